//
// Generated by NVIDIA NVVM Compiler
//
// Compiler Build ID: CL-36424714
// Cuda compilation tools, release 13.0, V13.0.88
// Based on NVVM 20.0.0
//

.version 9.0
.target sm_100
.address_size 64

	// .globl	_Z16ball_dist_kernelPKfS0_S0_S0_Pfiiii
.const .align 4 .f32 d_radius2;
.const .align 4 .b8 LOG_TABLE[128] = {0, 0, 128, 63, 248, 24, 168, 63, 192, 149, 198, 63, 131, 48, 223, 63, 137, 209, 243, 63, 54, 202, 2, 64, 70, 150, 10, 64, 93, 137, 17, 64, 12, 206, 23, 64, 123, 131, 29, 64, 43, 193, 34, 64, 66, 153, 39, 64, 13, 26, 44, 64, 9, 79, 48, 64, 150, 65, 52, 64, 102, 249, 55, 64, 242, 124, 59, 64, 166, 209, 62, 64, 43, 252, 65, 64, 122, 0, 69, 64, 4, 226, 71, 64, 198, 163, 74, 64, 98, 72, 77, 64, 40, 210, 79, 64, 36, 67, 82, 64, 40, 157, 84, 64, 214, 225, 86, 64, 161, 18, 89, 64, 224, 48, 91, 64, 188, 61, 93, 64, 80, 58, 95, 64, 145, 39, 97, 64};
.extern .shared .align 16 .b8 shm[];

.visible .entry _Z16ball_dist_kernelPKfS0_S0_S0_Pfiiii(
	.param .u64 .ptr .align 1 _Z16ball_dist_kernelPKfS0_S0_S0_Pfiiii_param_0,
	.param .u64 .ptr .align 1 _Z16ball_dist_kernelPKfS0_S0_S0_Pfiiii_param_1,
	.param .u64 .ptr .align 1 _Z16ball_dist_kernelPKfS0_S0_S0_Pfiiii_param_2,
	.param .u64 .ptr .align 1 _Z16ball_dist_kernelPKfS0_S0_S0_Pfiiii_param_3,
	.param .u64 .ptr .align 1 _Z16ball_dist_kernelPKfS0_S0_S0_Pfiiii_param_4,
	.param .u32 _Z16ball_dist_kernelPKfS0_S0_S0_Pfiiii_param_5,
	.param .u32 _Z16ball_dist_kernelPKfS0_S0_S0_Pfiiii_param_6,
	.param .u32 _Z16ball_dist_kernelPKfS0_S0_S0_Pfiiii_param_7,
	.param .u32 _Z16ball_dist_kernelPKfS0_S0_S0_Pfiiii_param_8
)
{
	.reg .pred 	%p<16>;
	.reg .b32 	%r<53>;
	.reg .b32 	%f<96>;
	.reg .b64 	%rd<37>;

	ld.param.u64 	%rd8, [_Z16ball_dist_kernelPKfS0_S0_S0_Pfiiii_param_0];
	ld.param.u64 	%rd9, [_Z16ball_dist_kernelPKfS0_S0_S0_Pfiiii_param_1];
	ld.param.u64 	%rd6, [_Z16ball_dist_kernelPKfS0_S0_S0_Pfiiii_param_2];
	ld.param.u64 	%rd7, [_Z16ball_dist_kernelPKfS0_S0_S0_Pfiiii_param_3];
	ld.param.u64 	%rd10, [_Z16ball_dist_kernelPKfS0_S0_S0_Pfiiii_param_4];
	ld.param.u32 	%r26, [_Z16ball_dist_kernelPKfS0_S0_S0_Pfiiii_param_5];
	ld.param.u32 	%r27, [_Z16ball_dist_kernelPKfS0_S0_S0_Pfiiii_param_6];
	ld.param.u32 	%r24, [_Z16ball_dist_kernelPKfS0_S0_S0_Pfiiii_param_7];
	ld.param.u32 	%r25, [_Z16ball_dist_kernelPKfS0_S0_S0_Pfiiii_param_8];
	cvta.to.global.u64 	%rd1, %rd9;
	cvta.to.global.u64 	%rd2, %rd8;
	cvta.to.global.u64 	%rd3, %rd10;
	mov.u32 	%r1, %ctaid.z;
	mov.u32 	%r28, %ctaid.y;
	mov.u32 	%r29, %ntid.y;
	mul.lo.s32 	%r30, %r28, %r29;
	mov.u32 	%r31, %ctaid.x;
	mov.u32 	%r32, %ntid.x;
	mov.u32 	%r33, %tid.x;
	mad.lo.s32 	%r3, %r31, %r32, %r33;
	setp.ge.s32 	%p1, %r1, %r26;
	setp.ge.s32 	%p2, %r30, %r27;
	or.pred  	%p3, %p1, %p2;
	setp.ge.s32 	%p4, %r3, %r24;
	or.pred  	%p5, %p3, %p4;
	@%p5 bra 	$L__BB0_15;
	cvta.to.global.u64 	%rd11, %rd6;
	cvta.to.global.u64 	%rd12, %rd7;
	mad.lo.s32 	%r4, %r27, %r1, %r30;
	mul.lo.s32 	%r34, %r4, 3;
	mul.wide.u32 	%rd13, %r34, 4;
	add.s64 	%rd14, %rd11, %rd13;
	ld.global.nc.f32 	%f13, [%rd14];
	ld.global.nc.f32 	%f14, [%rd14+4];
	ld.global.nc.f32 	%f15, [%rd14+8];
	mad.lo.s32 	%r5, %r24, %r1, %r3;
	mul.lo.s32 	%r35, %r5, 3;
	mul.wide.s32 	%rd15, %r35, 4;
	add.s64 	%rd16, %rd12, %rd15;
	ld.global.nc.f32 	%f16, [%rd16];
	ld.global.nc.f32 	%f17, [%rd16+4];
	ld.global.nc.f32 	%f18, [%rd16+8];
	sub.f32 	%f19, %f13, %f16;
	sub.f32 	%f20, %f14, %f17;
	sub.f32 	%f21, %f15, %f18;
	mul.f32 	%f22, %f20, %f20;
	fma.rn.f32 	%f23, %f19, %f19, %f22;
	fma.rn.f32 	%f24, %f21, %f21, %f23;
	ld.const.f32 	%f25, [d_radius2];
	setp.gt.f32 	%p6, %f24, %f25;
	@%p6 bra 	$L__BB0_16;
	setp.lt.s32 	%p7, %r25, 1;
	mov.f32 	%f95, 0f00000000;
	@%p7 bra 	$L__BB0_14;
	mul.lo.s32 	%r6, %r4, %r25;
	mul.lo.s32 	%r7, %r5, %r25;
	and.b32  	%r8, %r25, 7;
	setp.lt.u32 	%p8, %r25, 8;
	mov.f32 	%f95, 0f00000000;
	mov.b32 	%r50, 0;
	@%p8 bra 	$L__BB0_6;
	and.b32  	%r50, %r25, 2147483640;
	neg.s32 	%r49, %r50;
	add.s64 	%rd4, %rd2, 16;
	add.s64 	%rd5, %rd1, 16;
	mov.f32 	%f95, 0f00000000;
	mov.u32 	%r47, %r7;
	mov.u32 	%r48, %r6;
$L__BB0_5:
	.pragma "nounroll";
	mul.wide.s32 	%rd17, %r48, 4;
	add.s64 	%rd18, %rd4, %rd17;
	mul.wide.s32 	%rd19, %r47, 4;
	add.s64 	%rd20, %rd5, %rd19;
	ld.global.nc.f32 	%f30, [%rd18+-16];
	ld.global.nc.f32 	%f31, [%rd20+-16];
	sub.f32 	%f32, %f30, %f31;
	fma.rn.f32 	%f33, %f32, %f32, %f95;
	ld.global.nc.f32 	%f34, [%rd18+-12];
	ld.global.nc.f32 	%f35, [%rd20+-12];
	sub.f32 	%f36, %f34, %f35;
	fma.rn.f32 	%f37, %f36, %f36, %f33;
	ld.global.nc.f32 	%f38, [%rd18+-8];
	ld.global.nc.f32 	%f39, [%rd20+-8];
	sub.f32 	%f40, %f38, %f39;
	fma.rn.f32 	%f41, %f40, %f40, %f37;
	ld.global.nc.f32 	%f42, [%rd18+-4];
	ld.global.nc.f32 	%f43, [%rd20+-4];
	sub.f32 	%f44, %f42, %f43;
	fma.rn.f32 	%f45, %f44, %f44, %f41;
	ld.global.nc.f32 	%f46, [%rd18];
	ld.global.nc.f32 	%f47, [%rd20];
	sub.f32 	%f48, %f46, %f47;
	fma.rn.f32 	%f49, %f48, %f48, %f45;
	ld.global.nc.f32 	%f50, [%rd18+4];
	ld.global.nc.f32 	%f51, [%rd20+4];
	sub.f32 	%f52, %f50, %f51;
	fma.rn.f32 	%f53, %f52, %f52, %f49;
	ld.global.nc.f32 	%f54, [%rd18+8];
	ld.global.nc.f32 	%f55, [%rd20+8];
	sub.f32 	%f56, %f54, %f55;
	fma.rn.f32 	%f57, %f56, %f56, %f53;
	ld.global.nc.f32 	%f58, [%rd18+12];
	ld.global.nc.f32 	%f59, [%rd20+12];
	sub.f32 	%f60, %f58, %f59;
	fma.rn.f32 	%f95, %f60, %f60, %f57;
	add.s32 	%r49, %r49, 8;
	add.s32 	%r48, %r48, 8;
	add.s32 	%r47, %r47, 8;
	setp.ne.s32 	%p9, %r49, 0;
	@%p9 bra 	$L__BB0_5;
$L__BB0_6:
	setp.eq.s32 	%p10, %r8, 0;
	@%p10 bra 	$L__BB0_14;
	and.b32  	%r18, %r25, 3;
	setp.lt.u32 	%p11, %r8, 4;
	@%p11 bra 	$L__BB0_9;
	add.s32 	%r37, %r50, %r6;
	mul.wide.s32 	%rd21, %r37, 4;
	add.s64 	%rd22, %rd2, %rd21;
	ld.global.nc.f32 	%f62, [%rd22];
	add.s32 	%r38, %r50, %r7;
	mul.wide.s32 	%rd23, %r38, 4;
	add.s64 	%rd24, %rd1, %rd23;
	ld.global.nc.f32 	%f63, [%rd24];
	sub.f32 	%f64, %f62, %f63;
	fma.rn.f32 	%f65, %f64, %f64, %f95;
	ld.global.nc.f32 	%f66, [%rd22+4];
	ld.global.nc.f32 	%f67, [%rd24+4];
	sub.f32 	%f68, %f66, %f67;
	fma.rn.f32 	%f69, %f68, %f68, %f65;
	ld.global.nc.f32 	%f70, [%rd22+8];
	ld.global.nc.f32 	%f71, [%rd24+8];
	sub.f32 	%f72, %f70, %f71;
	fma.rn.f32 	%f73, %f72, %f72, %f69;
	ld.global.nc.f32 	%f74, [%rd22+12];
	ld.global.nc.f32 	%f75, [%rd24+12];
	sub.f32 	%f76, %f74, %f75;
	fma.rn.f32 	%f95, %f76, %f76, %f73;
	add.s32 	%r50, %r50, 4;
$L__BB0_9:
	setp.eq.s32 	%p12, %r18, 0;
	@%p12 bra 	$L__BB0_14;
	setp.eq.s32 	%p13, %r18, 1;
	@%p13 bra 	$L__BB0_12;
	add.s32 	%r39, %r50, %r6;
	mul.wide.s32 	%rd25, %r39, 4;
	add.s64 	%rd26, %rd2, %rd25;
	ld.global.nc.f32 	%f78, [%rd26];
	add.s32 	%r40, %r50, %r7;
	mul.wide.s32 	%rd27, %r40, 4;
	add.s64 	%rd28, %rd1, %rd27;
	ld.global.nc.f32 	%f79, [%rd28];
	sub.f32 	%f80, %f78, %f79;
	fma.rn.f32 	%f81, %f80, %f80, %f95;
	ld.global.nc.f32 	%f82, [%rd26+4];
	ld.global.nc.f32 	%f83, [%rd28+4];
	sub.f32 	%f84, %f82, %f83;
	fma.rn.f32 	%f95, %f84, %f84, %f81;
	add.s32 	%r50, %r50, 2;
$L__BB0_12:
	and.b32  	%r41, %r25, 1;
	setp.eq.b32 	%p14, %r41, 1;
	not.pred 	%p15, %p14;
	@%p15 bra 	$L__BB0_14;
	add.s32 	%r42, %r50, %r6;
	mul.wide.s32 	%rd29, %r42, 4;
	add.s64 	%rd30, %rd2, %rd29;
	ld.global.nc.f32 	%f85, [%rd30];
	add.s32 	%r43, %r50, %r7;
	mul.wide.s32 	%rd31, %r43, 4;
	add.s64 	%rd32, %rd1, %rd31;
	ld.global.nc.f32 	%f86, [%rd32];
	sub.f32 	%f87, %f85, %f86;
	fma.rn.f32 	%f95, %f87, %f87, %f95;
$L__BB0_14:
	mad.lo.s32 	%r44, %r4, %r24, %r3;
	mul.wide.s32 	%rd33, %r44, 4;
	add.s64 	%rd34, %rd3, %rd33;
	st.global.f32 	[%rd34], %f95;
$L__BB0_15:
	ret;
$L__BB0_16:
	mad.lo.s32 	%r45, %r4, %r24, %r3;
	mul.wide.s32 	%rd35, %r45, 4;
	add.s64 	%rd36, %rd3, %rd35;
	mov.b32 	%r46, -1082130432;
	st.global.u32 	[%rd36], %r46;
	bra.uni 	$L__BB0_15;

}
	// .globl	_Z10knn_kernelILi16ELi16EEvPKfS1_S1_S1_PlPfiii
.visible .entry _Z10knn_kernelILi16ELi16EEvPKfS1_S1_S1_PlPfiii(
	.param .u64 .ptr .align 1 _Z10knn_kernelILi16ELi16EEvPKfS1_S1_S1_PlPfiii_param_0,
	.param .u64 .ptr .align 1 _Z10knn_kernelILi16ELi16EEvPKfS1_S1_S1_PlPfiii_param_1,
	.param .u64 .ptr .align 1 _Z10knn_kernelILi16ELi16EEvPKfS1_S1_S1_PlPfiii_param_2,
	.param .u64 .ptr .align 1 _Z10knn_kernelILi16ELi16EEvPKfS1_S1_S1_PlPfiii_param_3,
	.param .u64 .ptr .align 1 _Z10knn_kernelILi16ELi16EEvPKfS1_S1_S1_PlPfiii_param_4,
	.param .u64 .ptr .align 1 _Z10knn_kernelILi16ELi16EEvPKfS1_S1_S1_PlPfiii_param_5,
	.param .u32 _Z10knn_kernelILi16ELi16EEvPKfS1_S1_S1_PlPfiii_param_6,
	.param .u32 _Z10knn_kernelILi16ELi16EEvPKfS1_S1_S1_PlPfiii_param_7,
	.param .u32 _Z10knn_kernelILi16ELi16EEvPKfS1_S1_S1_PlPfiii_param_8
)
{
	.reg .pred 	%p<160>;
	.reg .b16 	%rs<6>;
	.reg .b32 	%r<550>;
	.reg .b32 	%f<535>;
	.reg .b64 	%rd<65>;

	ld.param.u64 	%rd3, [_Z10knn_kernelILi16ELi16EEvPKfS1_S1_S1_PlPfiii_param_0];
	ld.param.u64 	%rd5, [_Z10knn_kernelILi16ELi16EEvPKfS1_S1_S1_PlPfiii_param_2];
	ld.param.u32 	%r262, [_Z10knn_kernelILi16ELi16EEvPKfS1_S1_S1_PlPfiii_param_6];
	ld.param.u32 	%r260, [_Z10knn_kernelILi16ELi16EEvPKfS1_S1_S1_PlPfiii_param_7];
	mov.u32 	%r1, %ctaid.y;
	mov.u32 	%r263, %ctaid.x;
	mov.u32 	%r2, %ntid.x;
	mov.u32 	%r3, %tid.x;
	mad.lo.s32 	%r4, %r263, %r2, %r3;
	setp.ge.s32 	%p1, %r1, %r262;
	setp.ge.s32 	%p2, %r4, %r260;
	or.pred  	%p3, %p1, %p2;
	@%p3 bra 	$L__BB1_165;
	ld.param.u32 	%r327, [_Z10knn_kernelILi16ELi16EEvPKfS1_S1_S1_PlPfiii_param_8];
	cvta.to.global.u64 	%rd9, %rd5;
	cvta.to.global.u64 	%rd10, %rd3;
	mad.lo.s32 	%r265, %r260, %r1, %r4;
	mul.lo.s32 	%r266, %r265, 3;
	mul.wide.s32 	%rd11, %r266, 4;
	add.s64 	%rd12, %rd10, %rd11;
	ld.global.nc.f32 	%f1, [%rd12];
	ld.global.nc.f32 	%f2, [%rd12+4];
	ld.global.nc.f32 	%f3, [%rd12+8];
	shl.b32 	%r5, %r265, 4;
	mul.wide.s32 	%rd13, %r5, 4;
	add.s64 	%rd1, %rd9, %rd13;
	setp.lt.s32 	%p4, %r327, 1;
	mov.b32 	%r516, -1;
	mov.f32 	%f501, 0f7F7FFFFF;
	mov.f32 	%f502, %f501;
	mov.f32 	%f503, %f501;
	mov.f32 	%f504, %f501;
	mov.f32 	%f505, %f501;
	mov.f32 	%f506, %f501;
	mov.f32 	%f507, %f501;
	mov.f32 	%f508, %f501;
	mov.f32 	%f509, %f501;
	mov.f32 	%f510, %f501;
	mov.f32 	%f511, %f501;
	mov.f32 	%f512, %f501;
	mov.f32 	%f513, %f501;
	mov.f32 	%f514, %f501;
	mov.f32 	%f515, %f501;
	mov.f32 	%f516, %f501;
	mov.u32 	%r517, %r516;
	mov.u32 	%r518, %r516;
	mov.u32 	%r519, %r516;
	mov.u32 	%r520, %r516;
	mov.u32 	%r521, %r516;
	mov.u32 	%r522, %r516;
	mov.u32 	%r523, %r516;
	mov.u32 	%r524, %r516;
	mov.u32 	%r525, %r516;
	mov.u32 	%r526, %r516;
	mov.u32 	%r527, %r516;
	mov.u32 	%r528, %r516;
	mov.u32 	%r529, %r516;
	mov.u32 	%r530, %r516;
	mov.u32 	%r531, %r516;
	mov.f32 	%f517, %f501;
	mov.u32 	%r532, %r516;
	@%p4 bra 	$L__BB1_164;
	ld.param.u32 	%r348, [_Z10knn_kernelILi16ELi16EEvPKfS1_S1_S1_PlPfiii_param_8];
	ld.global.nc.f32 	%f4, [%rd1];
	ld.global.nc.f32 	%f5, [%rd1+4];
	ld.global.nc.f32 	%f6, [%rd1+8];
	ld.global.nc.f32 	%f7, [%rd1+12];
	ld.global.nc.f32 	%f8, [%rd1+16];
	ld.global.nc.f32 	%f9, [%rd1+20];
	ld.global.nc.f32 	%f10, [%rd1+24];
	ld.global.nc.f32 	%f11, [%rd1+28];
	ld.global.nc.f32 	%f12, [%rd1+32];
	ld.global.nc.f32 	%f13, [%rd1+36];
	ld.global.nc.f32 	%f14, [%rd1+40];
	ld.global.nc.f32 	%f15, [%rd1+44];
	ld.global.nc.f32 	%f16, [%rd1+48];
	ld.global.nc.f32 	%f17, [%rd1+52];
	ld.global.nc.f32 	%f18, [%rd1+56];
	ld.global.nc.f32 	%f19, [%rd1+60];
	mul.lo.s32 	%r6, %r348, 3;
	mul.lo.s32 	%r7, %r6, %r1;
	add.s32 	%r269, %r3, %r2;
	cvt.u16.u32 	%rs2, %r269;
	sub.s16 	%rs3, 6143, %rs2;
	cvt.u16.u32 	%rs4, %r2;
	div.u16 	%rs5, %rs3, %rs4;
	and.b16  	%rs1, %rs5, 3;
	mov.b32 	%r349, 0;
	mov.b32 	%r516, -1;
	mov.f32 	%f501, 0f7F7FFFFF;
$L__BB1_3:
	mov.u32 	%r27, %tid.x;
	setp.eq.s16 	%p5, %rs1, 2;
	mul.lo.s32 	%r28, %r349, 3;
	mov.u32 	%r351, %r27;
	@%p5 bra 	$L__BB1_13;
	ld.param.u64 	%rd57, [_Z10knn_kernelILi16ELi16EEvPKfS1_S1_S1_PlPfiii_param_1];
	cvta.to.global.u64 	%rd2, %rd57;
	add.s32 	%r29, %r27, %r28;
	setp.ge.u32 	%p6, %r29, %r6;
	mov.f32 	%f341, 0f00000000;
	@%p6 bra 	$L__BB1_6;
	add.s32 	%r270, %r29, %r7;
	mul.wide.s32 	%rd14, %r270, 4;
	add.s64 	%rd15, %rd2, %rd14;
	ld.global.nc.f32 	%f341, [%rd15];
$L__BB1_6:
	add.s32 	%r351, %r27, %r2;
	setp.eq.s16 	%p7, %rs1, 3;
	shl.b32 	%r271, %r27, 2;
	mov.u32 	%r272, shm;
	add.s32 	%r273, %r272, %r271;
	st.shared.f32 	[%r273], %f341;
	@%p7 bra 	$L__BB1_13;
	add.s32 	%r31, %r29, %r2;
	setp.ge.u32 	%p8, %r31, %r6;
	mov.f32 	%f342, 0f00000000;
	@%p8 bra 	$L__BB1_9;
	add.s32 	%r274, %r31, %r7;
	mul.wide.s32 	%rd16, %r274, 4;
	add.s64 	%rd17, %rd2, %rd16;
	ld.global.nc.f32 	%f342, [%rd17];
$L__BB1_9:
	add.s32 	%r275, %r27, %r2;
	add.s32 	%r351, %r275, %r2;
	setp.eq.s16 	%p9, %rs1, 0;
	shl.b32 	%r276, %r27, 2;
	mov.u32 	%r277, shm;
	add.s32 	%r278, %r277, %r276;
	shl.b32 	%r33, %r2, 2;
	add.s32 	%r279, %r278, %r33;
	st.shared.f32 	[%r279], %f342;
	@%p9 bra 	$L__BB1_13;
	add.s32 	%r34, %r31, %r2;
	setp.ge.u32 	%p10, %r34, %r6;
	mov.f32 	%f343, 0f00000000;
	@%p10 bra 	$L__BB1_12;
	add.s32 	%r280, %r34, %r7;
	mul.wide.s32 	%rd18, %r280, 4;
	add.s64 	%rd19, %rd2, %rd18;
	ld.global.nc.f32 	%f343, [%rd19];
$L__BB1_12:
	add.s32 	%r281, %r27, %r2;
	add.s32 	%r282, %r281, %r2;
	add.s32 	%r351, %r282, %r2;
	shl.b32 	%r283, %r27, 2;
	mov.u32 	%r284, shm;
	add.s32 	%r285, %r284, %r283;
	add.s32 	%r286, %r285, %r33;
	add.s32 	%r287, %r286, %r33;
	st.shared.f32 	[%r287], %f343;
$L__BB1_13:
	shl.b32 	%r288, %r351, 2;
	mov.u32 	%r289, shm;
	add.s32 	%r377, %r289, %r288;
	mul.lo.s32 	%r290, %r349, 3;
	add.s32 	%r369, %r351, %r290;
	add.s32 	%r376, %r369, %r2;
	add.s32 	%r291, %r2, %r7;
	add.s32 	%r375, %r369, %r291;
	shl.b32 	%r292, %r2, 1;
	add.s32 	%r374, %r369, %r292;
	add.s32 	%r293, %r7, %r292;
	add.s32 	%r373, %r369, %r293;
	add.s32 	%r294, %r2, %r349;
	mul.lo.s32 	%r295, %r294, 3;
	add.s32 	%r372, %r351, %r295;
	add.s32 	%r296, %r7, %r351;
	add.s32 	%r371, %r296, %r295;
	add.s32 	%r370, %r296, %r290;
$L__BB1_14:
	setp.ge.u32 	%p11, %r369, %r6;
	mov.f32 	%f361, 0f00000000;
	@%p11 bra 	$L__BB1_16;
	ld.param.u64 	%rd58, [_Z10knn_kernelILi16ELi16EEvPKfS1_S1_S1_PlPfiii_param_1];
	mul.wide.s32 	%rd20, %r370, 4;
	cvta.to.global.u64 	%rd21, %rd58;
	add.s64 	%rd22, %rd21, %rd20;
	ld.global.nc.f32 	%f361, [%rd22];
$L__BB1_16:
	st.shared.f32 	[%r377], %f361;
	setp.ge.u32 	%p12, %r376, %r6;
	mov.f32 	%f362, 0f00000000;
	@%p12 bra 	$L__BB1_18;
	ld.param.u64 	%rd59, [_Z10knn_kernelILi16ELi16EEvPKfS1_S1_S1_PlPfiii_param_1];
	mul.wide.s32 	%rd23, %r375, 4;
	cvta.to.global.u64 	%rd24, %rd59;
	add.s64 	%rd25, %rd24, %rd23;
	ld.global.nc.f32 	%f362, [%rd25];
$L__BB1_18:
	shl.b32 	%r297, %r2, 2;
	add.s32 	%r298, %r377, %r297;
	st.shared.f32 	[%r298], %f362;
	setp.ge.u32 	%p13, %r374, %r6;
	mov.f32 	%f363, 0f00000000;
	@%p13 bra 	$L__BB1_20;
	ld.param.u64 	%rd60, [_Z10knn_kernelILi16ELi16EEvPKfS1_S1_S1_PlPfiii_param_1];
	mul.wide.s32 	%rd26, %r373, 4;
	cvta.to.global.u64 	%rd27, %rd60;
	add.s64 	%rd28, %rd27, %rd26;
	ld.global.nc.f32 	%f363, [%rd28];
$L__BB1_20:
	shl.b32 	%r299, %r2, 3;
	add.s32 	%r300, %r377, %r299;
	st.shared.f32 	[%r300], %f363;
	setp.ge.u32 	%p14, %r372, %r6;
	mov.f32 	%f364, 0f00000000;
	@%p14 bra 	$L__BB1_22;
	ld.param.u64 	%rd61, [_Z10knn_kernelILi16ELi16EEvPKfS1_S1_S1_PlPfiii_param_1];
	mul.wide.s32 	%rd29, %r371, 4;
	cvta.to.global.u64 	%rd30, %rd61;
	add.s64 	%rd31, %rd30, %rd29;
	ld.global.nc.f32 	%f364, [%rd31];
$L__BB1_22:
	mad.lo.s32 	%r301, %r2, 12, %r377;
	st.shared.f32 	[%r301], %f364;
	shl.b32 	%r302, %r2, 2;
	add.s32 	%r351, %r351, %r302;
	shl.b32 	%r303, %r2, 4;
	add.s32 	%r377, %r377, %r303;
	add.s32 	%r376, %r376, %r302;
	add.s32 	%r375, %r375, %r302;
	add.s32 	%r374, %r374, %r302;
	add.s32 	%r373, %r373, %r302;
	add.s32 	%r372, %r372, %r302;
	add.s32 	%r371, %r371, %r302;
	add.s32 	%r370, %r370, %r302;
	add.s32 	%r369, %r369, %r302;
	setp.lt.u32 	%p15, %r351, 6144;
	@%p15 bra 	$L__BB1_14;
	ld.param.u32 	%r329, [_Z10knn_kernelILi16ELi16EEvPKfS1_S1_S1_PlPfiii_param_8];
	bar.sync 	0;
	setp.le.s32 	%p16, %r329, %r349;
	@%p16 bra 	$L__BB1_163;
	min.s32 	%r305, %r348, 2048;
	max.s32 	%r83, %r305, 1;
	mov.b32 	%r395, 0;
$L__BB1_25:
	add.s32 	%r102, %r395, %r349;
	mov.u32 	%r306, shm;
	mad.lo.s32 	%r307, %r395, 12, %r306;
	ld.shared.f32 	%f250, [%r307];
	ld.shared.f32 	%f251, [%r307+4];
	ld.shared.f32 	%f252, [%r307+8];
	sub.f32 	%f253, %f250, %f1;
	sub.f32 	%f254, %f251, %f2;
	sub.f32 	%f255, %f252, %f3;
	mul.f32 	%f256, %f254, %f254;
	fma.rn.f32 	%f257, %f253, %f253, %f256;
	fma.rn.f32 	%f85, %f255, %f255, %f257;
	ld.const.f32 	%f258, [d_radius2];
	setp.gt.f32 	%p17, %f85, %f258;
	@%p17 bra 	$L__BB1_162;
	ld.param.u32 	%r330, [_Z10knn_kernelILi16ELi16EEvPKfS1_S1_S1_PlPfiii_param_8];
	ld.param.u64 	%rd62, [_Z10knn_kernelILi16ELi16EEvPKfS1_S1_S1_PlPfiii_param_3];
	mov.u32 	%r308, %ctaid.y;
	mad.lo.s32 	%r309, %r330, %r308, %r102;
	shl.b32 	%r310, %r309, 4;
	cvta.to.global.u64 	%rd32, %rd62;
	mul.wide.u32 	%rd33, %r310, 4;
	add.s64 	%rd34, %rd32, %rd33;
	ld.global.nc.f32 	%f259, [%rd34];
	sub.f32 	%f260, %f4, %f259;
	fma.rn.f32 	%f261, %f260, %f260, 0f00000000;
	ld.global.nc.f32 	%f262, [%rd34+4];
	sub.f32 	%f263, %f5, %f262;
	fma.rn.f32 	%f264, %f263, %f263, %f261;
	ld.global.nc.f32 	%f265, [%rd34+8];
	sub.f32 	%f266, %f6, %f265;
	fma.rn.f32 	%f267, %f266, %f266, %f264;
	ld.global.nc.f32 	%f268, [%rd34+12];
	sub.f32 	%f269, %f7, %f268;
	fma.rn.f32 	%f270, %f269, %f269, %f267;
	ld.global.nc.f32 	%f271, [%rd34+16];
	sub.f32 	%f272, %f8, %f271;
	fma.rn.f32 	%f273, %f272, %f272, %f270;
	ld.global.nc.f32 	%f274, [%rd34+20];
	sub.f32 	%f275, %f9, %f274;
	fma.rn.f32 	%f276, %f275, %f275, %f273;
	ld.global.nc.f32 	%f277, [%rd34+24];
	sub.f32 	%f278, %f10, %f277;
	fma.rn.f32 	%f279, %f278, %f278, %f276;
	ld.global.nc.f32 	%f280, [%rd34+28];
	sub.f32 	%f281, %f11, %f280;
	fma.rn.f32 	%f282, %f281, %f281, %f279;
	ld.global.nc.f32 	%f283, [%rd34+32];
	sub.f32 	%f284, %f12, %f283;
	fma.rn.f32 	%f285, %f284, %f284, %f282;
	ld.global.nc.f32 	%f286, [%rd34+36];
	sub.f32 	%f287, %f13, %f286;
	fma.rn.f32 	%f288, %f287, %f287, %f285;
	ld.global.nc.f32 	%f289, [%rd34+40];
	sub.f32 	%f290, %f14, %f289;
	fma.rn.f32 	%f291, %f290, %f290, %f288;
	ld.global.nc.f32 	%f292, [%rd34+44];
	sub.f32 	%f293, %f15, %f292;
	fma.rn.f32 	%f294, %f293, %f293, %f291;
	ld.global.nc.f32 	%f295, [%rd34+48];
	sub.f32 	%f296, %f16, %f295;
	fma.rn.f32 	%f297, %f296, %f296, %f294;
	ld.global.nc.f32 	%f298, [%rd34+52];
	sub.f32 	%f299, %f17, %f298;
	fma.rn.f32 	%f300, %f299, %f299, %f297;
	ld.global.nc.f32 	%f301, [%rd34+56];
	sub.f32 	%f302, %f18, %f301;
	fma.rn.f32 	%f303, %f302, %f302, %f300;
	ld.global.nc.f32 	%f304, [%rd34+60];
	sub.f32 	%f305, %f19, %f304;
	fma.rn.f32 	%f306, %f305, %f305, %f303;
	setp.lt.f32 	%p18, %f306, %f517;
	selp.f32 	%f517, %f306, %f517, %p18;
	selp.b32 	%r532, %r102, %r532, %p18;
	ld.const.f32 	%f307, [d_radius2];
	setp.gtu.f32 	%p19, %f85, %f307;
	setp.geu.f32 	%p20, %f306, %f501;
	or.pred  	%p21, %p19, %p20;
	@%p21 bra 	$L__BB1_162;
	setp.leu.f32 	%p22, %f516, %f515;
	mov.f32 	%f385, %f515;
	mov.u32 	%r400, %r530;
	@%p22 bra 	$L__BB1_29;
	mov.f32 	%f385, %f516;
	mov.f32 	%f516, %f515;
	mov.u32 	%r400, %r531;
	mov.u32 	%r531, %r530;
$L__BB1_29:
	setp.leu.f32 	%p23, %f385, %f514;
	mov.f32 	%f384, %f514;
	mov.u32 	%r399, %r529;
	@%p23 bra 	$L__BB1_32;
	setp.leu.f32 	%p24, %f516, %f514;
	mov.f32 	%f384, %f385;
	mov.f32 	%f385, %f514;
	mov.u32 	%r399, %r400;
	mov.u32 	%r400, %r529;
	@%p24 bra 	$L__BB1_32;
	mov.f32 	%f385, %f516;
	mov.f32 	%f516, %f514;
	mov.u32 	%r400, %r531;
	mov.u32 	%r531, %r529;
$L__BB1_32:
	setp.leu.f32 	%p25, %f384, %f513;
	mov.f32 	%f387, %f513;
	mov.f32 	%f388, %f384;
	mov.f32 	%f389, %f385;
	mov.u32 	%r402, %r528;
	mov.u32 	%r403, %r399;
	mov.u32 	%r404, %r400;
	@%p25 bra 	$L__BB1_36;
	setp.leu.f32 	%p26, %f385, %f513;
	mov.f32 	%f387, %f384;
	mov.f32 	%f388, %f513;
	mov.f32 	%f389, %f385;
	mov.u32 	%r402, %r399;
	mov.u32 	%r403, %r528;
	mov.u32 	%r404, %r400;
	@%p26 bra 	$L__BB1_36;
	setp.leu.f32 	%p27, %f516, %f513;
	mov.f32 	%f387, %f384;
	mov.f32 	%f388, %f385;
	mov.f32 	%f389, %f513;
	mov.u32 	%r402, %r399;
	mov.u32 	%r403, %r400;
	mov.u32 	%r404, %r528;
	@%p27 bra 	$L__BB1_36;
	mov.f32 	%f387, %f384;
	mov.f32 	%f388, %f385;
	mov.f32 	%f389, %f516;
	mov.f32 	%f516, %f513;
	mov.u32 	%r402, %r399;
	mov.u32 	%r403, %r400;
	mov.u32 	%r404, %r531;
	mov.u32 	%r531, %r528;
$L__BB1_36:
	setp.leu.f32 	%p28, %f387, %f512;
	mov.f32 	%f391, %f512;
	mov.f32 	%f392, %f387;
	mov.f32 	%f393, %f388;
	mov.f32 	%f394, %f389;
	mov.u32 	%r406, %r527;
	mov.u32 	%r407, %r402;
	mov.u32 	%r408, %r403;
	mov.u32 	%r409, %r404;
	@%p28 bra 	$L__BB1_41;
	setp.leu.f32 	%p29, %f388, %f512;
	mov.f32 	%f391, %f387;
	mov.f32 	%f392, %f512;
	mov.f32 	%f393, %f388;
	mov.f32 	%f394, %f389;
	mov.u32 	%r406, %r402;
	mov.u32 	%r407, %r527;
	mov.u32 	%r408, %r403;
	mov.u32 	%r409, %r404;
	@%p29 bra 	$L__BB1_41;
	setp.leu.f32 	%p30, %f389, %f512;
	mov.f32 	%f391, %f387;
	mov.f32 	%f392, %f388;
	mov.f32 	%f393, %f512;
	mov.f32 	%f394, %f389;
	mov.u32 	%r406, %r402;
	mov.u32 	%r407, %r403;
	mov.u32 	%r408, %r527;
	mov.u32 	%r409, %r404;
	@%p30 bra 	$L__BB1_41;
	setp.leu.f32 	%p31, %f516, %f512;
	mov.f32 	%f391, %f387;
	mov.f32 	%f392, %f388;
	mov.f32 	%f393, %f389;
	mov.f32 	%f394, %f512;
	mov.u32 	%r406, %r402;
	mov.u32 	%r407, %r403;
	mov.u32 	%r408, %r404;
	mov.u32 	%r409, %r527;
	@%p31 bra 	$L__BB1_41;
	mov.f32 	%f391, %f387;
	mov.f32 	%f392, %f388;
	mov.f32 	%f393, %f389;
	mov.f32 	%f394, %f516;
	mov.f32 	%f516, %f512;
	mov.u32 	%r406, %r402;
	mov.u32 	%r407, %r403;
	mov.u32 	%r408, %r404;
	mov.u32 	%r409, %r531;
	mov.u32 	%r531, %r527;
$L__BB1_41:
	setp.leu.f32 	%p32, %f391, %f511;
	mov.f32 	%f396, %f511;
	mov.f32 	%f397, %f391;
	mov.f32 	%f398, %f392;
	mov.f32 	%f399, %f393;
	mov.f32 	%f400, %f394;
	mov.u32 	%r411, %r526;
	mov.u32 	%r412, %r406;
	mov.u32 	%r413, %r407;
	mov.u32 	%r414, %r408;
	mov.u32 	%r415, %r409;
	@%p32 bra 	$L__BB1_47;
	setp.leu.f32 	%p33, %f392, %f511;
	mov.f32 	%f396, %f391;
	mov.f32 	%f397, %f511;
	mov.f32 	%f398, %f392;
	mov.f32 	%f399, %f393;
	mov.f32 	%f400, %f394;
	mov.u32 	%r411, %r406;
	mov.u32 	%r412, %r526;
	mov.u32 	%r413, %r407;
	mov.u32 	%r414, %r408;
	mov.u32 	%r415, %r409;
	@%p33 bra 	$L__BB1_47;
	setp.leu.f32 	%p34, %f393, %f511;
	mov.f32 	%f396, %f391;
	mov.f32 	%f397, %f392;
	mov.f32 	%f398, %f511;
	mov.f32 	%f399, %f393;
	mov.f32 	%f400, %f394;
	mov.u32 	%r411, %r406;
	mov.u32 	%r412, %r407;
	mov.u32 	%r413, %r526;
	mov.u32 	%r414, %r408;
	mov.u32 	%r415, %r409;
	@%p34 bra 	$L__BB1_47;
	setp.leu.f32 	%p35, %f394, %f511;
	mov.f32 	%f396, %f391;
	mov.f32 	%f397, %f392;
	mov.f32 	%f398, %f393;
	mov.f32 	%f399, %f511;
	mov.f32 	%f400, %f394;
	mov.u32 	%r411, %r406;
	mov.u32 	%r412, %r407;
	mov.u32 	%r413, %r408;
	mov.u32 	%r414, %r526;
	mov.u32 	%r415, %r409;
	@%p35 bra 	$L__BB1_47;
	setp.leu.f32 	%p36, %f516, %f511;
	mov.f32 	%f396, %f391;
	mov.f32 	%f397, %f392;
	mov.f32 	%f398, %f393;
	mov.f32 	%f399, %f394;
	mov.f32 	%f400, %f511;
	mov.u32 	%r411, %r406;
	mov.u32 	%r412, %r407;
	mov.u32 	%r413, %r408;
	mov.u32 	%r414, %r409;
	mov.u32 	%r415, %r526;
	@%p36 bra 	$L__BB1_47;
	mov.f32 	%f396, %f391;
	mov.f32 	%f397, %f392;
	mov.f32 	%f398, %f393;
	mov.f32 	%f399, %f394;
	mov.f32 	%f400, %f516;
	mov.f32 	%f516, %f511;
	mov.u32 	%r411, %r406;
	mov.u32 	%r412, %r407;
	mov.u32 	%r413, %r408;
	mov.u32 	%r414, %r409;
	mov.u32 	%r415, %r531;
	mov.u32 	%r531, %r526;
$L__BB1_47:
	setp.leu.f32 	%p37, %f396, %f510;
	mov.f32 	%f402, %f510;
	mov.f32 	%f403, %f396;
	mov.f32 	%f404, %f397;
	mov.f32 	%f405, %f398;
	mov.f32 	%f406, %f399;
	mov.f32 	%f407, %f400;
	mov.u32 	%r417, %r525;
	mov.u32 	%r418, %r411;
	mov.u32 	%r419, %r412;
	mov.u32 	%r420, %r413;
	mov.u32 	%r421, %r414;
	mov.u32 	%r422, %r415;
	@%p37 bra 	$L__BB1_54;
	setp.leu.f32 	%p38, %f397, %f510;
	mov.f32 	%f402, %f396;
	mov.f32 	%f403, %f510;
	mov.f32 	%f404, %f397;
	mov.f32 	%f405, %f398;
	mov.f32 	%f406, %f399;
	mov.f32 	%f407, %f400;
	mov.u32 	%r417, %r411;
	mov.u32 	%r418, %r525;
	mov.u32 	%r419, %r412;
	mov.u32 	%r420, %r413;
	mov.u32 	%r421, %r414;
	mov.u32 	%r422, %r415;
	@%p38 bra 	$L__BB1_54;
	setp.leu.f32 	%p39, %f398, %f510;
	mov.f32 	%f402, %f396;
	mov.f32 	%f403, %f397;
	mov.f32 	%f404, %f510;
	mov.f32 	%f405, %f398;
	mov.f32 	%f406, %f399;
	mov.f32 	%f407, %f400;
	mov.u32 	%r417, %r411;
	mov.u32 	%r418, %r412;
	mov.u32 	%r419, %r525;
	mov.u32 	%r420, %r413;
	mov.u32 	%r421, %r414;
	mov.u32 	%r422, %r415;
	@%p39 bra 	$L__BB1_54;
	setp.leu.f32 	%p40, %f399, %f510;
	mov.f32 	%f402, %f396;
	mov.f32 	%f403, %f397;
	mov.f32 	%f404, %f398;
	mov.f32 	%f405, %f510;
	mov.f32 	%f406, %f399;
	mov.f32 	%f407, %f400;
	mov.u32 	%r417, %r411;
	mov.u32 	%r418, %r412;
	mov.u32 	%r419, %r413;
	mov.u32 	%r420, %r525;
	mov.u32 	%r421, %r414;
	mov.u32 	%r422, %r415;
	@%p40 bra 	$L__BB1_54;
	setp.leu.f32 	%p41, %f400, %f510;
	mov.f32 	%f402, %f396;
	mov.f32 	%f403, %f397;
	mov.f32 	%f404, %f398;
	mov.f32 	%f405, %f399;
	mov.f32 	%f406, %f510;
	mov.f32 	%f407, %f400;
	mov.u32 	%r417, %r411;
	mov.u32 	%r418, %r412;
	mov.u32 	%r419, %r413;
	mov.u32 	%r420, %r414;
	mov.u32 	%r421, %r525;
	mov.u32 	%r422, %r415;
	@%p41 bra 	$L__BB1_54;
	setp.leu.f32 	%p42, %f516, %f510;
	mov.f32 	%f402, %f396;
	mov.f32 	%f403, %f397;
	mov.f32 	%f404, %f398;
	mov.f32 	%f405, %f399;
	mov.f32 	%f406, %f400;
	mov.f32 	%f407, %f510;
	mov.u32 	%r417, %r411;
	mov.u32 	%r418, %r412;
	mov.u32 	%r419, %r413;
	mov.u32 	%r420, %r414;
	mov.u32 	%r421, %r415;
	mov.u32 	%r422, %r525;
	@%p42 bra 	$L__BB1_54;
	mov.f32 	%f402, %f396;
	mov.f32 	%f403, %f397;
	mov.f32 	%f404, %f398;
	mov.f32 	%f405, %f399;
	mov.f32 	%f406, %f400;
	mov.f32 	%f407, %f516;
	mov.f32 	%f516, %f510;
	mov.u32 	%r417, %r411;
	mov.u32 	%r418, %r412;
	mov.u32 	%r419, %r413;
	mov.u32 	%r420, %r414;
	mov.u32 	%r421, %r415;
	mov.u32 	%r422, %r531;
	mov.u32 	%r531, %r525;
$L__BB1_54:
	setp.leu.f32 	%p43, %f402, %f509;
	mov.f32 	%f409, %f509;
	mov.f32 	%f410, %f402;
	mov.f32 	%f411, %f403;
	mov.f32 	%f412, %f404;
	mov.f32 	%f413, %f405;
	mov.f32 	%f414, %f406;
	mov.f32 	%f415, %f407;
	mov.u32 	%r424, %r524;
	mov.u32 	%r425, %r417;
	mov.u32 	%r426, %r418;
	mov.u32 	%r427, %r419;
	mov.u32 	%r428, %r420;
	mov.u32 	%r429, %r421;
	mov.u32 	%r430, %r422;
	@%p43 bra 	$L__BB1_62;
	setp.leu.f32 	%p44, %f403, %f509;
	mov.f32 	%f409, %f402;
	mov.f32 	%f410, %f509;
	mov.f32 	%f411, %f403;
	mov.f32 	%f412, %f404;
	mov.f32 	%f413, %f405;
	mov.f32 	%f414, %f406;
	mov.f32 	%f415, %f407;
	mov.u32 	%r424, %r417;
	mov.u32 	%r425, %r524;
	mov.u32 	%r426, %r418;
	mov.u32 	%r427, %r419;
	mov.u32 	%r428, %r420;
	mov.u32 	%r429, %r421;
	mov.u32 	%r430, %r422;
	@%p44 bra 	$L__BB1_62;
	setp.leu.f32 	%p45, %f404, %f509;
	mov.f32 	%f409, %f402;
	mov.f32 	%f410, %f403;
	mov.f32 	%f411, %f509;
	mov.f32 	%f412, %f404;
	mov.f32 	%f413, %f405;
	mov.f32 	%f414, %f406;
	mov.f32 	%f415, %f407;
	mov.u32 	%r424, %r417;
	mov.u32 	%r425, %r418;
	mov.u32 	%r426, %r524;
	mov.u32 	%r427, %r419;
	mov.u32 	%r428, %r420;
	mov.u32 	%r429, %r421;
	mov.u32 	%r430, %r422;
	@%p45 bra 	$L__BB1_62;
	setp.leu.f32 	%p46, %f405, %f509;
	mov.f32 	%f409, %f402;
	mov.f32 	%f410, %f403;
	mov.f32 	%f411, %f404;
	mov.f32 	%f412, %f509;
	mov.f32 	%f413, %f405;
	mov.f32 	%f414, %f406;
	mov.f32 	%f415, %f407;
	mov.u32 	%r424, %r417;
	mov.u32 	%r425, %r418;
	mov.u32 	%r426, %r419;
	mov.u32 	%r427, %r524;
	mov.u32 	%r428, %r420;
	mov.u32 	%r429, %r421;
	mov.u32 	%r430, %r422;
	@%p46 bra 	$L__BB1_62;
	setp.leu.f32 	%p47, %f406, %f509;
	mov.f32 	%f409, %f402;
	mov.f32 	%f410, %f403;
	mov.f32 	%f411, %f404;
	mov.f32 	%f412, %f405;
	mov.f32 	%f413, %f509;
	mov.f32 	%f414, %f406;
	mov.f32 	%f415, %f407;
	mov.u32 	%r424, %r417;
	mov.u32 	%r425, %r418;
	mov.u32 	%r426, %r419;
	mov.u32 	%r427, %r420;
	mov.u32 	%r428, %r524;
	mov.u32 	%r429, %r421;
	mov.u32 	%r430, %r422;
	@%p47 bra 	$L__BB1_62;
	setp.leu.f32 	%p48, %f407, %f509;
	mov.f32 	%f409, %f402;
	mov.f32 	%f410, %f403;
	mov.f32 	%f411, %f404;
	mov.f32 	%f412, %f405;
	mov.f32 	%f413, %f406;
	mov.f32 	%f414, %f509;
	mov.f32 	%f415, %f407;
	mov.u32 	%r424, %r417;
	mov.u32 	%r425, %r418;
	mov.u32 	%r426, %r419;
	mov.u32 	%r427, %r420;
	mov.u32 	%r428, %r421;
	mov.u32 	%r429, %r524;
	mov.u32 	%r430, %r422;
	@%p48 bra 	$L__BB1_62;
	setp.leu.f32 	%p49, %f516, %f509;
	mov.f32 	%f409, %f402;
	mov.f32 	%f410, %f403;
	mov.f32 	%f411, %f404;
	mov.f32 	%f412, %f405;
	mov.f32 	%f413, %f406;
	mov.f32 	%f414, %f407;
	mov.f32 	%f415, %f509;
	mov.u32 	%r424, %r417;
	mov.u32 	%r425, %r418;
	mov.u32 	%r426, %r419;
	mov.u32 	%r427, %r420;
	mov.u32 	%r428, %r421;
	mov.u32 	%r429, %r422;
	mov.u32 	%r430, %r524;
	@%p49 bra 	$L__BB1_62;
	mov.f32 	%f409, %f402;
	mov.f32 	%f410, %f403;
	mov.f32 	%f411, %f404;
	mov.f32 	%f412, %f405;
	mov.f32 	%f413, %f406;
	mov.f32 	%f414, %f407;
	mov.f32 	%f415, %f516;
	mov.f32 	%f516, %f509;
	mov.u32 	%r424, %r417;
	mov.u32 	%r425, %r418;
	mov.u32 	%r426, %r419;
	mov.u32 	%r427, %r420;
	mov.u32 	%r428, %r421;
	mov.u32 	%r429, %r422;
	mov.u32 	%r430, %r531;
	mov.u32 	%r531, %r524;
$L__BB1_62:
	setp.leu.f32 	%p50, %f409, %f508;
	mov.f32 	%f417, %f508;
	mov.f32 	%f418, %f409;
	mov.f32 	%f419, %f410;
	mov.f32 	%f420, %f411;
	mov.f32 	%f421, %f412;
	mov.f32 	%f422, %f413;
	mov.f32 	%f423, %f414;
	mov.f32 	%f424, %f415;
	mov.u32 	%r432, %r523;
	mov.u32 	%r433, %r424;
	mov.u32 	%r434, %r425;
	mov.u32 	%r435, %r426;
	mov.u32 	%r436, %r427;
	mov.u32 	%r437, %r428;
	mov.u32 	%r438, %r429;
	mov.u32 	%r439, %r430;
	@%p50 bra 	$L__BB1_71;
	setp.leu.f32 	%p51, %f410, %f508;
	mov.f32 	%f417, %f409;
	mov.f32 	%f418, %f508;
	mov.f32 	%f419, %f410;
	mov.f32 	%f420, %f411;
	mov.f32 	%f421, %f412;
	mov.f32 	%f422, %f413;
	mov.f32 	%f423, %f414;
	mov.f32 	%f424, %f415;
	mov.u32 	%r432, %r424;
	mov.u32 	%r433, %r523;
	mov.u32 	%r434, %r425;
	mov.u32 	%r435, %r426;
	mov.u32 	%r436, %r427;
	mov.u32 	%r437, %r428;
	mov.u32 	%r438, %r429;
	mov.u32 	%r439, %r430;
	@%p51 bra 	$L__BB1_71;
	setp.leu.f32 	%p52, %f411, %f508;
	mov.f32 	%f417, %f409;
	mov.f32 	%f418, %f410;
	mov.f32 	%f419, %f508;
	mov.f32 	%f420, %f411;
	mov.f32 	%f421, %f412;
	mov.f32 	%f422, %f413;
	mov.f32 	%f423, %f414;
	mov.f32 	%f424, %f415;
	mov.u32 	%r432, %r424;
	mov.u32 	%r433, %r425;
	mov.u32 	%r434, %r523;
	mov.u32 	%r435, %r426;
	mov.u32 	%r436, %r427;
	mov.u32 	%r437, %r428;
	mov.u32 	%r438, %r429;
	mov.u32 	%r439, %r430;
	@%p52 bra 	$L__BB1_71;
	setp.leu.f32 	%p53, %f412, %f508;
	mov.f32 	%f417, %f409;
	mov.f32 	%f418, %f410;
	mov.f32 	%f419, %f411;
	mov.f32 	%f420, %f508;
	mov.f32 	%f421, %f412;
	mov.f32 	%f422, %f413;
	mov.f32 	%f423, %f414;
	mov.f32 	%f424, %f415;
	mov.u32 	%r432, %r424;
	mov.u32 	%r433, %r425;
	mov.u32 	%r434, %r426;
	mov.u32 	%r435, %r523;
	mov.u32 	%r436, %r427;
	mov.u32 	%r437, %r428;
	mov.u32 	%r438, %r429;
	mov.u32 	%r439, %r430;
	@%p53 bra 	$L__BB1_71;
	setp.leu.f32 	%p54, %f413, %f508;
	mov.f32 	%f417, %f409;
	mov.f32 	%f418, %f410;
	mov.f32 	%f419, %f411;
	mov.f32 	%f420, %f412;
	mov.f32 	%f421, %f508;
	mov.f32 	%f422, %f413;
	mov.f32 	%f423, %f414;
	mov.f32 	%f424, %f415;
	mov.u32 	%r432, %r424;
	mov.u32 	%r433, %r425;
	mov.u32 	%r434, %r426;
	mov.u32 	%r435, %r427;
	mov.u32 	%r436, %r523;
	mov.u32 	%r437, %r428;
	mov.u32 	%r438, %r429;
	mov.u32 	%r439, %r430;
	@%p54 bra 	$L__BB1_71;
	setp.leu.f32 	%p55, %f414, %f508;
	mov.f32 	%f417, %f409;
	mov.f32 	%f418, %f410;
	mov.f32 	%f419, %f411;
	mov.f32 	%f420, %f412;
	mov.f32 	%f421, %f413;
	mov.f32 	%f422, %f508;
	mov.f32 	%f423, %f414;
	mov.f32 	%f424, %f415;
	mov.u32 	%r432, %r424;
	mov.u32 	%r433, %r425;
	mov.u32 	%r434, %r426;
	mov.u32 	%r435, %r427;
	mov.u32 	%r436, %r428;
	mov.u32 	%r437, %r523;
	mov.u32 	%r438, %r429;
	mov.u32 	%r439, %r430;
	@%p55 bra 	$L__BB1_71;
	setp.leu.f32 	%p56, %f415, %f508;
	mov.f32 	%f417, %f409;
	mov.f32 	%f418, %f410;
	mov.f32 	%f419, %f411;
	mov.f32 	%f420, %f412;
	mov.f32 	%f421, %f413;
	mov.f32 	%f422, %f414;
	mov.f32 	%f423, %f508;
	mov.f32 	%f424, %f415;
	mov.u32 	%r432, %r424;
	mov.u32 	%r433, %r425;
	mov.u32 	%r434, %r426;
	mov.u32 	%r435, %r427;
	mov.u32 	%r436, %r428;
	mov.u32 	%r437, %r429;
	mov.u32 	%r438, %r523;
	mov.u32 	%r439, %r430;
	@%p56 bra 	$L__BB1_71;
	setp.leu.f32 	%p57, %f516, %f508;
	mov.f32 	%f417, %f409;
	mov.f32 	%f418, %f410;
	mov.f32 	%f419, %f411;
	mov.f32 	%f420, %f412;
	mov.f32 	%f421, %f413;
	mov.f32 	%f422, %f414;
	mov.f32 	%f423, %f415;
	mov.f32 	%f424, %f508;
	mov.u32 	%r432, %r424;
	mov.u32 	%r433, %r425;
	mov.u32 	%r434, %r426;
	mov.u32 	%r435, %r427;
	mov.u32 	%r436, %r428;
	mov.u32 	%r437, %r429;
	mov.u32 	%r438, %r430;
	mov.u32 	%r439, %r523;
	@%p57 bra 	$L__BB1_71;
	mov.f32 	%f417, %f409;
	mov.f32 	%f418, %f410;
	mov.f32 	%f419, %f411;
	mov.f32 	%f420, %f412;
	mov.f32 	%f421, %f413;
	mov.f32 	%f422, %f414;
	mov.f32 	%f423, %f415;
	mov.f32 	%f424, %f516;
	mov.f32 	%f516, %f508;
	mov.u32 	%r432, %r424;
	mov.u32 	%r433, %r425;
	mov.u32 	%r434, %r426;
	mov.u32 	%r435, %r427;
	mov.u32 	%r436, %r428;
	mov.u32 	%r437, %r429;
	mov.u32 	%r438, %r430;
	mov.u32 	%r439, %r531;
	mov.u32 	%r531, %r523;
$L__BB1_71:
	setp.leu.f32 	%p58, %f417, %f507;
	mov.f32 	%f426, %f507;
	mov.f32 	%f427, %f417;
	mov.f32 	%f428, %f418;
	mov.f32 	%f429, %f419;
	mov.f32 	%f430, %f420;
	mov.f32 	%f431, %f421;
	mov.f32 	%f432, %f422;
	mov.f32 	%f433, %f423;
	mov.f32 	%f434, %f424;
	mov.u32 	%r441, %r522;
	mov.u32 	%r442, %r432;
	mov.u32 	%r443, %r433;
	mov.u32 	%r444, %r434;
	mov.u32 	%r445, %r435;
	mov.u32 	%r446, %r436;
	mov.u32 	%r447, %r437;
	mov.u32 	%r448, %r438;
	mov.u32 	%r449, %r439;
	@%p58 bra 	$L__BB1_81;
	setp.leu.f32 	%p59, %f418, %f507;
	mov.f32 	%f426, %f417;
	mov.f32 	%f427, %f507;
	mov.f32 	%f428, %f418;
	mov.f32 	%f429, %f419;
	mov.f32 	%f430, %f420;
	mov.f32 	%f431, %f421;
	mov.f32 	%f432, %f422;
	mov.f32 	%f433, %f423;
	mov.f32 	%f434, %f424;
	mov.u32 	%r441, %r432;
	mov.u32 	%r442, %r522;
	mov.u32 	%r443, %r433;
	mov.u32 	%r444, %r434;
	mov.u32 	%r445, %r435;
	mov.u32 	%r446, %r436;
	mov.u32 	%r447, %r437;
	mov.u32 	%r448, %r438;
	mov.u32 	%r449, %r439;
	@%p59 bra 	$L__BB1_81;
	setp.leu.f32 	%p60, %f419, %f507;
	mov.f32 	%f426, %f417;
	mov.f32 	%f427, %f418;
	mov.f32 	%f428, %f507;
	mov.f32 	%f429, %f419;
	mov.f32 	%f430, %f420;
	mov.f32 	%f431, %f421;
	mov.f32 	%f432, %f422;
	mov.f32 	%f433, %f423;
	mov.f32 	%f434, %f424;
	mov.u32 	%r441, %r432;
	mov.u32 	%r442, %r433;
	mov.u32 	%r443, %r522;
	mov.u32 	%r444, %r434;
	mov.u32 	%r445, %r435;
	mov.u32 	%r446, %r436;
	mov.u32 	%r447, %r437;
	mov.u32 	%r448, %r438;
	mov.u32 	%r449, %r439;
	@%p60 bra 	$L__BB1_81;
	setp.leu.f32 	%p61, %f420, %f507;
	mov.f32 	%f426, %f417;
	mov.f32 	%f427, %f418;
	mov.f32 	%f428, %f419;
	mov.f32 	%f429, %f507;
	mov.f32 	%f430, %f420;
	mov.f32 	%f431, %f421;
	mov.f32 	%f432, %f422;
	mov.f32 	%f433, %f423;
	mov.f32 	%f434, %f424;
	mov.u32 	%r441, %r432;
	mov.u32 	%r442, %r433;
	mov.u32 	%r443, %r434;
	mov.u32 	%r444, %r522;
	mov.u32 	%r445, %r435;
	mov.u32 	%r446, %r436;
	mov.u32 	%r447, %r437;
	mov.u32 	%r448, %r438;
	mov.u32 	%r449, %r439;
	@%p61 bra 	$L__BB1_81;
	setp.leu.f32 	%p62, %f421, %f507;
	mov.f32 	%f426, %f417;
	mov.f32 	%f427, %f418;
	mov.f32 	%f428, %f419;
	mov.f32 	%f429, %f420;
	mov.f32 	%f430, %f507;
	mov.f32 	%f431, %f421;
	mov.f32 	%f432, %f422;
	mov.f32 	%f433, %f423;
	mov.f32 	%f434, %f424;
	mov.u32 	%r441, %r432;
	mov.u32 	%r442, %r433;
	mov.u32 	%r443, %r434;
	mov.u32 	%r444, %r435;
	mov.u32 	%r445, %r522;
	mov.u32 	%r446, %r436;
	mov.u32 	%r447, %r437;
	mov.u32 	%r448, %r438;
	mov.u32 	%r449, %r439;
	@%p62 bra 	$L__BB1_81;
	setp.leu.f32 	%p63, %f422, %f507;
	mov.f32 	%f426, %f417;
	mov.f32 	%f427, %f418;
	mov.f32 	%f428, %f419;
	mov.f32 	%f429, %f420;
	mov.f32 	%f430, %f421;
	mov.f32 	%f431, %f507;
	mov.f32 	%f432, %f422;
	mov.f32 	%f433, %f423;
	mov.f32 	%f434, %f424;
	mov.u32 	%r441, %r432;
	mov.u32 	%r442, %r433;
	mov.u32 	%r443, %r434;
	mov.u32 	%r444, %r435;
	mov.u32 	%r445, %r436;
	mov.u32 	%r446, %r522;
	mov.u32 	%r447, %r437;
	mov.u32 	%r448, %r438;
	mov.u32 	%r449, %r439;
	@%p63 bra 	$L__BB1_81;
	setp.leu.f32 	%p64, %f423, %f507;
	mov.f32 	%f426, %f417;
	mov.f32 	%f427, %f418;
	mov.f32 	%f428, %f419;
	mov.f32 	%f429, %f420;
	mov.f32 	%f430, %f421;
	mov.f32 	%f431, %f422;
	mov.f32 	%f432, %f507;
	mov.f32 	%f433, %f423;
	mov.f32 	%f434, %f424;
	mov.u32 	%r441, %r432;
	mov.u32 	%r442, %r433;
	mov.u32 	%r443, %r434;
	mov.u32 	%r444, %r435;
	mov.u32 	%r445, %r436;
	mov.u32 	%r446, %r437;
	mov.u32 	%r447, %r522;
	mov.u32 	%r448, %r438;
	mov.u32 	%r449, %r439;
	@%p64 bra 	$L__BB1_81;
	setp.leu.f32 	%p65, %f424, %f507;
	mov.f32 	%f426, %f417;
	mov.f32 	%f427, %f418;
	mov.f32 	%f428, %f419;
	mov.f32 	%f429, %f420;
	mov.f32 	%f430, %f421;
	mov.f32 	%f431, %f422;
	mov.f32 	%f432, %f423;
	mov.f32 	%f433, %f507;
	mov.f32 	%f434, %f424;
	mov.u32 	%r441, %r432;
	mov.u32 	%r442, %r433;
	mov.u32 	%r443, %r434;
	mov.u32 	%r444, %r435;
	mov.u32 	%r445, %r436;
	mov.u32 	%r446, %r437;
	mov.u32 	%r447, %r438;
	mov.u32 	%r448, %r522;
	mov.u32 	%r449, %r439;
	@%p65 bra 	$L__BB1_81;
	setp.leu.f32 	%p66, %f516, %f507;
	mov.f32 	%f426, %f417;
	mov.f32 	%f427, %f418;
	mov.f32 	%f428, %f419;
	mov.f32 	%f429, %f420;
	mov.f32 	%f430, %f421;
	mov.f32 	%f431, %f422;
	mov.f32 	%f432, %f423;
	mov.f32 	%f433, %f424;
	mov.f32 	%f434, %f507;
	mov.u32 	%r441, %r432;
	mov.u32 	%r442, %r433;
	mov.u32 	%r443, %r434;
	mov.u32 	%r444, %r435;
	mov.u32 	%r445, %r436;
	mov.u32 	%r446, %r437;
	mov.u32 	%r447, %r438;
	mov.u32 	%r448, %r439;
	mov.u32 	%r449, %r522;
	@%p66 bra 	$L__BB1_81;
	mov.f32 	%f426, %f417;
	mov.f32 	%f427, %f418;
	mov.f32 	%f428, %f419;
	mov.f32 	%f429, %f420;
	mov.f32 	%f430, %f421;
	mov.f32 	%f431, %f422;
	mov.f32 	%f432, %f423;
	mov.f32 	%f433, %f424;
	mov.f32 	%f434, %f516;
	mov.f32 	%f516, %f507;
	mov.u32 	%r441, %r432;
	mov.u32 	%r442, %r433;
	mov.u32 	%r443, %r434;
	mov.u32 	%r444, %r435;
	mov.u32 	%r445, %r436;
	mov.u32 	%r446, %r437;
	mov.u32 	%r447, %r438;
	mov.u32 	%r448, %r439;
	mov.u32 	%r449, %r531;
	mov.u32 	%r531, %r522;
$L__BB1_81:
	setp.leu.f32 	%p67, %f426, %f506;
	mov.f32 	%f436, %f506;
	mov.f32 	%f437, %f426;
	mov.f32 	%f438, %f427;
	mov.f32 	%f439, %f428;
	mov.f32 	%f440, %f429;
	mov.f32 	%f441, %f430;
	mov.f32 	%f442, %f431;
	mov.f32 	%f443, %f432;
	mov.f32 	%f444, %f433;
	mov.f32 	%f445, %f434;
	mov.u32 	%r451, %r521;
	mov.u32 	%r452, %r441;
	mov.u32 	%r453, %r442;
	mov.u32 	%r454, %r443;
	mov.u32 	%r455, %r444;
	mov.u32 	%r456, %r445;
	mov.u32 	%r457, %r446;
	mov.u32 	%r458, %r447;
	mov.u32 	%r459, %r448;
	mov.u32 	%r460, %r449;
	@%p67 bra 	$L__BB1_92;
	setp.leu.f32 	%p68, %f427, %f506;
	mov.f32 	%f436, %f426;
	mov.f32 	%f437, %f506;
	mov.f32 	%f438, %f427;
	mov.f32 	%f439, %f428;
	mov.f32 	%f440, %f429;
	mov.f32 	%f441, %f430;
	mov.f32 	%f442, %f431;
	mov.f32 	%f443, %f432;
	mov.f32 	%f444, %f433;
	mov.f32 	%f445, %f434;
	mov.u32 	%r451, %r441;
	mov.u32 	%r452, %r521;
	mov.u32 	%r453, %r442;
	mov.u32 	%r454, %r443;
	mov.u32 	%r455, %r444;
	mov.u32 	%r456, %r445;
	mov.u32 	%r457, %r446;
	mov.u32 	%r458, %r447;
	mov.u32 	%r459, %r448;
	mov.u32 	%r460, %r449;
	@%p68 bra 	$L__BB1_92;
	setp.leu.f32 	%p69, %f428, %f506;
	mov.f32 	%f436, %f426;
	mov.f32 	%f437, %f427;
	mov.f32 	%f438, %f506;
	mov.f32 	%f439, %f428;
	mov.f32 	%f440, %f429;
	mov.f32 	%f441, %f430;
	mov.f32 	%f442, %f431;
	mov.f32 	%f443, %f432;
	mov.f32 	%f444, %f433;
	mov.f32 	%f445, %f434;
	mov.u32 	%r451, %r441;
	mov.u32 	%r452, %r442;
	mov.u32 	%r453, %r521;
	mov.u32 	%r454, %r443;
	mov.u32 	%r455, %r444;
	mov.u32 	%r456, %r445;
	mov.u32 	%r457, %r446;
	mov.u32 	%r458, %r447;
	mov.u32 	%r459, %r448;
	mov.u32 	%r460, %r449;
	@%p69 bra 	$L__BB1_92;
	setp.leu.f32 	%p70, %f429, %f506;
	mov.f32 	%f436, %f426;
	mov.f32 	%f437, %f427;
	mov.f32 	%f438, %f428;
	mov.f32 	%f439, %f506;
	mov.f32 	%f440, %f429;
	mov.f32 	%f441, %f430;
	mov.f32 	%f442, %f431;
	mov.f32 	%f443, %f432;
	mov.f32 	%f444, %f433;
	mov.f32 	%f445, %f434;
	mov.u32 	%r451, %r441;
	mov.u32 	%r452, %r442;
	mov.u32 	%r453, %r443;
	mov.u32 	%r454, %r521;
	mov.u32 	%r455, %r444;
	mov.u32 	%r456, %r445;
	mov.u32 	%r457, %r446;
	mov.u32 	%r458, %r447;
	mov.u32 	%r459, %r448;
	mov.u32 	%r460, %r449;
	@%p70 bra 	$L__BB1_92;
	setp.leu.f32 	%p71, %f430, %f506;
	mov.f32 	%f436, %f426;
	mov.f32 	%f437, %f427;
	mov.f32 	%f438, %f428;
	mov.f32 	%f439, %f429;
	mov.f32 	%f440, %f506;
	mov.f32 	%f441, %f430;
	mov.f32 	%f442, %f431;
	mov.f32 	%f443, %f432;
	mov.f32 	%f444, %f433;
	mov.f32 	%f445, %f434;
	mov.u32 	%r451, %r441;
	mov.u32 	%r452, %r442;
	mov.u32 	%r453, %r443;
	mov.u32 	%r454, %r444;
	mov.u32 	%r455, %r521;
	mov.u32 	%r456, %r445;
	mov.u32 	%r457, %r446;
	mov.u32 	%r458, %r447;
	mov.u32 	%r459, %r448;
	mov.u32 	%r460, %r449;
	@%p71 bra 	$L__BB1_92;
	setp.leu.f32 	%p72, %f431, %f506;
	mov.f32 	%f436, %f426;
	mov.f32 	%f437, %f427;
	mov.f32 	%f438, %f428;
	mov.f32 	%f439, %f429;
	mov.f32 	%f440, %f430;
	mov.f32 	%f441, %f506;
	mov.f32 	%f442, %f431;
	mov.f32 	%f443, %f432;
	mov.f32 	%f444, %f433;
	mov.f32 	%f445, %f434;
	mov.u32 	%r451, %r441;
	mov.u32 	%r452, %r442;
	mov.u32 	%r453, %r443;
	mov.u32 	%r454, %r444;
	mov.u32 	%r455, %r445;
	mov.u32 	%r456, %r521;
	mov.u32 	%r457, %r446;
	mov.u32 	%r458, %r447;
	mov.u32 	%r459, %r448;
	mov.u32 	%r460, %r449;
	@%p72 bra 	$L__BB1_92;
	setp.leu.f32 	%p73, %f432, %f506;
	mov.f32 	%f436, %f426;
	mov.f32 	%f437, %f427;
	mov.f32 	%f438, %f428;
	mov.f32 	%f439, %f429;
	mov.f32 	%f440, %f430;
	mov.f32 	%f441, %f431;
	mov.f32 	%f442, %f506;
	mov.f32 	%f443, %f432;
	mov.f32 	%f444, %f433;
	mov.f32 	%f445, %f434;
	mov.u32 	%r451, %r441;
	mov.u32 	%r452, %r442;
	mov.u32 	%r453, %r443;
	mov.u32 	%r454, %r444;
	mov.u32 	%r455, %r445;
	mov.u32 	%r456, %r446;
	mov.u32 	%r457, %r521;
	mov.u32 	%r458, %r447;
	mov.u32 	%r459, %r448;
	mov.u32 	%r460, %r449;
	@%p73 bra 	$L__BB1_92;
	setp.leu.f32 	%p74, %f433, %f506;
	mov.f32 	%f436, %f426;
	mov.f32 	%f437, %f427;
	mov.f32 	%f438, %f428;
	mov.f32 	%f439, %f429;
	mov.f32 	%f440, %f430;
	mov.f32 	%f441, %f431;
	mov.f32 	%f442, %f432;
	mov.f32 	%f443, %f506;
	mov.f32 	%f444, %f433;
	mov.f32 	%f445, %f434;
	mov.u32 	%r451, %r441;
	mov.u32 	%r452, %r442;
	mov.u32 	%r453, %r443;
	mov.u32 	%r454, %r444;
	mov.u32 	%r455, %r445;
	mov.u32 	%r456, %r446;
	mov.u32 	%r457, %r447;
	mov.u32 	%r458, %r521;
	mov.u32 	%r459, %r448;
	mov.u32 	%r460, %r449;
	@%p74 bra 	$L__BB1_92;
	setp.leu.f32 	%p75, %f434, %f506;
	mov.f32 	%f436, %f426;
	mov.f32 	%f437, %f427;
	mov.f32 	%f438, %f428;
	mov.f32 	%f439, %f429;
	mov.f32 	%f440, %f430;
	mov.f32 	%f441, %f431;
	mov.f32 	%f442, %f432;
	mov.f32 	%f443, %f433;
	mov.f32 	%f444, %f506;
	mov.f32 	%f445, %f434;
	mov.u32 	%r451, %r441;
	mov.u32 	%r452, %r442;
	mov.u32 	%r453, %r443;
	mov.u32 	%r454, %r444;
	mov.u32 	%r455, %r445;
	mov.u32 	%r456, %r446;
	mov.u32 	%r457, %r447;
	mov.u32 	%r458, %r448;
	mov.u32 	%r459, %r521;
	mov.u32 	%r460, %r449;
	@%p75 bra 	$L__BB1_92;
	setp.leu.f32 	%p76, %f516, %f506;
	mov.f32 	%f436, %f426;
	mov.f32 	%f437, %f427;
	mov.f32 	%f438, %f428;
	mov.f32 	%f439, %f429;
	mov.f32 	%f440, %f430;
	mov.f32 	%f441, %f431;
	mov.f32 	%f442, %f432;
	mov.f32 	%f443, %f433;
	mov.f32 	%f444, %f434;
	mov.f32 	%f445, %f506;
	mov.u32 	%r451, %r441;
	mov.u32 	%r452, %r442;
	mov.u32 	%r453, %r443;
	mov.u32 	%r454, %r444;
	mov.u32 	%r455, %r445;
	mov.u32 	%r456, %r446;
	mov.u32 	%r457, %r447;
	mov.u32 	%r458, %r448;
	mov.u32 	%r459, %r449;
	mov.u32 	%r460, %r521;
	@%p76 bra 	$L__BB1_92;
	mov.f32 	%f436, %f426;
	mov.f32 	%f437, %f427;
	mov.f32 	%f438, %f428;
	mov.f32 	%f439, %f429;
	mov.f32 	%f440, %f430;
	mov.f32 	%f441, %f431;
	mov.f32 	%f442, %f432;
	mov.f32 	%f443, %f433;
	mov.f32 	%f444, %f434;
	mov.f32 	%f445, %f516;
	mov.f32 	%f516, %f506;
	mov.u32 	%r451, %r441;
	mov.u32 	%r452, %r442;
	mov.u32 	%r453, %r443;
	mov.u32 	%r454, %r444;
	mov.u32 	%r455, %r445;
	mov.u32 	%r456, %r446;
	mov.u32 	%r457, %r447;
	mov.u32 	%r458, %r448;
	mov.u32 	%r459, %r449;
	mov.u32 	%r460, %r531;
	mov.u32 	%r531, %r521;
$L__BB1_92:
	setp.leu.f32 	%p77, %f436, %f505;
	mov.f32 	%f447, %f505;
	mov.f32 	%f448, %f436;
	mov.f32 	%f449, %f437;
	mov.f32 	%f450, %f438;
	mov.f32 	%f451, %f439;
	mov.f32 	%f452, %f440;
	mov.f32 	%f453, %f441;
	mov.f32 	%f454, %f442;
	mov.f32 	%f455, %f443;
	mov.f32 	%f456, %f444;
	mov.f32 	%f457, %f445;
	mov.u32 	%r462, %r520;
	mov.u32 	%r463, %r451;
	mov.u32 	%r464, %r452;
	mov.u32 	%r465, %r453;
	mov.u32 	%r466, %r454;
	mov.u32 	%r467, %r455;
	mov.u32 	%r468, %r456;
	mov.u32 	%r469, %r457;
	mov.u32 	%r470, %r458;
	mov.u32 	%r471, %r459;
	mov.u32 	%r472, %r460;
	@%p77 bra 	$L__BB1_104;
	setp.leu.f32 	%p78, %f437, %f505;
	mov.f32 	%f447, %f436;
	mov.f32 	%f448, %f505;
	mov.f32 	%f449, %f437;
	mov.f32 	%f450, %f438;
	mov.f32 	%f451, %f439;
	mov.f32 	%f452, %f440;
	mov.f32 	%f453, %f441;
	mov.f32 	%f454, %f442;
	mov.f32 	%f455, %f443;
	mov.f32 	%f456, %f444;
	mov.f32 	%f457, %f445;
	mov.u32 	%r462, %r451;
	mov.u32 	%r463, %r520;
	mov.u32 	%r464, %r452;
	mov.u32 	%r465, %r453;
	mov.u32 	%r466, %r454;
	mov.u32 	%r467, %r455;
	mov.u32 	%r468, %r456;
	mov.u32 	%r469, %r457;
	mov.u32 	%r470, %r458;
	mov.u32 	%r471, %r459;
	mov.u32 	%r472, %r460;
	@%p78 bra 	$L__BB1_104;
	setp.leu.f32 	%p79, %f438, %f505;
	mov.f32 	%f447, %f436;
	mov.f32 	%f448, %f437;
	mov.f32 	%f449, %f505;
	mov.f32 	%f450, %f438;
	mov.f32 	%f451, %f439;
	mov.f32 	%f452, %f440;
	mov.f32 	%f453, %f441;
	mov.f32 	%f454, %f442;
	mov.f32 	%f455, %f443;
	mov.f32 	%f456, %f444;
	mov.f32 	%f457, %f445;
	mov.u32 	%r462, %r451;
	mov.u32 	%r463, %r452;
	mov.u32 	%r464, %r520;
	mov.u32 	%r465, %r453;
	mov.u32 	%r466, %r454;
	mov.u32 	%r467, %r455;
	mov.u32 	%r468, %r456;
	mov.u32 	%r469, %r457;
	mov.u32 	%r470, %r458;
	mov.u32 	%r471, %r459;
	mov.u32 	%r472, %r460;
	@%p79 bra 	$L__BB1_104;
	setp.leu.f32 	%p80, %f439, %f505;
	mov.f32 	%f447, %f436;
	mov.f32 	%f448, %f437;
	mov.f32 	%f449, %f438;
	mov.f32 	%f450, %f505;
	mov.f32 	%f451, %f439;
	mov.f32 	%f452, %f440;
	mov.f32 	%f453, %f441;
	mov.f32 	%f454, %f442;
	mov.f32 	%f455, %f443;
	mov.f32 	%f456, %f444;
	mov.f32 	%f457, %f445;
	mov.u32 	%r462, %r451;
	mov.u32 	%r463, %r452;
	mov.u32 	%r464, %r453;
	mov.u32 	%r465, %r520;
	mov.u32 	%r466, %r454;
	mov.u32 	%r467, %r455;
	mov.u32 	%r468, %r456;
	mov.u32 	%r469, %r457;
	mov.u32 	%r470, %r458;
	mov.u32 	%r471, %r459;
	mov.u32 	%r472, %r460;
	@%p80 bra 	$L__BB1_104;
	setp.leu.f32 	%p81, %f440, %f505;
	mov.f32 	%f447, %f436;
	mov.f32 	%f448, %f437;
	mov.f32 	%f449, %f438;
	mov.f32 	%f450, %f439;
	mov.f32 	%f451, %f505;
	mov.f32 	%f452, %f440;
	mov.f32 	%f453, %f441;
	mov.f32 	%f454, %f442;
	mov.f32 	%f455, %f443;
	mov.f32 	%f456, %f444;
	mov.f32 	%f457, %f445;
	mov.u32 	%r462, %r451;
	mov.u32 	%r463, %r452;
	mov.u32 	%r464, %r453;
	mov.u32 	%r465, %r454;
	mov.u32 	%r466, %r520;
	mov.u32 	%r467, %r455;
	mov.u32 	%r468, %r456;
	mov.u32 	%r469, %r457;
	mov.u32 	%r470, %r458;
	mov.u32 	%r471, %r459;
	mov.u32 	%r472, %r460;
	@%p81 bra 	$L__BB1_104;
	setp.leu.f32 	%p82, %f441, %f505;
	mov.f32 	%f447, %f436;
	mov.f32 	%f448, %f437;
	mov.f32 	%f449, %f438;
	mov.f32 	%f450, %f439;
	mov.f32 	%f451, %f440;
	mov.f32 	%f452, %f505;
	mov.f32 	%f453, %f441;
	mov.f32 	%f454, %f442;
	mov.f32 	%f455, %f443;
	mov.f32 	%f456, %f444;
	mov.f32 	%f457, %f445;
	mov.u32 	%r462, %r451;
	mov.u32 	%r463, %r452;
	mov.u32 	%r464, %r453;
	mov.u32 	%r465, %r454;
	mov.u32 	%r466, %r455;
	mov.u32 	%r467, %r520;
	mov.u32 	%r468, %r456;
	mov.u32 	%r469, %r457;
	mov.u32 	%r470, %r458;
	mov.u32 	%r471, %r459;
	mov.u32 	%r472, %r460;
	@%p82 bra 	$L__BB1_104;
	setp.leu.f32 	%p83, %f442, %f505;
	mov.f32 	%f447, %f436;
	mov.f32 	%f448, %f437;
	mov.f32 	%f449, %f438;
	mov.f32 	%f450, %f439;
	mov.f32 	%f451, %f440;
	mov.f32 	%f452, %f441;
	mov.f32 	%f453, %f505;
	mov.f32 	%f454, %f442;
	mov.f32 	%f455, %f443;
	mov.f32 	%f456, %f444;
	mov.f32 	%f457, %f445;
	mov.u32 	%r462, %r451;
	mov.u32 	%r463, %r452;
	mov.u32 	%r464, %r453;
	mov.u32 	%r465, %r454;
	mov.u32 	%r466, %r455;
	mov.u32 	%r467, %r456;
	mov.u32 	%r468, %r520;
	mov.u32 	%r469, %r457;
	mov.u32 	%r470, %r458;
	mov.u32 	%r471, %r459;
	mov.u32 	%r472, %r460;
	@%p83 bra 	$L__BB1_104;
	setp.leu.f32 	%p84, %f443, %f505;
	mov.f32 	%f447, %f436;
	mov.f32 	%f448, %f437;
	mov.f32 	%f449, %f438;
	mov.f32 	%f450, %f439;
	mov.f32 	%f451, %f440;
	mov.f32 	%f452, %f441;
	mov.f32 	%f453, %f442;
	mov.f32 	%f454, %f505;
	mov.f32 	%f455, %f443;
	mov.f32 	%f456, %f444;
	mov.f32 	%f457, %f445;
	mov.u32 	%r462, %r451;
	mov.u32 	%r463, %r452;
	mov.u32 	%r464, %r453;
	mov.u32 	%r465, %r454;
	mov.u32 	%r466, %r455;
	mov.u32 	%r467, %r456;
	mov.u32 	%r468, %r457;
	mov.u32 	%r469, %r520;
	mov.u32 	%r470, %r458;
	mov.u32 	%r471, %r459;
	mov.u32 	%r472, %r460;
	@%p84 bra 	$L__BB1_104;
	setp.leu.f32 	%p85, %f444, %f505;
	mov.f32 	%f447, %f436;
	mov.f32 	%f448, %f437;
	mov.f32 	%f449, %f438;
	mov.f32 	%f450, %f439;
	mov.f32 	%f451, %f440;
	mov.f32 	%f452, %f441;
	mov.f32 	%f453, %f442;
	mov.f32 	%f454, %f443;
	mov.f32 	%f455, %f505;
	mov.f32 	%f456, %f444;
	mov.f32 	%f457, %f445;
	mov.u32 	%r462, %r451;
	mov.u32 	%r463, %r452;
	mov.u32 	%r464, %r453;
	mov.u32 	%r465, %r454;
	mov.u32 	%r466, %r455;
	mov.u32 	%r467, %r456;
	mov.u32 	%r468, %r457;
	mov.u32 	%r469, %r458;
	mov.u32 	%r470, %r520;
	mov.u32 	%r471, %r459;
	mov.u32 	%r472, %r460;
	@%p85 bra 	$L__BB1_104;
	setp.leu.f32 	%p86, %f445, %f505;
	mov.f32 	%f447, %f436;
	mov.f32 	%f448, %f437;
	mov.f32 	%f449, %f438;
	mov.f32 	%f450, %f439;
	mov.f32 	%f451, %f440;
	mov.f32 	%f452, %f441;
	mov.f32 	%f453, %f442;
	mov.f32 	%f454, %f443;
	mov.f32 	%f455, %f444;
	mov.f32 	%f456, %f505;
	mov.f32 	%f457, %f445;
	mov.u32 	%r462, %r451;
	mov.u32 	%r463, %r452;
	mov.u32 	%r464, %r453;
	mov.u32 	%r465, %r454;
	mov.u32 	%r466, %r455;
	mov.u32 	%r467, %r456;
	mov.u32 	%r468, %r457;
	mov.u32 	%r469, %r458;
	mov.u32 	%r470, %r459;
	mov.u32 	%r471, %r520;
	mov.u32 	%r472, %r460;
	@%p86 bra 	$L__BB1_104;
	setp.leu.f32 	%p87, %f516, %f505;
	mov.f32 	%f447, %f436;
	mov.f32 	%f448, %f437;
	mov.f32 	%f449, %f438;
	mov.f32 	%f450, %f439;
	mov.f32 	%f451, %f440;
	mov.f32 	%f452, %f441;
	mov.f32 	%f453, %f442;
	mov.f32 	%f454, %f443;
	mov.f32 	%f455, %f444;
	mov.f32 	%f456, %f445;
	mov.f32 	%f457, %f505;
	mov.u32 	%r462, %r451;
	mov.u32 	%r463, %r452;
	mov.u32 	%r464, %r453;
	mov.u32 	%r465, %r454;
	mov.u32 	%r466, %r455;
	mov.u32 	%r467, %r456;
	mov.u32 	%r468, %r457;
	mov.u32 	%r469, %r458;
	mov.u32 	%r470, %r459;
	mov.u32 	%r471, %r460;
	mov.u32 	%r472, %r520;
	@%p87 bra 	$L__BB1_104;
	mov.f32 	%f447, %f436;
	mov.f32 	%f448, %f437;
	mov.f32 	%f449, %f438;
	mov.f32 	%f450, %f439;
	mov.f32 	%f451, %f440;
	mov.f32 	%f452, %f441;
	mov.f32 	%f453, %f442;
	mov.f32 	%f454, %f443;
	mov.f32 	%f455, %f444;
	mov.f32 	%f456, %f445;
	mov.f32 	%f457, %f516;
	mov.f32 	%f516, %f505;
	mov.u32 	%r462, %r451;
	mov.u32 	%r463, %r452;
	mov.u32 	%r464, %r453;
	mov.u32 	%r465, %r454;
	mov.u32 	%r466, %r455;
	mov.u32 	%r467, %r456;
	mov.u32 	%r468, %r457;
	mov.u32 	%r469, %r458;
	mov.u32 	%r470, %r459;
	mov.u32 	%r471, %r460;
	mov.u32 	%r472, %r531;
	mov.u32 	%r531, %r520;
$L__BB1_104:
	setp.leu.f32 	%p88, %f447, %f504;
	mov.f32 	%f459, %f504;
	mov.f32 	%f460, %f447;
	mov.f32 	%f461, %f448;
	mov.f32 	%f462, %f449;
	mov.f32 	%f463, %f450;
	mov.f32 	%f464, %f451;
	mov.f32 	%f465, %f452;
	mov.f32 	%f466, %f453;
	mov.f32 	%f467, %f454;
	mov.f32 	%f468, %f455;
	mov.f32 	%f469, %f456;
	mov.f32 	%f470, %f457;
	mov.u32 	%r474, %r519;
	mov.u32 	%r475, %r462;
	mov.u32 	%r476, %r463;
	mov.u32 	%r477, %r464;
	mov.u32 	%r478, %r465;
	mov.u32 	%r479, %r466;
	mov.u32 	%r480, %r467;
	mov.u32 	%r481, %r468;
	mov.u32 	%r482, %r469;
	mov.u32 	%r483, %r470;
	mov.u32 	%r484, %r471;
	mov.u32 	%r485, %r472;
	@%p88 bra 	$L__BB1_117;
	setp.leu.f32 	%p89, %f448, %f504;
	mov.f32 	%f459, %f447;
	mov.f32 	%f460, %f504;
	mov.f32 	%f461, %f448;
	mov.f32 	%f462, %f449;
	mov.f32 	%f463, %f450;
	mov.f32 	%f464, %f451;
	mov.f32 	%f465, %f452;
	mov.f32 	%f466, %f453;
	mov.f32 	%f467, %f454;
	mov.f32 	%f468, %f455;
	mov.f32 	%f469, %f456;
	mov.f32 	%f470, %f457;
	mov.u32 	%r474, %r462;
	mov.u32 	%r475, %r519;
	mov.u32 	%r476, %r463;
	mov.u32 	%r477, %r464;
	mov.u32 	%r478, %r465;
	mov.u32 	%r479, %r466;
	mov.u32 	%r480, %r467;
	mov.u32 	%r481, %r468;
	mov.u32 	%r482, %r469;
	mov.u32 	%r483, %r470;
	mov.u32 	%r484, %r471;
	mov.u32 	%r485, %r472;
	@%p89 bra 	$L__BB1_117;
	setp.leu.f32 	%p90, %f449, %f504;
	mov.f32 	%f459, %f447;
	mov.f32 	%f460, %f448;
	mov.f32 	%f461, %f504;
	mov.f32 	%f462, %f449;
	mov.f32 	%f463, %f450;
	mov.f32 	%f464, %f451;
	mov.f32 	%f465, %f452;
	mov.f32 	%f466, %f453;
	mov.f32 	%f467, %f454;
	mov.f32 	%f468, %f455;
	mov.f32 	%f469, %f456;
	mov.f32 	%f470, %f457;
	mov.u32 	%r474, %r462;
	mov.u32 	%r475, %r463;
	mov.u32 	%r476, %r519;
	mov.u32 	%r477, %r464;
	mov.u32 	%r478, %r465;
	mov.u32 	%r479, %r466;
	mov.u32 	%r480, %r467;
	mov.u32 	%r481, %r468;
	mov.u32 	%r482, %r469;
	mov.u32 	%r483, %r470;
	mov.u32 	%r484, %r471;
	mov.u32 	%r485, %r472;
	@%p90 bra 	$L__BB1_117;
	setp.leu.f32 	%p91, %f450, %f504;
	mov.f32 	%f459, %f447;
	mov.f32 	%f460, %f448;
	mov.f32 	%f461, %f449;
	mov.f32 	%f462, %f504;
	mov.f32 	%f463, %f450;
	mov.f32 	%f464, %f451;
	mov.f32 	%f465, %f452;
	mov.f32 	%f466, %f453;
	mov.f32 	%f467, %f454;
	mov.f32 	%f468, %f455;
	mov.f32 	%f469, %f456;
	mov.f32 	%f470, %f457;
	mov.u32 	%r474, %r462;
	mov.u32 	%r475, %r463;
	mov.u32 	%r476, %r464;
	mov.u32 	%r477, %r519;
	mov.u32 	%r478, %r465;
	mov.u32 	%r479, %r466;
	mov.u32 	%r480, %r467;
	mov.u32 	%r481, %r468;
	mov.u32 	%r482, %r469;
	mov.u32 	%r483, %r470;
	mov.u32 	%r484, %r471;
	mov.u32 	%r485, %r472;
	@%p91 bra 	$L__BB1_117;
	setp.leu.f32 	%p92, %f451, %f504;
	mov.f32 	%f459, %f447;
	mov.f32 	%f460, %f448;
	mov.f32 	%f461, %f449;
	mov.f32 	%f462, %f450;
	mov.f32 	%f463, %f504;
	mov.f32 	%f464, %f451;
	mov.f32 	%f465, %f452;
	mov.f32 	%f466, %f453;
	mov.f32 	%f467, %f454;
	mov.f32 	%f468, %f455;
	mov.f32 	%f469, %f456;
	mov.f32 	%f470, %f457;
	mov.u32 	%r474, %r462;
	mov.u32 	%r475, %r463;
	mov.u32 	%r476, %r464;
	mov.u32 	%r477, %r465;
	mov.u32 	%r478, %r519;
	mov.u32 	%r479, %r466;
	mov.u32 	%r480, %r467;
	mov.u32 	%r481, %r468;
	mov.u32 	%r482, %r469;
	mov.u32 	%r483, %r470;
	mov.u32 	%r484, %r471;
	mov.u32 	%r485, %r472;
	@%p92 bra 	$L__BB1_117;
	setp.leu.f32 	%p93, %f452, %f504;
	mov.f32 	%f459, %f447;
	mov.f32 	%f460, %f448;
	mov.f32 	%f461, %f449;
	mov.f32 	%f462, %f450;
	mov.f32 	%f463, %f451;
	mov.f32 	%f464, %f504;
	mov.f32 	%f465, %f452;
	mov.f32 	%f466, %f453;
	mov.f32 	%f467, %f454;
	mov.f32 	%f468, %f455;
	mov.f32 	%f469, %f456;
	mov.f32 	%f470, %f457;
	mov.u32 	%r474, %r462;
	mov.u32 	%r475, %r463;
	mov.u32 	%r476, %r464;
	mov.u32 	%r477, %r465;
	mov.u32 	%r478, %r466;
	mov.u32 	%r479, %r519;
	mov.u32 	%r480, %r467;
	mov.u32 	%r481, %r468;
	mov.u32 	%r482, %r469;
	mov.u32 	%r483, %r470;
	mov.u32 	%r484, %r471;
	mov.u32 	%r485, %r472;
	@%p93 bra 	$L__BB1_117;
	setp.leu.f32 	%p94, %f453, %f504;
	mov.f32 	%f459, %f447;
	mov.f32 	%f460, %f448;
	mov.f32 	%f461, %f449;
	mov.f32 	%f462, %f450;
	mov.f32 	%f463, %f451;
	mov.f32 	%f464, %f452;
	mov.f32 	%f465, %f504;
	mov.f32 	%f466, %f453;
	mov.f32 	%f467, %f454;
	mov.f32 	%f468, %f455;
	mov.f32 	%f469, %f456;
	mov.f32 	%f470, %f457;
	mov.u32 	%r474, %r462;
	mov.u32 	%r475, %r463;
	mov.u32 	%r476, %r464;
	mov.u32 	%r477, %r465;
	mov.u32 	%r478, %r466;
	mov.u32 	%r479, %r467;
	mov.u32 	%r480, %r519;
	mov.u32 	%r481, %r468;
	mov.u32 	%r482, %r469;
	mov.u32 	%r483, %r470;
	mov.u32 	%r484, %r471;
	mov.u32 	%r485, %r472;
	@%p94 bra 	$L__BB1_117;
	setp.leu.f32 	%p95, %f454, %f504;
	mov.f32 	%f459, %f447;
	mov.f32 	%f460, %f448;
	mov.f32 	%f461, %f449;
	mov.f32 	%f462, %f450;
	mov.f32 	%f463, %f451;
	mov.f32 	%f464, %f452;
	mov.f32 	%f465, %f453;
	mov.f32 	%f466, %f504;
	mov.f32 	%f467, %f454;
	mov.f32 	%f468, %f455;
	mov.f32 	%f469, %f456;
	mov.f32 	%f470, %f457;
	mov.u32 	%r474, %r462;
	mov.u32 	%r475, %r463;
	mov.u32 	%r476, %r464;
	mov.u32 	%r477, %r465;
	mov.u32 	%r478, %r466;
	mov.u32 	%r479, %r467;
	mov.u32 	%r480, %r468;
	mov.u32 	%r481, %r519;
	mov.u32 	%r482, %r469;
	mov.u32 	%r483, %r470;
	mov.u32 	%r484, %r471;
	mov.u32 	%r485, %r472;
	@%p95 bra 	$L__BB1_117;
	setp.leu.f32 	%p96, %f455, %f504;
	mov.f32 	%f459, %f447;
	mov.f32 	%f460, %f448;
	mov.f32 	%f461, %f449;
	mov.f32 	%f462, %f450;
	mov.f32 	%f463, %f451;
	mov.f32 	%f464, %f452;
	mov.f32 	%f465, %f453;
	mov.f32 	%f466, %f454;
	mov.f32 	%f467, %f504;
	mov.f32 	%f468, %f455;
	mov.f32 	%f469, %f456;
	mov.f32 	%f470, %f457;
	mov.u32 	%r474, %r462;
	mov.u32 	%r475, %r463;
	mov.u32 	%r476, %r464;
	mov.u32 	%r477, %r465;
	mov.u32 	%r478, %r466;
	mov.u32 	%r479, %r467;
	mov.u32 	%r480, %r468;
	mov.u32 	%r481, %r469;
	mov.u32 	%r482, %r519;
	mov.u32 	%r483, %r470;
	mov.u32 	%r484, %r471;
	mov.u32 	%r485, %r472;
	@%p96 bra 	$L__BB1_117;
	setp.leu.f32 	%p97, %f456, %f504;
	mov.f32 	%f459, %f447;
	mov.f32 	%f460, %f448;
	mov.f32 	%f461, %f449;
	mov.f32 	%f462, %f450;
	mov.f32 	%f463, %f451;
	mov.f32 	%f464, %f452;
	mov.f32 	%f465, %f453;
	mov.f32 	%f466, %f454;
	mov.f32 	%f467, %f455;
	mov.f32 	%f468, %f504;
	mov.f32 	%f469, %f456;
	mov.f32 	%f470, %f457;
	mov.u32 	%r474, %r462;
	mov.u32 	%r475, %r463;
	mov.u32 	%r476, %r464;
	mov.u32 	%r477, %r465;
	mov.u32 	%r478, %r466;
	mov.u32 	%r479, %r467;
	mov.u32 	%r480, %r468;
	mov.u32 	%r481, %r469;
	mov.u32 	%r482, %r470;
	mov.u32 	%r483, %r519;
	mov.u32 	%r484, %r471;
	mov.u32 	%r485, %r472;
	@%p97 bra 	$L__BB1_117;
	setp.leu.f32 	%p98, %f457, %f504;
	mov.f32 	%f459, %f447;
	mov.f32 	%f460, %f448;
	mov.f32 	%f461, %f449;
	mov.f32 	%f462, %f450;
	mov.f32 	%f463, %f451;
	mov.f32 	%f464, %f452;
	mov.f32 	%f465, %f453;
	mov.f32 	%f466, %f454;
	mov.f32 	%f467, %f455;
	mov.f32 	%f468, %f456;
	mov.f32 	%f469, %f504;
	mov.f32 	%f470, %f457;
	mov.u32 	%r474, %r462;
	mov.u32 	%r475, %r463;
	mov.u32 	%r476, %r464;
	mov.u32 	%r477, %r465;
	mov.u32 	%r478, %r466;
	mov.u32 	%r479, %r467;
	mov.u32 	%r480, %r468;
	mov.u32 	%r481, %r469;
	mov.u32 	%r482, %r470;
	mov.u32 	%r483, %r471;
	mov.u32 	%r484, %r519;
	mov.u32 	%r485, %r472;
	@%p98 bra 	$L__BB1_117;
	setp.leu.f32 	%p99, %f516, %f504;
	mov.f32 	%f459, %f447;
	mov.f32 	%f460, %f448;
	mov.f32 	%f461, %f449;
	mov.f32 	%f462, %f450;
	mov.f32 	%f463, %f451;
	mov.f32 	%f464, %f452;
	mov.f32 	%f465, %f453;
	mov.f32 	%f466, %f454;
	mov.f32 	%f467, %f455;
	mov.f32 	%f468, %f456;
	mov.f32 	%f469, %f457;
	mov.f32 	%f470, %f504;
	mov.u32 	%r474, %r462;
	mov.u32 	%r475, %r463;
	mov.u32 	%r476, %r464;
	mov.u32 	%r477, %r465;
	mov.u32 	%r478, %r466;
	mov.u32 	%r479, %r467;
	mov.u32 	%r480, %r468;
	mov.u32 	%r481, %r469;
	mov.u32 	%r482, %r470;
	mov.u32 	%r483, %r471;
	mov.u32 	%r484, %r472;
	mov.u32 	%r485, %r519;
	@%p99 bra 	$L__BB1_117;
	mov.f32 	%f459, %f447;
	mov.f32 	%f460, %f448;
	mov.f32 	%f461, %f449;
	mov.f32 	%f462, %f450;
	mov.f32 	%f463, %f451;
	mov.f32 	%f464, %f452;
	mov.f32 	%f465, %f453;
	mov.f32 	%f466, %f454;
	mov.f32 	%f467, %f455;
	mov.f32 	%f468, %f456;
	mov.f32 	%f469, %f457;
	mov.f32 	%f470, %f516;
	mov.f32 	%f516, %f504;
	mov.u32 	%r474, %r462;
	mov.u32 	%r475, %r463;
	mov.u32 	%r476, %r464;
	mov.u32 	%r477, %r465;
	mov.u32 	%r478, %r466;
	mov.u32 	%r479, %r467;
	mov.u32 	%r480, %r468;
	mov.u32 	%r481, %r469;
	mov.u32 	%r482, %r470;
	mov.u32 	%r483, %r471;
	mov.u32 	%r484, %r472;
	mov.u32 	%r485, %r531;
	mov.u32 	%r531, %r519;
$L__BB1_117:
	setp.leu.f32 	%p100, %f459, %f503;
	mov.f32 	%f472, %f503;
	mov.f32 	%f473, %f459;
	mov.f32 	%f474, %f460;
	mov.f32 	%f475, %f461;
	mov.f32 	%f476, %f462;
	mov.f32 	%f477, %f463;
	mov.f32 	%f478, %f464;
	mov.f32 	%f479, %f465;
	mov.f32 	%f480, %f466;
	mov.f32 	%f481, %f467;
	mov.f32 	%f482, %f468;
	mov.f32 	%f483, %f469;
	mov.f32 	%f484, %f470;
	mov.u32 	%r487, %r518;
	mov.u32 	%r488, %r474;
	mov.u32 	%r489, %r475;
	mov.u32 	%r490, %r476;
	mov.u32 	%r491, %r477;
	mov.u32 	%r492, %r478;
	mov.u32 	%r493, %r479;
	mov.u32 	%r494, %r480;
	mov.u32 	%r495, %r481;
	mov.u32 	%r496, %r482;
	mov.u32 	%r497, %r483;
	mov.u32 	%r498, %r484;
	mov.u32 	%r499, %r485;
	@%p100 bra 	$L__BB1_131;
	setp.leu.f32 	%p101, %f460, %f503;
	mov.f32 	%f472, %f459;
	mov.f32 	%f473, %f503;
	mov.f32 	%f474, %f460;
	mov.f32 	%f475, %f461;
	mov.f32 	%f476, %f462;
	mov.f32 	%f477, %f463;
	mov.f32 	%f478, %f464;
	mov.f32 	%f479, %f465;
	mov.f32 	%f480, %f466;
	mov.f32 	%f481, %f467;
	mov.f32 	%f482, %f468;
	mov.f32 	%f483, %f469;
	mov.f32 	%f484, %f470;
	mov.u32 	%r487, %r474;
	mov.u32 	%r488, %r518;
	mov.u32 	%r489, %r475;
	mov.u32 	%r490, %r476;
	mov.u32 	%r491, %r477;
	mov.u32 	%r492, %r478;
	mov.u32 	%r493, %r479;
	mov.u32 	%r494, %r480;
	mov.u32 	%r495, %r481;
	mov.u32 	%r496, %r482;
	mov.u32 	%r497, %r483;
	mov.u32 	%r498, %r484;
	mov.u32 	%r499, %r485;
	@%p101 bra 	$L__BB1_131;
	setp.leu.f32 	%p102, %f461, %f503;
	mov.f32 	%f472, %f459;
	mov.f32 	%f473, %f460;
	mov.f32 	%f474, %f503;
	mov.f32 	%f475, %f461;
	mov.f32 	%f476, %f462;
	mov.f32 	%f477, %f463;
	mov.f32 	%f478, %f464;
	mov.f32 	%f479, %f465;
	mov.f32 	%f480, %f466;
	mov.f32 	%f481, %f467;
	mov.f32 	%f482, %f468;
	mov.f32 	%f483, %f469;
	mov.f32 	%f484, %f470;
	mov.u32 	%r487, %r474;
	mov.u32 	%r488, %r475;
	mov.u32 	%r489, %r518;
	mov.u32 	%r490, %r476;
	mov.u32 	%r491, %r477;
	mov.u32 	%r492, %r478;
	mov.u32 	%r493, %r479;
	mov.u32 	%r494, %r480;
	mov.u32 	%r495, %r481;
	mov.u32 	%r496, %r482;
	mov.u32 	%r497, %r483;
	mov.u32 	%r498, %r484;
	mov.u32 	%r499, %r485;
	@%p102 bra 	$L__BB1_131;
	setp.leu.f32 	%p103, %f462, %f503;
	mov.f32 	%f472, %f459;
	mov.f32 	%f473, %f460;
	mov.f32 	%f474, %f461;
	mov.f32 	%f475, %f503;
	mov.f32 	%f476, %f462;
	mov.f32 	%f477, %f463;
	mov.f32 	%f478, %f464;
	mov.f32 	%f479, %f465;
	mov.f32 	%f480, %f466;
	mov.f32 	%f481, %f467;
	mov.f32 	%f482, %f468;
	mov.f32 	%f483, %f469;
	mov.f32 	%f484, %f470;
	mov.u32 	%r487, %r474;
	mov.u32 	%r488, %r475;
	mov.u32 	%r489, %r476;
	mov.u32 	%r490, %r518;
	mov.u32 	%r491, %r477;
	mov.u32 	%r492, %r478;
	mov.u32 	%r493, %r479;
	mov.u32 	%r494, %r480;
	mov.u32 	%r495, %r481;
	mov.u32 	%r496, %r482;
	mov.u32 	%r497, %r483;
	mov.u32 	%r498, %r484;
	mov.u32 	%r499, %r485;
	@%p103 bra 	$L__BB1_131;
	setp.leu.f32 	%p104, %f463, %f503;
	mov.f32 	%f472, %f459;
	mov.f32 	%f473, %f460;
	mov.f32 	%f474, %f461;
	mov.f32 	%f475, %f462;
	mov.f32 	%f476, %f503;
	mov.f32 	%f477, %f463;
	mov.f32 	%f478, %f464;
	mov.f32 	%f479, %f465;
	mov.f32 	%f480, %f466;
	mov.f32 	%f481, %f467;
	mov.f32 	%f482, %f468;
	mov.f32 	%f483, %f469;
	mov.f32 	%f484, %f470;
	mov.u32 	%r487, %r474;
	mov.u32 	%r488, %r475;
	mov.u32 	%r489, %r476;
	mov.u32 	%r490, %r477;
	mov.u32 	%r491, %r518;
	mov.u32 	%r492, %r478;
	mov.u32 	%r493, %r479;
	mov.u32 	%r494, %r480;
	mov.u32 	%r495, %r481;
	mov.u32 	%r496, %r482;
	mov.u32 	%r497, %r483;
	mov.u32 	%r498, %r484;
	mov.u32 	%r499, %r485;
	@%p104 bra 	$L__BB1_131;
	setp.leu.f32 	%p105, %f464, %f503;
	mov.f32 	%f472, %f459;
	mov.f32 	%f473, %f460;
	mov.f32 	%f474, %f461;
	mov.f32 	%f475, %f462;
	mov.f32 	%f476, %f463;
	mov.f32 	%f477, %f503;
	mov.f32 	%f478, %f464;
	mov.f32 	%f479, %f465;
	mov.f32 	%f480, %f466;
	mov.f32 	%f481, %f467;
	mov.f32 	%f482, %f468;
	mov.f32 	%f483, %f469;
	mov.f32 	%f484, %f470;
	mov.u32 	%r487, %r474;
	mov.u32 	%r488, %r475;
	mov.u32 	%r489, %r476;
	mov.u32 	%r490, %r477;
	mov.u32 	%r491, %r478;
	mov.u32 	%r492, %r518;
	mov.u32 	%r493, %r479;
	mov.u32 	%r494, %r480;
	mov.u32 	%r495, %r481;
	mov.u32 	%r496, %r482;
	mov.u32 	%r497, %r483;
	mov.u32 	%r498, %r484;
	mov.u32 	%r499, %r485;
	@%p105 bra 	$L__BB1_131;
	setp.leu.f32 	%p106, %f465, %f503;
	mov.f32 	%f472, %f459;
	mov.f32 	%f473, %f460;
	mov.f32 	%f474, %f461;
	mov.f32 	%f475, %f462;
	mov.f32 	%f476, %f463;
	mov.f32 	%f477, %f464;
	mov.f32 	%f478, %f503;
	mov.f32 	%f479, %f465;
	mov.f32 	%f480, %f466;
	mov.f32 	%f481, %f467;
	mov.f32 	%f482, %f468;
	mov.f32 	%f483, %f469;
	mov.f32 	%f484, %f470;
	mov.u32 	%r487, %r474;
	mov.u32 	%r488, %r475;
	mov.u32 	%r489, %r476;
	mov.u32 	%r490, %r477;
	mov.u32 	%r491, %r478;
	mov.u32 	%r492, %r479;
	mov.u32 	%r493, %r518;
	mov.u32 	%r494, %r480;
	mov.u32 	%r495, %r481;
	mov.u32 	%r496, %r482;
	mov.u32 	%r497, %r483;
	mov.u32 	%r498, %r484;
	mov.u32 	%r499, %r485;
	@%p106 bra 	$L__BB1_131;
	setp.leu.f32 	%p107, %f466, %f503;
	mov.f32 	%f472, %f459;
	mov.f32 	%f473, %f460;
	mov.f32 	%f474, %f461;
	mov.f32 	%f475, %f462;
	mov.f32 	%f476, %f463;
	mov.f32 	%f477, %f464;
	mov.f32 	%f478, %f465;
	mov.f32 	%f479, %f503;
	mov.f32 	%f480, %f466;
	mov.f32 	%f481, %f467;
	mov.f32 	%f482, %f468;
	mov.f32 	%f483, %f469;
	mov.f32 	%f484, %f470;
	mov.u32 	%r487, %r474;
	mov.u32 	%r488, %r475;
	mov.u32 	%r489, %r476;
	mov.u32 	%r490, %r477;
	mov.u32 	%r491, %r478;
	mov.u32 	%r492, %r479;
	mov.u32 	%r493, %r480;
	mov.u32 	%r494, %r518;
	mov.u32 	%r495, %r481;
	mov.u32 	%r496, %r482;
	mov.u32 	%r497, %r483;
	mov.u32 	%r498, %r484;
	mov.u32 	%r499, %r485;
	@%p107 bra 	$L__BB1_131;
	setp.leu.f32 	%p108, %f467, %f503;
	mov.f32 	%f472, %f459;
	mov.f32 	%f473, %f460;
	mov.f32 	%f474, %f461;
	mov.f32 	%f475, %f462;
	mov.f32 	%f476, %f463;
	mov.f32 	%f477, %f464;
	mov.f32 	%f478, %f465;
	mov.f32 	%f479, %f466;
	mov.f32 	%f480, %f503;
	mov.f32 	%f481, %f467;
	mov.f32 	%f482, %f468;
	mov.f32 	%f483, %f469;
	mov.f32 	%f484, %f470;
	mov.u32 	%r487, %r474;
	mov.u32 	%r488, %r475;
	mov.u32 	%r489, %r476;
	mov.u32 	%r490, %r477;
	mov.u32 	%r491, %r478;
	mov.u32 	%r492, %r479;
	mov.u32 	%r493, %r480;
	mov.u32 	%r494, %r481;
	mov.u32 	%r495, %r518;
	mov.u32 	%r496, %r482;
	mov.u32 	%r497, %r483;
	mov.u32 	%r498, %r484;
	mov.u32 	%r499, %r485;
	@%p108 bra 	$L__BB1_131;
	setp.leu.f32 	%p109, %f468, %f503;
	mov.f32 	%f472, %f459;
	mov.f32 	%f473, %f460;
	mov.f32 	%f474, %f461;
	mov.f32 	%f475, %f462;
	mov.f32 	%f476, %f463;
	mov.f32 	%f477, %f464;
	mov.f32 	%f478, %f465;
	mov.f32 	%f479, %f466;
	mov.f32 	%f480, %f467;
	mov.f32 	%f481, %f503;
	mov.f32 	%f482, %f468;
	mov.f32 	%f483, %f469;
	mov.f32 	%f484, %f470;
	mov.u32 	%r487, %r474;
	mov.u32 	%r488, %r475;
	mov.u32 	%r489, %r476;
	mov.u32 	%r490, %r477;
	mov.u32 	%r491, %r478;
	mov.u32 	%r492, %r479;
	mov.u32 	%r493, %r480;
	mov.u32 	%r494, %r481;
	mov.u32 	%r495, %r482;
	mov.u32 	%r496, %r518;
	mov.u32 	%r497, %r483;
	mov.u32 	%r498, %r484;
	mov.u32 	%r499, %r485;
	@%p109 bra 	$L__BB1_131;
	setp.leu.f32 	%p110, %f469, %f503;
	mov.f32 	%f472, %f459;
	mov.f32 	%f473, %f460;
	mov.f32 	%f474, %f461;
	mov.f32 	%f475, %f462;
	mov.f32 	%f476, %f463;
	mov.f32 	%f477, %f464;
	mov.f32 	%f478, %f465;
	mov.f32 	%f479, %f466;
	mov.f32 	%f480, %f467;
	mov.f32 	%f481, %f468;
	mov.f32 	%f482, %f503;
	mov.f32 	%f483, %f469;
	mov.f32 	%f484, %f470;
	mov.u32 	%r487, %r474;
	mov.u32 	%r488, %r475;
	mov.u32 	%r489, %r476;
	mov.u32 	%r490, %r477;
	mov.u32 	%r491, %r478;
	mov.u32 	%r492, %r479;
	mov.u32 	%r493, %r480;
	mov.u32 	%r494, %r481;
	mov.u32 	%r495, %r482;
	mov.u32 	%r496, %r483;
	mov.u32 	%r497, %r518;
	mov.u32 	%r498, %r484;
	mov.u32 	%r499, %r485;
	@%p110 bra 	$L__BB1_131;
	setp.leu.f32 	%p111, %f470, %f503;
	mov.f32 	%f472, %f459;
	mov.f32 	%f473, %f460;
	mov.f32 	%f474, %f461;
	mov.f32 	%f475, %f462;
	mov.f32 	%f476, %f463;
	mov.f32 	%f477, %f464;
	mov.f32 	%f478, %f465;
	mov.f32 	%f479, %f466;
	mov.f32 	%f480, %f467;
	mov.f32 	%f481, %f468;
	mov.f32 	%f482, %f469;
	mov.f32 	%f483, %f503;
	mov.f32 	%f484, %f470;
	mov.u32 	%r487, %r474;
	mov.u32 	%r488, %r475;
	mov.u32 	%r489, %r476;
	mov.u32 	%r490, %r477;
	mov.u32 	%r491, %r478;
	mov.u32 	%r492, %r479;
	mov.u32 	%r493, %r480;
	mov.u32 	%r494, %r481;
	mov.u32 	%r495, %r482;
	mov.u32 	%r496, %r483;
	mov.u32 	%r497, %r484;
	mov.u32 	%r498, %r518;
	mov.u32 	%r499, %r485;
	@%p111 bra 	$L__BB1_131;
	setp.leu.f32 	%p112, %f516, %f503;
	mov.f32 	%f472, %f459;
	mov.f32 	%f473, %f460;
	mov.f32 	%f474, %f461;
	mov.f32 	%f475, %f462;
	mov.f32 	%f476, %f463;
	mov.f32 	%f477, %f464;
	mov.f32 	%f478, %f465;
	mov.f32 	%f479, %f466;
	mov.f32 	%f480, %f467;
	mov.f32 	%f481, %f468;
	mov.f32 	%f482, %f469;
	mov.f32 	%f483, %f470;
	mov.f32 	%f484, %f503;
	mov.u32 	%r487, %r474;
	mov.u32 	%r488, %r475;
	mov.u32 	%r489, %r476;
	mov.u32 	%r490, %r477;
	mov.u32 	%r491, %r478;
	mov.u32 	%r492, %r479;
	mov.u32 	%r493, %r480;
	mov.u32 	%r494, %r481;
	mov.u32 	%r495, %r482;
	mov.u32 	%r496, %r483;
	mov.u32 	%r497, %r484;
	mov.u32 	%r498, %r485;
	mov.u32 	%r499, %r518;
	@%p112 bra 	$L__BB1_131;
	mov.f32 	%f472, %f459;
	mov.f32 	%f473, %f460;
	mov.f32 	%f474, %f461;
	mov.f32 	%f475, %f462;
	mov.f32 	%f476, %f463;
	mov.f32 	%f477, %f464;
	mov.f32 	%f478, %f465;
	mov.f32 	%f479, %f466;
	mov.f32 	%f480, %f467;
	mov.f32 	%f481, %f468;
	mov.f32 	%f482, %f469;
	mov.f32 	%f483, %f470;
	mov.f32 	%f484, %f516;
	mov.f32 	%f516, %f503;
	mov.u32 	%r487, %r474;
	mov.u32 	%r488, %r475;
	mov.u32 	%r489, %r476;
	mov.u32 	%r490, %r477;
	mov.u32 	%r491, %r478;
	mov.u32 	%r492, %r479;
	mov.u32 	%r493, %r480;
	mov.u32 	%r494, %r481;
	mov.u32 	%r495, %r482;
	mov.u32 	%r496, %r483;
	mov.u32 	%r497, %r484;
	mov.u32 	%r498, %r485;
	mov.u32 	%r499, %r531;
	mov.u32 	%r531, %r518;
$L__BB1_131:
	setp.leu.f32 	%p113, %f472, %f502;
	mov.f32 	%f486, %f502;
	mov.f32 	%f487, %f472;
	mov.f32 	%f488, %f473;
	mov.f32 	%f489, %f474;
	mov.f32 	%f490, %f475;
	mov.f32 	%f491, %f476;
	mov.f32 	%f492, %f477;
	mov.f32 	%f493, %f478;
	mov.f32 	%f494, %f479;
	mov.f32 	%f495, %f480;
	mov.f32 	%f496, %f481;
	mov.f32 	%f497, %f482;
	mov.f32 	%f498, %f483;
	mov.f32 	%f499, %f484;
	mov.u32 	%r501, %r517;
	mov.u32 	%r502, %r487;
	mov.u32 	%r503, %r488;
	mov.u32 	%r504, %r489;
	mov.u32 	%r505, %r490;
	mov.u32 	%r506, %r491;
	mov.u32 	%r507, %r492;
	mov.u32 	%r508, %r493;
	mov.u32 	%r509, %r494;
	mov.u32 	%r510, %r495;
	mov.u32 	%r511, %r496;
	mov.u32 	%r512, %r497;
	mov.u32 	%r513, %r498;
	mov.u32 	%r514, %r499;
	@%p113 bra 	$L__BB1_146;
	setp.leu.f32 	%p114, %f473, %f502;
	mov.f32 	%f486, %f472;
	mov.f32 	%f487, %f502;
	mov.f32 	%f488, %f473;
	mov.f32 	%f489, %f474;
	mov.f32 	%f490, %f475;
	mov.f32 	%f491, %f476;
	mov.f32 	%f492, %f477;
	mov.f32 	%f493, %f478;
	mov.f32 	%f494, %f479;
	mov.f32 	%f495, %f480;
	mov.f32 	%f496, %f481;
	mov.f32 	%f497, %f482;
	mov.f32 	%f498, %f483;
	mov.f32 	%f499, %f484;
	mov.u32 	%r501, %r487;
	mov.u32 	%r502, %r517;
	mov.u32 	%r503, %r488;
	mov.u32 	%r504, %r489;
	mov.u32 	%r505, %r490;
	mov.u32 	%r506, %r491;
	mov.u32 	%r507, %r492;
	mov.u32 	%r508, %r493;
	mov.u32 	%r509, %r494;
	mov.u32 	%r510, %r495;
	mov.u32 	%r511, %r496;
	mov.u32 	%r512, %r497;
	mov.u32 	%r513, %r498;
	mov.u32 	%r514, %r499;
	@%p114 bra 	$L__BB1_146;
	setp.leu.f32 	%p115, %f474, %f502;
	mov.f32 	%f486, %f472;
	mov.f32 	%f487, %f473;
	mov.f32 	%f488, %f502;
	mov.f32 	%f489, %f474;
	mov.f32 	%f490, %f475;
	mov.f32 	%f491, %f476;
	mov.f32 	%f492, %f477;
	mov.f32 	%f493, %f478;
	mov.f32 	%f494, %f479;
	mov.f32 	%f495, %f480;
	mov.f32 	%f496, %f481;
	mov.f32 	%f497, %f482;
	mov.f32 	%f498, %f483;
	mov.f32 	%f499, %f484;
	mov.u32 	%r501, %r487;
	mov.u32 	%r502, %r488;
	mov.u32 	%r503, %r517;
	mov.u32 	%r504, %r489;
	mov.u32 	%r505, %r490;
	mov.u32 	%r506, %r491;
	mov.u32 	%r507, %r492;
	mov.u32 	%r508, %r493;
	mov.u32 	%r509, %r494;
	mov.u32 	%r510, %r495;
	mov.u32 	%r511, %r496;
	mov.u32 	%r512, %r497;
	mov.u32 	%r513, %r498;
	mov.u32 	%r514, %r499;
	@%p115 bra 	$L__BB1_146;
	setp.leu.f32 	%p116, %f475, %f502;
	mov.f32 	%f486, %f472;
	mov.f32 	%f487, %f473;
	mov.f32 	%f488, %f474;
	mov.f32 	%f489, %f502;
	mov.f32 	%f490, %f475;
	mov.f32 	%f491, %f476;
	mov.f32 	%f492, %f477;
	mov.f32 	%f493, %f478;
	mov.f32 	%f494, %f479;
	mov.f32 	%f495, %f480;
	mov.f32 	%f496, %f481;
	mov.f32 	%f497, %f482;
	mov.f32 	%f498, %f483;
	mov.f32 	%f499, %f484;
	mov.u32 	%r501, %r487;
	mov.u32 	%r502, %r488;
	mov.u32 	%r503, %r489;
	mov.u32 	%r504, %r517;
	mov.u32 	%r505, %r490;
	mov.u32 	%r506, %r491;
	mov.u32 	%r507, %r492;
	mov.u32 	%r508, %r493;
	mov.u32 	%r509, %r494;
	mov.u32 	%r510, %r495;
	mov.u32 	%r511, %r496;
	mov.u32 	%r512, %r497;
	mov.u32 	%r513, %r498;
	mov.u32 	%r514, %r499;
	@%p116 bra 	$L__BB1_146;
	setp.leu.f32 	%p117, %f476, %f502;
	mov.f32 	%f486, %f472;
	mov.f32 	%f487, %f473;
	mov.f32 	%f488, %f474;
	mov.f32 	%f489, %f475;
	mov.f32 	%f490, %f502;
	mov.f32 	%f491, %f476;
	mov.f32 	%f492, %f477;
	mov.f32 	%f493, %f478;
	mov.f32 	%f494, %f479;
	mov.f32 	%f495, %f480;
	mov.f32 	%f496, %f481;
	mov.f32 	%f497, %f482;
	mov.f32 	%f498, %f483;
	mov.f32 	%f499, %f484;
	mov.u32 	%r501, %r487;
	mov.u32 	%r502, %r488;
	mov.u32 	%r503, %r489;
	mov.u32 	%r504, %r490;
	mov.u32 	%r505, %r517;
	mov.u32 	%r506, %r491;
	mov.u32 	%r507, %r492;
	mov.u32 	%r508, %r493;
	mov.u32 	%r509, %r494;
	mov.u32 	%r510, %r495;
	mov.u32 	%r511, %r496;
	mov.u32 	%r512, %r497;
	mov.u32 	%r513, %r498;
	mov.u32 	%r514, %r499;
	@%p117 bra 	$L__BB1_146;
	setp.leu.f32 	%p118, %f477, %f502;
	mov.f32 	%f486, %f472;
	mov.f32 	%f487, %f473;
	mov.f32 	%f488, %f474;
	mov.f32 	%f489, %f475;
	mov.f32 	%f490, %f476;
	mov.f32 	%f491, %f502;
	mov.f32 	%f492, %f477;
	mov.f32 	%f493, %f478;
	mov.f32 	%f494, %f479;
	mov.f32 	%f495, %f480;
	mov.f32 	%f496, %f481;
	mov.f32 	%f497, %f482;
	mov.f32 	%f498, %f483;
	mov.f32 	%f499, %f484;
	mov.u32 	%r501, %r487;
	mov.u32 	%r502, %r488;
	mov.u32 	%r503, %r489;
	mov.u32 	%r504, %r490;
	mov.u32 	%r505, %r491;
	mov.u32 	%r506, %r517;
	mov.u32 	%r507, %r492;
	mov.u32 	%r508, %r493;
	mov.u32 	%r509, %r494;
	mov.u32 	%r510, %r495;
	mov.u32 	%r511, %r496;
	mov.u32 	%r512, %r497;
	mov.u32 	%r513, %r498;
	mov.u32 	%r514, %r499;
	@%p118 bra 	$L__BB1_146;
	setp.leu.f32 	%p119, %f478, %f502;
	mov.f32 	%f486, %f472;
	mov.f32 	%f487, %f473;
	mov.f32 	%f488, %f474;
	mov.f32 	%f489, %f475;
	mov.f32 	%f490, %f476;
	mov.f32 	%f491, %f477;
	mov.f32 	%f492, %f502;
	mov.f32 	%f493, %f478;
	mov.f32 	%f494, %f479;
	mov.f32 	%f495, %f480;
	mov.f32 	%f496, %f481;
	mov.f32 	%f497, %f482;
	mov.f32 	%f498, %f483;
	mov.f32 	%f499, %f484;
	mov.u32 	%r501, %r487;
	mov.u32 	%r502, %r488;
	mov.u32 	%r503, %r489;
	mov.u32 	%r504, %r490;
	mov.u32 	%r505, %r491;
	mov.u32 	%r506, %r492;
	mov.u32 	%r507, %r517;
	mov.u32 	%r508, %r493;
	mov.u32 	%r509, %r494;
	mov.u32 	%r510, %r495;
	mov.u32 	%r511, %r496;
	mov.u32 	%r512, %r497;
	mov.u32 	%r513, %r498;
	mov.u32 	%r514, %r499;
	@%p119 bra 	$L__BB1_146;
	setp.leu.f32 	%p120, %f479, %f502;
	mov.f32 	%f486, %f472;
	mov.f32 	%f487, %f473;
	mov.f32 	%f488, %f474;
	mov.f32 	%f489, %f475;
	mov.f32 	%f490, %f476;
	mov.f32 	%f491, %f477;
	mov.f32 	%f492, %f478;
	mov.f32 	%f493, %f502;
	mov.f32 	%f494, %f479;
	mov.f32 	%f495, %f480;
	mov.f32 	%f496, %f481;
	mov.f32 	%f497, %f482;
	mov.f32 	%f498, %f483;
	mov.f32 	%f499, %f484;
	mov.u32 	%r501, %r487;
	mov.u32 	%r502, %r488;
	mov.u32 	%r503, %r489;
	mov.u32 	%r504, %r490;
	mov.u32 	%r505, %r491;
	mov.u32 	%r506, %r492;
	mov.u32 	%r507, %r493;
	mov.u32 	%r508, %r517;
	mov.u32 	%r509, %r494;
	mov.u32 	%r510, %r495;
	mov.u32 	%r511, %r496;
	mov.u32 	%r512, %r497;
	mov.u32 	%r513, %r498;
	mov.u32 	%r514, %r499;
	@%p120 bra 	$L__BB1_146;
	setp.leu.f32 	%p121, %f480, %f502;
	mov.f32 	%f486, %f472;
	mov.f32 	%f487, %f473;
	mov.f32 	%f488, %f474;
	mov.f32 	%f489, %f475;
	mov.f32 	%f490, %f476;
	mov.f32 	%f491, %f477;
	mov.f32 	%f492, %f478;
	mov.f32 	%f493, %f479;
	mov.f32 	%f494, %f502;
	mov.f32 	%f495, %f480;
	mov.f32 	%f496, %f481;
	mov.f32 	%f497, %f482;
	mov.f32 	%f498, %f483;
	mov.f32 	%f499, %f484;
	mov.u32 	%r501, %r487;
	mov.u32 	%r502, %r488;
	mov.u32 	%r503, %r489;
	mov.u32 	%r504, %r490;
	mov.u32 	%r505, %r491;
	mov.u32 	%r506, %r492;
	mov.u32 	%r507, %r493;
	mov.u32 	%r508, %r494;
	mov.u32 	%r509, %r517;
	mov.u32 	%r510, %r495;
	mov.u32 	%r511, %r496;
	mov.u32 	%r512, %r497;
	mov.u32 	%r513, %r498;
	mov.u32 	%r514, %r499;
	@%p121 bra 	$L__BB1_146;
	setp.leu.f32 	%p122, %f481, %f502;
	mov.f32 	%f486, %f472;
	mov.f32 	%f487, %f473;
	mov.f32 	%f488, %f474;
	mov.f32 	%f489, %f475;
	mov.f32 	%f490, %f476;
	mov.f32 	%f491, %f477;
	mov.f32 	%f492, %f478;
	mov.f32 	%f493, %f479;
	mov.f32 	%f494, %f480;
	mov.f32 	%f495, %f502;
	mov.f32 	%f496, %f481;
	mov.f32 	%f497, %f482;
	mov.f32 	%f498, %f483;
	mov.f32 	%f499, %f484;
	mov.u32 	%r501, %r487;
	mov.u32 	%r502, %r488;
	mov.u32 	%r503, %r489;
	mov.u32 	%r504, %r490;
	mov.u32 	%r505, %r491;
	mov.u32 	%r506, %r492;
	mov.u32 	%r507, %r493;
	mov.u32 	%r508, %r494;
	mov.u32 	%r509, %r495;
	mov.u32 	%r510, %r517;
	mov.u32 	%r511, %r496;
	mov.u32 	%r512, %r497;
	mov.u32 	%r513, %r498;
	mov.u32 	%r514, %r499;
	@%p122 bra 	$L__BB1_146;
	setp.leu.f32 	%p123, %f482, %f502;
	mov.f32 	%f486, %f472;
	mov.f32 	%f487, %f473;
	mov.f32 	%f488, %f474;
	mov.f32 	%f489, %f475;
	mov.f32 	%f490, %f476;
	mov.f32 	%f491, %f477;
	mov.f32 	%f492, %f478;
	mov.f32 	%f493, %f479;
	mov.f32 	%f494, %f480;
	mov.f32 	%f495, %f481;
	mov.f32 	%f496, %f502;
	mov.f32 	%f497, %f482;
	mov.f32 	%f498, %f483;
	mov.f32 	%f499, %f484;
	mov.u32 	%r501, %r487;
	mov.u32 	%r502, %r488;
	mov.u32 	%r503, %r489;
	mov.u32 	%r504, %r490;
	mov.u32 	%r505, %r491;
	mov.u32 	%r506, %r492;
	mov.u32 	%r507, %r493;
	mov.u32 	%r508, %r494;
	mov.u32 	%r509, %r495;
	mov.u32 	%r510, %r496;
	mov.u32 	%r511, %r517;
	mov.u32 	%r512, %r497;
	mov.u32 	%r513, %r498;
	mov.u32 	%r514, %r499;
	@%p123 bra 	$L__BB1_146;
	setp.leu.f32 	%p124, %f483, %f502;
	mov.f32 	%f486, %f472;
	mov.f32 	%f487, %f473;
	mov.f32 	%f488, %f474;
	mov.f32 	%f489, %f475;
	mov.f32 	%f490, %f476;
	mov.f32 	%f491, %f477;
	mov.f32 	%f492, %f478;
	mov.f32 	%f493, %f479;
	mov.f32 	%f494, %f480;
	mov.f32 	%f495, %f481;
	mov.f32 	%f496, %f482;
	mov.f32 	%f497, %f502;
	mov.f32 	%f498, %f483;
	mov.f32 	%f499, %f484;
	mov.u32 	%r501, %r487;
	mov.u32 	%r502, %r488;
	mov.u32 	%r503, %r489;
	mov.u32 	%r504, %r490;
	mov.u32 	%r505, %r491;
	mov.u32 	%r506, %r492;
	mov.u32 	%r507, %r493;
	mov.u32 	%r508, %r494;
	mov.u32 	%r509, %r495;
	mov.u32 	%r510, %r496;
	mov.u32 	%r511, %r497;
	mov.u32 	%r512, %r517;
	mov.u32 	%r513, %r498;
	mov.u32 	%r514, %r499;
	@%p124 bra 	$L__BB1_146;
	setp.leu.f32 	%p125, %f484, %f502;
	mov.f32 	%f486, %f472;
	mov.f32 	%f487, %f473;
	mov.f32 	%f488, %f474;
	mov.f32 	%f489, %f475;
	mov.f32 	%f490, %f476;
	mov.f32 	%f491, %f477;
	mov.f32 	%f492, %f478;
	mov.f32 	%f493, %f479;
	mov.f32 	%f494, %f480;
	mov.f32 	%f495, %f481;
	mov.f32 	%f496, %f482;
	mov.f32 	%f497, %f483;
	mov.f32 	%f498, %f502;
	mov.f32 	%f499, %f484;
	mov.u32 	%r501, %r487;
	mov.u32 	%r502, %r488;
	mov.u32 	%r503, %r489;
	mov.u32 	%r504, %r490;
	mov.u32 	%r505, %r491;
	mov.u32 	%r506, %r492;
	mov.u32 	%r507, %r493;
	mov.u32 	%r508, %r494;
	mov.u32 	%r509, %r495;
	mov.u32 	%r510, %r496;
	mov.u32 	%r511, %r497;
	mov.u32 	%r512, %r498;
	mov.u32 	%r513, %r517;
	mov.u32 	%r514, %r499;
	@%p125 bra 	$L__BB1_146;
	setp.leu.f32 	%p126, %f516, %f502;
	mov.f32 	%f486, %f472;
	mov.f32 	%f487, %f473;
	mov.f32 	%f488, %f474;
	mov.f32 	%f489, %f475;
	mov.f32 	%f490, %f476;
	mov.f32 	%f491, %f477;
	mov.f32 	%f492, %f478;
	mov.f32 	%f493, %f479;
	mov.f32 	%f494, %f480;
	mov.f32 	%f495, %f481;
	mov.f32 	%f496, %f482;
	mov.f32 	%f497, %f483;
	mov.f32 	%f498, %f484;
	mov.f32 	%f499, %f502;
	mov.u32 	%r501, %r487;
	mov.u32 	%r502, %r488;
	mov.u32 	%r503, %r489;
	mov.u32 	%r504, %r490;
	mov.u32 	%r505, %r491;
	mov.u32 	%r506, %r492;
	mov.u32 	%r507, %r493;
	mov.u32 	%r508, %r494;
	mov.u32 	%r509, %r495;
	mov.u32 	%r510, %r496;
	mov.u32 	%r511, %r497;
	mov.u32 	%r512, %r498;
	mov.u32 	%r513, %r499;
	mov.u32 	%r514, %r517;
	@%p126 bra 	$L__BB1_146;
	mov.f32 	%f486, %f472;
	mov.f32 	%f487, %f473;
	mov.f32 	%f488, %f474;
	mov.f32 	%f489, %f475;
	mov.f32 	%f490, %f476;
	mov.f32 	%f491, %f477;
	mov.f32 	%f492, %f478;
	mov.f32 	%f493, %f479;
	mov.f32 	%f494, %f480;
	mov.f32 	%f495, %f481;
	mov.f32 	%f496, %f482;
	mov.f32 	%f497, %f483;
	mov.f32 	%f498, %f484;
	mov.f32 	%f499, %f516;
	mov.f32 	%f516, %f502;
	mov.u32 	%r501, %r487;
	mov.u32 	%r502, %r488;
	mov.u32 	%r503, %r489;
	mov.u32 	%r504, %r490;
	mov.u32 	%r505, %r491;
	mov.u32 	%r506, %r492;
	mov.u32 	%r507, %r493;
	mov.u32 	%r508, %r494;
	mov.u32 	%r509, %r495;
	mov.u32 	%r510, %r496;
	mov.u32 	%r511, %r497;
	mov.u32 	%r512, %r498;
	mov.u32 	%r513, %r499;
	mov.u32 	%r514, %r531;
	mov.u32 	%r531, %r517;
$L__BB1_146:
	setp.leu.f32 	%p127, %f486, %f306;
	mov.f32 	%f501, %f306;
	mov.f32 	%f502, %f486;
	mov.f32 	%f503, %f487;
	mov.f32 	%f504, %f488;
	mov.f32 	%f505, %f489;
	mov.f32 	%f506, %f490;
	mov.f32 	%f507, %f491;
	mov.f32 	%f508, %f492;
	mov.f32 	%f509, %f493;
	mov.f32 	%f510, %f494;
	mov.f32 	%f511, %f495;
	mov.f32 	%f512, %f496;
	mov.f32 	%f513, %f497;
	mov.f32 	%f514, %f498;
	mov.f32 	%f515, %f499;
	mov.u32 	%r516, %r102;
	mov.u32 	%r517, %r501;
	mov.u32 	%r518, %r502;
	mov.u32 	%r519, %r503;
	mov.u32 	%r520, %r504;
	mov.u32 	%r521, %r505;
	mov.u32 	%r522, %r506;
	mov.u32 	%r523, %r507;
	mov.u32 	%r524, %r508;
	mov.u32 	%r525, %r509;
	mov.u32 	%r526, %r510;
	mov.u32 	%r527, %r511;
	mov.u32 	%r528, %r512;
	mov.u32 	%r529, %r513;
	mov.u32 	%r530, %r514;
	@%p127 bra 	$L__BB1_162;
	setp.leu.f32 	%p128, %f487, %f306;
	mov.f32 	%f501, %f486;
	mov.f32 	%f502, %f306;
	mov.f32 	%f503, %f487;
	mov.f32 	%f504, %f488;
	mov.f32 	%f505, %f489;
	mov.f32 	%f506, %f490;
	mov.f32 	%f507, %f491;
	mov.f32 	%f508, %f492;
	mov.f32 	%f509, %f493;
	mov.f32 	%f510, %f494;
	mov.f32 	%f511, %f495;
	mov.f32 	%f512, %f496;
	mov.f32 	%f513, %f497;
	mov.f32 	%f514, %f498;
	mov.f32 	%f515, %f499;
	mov.u32 	%r516, %r501;
	mov.u32 	%r517, %r102;
	mov.u32 	%r518, %r502;
	mov.u32 	%r519, %r503;
	mov.u32 	%r520, %r504;
	mov.u32 	%r521, %r505;
	mov.u32 	%r522, %r506;
	mov.u32 	%r523, %r507;
	mov.u32 	%r524, %r508;
	mov.u32 	%r525, %r509;
	mov.u32 	%r526, %r510;
	mov.u32 	%r527, %r511;
	mov.u32 	%r528, %r512;
	mov.u32 	%r529, %r513;
	mov.u32 	%r530, %r514;
	@%p128 bra 	$L__BB1_162;
	setp.leu.f32 	%p129, %f488, %f306;
	mov.f32 	%f501, %f486;
	mov.f32 	%f502, %f487;
	mov.f32 	%f503, %f306;
	mov.f32 	%f504, %f488;
	mov.f32 	%f505, %f489;
	mov.f32 	%f506, %f490;
	mov.f32 	%f507, %f491;
	mov.f32 	%f508, %f492;
	mov.f32 	%f509, %f493;
	mov.f32 	%f510, %f494;
	mov.f32 	%f511, %f495;
	mov.f32 	%f512, %f496;
	mov.f32 	%f513, %f497;
	mov.f32 	%f514, %f498;
	mov.f32 	%f515, %f499;
	mov.u32 	%r516, %r501;
	mov.u32 	%r517, %r502;
	mov.u32 	%r518, %r102;
	mov.u32 	%r519, %r503;
	mov.u32 	%r520, %r504;
	mov.u32 	%r521, %r505;
	mov.u32 	%r522, %r506;
	mov.u32 	%r523, %r507;
	mov.u32 	%r524, %r508;
	mov.u32 	%r525, %r509;
	mov.u32 	%r526, %r510;
	mov.u32 	%r527, %r511;
	mov.u32 	%r528, %r512;
	mov.u32 	%r529, %r513;
	mov.u32 	%r530, %r514;
	@%p129 bra 	$L__BB1_162;
	setp.leu.f32 	%p130, %f489, %f306;
	mov.f32 	%f501, %f486;
	mov.f32 	%f502, %f487;
	mov.f32 	%f503, %f488;
	mov.f32 	%f504, %f306;
	mov.f32 	%f505, %f489;
	mov.f32 	%f506, %f490;
	mov.f32 	%f507, %f491;
	mov.f32 	%f508, %f492;
	mov.f32 	%f509, %f493;
	mov.f32 	%f510, %f494;
	mov.f32 	%f511, %f495;
	mov.f32 	%f512, %f496;
	mov.f32 	%f513, %f497;
	mov.f32 	%f514, %f498;
	mov.f32 	%f515, %f499;
	mov.u32 	%r516, %r501;
	mov.u32 	%r517, %r502;
	mov.u32 	%r518, %r503;
	mov.u32 	%r519, %r102;
	mov.u32 	%r520, %r504;
	mov.u32 	%r521, %r505;
	mov.u32 	%r522, %r506;
	mov.u32 	%r523, %r507;
	mov.u32 	%r524, %r508;
	mov.u32 	%r525, %r509;
	mov.u32 	%r526, %r510;
	mov.u32 	%r527, %r511;
	mov.u32 	%r528, %r512;
	mov.u32 	%r529, %r513;
	mov.u32 	%r530, %r514;
	@%p130 bra 	$L__BB1_162;
	setp.leu.f32 	%p131, %f490, %f306;
	mov.f32 	%f501, %f486;
	mov.f32 	%f502, %f487;
	mov.f32 	%f503, %f488;
	mov.f32 	%f504, %f489;
	mov.f32 	%f505, %f306;
	mov.f32 	%f506, %f490;
	mov.f32 	%f507, %f491;
	mov.f32 	%f508, %f492;
	mov.f32 	%f509, %f493;
	mov.f32 	%f510, %f494;
	mov.f32 	%f511, %f495;
	mov.f32 	%f512, %f496;
	mov.f32 	%f513, %f497;
	mov.f32 	%f514, %f498;
	mov.f32 	%f515, %f499;
	mov.u32 	%r516, %r501;
	mov.u32 	%r517, %r502;
	mov.u32 	%r518, %r503;
	mov.u32 	%r519, %r504;
	mov.u32 	%r520, %r102;
	mov.u32 	%r521, %r505;
	mov.u32 	%r522, %r506;
	mov.u32 	%r523, %r507;
	mov.u32 	%r524, %r508;
	mov.u32 	%r525, %r509;
	mov.u32 	%r526, %r510;
	mov.u32 	%r527, %r511;
	mov.u32 	%r528, %r512;
	mov.u32 	%r529, %r513;
	mov.u32 	%r530, %r514;
	@%p131 bra 	$L__BB1_162;
	setp.leu.f32 	%p132, %f491, %f306;
	mov.f32 	%f501, %f486;
	mov.f32 	%f502, %f487;
	mov.f32 	%f503, %f488;
	mov.f32 	%f504, %f489;
	mov.f32 	%f505, %f490;
	mov.f32 	%f506, %f306;
	mov.f32 	%f507, %f491;
	mov.f32 	%f508, %f492;
	mov.f32 	%f509, %f493;
	mov.f32 	%f510, %f494;
	mov.f32 	%f511, %f495;
	mov.f32 	%f512, %f496;
	mov.f32 	%f513, %f497;
	mov.f32 	%f514, %f498;
	mov.f32 	%f515, %f499;
	mov.u32 	%r516, %r501;
	mov.u32 	%r517, %r502;
	mov.u32 	%r518, %r503;
	mov.u32 	%r519, %r504;
	mov.u32 	%r520, %r505;
	mov.u32 	%r521, %r102;
	mov.u32 	%r522, %r506;
	mov.u32 	%r523, %r507;
	mov.u32 	%r524, %r508;
	mov.u32 	%r525, %r509;
	mov.u32 	%r526, %r510;
	mov.u32 	%r527, %r511;
	mov.u32 	%r528, %r512;
	mov.u32 	%r529, %r513;
	mov.u32 	%r530, %r514;
	@%p132 bra 	$L__BB1_162;
	setp.leu.f32 	%p133, %f492, %f306;
	mov.f32 	%f501, %f486;
	mov.f32 	%f502, %f487;
	mov.f32 	%f503, %f488;
	mov.f32 	%f504, %f489;
	mov.f32 	%f505, %f490;
	mov.f32 	%f506, %f491;
	mov.f32 	%f507, %f306;
	mov.f32 	%f508, %f492;
	mov.f32 	%f509, %f493;
	mov.f32 	%f510, %f494;
	mov.f32 	%f511, %f495;
	mov.f32 	%f512, %f496;
	mov.f32 	%f513, %f497;
	mov.f32 	%f514, %f498;
	mov.f32 	%f515, %f499;
	mov.u32 	%r516, %r501;
	mov.u32 	%r517, %r502;
	mov.u32 	%r518, %r503;
	mov.u32 	%r519, %r504;
	mov.u32 	%r520, %r505;
	mov.u32 	%r521, %r506;
	mov.u32 	%r522, %r102;
	mov.u32 	%r523, %r507;
	mov.u32 	%r524, %r508;
	mov.u32 	%r525, %r509;
	mov.u32 	%r526, %r510;
	mov.u32 	%r527, %r511;
	mov.u32 	%r528, %r512;
	mov.u32 	%r529, %r513;
	mov.u32 	%r530, %r514;
	@%p133 bra 	$L__BB1_162;
	setp.leu.f32 	%p134, %f493, %f306;
	mov.f32 	%f501, %f486;
	mov.f32 	%f502, %f487;
	mov.f32 	%f503, %f488;
	mov.f32 	%f504, %f489;
	mov.f32 	%f505, %f490;
	mov.f32 	%f506, %f491;
	mov.f32 	%f507, %f492;
	mov.f32 	%f508, %f306;
	mov.f32 	%f509, %f493;
	mov.f32 	%f510, %f494;
	mov.f32 	%f511, %f495;
	mov.f32 	%f512, %f496;
	mov.f32 	%f513, %f497;
	mov.f32 	%f514, %f498;
	mov.f32 	%f515, %f499;
	mov.u32 	%r516, %r501;
	mov.u32 	%r517, %r502;
	mov.u32 	%r518, %r503;
	mov.u32 	%r519, %r504;
	mov.u32 	%r520, %r505;
	mov.u32 	%r521, %r506;
	mov.u32 	%r522, %r507;
	mov.u32 	%r523, %r102;
	mov.u32 	%r524, %r508;
	mov.u32 	%r525, %r509;
	mov.u32 	%r526, %r510;
	mov.u32 	%r527, %r511;
	mov.u32 	%r528, %r512;
	mov.u32 	%r529, %r513;
	mov.u32 	%r530, %r514;
	@%p134 bra 	$L__BB1_162;
	setp.leu.f32 	%p135, %f494, %f306;
	mov.f32 	%f501, %f486;
	mov.f32 	%f502, %f487;
	mov.f32 	%f503, %f488;
	mov.f32 	%f504, %f489;
	mov.f32 	%f505, %f490;
	mov.f32 	%f506, %f491;
	mov.f32 	%f507, %f492;
	mov.f32 	%f508, %f493;
	mov.f32 	%f509, %f306;
	mov.f32 	%f510, %f494;
	mov.f32 	%f511, %f495;
	mov.f32 	%f512, %f496;
	mov.f32 	%f513, %f497;
	mov.f32 	%f514, %f498;
	mov.f32 	%f515, %f499;
	mov.u32 	%r516, %r501;
	mov.u32 	%r517, %r502;
	mov.u32 	%r518, %r503;
	mov.u32 	%r519, %r504;
	mov.u32 	%r520, %r505;
	mov.u32 	%r521, %r506;
	mov.u32 	%r522, %r507;
	mov.u32 	%r523, %r508;
	mov.u32 	%r524, %r102;
	mov.u32 	%r525, %r509;
	mov.u32 	%r526, %r510;
	mov.u32 	%r527, %r511;
	mov.u32 	%r528, %r512;
	mov.u32 	%r529, %r513;
	mov.u32 	%r530, %r514;
	@%p135 bra 	$L__BB1_162;
	setp.leu.f32 	%p136, %f495, %f306;
	mov.f32 	%f501, %f486;
	mov.f32 	%f502, %f487;
	mov.f32 	%f503, %f488;
	mov.f32 	%f504, %f489;
	mov.f32 	%f505, %f490;
	mov.f32 	%f506, %f491;
	mov.f32 	%f507, %f492;
	mov.f32 	%f508, %f493;
	mov.f32 	%f509, %f494;
	mov.f32 	%f510, %f306;
	mov.f32 	%f511, %f495;
	mov.f32 	%f512, %f496;
	mov.f32 	%f513, %f497;
	mov.f32 	%f514, %f498;
	mov.f32 	%f515, %f499;
	mov.u32 	%r516, %r501;
	mov.u32 	%r517, %r502;
	mov.u32 	%r518, %r503;
	mov.u32 	%r519, %r504;
	mov.u32 	%r520, %r505;
	mov.u32 	%r521, %r506;
	mov.u32 	%r522, %r507;
	mov.u32 	%r523, %r508;
	mov.u32 	%r524, %r509;
	mov.u32 	%r525, %r102;
	mov.u32 	%r526, %r510;
	mov.u32 	%r527, %r511;
	mov.u32 	%r528, %r512;
	mov.u32 	%r529, %r513;
	mov.u32 	%r530, %r514;
	@%p136 bra 	$L__BB1_162;
	setp.leu.f32 	%p137, %f496, %f306;
	mov.f32 	%f501, %f486;
	mov.f32 	%f502, %f487;
	mov.f32 	%f503, %f488;
	mov.f32 	%f504, %f489;
	mov.f32 	%f505, %f490;
	mov.f32 	%f506, %f491;
	mov.f32 	%f507, %f492;
	mov.f32 	%f508, %f493;
	mov.f32 	%f509, %f494;
	mov.f32 	%f510, %f495;
	mov.f32 	%f511, %f306;
	mov.f32 	%f512, %f496;
	mov.f32 	%f513, %f497;
	mov.f32 	%f514, %f498;
	mov.f32 	%f515, %f499;
	mov.u32 	%r516, %r501;
	mov.u32 	%r517, %r502;
	mov.u32 	%r518, %r503;
	mov.u32 	%r519, %r504;
	mov.u32 	%r520, %r505;
	mov.u32 	%r521, %r506;
	mov.u32 	%r522, %r507;
	mov.u32 	%r523, %r508;
	mov.u32 	%r524, %r509;
	mov.u32 	%r525, %r510;
	mov.u32 	%r526, %r102;
	mov.u32 	%r527, %r511;
	mov.u32 	%r528, %r512;
	mov.u32 	%r529, %r513;
	mov.u32 	%r530, %r514;
	@%p137 bra 	$L__BB1_162;
	setp.leu.f32 	%p138, %f497, %f306;
	mov.f32 	%f501, %f486;
	mov.f32 	%f502, %f487;
	mov.f32 	%f503, %f488;
	mov.f32 	%f504, %f489;
	mov.f32 	%f505, %f490;
	mov.f32 	%f506, %f491;
	mov.f32 	%f507, %f492;
	mov.f32 	%f508, %f493;
	mov.f32 	%f509, %f494;
	mov.f32 	%f510, %f495;
	mov.f32 	%f511, %f496;
	mov.f32 	%f512, %f306;
	mov.f32 	%f513, %f497;
	mov.f32 	%f514, %f498;
	mov.f32 	%f515, %f499;
	mov.u32 	%r516, %r501;
	mov.u32 	%r517, %r502;
	mov.u32 	%r518, %r503;
	mov.u32 	%r519, %r504;
	mov.u32 	%r520, %r505;
	mov.u32 	%r521, %r506;
	mov.u32 	%r522, %r507;
	mov.u32 	%r523, %r508;
	mov.u32 	%r524, %r509;
	mov.u32 	%r525, %r510;
	mov.u32 	%r526, %r511;
	mov.u32 	%r527, %r102;
	mov.u32 	%r528, %r512;
	mov.u32 	%r529, %r513;
	mov.u32 	%r530, %r514;
	@%p138 bra 	$L__BB1_162;
	setp.leu.f32 	%p139, %f498, %f306;
	mov.f32 	%f501, %f486;
	mov.f32 	%f502, %f487;
	mov.f32 	%f503, %f488;
	mov.f32 	%f504, %f489;
	mov.f32 	%f505, %f490;
	mov.f32 	%f506, %f491;
	mov.f32 	%f507, %f492;
	mov.f32 	%f508, %f493;
	mov.f32 	%f509, %f494;
	mov.f32 	%f510, %f495;
	mov.f32 	%f511, %f496;
	mov.f32 	%f512, %f497;
	mov.f32 	%f513, %f306;
	mov.f32 	%f514, %f498;
	mov.f32 	%f515, %f499;
	mov.u32 	%r516, %r501;
	mov.u32 	%r517, %r502;
	mov.u32 	%r518, %r503;
	mov.u32 	%r519, %r504;
	mov.u32 	%r520, %r505;
	mov.u32 	%r521, %r506;
	mov.u32 	%r522, %r507;
	mov.u32 	%r523, %r508;
	mov.u32 	%r524, %r509;
	mov.u32 	%r525, %r510;
	mov.u32 	%r526, %r511;
	mov.u32 	%r527, %r512;
	mov.u32 	%r528, %r102;
	mov.u32 	%r529, %r513;
	mov.u32 	%r530, %r514;
	@%p139 bra 	$L__BB1_162;
	setp.leu.f32 	%p140, %f499, %f306;
	mov.f32 	%f501, %f486;
	mov.f32 	%f502, %f487;
	mov.f32 	%f503, %f488;
	mov.f32 	%f504, %f489;
	mov.f32 	%f505, %f490;
	mov.f32 	%f506, %f491;
	mov.f32 	%f507, %f492;
	mov.f32 	%f508, %f493;
	mov.f32 	%f509, %f494;
	mov.f32 	%f510, %f495;
	mov.f32 	%f511, %f496;
	mov.f32 	%f512, %f497;
	mov.f32 	%f513, %f498;
	mov.f32 	%f514, %f306;
	mov.f32 	%f515, %f499;
	mov.u32 	%r516, %r501;
	mov.u32 	%r517, %r502;
	mov.u32 	%r518, %r503;
	mov.u32 	%r519, %r504;
	mov.u32 	%r520, %r505;
	mov.u32 	%r521, %r506;
	mov.u32 	%r522, %r507;
	mov.u32 	%r523, %r508;
	mov.u32 	%r524, %r509;
	mov.u32 	%r525, %r510;
	mov.u32 	%r526, %r511;
	mov.u32 	%r527, %r512;
	mov.u32 	%r528, %r513;
	mov.u32 	%r529, %r102;
	mov.u32 	%r530, %r514;
	@%p140 bra 	$L__BB1_162;
	setp.leu.f32 	%p141, %f516, %f306;
	mov.f32 	%f501, %f486;
	mov.f32 	%f502, %f487;
	mov.f32 	%f503, %f488;
	mov.f32 	%f504, %f489;
	mov.f32 	%f505, %f490;
	mov.f32 	%f506, %f491;
	mov.f32 	%f507, %f492;
	mov.f32 	%f508, %f493;
	mov.f32 	%f509, %f494;
	mov.f32 	%f510, %f495;
	mov.f32 	%f511, %f496;
	mov.f32 	%f512, %f497;
	mov.f32 	%f513, %f498;
	mov.f32 	%f514, %f499;
	mov.f32 	%f515, %f306;
	mov.u32 	%r516, %r501;
	mov.u32 	%r517, %r502;
	mov.u32 	%r518, %r503;
	mov.u32 	%r519, %r504;
	mov.u32 	%r520, %r505;
	mov.u32 	%r521, %r506;
	mov.u32 	%r522, %r507;
	mov.u32 	%r523, %r508;
	mov.u32 	%r524, %r509;
	mov.u32 	%r525, %r510;
	mov.u32 	%r526, %r511;
	mov.u32 	%r527, %r512;
	mov.u32 	%r528, %r513;
	mov.u32 	%r529, %r514;
	mov.u32 	%r530, %r102;
	@%p141 bra 	$L__BB1_162;
	mov.f32 	%f501, %f486;
	mov.f32 	%f502, %f487;
	mov.f32 	%f503, %f488;
	mov.f32 	%f504, %f489;
	mov.f32 	%f505, %f490;
	mov.f32 	%f506, %f491;
	mov.f32 	%f507, %f492;
	mov.f32 	%f508, %f493;
	mov.f32 	%f509, %f494;
	mov.f32 	%f510, %f495;
	mov.f32 	%f511, %f496;
	mov.f32 	%f512, %f497;
	mov.f32 	%f513, %f498;
	mov.f32 	%f514, %f499;
	mov.f32 	%f515, %f516;
	mov.f32 	%f516, %f306;
	mov.u32 	%r516, %r501;
	mov.u32 	%r517, %r502;
	mov.u32 	%r518, %r503;
	mov.u32 	%r519, %r504;
	mov.u32 	%r520, %r505;
	mov.u32 	%r521, %r506;
	mov.u32 	%r522, %r507;
	mov.u32 	%r523, %r508;
	mov.u32 	%r524, %r509;
	mov.u32 	%r525, %r510;
	mov.u32 	%r526, %r511;
	mov.u32 	%r527, %r512;
	mov.u32 	%r528, %r513;
	mov.u32 	%r529, %r514;
	mov.u32 	%r530, %r531;
	mov.u32 	%r531, %r102;
$L__BB1_162:
	add.s32 	%r395, %r395, 1;
	setp.ne.s32 	%p142, %r395, %r83;
	@%p142 bra 	$L__BB1_25;
$L__BB1_163:
	ld.param.u32 	%r331, [_Z10knn_kernelILi16ELi16EEvPKfS1_S1_S1_PlPfiii_param_8];
	bar.sync 	0;
	add.s32 	%r349, %r349, 2048;
	setp.lt.s32 	%p143, %r349, %r331;
	add.s32 	%r348, %r348, -2048;
	@%p143 bra 	$L__BB1_3;
$L__BB1_164:
	ld.param.u64 	%rd64, [_Z10knn_kernelILi16ELi16EEvPKfS1_S1_S1_PlPfiii_param_5];
	ld.param.u64 	%rd63, [_Z10knn_kernelILi16ELi16EEvPKfS1_S1_S1_PlPfiii_param_4];
	setp.lt.s32 	%p144, %r531, 0;
	selp.b32 	%r311, %r532, %r531, %p144;
	cvt.s64.s32 	%rd35, %r311;
	cvta.to.global.u64 	%rd36, %rd63;
	mul.wide.s32 	%rd37, %r5, 8;
	add.s64 	%rd38, %rd36, %rd37;
	st.global.u64 	[%rd38], %rd35;
	selp.f32 	%f308, %f517, %f516, %p144;
	cvta.to.global.u64 	%rd39, %rd64;
	mul.wide.s32 	%rd40, %r5, 4;
	add.s64 	%rd41, %rd39, %rd40;
	st.global.f32 	[%rd41], %f308;
	setp.lt.s32 	%p145, %r530, 0;
	selp.b32 	%r312, %r532, %r530, %p145;
	cvt.s64.s32 	%rd42, %r312;
	st.global.u64 	[%rd38+8], %rd42;
	selp.f32 	%f309, %f517, %f515, %p145;
	st.global.f32 	[%rd41+4], %f309;
	setp.lt.s32 	%p146, %r529, 0;
	selp.b32 	%r313, %r532, %r529, %p146;
	cvt.s64.s32 	%rd43, %r313;
	st.global.u64 	[%rd38+16], %rd43;
	selp.f32 	%f310, %f517, %f514, %p146;
	st.global.f32 	[%rd41+8], %f310;
	setp.lt.s32 	%p147, %r528, 0;
	selp.b32 	%r314, %r532, %r528, %p147;
	cvt.s64.s32 	%rd44, %r314;
	st.global.u64 	[%rd38+24], %rd44;
	selp.f32 	%f311, %f517, %f513, %p147;
	st.global.f32 	[%rd41+12], %f311;
	setp.lt.s32 	%p148, %r527, 0;
	selp.b32 	%r315, %r532, %r527, %p148;
	cvt.s64.s32 	%rd45, %r315;
	st.global.u64 	[%rd38+32], %rd45;
	selp.f32 	%f312, %f517, %f512, %p148;
	st.global.f32 	[%rd41+16], %f312;
	setp.lt.s32 	%p149, %r526, 0;
	selp.b32 	%r316, %r532, %r526, %p149;
	cvt.s64.s32 	%rd46, %r316;
	st.global.u64 	[%rd38+40], %rd46;
	selp.f32 	%f313, %f517, %f511, %p149;
	st.global.f32 	[%rd41+20], %f313;
	setp.lt.s32 	%p150, %r525, 0;
	selp.b32 	%r317, %r532, %r525, %p150;
	cvt.s64.s32 	%rd47, %r317;
	st.global.u64 	[%rd38+48], %rd47;
	selp.f32 	%f314, %f517, %f510, %p150;
	st.global.f32 	[%rd41+24], %f314;
	setp.lt.s32 	%p151, %r524, 0;
	selp.b32 	%r318, %r532, %r524, %p151;
	cvt.s64.s32 	%rd48, %r318;
	st.global.u64 	[%rd38+56], %rd48;
	selp.f32 	%f315, %f517, %f509, %p151;
	st.global.f32 	[%rd41+28], %f315;
	setp.lt.s32 	%p152, %r523, 0;
	selp.b32 	%r319, %r532, %r523, %p152;
	cvt.s64.s32 	%rd49, %r319;
	st.global.u64 	[%rd38+64], %rd49;
	selp.f32 	%f316, %f517, %f508, %p152;
	st.global.f32 	[%rd41+32], %f316;
	setp.lt.s32 	%p153, %r522, 0;
	selp.b32 	%r320, %r532, %r522, %p153;
	cvt.s64.s32 	%rd50, %r320;
	st.global.u64 	[%rd38+72], %rd50;
	selp.f32 	%f317, %f517, %f507, %p153;
	st.global.f32 	[%rd41+36], %f317;
	setp.lt.s32 	%p154, %r521, 0;
	selp.b32 	%r321, %r532, %r521, %p154;
	cvt.s64.s32 	%rd51, %r321;
	st.global.u64 	[%rd38+80], %rd51;
	selp.f32 	%f318, %f517, %f506, %p154;
	st.global.f32 	[%rd41+40], %f318;
	setp.lt.s32 	%p155, %r520, 0;
	selp.b32 	%r322, %r532, %r520, %p155;
	cvt.s64.s32 	%rd52, %r322;
	st.global.u64 	[%rd38+88], %rd52;
	selp.f32 	%f319, %f517, %f505, %p155;
	st.global.f32 	[%rd41+44], %f319;
	setp.lt.s32 	%p156, %r519, 0;
	selp.b32 	%r323, %r532, %r519, %p156;
	cvt.s64.s32 	%rd53, %r323;
	st.global.u64 	[%rd38+96], %rd53;
	selp.f32 	%f320, %f517, %f504, %p156;
	st.global.f32 	[%rd41+48], %f320;
	setp.lt.s32 	%p157, %r518, 0;
	selp.b32 	%r324, %r532, %r518, %p157;
	cvt.s64.s32 	%rd54, %r324;
	st.global.u64 	[%rd38+104], %rd54;
	selp.f32 	%f321, %f517, %f503, %p157;
	st.global.f32 	[%rd41+52], %f321;
	setp.lt.s32 	%p158, %r517, 0;
	selp.b32 	%r325, %r532, %r517, %p158;
	cvt.s64.s32 	%rd55, %r325;
	st.global.u64 	[%rd38+112], %rd55;
	selp.f32 	%f322, %f517, %f502, %p158;
	st.global.f32 	[%rd41+56], %f322;
	setp.lt.s32 	%p159, %r516, 0;
	selp.b32 	%r326, %r532, %r516, %p159;
	cvt.s64.s32 	%rd56, %r326;
	st.global.u64 	[%rd38+120], %rd56;
	selp.f32 	%f323, %f517, %f501, %p159;
	st.global.f32 	[%rd41+60], %f323;
$L__BB1_165:
	ret;

}
	// .globl	_Z10knn_kernelILi16ELi32EEvPKfS1_S1_S1_PlPfiii
.visible .entry _Z10knn_kernelILi16ELi32EEvPKfS1_S1_S1_PlPfiii(
	.param .u64 .ptr .align 1 _Z10knn_kernelILi16ELi32EEvPKfS1_S1_S1_PlPfiii_param_0,
	.param .u64 .ptr .align 1 _Z10knn_kernelILi16ELi32EEvPKfS1_S1_S1_PlPfiii_param_1,
	.param .u64 .ptr .align 1 _Z10knn_kernelILi16ELi32EEvPKfS1_S1_S1_PlPfiii_param_2,
	.param .u64 .ptr .align 1 _Z10knn_kernelILi16ELi32EEvPKfS1_S1_S1_PlPfiii_param_3,
	.param .u64 .ptr .align 1 _Z10knn_kernelILi16ELi32EEvPKfS1_S1_S1_PlPfiii_param_4,
	.param .u64 .ptr .align 1 _Z10knn_kernelILi16ELi32EEvPKfS1_S1_S1_PlPfiii_param_5,
	.param .u32 _Z10knn_kernelILi16ELi32EEvPKfS1_S1_S1_PlPfiii_param_6,
	.param .u32 _Z10knn_kernelILi16ELi32EEvPKfS1_S1_S1_PlPfiii_param_7,
	.param .u32 _Z10knn_kernelILi16ELi32EEvPKfS1_S1_S1_PlPfiii_param_8
)
{
	.reg .pred 	%p<160>;
	.reg .b16 	%rs<6>;
	.reg .b32 	%r<621>;
	.reg .b32 	%f<599>;
	.reg .b64 	%rd<69>;

	ld.param.u64 	%rd2, [_Z10knn_kernelILi16ELi32EEvPKfS1_S1_S1_PlPfiii_param_0];
	ld.param.u64 	%rd4, [_Z10knn_kernelILi16ELi32EEvPKfS1_S1_S1_PlPfiii_param_2];
	ld.param.u32 	%r270, [_Z10knn_kernelILi16ELi32EEvPKfS1_S1_S1_PlPfiii_param_6];
	ld.param.u32 	%r268, [_Z10knn_kernelILi16ELi32EEvPKfS1_S1_S1_PlPfiii_param_7];
	mov.u32 	%r1, %ctaid.y;
	mov.u32 	%r271, %ctaid.x;
	mov.u32 	%r2, %ntid.x;
	mov.u32 	%r3, %tid.x;
	mad.lo.s32 	%r4, %r271, %r2, %r3;
	setp.ge.s32 	%p1, %r1, %r270;
	setp.ge.s32 	%p2, %r4, %r268;
	or.pred  	%p3, %p1, %p2;
	@%p3 bra 	$L__BB2_165;
	ld.param.u32 	%r387, [_Z10knn_kernelILi16ELi32EEvPKfS1_S1_S1_PlPfiii_param_8];
	cvta.to.global.u64 	%rd8, %rd4;
	cvta.to.global.u64 	%rd9, %rd2;
	mad.lo.s32 	%r5, %r268, %r1, %r4;
	mul.lo.s32 	%r273, %r5, 3;
	mul.wide.s32 	%rd10, %r273, 4;
	add.s64 	%rd11, %rd9, %rd10;
	ld.global.nc.f32 	%f1, [%rd11];
	ld.global.nc.f32 	%f2, [%rd11+4];
	ld.global.nc.f32 	%f3, [%rd11+8];
	shl.b32 	%r274, %r5, 5;
	mul.wide.s32 	%rd12, %r274, 4;
	add.s64 	%rd1, %rd8, %rd12;
	setp.lt.s32 	%p4, %r387, 1;
	mov.b32 	%r587, -1;
	mov.f32 	%f565, 0f7F7FFFFF;
	mov.f32 	%f566, %f565;
	mov.f32 	%f567, %f565;
	mov.f32 	%f568, %f565;
	mov.f32 	%f569, %f565;
	mov.f32 	%f570, %f565;
	mov.f32 	%f571, %f565;
	mov.f32 	%f572, %f565;
	mov.f32 	%f573, %f565;
	mov.f32 	%f574, %f565;
	mov.f32 	%f575, %f565;
	mov.f32 	%f576, %f565;
	mov.f32 	%f577, %f565;
	mov.f32 	%f578, %f565;
	mov.f32 	%f579, %f565;
	mov.f32 	%f580, %f565;
	mov.u32 	%r588, %r587;
	mov.u32 	%r589, %r587;
	mov.u32 	%r590, %r587;
	mov.u32 	%r591, %r587;
	mov.u32 	%r592, %r587;
	mov.u32 	%r593, %r587;
	mov.u32 	%r594, %r587;
	mov.u32 	%r595, %r587;
	mov.u32 	%r596, %r587;
	mov.u32 	%r597, %r587;
	mov.u32 	%r598, %r587;
	mov.u32 	%r599, %r587;
	mov.u32 	%r600, %r587;
	mov.u32 	%r601, %r587;
	mov.u32 	%r602, %r587;
	mov.f32 	%f581, %f565;
	mov.u32 	%r603, %r587;
	@%p4 bra 	$L__BB2_164;
	ld.param.u32 	%r419, [_Z10knn_kernelILi16ELi32EEvPKfS1_S1_S1_PlPfiii_param_8];
	ld.global.nc.f32 	%f4, [%rd1];
	ld.global.nc.f32 	%f5, [%rd1+4];
	ld.global.nc.f32 	%f6, [%rd1+8];
	ld.global.nc.f32 	%f7, [%rd1+12];
	ld.global.nc.f32 	%f8, [%rd1+16];
	ld.global.nc.f32 	%f9, [%rd1+20];
	ld.global.nc.f32 	%f10, [%rd1+24];
	ld.global.nc.f32 	%f11, [%rd1+28];
	ld.global.nc.f32 	%f12, [%rd1+32];
	ld.global.nc.f32 	%f13, [%rd1+36];
	ld.global.nc.f32 	%f14, [%rd1+40];
	ld.global.nc.f32 	%f15, [%rd1+44];
	ld.global.nc.f32 	%f16, [%rd1+48];
	ld.global.nc.f32 	%f17, [%rd1+52];
	ld.global.nc.f32 	%f18, [%rd1+56];
	ld.global.nc.f32 	%f19, [%rd1+60];
	ld.global.nc.f32 	%f20, [%rd1+64];
	ld.global.nc.f32 	%f21, [%rd1+68];
	ld.global.nc.f32 	%f22, [%rd1+72];
	ld.global.nc.f32 	%f23, [%rd1+76];
	ld.global.nc.f32 	%f24, [%rd1+80];
	ld.global.nc.f32 	%f25, [%rd1+84];
	ld.global.nc.f32 	%f26, [%rd1+88];
	ld.global.nc.f32 	%f27, [%rd1+92];
	ld.global.nc.f32 	%f28, [%rd1+96];
	ld.global.nc.f32 	%f29, [%rd1+100];
	ld.global.nc.f32 	%f30, [%rd1+104];
	ld.global.nc.f32 	%f31, [%rd1+108];
	ld.global.nc.f32 	%f32, [%rd1+112];
	ld.global.nc.f32 	%f33, [%rd1+116];
	ld.global.nc.f32 	%f34, [%rd1+120];
	ld.global.nc.f32 	%f35, [%rd1+124];
	add.s32 	%r277, %r3, %r2;
	cvt.u16.u32 	%rs2, %r277;
	sub.s16 	%rs3, 6143, %rs2;
	cvt.u16.u32 	%rs4, %r2;
	div.u16 	%rs5, %rs3, %rs4;
	and.b16  	%rs1, %rs5, 3;
	mov.b32 	%r420, 0;
	mov.b32 	%r587, -1;
	mov.f32 	%f565, 0f7F7FFFFF;
$L__BB2_3:
	mov.u32 	%r422, %tid.x;
	setp.eq.s16 	%p5, %rs1, 2;
	@%p5 bra 	$L__BB2_13;
	ld.param.u32 	%r389, [_Z10knn_kernelILi16ELi32EEvPKfS1_S1_S1_PlPfiii_param_8];
	mov.u32 	%r278, %tid.x;
	mad.lo.s32 	%r279, %r420, 3, %r278;
	mul.lo.s32 	%r280, %r389, 3;
	setp.ge.u32 	%p6, %r279, %r280;
	mov.f32 	%f405, 0f00000000;
	@%p6 bra 	$L__BB2_6;
	ld.param.u32 	%r390, [_Z10knn_kernelILi16ELi32EEvPKfS1_S1_S1_PlPfiii_param_8];
	ld.param.u64 	%rd59, [_Z10knn_kernelILi16ELi32EEvPKfS1_S1_S1_PlPfiii_param_1];
	mov.u32 	%r281, %ctaid.y;
	mul.lo.s32 	%r282, %r390, %r281;
	mad.lo.s32 	%r284, %r420, 3, %r278;
	mad.lo.s32 	%r285, %r282, 3, %r284;
	cvta.to.global.u64 	%rd13, %rd59;
	mul.wide.s32 	%rd14, %r285, 4;
	add.s64 	%rd15, %rd13, %rd14;
	ld.global.nc.f32 	%f405, [%rd15];
$L__BB2_6:
	mov.u32 	%r287, %ntid.x;
	add.s32 	%r422, %r278, %r287;
	setp.eq.s16 	%p7, %rs1, 3;
	shl.b32 	%r288, %r278, 2;
	mov.u32 	%r289, shm;
	add.s32 	%r290, %r289, %r288;
	st.shared.f32 	[%r290], %f405;
	@%p7 bra 	$L__BB2_13;
	ld.param.u32 	%r391, [_Z10knn_kernelILi16ELi32EEvPKfS1_S1_S1_PlPfiii_param_8];
	mov.u32 	%r292, %tid.x;
	mad.lo.s32 	%r293, %r420, 3, %r292;
	add.s32 	%r294, %r293, %r287;
	mul.lo.s32 	%r295, %r391, 3;
	setp.ge.u32 	%p8, %r294, %r295;
	mov.f32 	%f406, 0f00000000;
	@%p8 bra 	$L__BB2_9;
	ld.param.u32 	%r392, [_Z10knn_kernelILi16ELi32EEvPKfS1_S1_S1_PlPfiii_param_8];
	ld.param.u64 	%rd60, [_Z10knn_kernelILi16ELi32EEvPKfS1_S1_S1_PlPfiii_param_1];
	mov.u32 	%r296, %ctaid.y;
	mul.lo.s32 	%r297, %r392, %r296;
	mad.lo.s32 	%r299, %r420, 3, %r292;
	mov.u32 	%r300, %ntid.x;
	add.s32 	%r301, %r299, %r300;
	mad.lo.s32 	%r302, %r297, 3, %r301;
	cvta.to.global.u64 	%rd16, %rd60;
	mul.wide.s32 	%rd17, %r302, 4;
	add.s64 	%rd18, %rd16, %rd17;
	ld.global.nc.f32 	%f406, [%rd18];
$L__BB2_9:
	mov.u32 	%r304, %ntid.x;
	add.s32 	%r305, %r292, %r304;
	add.s32 	%r422, %r305, %r304;
	setp.eq.s16 	%p9, %rs1, 0;
	shl.b32 	%r306, %r292, 2;
	mov.u32 	%r307, shm;
	add.s32 	%r308, %r307, %r306;
	shl.b32 	%r309, %r304, 2;
	add.s32 	%r310, %r308, %r309;
	st.shared.f32 	[%r310], %f406;
	@%p9 bra 	$L__BB2_13;
	ld.param.u32 	%r393, [_Z10knn_kernelILi16ELi32EEvPKfS1_S1_S1_PlPfiii_param_8];
	mov.u32 	%r312, %tid.x;
	mad.lo.s32 	%r313, %r420, 3, %r312;
	add.s32 	%r314, %r313, %r304;
	add.s32 	%r315, %r314, %r304;
	mul.lo.s32 	%r316, %r393, 3;
	setp.ge.u32 	%p10, %r315, %r316;
	mov.f32 	%f407, 0f00000000;
	@%p10 bra 	$L__BB2_12;
	ld.param.u32 	%r394, [_Z10knn_kernelILi16ELi32EEvPKfS1_S1_S1_PlPfiii_param_8];
	ld.param.u64 	%rd61, [_Z10knn_kernelILi16ELi32EEvPKfS1_S1_S1_PlPfiii_param_1];
	mov.u32 	%r317, %ctaid.y;
	mul.lo.s32 	%r318, %r394, %r317;
	mad.lo.s32 	%r320, %r420, 3, %r312;
	mov.u32 	%r321, %ntid.x;
	add.s32 	%r322, %r320, %r321;
	add.s32 	%r323, %r322, %r321;
	mad.lo.s32 	%r324, %r318, 3, %r323;
	cvta.to.global.u64 	%rd19, %rd61;
	mul.wide.s32 	%rd20, %r324, 4;
	add.s64 	%rd21, %rd19, %rd20;
	ld.global.nc.f32 	%f407, [%rd21];
$L__BB2_12:
	mov.u32 	%r326, %ntid.x;
	add.s32 	%r327, %r312, %r326;
	add.s32 	%r328, %r327, %r326;
	add.s32 	%r422, %r328, %r326;
	shl.b32 	%r329, %r312, 2;
	mov.u32 	%r330, shm;
	add.s32 	%r331, %r330, %r329;
	shl.b32 	%r332, %r326, 2;
	add.s32 	%r333, %r331, %r332;
	add.s32 	%r334, %r333, %r332;
	st.shared.f32 	[%r334], %f407;
$L__BB2_13:
	ld.param.u32 	%r395, [_Z10knn_kernelILi16ELi32EEvPKfS1_S1_S1_PlPfiii_param_8];
	shl.b32 	%r335, %r422, 2;
	mov.u32 	%r336, shm;
	add.s32 	%r448, %r336, %r335;
	mov.u32 	%r337, %ntid.x;
	mul.lo.s32 	%r338, %r420, 3;
	add.s32 	%r440, %r422, %r338;
	add.s32 	%r447, %r440, %r337;
	mov.u32 	%r339, %ctaid.y;
	mul.lo.s32 	%r340, %r395, %r339;
	mul.lo.s32 	%r341, %r340, 3;
	add.s32 	%r342, %r337, %r341;
	add.s32 	%r446, %r440, %r342;
	shl.b32 	%r343, %r337, 1;
	add.s32 	%r445, %r440, %r343;
	add.s32 	%r344, %r341, %r343;
	add.s32 	%r444, %r440, %r344;
	add.s32 	%r345, %r337, %r420;
	mul.lo.s32 	%r346, %r345, 3;
	add.s32 	%r443, %r422, %r346;
	add.s32 	%r347, %r341, %r422;
	add.s32 	%r442, %r347, %r346;
	add.s32 	%r441, %r347, %r338;
$L__BB2_14:
	ld.param.u32 	%r396, [_Z10knn_kernelILi16ELi32EEvPKfS1_S1_S1_PlPfiii_param_8];
	mul.lo.s32 	%r348, %r396, 3;
	setp.ge.u32 	%p11, %r440, %r348;
	mov.f32 	%f425, 0f00000000;
	@%p11 bra 	$L__BB2_16;
	ld.param.u64 	%rd62, [_Z10knn_kernelILi16ELi32EEvPKfS1_S1_S1_PlPfiii_param_1];
	mul.wide.s32 	%rd22, %r441, 4;
	cvta.to.global.u64 	%rd23, %rd62;
	add.s64 	%rd24, %rd23, %rd22;
	ld.global.nc.f32 	%f425, [%rd24];
$L__BB2_16:
	ld.param.u32 	%r397, [_Z10knn_kernelILi16ELi32EEvPKfS1_S1_S1_PlPfiii_param_8];
	st.shared.f32 	[%r448], %f425;
	mul.lo.s32 	%r349, %r397, 3;
	setp.ge.u32 	%p12, %r447, %r349;
	mov.f32 	%f426, 0f00000000;
	@%p12 bra 	$L__BB2_18;
	ld.param.u64 	%rd63, [_Z10knn_kernelILi16ELi32EEvPKfS1_S1_S1_PlPfiii_param_1];
	mul.wide.s32 	%rd25, %r446, 4;
	cvta.to.global.u64 	%rd26, %rd63;
	add.s64 	%rd27, %rd26, %rd25;
	ld.global.nc.f32 	%f426, [%rd27];
$L__BB2_18:
	ld.param.u32 	%r398, [_Z10knn_kernelILi16ELi32EEvPKfS1_S1_S1_PlPfiii_param_8];
	mov.u32 	%r350, %ntid.x;
	shl.b32 	%r351, %r350, 2;
	add.s32 	%r352, %r448, %r351;
	st.shared.f32 	[%r352], %f426;
	mul.lo.s32 	%r353, %r398, 3;
	setp.ge.u32 	%p13, %r445, %r353;
	mov.f32 	%f427, 0f00000000;
	@%p13 bra 	$L__BB2_20;
	ld.param.u64 	%rd64, [_Z10knn_kernelILi16ELi32EEvPKfS1_S1_S1_PlPfiii_param_1];
	mul.wide.s32 	%rd28, %r444, 4;
	cvta.to.global.u64 	%rd29, %rd64;
	add.s64 	%rd30, %rd29, %rd28;
	ld.global.nc.f32 	%f427, [%rd30];
$L__BB2_20:
	ld.param.u32 	%r399, [_Z10knn_kernelILi16ELi32EEvPKfS1_S1_S1_PlPfiii_param_8];
	mov.u32 	%r354, %ntid.x;
	shl.b32 	%r355, %r354, 3;
	add.s32 	%r356, %r448, %r355;
	st.shared.f32 	[%r356], %f427;
	mul.lo.s32 	%r357, %r399, 3;
	setp.ge.u32 	%p14, %r443, %r357;
	mov.f32 	%f428, 0f00000000;
	@%p14 bra 	$L__BB2_22;
	ld.param.u64 	%rd65, [_Z10knn_kernelILi16ELi32EEvPKfS1_S1_S1_PlPfiii_param_1];
	mul.wide.s32 	%rd31, %r442, 4;
	cvta.to.global.u64 	%rd32, %rd65;
	add.s64 	%rd33, %rd32, %rd31;
	ld.global.nc.f32 	%f428, [%rd33];
$L__BB2_22:
	mov.u32 	%r358, %ntid.x;
	mad.lo.s32 	%r359, %r358, 12, %r448;
	st.shared.f32 	[%r359], %f428;
	shl.b32 	%r360, %r358, 2;
	add.s32 	%r422, %r422, %r360;
	shl.b32 	%r361, %r358, 4;
	add.s32 	%r448, %r448, %r361;
	add.s32 	%r447, %r447, %r360;
	add.s32 	%r446, %r446, %r360;
	add.s32 	%r445, %r445, %r360;
	add.s32 	%r444, %r444, %r360;
	add.s32 	%r443, %r443, %r360;
	add.s32 	%r442, %r442, %r360;
	add.s32 	%r441, %r441, %r360;
	add.s32 	%r440, %r440, %r360;
	setp.lt.u32 	%p15, %r422, 6144;
	@%p15 bra 	$L__BB2_14;
	ld.param.u32 	%r400, [_Z10knn_kernelILi16ELi32EEvPKfS1_S1_S1_PlPfiii_param_8];
	bar.sync 	0;
	setp.le.s32 	%p16, %r400, %r420;
	@%p16 bra 	$L__BB2_163;
	min.s32 	%r363, %r419, 2048;
	max.s32 	%r76, %r363, 1;
	mov.b32 	%r466, 0;
$L__BB2_25:
	mov.u32 	%r364, shm;
	mad.lo.s32 	%r365, %r466, 12, %r364;
	ld.shared.f32 	%f266, [%r365];
	ld.shared.f32 	%f267, [%r365+4];
	ld.shared.f32 	%f268, [%r365+8];
	sub.f32 	%f269, %f266, %f1;
	sub.f32 	%f270, %f267, %f2;
	sub.f32 	%f271, %f268, %f3;
	mul.f32 	%f272, %f270, %f270;
	fma.rn.f32 	%f273, %f269, %f269, %f272;
	fma.rn.f32 	%f101, %f271, %f271, %f273;
	ld.const.f32 	%f274, [d_radius2];
	setp.gt.f32 	%p17, %f101, %f274;
	@%p17 bra 	$L__BB2_162;
	ld.param.u32 	%r401, [_Z10knn_kernelILi16ELi32EEvPKfS1_S1_S1_PlPfiii_param_8];
	ld.param.u64 	%rd66, [_Z10knn_kernelILi16ELi32EEvPKfS1_S1_S1_PlPfiii_param_3];
	mov.u32 	%r366, %ctaid.y;
	add.s32 	%r367, %r466, %r420;
	mad.lo.s32 	%r368, %r401, %r366, %r367;
	shl.b32 	%r369, %r368, 5;
	cvta.to.global.u64 	%rd34, %rd66;
	mul.wide.u32 	%rd35, %r369, 4;
	add.s64 	%rd36, %rd34, %rd35;
	ld.global.nc.f32 	%f275, [%rd36];
	sub.f32 	%f276, %f4, %f275;
	fma.rn.f32 	%f277, %f276, %f276, 0f00000000;
	ld.global.nc.f32 	%f278, [%rd36+4];
	sub.f32 	%f279, %f5, %f278;
	fma.rn.f32 	%f280, %f279, %f279, %f277;
	ld.global.nc.f32 	%f281, [%rd36+8];
	sub.f32 	%f282, %f6, %f281;
	fma.rn.f32 	%f283, %f282, %f282, %f280;
	ld.global.nc.f32 	%f284, [%rd36+12];
	sub.f32 	%f285, %f7, %f284;
	fma.rn.f32 	%f286, %f285, %f285, %f283;
	ld.global.nc.f32 	%f287, [%rd36+16];
	sub.f32 	%f288, %f8, %f287;
	fma.rn.f32 	%f289, %f288, %f288, %f286;
	ld.global.nc.f32 	%f290, [%rd36+20];
	sub.f32 	%f291, %f9, %f290;
	fma.rn.f32 	%f292, %f291, %f291, %f289;
	ld.global.nc.f32 	%f293, [%rd36+24];
	sub.f32 	%f294, %f10, %f293;
	fma.rn.f32 	%f295, %f294, %f294, %f292;
	ld.global.nc.f32 	%f296, [%rd36+28];
	sub.f32 	%f297, %f11, %f296;
	fma.rn.f32 	%f298, %f297, %f297, %f295;
	ld.global.nc.f32 	%f299, [%rd36+32];
	sub.f32 	%f300, %f12, %f299;
	fma.rn.f32 	%f301, %f300, %f300, %f298;
	ld.global.nc.f32 	%f302, [%rd36+36];
	sub.f32 	%f303, %f13, %f302;
	fma.rn.f32 	%f304, %f303, %f303, %f301;
	ld.global.nc.f32 	%f305, [%rd36+40];
	sub.f32 	%f306, %f14, %f305;
	fma.rn.f32 	%f307, %f306, %f306, %f304;
	ld.global.nc.f32 	%f308, [%rd36+44];
	sub.f32 	%f309, %f15, %f308;
	fma.rn.f32 	%f310, %f309, %f309, %f307;
	ld.global.nc.f32 	%f311, [%rd36+48];
	sub.f32 	%f312, %f16, %f311;
	fma.rn.f32 	%f313, %f312, %f312, %f310;
	ld.global.nc.f32 	%f314, [%rd36+52];
	sub.f32 	%f315, %f17, %f314;
	fma.rn.f32 	%f316, %f315, %f315, %f313;
	ld.global.nc.f32 	%f317, [%rd36+56];
	sub.f32 	%f318, %f18, %f317;
	fma.rn.f32 	%f319, %f318, %f318, %f316;
	ld.global.nc.f32 	%f320, [%rd36+60];
	sub.f32 	%f321, %f19, %f320;
	fma.rn.f32 	%f322, %f321, %f321, %f319;
	ld.global.nc.f32 	%f323, [%rd36+64];
	sub.f32 	%f324, %f20, %f323;
	fma.rn.f32 	%f325, %f324, %f324, %f322;
	ld.global.nc.f32 	%f326, [%rd36+68];
	sub.f32 	%f327, %f21, %f326;
	fma.rn.f32 	%f328, %f327, %f327, %f325;
	ld.global.nc.f32 	%f329, [%rd36+72];
	sub.f32 	%f330, %f22, %f329;
	fma.rn.f32 	%f331, %f330, %f330, %f328;
	ld.global.nc.f32 	%f332, [%rd36+76];
	sub.f32 	%f333, %f23, %f332;
	fma.rn.f32 	%f334, %f333, %f333, %f331;
	ld.global.nc.f32 	%f335, [%rd36+80];
	sub.f32 	%f336, %f24, %f335;
	fma.rn.f32 	%f337, %f336, %f336, %f334;
	ld.global.nc.f32 	%f338, [%rd36+84];
	sub.f32 	%f339, %f25, %f338;
	fma.rn.f32 	%f340, %f339, %f339, %f337;
	ld.global.nc.f32 	%f341, [%rd36+88];
	sub.f32 	%f342, %f26, %f341;
	fma.rn.f32 	%f343, %f342, %f342, %f340;
	ld.global.nc.f32 	%f344, [%rd36+92];
	sub.f32 	%f345, %f27, %f344;
	fma.rn.f32 	%f346, %f345, %f345, %f343;
	ld.global.nc.f32 	%f347, [%rd36+96];
	sub.f32 	%f348, %f28, %f347;
	fma.rn.f32 	%f349, %f348, %f348, %f346;
	ld.global.nc.f32 	%f350, [%rd36+100];
	sub.f32 	%f351, %f29, %f350;
	fma.rn.f32 	%f352, %f351, %f351, %f349;
	ld.global.nc.f32 	%f353, [%rd36+104];
	sub.f32 	%f354, %f30, %f353;
	fma.rn.f32 	%f355, %f354, %f354, %f352;
	ld.global.nc.f32 	%f356, [%rd36+108];
	sub.f32 	%f357, %f31, %f356;
	fma.rn.f32 	%f358, %f357, %f357, %f355;
	ld.global.nc.f32 	%f359, [%rd36+112];
	sub.f32 	%f360, %f32, %f359;
	fma.rn.f32 	%f361, %f360, %f360, %f358;
	ld.global.nc.f32 	%f362, [%rd36+116];
	sub.f32 	%f363, %f33, %f362;
	fma.rn.f32 	%f364, %f363, %f363, %f361;
	ld.global.nc.f32 	%f365, [%rd36+120];
	sub.f32 	%f366, %f34, %f365;
	fma.rn.f32 	%f367, %f366, %f366, %f364;
	ld.global.nc.f32 	%f368, [%rd36+124];
	sub.f32 	%f369, %f35, %f368;
	fma.rn.f32 	%f370, %f369, %f369, %f367;
	setp.lt.f32 	%p18, %f370, %f581;
	selp.f32 	%f581, %f370, %f581, %p18;
	selp.b32 	%r603, %r367, %r603, %p18;
	ld.const.f32 	%f371, [d_radius2];
	setp.gtu.f32 	%p19, %f101, %f371;
	setp.geu.f32 	%p20, %f370, %f565;
	or.pred  	%p21, %p19, %p20;
	@%p21 bra 	$L__BB2_162;
	setp.leu.f32 	%p22, %f580, %f579;
	mov.f32 	%f449, %f579;
	mov.u32 	%r471, %r601;
	@%p22 bra 	$L__BB2_29;
	mov.f32 	%f449, %f580;
	mov.f32 	%f580, %f579;
	mov.u32 	%r471, %r602;
	mov.u32 	%r602, %r601;
$L__BB2_29:
	setp.leu.f32 	%p23, %f449, %f578;
	mov.f32 	%f448, %f578;
	mov.u32 	%r470, %r600;
	@%p23 bra 	$L__BB2_32;
	setp.leu.f32 	%p24, %f580, %f578;
	mov.f32 	%f448, %f449;
	mov.f32 	%f449, %f578;
	mov.u32 	%r470, %r471;
	mov.u32 	%r471, %r600;
	@%p24 bra 	$L__BB2_32;
	mov.f32 	%f449, %f580;
	mov.f32 	%f580, %f578;
	mov.u32 	%r471, %r602;
	mov.u32 	%r602, %r600;
$L__BB2_32:
	setp.leu.f32 	%p25, %f448, %f577;
	mov.f32 	%f451, %f577;
	mov.f32 	%f452, %f448;
	mov.f32 	%f453, %f449;
	mov.u32 	%r473, %r599;
	mov.u32 	%r474, %r470;
	mov.u32 	%r475, %r471;
	@%p25 bra 	$L__BB2_36;
	setp.leu.f32 	%p26, %f449, %f577;
	mov.f32 	%f451, %f448;
	mov.f32 	%f452, %f577;
	mov.f32 	%f453, %f449;
	mov.u32 	%r473, %r470;
	mov.u32 	%r474, %r599;
	mov.u32 	%r475, %r471;
	@%p26 bra 	$L__BB2_36;
	setp.leu.f32 	%p27, %f580, %f577;
	mov.f32 	%f451, %f448;
	mov.f32 	%f452, %f449;
	mov.f32 	%f453, %f577;
	mov.u32 	%r473, %r470;
	mov.u32 	%r474, %r471;
	mov.u32 	%r475, %r599;
	@%p27 bra 	$L__BB2_36;
	mov.f32 	%f451, %f448;
	mov.f32 	%f452, %f449;
	mov.f32 	%f453, %f580;
	mov.f32 	%f580, %f577;
	mov.u32 	%r473, %r470;
	mov.u32 	%r474, %r471;
	mov.u32 	%r475, %r602;
	mov.u32 	%r602, %r599;
$L__BB2_36:
	setp.leu.f32 	%p28, %f451, %f576;
	mov.f32 	%f455, %f576;
	mov.f32 	%f456, %f451;
	mov.f32 	%f457, %f452;
	mov.f32 	%f458, %f453;
	mov.u32 	%r477, %r598;
	mov.u32 	%r478, %r473;
	mov.u32 	%r479, %r474;
	mov.u32 	%r480, %r475;
	@%p28 bra 	$L__BB2_41;
	setp.leu.f32 	%p29, %f452, %f576;
	mov.f32 	%f455, %f451;
	mov.f32 	%f456, %f576;
	mov.f32 	%f457, %f452;
	mov.f32 	%f458, %f453;
	mov.u32 	%r477, %r473;
	mov.u32 	%r478, %r598;
	mov.u32 	%r479, %r474;
	mov.u32 	%r480, %r475;
	@%p29 bra 	$L__BB2_41;
	setp.leu.f32 	%p30, %f453, %f576;
	mov.f32 	%f455, %f451;
	mov.f32 	%f456, %f452;
	mov.f32 	%f457, %f576;
	mov.f32 	%f458, %f453;
	mov.u32 	%r477, %r473;
	mov.u32 	%r478, %r474;
	mov.u32 	%r479, %r598;
	mov.u32 	%r480, %r475;
	@%p30 bra 	$L__BB2_41;
	setp.leu.f32 	%p31, %f580, %f576;
	mov.f32 	%f455, %f451;
	mov.f32 	%f456, %f452;
	mov.f32 	%f457, %f453;
	mov.f32 	%f458, %f576;
	mov.u32 	%r477, %r473;
	mov.u32 	%r478, %r474;
	mov.u32 	%r479, %r475;
	mov.u32 	%r480, %r598;
	@%p31 bra 	$L__BB2_41;
	mov.f32 	%f455, %f451;
	mov.f32 	%f456, %f452;
	mov.f32 	%f457, %f453;
	mov.f32 	%f458, %f580;
	mov.f32 	%f580, %f576;
	mov.u32 	%r477, %r473;
	mov.u32 	%r478, %r474;
	mov.u32 	%r479, %r475;
	mov.u32 	%r480, %r602;
	mov.u32 	%r602, %r598;
$L__BB2_41:
	setp.leu.f32 	%p32, %f455, %f575;
	mov.f32 	%f460, %f575;
	mov.f32 	%f461, %f455;
	mov.f32 	%f462, %f456;
	mov.f32 	%f463, %f457;
	mov.f32 	%f464, %f458;
	mov.u32 	%r482, %r597;
	mov.u32 	%r483, %r477;
	mov.u32 	%r484, %r478;
	mov.u32 	%r485, %r479;
	mov.u32 	%r486, %r480;
	@%p32 bra 	$L__BB2_47;
	setp.leu.f32 	%p33, %f456, %f575;
	mov.f32 	%f460, %f455;
	mov.f32 	%f461, %f575;
	mov.f32 	%f462, %f456;
	mov.f32 	%f463, %f457;
	mov.f32 	%f464, %f458;
	mov.u32 	%r482, %r477;
	mov.u32 	%r483, %r597;
	mov.u32 	%r484, %r478;
	mov.u32 	%r485, %r479;
	mov.u32 	%r486, %r480;
	@%p33 bra 	$L__BB2_47;
	setp.leu.f32 	%p34, %f457, %f575;
	mov.f32 	%f460, %f455;
	mov.f32 	%f461, %f456;
	mov.f32 	%f462, %f575;
	mov.f32 	%f463, %f457;
	mov.f32 	%f464, %f458;
	mov.u32 	%r482, %r477;
	mov.u32 	%r483, %r478;
	mov.u32 	%r484, %r597;
	mov.u32 	%r485, %r479;
	mov.u32 	%r486, %r480;
	@%p34 bra 	$L__BB2_47;
	setp.leu.f32 	%p35, %f458, %f575;
	mov.f32 	%f460, %f455;
	mov.f32 	%f461, %f456;
	mov.f32 	%f462, %f457;
	mov.f32 	%f463, %f575;
	mov.f32 	%f464, %f458;
	mov.u32 	%r482, %r477;
	mov.u32 	%r483, %r478;
	mov.u32 	%r484, %r479;
	mov.u32 	%r485, %r597;
	mov.u32 	%r486, %r480;
	@%p35 bra 	$L__BB2_47;
	setp.leu.f32 	%p36, %f580, %f575;
	mov.f32 	%f460, %f455;
	mov.f32 	%f461, %f456;
	mov.f32 	%f462, %f457;
	mov.f32 	%f463, %f458;
	mov.f32 	%f464, %f575;
	mov.u32 	%r482, %r477;
	mov.u32 	%r483, %r478;
	mov.u32 	%r484, %r479;
	mov.u32 	%r485, %r480;
	mov.u32 	%r486, %r597;
	@%p36 bra 	$L__BB2_47;
	mov.f32 	%f460, %f455;
	mov.f32 	%f461, %f456;
	mov.f32 	%f462, %f457;
	mov.f32 	%f463, %f458;
	mov.f32 	%f464, %f580;
	mov.f32 	%f580, %f575;
	mov.u32 	%r482, %r477;
	mov.u32 	%r483, %r478;
	mov.u32 	%r484, %r479;
	mov.u32 	%r485, %r480;
	mov.u32 	%r486, %r602;
	mov.u32 	%r602, %r597;
$L__BB2_47:
	setp.leu.f32 	%p37, %f460, %f574;
	mov.f32 	%f466, %f574;
	mov.f32 	%f467, %f460;
	mov.f32 	%f468, %f461;
	mov.f32 	%f469, %f462;
	mov.f32 	%f470, %f463;
	mov.f32 	%f471, %f464;
	mov.u32 	%r488, %r596;
	mov.u32 	%r489, %r482;
	mov.u32 	%r490, %r483;
	mov.u32 	%r491, %r484;
	mov.u32 	%r492, %r485;
	mov.u32 	%r493, %r486;
	@%p37 bra 	$L__BB2_54;
	setp.leu.f32 	%p38, %f461, %f574;
	mov.f32 	%f466, %f460;
	mov.f32 	%f467, %f574;
	mov.f32 	%f468, %f461;
	mov.f32 	%f469, %f462;
	mov.f32 	%f470, %f463;
	mov.f32 	%f471, %f464;
	mov.u32 	%r488, %r482;
	mov.u32 	%r489, %r596;
	mov.u32 	%r490, %r483;
	mov.u32 	%r491, %r484;
	mov.u32 	%r492, %r485;
	mov.u32 	%r493, %r486;
	@%p38 bra 	$L__BB2_54;
	setp.leu.f32 	%p39, %f462, %f574;
	mov.f32 	%f466, %f460;
	mov.f32 	%f467, %f461;
	mov.f32 	%f468, %f574;
	mov.f32 	%f469, %f462;
	mov.f32 	%f470, %f463;
	mov.f32 	%f471, %f464;
	mov.u32 	%r488, %r482;
	mov.u32 	%r489, %r483;
	mov.u32 	%r490, %r596;
	mov.u32 	%r491, %r484;
	mov.u32 	%r492, %r485;
	mov.u32 	%r493, %r486;
	@%p39 bra 	$L__BB2_54;
	setp.leu.f32 	%p40, %f463, %f574;
	mov.f32 	%f466, %f460;
	mov.f32 	%f467, %f461;
	mov.f32 	%f468, %f462;
	mov.f32 	%f469, %f574;
	mov.f32 	%f470, %f463;
	mov.f32 	%f471, %f464;
	mov.u32 	%r488, %r482;
	mov.u32 	%r489, %r483;
	mov.u32 	%r490, %r484;
	mov.u32 	%r491, %r596;
	mov.u32 	%r492, %r485;
	mov.u32 	%r493, %r486;
	@%p40 bra 	$L__BB2_54;
	setp.leu.f32 	%p41, %f464, %f574;
	mov.f32 	%f466, %f460;
	mov.f32 	%f467, %f461;
	mov.f32 	%f468, %f462;
	mov.f32 	%f469, %f463;
	mov.f32 	%f470, %f574;
	mov.f32 	%f471, %f464;
	mov.u32 	%r488, %r482;
	mov.u32 	%r489, %r483;
	mov.u32 	%r490, %r484;
	mov.u32 	%r491, %r485;
	mov.u32 	%r492, %r596;
	mov.u32 	%r493, %r486;
	@%p41 bra 	$L__BB2_54;
	setp.leu.f32 	%p42, %f580, %f574;
	mov.f32 	%f466, %f460;
	mov.f32 	%f467, %f461;
	mov.f32 	%f468, %f462;
	mov.f32 	%f469, %f463;
	mov.f32 	%f470, %f464;
	mov.f32 	%f471, %f574;
	mov.u32 	%r488, %r482;
	mov.u32 	%r489, %r483;
	mov.u32 	%r490, %r484;
	mov.u32 	%r491, %r485;
	mov.u32 	%r492, %r486;
	mov.u32 	%r493, %r596;
	@%p42 bra 	$L__BB2_54;
	mov.f32 	%f466, %f460;
	mov.f32 	%f467, %f461;
	mov.f32 	%f468, %f462;
	mov.f32 	%f469, %f463;
	mov.f32 	%f470, %f464;
	mov.f32 	%f471, %f580;
	mov.f32 	%f580, %f574;
	mov.u32 	%r488, %r482;
	mov.u32 	%r489, %r483;
	mov.u32 	%r490, %r484;
	mov.u32 	%r491, %r485;
	mov.u32 	%r492, %r486;
	mov.u32 	%r493, %r602;
	mov.u32 	%r602, %r596;
$L__BB2_54:
	setp.leu.f32 	%p43, %f466, %f573;
	mov.f32 	%f473, %f573;
	mov.f32 	%f474, %f466;
	mov.f32 	%f475, %f467;
	mov.f32 	%f476, %f468;
	mov.f32 	%f477, %f469;
	mov.f32 	%f478, %f470;
	mov.f32 	%f479, %f471;
	mov.u32 	%r495, %r595;
	mov.u32 	%r496, %r488;
	mov.u32 	%r497, %r489;
	mov.u32 	%r498, %r490;
	mov.u32 	%r499, %r491;
	mov.u32 	%r500, %r492;
	mov.u32 	%r501, %r493;
	@%p43 bra 	$L__BB2_62;
	setp.leu.f32 	%p44, %f467, %f573;
	mov.f32 	%f473, %f466;
	mov.f32 	%f474, %f573;
	mov.f32 	%f475, %f467;
	mov.f32 	%f476, %f468;
	mov.f32 	%f477, %f469;
	mov.f32 	%f478, %f470;
	mov.f32 	%f479, %f471;
	mov.u32 	%r495, %r488;
	mov.u32 	%r496, %r595;
	mov.u32 	%r497, %r489;
	mov.u32 	%r498, %r490;
	mov.u32 	%r499, %r491;
	mov.u32 	%r500, %r492;
	mov.u32 	%r501, %r493;
	@%p44 bra 	$L__BB2_62;
	setp.leu.f32 	%p45, %f468, %f573;
	mov.f32 	%f473, %f466;
	mov.f32 	%f474, %f467;
	mov.f32 	%f475, %f573;
	mov.f32 	%f476, %f468;
	mov.f32 	%f477, %f469;
	mov.f32 	%f478, %f470;
	mov.f32 	%f479, %f471;
	mov.u32 	%r495, %r488;
	mov.u32 	%r496, %r489;
	mov.u32 	%r497, %r595;
	mov.u32 	%r498, %r490;
	mov.u32 	%r499, %r491;
	mov.u32 	%r500, %r492;
	mov.u32 	%r501, %r493;
	@%p45 bra 	$L__BB2_62;
	setp.leu.f32 	%p46, %f469, %f573;
	mov.f32 	%f473, %f466;
	mov.f32 	%f474, %f467;
	mov.f32 	%f475, %f468;
	mov.f32 	%f476, %f573;
	mov.f32 	%f477, %f469;
	mov.f32 	%f478, %f470;
	mov.f32 	%f479, %f471;
	mov.u32 	%r495, %r488;
	mov.u32 	%r496, %r489;
	mov.u32 	%r497, %r490;
	mov.u32 	%r498, %r595;
	mov.u32 	%r499, %r491;
	mov.u32 	%r500, %r492;
	mov.u32 	%r501, %r493;
	@%p46 bra 	$L__BB2_62;
	setp.leu.f32 	%p47, %f470, %f573;
	mov.f32 	%f473, %f466;
	mov.f32 	%f474, %f467;
	mov.f32 	%f475, %f468;
	mov.f32 	%f476, %f469;
	mov.f32 	%f477, %f573;
	mov.f32 	%f478, %f470;
	mov.f32 	%f479, %f471;
	mov.u32 	%r495, %r488;
	mov.u32 	%r496, %r489;
	mov.u32 	%r497, %r490;
	mov.u32 	%r498, %r491;
	mov.u32 	%r499, %r595;
	mov.u32 	%r500, %r492;
	mov.u32 	%r501, %r493;
	@%p47 bra 	$L__BB2_62;
	setp.leu.f32 	%p48, %f471, %f573;
	mov.f32 	%f473, %f466;
	mov.f32 	%f474, %f467;
	mov.f32 	%f475, %f468;
	mov.f32 	%f476, %f469;
	mov.f32 	%f477, %f470;
	mov.f32 	%f478, %f573;
	mov.f32 	%f479, %f471;
	mov.u32 	%r495, %r488;
	mov.u32 	%r496, %r489;
	mov.u32 	%r497, %r490;
	mov.u32 	%r498, %r491;
	mov.u32 	%r499, %r492;
	mov.u32 	%r500, %r595;
	mov.u32 	%r501, %r493;
	@%p48 bra 	$L__BB2_62;
	setp.leu.f32 	%p49, %f580, %f573;
	mov.f32 	%f473, %f466;
	mov.f32 	%f474, %f467;
	mov.f32 	%f475, %f468;
	mov.f32 	%f476, %f469;
	mov.f32 	%f477, %f470;
	mov.f32 	%f478, %f471;
	mov.f32 	%f479, %f573;
	mov.u32 	%r495, %r488;
	mov.u32 	%r496, %r489;
	mov.u32 	%r497, %r490;
	mov.u32 	%r498, %r491;
	mov.u32 	%r499, %r492;
	mov.u32 	%r500, %r493;
	mov.u32 	%r501, %r595;
	@%p49 bra 	$L__BB2_62;
	mov.f32 	%f473, %f466;
	mov.f32 	%f474, %f467;
	mov.f32 	%f475, %f468;
	mov.f32 	%f476, %f469;
	mov.f32 	%f477, %f470;
	mov.f32 	%f478, %f471;
	mov.f32 	%f479, %f580;
	mov.f32 	%f580, %f573;
	mov.u32 	%r495, %r488;
	mov.u32 	%r496, %r489;
	mov.u32 	%r497, %r490;
	mov.u32 	%r498, %r491;
	mov.u32 	%r499, %r492;
	mov.u32 	%r500, %r493;
	mov.u32 	%r501, %r602;
	mov.u32 	%r602, %r595;
$L__BB2_62:
	setp.leu.f32 	%p50, %f473, %f572;
	mov.f32 	%f481, %f572;
	mov.f32 	%f482, %f473;
	mov.f32 	%f483, %f474;
	mov.f32 	%f484, %f475;
	mov.f32 	%f485, %f476;
	mov.f32 	%f486, %f477;
	mov.f32 	%f487, %f478;
	mov.f32 	%f488, %f479;
	mov.u32 	%r503, %r594;
	mov.u32 	%r504, %r495;
	mov.u32 	%r505, %r496;
	mov.u32 	%r506, %r497;
	mov.u32 	%r507, %r498;
	mov.u32 	%r508, %r499;
	mov.u32 	%r509, %r500;
	mov.u32 	%r510, %r501;
	@%p50 bra 	$L__BB2_71;
	setp.leu.f32 	%p51, %f474, %f572;
	mov.f32 	%f481, %f473;
	mov.f32 	%f482, %f572;
	mov.f32 	%f483, %f474;
	mov.f32 	%f484, %f475;
	mov.f32 	%f485, %f476;
	mov.f32 	%f486, %f477;
	mov.f32 	%f487, %f478;
	mov.f32 	%f488, %f479;
	mov.u32 	%r503, %r495;
	mov.u32 	%r504, %r594;
	mov.u32 	%r505, %r496;
	mov.u32 	%r506, %r497;
	mov.u32 	%r507, %r498;
	mov.u32 	%r508, %r499;
	mov.u32 	%r509, %r500;
	mov.u32 	%r510, %r501;
	@%p51 bra 	$L__BB2_71;
	setp.leu.f32 	%p52, %f475, %f572;
	mov.f32 	%f481, %f473;
	mov.f32 	%f482, %f474;
	mov.f32 	%f483, %f572;
	mov.f32 	%f484, %f475;
	mov.f32 	%f485, %f476;
	mov.f32 	%f486, %f477;
	mov.f32 	%f487, %f478;
	mov.f32 	%f488, %f479;
	mov.u32 	%r503, %r495;
	mov.u32 	%r504, %r496;
	mov.u32 	%r505, %r594;
	mov.u32 	%r506, %r497;
	mov.u32 	%r507, %r498;
	mov.u32 	%r508, %r499;
	mov.u32 	%r509, %r500;
	mov.u32 	%r510, %r501;
	@%p52 bra 	$L__BB2_71;
	setp.leu.f32 	%p53, %f476, %f572;
	mov.f32 	%f481, %f473;
	mov.f32 	%f482, %f474;
	mov.f32 	%f483, %f475;
	mov.f32 	%f484, %f572;
	mov.f32 	%f485, %f476;
	mov.f32 	%f486, %f477;
	mov.f32 	%f487, %f478;
	mov.f32 	%f488, %f479;
	mov.u32 	%r503, %r495;
	mov.u32 	%r504, %r496;
	mov.u32 	%r505, %r497;
	mov.u32 	%r506, %r594;
	mov.u32 	%r507, %r498;
	mov.u32 	%r508, %r499;
	mov.u32 	%r509, %r500;
	mov.u32 	%r510, %r501;
	@%p53 bra 	$L__BB2_71;
	setp.leu.f32 	%p54, %f477, %f572;
	mov.f32 	%f481, %f473;
	mov.f32 	%f482, %f474;
	mov.f32 	%f483, %f475;
	mov.f32 	%f484, %f476;
	mov.f32 	%f485, %f572;
	mov.f32 	%f486, %f477;
	mov.f32 	%f487, %f478;
	mov.f32 	%f488, %f479;
	mov.u32 	%r503, %r495;
	mov.u32 	%r504, %r496;
	mov.u32 	%r505, %r497;
	mov.u32 	%r506, %r498;
	mov.u32 	%r507, %r594;
	mov.u32 	%r508, %r499;
	mov.u32 	%r509, %r500;
	mov.u32 	%r510, %r501;
	@%p54 bra 	$L__BB2_71;
	setp.leu.f32 	%p55, %f478, %f572;
	mov.f32 	%f481, %f473;
	mov.f32 	%f482, %f474;
	mov.f32 	%f483, %f475;
	mov.f32 	%f484, %f476;
	mov.f32 	%f485, %f477;
	mov.f32 	%f486, %f572;
	mov.f32 	%f487, %f478;
	mov.f32 	%f488, %f479;
	mov.u32 	%r503, %r495;
	mov.u32 	%r504, %r496;
	mov.u32 	%r505, %r497;
	mov.u32 	%r506, %r498;
	mov.u32 	%r507, %r499;
	mov.u32 	%r508, %r594;
	mov.u32 	%r509, %r500;
	mov.u32 	%r510, %r501;
	@%p55 bra 	$L__BB2_71;
	setp.leu.f32 	%p56, %f479, %f572;
	mov.f32 	%f481, %f473;
	mov.f32 	%f482, %f474;
	mov.f32 	%f483, %f475;
	mov.f32 	%f484, %f476;
	mov.f32 	%f485, %f477;
	mov.f32 	%f486, %f478;
	mov.f32 	%f487, %f572;
	mov.f32 	%f488, %f479;
	mov.u32 	%r503, %r495;
	mov.u32 	%r504, %r496;
	mov.u32 	%r505, %r497;
	mov.u32 	%r506, %r498;
	mov.u32 	%r507, %r499;
	mov.u32 	%r508, %r500;
	mov.u32 	%r509, %r594;
	mov.u32 	%r510, %r501;
	@%p56 bra 	$L__BB2_71;
	setp.leu.f32 	%p57, %f580, %f572;
	mov.f32 	%f481, %f473;
	mov.f32 	%f482, %f474;
	mov.f32 	%f483, %f475;
	mov.f32 	%f484, %f476;
	mov.f32 	%f485, %f477;
	mov.f32 	%f486, %f478;
	mov.f32 	%f487, %f479;
	mov.f32 	%f488, %f572;
	mov.u32 	%r503, %r495;
	mov.u32 	%r504, %r496;
	mov.u32 	%r505, %r497;
	mov.u32 	%r506, %r498;
	mov.u32 	%r507, %r499;
	mov.u32 	%r508, %r500;
	mov.u32 	%r509, %r501;
	mov.u32 	%r510, %r594;
	@%p57 bra 	$L__BB2_71;
	mov.f32 	%f481, %f473;
	mov.f32 	%f482, %f474;
	mov.f32 	%f483, %f475;
	mov.f32 	%f484, %f476;
	mov.f32 	%f485, %f477;
	mov.f32 	%f486, %f478;
	mov.f32 	%f487, %f479;
	mov.f32 	%f488, %f580;
	mov.f32 	%f580, %f572;
	mov.u32 	%r503, %r495;
	mov.u32 	%r504, %r496;
	mov.u32 	%r505, %r497;
	mov.u32 	%r506, %r498;
	mov.u32 	%r507, %r499;
	mov.u32 	%r508, %r500;
	mov.u32 	%r509, %r501;
	mov.u32 	%r510, %r602;
	mov.u32 	%r602, %r594;
$L__BB2_71:
	setp.leu.f32 	%p58, %f481, %f571;
	mov.f32 	%f490, %f571;
	mov.f32 	%f491, %f481;
	mov.f32 	%f492, %f482;
	mov.f32 	%f493, %f483;
	mov.f32 	%f494, %f484;
	mov.f32 	%f495, %f485;
	mov.f32 	%f496, %f486;
	mov.f32 	%f497, %f487;
	mov.f32 	%f498, %f488;
	mov.u32 	%r512, %r593;
	mov.u32 	%r513, %r503;
	mov.u32 	%r514, %r504;
	mov.u32 	%r515, %r505;
	mov.u32 	%r516, %r506;
	mov.u32 	%r517, %r507;
	mov.u32 	%r518, %r508;
	mov.u32 	%r519, %r509;
	mov.u32 	%r520, %r510;
	@%p58 bra 	$L__BB2_81;
	setp.leu.f32 	%p59, %f482, %f571;
	mov.f32 	%f490, %f481;
	mov.f32 	%f491, %f571;
	mov.f32 	%f492, %f482;
	mov.f32 	%f493, %f483;
	mov.f32 	%f494, %f484;
	mov.f32 	%f495, %f485;
	mov.f32 	%f496, %f486;
	mov.f32 	%f497, %f487;
	mov.f32 	%f498, %f488;
	mov.u32 	%r512, %r503;
	mov.u32 	%r513, %r593;
	mov.u32 	%r514, %r504;
	mov.u32 	%r515, %r505;
	mov.u32 	%r516, %r506;
	mov.u32 	%r517, %r507;
	mov.u32 	%r518, %r508;
	mov.u32 	%r519, %r509;
	mov.u32 	%r520, %r510;
	@%p59 bra 	$L__BB2_81;
	setp.leu.f32 	%p60, %f483, %f571;
	mov.f32 	%f490, %f481;
	mov.f32 	%f491, %f482;
	mov.f32 	%f492, %f571;
	mov.f32 	%f493, %f483;
	mov.f32 	%f494, %f484;
	mov.f32 	%f495, %f485;
	mov.f32 	%f496, %f486;
	mov.f32 	%f497, %f487;
	mov.f32 	%f498, %f488;
	mov.u32 	%r512, %r503;
	mov.u32 	%r513, %r504;
	mov.u32 	%r514, %r593;
	mov.u32 	%r515, %r505;
	mov.u32 	%r516, %r506;
	mov.u32 	%r517, %r507;
	mov.u32 	%r518, %r508;
	mov.u32 	%r519, %r509;
	mov.u32 	%r520, %r510;
	@%p60 bra 	$L__BB2_81;
	setp.leu.f32 	%p61, %f484, %f571;
	mov.f32 	%f490, %f481;
	mov.f32 	%f491, %f482;
	mov.f32 	%f492, %f483;
	mov.f32 	%f493, %f571;
	mov.f32 	%f494, %f484;
	mov.f32 	%f495, %f485;
	mov.f32 	%f496, %f486;
	mov.f32 	%f497, %f487;
	mov.f32 	%f498, %f488;
	mov.u32 	%r512, %r503;
	mov.u32 	%r513, %r504;
	mov.u32 	%r514, %r505;
	mov.u32 	%r515, %r593;
	mov.u32 	%r516, %r506;
	mov.u32 	%r517, %r507;
	mov.u32 	%r518, %r508;
	mov.u32 	%r519, %r509;
	mov.u32 	%r520, %r510;
	@%p61 bra 	$L__BB2_81;
	setp.leu.f32 	%p62, %f485, %f571;
	mov.f32 	%f490, %f481;
	mov.f32 	%f491, %f482;
	mov.f32 	%f492, %f483;
	mov.f32 	%f493, %f484;
	mov.f32 	%f494, %f571;
	mov.f32 	%f495, %f485;
	mov.f32 	%f496, %f486;
	mov.f32 	%f497, %f487;
	mov.f32 	%f498, %f488;
	mov.u32 	%r512, %r503;
	mov.u32 	%r513, %r504;
	mov.u32 	%r514, %r505;
	mov.u32 	%r515, %r506;
	mov.u32 	%r516, %r593;
	mov.u32 	%r517, %r507;
	mov.u32 	%r518, %r508;
	mov.u32 	%r519, %r509;
	mov.u32 	%r520, %r510;
	@%p62 bra 	$L__BB2_81;
	setp.leu.f32 	%p63, %f486, %f571;
	mov.f32 	%f490, %f481;
	mov.f32 	%f491, %f482;
	mov.f32 	%f492, %f483;
	mov.f32 	%f493, %f484;
	mov.f32 	%f494, %f485;
	mov.f32 	%f495, %f571;
	mov.f32 	%f496, %f486;
	mov.f32 	%f497, %f487;
	mov.f32 	%f498, %f488;
	mov.u32 	%r512, %r503;
	mov.u32 	%r513, %r504;
	mov.u32 	%r514, %r505;
	mov.u32 	%r515, %r506;
	mov.u32 	%r516, %r507;
	mov.u32 	%r517, %r593;
	mov.u32 	%r518, %r508;
	mov.u32 	%r519, %r509;
	mov.u32 	%r520, %r510;
	@%p63 bra 	$L__BB2_81;
	setp.leu.f32 	%p64, %f487, %f571;
	mov.f32 	%f490, %f481;
	mov.f32 	%f491, %f482;
	mov.f32 	%f492, %f483;
	mov.f32 	%f493, %f484;
	mov.f32 	%f494, %f485;
	mov.f32 	%f495, %f486;
	mov.f32 	%f496, %f571;
	mov.f32 	%f497, %f487;
	mov.f32 	%f498, %f488;
	mov.u32 	%r512, %r503;
	mov.u32 	%r513, %r504;
	mov.u32 	%r514, %r505;
	mov.u32 	%r515, %r506;
	mov.u32 	%r516, %r507;
	mov.u32 	%r517, %r508;
	mov.u32 	%r518, %r593;
	mov.u32 	%r519, %r509;
	mov.u32 	%r520, %r510;
	@%p64 bra 	$L__BB2_81;
	setp.leu.f32 	%p65, %f488, %f571;
	mov.f32 	%f490, %f481;
	mov.f32 	%f491, %f482;
	mov.f32 	%f492, %f483;
	mov.f32 	%f493, %f484;
	mov.f32 	%f494, %f485;
	mov.f32 	%f495, %f486;
	mov.f32 	%f496, %f487;
	mov.f32 	%f497, %f571;
	mov.f32 	%f498, %f488;
	mov.u32 	%r512, %r503;
	mov.u32 	%r513, %r504;
	mov.u32 	%r514, %r505;
	mov.u32 	%r515, %r506;
	mov.u32 	%r516, %r507;
	mov.u32 	%r517, %r508;
	mov.u32 	%r518, %r509;
	mov.u32 	%r519, %r593;
	mov.u32 	%r520, %r510;
	@%p65 bra 	$L__BB2_81;
	setp.leu.f32 	%p66, %f580, %f571;
	mov.f32 	%f490, %f481;
	mov.f32 	%f491, %f482;
	mov.f32 	%f492, %f483;
	mov.f32 	%f493, %f484;
	mov.f32 	%f494, %f485;
	mov.f32 	%f495, %f486;
	mov.f32 	%f496, %f487;
	mov.f32 	%f497, %f488;
	mov.f32 	%f498, %f571;
	mov.u32 	%r512, %r503;
	mov.u32 	%r513, %r504;
	mov.u32 	%r514, %r505;
	mov.u32 	%r515, %r506;
	mov.u32 	%r516, %r507;
	mov.u32 	%r517, %r508;
	mov.u32 	%r518, %r509;
	mov.u32 	%r519, %r510;
	mov.u32 	%r520, %r593;
	@%p66 bra 	$L__BB2_81;
	mov.f32 	%f490, %f481;
	mov.f32 	%f491, %f482;
	mov.f32 	%f492, %f483;
	mov.f32 	%f493, %f484;
	mov.f32 	%f494, %f485;
	mov.f32 	%f495, %f486;
	mov.f32 	%f496, %f487;
	mov.f32 	%f497, %f488;
	mov.f32 	%f498, %f580;
	mov.f32 	%f580, %f571;
	mov.u32 	%r512, %r503;
	mov.u32 	%r513, %r504;
	mov.u32 	%r514, %r505;
	mov.u32 	%r515, %r506;
	mov.u32 	%r516, %r507;
	mov.u32 	%r517, %r508;
	mov.u32 	%r518, %r509;
	mov.u32 	%r519, %r510;
	mov.u32 	%r520, %r602;
	mov.u32 	%r602, %r593;
$L__BB2_81:
	setp.leu.f32 	%p67, %f490, %f570;
	mov.f32 	%f500, %f570;
	mov.f32 	%f501, %f490;
	mov.f32 	%f502, %f491;
	mov.f32 	%f503, %f492;
	mov.f32 	%f504, %f493;
	mov.f32 	%f505, %f494;
	mov.f32 	%f506, %f495;
	mov.f32 	%f507, %f496;
	mov.f32 	%f508, %f497;
	mov.f32 	%f509, %f498;
	mov.u32 	%r522, %r592;
	mov.u32 	%r523, %r512;
	mov.u32 	%r524, %r513;
	mov.u32 	%r525, %r514;
	mov.u32 	%r526, %r515;
	mov.u32 	%r527, %r516;
	mov.u32 	%r528, %r517;
	mov.u32 	%r529, %r518;
	mov.u32 	%r530, %r519;
	mov.u32 	%r531, %r520;
	@%p67 bra 	$L__BB2_92;
	setp.leu.f32 	%p68, %f491, %f570;
	mov.f32 	%f500, %f490;
	mov.f32 	%f501, %f570;
	mov.f32 	%f502, %f491;
	mov.f32 	%f503, %f492;
	mov.f32 	%f504, %f493;
	mov.f32 	%f505, %f494;
	mov.f32 	%f506, %f495;
	mov.f32 	%f507, %f496;
	mov.f32 	%f508, %f497;
	mov.f32 	%f509, %f498;
	mov.u32 	%r522, %r512;
	mov.u32 	%r523, %r592;
	mov.u32 	%r524, %r513;
	mov.u32 	%r525, %r514;
	mov.u32 	%r526, %r515;
	mov.u32 	%r527, %r516;
	mov.u32 	%r528, %r517;
	mov.u32 	%r529, %r518;
	mov.u32 	%r530, %r519;
	mov.u32 	%r531, %r520;
	@%p68 bra 	$L__BB2_92;
	setp.leu.f32 	%p69, %f492, %f570;
	mov.f32 	%f500, %f490;
	mov.f32 	%f501, %f491;
	mov.f32 	%f502, %f570;
	mov.f32 	%f503, %f492;
	mov.f32 	%f504, %f493;
	mov.f32 	%f505, %f494;
	mov.f32 	%f506, %f495;
	mov.f32 	%f507, %f496;
	mov.f32 	%f508, %f497;
	mov.f32 	%f509, %f498;
	mov.u32 	%r522, %r512;
	mov.u32 	%r523, %r513;
	mov.u32 	%r524, %r592;
	mov.u32 	%r525, %r514;
	mov.u32 	%r526, %r515;
	mov.u32 	%r527, %r516;
	mov.u32 	%r528, %r517;
	mov.u32 	%r529, %r518;
	mov.u32 	%r530, %r519;
	mov.u32 	%r531, %r520;
	@%p69 bra 	$L__BB2_92;
	setp.leu.f32 	%p70, %f493, %f570;
	mov.f32 	%f500, %f490;
	mov.f32 	%f501, %f491;
	mov.f32 	%f502, %f492;
	mov.f32 	%f503, %f570;
	mov.f32 	%f504, %f493;
	mov.f32 	%f505, %f494;
	mov.f32 	%f506, %f495;
	mov.f32 	%f507, %f496;
	mov.f32 	%f508, %f497;
	mov.f32 	%f509, %f498;
	mov.u32 	%r522, %r512;
	mov.u32 	%r523, %r513;
	mov.u32 	%r524, %r514;
	mov.u32 	%r525, %r592;
	mov.u32 	%r526, %r515;
	mov.u32 	%r527, %r516;
	mov.u32 	%r528, %r517;
	mov.u32 	%r529, %r518;
	mov.u32 	%r530, %r519;
	mov.u32 	%r531, %r520;
	@%p70 bra 	$L__BB2_92;
	setp.leu.f32 	%p71, %f494, %f570;
	mov.f32 	%f500, %f490;
	mov.f32 	%f501, %f491;
	mov.f32 	%f502, %f492;
	mov.f32 	%f503, %f493;
	mov.f32 	%f504, %f570;
	mov.f32 	%f505, %f494;
	mov.f32 	%f506, %f495;
	mov.f32 	%f507, %f496;
	mov.f32 	%f508, %f497;
	mov.f32 	%f509, %f498;
	mov.u32 	%r522, %r512;
	mov.u32 	%r523, %r513;
	mov.u32 	%r524, %r514;
	mov.u32 	%r525, %r515;
	mov.u32 	%r526, %r592;
	mov.u32 	%r527, %r516;
	mov.u32 	%r528, %r517;
	mov.u32 	%r529, %r518;
	mov.u32 	%r530, %r519;
	mov.u32 	%r531, %r520;
	@%p71 bra 	$L__BB2_92;
	setp.leu.f32 	%p72, %f495, %f570;
	mov.f32 	%f500, %f490;
	mov.f32 	%f501, %f491;
	mov.f32 	%f502, %f492;
	mov.f32 	%f503, %f493;
	mov.f32 	%f504, %f494;
	mov.f32 	%f505, %f570;
	mov.f32 	%f506, %f495;
	mov.f32 	%f507, %f496;
	mov.f32 	%f508, %f497;
	mov.f32 	%f509, %f498;
	mov.u32 	%r522, %r512;
	mov.u32 	%r523, %r513;
	mov.u32 	%r524, %r514;
	mov.u32 	%r525, %r515;
	mov.u32 	%r526, %r516;
	mov.u32 	%r527, %r592;
	mov.u32 	%r528, %r517;
	mov.u32 	%r529, %r518;
	mov.u32 	%r530, %r519;
	mov.u32 	%r531, %r520;
	@%p72 bra 	$L__BB2_92;
	setp.leu.f32 	%p73, %f496, %f570;
	mov.f32 	%f500, %f490;
	mov.f32 	%f501, %f491;
	mov.f32 	%f502, %f492;
	mov.f32 	%f503, %f493;
	mov.f32 	%f504, %f494;
	mov.f32 	%f505, %f495;
	mov.f32 	%f506, %f570;
	mov.f32 	%f507, %f496;
	mov.f32 	%f508, %f497;
	mov.f32 	%f509, %f498;
	mov.u32 	%r522, %r512;
	mov.u32 	%r523, %r513;
	mov.u32 	%r524, %r514;
	mov.u32 	%r525, %r515;
	mov.u32 	%r526, %r516;
	mov.u32 	%r527, %r517;
	mov.u32 	%r528, %r592;
	mov.u32 	%r529, %r518;
	mov.u32 	%r530, %r519;
	mov.u32 	%r531, %r520;
	@%p73 bra 	$L__BB2_92;
	setp.leu.f32 	%p74, %f497, %f570;
	mov.f32 	%f500, %f490;
	mov.f32 	%f501, %f491;
	mov.f32 	%f502, %f492;
	mov.f32 	%f503, %f493;
	mov.f32 	%f504, %f494;
	mov.f32 	%f505, %f495;
	mov.f32 	%f506, %f496;
	mov.f32 	%f507, %f570;
	mov.f32 	%f508, %f497;
	mov.f32 	%f509, %f498;
	mov.u32 	%r522, %r512;
	mov.u32 	%r523, %r513;
	mov.u32 	%r524, %r514;
	mov.u32 	%r525, %r515;
	mov.u32 	%r526, %r516;
	mov.u32 	%r527, %r517;
	mov.u32 	%r528, %r518;
	mov.u32 	%r529, %r592;
	mov.u32 	%r530, %r519;
	mov.u32 	%r531, %r520;
	@%p74 bra 	$L__BB2_92;
	setp.leu.f32 	%p75, %f498, %f570;
	mov.f32 	%f500, %f490;
	mov.f32 	%f501, %f491;
	mov.f32 	%f502, %f492;
	mov.f32 	%f503, %f493;
	mov.f32 	%f504, %f494;
	mov.f32 	%f505, %f495;
	mov.f32 	%f506, %f496;
	mov.f32 	%f507, %f497;
	mov.f32 	%f508, %f570;
	mov.f32 	%f509, %f498;
	mov.u32 	%r522, %r512;
	mov.u32 	%r523, %r513;
	mov.u32 	%r524, %r514;
	mov.u32 	%r525, %r515;
	mov.u32 	%r526, %r516;
	mov.u32 	%r527, %r517;
	mov.u32 	%r528, %r518;
	mov.u32 	%r529, %r519;
	mov.u32 	%r530, %r592;
	mov.u32 	%r531, %r520;
	@%p75 bra 	$L__BB2_92;
	setp.leu.f32 	%p76, %f580, %f570;
	mov.f32 	%f500, %f490;
	mov.f32 	%f501, %f491;
	mov.f32 	%f502, %f492;
	mov.f32 	%f503, %f493;
	mov.f32 	%f504, %f494;
	mov.f32 	%f505, %f495;
	mov.f32 	%f506, %f496;
	mov.f32 	%f507, %f497;
	mov.f32 	%f508, %f498;
	mov.f32 	%f509, %f570;
	mov.u32 	%r522, %r512;
	mov.u32 	%r523, %r513;
	mov.u32 	%r524, %r514;
	mov.u32 	%r525, %r515;
	mov.u32 	%r526, %r516;
	mov.u32 	%r527, %r517;
	mov.u32 	%r528, %r518;
	mov.u32 	%r529, %r519;
	mov.u32 	%r530, %r520;
	mov.u32 	%r531, %r592;
	@%p76 bra 	$L__BB2_92;
	mov.f32 	%f500, %f490;
	mov.f32 	%f501, %f491;
	mov.f32 	%f502, %f492;
	mov.f32 	%f503, %f493;
	mov.f32 	%f504, %f494;
	mov.f32 	%f505, %f495;
	mov.f32 	%f506, %f496;
	mov.f32 	%f507, %f497;
	mov.f32 	%f508, %f498;
	mov.f32 	%f509, %f580;
	mov.f32 	%f580, %f570;
	mov.u32 	%r522, %r512;
	mov.u32 	%r523, %r513;
	mov.u32 	%r524, %r514;
	mov.u32 	%r525, %r515;
	mov.u32 	%r526, %r516;
	mov.u32 	%r527, %r517;
	mov.u32 	%r528, %r518;
	mov.u32 	%r529, %r519;
	mov.u32 	%r530, %r520;
	mov.u32 	%r531, %r602;
	mov.u32 	%r602, %r592;
$L__BB2_92:
	setp.leu.f32 	%p77, %f500, %f569;
	mov.f32 	%f511, %f569;
	mov.f32 	%f512, %f500;
	mov.f32 	%f513, %f501;
	mov.f32 	%f514, %f502;
	mov.f32 	%f515, %f503;
	mov.f32 	%f516, %f504;
	mov.f32 	%f517, %f505;
	mov.f32 	%f518, %f506;
	mov.f32 	%f519, %f507;
	mov.f32 	%f520, %f508;
	mov.f32 	%f521, %f509;
	mov.u32 	%r533, %r591;
	mov.u32 	%r534, %r522;
	mov.u32 	%r535, %r523;
	mov.u32 	%r536, %r524;
	mov.u32 	%r537, %r525;
	mov.u32 	%r538, %r526;
	mov.u32 	%r539, %r527;
	mov.u32 	%r540, %r528;
	mov.u32 	%r541, %r529;
	mov.u32 	%r542, %r530;
	mov.u32 	%r543, %r531;
	@%p77 bra 	$L__BB2_104;
	setp.leu.f32 	%p78, %f501, %f569;
	mov.f32 	%f511, %f500;
	mov.f32 	%f512, %f569;
	mov.f32 	%f513, %f501;
	mov.f32 	%f514, %f502;
	mov.f32 	%f515, %f503;
	mov.f32 	%f516, %f504;
	mov.f32 	%f517, %f505;
	mov.f32 	%f518, %f506;
	mov.f32 	%f519, %f507;
	mov.f32 	%f520, %f508;
	mov.f32 	%f521, %f509;
	mov.u32 	%r533, %r522;
	mov.u32 	%r534, %r591;
	mov.u32 	%r535, %r523;
	mov.u32 	%r536, %r524;
	mov.u32 	%r537, %r525;
	mov.u32 	%r538, %r526;
	mov.u32 	%r539, %r527;
	mov.u32 	%r540, %r528;
	mov.u32 	%r541, %r529;
	mov.u32 	%r542, %r530;
	mov.u32 	%r543, %r531;
	@%p78 bra 	$L__BB2_104;
	setp.leu.f32 	%p79, %f502, %f569;
	mov.f32 	%f511, %f500;
	mov.f32 	%f512, %f501;
	mov.f32 	%f513, %f569;
	mov.f32 	%f514, %f502;
	mov.f32 	%f515, %f503;
	mov.f32 	%f516, %f504;
	mov.f32 	%f517, %f505;
	mov.f32 	%f518, %f506;
	mov.f32 	%f519, %f507;
	mov.f32 	%f520, %f508;
	mov.f32 	%f521, %f509;
	mov.u32 	%r533, %r522;
	mov.u32 	%r534, %r523;
	mov.u32 	%r535, %r591;
	mov.u32 	%r536, %r524;
	mov.u32 	%r537, %r525;
	mov.u32 	%r538, %r526;
	mov.u32 	%r539, %r527;
	mov.u32 	%r540, %r528;
	mov.u32 	%r541, %r529;
	mov.u32 	%r542, %r530;
	mov.u32 	%r543, %r531;
	@%p79 bra 	$L__BB2_104;
	setp.leu.f32 	%p80, %f503, %f569;
	mov.f32 	%f511, %f500;
	mov.f32 	%f512, %f501;
	mov.f32 	%f513, %f502;
	mov.f32 	%f514, %f569;
	mov.f32 	%f515, %f503;
	mov.f32 	%f516, %f504;
	mov.f32 	%f517, %f505;
	mov.f32 	%f518, %f506;
	mov.f32 	%f519, %f507;
	mov.f32 	%f520, %f508;
	mov.f32 	%f521, %f509;
	mov.u32 	%r533, %r522;
	mov.u32 	%r534, %r523;
	mov.u32 	%r535, %r524;
	mov.u32 	%r536, %r591;
	mov.u32 	%r537, %r525;
	mov.u32 	%r538, %r526;
	mov.u32 	%r539, %r527;
	mov.u32 	%r540, %r528;
	mov.u32 	%r541, %r529;
	mov.u32 	%r542, %r530;
	mov.u32 	%r543, %r531;
	@%p80 bra 	$L__BB2_104;
	setp.leu.f32 	%p81, %f504, %f569;
	mov.f32 	%f511, %f500;
	mov.f32 	%f512, %f501;
	mov.f32 	%f513, %f502;
	mov.f32 	%f514, %f503;
	mov.f32 	%f515, %f569;
	mov.f32 	%f516, %f504;
	mov.f32 	%f517, %f505;
	mov.f32 	%f518, %f506;
	mov.f32 	%f519, %f507;
	mov.f32 	%f520, %f508;
	mov.f32 	%f521, %f509;
	mov.u32 	%r533, %r522;
	mov.u32 	%r534, %r523;
	mov.u32 	%r535, %r524;
	mov.u32 	%r536, %r525;
	mov.u32 	%r537, %r591;
	mov.u32 	%r538, %r526;
	mov.u32 	%r539, %r527;
	mov.u32 	%r540, %r528;
	mov.u32 	%r541, %r529;
	mov.u32 	%r542, %r530;
	mov.u32 	%r543, %r531;
	@%p81 bra 	$L__BB2_104;
	setp.leu.f32 	%p82, %f505, %f569;
	mov.f32 	%f511, %f500;
	mov.f32 	%f512, %f501;
	mov.f32 	%f513, %f502;
	mov.f32 	%f514, %f503;
	mov.f32 	%f515, %f504;
	mov.f32 	%f516, %f569;
	mov.f32 	%f517, %f505;
	mov.f32 	%f518, %f506;
	mov.f32 	%f519, %f507;
	mov.f32 	%f520, %f508;
	mov.f32 	%f521, %f509;
	mov.u32 	%r533, %r522;
	mov.u32 	%r534, %r523;
	mov.u32 	%r535, %r524;
	mov.u32 	%r536, %r525;
	mov.u32 	%r537, %r526;
	mov.u32 	%r538, %r591;
	mov.u32 	%r539, %r527;
	mov.u32 	%r540, %r528;
	mov.u32 	%r541, %r529;
	mov.u32 	%r542, %r530;
	mov.u32 	%r543, %r531;
	@%p82 bra 	$L__BB2_104;
	setp.leu.f32 	%p83, %f506, %f569;
	mov.f32 	%f511, %f500;
	mov.f32 	%f512, %f501;
	mov.f32 	%f513, %f502;
	mov.f32 	%f514, %f503;
	mov.f32 	%f515, %f504;
	mov.f32 	%f516, %f505;
	mov.f32 	%f517, %f569;
	mov.f32 	%f518, %f506;
	mov.f32 	%f519, %f507;
	mov.f32 	%f520, %f508;
	mov.f32 	%f521, %f509;
	mov.u32 	%r533, %r522;
	mov.u32 	%r534, %r523;
	mov.u32 	%r535, %r524;
	mov.u32 	%r536, %r525;
	mov.u32 	%r537, %r526;
	mov.u32 	%r538, %r527;
	mov.u32 	%r539, %r591;
	mov.u32 	%r540, %r528;
	mov.u32 	%r541, %r529;
	mov.u32 	%r542, %r530;
	mov.u32 	%r543, %r531;
	@%p83 bra 	$L__BB2_104;
	setp.leu.f32 	%p84, %f507, %f569;
	mov.f32 	%f511, %f500;
	mov.f32 	%f512, %f501;
	mov.f32 	%f513, %f502;
	mov.f32 	%f514, %f503;
	mov.f32 	%f515, %f504;
	mov.f32 	%f516, %f505;
	mov.f32 	%f517, %f506;
	mov.f32 	%f518, %f569;
	mov.f32 	%f519, %f507;
	mov.f32 	%f520, %f508;
	mov.f32 	%f521, %f509;
	mov.u32 	%r533, %r522;
	mov.u32 	%r534, %r523;
	mov.u32 	%r535, %r524;
	mov.u32 	%r536, %r525;
	mov.u32 	%r537, %r526;
	mov.u32 	%r538, %r527;
	mov.u32 	%r539, %r528;
	mov.u32 	%r540, %r591;
	mov.u32 	%r541, %r529;
	mov.u32 	%r542, %r530;
	mov.u32 	%r543, %r531;
	@%p84 bra 	$L__BB2_104;
	setp.leu.f32 	%p85, %f508, %f569;
	mov.f32 	%f511, %f500;
	mov.f32 	%f512, %f501;
	mov.f32 	%f513, %f502;
	mov.f32 	%f514, %f503;
	mov.f32 	%f515, %f504;
	mov.f32 	%f516, %f505;
	mov.f32 	%f517, %f506;
	mov.f32 	%f518, %f507;
	mov.f32 	%f519, %f569;
	mov.f32 	%f520, %f508;
	mov.f32 	%f521, %f509;
	mov.u32 	%r533, %r522;
	mov.u32 	%r534, %r523;
	mov.u32 	%r535, %r524;
	mov.u32 	%r536, %r525;
	mov.u32 	%r537, %r526;
	mov.u32 	%r538, %r527;
	mov.u32 	%r539, %r528;
	mov.u32 	%r540, %r529;
	mov.u32 	%r541, %r591;
	mov.u32 	%r542, %r530;
	mov.u32 	%r543, %r531;
	@%p85 bra 	$L__BB2_104;
	setp.leu.f32 	%p86, %f509, %f569;
	mov.f32 	%f511, %f500;
	mov.f32 	%f512, %f501;
	mov.f32 	%f513, %f502;
	mov.f32 	%f514, %f503;
	mov.f32 	%f515, %f504;
	mov.f32 	%f516, %f505;
	mov.f32 	%f517, %f506;
	mov.f32 	%f518, %f507;
	mov.f32 	%f519, %f508;
	mov.f32 	%f520, %f569;
	mov.f32 	%f521, %f509;
	mov.u32 	%r533, %r522;
	mov.u32 	%r534, %r523;
	mov.u32 	%r535, %r524;
	mov.u32 	%r536, %r525;
	mov.u32 	%r537, %r526;
	mov.u32 	%r538, %r527;
	mov.u32 	%r539, %r528;
	mov.u32 	%r540, %r529;
	mov.u32 	%r541, %r530;
	mov.u32 	%r542, %r591;
	mov.u32 	%r543, %r531;
	@%p86 bra 	$L__BB2_104;
	setp.leu.f32 	%p87, %f580, %f569;
	mov.f32 	%f511, %f500;
	mov.f32 	%f512, %f501;
	mov.f32 	%f513, %f502;
	mov.f32 	%f514, %f503;
	mov.f32 	%f515, %f504;
	mov.f32 	%f516, %f505;
	mov.f32 	%f517, %f506;
	mov.f32 	%f518, %f507;
	mov.f32 	%f519, %f508;
	mov.f32 	%f520, %f509;
	mov.f32 	%f521, %f569;
	mov.u32 	%r533, %r522;
	mov.u32 	%r534, %r523;
	mov.u32 	%r535, %r524;
	mov.u32 	%r536, %r525;
	mov.u32 	%r537, %r526;
	mov.u32 	%r538, %r527;
	mov.u32 	%r539, %r528;
	mov.u32 	%r540, %r529;
	mov.u32 	%r541, %r530;
	mov.u32 	%r542, %r531;
	mov.u32 	%r543, %r591;
	@%p87 bra 	$L__BB2_104;
	mov.f32 	%f511, %f500;
	mov.f32 	%f512, %f501;
	mov.f32 	%f513, %f502;
	mov.f32 	%f514, %f503;
	mov.f32 	%f515, %f504;
	mov.f32 	%f516, %f505;
	mov.f32 	%f517, %f506;
	mov.f32 	%f518, %f507;
	mov.f32 	%f519, %f508;
	mov.f32 	%f520, %f509;
	mov.f32 	%f521, %f580;
	mov.f32 	%f580, %f569;
	mov.u32 	%r533, %r522;
	mov.u32 	%r534, %r523;
	mov.u32 	%r535, %r524;
	mov.u32 	%r536, %r525;
	mov.u32 	%r537, %r526;
	mov.u32 	%r538, %r527;
	mov.u32 	%r539, %r528;
	mov.u32 	%r540, %r529;
	mov.u32 	%r541, %r530;
	mov.u32 	%r542, %r531;
	mov.u32 	%r543, %r602;
	mov.u32 	%r602, %r591;
$L__BB2_104:
	setp.leu.f32 	%p88, %f511, %f568;
	mov.f32 	%f523, %f568;
	mov.f32 	%f524, %f511;
	mov.f32 	%f525, %f512;
	mov.f32 	%f526, %f513;
	mov.f32 	%f527, %f514;
	mov.f32 	%f528, %f515;
	mov.f32 	%f529, %f516;
	mov.f32 	%f530, %f517;
	mov.f32 	%f531, %f518;
	mov.f32 	%f532, %f519;
	mov.f32 	%f533, %f520;
	mov.f32 	%f534, %f521;
	mov.u32 	%r545, %r590;
	mov.u32 	%r546, %r533;
	mov.u32 	%r547, %r534;
	mov.u32 	%r548, %r535;
	mov.u32 	%r549, %r536;
	mov.u32 	%r550, %r537;
	mov.u32 	%r551, %r538;
	mov.u32 	%r552, %r539;
	mov.u32 	%r553, %r540;
	mov.u32 	%r554, %r541;
	mov.u32 	%r555, %r542;
	mov.u32 	%r556, %r543;
	@%p88 bra 	$L__BB2_117;
	setp.leu.f32 	%p89, %f512, %f568;
	mov.f32 	%f523, %f511;
	mov.f32 	%f524, %f568;
	mov.f32 	%f525, %f512;
	mov.f32 	%f526, %f513;
	mov.f32 	%f527, %f514;
	mov.f32 	%f528, %f515;
	mov.f32 	%f529, %f516;
	mov.f32 	%f530, %f517;
	mov.f32 	%f531, %f518;
	mov.f32 	%f532, %f519;
	mov.f32 	%f533, %f520;
	mov.f32 	%f534, %f521;
	mov.u32 	%r545, %r533;
	mov.u32 	%r546, %r590;
	mov.u32 	%r547, %r534;
	mov.u32 	%r548, %r535;
	mov.u32 	%r549, %r536;
	mov.u32 	%r550, %r537;
	mov.u32 	%r551, %r538;
	mov.u32 	%r552, %r539;
	mov.u32 	%r553, %r540;
	mov.u32 	%r554, %r541;
	mov.u32 	%r555, %r542;
	mov.u32 	%r556, %r543;
	@%p89 bra 	$L__BB2_117;
	setp.leu.f32 	%p90, %f513, %f568;
	mov.f32 	%f523, %f511;
	mov.f32 	%f524, %f512;
	mov.f32 	%f525, %f568;
	mov.f32 	%f526, %f513;
	mov.f32 	%f527, %f514;
	mov.f32 	%f528, %f515;
	mov.f32 	%f529, %f516;
	mov.f32 	%f530, %f517;
	mov.f32 	%f531, %f518;
	mov.f32 	%f532, %f519;
	mov.f32 	%f533, %f520;
	mov.f32 	%f534, %f521;
	mov.u32 	%r545, %r533;
	mov.u32 	%r546, %r534;
	mov.u32 	%r547, %r590;
	mov.u32 	%r548, %r535;
	mov.u32 	%r549, %r536;
	mov.u32 	%r550, %r537;
	mov.u32 	%r551, %r538;
	mov.u32 	%r552, %r539;
	mov.u32 	%r553, %r540;
	mov.u32 	%r554, %r541;
	mov.u32 	%r555, %r542;
	mov.u32 	%r556, %r543;
	@%p90 bra 	$L__BB2_117;
	setp.leu.f32 	%p91, %f514, %f568;
	mov.f32 	%f523, %f511;
	mov.f32 	%f524, %f512;
	mov.f32 	%f525, %f513;
	mov.f32 	%f526, %f568;
	mov.f32 	%f527, %f514;
	mov.f32 	%f528, %f515;
	mov.f32 	%f529, %f516;
	mov.f32 	%f530, %f517;
	mov.f32 	%f531, %f518;
	mov.f32 	%f532, %f519;
	mov.f32 	%f533, %f520;
	mov.f32 	%f534, %f521;
	mov.u32 	%r545, %r533;
	mov.u32 	%r546, %r534;
	mov.u32 	%r547, %r535;
	mov.u32 	%r548, %r590;
	mov.u32 	%r549, %r536;
	mov.u32 	%r550, %r537;
	mov.u32 	%r551, %r538;
	mov.u32 	%r552, %r539;
	mov.u32 	%r553, %r540;
	mov.u32 	%r554, %r541;
	mov.u32 	%r555, %r542;
	mov.u32 	%r556, %r543;
	@%p91 bra 	$L__BB2_117;
	setp.leu.f32 	%p92, %f515, %f568;
	mov.f32 	%f523, %f511;
	mov.f32 	%f524, %f512;
	mov.f32 	%f525, %f513;
	mov.f32 	%f526, %f514;
	mov.f32 	%f527, %f568;
	mov.f32 	%f528, %f515;
	mov.f32 	%f529, %f516;
	mov.f32 	%f530, %f517;
	mov.f32 	%f531, %f518;
	mov.f32 	%f532, %f519;
	mov.f32 	%f533, %f520;
	mov.f32 	%f534, %f521;
	mov.u32 	%r545, %r533;
	mov.u32 	%r546, %r534;
	mov.u32 	%r547, %r535;
	mov.u32 	%r548, %r536;
	mov.u32 	%r549, %r590;
	mov.u32 	%r550, %r537;
	mov.u32 	%r551, %r538;
	mov.u32 	%r552, %r539;
	mov.u32 	%r553, %r540;
	mov.u32 	%r554, %r541;
	mov.u32 	%r555, %r542;
	mov.u32 	%r556, %r543;
	@%p92 bra 	$L__BB2_117;
	setp.leu.f32 	%p93, %f516, %f568;
	mov.f32 	%f523, %f511;
	mov.f32 	%f524, %f512;
	mov.f32 	%f525, %f513;
	mov.f32 	%f526, %f514;
	mov.f32 	%f527, %f515;
	mov.f32 	%f528, %f568;
	mov.f32 	%f529, %f516;
	mov.f32 	%f530, %f517;
	mov.f32 	%f531, %f518;
	mov.f32 	%f532, %f519;
	mov.f32 	%f533, %f520;
	mov.f32 	%f534, %f521;
	mov.u32 	%r545, %r533;
	mov.u32 	%r546, %r534;
	mov.u32 	%r547, %r535;
	mov.u32 	%r548, %r536;
	mov.u32 	%r549, %r537;
	mov.u32 	%r550, %r590;
	mov.u32 	%r551, %r538;
	mov.u32 	%r552, %r539;
	mov.u32 	%r553, %r540;
	mov.u32 	%r554, %r541;
	mov.u32 	%r555, %r542;
	mov.u32 	%r556, %r543;
	@%p93 bra 	$L__BB2_117;
	setp.leu.f32 	%p94, %f517, %f568;
	mov.f32 	%f523, %f511;
	mov.f32 	%f524, %f512;
	mov.f32 	%f525, %f513;
	mov.f32 	%f526, %f514;
	mov.f32 	%f527, %f515;
	mov.f32 	%f528, %f516;
	mov.f32 	%f529, %f568;
	mov.f32 	%f530, %f517;
	mov.f32 	%f531, %f518;
	mov.f32 	%f532, %f519;
	mov.f32 	%f533, %f520;
	mov.f32 	%f534, %f521;
	mov.u32 	%r545, %r533;
	mov.u32 	%r546, %r534;
	mov.u32 	%r547, %r535;
	mov.u32 	%r548, %r536;
	mov.u32 	%r549, %r537;
	mov.u32 	%r550, %r538;
	mov.u32 	%r551, %r590;
	mov.u32 	%r552, %r539;
	mov.u32 	%r553, %r540;
	mov.u32 	%r554, %r541;
	mov.u32 	%r555, %r542;
	mov.u32 	%r556, %r543;
	@%p94 bra 	$L__BB2_117;
	setp.leu.f32 	%p95, %f518, %f568;
	mov.f32 	%f523, %f511;
	mov.f32 	%f524, %f512;
	mov.f32 	%f525, %f513;
	mov.f32 	%f526, %f514;
	mov.f32 	%f527, %f515;
	mov.f32 	%f528, %f516;
	mov.f32 	%f529, %f517;
	mov.f32 	%f530, %f568;
	mov.f32 	%f531, %f518;
	mov.f32 	%f532, %f519;
	mov.f32 	%f533, %f520;
	mov.f32 	%f534, %f521;
	mov.u32 	%r545, %r533;
	mov.u32 	%r546, %r534;
	mov.u32 	%r547, %r535;
	mov.u32 	%r548, %r536;
	mov.u32 	%r549, %r537;
	mov.u32 	%r550, %r538;
	mov.u32 	%r551, %r539;
	mov.u32 	%r552, %r590;
	mov.u32 	%r553, %r540;
	mov.u32 	%r554, %r541;
	mov.u32 	%r555, %r542;
	mov.u32 	%r556, %r543;
	@%p95 bra 	$L__BB2_117;
	setp.leu.f32 	%p96, %f519, %f568;
	mov.f32 	%f523, %f511;
	mov.f32 	%f524, %f512;
	mov.f32 	%f525, %f513;
	mov.f32 	%f526, %f514;
	mov.f32 	%f527, %f515;
	mov.f32 	%f528, %f516;
	mov.f32 	%f529, %f517;
	mov.f32 	%f530, %f518;
	mov.f32 	%f531, %f568;
	mov.f32 	%f532, %f519;
	mov.f32 	%f533, %f520;
	mov.f32 	%f534, %f521;
	mov.u32 	%r545, %r533;
	mov.u32 	%r546, %r534;
	mov.u32 	%r547, %r535;
	mov.u32 	%r548, %r536;
	mov.u32 	%r549, %r537;
	mov.u32 	%r550, %r538;
	mov.u32 	%r551, %r539;
	mov.u32 	%r552, %r540;
	mov.u32 	%r553, %r590;
	mov.u32 	%r554, %r541;
	mov.u32 	%r555, %r542;
	mov.u32 	%r556, %r543;
	@%p96 bra 	$L__BB2_117;
	setp.leu.f32 	%p97, %f520, %f568;
	mov.f32 	%f523, %f511;
	mov.f32 	%f524, %f512;
	mov.f32 	%f525, %f513;
	mov.f32 	%f526, %f514;
	mov.f32 	%f527, %f515;
	mov.f32 	%f528, %f516;
	mov.f32 	%f529, %f517;
	mov.f32 	%f530, %f518;
	mov.f32 	%f531, %f519;
	mov.f32 	%f532, %f568;
	mov.f32 	%f533, %f520;
	mov.f32 	%f534, %f521;
	mov.u32 	%r545, %r533;
	mov.u32 	%r546, %r534;
	mov.u32 	%r547, %r535;
	mov.u32 	%r548, %r536;
	mov.u32 	%r549, %r537;
	mov.u32 	%r550, %r538;
	mov.u32 	%r551, %r539;
	mov.u32 	%r552, %r540;
	mov.u32 	%r553, %r541;
	mov.u32 	%r554, %r590;
	mov.u32 	%r555, %r542;
	mov.u32 	%r556, %r543;
	@%p97 bra 	$L__BB2_117;
	setp.leu.f32 	%p98, %f521, %f568;
	mov.f32 	%f523, %f511;
	mov.f32 	%f524, %f512;
	mov.f32 	%f525, %f513;
	mov.f32 	%f526, %f514;
	mov.f32 	%f527, %f515;
	mov.f32 	%f528, %f516;
	mov.f32 	%f529, %f517;
	mov.f32 	%f530, %f518;
	mov.f32 	%f531, %f519;
	mov.f32 	%f532, %f520;
	mov.f32 	%f533, %f568;
	mov.f32 	%f534, %f521;
	mov.u32 	%r545, %r533;
	mov.u32 	%r546, %r534;
	mov.u32 	%r547, %r535;
	mov.u32 	%r548, %r536;
	mov.u32 	%r549, %r537;
	mov.u32 	%r550, %r538;
	mov.u32 	%r551, %r539;
	mov.u32 	%r552, %r540;
	mov.u32 	%r553, %r541;
	mov.u32 	%r554, %r542;
	mov.u32 	%r555, %r590;
	mov.u32 	%r556, %r543;
	@%p98 bra 	$L__BB2_117;
	setp.leu.f32 	%p99, %f580, %f568;
	mov.f32 	%f523, %f511;
	mov.f32 	%f524, %f512;
	mov.f32 	%f525, %f513;
	mov.f32 	%f526, %f514;
	mov.f32 	%f527, %f515;
	mov.f32 	%f528, %f516;
	mov.f32 	%f529, %f517;
	mov.f32 	%f530, %f518;
	mov.f32 	%f531, %f519;
	mov.f32 	%f532, %f520;
	mov.f32 	%f533, %f521;
	mov.f32 	%f534, %f568;
	mov.u32 	%r545, %r533;
	mov.u32 	%r546, %r534;
	mov.u32 	%r547, %r535;
	mov.u32 	%r548, %r536;
	mov.u32 	%r549, %r537;
	mov.u32 	%r550, %r538;
	mov.u32 	%r551, %r539;
	mov.u32 	%r552, %r540;
	mov.u32 	%r553, %r541;
	mov.u32 	%r554, %r542;
	mov.u32 	%r555, %r543;
	mov.u32 	%r556, %r590;
	@%p99 bra 	$L__BB2_117;
	mov.f32 	%f523, %f511;
	mov.f32 	%f524, %f512;
	mov.f32 	%f525, %f513;
	mov.f32 	%f526, %f514;
	mov.f32 	%f527, %f515;
	mov.f32 	%f528, %f516;
	mov.f32 	%f529, %f517;
	mov.f32 	%f530, %f518;
	mov.f32 	%f531, %f519;
	mov.f32 	%f532, %f520;
	mov.f32 	%f533, %f521;
	mov.f32 	%f534, %f580;
	mov.f32 	%f580, %f568;
	mov.u32 	%r545, %r533;
	mov.u32 	%r546, %r534;
	mov.u32 	%r547, %r535;
	mov.u32 	%r548, %r536;
	mov.u32 	%r549, %r537;
	mov.u32 	%r550, %r538;
	mov.u32 	%r551, %r539;
	mov.u32 	%r552, %r540;
	mov.u32 	%r553, %r541;
	mov.u32 	%r554, %r542;
	mov.u32 	%r555, %r543;
	mov.u32 	%r556, %r602;
	mov.u32 	%r602, %r590;
$L__BB2_117:
	setp.leu.f32 	%p100, %f523, %f567;
	mov.f32 	%f536, %f567;
	mov.f32 	%f537, %f523;
	mov.f32 	%f538, %f524;
	mov.f32 	%f539, %f525;
	mov.f32 	%f540, %f526;
	mov.f32 	%f541, %f527;
	mov.f32 	%f542, %f528;
	mov.f32 	%f543, %f529;
	mov.f32 	%f544, %f530;
	mov.f32 	%f545, %f531;
	mov.f32 	%f546, %f532;
	mov.f32 	%f547, %f533;
	mov.f32 	%f548, %f534;
	mov.u32 	%r558, %r589;
	mov.u32 	%r559, %r545;
	mov.u32 	%r560, %r546;
	mov.u32 	%r561, %r547;
	mov.u32 	%r562, %r548;
	mov.u32 	%r563, %r549;
	mov.u32 	%r564, %r550;
	mov.u32 	%r565, %r551;
	mov.u32 	%r566, %r552;
	mov.u32 	%r567, %r553;
	mov.u32 	%r568, %r554;
	mov.u32 	%r569, %r555;
	mov.u32 	%r570, %r556;
	@%p100 bra 	$L__BB2_131;
	setp.leu.f32 	%p101, %f524, %f567;
	mov.f32 	%f536, %f523;
	mov.f32 	%f537, %f567;
	mov.f32 	%f538, %f524;
	mov.f32 	%f539, %f525;
	mov.f32 	%f540, %f526;
	mov.f32 	%f541, %f527;
	mov.f32 	%f542, %f528;
	mov.f32 	%f543, %f529;
	mov.f32 	%f544, %f530;
	mov.f32 	%f545, %f531;
	mov.f32 	%f546, %f532;
	mov.f32 	%f547, %f533;
	mov.f32 	%f548, %f534;
	mov.u32 	%r558, %r545;
	mov.u32 	%r559, %r589;
	mov.u32 	%r560, %r546;
	mov.u32 	%r561, %r547;
	mov.u32 	%r562, %r548;
	mov.u32 	%r563, %r549;
	mov.u32 	%r564, %r550;
	mov.u32 	%r565, %r551;
	mov.u32 	%r566, %r552;
	mov.u32 	%r567, %r553;
	mov.u32 	%r568, %r554;
	mov.u32 	%r569, %r555;
	mov.u32 	%r570, %r556;
	@%p101 bra 	$L__BB2_131;
	setp.leu.f32 	%p102, %f525, %f567;
	mov.f32 	%f536, %f523;
	mov.f32 	%f537, %f524;
	mov.f32 	%f538, %f567;
	mov.f32 	%f539, %f525;
	mov.f32 	%f540, %f526;
	mov.f32 	%f541, %f527;
	mov.f32 	%f542, %f528;
	mov.f32 	%f543, %f529;
	mov.f32 	%f544, %f530;
	mov.f32 	%f545, %f531;
	mov.f32 	%f546, %f532;
	mov.f32 	%f547, %f533;
	mov.f32 	%f548, %f534;
	mov.u32 	%r558, %r545;
	mov.u32 	%r559, %r546;
	mov.u32 	%r560, %r589;
	mov.u32 	%r561, %r547;
	mov.u32 	%r562, %r548;
	mov.u32 	%r563, %r549;
	mov.u32 	%r564, %r550;
	mov.u32 	%r565, %r551;
	mov.u32 	%r566, %r552;
	mov.u32 	%r567, %r553;
	mov.u32 	%r568, %r554;
	mov.u32 	%r569, %r555;
	mov.u32 	%r570, %r556;
	@%p102 bra 	$L__BB2_131;
	setp.leu.f32 	%p103, %f526, %f567;
	mov.f32 	%f536, %f523;
	mov.f32 	%f537, %f524;
	mov.f32 	%f538, %f525;
	mov.f32 	%f539, %f567;
	mov.f32 	%f540, %f526;
	mov.f32 	%f541, %f527;
	mov.f32 	%f542, %f528;
	mov.f32 	%f543, %f529;
	mov.f32 	%f544, %f530;
	mov.f32 	%f545, %f531;
	mov.f32 	%f546, %f532;
	mov.f32 	%f547, %f533;
	mov.f32 	%f548, %f534;
	mov.u32 	%r558, %r545;
	mov.u32 	%r559, %r546;
	mov.u32 	%r560, %r547;
	mov.u32 	%r561, %r589;
	mov.u32 	%r562, %r548;
	mov.u32 	%r563, %r549;
	mov.u32 	%r564, %r550;
	mov.u32 	%r565, %r551;
	mov.u32 	%r566, %r552;
	mov.u32 	%r567, %r553;
	mov.u32 	%r568, %r554;
	mov.u32 	%r569, %r555;
	mov.u32 	%r570, %r556;
	@%p103 bra 	$L__BB2_131;
	setp.leu.f32 	%p104, %f527, %f567;
	mov.f32 	%f536, %f523;
	mov.f32 	%f537, %f524;
	mov.f32 	%f538, %f525;
	mov.f32 	%f539, %f526;
	mov.f32 	%f540, %f567;
	mov.f32 	%f541, %f527;
	mov.f32 	%f542, %f528;
	mov.f32 	%f543, %f529;
	mov.f32 	%f544, %f530;
	mov.f32 	%f545, %f531;
	mov.f32 	%f546, %f532;
	mov.f32 	%f547, %f533;
	mov.f32 	%f548, %f534;
	mov.u32 	%r558, %r545;
	mov.u32 	%r559, %r546;
	mov.u32 	%r560, %r547;
	mov.u32 	%r561, %r548;
	mov.u32 	%r562, %r589;
	mov.u32 	%r563, %r549;
	mov.u32 	%r564, %r550;
	mov.u32 	%r565, %r551;
	mov.u32 	%r566, %r552;
	mov.u32 	%r567, %r553;
	mov.u32 	%r568, %r554;
	mov.u32 	%r569, %r555;
	mov.u32 	%r570, %r556;
	@%p104 bra 	$L__BB2_131;
	setp.leu.f32 	%p105, %f528, %f567;
	mov.f32 	%f536, %f523;
	mov.f32 	%f537, %f524;
	mov.f32 	%f538, %f525;
	mov.f32 	%f539, %f526;
	mov.f32 	%f540, %f527;
	mov.f32 	%f541, %f567;
	mov.f32 	%f542, %f528;
	mov.f32 	%f543, %f529;
	mov.f32 	%f544, %f530;
	mov.f32 	%f545, %f531;
	mov.f32 	%f546, %f532;
	mov.f32 	%f547, %f533;
	mov.f32 	%f548, %f534;
	mov.u32 	%r558, %r545;
	mov.u32 	%r559, %r546;
	mov.u32 	%r560, %r547;
	mov.u32 	%r561, %r548;
	mov.u32 	%r562, %r549;
	mov.u32 	%r563, %r589;
	mov.u32 	%r564, %r550;
	mov.u32 	%r565, %r551;
	mov.u32 	%r566, %r552;
	mov.u32 	%r567, %r553;
	mov.u32 	%r568, %r554;
	mov.u32 	%r569, %r555;
	mov.u32 	%r570, %r556;
	@%p105 bra 	$L__BB2_131;
	setp.leu.f32 	%p106, %f529, %f567;
	mov.f32 	%f536, %f523;
	mov.f32 	%f537, %f524;
	mov.f32 	%f538, %f525;
	mov.f32 	%f539, %f526;
	mov.f32 	%f540, %f527;
	mov.f32 	%f541, %f528;
	mov.f32 	%f542, %f567;
	mov.f32 	%f543, %f529;
	mov.f32 	%f544, %f530;
	mov.f32 	%f545, %f531;
	mov.f32 	%f546, %f532;
	mov.f32 	%f547, %f533;
	mov.f32 	%f548, %f534;
	mov.u32 	%r558, %r545;
	mov.u32 	%r559, %r546;
	mov.u32 	%r560, %r547;
	mov.u32 	%r561, %r548;
	mov.u32 	%r562, %r549;
	mov.u32 	%r563, %r550;
	mov.u32 	%r564, %r589;
	mov.u32 	%r565, %r551;
	mov.u32 	%r566, %r552;
	mov.u32 	%r567, %r553;
	mov.u32 	%r568, %r554;
	mov.u32 	%r569, %r555;
	mov.u32 	%r570, %r556;
	@%p106 bra 	$L__BB2_131;
	setp.leu.f32 	%p107, %f530, %f567;
	mov.f32 	%f536, %f523;
	mov.f32 	%f537, %f524;
	mov.f32 	%f538, %f525;
	mov.f32 	%f539, %f526;
	mov.f32 	%f540, %f527;
	mov.f32 	%f541, %f528;
	mov.f32 	%f542, %f529;
	mov.f32 	%f543, %f567;
	mov.f32 	%f544, %f530;
	mov.f32 	%f545, %f531;
	mov.f32 	%f546, %f532;
	mov.f32 	%f547, %f533;
	mov.f32 	%f548, %f534;
	mov.u32 	%r558, %r545;
	mov.u32 	%r559, %r546;
	mov.u32 	%r560, %r547;
	mov.u32 	%r561, %r548;
	mov.u32 	%r562, %r549;
	mov.u32 	%r563, %r550;
	mov.u32 	%r564, %r551;
	mov.u32 	%r565, %r589;
	mov.u32 	%r566, %r552;
	mov.u32 	%r567, %r553;
	mov.u32 	%r568, %r554;
	mov.u32 	%r569, %r555;
	mov.u32 	%r570, %r556;
	@%p107 bra 	$L__BB2_131;
	setp.leu.f32 	%p108, %f531, %f567;
	mov.f32 	%f536, %f523;
	mov.f32 	%f537, %f524;
	mov.f32 	%f538, %f525;
	mov.f32 	%f539, %f526;
	mov.f32 	%f540, %f527;
	mov.f32 	%f541, %f528;
	mov.f32 	%f542, %f529;
	mov.f32 	%f543, %f530;
	mov.f32 	%f544, %f567;
	mov.f32 	%f545, %f531;
	mov.f32 	%f546, %f532;
	mov.f32 	%f547, %f533;
	mov.f32 	%f548, %f534;
	mov.u32 	%r558, %r545;
	mov.u32 	%r559, %r546;
	mov.u32 	%r560, %r547;
	mov.u32 	%r561, %r548;
	mov.u32 	%r562, %r549;
	mov.u32 	%r563, %r550;
	mov.u32 	%r564, %r551;
	mov.u32 	%r565, %r552;
	mov.u32 	%r566, %r589;
	mov.u32 	%r567, %r553;
	mov.u32 	%r568, %r554;
	mov.u32 	%r569, %r555;
	mov.u32 	%r570, %r556;
	@%p108 bra 	$L__BB2_131;
	setp.leu.f32 	%p109, %f532, %f567;
	mov.f32 	%f536, %f523;
	mov.f32 	%f537, %f524;
	mov.f32 	%f538, %f525;
	mov.f32 	%f539, %f526;
	mov.f32 	%f540, %f527;
	mov.f32 	%f541, %f528;
	mov.f32 	%f542, %f529;
	mov.f32 	%f543, %f530;
	mov.f32 	%f544, %f531;
	mov.f32 	%f545, %f567;
	mov.f32 	%f546, %f532;
	mov.f32 	%f547, %f533;
	mov.f32 	%f548, %f534;
	mov.u32 	%r558, %r545;
	mov.u32 	%r559, %r546;
	mov.u32 	%r560, %r547;
	mov.u32 	%r561, %r548;
	mov.u32 	%r562, %r549;
	mov.u32 	%r563, %r550;
	mov.u32 	%r564, %r551;
	mov.u32 	%r565, %r552;
	mov.u32 	%r566, %r553;
	mov.u32 	%r567, %r589;
	mov.u32 	%r568, %r554;
	mov.u32 	%r569, %r555;
	mov.u32 	%r570, %r556;
	@%p109 bra 	$L__BB2_131;
	setp.leu.f32 	%p110, %f533, %f567;
	mov.f32 	%f536, %f523;
	mov.f32 	%f537, %f524;
	mov.f32 	%f538, %f525;
	mov.f32 	%f539, %f526;
	mov.f32 	%f540, %f527;
	mov.f32 	%f541, %f528;
	mov.f32 	%f542, %f529;
	mov.f32 	%f543, %f530;
	mov.f32 	%f544, %f531;
	mov.f32 	%f545, %f532;
	mov.f32 	%f546, %f567;
	mov.f32 	%f547, %f533;
	mov.f32 	%f548, %f534;
	mov.u32 	%r558, %r545;
	mov.u32 	%r559, %r546;
	mov.u32 	%r560, %r547;
	mov.u32 	%r561, %r548;
	mov.u32 	%r562, %r549;
	mov.u32 	%r563, %r550;
	mov.u32 	%r564, %r551;
	mov.u32 	%r565, %r552;
	mov.u32 	%r566, %r553;
	mov.u32 	%r567, %r554;
	mov.u32 	%r568, %r589;
	mov.u32 	%r569, %r555;
	mov.u32 	%r570, %r556;
	@%p110 bra 	$L__BB2_131;
	setp.leu.f32 	%p111, %f534, %f567;
	mov.f32 	%f536, %f523;
	mov.f32 	%f537, %f524;
	mov.f32 	%f538, %f525;
	mov.f32 	%f539, %f526;
	mov.f32 	%f540, %f527;
	mov.f32 	%f541, %f528;
	mov.f32 	%f542, %f529;
	mov.f32 	%f543, %f530;
	mov.f32 	%f544, %f531;
	mov.f32 	%f545, %f532;
	mov.f32 	%f546, %f533;
	mov.f32 	%f547, %f567;
	mov.f32 	%f548, %f534;
	mov.u32 	%r558, %r545;
	mov.u32 	%r559, %r546;
	mov.u32 	%r560, %r547;
	mov.u32 	%r561, %r548;
	mov.u32 	%r562, %r549;
	mov.u32 	%r563, %r550;
	mov.u32 	%r564, %r551;
	mov.u32 	%r565, %r552;
	mov.u32 	%r566, %r553;
	mov.u32 	%r567, %r554;
	mov.u32 	%r568, %r555;
	mov.u32 	%r569, %r589;
	mov.u32 	%r570, %r556;
	@%p111 bra 	$L__BB2_131;
	setp.leu.f32 	%p112, %f580, %f567;
	mov.f32 	%f536, %f523;
	mov.f32 	%f537, %f524;
	mov.f32 	%f538, %f525;
	mov.f32 	%f539, %f526;
	mov.f32 	%f540, %f527;
	mov.f32 	%f541, %f528;
	mov.f32 	%f542, %f529;
	mov.f32 	%f543, %f530;
	mov.f32 	%f544, %f531;
	mov.f32 	%f545, %f532;
	mov.f32 	%f546, %f533;
	mov.f32 	%f547, %f534;
	mov.f32 	%f548, %f567;
	mov.u32 	%r558, %r545;
	mov.u32 	%r559, %r546;
	mov.u32 	%r560, %r547;
	mov.u32 	%r561, %r548;
	mov.u32 	%r562, %r549;
	mov.u32 	%r563, %r550;
	mov.u32 	%r564, %r551;
	mov.u32 	%r565, %r552;
	mov.u32 	%r566, %r553;
	mov.u32 	%r567, %r554;
	mov.u32 	%r568, %r555;
	mov.u32 	%r569, %r556;
	mov.u32 	%r570, %r589;
	@%p112 bra 	$L__BB2_131;
	mov.f32 	%f536, %f523;
	mov.f32 	%f537, %f524;
	mov.f32 	%f538, %f525;
	mov.f32 	%f539, %f526;
	mov.f32 	%f540, %f527;
	mov.f32 	%f541, %f528;
	mov.f32 	%f542, %f529;
	mov.f32 	%f543, %f530;
	mov.f32 	%f544, %f531;
	mov.f32 	%f545, %f532;
	mov.f32 	%f546, %f533;
	mov.f32 	%f547, %f534;
	mov.f32 	%f548, %f580;
	mov.f32 	%f580, %f567;
	mov.u32 	%r558, %r545;
	mov.u32 	%r559, %r546;
	mov.u32 	%r560, %r547;
	mov.u32 	%r561, %r548;
	mov.u32 	%r562, %r549;
	mov.u32 	%r563, %r550;
	mov.u32 	%r564, %r551;
	mov.u32 	%r565, %r552;
	mov.u32 	%r566, %r553;
	mov.u32 	%r567, %r554;
	mov.u32 	%r568, %r555;
	mov.u32 	%r569, %r556;
	mov.u32 	%r570, %r602;
	mov.u32 	%r602, %r589;
$L__BB2_131:
	setp.leu.f32 	%p113, %f536, %f566;
	mov.f32 	%f550, %f566;
	mov.f32 	%f551, %f536;
	mov.f32 	%f552, %f537;
	mov.f32 	%f553, %f538;
	mov.f32 	%f554, %f539;
	mov.f32 	%f555, %f540;
	mov.f32 	%f556, %f541;
	mov.f32 	%f557, %f542;
	mov.f32 	%f558, %f543;
	mov.f32 	%f559, %f544;
	mov.f32 	%f560, %f545;
	mov.f32 	%f561, %f546;
	mov.f32 	%f562, %f547;
	mov.f32 	%f563, %f548;
	mov.u32 	%r572, %r588;
	mov.u32 	%r573, %r558;
	mov.u32 	%r574, %r559;
	mov.u32 	%r575, %r560;
	mov.u32 	%r576, %r561;
	mov.u32 	%r577, %r562;
	mov.u32 	%r578, %r563;
	mov.u32 	%r579, %r564;
	mov.u32 	%r580, %r565;
	mov.u32 	%r581, %r566;
	mov.u32 	%r582, %r567;
	mov.u32 	%r583, %r568;
	mov.u32 	%r584, %r569;
	mov.u32 	%r585, %r570;
	@%p113 bra 	$L__BB2_146;
	setp.leu.f32 	%p114, %f537, %f566;
	mov.f32 	%f550, %f536;
	mov.f32 	%f551, %f566;
	mov.f32 	%f552, %f537;
	mov.f32 	%f553, %f538;
	mov.f32 	%f554, %f539;
	mov.f32 	%f555, %f540;
	mov.f32 	%f556, %f541;
	mov.f32 	%f557, %f542;
	mov.f32 	%f558, %f543;
	mov.f32 	%f559, %f544;
	mov.f32 	%f560, %f545;
	mov.f32 	%f561, %f546;
	mov.f32 	%f562, %f547;
	mov.f32 	%f563, %f548;
	mov.u32 	%r572, %r558;
	mov.u32 	%r573, %r588;
	mov.u32 	%r574, %r559;
	mov.u32 	%r575, %r560;
	mov.u32 	%r576, %r561;
	mov.u32 	%r577, %r562;
	mov.u32 	%r578, %r563;
	mov.u32 	%r579, %r564;
	mov.u32 	%r580, %r565;
	mov.u32 	%r581, %r566;
	mov.u32 	%r582, %r567;
	mov.u32 	%r583, %r568;
	mov.u32 	%r584, %r569;
	mov.u32 	%r585, %r570;
	@%p114 bra 	$L__BB2_146;
	setp.leu.f32 	%p115, %f538, %f566;
	mov.f32 	%f550, %f536;
	mov.f32 	%f551, %f537;
	mov.f32 	%f552, %f566;
	mov.f32 	%f553, %f538;
	mov.f32 	%f554, %f539;
	mov.f32 	%f555, %f540;
	mov.f32 	%f556, %f541;
	mov.f32 	%f557, %f542;
	mov.f32 	%f558, %f543;
	mov.f32 	%f559, %f544;
	mov.f32 	%f560, %f545;
	mov.f32 	%f561, %f546;
	mov.f32 	%f562, %f547;
	mov.f32 	%f563, %f548;
	mov.u32 	%r572, %r558;
	mov.u32 	%r573, %r559;
	mov.u32 	%r574, %r588;
	mov.u32 	%r575, %r560;
	mov.u32 	%r576, %r561;
	mov.u32 	%r577, %r562;
	mov.u32 	%r578, %r563;
	mov.u32 	%r579, %r564;
	mov.u32 	%r580, %r565;
	mov.u32 	%r581, %r566;
	mov.u32 	%r582, %r567;
	mov.u32 	%r583, %r568;
	mov.u32 	%r584, %r569;
	mov.u32 	%r585, %r570;
	@%p115 bra 	$L__BB2_146;
	setp.leu.f32 	%p116, %f539, %f566;
	mov.f32 	%f550, %f536;
	mov.f32 	%f551, %f537;
	mov.f32 	%f552, %f538;
	mov.f32 	%f553, %f566;
	mov.f32 	%f554, %f539;
	mov.f32 	%f555, %f540;
	mov.f32 	%f556, %f541;
	mov.f32 	%f557, %f542;
	mov.f32 	%f558, %f543;
	mov.f32 	%f559, %f544;
	mov.f32 	%f560, %f545;
	mov.f32 	%f561, %f546;
	mov.f32 	%f562, %f547;
	mov.f32 	%f563, %f548;
	mov.u32 	%r572, %r558;
	mov.u32 	%r573, %r559;
	mov.u32 	%r574, %r560;
	mov.u32 	%r575, %r588;
	mov.u32 	%r576, %r561;
	mov.u32 	%r577, %r562;
	mov.u32 	%r578, %r563;
	mov.u32 	%r579, %r564;
	mov.u32 	%r580, %r565;
	mov.u32 	%r581, %r566;
	mov.u32 	%r582, %r567;
	mov.u32 	%r583, %r568;
	mov.u32 	%r584, %r569;
	mov.u32 	%r585, %r570;
	@%p116 bra 	$L__BB2_146;
	setp.leu.f32 	%p117, %f540, %f566;
	mov.f32 	%f550, %f536;
	mov.f32 	%f551, %f537;
	mov.f32 	%f552, %f538;
	mov.f32 	%f553, %f539;
	mov.f32 	%f554, %f566;
	mov.f32 	%f555, %f540;
	mov.f32 	%f556, %f541;
	mov.f32 	%f557, %f542;
	mov.f32 	%f558, %f543;
	mov.f32 	%f559, %f544;
	mov.f32 	%f560, %f545;
	mov.f32 	%f561, %f546;
	mov.f32 	%f562, %f547;
	mov.f32 	%f563, %f548;
	mov.u32 	%r572, %r558;
	mov.u32 	%r573, %r559;
	mov.u32 	%r574, %r560;
	mov.u32 	%r575, %r561;
	mov.u32 	%r576, %r588;
	mov.u32 	%r577, %r562;
	mov.u32 	%r578, %r563;
	mov.u32 	%r579, %r564;
	mov.u32 	%r580, %r565;
	mov.u32 	%r581, %r566;
	mov.u32 	%r582, %r567;
	mov.u32 	%r583, %r568;
	mov.u32 	%r584, %r569;
	mov.u32 	%r585, %r570;
	@%p117 bra 	$L__BB2_146;
	setp.leu.f32 	%p118, %f541, %f566;
	mov.f32 	%f550, %f536;
	mov.f32 	%f551, %f537;
	mov.f32 	%f552, %f538;
	mov.f32 	%f553, %f539;
	mov.f32 	%f554, %f540;
	mov.f32 	%f555, %f566;
	mov.f32 	%f556, %f541;
	mov.f32 	%f557, %f542;
	mov.f32 	%f558, %f543;
	mov.f32 	%f559, %f544;
	mov.f32 	%f560, %f545;
	mov.f32 	%f561, %f546;
	mov.f32 	%f562, %f547;
	mov.f32 	%f563, %f548;
	mov.u32 	%r572, %r558;
	mov.u32 	%r573, %r559;
	mov.u32 	%r574, %r560;
	mov.u32 	%r575, %r561;
	mov.u32 	%r576, %r562;
	mov.u32 	%r577, %r588;
	mov.u32 	%r578, %r563;
	mov.u32 	%r579, %r564;
	mov.u32 	%r580, %r565;
	mov.u32 	%r581, %r566;
	mov.u32 	%r582, %r567;
	mov.u32 	%r583, %r568;
	mov.u32 	%r584, %r569;
	mov.u32 	%r585, %r570;
	@%p118 bra 	$L__BB2_146;
	setp.leu.f32 	%p119, %f542, %f566;
	mov.f32 	%f550, %f536;
	mov.f32 	%f551, %f537;
	mov.f32 	%f552, %f538;
	mov.f32 	%f553, %f539;
	mov.f32 	%f554, %f540;
	mov.f32 	%f555, %f541;
	mov.f32 	%f556, %f566;
	mov.f32 	%f557, %f542;
	mov.f32 	%f558, %f543;
	mov.f32 	%f559, %f544;
	mov.f32 	%f560, %f545;
	mov.f32 	%f561, %f546;
	mov.f32 	%f562, %f547;
	mov.f32 	%f563, %f548;
	mov.u32 	%r572, %r558;
	mov.u32 	%r573, %r559;
	mov.u32 	%r574, %r560;
	mov.u32 	%r575, %r561;
	mov.u32 	%r576, %r562;
	mov.u32 	%r577, %r563;
	mov.u32 	%r578, %r588;
	mov.u32 	%r579, %r564;
	mov.u32 	%r580, %r565;
	mov.u32 	%r581, %r566;
	mov.u32 	%r582, %r567;
	mov.u32 	%r583, %r568;
	mov.u32 	%r584, %r569;
	mov.u32 	%r585, %r570;
	@%p119 bra 	$L__BB2_146;
	setp.leu.f32 	%p120, %f543, %f566;
	mov.f32 	%f550, %f536;
	mov.f32 	%f551, %f537;
	mov.f32 	%f552, %f538;
	mov.f32 	%f553, %f539;
	mov.f32 	%f554, %f540;
	mov.f32 	%f555, %f541;
	mov.f32 	%f556, %f542;
	mov.f32 	%f557, %f566;
	mov.f32 	%f558, %f543;
	mov.f32 	%f559, %f544;
	mov.f32 	%f560, %f545;
	mov.f32 	%f561, %f546;
	mov.f32 	%f562, %f547;
	mov.f32 	%f563, %f548;
	mov.u32 	%r572, %r558;
	mov.u32 	%r573, %r559;
	mov.u32 	%r574, %r560;
	mov.u32 	%r575, %r561;
	mov.u32 	%r576, %r562;
	mov.u32 	%r577, %r563;
	mov.u32 	%r578, %r564;
	mov.u32 	%r579, %r588;
	mov.u32 	%r580, %r565;
	mov.u32 	%r581, %r566;
	mov.u32 	%r582, %r567;
	mov.u32 	%r583, %r568;
	mov.u32 	%r584, %r569;
	mov.u32 	%r585, %r570;
	@%p120 bra 	$L__BB2_146;
	setp.leu.f32 	%p121, %f544, %f566;
	mov.f32 	%f550, %f536;
	mov.f32 	%f551, %f537;
	mov.f32 	%f552, %f538;
	mov.f32 	%f553, %f539;
	mov.f32 	%f554, %f540;
	mov.f32 	%f555, %f541;
	mov.f32 	%f556, %f542;
	mov.f32 	%f557, %f543;
	mov.f32 	%f558, %f566;
	mov.f32 	%f559, %f544;
	mov.f32 	%f560, %f545;
	mov.f32 	%f561, %f546;
	mov.f32 	%f562, %f547;
	mov.f32 	%f563, %f548;
	mov.u32 	%r572, %r558;
	mov.u32 	%r573, %r559;
	mov.u32 	%r574, %r560;
	mov.u32 	%r575, %r561;
	mov.u32 	%r576, %r562;
	mov.u32 	%r577, %r563;
	mov.u32 	%r578, %r564;
	mov.u32 	%r579, %r565;
	mov.u32 	%r580, %r588;
	mov.u32 	%r581, %r566;
	mov.u32 	%r582, %r567;
	mov.u32 	%r583, %r568;
	mov.u32 	%r584, %r569;
	mov.u32 	%r585, %r570;
	@%p121 bra 	$L__BB2_146;
	setp.leu.f32 	%p122, %f545, %f566;
	mov.f32 	%f550, %f536;
	mov.f32 	%f551, %f537;
	mov.f32 	%f552, %f538;
	mov.f32 	%f553, %f539;
	mov.f32 	%f554, %f540;
	mov.f32 	%f555, %f541;
	mov.f32 	%f556, %f542;
	mov.f32 	%f557, %f543;
	mov.f32 	%f558, %f544;
	mov.f32 	%f559, %f566;
	mov.f32 	%f560, %f545;
	mov.f32 	%f561, %f546;
	mov.f32 	%f562, %f547;
	mov.f32 	%f563, %f548;
	mov.u32 	%r572, %r558;
	mov.u32 	%r573, %r559;
	mov.u32 	%r574, %r560;
	mov.u32 	%r575, %r561;
	mov.u32 	%r576, %r562;
	mov.u32 	%r577, %r563;
	mov.u32 	%r578, %r564;
	mov.u32 	%r579, %r565;
	mov.u32 	%r580, %r566;
	mov.u32 	%r581, %r588;
	mov.u32 	%r582, %r567;
	mov.u32 	%r583, %r568;
	mov.u32 	%r584, %r569;
	mov.u32 	%r585, %r570;
	@%p122 bra 	$L__BB2_146;
	setp.leu.f32 	%p123, %f546, %f566;
	mov.f32 	%f550, %f536;
	mov.f32 	%f551, %f537;
	mov.f32 	%f552, %f538;
	mov.f32 	%f553, %f539;
	mov.f32 	%f554, %f540;
	mov.f32 	%f555, %f541;
	mov.f32 	%f556, %f542;
	mov.f32 	%f557, %f543;
	mov.f32 	%f558, %f544;
	mov.f32 	%f559, %f545;
	mov.f32 	%f560, %f566;
	mov.f32 	%f561, %f546;
	mov.f32 	%f562, %f547;
	mov.f32 	%f563, %f548;
	mov.u32 	%r572, %r558;
	mov.u32 	%r573, %r559;
	mov.u32 	%r574, %r560;
	mov.u32 	%r575, %r561;
	mov.u32 	%r576, %r562;
	mov.u32 	%r577, %r563;
	mov.u32 	%r578, %r564;
	mov.u32 	%r579, %r565;
	mov.u32 	%r580, %r566;
	mov.u32 	%r581, %r567;
	mov.u32 	%r582, %r588;
	mov.u32 	%r583, %r568;
	mov.u32 	%r584, %r569;
	mov.u32 	%r585, %r570;
	@%p123 bra 	$L__BB2_146;
	setp.leu.f32 	%p124, %f547, %f566;
	mov.f32 	%f550, %f536;
	mov.f32 	%f551, %f537;
	mov.f32 	%f552, %f538;
	mov.f32 	%f553, %f539;
	mov.f32 	%f554, %f540;
	mov.f32 	%f555, %f541;
	mov.f32 	%f556, %f542;
	mov.f32 	%f557, %f543;
	mov.f32 	%f558, %f544;
	mov.f32 	%f559, %f545;
	mov.f32 	%f560, %f546;
	mov.f32 	%f561, %f566;
	mov.f32 	%f562, %f547;
	mov.f32 	%f563, %f548;
	mov.u32 	%r572, %r558;
	mov.u32 	%r573, %r559;
	mov.u32 	%r574, %r560;
	mov.u32 	%r575, %r561;
	mov.u32 	%r576, %r562;
	mov.u32 	%r577, %r563;
	mov.u32 	%r578, %r564;
	mov.u32 	%r579, %r565;
	mov.u32 	%r580, %r566;
	mov.u32 	%r581, %r567;
	mov.u32 	%r582, %r568;
	mov.u32 	%r583, %r588;
	mov.u32 	%r584, %r569;
	mov.u32 	%r585, %r570;
	@%p124 bra 	$L__BB2_146;
	setp.leu.f32 	%p125, %f548, %f566;
	mov.f32 	%f550, %f536;
	mov.f32 	%f551, %f537;
	mov.f32 	%f552, %f538;
	mov.f32 	%f553, %f539;
	mov.f32 	%f554, %f540;
	mov.f32 	%f555, %f541;
	mov.f32 	%f556, %f542;
	mov.f32 	%f557, %f543;
	mov.f32 	%f558, %f544;
	mov.f32 	%f559, %f545;
	mov.f32 	%f560, %f546;
	mov.f32 	%f561, %f547;
	mov.f32 	%f562, %f566;
	mov.f32 	%f563, %f548;
	mov.u32 	%r572, %r558;
	mov.u32 	%r573, %r559;
	mov.u32 	%r574, %r560;
	mov.u32 	%r575, %r561;
	mov.u32 	%r576, %r562;
	mov.u32 	%r577, %r563;
	mov.u32 	%r578, %r564;
	mov.u32 	%r579, %r565;
	mov.u32 	%r580, %r566;
	mov.u32 	%r581, %r567;
	mov.u32 	%r582, %r568;
	mov.u32 	%r583, %r569;
	mov.u32 	%r584, %r588;
	mov.u32 	%r585, %r570;
	@%p125 bra 	$L__BB2_146;
	setp.leu.f32 	%p126, %f580, %f566;
	mov.f32 	%f550, %f536;
	mov.f32 	%f551, %f537;
	mov.f32 	%f552, %f538;
	mov.f32 	%f553, %f539;
	mov.f32 	%f554, %f540;
	mov.f32 	%f555, %f541;
	mov.f32 	%f556, %f542;
	mov.f32 	%f557, %f543;
	mov.f32 	%f558, %f544;
	mov.f32 	%f559, %f545;
	mov.f32 	%f560, %f546;
	mov.f32 	%f561, %f547;
	mov.f32 	%f562, %f548;
	mov.f32 	%f563, %f566;
	mov.u32 	%r572, %r558;
	mov.u32 	%r573, %r559;
	mov.u32 	%r574, %r560;
	mov.u32 	%r575, %r561;
	mov.u32 	%r576, %r562;
	mov.u32 	%r577, %r563;
	mov.u32 	%r578, %r564;
	mov.u32 	%r579, %r565;
	mov.u32 	%r580, %r566;
	mov.u32 	%r581, %r567;
	mov.u32 	%r582, %r568;
	mov.u32 	%r583, %r569;
	mov.u32 	%r584, %r570;
	mov.u32 	%r585, %r588;
	@%p126 bra 	$L__BB2_146;
	mov.f32 	%f550, %f536;
	mov.f32 	%f551, %f537;
	mov.f32 	%f552, %f538;
	mov.f32 	%f553, %f539;
	mov.f32 	%f554, %f540;
	mov.f32 	%f555, %f541;
	mov.f32 	%f556, %f542;
	mov.f32 	%f557, %f543;
	mov.f32 	%f558, %f544;
	mov.f32 	%f559, %f545;
	mov.f32 	%f560, %f546;
	mov.f32 	%f561, %f547;
	mov.f32 	%f562, %f548;
	mov.f32 	%f563, %f580;
	mov.f32 	%f580, %f566;
	mov.u32 	%r572, %r558;
	mov.u32 	%r573, %r559;
	mov.u32 	%r574, %r560;
	mov.u32 	%r575, %r561;
	mov.u32 	%r576, %r562;
	mov.u32 	%r577, %r563;
	mov.u32 	%r578, %r564;
	mov.u32 	%r579, %r565;
	mov.u32 	%r580, %r566;
	mov.u32 	%r581, %r567;
	mov.u32 	%r582, %r568;
	mov.u32 	%r583, %r569;
	mov.u32 	%r584, %r570;
	mov.u32 	%r585, %r602;
	mov.u32 	%r602, %r588;
$L__BB2_146:
	setp.leu.f32 	%p127, %f550, %f370;
	mov.f32 	%f565, %f370;
	mov.f32 	%f566, %f550;
	mov.f32 	%f567, %f551;
	mov.f32 	%f568, %f552;
	mov.f32 	%f569, %f553;
	mov.f32 	%f570, %f554;
	mov.f32 	%f571, %f555;
	mov.f32 	%f572, %f556;
	mov.f32 	%f573, %f557;
	mov.f32 	%f574, %f558;
	mov.f32 	%f575, %f559;
	mov.f32 	%f576, %f560;
	mov.f32 	%f577, %f561;
	mov.f32 	%f578, %f562;
	mov.f32 	%f579, %f563;
	mov.u32 	%r587, %r367;
	mov.u32 	%r588, %r572;
	mov.u32 	%r589, %r573;
	mov.u32 	%r590, %r574;
	mov.u32 	%r591, %r575;
	mov.u32 	%r592, %r576;
	mov.u32 	%r593, %r577;
	mov.u32 	%r594, %r578;
	mov.u32 	%r595, %r579;
	mov.u32 	%r596, %r580;
	mov.u32 	%r597, %r581;
	mov.u32 	%r598, %r582;
	mov.u32 	%r599, %r583;
	mov.u32 	%r600, %r584;
	mov.u32 	%r601, %r585;
	@%p127 bra 	$L__BB2_162;
	add.s32 	%r588, %r466, %r420;
	setp.leu.f32 	%p128, %f551, %f370;
	mov.f32 	%f565, %f550;
	mov.f32 	%f566, %f370;
	mov.f32 	%f567, %f551;
	mov.f32 	%f568, %f552;
	mov.f32 	%f569, %f553;
	mov.f32 	%f570, %f554;
	mov.f32 	%f571, %f555;
	mov.f32 	%f572, %f556;
	mov.f32 	%f573, %f557;
	mov.f32 	%f574, %f558;
	mov.f32 	%f575, %f559;
	mov.f32 	%f576, %f560;
	mov.f32 	%f577, %f561;
	mov.f32 	%f578, %f562;
	mov.f32 	%f579, %f563;
	mov.u32 	%r587, %r572;
	mov.u32 	%r589, %r573;
	mov.u32 	%r590, %r574;
	mov.u32 	%r591, %r575;
	mov.u32 	%r592, %r576;
	mov.u32 	%r593, %r577;
	mov.u32 	%r594, %r578;
	mov.u32 	%r595, %r579;
	mov.u32 	%r596, %r580;
	mov.u32 	%r597, %r581;
	mov.u32 	%r598, %r582;
	mov.u32 	%r599, %r583;
	mov.u32 	%r600, %r584;
	mov.u32 	%r601, %r585;
	@%p128 bra 	$L__BB2_162;
	add.s32 	%r589, %r466, %r420;
	setp.leu.f32 	%p129, %f552, %f370;
	mov.f32 	%f565, %f550;
	mov.f32 	%f566, %f551;
	mov.f32 	%f567, %f370;
	mov.f32 	%f568, %f552;
	mov.f32 	%f569, %f553;
	mov.f32 	%f570, %f554;
	mov.f32 	%f571, %f555;
	mov.f32 	%f572, %f556;
	mov.f32 	%f573, %f557;
	mov.f32 	%f574, %f558;
	mov.f32 	%f575, %f559;
	mov.f32 	%f576, %f560;
	mov.f32 	%f577, %f561;
	mov.f32 	%f578, %f562;
	mov.f32 	%f579, %f563;
	mov.u32 	%r587, %r572;
	mov.u32 	%r588, %r573;
	mov.u32 	%r590, %r574;
	mov.u32 	%r591, %r575;
	mov.u32 	%r592, %r576;
	mov.u32 	%r593, %r577;
	mov.u32 	%r594, %r578;
	mov.u32 	%r595, %r579;
	mov.u32 	%r596, %r580;
	mov.u32 	%r597, %r581;
	mov.u32 	%r598, %r582;
	mov.u32 	%r599, %r583;
	mov.u32 	%r600, %r584;
	mov.u32 	%r601, %r585;
	@%p129 bra 	$L__BB2_162;
	add.s32 	%r590, %r466, %r420;
	setp.leu.f32 	%p130, %f553, %f370;
	mov.f32 	%f565, %f550;
	mov.f32 	%f566, %f551;
	mov.f32 	%f567, %f552;
	mov.f32 	%f568, %f370;
	mov.f32 	%f569, %f553;
	mov.f32 	%f570, %f554;
	mov.f32 	%f571, %f555;
	mov.f32 	%f572, %f556;
	mov.f32 	%f573, %f557;
	mov.f32 	%f574, %f558;
	mov.f32 	%f575, %f559;
	mov.f32 	%f576, %f560;
	mov.f32 	%f577, %f561;
	mov.f32 	%f578, %f562;
	mov.f32 	%f579, %f563;
	mov.u32 	%r587, %r572;
	mov.u32 	%r588, %r573;
	mov.u32 	%r589, %r574;
	mov.u32 	%r591, %r575;
	mov.u32 	%r592, %r576;
	mov.u32 	%r593, %r577;
	mov.u32 	%r594, %r578;
	mov.u32 	%r595, %r579;
	mov.u32 	%r596, %r580;
	mov.u32 	%r597, %r581;
	mov.u32 	%r598, %r582;
	mov.u32 	%r599, %r583;
	mov.u32 	%r600, %r584;
	mov.u32 	%r601, %r585;
	@%p130 bra 	$L__BB2_162;
	add.s32 	%r591, %r466, %r420;
	setp.leu.f32 	%p131, %f554, %f370;
	mov.f32 	%f565, %f550;
	mov.f32 	%f566, %f551;
	mov.f32 	%f567, %f552;
	mov.f32 	%f568, %f553;
	mov.f32 	%f569, %f370;
	mov.f32 	%f570, %f554;
	mov.f32 	%f571, %f555;
	mov.f32 	%f572, %f556;
	mov.f32 	%f573, %f557;
	mov.f32 	%f574, %f558;
	mov.f32 	%f575, %f559;
	mov.f32 	%f576, %f560;
	mov.f32 	%f577, %f561;
	mov.f32 	%f578, %f562;
	mov.f32 	%f579, %f563;
	mov.u32 	%r587, %r572;
	mov.u32 	%r588, %r573;
	mov.u32 	%r589, %r574;
	mov.u32 	%r590, %r575;
	mov.u32 	%r592, %r576;
	mov.u32 	%r593, %r577;
	mov.u32 	%r594, %r578;
	mov.u32 	%r595, %r579;
	mov.u32 	%r596, %r580;
	mov.u32 	%r597, %r581;
	mov.u32 	%r598, %r582;
	mov.u32 	%r599, %r583;
	mov.u32 	%r600, %r584;
	mov.u32 	%r601, %r585;
	@%p131 bra 	$L__BB2_162;
	add.s32 	%r592, %r466, %r420;
	setp.leu.f32 	%p132, %f555, %f370;
	mov.f32 	%f565, %f550;
	mov.f32 	%f566, %f551;
	mov.f32 	%f567, %f552;
	mov.f32 	%f568, %f553;
	mov.f32 	%f569, %f554;
	mov.f32 	%f570, %f370;
	mov.f32 	%f571, %f555;
	mov.f32 	%f572, %f556;
	mov.f32 	%f573, %f557;
	mov.f32 	%f574, %f558;
	mov.f32 	%f575, %f559;
	mov.f32 	%f576, %f560;
	mov.f32 	%f577, %f561;
	mov.f32 	%f578, %f562;
	mov.f32 	%f579, %f563;
	mov.u32 	%r587, %r572;
	mov.u32 	%r588, %r573;
	mov.u32 	%r589, %r574;
	mov.u32 	%r590, %r575;
	mov.u32 	%r591, %r576;
	mov.u32 	%r593, %r577;
	mov.u32 	%r594, %r578;
	mov.u32 	%r595, %r579;
	mov.u32 	%r596, %r580;
	mov.u32 	%r597, %r581;
	mov.u32 	%r598, %r582;
	mov.u32 	%r599, %r583;
	mov.u32 	%r600, %r584;
	mov.u32 	%r601, %r585;
	@%p132 bra 	$L__BB2_162;
	add.s32 	%r593, %r466, %r420;
	setp.leu.f32 	%p133, %f556, %f370;
	mov.f32 	%f565, %f550;
	mov.f32 	%f566, %f551;
	mov.f32 	%f567, %f552;
	mov.f32 	%f568, %f553;
	mov.f32 	%f569, %f554;
	mov.f32 	%f570, %f555;
	mov.f32 	%f571, %f370;
	mov.f32 	%f572, %f556;
	mov.f32 	%f573, %f557;
	mov.f32 	%f574, %f558;
	mov.f32 	%f575, %f559;
	mov.f32 	%f576, %f560;
	mov.f32 	%f577, %f561;
	mov.f32 	%f578, %f562;
	mov.f32 	%f579, %f563;
	mov.u32 	%r587, %r572;
	mov.u32 	%r588, %r573;
	mov.u32 	%r589, %r574;
	mov.u32 	%r590, %r575;
	mov.u32 	%r591, %r576;
	mov.u32 	%r592, %r577;
	mov.u32 	%r594, %r578;
	mov.u32 	%r595, %r579;
	mov.u32 	%r596, %r580;
	mov.u32 	%r597, %r581;
	mov.u32 	%r598, %r582;
	mov.u32 	%r599, %r583;
	mov.u32 	%r600, %r584;
	mov.u32 	%r601, %r585;
	@%p133 bra 	$L__BB2_162;
	add.s32 	%r594, %r466, %r420;
	setp.leu.f32 	%p134, %f557, %f370;
	mov.f32 	%f565, %f550;
	mov.f32 	%f566, %f551;
	mov.f32 	%f567, %f552;
	mov.f32 	%f568, %f553;
	mov.f32 	%f569, %f554;
	mov.f32 	%f570, %f555;
	mov.f32 	%f571, %f556;
	mov.f32 	%f572, %f370;
	mov.f32 	%f573, %f557;
	mov.f32 	%f574, %f558;
	mov.f32 	%f575, %f559;
	mov.f32 	%f576, %f560;
	mov.f32 	%f577, %f561;
	mov.f32 	%f578, %f562;
	mov.f32 	%f579, %f563;
	mov.u32 	%r587, %r572;
	mov.u32 	%r588, %r573;
	mov.u32 	%r589, %r574;
	mov.u32 	%r590, %r575;
	mov.u32 	%r591, %r576;
	mov.u32 	%r592, %r577;
	mov.u32 	%r593, %r578;
	mov.u32 	%r595, %r579;
	mov.u32 	%r596, %r580;
	mov.u32 	%r597, %r581;
	mov.u32 	%r598, %r582;
	mov.u32 	%r599, %r583;
	mov.u32 	%r600, %r584;
	mov.u32 	%r601, %r585;
	@%p134 bra 	$L__BB2_162;
	add.s32 	%r595, %r466, %r420;
	setp.leu.f32 	%p135, %f558, %f370;
	mov.f32 	%f565, %f550;
	mov.f32 	%f566, %f551;
	mov.f32 	%f567, %f552;
	mov.f32 	%f568, %f553;
	mov.f32 	%f569, %f554;
	mov.f32 	%f570, %f555;
	mov.f32 	%f571, %f556;
	mov.f32 	%f572, %f557;
	mov.f32 	%f573, %f370;
	mov.f32 	%f574, %f558;
	mov.f32 	%f575, %f559;
	mov.f32 	%f576, %f560;
	mov.f32 	%f577, %f561;
	mov.f32 	%f578, %f562;
	mov.f32 	%f579, %f563;
	mov.u32 	%r587, %r572;
	mov.u32 	%r588, %r573;
	mov.u32 	%r589, %r574;
	mov.u32 	%r590, %r575;
	mov.u32 	%r591, %r576;
	mov.u32 	%r592, %r577;
	mov.u32 	%r593, %r578;
	mov.u32 	%r594, %r579;
	mov.u32 	%r596, %r580;
	mov.u32 	%r597, %r581;
	mov.u32 	%r598, %r582;
	mov.u32 	%r599, %r583;
	mov.u32 	%r600, %r584;
	mov.u32 	%r601, %r585;
	@%p135 bra 	$L__BB2_162;
	add.s32 	%r596, %r466, %r420;
	setp.leu.f32 	%p136, %f559, %f370;
	mov.f32 	%f565, %f550;
	mov.f32 	%f566, %f551;
	mov.f32 	%f567, %f552;
	mov.f32 	%f568, %f553;
	mov.f32 	%f569, %f554;
	mov.f32 	%f570, %f555;
	mov.f32 	%f571, %f556;
	mov.f32 	%f572, %f557;
	mov.f32 	%f573, %f558;
	mov.f32 	%f574, %f370;
	mov.f32 	%f575, %f559;
	mov.f32 	%f576, %f560;
	mov.f32 	%f577, %f561;
	mov.f32 	%f578, %f562;
	mov.f32 	%f579, %f563;
	mov.u32 	%r587, %r572;
	mov.u32 	%r588, %r573;
	mov.u32 	%r589, %r574;
	mov.u32 	%r590, %r575;
	mov.u32 	%r591, %r576;
	mov.u32 	%r592, %r577;
	mov.u32 	%r593, %r578;
	mov.u32 	%r594, %r579;
	mov.u32 	%r595, %r580;
	mov.u32 	%r597, %r581;
	mov.u32 	%r598, %r582;
	mov.u32 	%r599, %r583;
	mov.u32 	%r600, %r584;
	mov.u32 	%r601, %r585;
	@%p136 bra 	$L__BB2_162;
	add.s32 	%r597, %r466, %r420;
	setp.leu.f32 	%p137, %f560, %f370;
	mov.f32 	%f565, %f550;
	mov.f32 	%f566, %f551;
	mov.f32 	%f567, %f552;
	mov.f32 	%f568, %f553;
	mov.f32 	%f569, %f554;
	mov.f32 	%f570, %f555;
	mov.f32 	%f571, %f556;
	mov.f32 	%f572, %f557;
	mov.f32 	%f573, %f558;
	mov.f32 	%f574, %f559;
	mov.f32 	%f575, %f370;
	mov.f32 	%f576, %f560;
	mov.f32 	%f577, %f561;
	mov.f32 	%f578, %f562;
	mov.f32 	%f579, %f563;
	mov.u32 	%r587, %r572;
	mov.u32 	%r588, %r573;
	mov.u32 	%r589, %r574;
	mov.u32 	%r590, %r575;
	mov.u32 	%r591, %r576;
	mov.u32 	%r592, %r577;
	mov.u32 	%r593, %r578;
	mov.u32 	%r594, %r579;
	mov.u32 	%r595, %r580;
	mov.u32 	%r596, %r581;
	mov.u32 	%r598, %r582;
	mov.u32 	%r599, %r583;
	mov.u32 	%r600, %r584;
	mov.u32 	%r601, %r585;
	@%p137 bra 	$L__BB2_162;
	add.s32 	%r598, %r466, %r420;
	setp.leu.f32 	%p138, %f561, %f370;
	mov.f32 	%f565, %f550;
	mov.f32 	%f566, %f551;
	mov.f32 	%f567, %f552;
	mov.f32 	%f568, %f553;
	mov.f32 	%f569, %f554;
	mov.f32 	%f570, %f555;
	mov.f32 	%f571, %f556;
	mov.f32 	%f572, %f557;
	mov.f32 	%f573, %f558;
	mov.f32 	%f574, %f559;
	mov.f32 	%f575, %f560;
	mov.f32 	%f576, %f370;
	mov.f32 	%f577, %f561;
	mov.f32 	%f578, %f562;
	mov.f32 	%f579, %f563;
	mov.u32 	%r587, %r572;
	mov.u32 	%r588, %r573;
	mov.u32 	%r589, %r574;
	mov.u32 	%r590, %r575;
	mov.u32 	%r591, %r576;
	mov.u32 	%r592, %r577;
	mov.u32 	%r593, %r578;
	mov.u32 	%r594, %r579;
	mov.u32 	%r595, %r580;
	mov.u32 	%r596, %r581;
	mov.u32 	%r597, %r582;
	mov.u32 	%r599, %r583;
	mov.u32 	%r600, %r584;
	mov.u32 	%r601, %r585;
	@%p138 bra 	$L__BB2_162;
	add.s32 	%r599, %r466, %r420;
	setp.leu.f32 	%p139, %f562, %f370;
	mov.f32 	%f565, %f550;
	mov.f32 	%f566, %f551;
	mov.f32 	%f567, %f552;
	mov.f32 	%f568, %f553;
	mov.f32 	%f569, %f554;
	mov.f32 	%f570, %f555;
	mov.f32 	%f571, %f556;
	mov.f32 	%f572, %f557;
	mov.f32 	%f573, %f558;
	mov.f32 	%f574, %f559;
	mov.f32 	%f575, %f560;
	mov.f32 	%f576, %f561;
	mov.f32 	%f577, %f370;
	mov.f32 	%f578, %f562;
	mov.f32 	%f579, %f563;
	mov.u32 	%r587, %r572;
	mov.u32 	%r588, %r573;
	mov.u32 	%r589, %r574;
	mov.u32 	%r590, %r575;
	mov.u32 	%r591, %r576;
	mov.u32 	%r592, %r577;
	mov.u32 	%r593, %r578;
	mov.u32 	%r594, %r579;
	mov.u32 	%r595, %r580;
	mov.u32 	%r596, %r581;
	mov.u32 	%r597, %r582;
	mov.u32 	%r598, %r583;
	mov.u32 	%r600, %r584;
	mov.u32 	%r601, %r585;
	@%p139 bra 	$L__BB2_162;
	add.s32 	%r600, %r466, %r420;
	setp.leu.f32 	%p140, %f563, %f370;
	mov.f32 	%f565, %f550;
	mov.f32 	%f566, %f551;
	mov.f32 	%f567, %f552;
	mov.f32 	%f568, %f553;
	mov.f32 	%f569, %f554;
	mov.f32 	%f570, %f555;
	mov.f32 	%f571, %f556;
	mov.f32 	%f572, %f557;
	mov.f32 	%f573, %f558;
	mov.f32 	%f574, %f559;
	mov.f32 	%f575, %f560;
	mov.f32 	%f576, %f561;
	mov.f32 	%f577, %f562;
	mov.f32 	%f578, %f370;
	mov.f32 	%f579, %f563;
	mov.u32 	%r587, %r572;
	mov.u32 	%r588, %r573;
	mov.u32 	%r589, %r574;
	mov.u32 	%r590, %r575;
	mov.u32 	%r591, %r576;
	mov.u32 	%r592, %r577;
	mov.u32 	%r593, %r578;
	mov.u32 	%r594, %r579;
	mov.u32 	%r595, %r580;
	mov.u32 	%r596, %r581;
	mov.u32 	%r597, %r582;
	mov.u32 	%r598, %r583;
	mov.u32 	%r599, %r584;
	mov.u32 	%r601, %r585;
	@%p140 bra 	$L__BB2_162;
	add.s32 	%r601, %r466, %r420;
	setp.leu.f32 	%p141, %f580, %f370;
	mov.f32 	%f565, %f550;
	mov.f32 	%f566, %f551;
	mov.f32 	%f567, %f552;
	mov.f32 	%f568, %f553;
	mov.f32 	%f569, %f554;
	mov.f32 	%f570, %f555;
	mov.f32 	%f571, %f556;
	mov.f32 	%f572, %f557;
	mov.f32 	%f573, %f558;
	mov.f32 	%f574, %f559;
	mov.f32 	%f575, %f560;
	mov.f32 	%f576, %f561;
	mov.f32 	%f577, %f562;
	mov.f32 	%f578, %f563;
	mov.f32 	%f579, %f370;
	mov.u32 	%r587, %r572;
	mov.u32 	%r588, %r573;
	mov.u32 	%r589, %r574;
	mov.u32 	%r590, %r575;
	mov.u32 	%r591, %r576;
	mov.u32 	%r592, %r577;
	mov.u32 	%r593, %r578;
	mov.u32 	%r594, %r579;
	mov.u32 	%r595, %r580;
	mov.u32 	%r596, %r581;
	mov.u32 	%r597, %r582;
	mov.u32 	%r598, %r583;
	mov.u32 	%r599, %r584;
	mov.u32 	%r600, %r585;
	@%p141 bra 	$L__BB2_162;
	add.s32 	%r230, %r466, %r420;
	mov.f32 	%f565, %f550;
	mov.f32 	%f566, %f551;
	mov.f32 	%f567, %f552;
	mov.f32 	%f568, %f553;
	mov.f32 	%f569, %f554;
	mov.f32 	%f570, %f555;
	mov.f32 	%f571, %f556;
	mov.f32 	%f572, %f557;
	mov.f32 	%f573, %f558;
	mov.f32 	%f574, %f559;
	mov.f32 	%f575, %f560;
	mov.f32 	%f576, %f561;
	mov.f32 	%f577, %f562;
	mov.f32 	%f578, %f563;
	mov.f32 	%f579, %f580;
	mov.f32 	%f580, %f370;
	mov.u32 	%r587, %r572;
	mov.u32 	%r588, %r573;
	mov.u32 	%r589, %r574;
	mov.u32 	%r590, %r575;
	mov.u32 	%r591, %r576;
	mov.u32 	%r592, %r577;
	mov.u32 	%r593, %r578;
	mov.u32 	%r594, %r579;
	mov.u32 	%r595, %r580;
	mov.u32 	%r596, %r581;
	mov.u32 	%r597, %r582;
	mov.u32 	%r598, %r583;
	mov.u32 	%r599, %r584;
	mov.u32 	%r600, %r585;
	mov.u32 	%r601, %r602;
	mov.u32 	%r602, %r230;
$L__BB2_162:
	add.s32 	%r466, %r466, 1;
	setp.ne.s32 	%p142, %r466, %r76;
	@%p142 bra 	$L__BB2_25;
$L__BB2_163:
	ld.param.u32 	%r402, [_Z10knn_kernelILi16ELi32EEvPKfS1_S1_S1_PlPfiii_param_8];
	bar.sync 	0;
	add.s32 	%r420, %r420, 2048;
	setp.lt.s32 	%p143, %r420, %r402;
	add.s32 	%r419, %r419, -2048;
	@%p143 bra 	$L__BB2_3;
$L__BB2_164:
	ld.param.u64 	%rd68, [_Z10knn_kernelILi16ELi32EEvPKfS1_S1_S1_PlPfiii_param_5];
	ld.param.u64 	%rd67, [_Z10knn_kernelILi16ELi32EEvPKfS1_S1_S1_PlPfiii_param_4];
	shl.b32 	%r370, %r5, 4;
	setp.lt.s32 	%p144, %r602, 0;
	selp.b32 	%r371, %r603, %r602, %p144;
	cvt.s64.s32 	%rd37, %r371;
	cvta.to.global.u64 	%rd38, %rd67;
	mul.wide.s32 	%rd39, %r370, 8;
	add.s64 	%rd40, %rd38, %rd39;
	st.global.u64 	[%rd40], %rd37;
	selp.f32 	%f372, %f581, %f580, %p144;
	cvta.to.global.u64 	%rd41, %rd68;
	mul.wide.s32 	%rd42, %r370, 4;
	add.s64 	%rd43, %rd41, %rd42;
	st.global.f32 	[%rd43], %f372;
	setp.lt.s32 	%p145, %r601, 0;
	selp.b32 	%r372, %r603, %r601, %p145;
	cvt.s64.s32 	%rd44, %r372;
	st.global.u64 	[%rd40+8], %rd44;
	selp.f32 	%f373, %f581, %f579, %p145;
	st.global.f32 	[%rd43+4], %f373;
	setp.lt.s32 	%p146, %r600, 0;
	selp.b32 	%r373, %r603, %r600, %p146;
	cvt.s64.s32 	%rd45, %r373;
	st.global.u64 	[%rd40+16], %rd45;
	selp.f32 	%f374, %f581, %f578, %p146;
	st.global.f32 	[%rd43+8], %f374;
	setp.lt.s32 	%p147, %r599, 0;
	selp.b32 	%r374, %r603, %r599, %p147;
	cvt.s64.s32 	%rd46, %r374;
	st.global.u64 	[%rd40+24], %rd46;
	selp.f32 	%f375, %f581, %f577, %p147;
	st.global.f32 	[%rd43+12], %f375;
	setp.lt.s32 	%p148, %r598, 0;
	selp.b32 	%r375, %r603, %r598, %p148;
	cvt.s64.s32 	%rd47, %r375;
	st.global.u64 	[%rd40+32], %rd47;
	selp.f32 	%f376, %f581, %f576, %p148;
	st.global.f32 	[%rd43+16], %f376;
	setp.lt.s32 	%p149, %r597, 0;
	selp.b32 	%r376, %r603, %r597, %p149;
	cvt.s64.s32 	%rd48, %r376;
	st.global.u64 	[%rd40+40], %rd48;
	selp.f32 	%f377, %f581, %f575, %p149;
	st.global.f32 	[%rd43+20], %f377;
	setp.lt.s32 	%p150, %r596, 0;
	selp.b32 	%r377, %r603, %r596, %p150;
	cvt.s64.s32 	%rd49, %r377;
	st.global.u64 	[%rd40+48], %rd49;
	selp.f32 	%f378, %f581, %f574, %p150;
	st.global.f32 	[%rd43+24], %f378;
	setp.lt.s32 	%p151, %r595, 0;
	selp.b32 	%r378, %r603, %r595, %p151;
	cvt.s64.s32 	%rd50, %r378;
	st.global.u64 	[%rd40+56], %rd50;
	selp.f32 	%f379, %f581, %f573, %p151;
	st.global.f32 	[%rd43+28], %f379;
	setp.lt.s32 	%p152, %r594, 0;
	selp.b32 	%r379, %r603, %r594, %p152;
	cvt.s64.s32 	%rd51, %r379;
	st.global.u64 	[%rd40+64], %rd51;
	selp.f32 	%f380, %f581, %f572, %p152;
	st.global.f32 	[%rd43+32], %f380;
	setp.lt.s32 	%p153, %r593, 0;
	selp.b32 	%r380, %r603, %r593, %p153;
	cvt.s64.s32 	%rd52, %r380;
	st.global.u64 	[%rd40+72], %rd52;
	selp.f32 	%f381, %f581, %f571, %p153;
	st.global.f32 	[%rd43+36], %f381;
	setp.lt.s32 	%p154, %r592, 0;
	selp.b32 	%r381, %r603, %r592, %p154;
	cvt.s64.s32 	%rd53, %r381;
	st.global.u64 	[%rd40+80], %rd53;
	selp.f32 	%f382, %f581, %f570, %p154;
	st.global.f32 	[%rd43+40], %f382;
	setp.lt.s32 	%p155, %r591, 0;
	selp.b32 	%r382, %r603, %r591, %p155;
	cvt.s64.s32 	%rd54, %r382;
	st.global.u64 	[%rd40+88], %rd54;
	selp.f32 	%f383, %f581, %f569, %p155;
	st.global.f32 	[%rd43+44], %f383;
	setp.lt.s32 	%p156, %r590, 0;
	selp.b32 	%r383, %r603, %r590, %p156;
	cvt.s64.s32 	%rd55, %r383;
	st.global.u64 	[%rd40+96], %rd55;
	selp.f32 	%f384, %f581, %f568, %p156;
	st.global.f32 	[%rd43+48], %f384;
	setp.lt.s32 	%p157, %r589, 0;
	selp.b32 	%r384, %r603, %r589, %p157;
	cvt.s64.s32 	%rd56, %r384;
	st.global.u64 	[%rd40+104], %rd56;
	selp.f32 	%f385, %f581, %f567, %p157;
	st.global.f32 	[%rd43+52], %f385;
	setp.lt.s32 	%p158, %r588, 0;
	selp.b32 	%r385, %r603, %r588, %p158;
	cvt.s64.s32 	%rd57, %r385;
	st.global.u64 	[%rd40+112], %rd57;
	selp.f32 	%f386, %f581, %f566, %p158;
	st.global.f32 	[%rd43+56], %f386;
	setp.lt.s32 	%p159, %r587, 0;
	selp.b32 	%r386, %r603, %r587, %p159;
	cvt.s64.s32 	%rd58, %r386;
	st.global.u64 	[%rd40+120], %rd58;
	selp.f32 	%f387, %f581, %f565, %p159;
	st.global.f32 	[%rd43+60], %f387;
$L__BB2_165:
	ret;

}
	// .globl	_Z10knn_kernelILi16ELi64EEvPKfS1_S1_S1_PlPfiii
.visible .entry _Z10knn_kernelILi16ELi64EEvPKfS1_S1_S1_PlPfiii(
	.param .u64 .ptr .align 1 _Z10knn_kernelILi16ELi64EEvPKfS1_S1_S1_PlPfiii_param_0,
	.param .u64 .ptr .align 1 _Z10knn_kernelILi16ELi64EEvPKfS1_S1_S1_PlPfiii_param_1,
	.param .u64 .ptr .align 1 _Z10knn_kernelILi16ELi64EEvPKfS1_S1_S1_PlPfiii_param_2,
	.param .u64 .ptr .align 1 _Z10knn_kernelILi16ELi64EEvPKfS1_S1_S1_PlPfiii_param_3,
	.param .u64 .ptr .align 1 _Z10knn_kernelILi16ELi64EEvPKfS1_S1_S1_PlPfiii_param_4,
	.param .u64 .ptr .align 1 _Z10knn_kernelILi16ELi64EEvPKfS1_S1_S1_PlPfiii_param_5,
	.param .u32 _Z10knn_kernelILi16ELi64EEvPKfS1_S1_S1_PlPfiii_param_6,
	.param .u32 _Z10knn_kernelILi16ELi64EEvPKfS1_S1_S1_PlPfiii_param_7,
	.param .u32 _Z10knn_kernelILi16ELi64EEvPKfS1_S1_S1_PlPfiii_param_8
)
{
	.reg .pred 	%p<160>;
	.reg .b16 	%rs<6>;
	.reg .b32 	%r<553>;
	.reg .b32 	%f<727>;
	.reg .b64 	%rd<65>;

	ld.param.u64 	%rd3, [_Z10knn_kernelILi16ELi64EEvPKfS1_S1_S1_PlPfiii_param_0];
	ld.param.u64 	%rd5, [_Z10knn_kernelILi16ELi64EEvPKfS1_S1_S1_PlPfiii_param_2];
	ld.param.u32 	%r261, [_Z10knn_kernelILi16ELi64EEvPKfS1_S1_S1_PlPfiii_param_6];
	ld.param.u32 	%r259, [_Z10knn_kernelILi16ELi64EEvPKfS1_S1_S1_PlPfiii_param_7];
	mov.u32 	%r1, %ctaid.y;
	mov.u32 	%r262, %ctaid.x;
	mov.u32 	%r2, %ntid.x;
	mov.u32 	%r3, %tid.x;
	mad.lo.s32 	%r4, %r262, %r2, %r3;
	setp.ge.s32 	%p1, %r1, %r261;
	setp.ge.s32 	%p2, %r4, %r259;
	or.pred  	%p3, %p1, %p2;
	@%p3 bra 	$L__BB3_165;
	ld.param.u32 	%r330, [_Z10knn_kernelILi16ELi64EEvPKfS1_S1_S1_PlPfiii_param_8];
	cvta.to.global.u64 	%rd9, %rd5;
	cvta.to.global.u64 	%rd10, %rd3;
	mad.lo.s32 	%r5, %r259, %r1, %r4;
	mul.lo.s32 	%r264, %r5, 3;
	mul.wide.s32 	%rd11, %r264, 4;
	add.s64 	%rd12, %rd10, %rd11;
	ld.global.nc.f32 	%f1, [%rd12];
	ld.global.nc.f32 	%f2, [%rd12+4];
	ld.global.nc.f32 	%f3, [%rd12+8];
	shl.b32 	%r265, %r5, 6;
	mul.wide.s32 	%rd13, %r265, 4;
	add.s64 	%rd1, %rd9, %rd13;
	setp.lt.s32 	%p4, %r330, 1;
	mov.b32 	%r519, -1;
	mov.f32 	%f693, 0f7F7FFFFF;
	mov.f32 	%f694, %f693;
	mov.f32 	%f695, %f693;
	mov.f32 	%f696, %f693;
	mov.f32 	%f697, %f693;
	mov.f32 	%f698, %f693;
	mov.f32 	%f699, %f693;
	mov.f32 	%f700, %f693;
	mov.f32 	%f701, %f693;
	mov.f32 	%f702, %f693;
	mov.f32 	%f703, %f693;
	mov.f32 	%f704, %f693;
	mov.f32 	%f705, %f693;
	mov.f32 	%f706, %f693;
	mov.f32 	%f707, %f693;
	mov.f32 	%f708, %f693;
	mov.u32 	%r520, %r519;
	mov.u32 	%r521, %r519;
	mov.u32 	%r522, %r519;
	mov.u32 	%r523, %r519;
	mov.u32 	%r524, %r519;
	mov.u32 	%r525, %r519;
	mov.u32 	%r526, %r519;
	mov.u32 	%r527, %r519;
	mov.u32 	%r528, %r519;
	mov.u32 	%r529, %r519;
	mov.u32 	%r530, %r519;
	mov.u32 	%r531, %r519;
	mov.u32 	%r532, %r519;
	mov.u32 	%r533, %r519;
	mov.u32 	%r534, %r519;
	mov.f32 	%f709, %f693;
	mov.u32 	%r535, %r519;
	@%p4 bra 	$L__BB3_164;
	ld.param.u32 	%r351, [_Z10knn_kernelILi16ELi64EEvPKfS1_S1_S1_PlPfiii_param_8];
	ld.global.nc.f32 	%f4, [%rd1];
	ld.global.nc.f32 	%f5, [%rd1+4];
	ld.global.nc.f32 	%f6, [%rd1+8];
	ld.global.nc.f32 	%f7, [%rd1+12];
	ld.global.nc.f32 	%f8, [%rd1+16];
	ld.global.nc.f32 	%f9, [%rd1+20];
	ld.global.nc.f32 	%f10, [%rd1+24];
	ld.global.nc.f32 	%f11, [%rd1+28];
	ld.global.nc.f32 	%f12, [%rd1+32];
	ld.global.nc.f32 	%f13, [%rd1+36];
	ld.global.nc.f32 	%f14, [%rd1+40];
	ld.global.nc.f32 	%f15, [%rd1+44];
	ld.global.nc.f32 	%f16, [%rd1+48];
	ld.global.nc.f32 	%f17, [%rd1+52];
	ld.global.nc.f32 	%f18, [%rd1+56];
	ld.global.nc.f32 	%f19, [%rd1+60];
	ld.global.nc.f32 	%f20, [%rd1+64];
	ld.global.nc.f32 	%f21, [%rd1+68];
	ld.global.nc.f32 	%f22, [%rd1+72];
	ld.global.nc.f32 	%f23, [%rd1+76];
	ld.global.nc.f32 	%f24, [%rd1+80];
	ld.global.nc.f32 	%f25, [%rd1+84];
	ld.global.nc.f32 	%f26, [%rd1+88];
	ld.global.nc.f32 	%f27, [%rd1+92];
	ld.global.nc.f32 	%f28, [%rd1+96];
	ld.global.nc.f32 	%f29, [%rd1+100];
	ld.global.nc.f32 	%f30, [%rd1+104];
	ld.global.nc.f32 	%f31, [%rd1+108];
	ld.global.nc.f32 	%f32, [%rd1+112];
	ld.global.nc.f32 	%f33, [%rd1+116];
	ld.global.nc.f32 	%f34, [%rd1+120];
	ld.global.nc.f32 	%f35, [%rd1+124];
	ld.global.nc.f32 	%f36, [%rd1+128];
	ld.global.nc.f32 	%f37, [%rd1+132];
	ld.global.nc.f32 	%f38, [%rd1+136];
	ld.global.nc.f32 	%f39, [%rd1+140];
	ld.global.nc.f32 	%f40, [%rd1+144];
	ld.global.nc.f32 	%f41, [%rd1+148];
	ld.global.nc.f32 	%f42, [%rd1+152];
	ld.global.nc.f32 	%f43, [%rd1+156];
	ld.global.nc.f32 	%f44, [%rd1+160];
	ld.global.nc.f32 	%f45, [%rd1+164];
	ld.global.nc.f32 	%f46, [%rd1+168];
	ld.global.nc.f32 	%f47, [%rd1+172];
	ld.global.nc.f32 	%f48, [%rd1+176];
	ld.global.nc.f32 	%f49, [%rd1+180];
	ld.global.nc.f32 	%f50, [%rd1+184];
	ld.global.nc.f32 	%f51, [%rd1+188];
	ld.global.nc.f32 	%f52, [%rd1+192];
	ld.global.nc.f32 	%f53, [%rd1+196];
	ld.global.nc.f32 	%f54, [%rd1+200];
	ld.global.nc.f32 	%f55, [%rd1+204];
	ld.global.nc.f32 	%f56, [%rd1+208];
	ld.global.nc.f32 	%f57, [%rd1+212];
	ld.global.nc.f32 	%f58, [%rd1+216];
	ld.global.nc.f32 	%f59, [%rd1+220];
	ld.global.nc.f32 	%f60, [%rd1+224];
	ld.global.nc.f32 	%f61, [%rd1+228];
	ld.global.nc.f32 	%f62, [%rd1+232];
	ld.global.nc.f32 	%f63, [%rd1+236];
	ld.global.nc.f32 	%f64, [%rd1+240];
	ld.global.nc.f32 	%f65, [%rd1+244];
	ld.global.nc.f32 	%f66, [%rd1+248];
	ld.global.nc.f32 	%f67, [%rd1+252];
	mul.lo.s32 	%r6, %r351, 3;
	mul.lo.s32 	%r7, %r6, %r1;
	add.s32 	%r268, %r3, %r2;
	cvt.u16.u32 	%rs2, %r268;
	sub.s16 	%rs3, 6143, %rs2;
	cvt.u16.u32 	%rs4, %r2;
	div.u16 	%rs5, %rs3, %rs4;
	and.b16  	%rs1, %rs5, 3;
	mov.b32 	%r352, 0;
	mov.b32 	%r519, -1;
	mov.f32 	%f693, 0f7F7FFFFF;
$L__BB3_3:
	mov.u32 	%r354, %tid.x;
	setp.eq.s16 	%p5, %rs1, 2;
	@%p5 bra 	$L__BB3_13;
	ld.param.u64 	%rd57, [_Z10knn_kernelILi16ELi64EEvPKfS1_S1_S1_PlPfiii_param_1];
	cvta.to.global.u64 	%rd2, %rd57;
	mad.lo.s32 	%r28, %r352, 3, %r354;
	setp.ge.u32 	%p6, %r28, %r6;
	mov.f32 	%f533, 0f00000000;
	@%p6 bra 	$L__BB3_6;
	add.s32 	%r269, %r28, %r7;
	mul.wide.s32 	%rd14, %r269, 4;
	add.s64 	%rd15, %rd2, %rd14;
	ld.global.nc.f32 	%f533, [%rd15];
$L__BB3_6:
	mov.u32 	%r270, %tid.x;
	add.s32 	%r354, %r270, %r2;
	setp.eq.s16 	%p7, %rs1, 3;
	shl.b32 	%r271, %r270, 2;
	mov.u32 	%r272, shm;
	add.s32 	%r273, %r272, %r271;
	st.shared.f32 	[%r273], %f533;
	@%p7 bra 	$L__BB3_13;
	add.s32 	%r30, %r28, %r2;
	setp.ge.u32 	%p8, %r30, %r6;
	mov.f32 	%f534, 0f00000000;
	@%p8 bra 	$L__BB3_9;
	add.s32 	%r274, %r30, %r7;
	mul.wide.s32 	%rd16, %r274, 4;
	add.s64 	%rd17, %rd2, %rd16;
	ld.global.nc.f32 	%f534, [%rd17];
$L__BB3_9:
	mov.u32 	%r31, %tid.x;
	add.s32 	%r275, %r31, %r2;
	add.s32 	%r354, %r275, %r2;
	setp.eq.s16 	%p9, %rs1, 0;
	shl.b32 	%r276, %r31, 2;
	mov.u32 	%r277, shm;
	add.s32 	%r278, %r277, %r276;
	shl.b32 	%r279, %r2, 2;
	add.s32 	%r280, %r278, %r279;
	st.shared.f32 	[%r280], %f534;
	@%p9 bra 	$L__BB3_13;
	add.s32 	%r33, %r30, %r2;
	setp.ge.u32 	%p10, %r33, %r6;
	mov.f32 	%f535, 0f00000000;
	@%p10 bra 	$L__BB3_12;
	add.s32 	%r281, %r33, %r7;
	mul.wide.s32 	%rd18, %r281, 4;
	add.s64 	%rd19, %rd2, %rd18;
	ld.global.nc.f32 	%f535, [%rd19];
$L__BB3_12:
	add.s32 	%r282, %r31, %r2;
	add.s32 	%r283, %r282, %r2;
	add.s32 	%r354, %r283, %r2;
	shl.b32 	%r284, %r31, 2;
	mov.u32 	%r285, shm;
	add.s32 	%r286, %r285, %r284;
	shl.b32 	%r287, %r2, 2;
	add.s32 	%r288, %r286, %r287;
	add.s32 	%r289, %r288, %r287;
	st.shared.f32 	[%r289], %f535;
$L__BB3_13:
	shl.b32 	%r290, %r354, 2;
	mov.u32 	%r291, shm;
	add.s32 	%r380, %r291, %r290;
	mul.lo.s32 	%r292, %r352, 3;
	add.s32 	%r372, %r354, %r292;
	add.s32 	%r379, %r372, %r2;
	add.s32 	%r293, %r2, %r7;
	add.s32 	%r378, %r372, %r293;
	shl.b32 	%r294, %r2, 1;
	add.s32 	%r377, %r372, %r294;
	add.s32 	%r295, %r7, %r294;
	add.s32 	%r376, %r372, %r295;
	add.s32 	%r296, %r2, %r352;
	mul.lo.s32 	%r297, %r296, 3;
	add.s32 	%r375, %r354, %r297;
	add.s32 	%r298, %r7, %r354;
	add.s32 	%r374, %r298, %r297;
	add.s32 	%r373, %r298, %r292;
$L__BB3_14:
	setp.ge.u32 	%p11, %r372, %r6;
	mov.f32 	%f553, 0f00000000;
	@%p11 bra 	$L__BB3_16;
	ld.param.u64 	%rd58, [_Z10knn_kernelILi16ELi64EEvPKfS1_S1_S1_PlPfiii_param_1];
	mul.wide.s32 	%rd20, %r373, 4;
	cvta.to.global.u64 	%rd21, %rd58;
	add.s64 	%rd22, %rd21, %rd20;
	ld.global.nc.f32 	%f553, [%rd22];
$L__BB3_16:
	st.shared.f32 	[%r380], %f553;
	setp.ge.u32 	%p12, %r379, %r6;
	mov.f32 	%f554, 0f00000000;
	@%p12 bra 	$L__BB3_18;
	ld.param.u64 	%rd59, [_Z10knn_kernelILi16ELi64EEvPKfS1_S1_S1_PlPfiii_param_1];
	mul.wide.s32 	%rd23, %r378, 4;
	cvta.to.global.u64 	%rd24, %rd59;
	add.s64 	%rd25, %rd24, %rd23;
	ld.global.nc.f32 	%f554, [%rd25];
$L__BB3_18:
	shl.b32 	%r299, %r2, 2;
	add.s32 	%r300, %r380, %r299;
	st.shared.f32 	[%r300], %f554;
	setp.ge.u32 	%p13, %r377, %r6;
	mov.f32 	%f555, 0f00000000;
	@%p13 bra 	$L__BB3_20;
	ld.param.u64 	%rd60, [_Z10knn_kernelILi16ELi64EEvPKfS1_S1_S1_PlPfiii_param_1];
	mul.wide.s32 	%rd26, %r376, 4;
	cvta.to.global.u64 	%rd27, %rd60;
	add.s64 	%rd28, %rd27, %rd26;
	ld.global.nc.f32 	%f555, [%rd28];
$L__BB3_20:
	shl.b32 	%r301, %r2, 3;
	add.s32 	%r302, %r380, %r301;
	st.shared.f32 	[%r302], %f555;
	setp.ge.u32 	%p14, %r375, %r6;
	mov.f32 	%f556, 0f00000000;
	@%p14 bra 	$L__BB3_22;
	ld.param.u64 	%rd61, [_Z10knn_kernelILi16ELi64EEvPKfS1_S1_S1_PlPfiii_param_1];
	mul.wide.s32 	%rd29, %r374, 4;
	cvta.to.global.u64 	%rd30, %rd61;
	add.s64 	%rd31, %rd30, %rd29;
	ld.global.nc.f32 	%f556, [%rd31];
$L__BB3_22:
	mad.lo.s32 	%r303, %r2, 12, %r380;
	st.shared.f32 	[%r303], %f556;
	shl.b32 	%r304, %r2, 2;
	add.s32 	%r354, %r354, %r304;
	shl.b32 	%r305, %r2, 4;
	add.s32 	%r380, %r380, %r305;
	add.s32 	%r379, %r379, %r304;
	add.s32 	%r378, %r378, %r304;
	add.s32 	%r377, %r377, %r304;
	add.s32 	%r376, %r376, %r304;
	add.s32 	%r375, %r375, %r304;
	add.s32 	%r374, %r374, %r304;
	add.s32 	%r373, %r373, %r304;
	add.s32 	%r372, %r372, %r304;
	setp.lt.u32 	%p15, %r354, 6144;
	@%p15 bra 	$L__BB3_14;
	ld.param.u32 	%r332, [_Z10knn_kernelILi16ELi64EEvPKfS1_S1_S1_PlPfiii_param_8];
	bar.sync 	0;
	setp.le.s32 	%p16, %r332, %r352;
	@%p16 bra 	$L__BB3_163;
	min.s32 	%r307, %r351, 2048;
	max.s32 	%r82, %r307, 1;
	mov.b32 	%r398, 0;
$L__BB3_25:
	add.s32 	%r101, %r398, %r352;
	mov.u32 	%r308, shm;
	mad.lo.s32 	%r309, %r398, 12, %r308;
	ld.shared.f32 	%f298, [%r309];
	ld.shared.f32 	%f299, [%r309+4];
	ld.shared.f32 	%f300, [%r309+8];
	sub.f32 	%f301, %f298, %f1;
	sub.f32 	%f302, %f299, %f2;
	sub.f32 	%f303, %f300, %f3;
	mul.f32 	%f304, %f302, %f302;
	fma.rn.f32 	%f305, %f301, %f301, %f304;
	fma.rn.f32 	%f133, %f303, %f303, %f305;
	ld.const.f32 	%f306, [d_radius2];
	setp.gt.f32 	%p17, %f133, %f306;
	@%p17 bra 	$L__BB3_162;
	ld.param.u32 	%r333, [_Z10knn_kernelILi16ELi64EEvPKfS1_S1_S1_PlPfiii_param_8];
	ld.param.u64 	%rd62, [_Z10knn_kernelILi16ELi64EEvPKfS1_S1_S1_PlPfiii_param_3];
	mov.u32 	%r310, %ctaid.y;
	mad.lo.s32 	%r311, %r333, %r310, %r101;
	shl.b32 	%r312, %r311, 6;
	cvta.to.global.u64 	%rd32, %rd62;
	mul.wide.u32 	%rd33, %r312, 4;
	add.s64 	%rd34, %rd32, %rd33;
	ld.global.nc.f32 	%f307, [%rd34];
	sub.f32 	%f308, %f4, %f307;
	fma.rn.f32 	%f309, %f308, %f308, 0f00000000;
	ld.global.nc.f32 	%f310, [%rd34+4];
	sub.f32 	%f311, %f5, %f310;
	fma.rn.f32 	%f312, %f311, %f311, %f309;
	ld.global.nc.f32 	%f313, [%rd34+8];
	sub.f32 	%f314, %f6, %f313;
	fma.rn.f32 	%f315, %f314, %f314, %f312;
	ld.global.nc.f32 	%f316, [%rd34+12];
	sub.f32 	%f317, %f7, %f316;
	fma.rn.f32 	%f318, %f317, %f317, %f315;
	ld.global.nc.f32 	%f319, [%rd34+16];
	sub.f32 	%f320, %f8, %f319;
	fma.rn.f32 	%f321, %f320, %f320, %f318;
	ld.global.nc.f32 	%f322, [%rd34+20];
	sub.f32 	%f323, %f9, %f322;
	fma.rn.f32 	%f324, %f323, %f323, %f321;
	ld.global.nc.f32 	%f325, [%rd34+24];
	sub.f32 	%f326, %f10, %f325;
	fma.rn.f32 	%f327, %f326, %f326, %f324;
	ld.global.nc.f32 	%f328, [%rd34+28];
	sub.f32 	%f329, %f11, %f328;
	fma.rn.f32 	%f330, %f329, %f329, %f327;
	ld.global.nc.f32 	%f331, [%rd34+32];
	sub.f32 	%f332, %f12, %f331;
	fma.rn.f32 	%f333, %f332, %f332, %f330;
	ld.global.nc.f32 	%f334, [%rd34+36];
	sub.f32 	%f335, %f13, %f334;
	fma.rn.f32 	%f336, %f335, %f335, %f333;
	ld.global.nc.f32 	%f337, [%rd34+40];
	sub.f32 	%f338, %f14, %f337;
	fma.rn.f32 	%f339, %f338, %f338, %f336;
	ld.global.nc.f32 	%f340, [%rd34+44];
	sub.f32 	%f341, %f15, %f340;
	fma.rn.f32 	%f342, %f341, %f341, %f339;
	ld.global.nc.f32 	%f343, [%rd34+48];
	sub.f32 	%f344, %f16, %f343;
	fma.rn.f32 	%f345, %f344, %f344, %f342;
	ld.global.nc.f32 	%f346, [%rd34+52];
	sub.f32 	%f347, %f17, %f346;
	fma.rn.f32 	%f348, %f347, %f347, %f345;
	ld.global.nc.f32 	%f349, [%rd34+56];
	sub.f32 	%f350, %f18, %f349;
	fma.rn.f32 	%f351, %f350, %f350, %f348;
	ld.global.nc.f32 	%f352, [%rd34+60];
	sub.f32 	%f353, %f19, %f352;
	fma.rn.f32 	%f354, %f353, %f353, %f351;
	ld.global.nc.f32 	%f355, [%rd34+64];
	sub.f32 	%f356, %f20, %f355;
	fma.rn.f32 	%f357, %f356, %f356, %f354;
	ld.global.nc.f32 	%f358, [%rd34+68];
	sub.f32 	%f359, %f21, %f358;
	fma.rn.f32 	%f360, %f359, %f359, %f357;
	ld.global.nc.f32 	%f361, [%rd34+72];
	sub.f32 	%f362, %f22, %f361;
	fma.rn.f32 	%f363, %f362, %f362, %f360;
	ld.global.nc.f32 	%f364, [%rd34+76];
	sub.f32 	%f365, %f23, %f364;
	fma.rn.f32 	%f366, %f365, %f365, %f363;
	ld.global.nc.f32 	%f367, [%rd34+80];
	sub.f32 	%f368, %f24, %f367;
	fma.rn.f32 	%f369, %f368, %f368, %f366;
	ld.global.nc.f32 	%f370, [%rd34+84];
	sub.f32 	%f371, %f25, %f370;
	fma.rn.f32 	%f372, %f371, %f371, %f369;
	ld.global.nc.f32 	%f373, [%rd34+88];
	sub.f32 	%f374, %f26, %f373;
	fma.rn.f32 	%f375, %f374, %f374, %f372;
	ld.global.nc.f32 	%f376, [%rd34+92];
	sub.f32 	%f377, %f27, %f376;
	fma.rn.f32 	%f378, %f377, %f377, %f375;
	ld.global.nc.f32 	%f379, [%rd34+96];
	sub.f32 	%f380, %f28, %f379;
	fma.rn.f32 	%f381, %f380, %f380, %f378;
	ld.global.nc.f32 	%f382, [%rd34+100];
	sub.f32 	%f383, %f29, %f382;
	fma.rn.f32 	%f384, %f383, %f383, %f381;
	ld.global.nc.f32 	%f385, [%rd34+104];
	sub.f32 	%f386, %f30, %f385;
	fma.rn.f32 	%f387, %f386, %f386, %f384;
	ld.global.nc.f32 	%f388, [%rd34+108];
	sub.f32 	%f389, %f31, %f388;
	fma.rn.f32 	%f390, %f389, %f389, %f387;
	ld.global.nc.f32 	%f391, [%rd34+112];
	sub.f32 	%f392, %f32, %f391;
	fma.rn.f32 	%f393, %f392, %f392, %f390;
	ld.global.nc.f32 	%f394, [%rd34+116];
	sub.f32 	%f395, %f33, %f394;
	fma.rn.f32 	%f396, %f395, %f395, %f393;
	ld.global.nc.f32 	%f397, [%rd34+120];
	sub.f32 	%f398, %f34, %f397;
	fma.rn.f32 	%f399, %f398, %f398, %f396;
	ld.global.nc.f32 	%f400, [%rd34+124];
	sub.f32 	%f401, %f35, %f400;
	fma.rn.f32 	%f402, %f401, %f401, %f399;
	ld.global.nc.f32 	%f403, [%rd34+128];
	sub.f32 	%f404, %f36, %f403;
	fma.rn.f32 	%f405, %f404, %f404, %f402;
	ld.global.nc.f32 	%f406, [%rd34+132];
	sub.f32 	%f407, %f37, %f406;
	fma.rn.f32 	%f408, %f407, %f407, %f405;
	ld.global.nc.f32 	%f409, [%rd34+136];
	sub.f32 	%f410, %f38, %f409;
	fma.rn.f32 	%f411, %f410, %f410, %f408;
	ld.global.nc.f32 	%f412, [%rd34+140];
	sub.f32 	%f413, %f39, %f412;
	fma.rn.f32 	%f414, %f413, %f413, %f411;
	ld.global.nc.f32 	%f415, [%rd34+144];
	sub.f32 	%f416, %f40, %f415;
	fma.rn.f32 	%f417, %f416, %f416, %f414;
	ld.global.nc.f32 	%f418, [%rd34+148];
	sub.f32 	%f419, %f41, %f418;
	fma.rn.f32 	%f420, %f419, %f419, %f417;
	ld.global.nc.f32 	%f421, [%rd34+152];
	sub.f32 	%f422, %f42, %f421;
	fma.rn.f32 	%f423, %f422, %f422, %f420;
	ld.global.nc.f32 	%f424, [%rd34+156];
	sub.f32 	%f425, %f43, %f424;
	fma.rn.f32 	%f426, %f425, %f425, %f423;
	ld.global.nc.f32 	%f427, [%rd34+160];
	sub.f32 	%f428, %f44, %f427;
	fma.rn.f32 	%f429, %f428, %f428, %f426;
	ld.global.nc.f32 	%f430, [%rd34+164];
	sub.f32 	%f431, %f45, %f430;
	fma.rn.f32 	%f432, %f431, %f431, %f429;
	ld.global.nc.f32 	%f433, [%rd34+168];
	sub.f32 	%f434, %f46, %f433;
	fma.rn.f32 	%f435, %f434, %f434, %f432;
	ld.global.nc.f32 	%f436, [%rd34+172];
	sub.f32 	%f437, %f47, %f436;
	fma.rn.f32 	%f438, %f437, %f437, %f435;
	ld.global.nc.f32 	%f439, [%rd34+176];
	sub.f32 	%f440, %f48, %f439;
	fma.rn.f32 	%f441, %f440, %f440, %f438;
	ld.global.nc.f32 	%f442, [%rd34+180];
	sub.f32 	%f443, %f49, %f442;
	fma.rn.f32 	%f444, %f443, %f443, %f441;
	ld.global.nc.f32 	%f445, [%rd34+184];
	sub.f32 	%f446, %f50, %f445;
	fma.rn.f32 	%f447, %f446, %f446, %f444;
	ld.global.nc.f32 	%f448, [%rd34+188];
	sub.f32 	%f449, %f51, %f448;
	fma.rn.f32 	%f450, %f449, %f449, %f447;
	ld.global.nc.f32 	%f451, [%rd34+192];
	sub.f32 	%f452, %f52, %f451;
	fma.rn.f32 	%f453, %f452, %f452, %f450;
	ld.global.nc.f32 	%f454, [%rd34+196];
	sub.f32 	%f455, %f53, %f454;
	fma.rn.f32 	%f456, %f455, %f455, %f453;
	ld.global.nc.f32 	%f457, [%rd34+200];
	sub.f32 	%f458, %f54, %f457;
	fma.rn.f32 	%f459, %f458, %f458, %f456;
	ld.global.nc.f32 	%f460, [%rd34+204];
	sub.f32 	%f461, %f55, %f460;
	fma.rn.f32 	%f462, %f461, %f461, %f459;
	ld.global.nc.f32 	%f463, [%rd34+208];
	sub.f32 	%f464, %f56, %f463;
	fma.rn.f32 	%f465, %f464, %f464, %f462;
	ld.global.nc.f32 	%f466, [%rd34+212];
	sub.f32 	%f467, %f57, %f466;
	fma.rn.f32 	%f468, %f467, %f467, %f465;
	ld.global.nc.f32 	%f469, [%rd34+216];
	sub.f32 	%f470, %f58, %f469;
	fma.rn.f32 	%f471, %f470, %f470, %f468;
	ld.global.nc.f32 	%f472, [%rd34+220];
	sub.f32 	%f473, %f59, %f472;
	fma.rn.f32 	%f474, %f473, %f473, %f471;
	ld.global.nc.f32 	%f475, [%rd34+224];
	sub.f32 	%f476, %f60, %f475;
	fma.rn.f32 	%f477, %f476, %f476, %f474;
	ld.global.nc.f32 	%f478, [%rd34+228];
	sub.f32 	%f479, %f61, %f478;
	fma.rn.f32 	%f480, %f479, %f479, %f477;
	ld.global.nc.f32 	%f481, [%rd34+232];
	sub.f32 	%f482, %f62, %f481;
	fma.rn.f32 	%f483, %f482, %f482, %f480;
	ld.global.nc.f32 	%f484, [%rd34+236];
	sub.f32 	%f485, %f63, %f484;
	fma.rn.f32 	%f486, %f485, %f485, %f483;
	ld.global.nc.f32 	%f487, [%rd34+240];
	sub.f32 	%f488, %f64, %f487;
	fma.rn.f32 	%f489, %f488, %f488, %f486;
	ld.global.nc.f32 	%f490, [%rd34+244];
	sub.f32 	%f491, %f65, %f490;
	fma.rn.f32 	%f492, %f491, %f491, %f489;
	ld.global.nc.f32 	%f493, [%rd34+248];
	sub.f32 	%f494, %f66, %f493;
	fma.rn.f32 	%f495, %f494, %f494, %f492;
	ld.global.nc.f32 	%f496, [%rd34+252];
	sub.f32 	%f497, %f67, %f496;
	fma.rn.f32 	%f498, %f497, %f497, %f495;
	setp.lt.f32 	%p18, %f498, %f709;
	selp.f32 	%f709, %f498, %f709, %p18;
	selp.b32 	%r535, %r101, %r535, %p18;
	ld.const.f32 	%f499, [d_radius2];
	setp.gtu.f32 	%p19, %f133, %f499;
	setp.geu.f32 	%p20, %f498, %f693;
	or.pred  	%p21, %p19, %p20;
	@%p21 bra 	$L__BB3_162;
	setp.leu.f32 	%p22, %f708, %f707;
	mov.f32 	%f577, %f707;
	mov.u32 	%r403, %r533;
	@%p22 bra 	$L__BB3_29;
	mov.f32 	%f577, %f708;
	mov.f32 	%f708, %f707;
	mov.u32 	%r403, %r534;
	mov.u32 	%r534, %r533;
$L__BB3_29:
	setp.leu.f32 	%p23, %f577, %f706;
	mov.f32 	%f576, %f706;
	mov.u32 	%r402, %r532;
	@%p23 bra 	$L__BB3_32;
	setp.leu.f32 	%p24, %f708, %f706;
	mov.f32 	%f576, %f577;
	mov.f32 	%f577, %f706;
	mov.u32 	%r402, %r403;
	mov.u32 	%r403, %r532;
	@%p24 bra 	$L__BB3_32;
	mov.f32 	%f577, %f708;
	mov.f32 	%f708, %f706;
	mov.u32 	%r403, %r534;
	mov.u32 	%r534, %r532;
$L__BB3_32:
	setp.leu.f32 	%p25, %f576, %f705;
	mov.f32 	%f579, %f705;
	mov.f32 	%f580, %f576;
	mov.f32 	%f581, %f577;
	mov.u32 	%r405, %r531;
	mov.u32 	%r406, %r402;
	mov.u32 	%r407, %r403;
	@%p25 bra 	$L__BB3_36;
	setp.leu.f32 	%p26, %f577, %f705;
	mov.f32 	%f579, %f576;
	mov.f32 	%f580, %f705;
	mov.f32 	%f581, %f577;
	mov.u32 	%r405, %r402;
	mov.u32 	%r406, %r531;
	mov.u32 	%r407, %r403;
	@%p26 bra 	$L__BB3_36;
	setp.leu.f32 	%p27, %f708, %f705;
	mov.f32 	%f579, %f576;
	mov.f32 	%f580, %f577;
	mov.f32 	%f581, %f705;
	mov.u32 	%r405, %r402;
	mov.u32 	%r406, %r403;
	mov.u32 	%r407, %r531;
	@%p27 bra 	$L__BB3_36;
	mov.f32 	%f579, %f576;
	mov.f32 	%f580, %f577;
	mov.f32 	%f581, %f708;
	mov.f32 	%f708, %f705;
	mov.u32 	%r405, %r402;
	mov.u32 	%r406, %r403;
	mov.u32 	%r407, %r534;
	mov.u32 	%r534, %r531;
$L__BB3_36:
	setp.leu.f32 	%p28, %f579, %f704;
	mov.f32 	%f583, %f704;
	mov.f32 	%f584, %f579;
	mov.f32 	%f585, %f580;
	mov.f32 	%f586, %f581;
	mov.u32 	%r409, %r530;
	mov.u32 	%r410, %r405;
	mov.u32 	%r411, %r406;
	mov.u32 	%r412, %r407;
	@%p28 bra 	$L__BB3_41;
	setp.leu.f32 	%p29, %f580, %f704;
	mov.f32 	%f583, %f579;
	mov.f32 	%f584, %f704;
	mov.f32 	%f585, %f580;
	mov.f32 	%f586, %f581;
	mov.u32 	%r409, %r405;
	mov.u32 	%r410, %r530;
	mov.u32 	%r411, %r406;
	mov.u32 	%r412, %r407;
	@%p29 bra 	$L__BB3_41;
	setp.leu.f32 	%p30, %f581, %f704;
	mov.f32 	%f583, %f579;
	mov.f32 	%f584, %f580;
	mov.f32 	%f585, %f704;
	mov.f32 	%f586, %f581;
	mov.u32 	%r409, %r405;
	mov.u32 	%r410, %r406;
	mov.u32 	%r411, %r530;
	mov.u32 	%r412, %r407;
	@%p30 bra 	$L__BB3_41;
	setp.leu.f32 	%p31, %f708, %f704;
	mov.f32 	%f583, %f579;
	mov.f32 	%f584, %f580;
	mov.f32 	%f585, %f581;
	mov.f32 	%f586, %f704;
	mov.u32 	%r409, %r405;
	mov.u32 	%r410, %r406;
	mov.u32 	%r411, %r407;
	mov.u32 	%r412, %r530;
	@%p31 bra 	$L__BB3_41;
	mov.f32 	%f583, %f579;
	mov.f32 	%f584, %f580;
	mov.f32 	%f585, %f581;
	mov.f32 	%f586, %f708;
	mov.f32 	%f708, %f704;
	mov.u32 	%r409, %r405;
	mov.u32 	%r410, %r406;
	mov.u32 	%r411, %r407;
	mov.u32 	%r412, %r534;
	mov.u32 	%r534, %r530;
$L__BB3_41:
	setp.leu.f32 	%p32, %f583, %f703;
	mov.f32 	%f588, %f703;
	mov.f32 	%f589, %f583;
	mov.f32 	%f590, %f584;
	mov.f32 	%f591, %f585;
	mov.f32 	%f592, %f586;
	mov.u32 	%r414, %r529;
	mov.u32 	%r415, %r409;
	mov.u32 	%r416, %r410;
	mov.u32 	%r417, %r411;
	mov.u32 	%r418, %r412;
	@%p32 bra 	$L__BB3_47;
	setp.leu.f32 	%p33, %f584, %f703;
	mov.f32 	%f588, %f583;
	mov.f32 	%f589, %f703;
	mov.f32 	%f590, %f584;
	mov.f32 	%f591, %f585;
	mov.f32 	%f592, %f586;
	mov.u32 	%r414, %r409;
	mov.u32 	%r415, %r529;
	mov.u32 	%r416, %r410;
	mov.u32 	%r417, %r411;
	mov.u32 	%r418, %r412;
	@%p33 bra 	$L__BB3_47;
	setp.leu.f32 	%p34, %f585, %f703;
	mov.f32 	%f588, %f583;
	mov.f32 	%f589, %f584;
	mov.f32 	%f590, %f703;
	mov.f32 	%f591, %f585;
	mov.f32 	%f592, %f586;
	mov.u32 	%r414, %r409;
	mov.u32 	%r415, %r410;
	mov.u32 	%r416, %r529;
	mov.u32 	%r417, %r411;
	mov.u32 	%r418, %r412;
	@%p34 bra 	$L__BB3_47;
	setp.leu.f32 	%p35, %f586, %f703;
	mov.f32 	%f588, %f583;
	mov.f32 	%f589, %f584;
	mov.f32 	%f590, %f585;
	mov.f32 	%f591, %f703;
	mov.f32 	%f592, %f586;
	mov.u32 	%r414, %r409;
	mov.u32 	%r415, %r410;
	mov.u32 	%r416, %r411;
	mov.u32 	%r417, %r529;
	mov.u32 	%r418, %r412;
	@%p35 bra 	$L__BB3_47;
	setp.leu.f32 	%p36, %f708, %f703;
	mov.f32 	%f588, %f583;
	mov.f32 	%f589, %f584;
	mov.f32 	%f590, %f585;
	mov.f32 	%f591, %f586;
	mov.f32 	%f592, %f703;
	mov.u32 	%r414, %r409;
	mov.u32 	%r415, %r410;
	mov.u32 	%r416, %r411;
	mov.u32 	%r417, %r412;
	mov.u32 	%r418, %r529;
	@%p36 bra 	$L__BB3_47;
	mov.f32 	%f588, %f583;
	mov.f32 	%f589, %f584;
	mov.f32 	%f590, %f585;
	mov.f32 	%f591, %f586;
	mov.f32 	%f592, %f708;
	mov.f32 	%f708, %f703;
	mov.u32 	%r414, %r409;
	mov.u32 	%r415, %r410;
	mov.u32 	%r416, %r411;
	mov.u32 	%r417, %r412;
	mov.u32 	%r418, %r534;
	mov.u32 	%r534, %r529;
$L__BB3_47:
	setp.leu.f32 	%p37, %f588, %f702;
	mov.f32 	%f594, %f702;
	mov.f32 	%f595, %f588;
	mov.f32 	%f596, %f589;
	mov.f32 	%f597, %f590;
	mov.f32 	%f598, %f591;
	mov.f32 	%f599, %f592;
	mov.u32 	%r420, %r528;
	mov.u32 	%r421, %r414;
	mov.u32 	%r422, %r415;
	mov.u32 	%r423, %r416;
	mov.u32 	%r424, %r417;
	mov.u32 	%r425, %r418;
	@%p37 bra 	$L__BB3_54;
	setp.leu.f32 	%p38, %f589, %f702;
	mov.f32 	%f594, %f588;
	mov.f32 	%f595, %f702;
	mov.f32 	%f596, %f589;
	mov.f32 	%f597, %f590;
	mov.f32 	%f598, %f591;
	mov.f32 	%f599, %f592;
	mov.u32 	%r420, %r414;
	mov.u32 	%r421, %r528;
	mov.u32 	%r422, %r415;
	mov.u32 	%r423, %r416;
	mov.u32 	%r424, %r417;
	mov.u32 	%r425, %r418;
	@%p38 bra 	$L__BB3_54;
	setp.leu.f32 	%p39, %f590, %f702;
	mov.f32 	%f594, %f588;
	mov.f32 	%f595, %f589;
	mov.f32 	%f596, %f702;
	mov.f32 	%f597, %f590;
	mov.f32 	%f598, %f591;
	mov.f32 	%f599, %f592;
	mov.u32 	%r420, %r414;
	mov.u32 	%r421, %r415;
	mov.u32 	%r422, %r528;
	mov.u32 	%r423, %r416;
	mov.u32 	%r424, %r417;
	mov.u32 	%r425, %r418;
	@%p39 bra 	$L__BB3_54;
	setp.leu.f32 	%p40, %f591, %f702;
	mov.f32 	%f594, %f588;
	mov.f32 	%f595, %f589;
	mov.f32 	%f596, %f590;
	mov.f32 	%f597, %f702;
	mov.f32 	%f598, %f591;
	mov.f32 	%f599, %f592;
	mov.u32 	%r420, %r414;
	mov.u32 	%r421, %r415;
	mov.u32 	%r422, %r416;
	mov.u32 	%r423, %r528;
	mov.u32 	%r424, %r417;
	mov.u32 	%r425, %r418;
	@%p40 bra 	$L__BB3_54;
	setp.leu.f32 	%p41, %f592, %f702;
	mov.f32 	%f594, %f588;
	mov.f32 	%f595, %f589;
	mov.f32 	%f596, %f590;
	mov.f32 	%f597, %f591;
	mov.f32 	%f598, %f702;
	mov.f32 	%f599, %f592;
	mov.u32 	%r420, %r414;
	mov.u32 	%r421, %r415;
	mov.u32 	%r422, %r416;
	mov.u32 	%r423, %r417;
	mov.u32 	%r424, %r528;
	mov.u32 	%r425, %r418;
	@%p41 bra 	$L__BB3_54;
	setp.leu.f32 	%p42, %f708, %f702;
	mov.f32 	%f594, %f588;
	mov.f32 	%f595, %f589;
	mov.f32 	%f596, %f590;
	mov.f32 	%f597, %f591;
	mov.f32 	%f598, %f592;
	mov.f32 	%f599, %f702;
	mov.u32 	%r420, %r414;
	mov.u32 	%r421, %r415;
	mov.u32 	%r422, %r416;
	mov.u32 	%r423, %r417;
	mov.u32 	%r424, %r418;
	mov.u32 	%r425, %r528;
	@%p42 bra 	$L__BB3_54;
	mov.f32 	%f594, %f588;
	mov.f32 	%f595, %f589;
	mov.f32 	%f596, %f590;
	mov.f32 	%f597, %f591;
	mov.f32 	%f598, %f592;
	mov.f32 	%f599, %f708;
	mov.f32 	%f708, %f702;
	mov.u32 	%r420, %r414;
	mov.u32 	%r421, %r415;
	mov.u32 	%r422, %r416;
	mov.u32 	%r423, %r417;
	mov.u32 	%r424, %r418;
	mov.u32 	%r425, %r534;
	mov.u32 	%r534, %r528;
$L__BB3_54:
	setp.leu.f32 	%p43, %f594, %f701;
	mov.f32 	%f601, %f701;
	mov.f32 	%f602, %f594;
	mov.f32 	%f603, %f595;
	mov.f32 	%f604, %f596;
	mov.f32 	%f605, %f597;
	mov.f32 	%f606, %f598;
	mov.f32 	%f607, %f599;
	mov.u32 	%r427, %r527;
	mov.u32 	%r428, %r420;
	mov.u32 	%r429, %r421;
	mov.u32 	%r430, %r422;
	mov.u32 	%r431, %r423;
	mov.u32 	%r432, %r424;
	mov.u32 	%r433, %r425;
	@%p43 bra 	$L__BB3_62;
	setp.leu.f32 	%p44, %f595, %f701;
	mov.f32 	%f601, %f594;
	mov.f32 	%f602, %f701;
	mov.f32 	%f603, %f595;
	mov.f32 	%f604, %f596;
	mov.f32 	%f605, %f597;
	mov.f32 	%f606, %f598;
	mov.f32 	%f607, %f599;
	mov.u32 	%r427, %r420;
	mov.u32 	%r428, %r527;
	mov.u32 	%r429, %r421;
	mov.u32 	%r430, %r422;
	mov.u32 	%r431, %r423;
	mov.u32 	%r432, %r424;
	mov.u32 	%r433, %r425;
	@%p44 bra 	$L__BB3_62;
	setp.leu.f32 	%p45, %f596, %f701;
	mov.f32 	%f601, %f594;
	mov.f32 	%f602, %f595;
	mov.f32 	%f603, %f701;
	mov.f32 	%f604, %f596;
	mov.f32 	%f605, %f597;
	mov.f32 	%f606, %f598;
	mov.f32 	%f607, %f599;
	mov.u32 	%r427, %r420;
	mov.u32 	%r428, %r421;
	mov.u32 	%r429, %r527;
	mov.u32 	%r430, %r422;
	mov.u32 	%r431, %r423;
	mov.u32 	%r432, %r424;
	mov.u32 	%r433, %r425;
	@%p45 bra 	$L__BB3_62;
	setp.leu.f32 	%p46, %f597, %f701;
	mov.f32 	%f601, %f594;
	mov.f32 	%f602, %f595;
	mov.f32 	%f603, %f596;
	mov.f32 	%f604, %f701;
	mov.f32 	%f605, %f597;
	mov.f32 	%f606, %f598;
	mov.f32 	%f607, %f599;
	mov.u32 	%r427, %r420;
	mov.u32 	%r428, %r421;
	mov.u32 	%r429, %r422;
	mov.u32 	%r430, %r527;
	mov.u32 	%r431, %r423;
	mov.u32 	%r432, %r424;
	mov.u32 	%r433, %r425;
	@%p46 bra 	$L__BB3_62;
	setp.leu.f32 	%p47, %f598, %f701;
	mov.f32 	%f601, %f594;
	mov.f32 	%f602, %f595;
	mov.f32 	%f603, %f596;
	mov.f32 	%f604, %f597;
	mov.f32 	%f605, %f701;
	mov.f32 	%f606, %f598;
	mov.f32 	%f607, %f599;
	mov.u32 	%r427, %r420;
	mov.u32 	%r428, %r421;
	mov.u32 	%r429, %r422;
	mov.u32 	%r430, %r423;
	mov.u32 	%r431, %r527;
	mov.u32 	%r432, %r424;
	mov.u32 	%r433, %r425;
	@%p47 bra 	$L__BB3_62;
	setp.leu.f32 	%p48, %f599, %f701;
	mov.f32 	%f601, %f594;
	mov.f32 	%f602, %f595;
	mov.f32 	%f603, %f596;
	mov.f32 	%f604, %f597;
	mov.f32 	%f605, %f598;
	mov.f32 	%f606, %f701;
	mov.f32 	%f607, %f599;
	mov.u32 	%r427, %r420;
	mov.u32 	%r428, %r421;
	mov.u32 	%r429, %r422;
	mov.u32 	%r430, %r423;
	mov.u32 	%r431, %r424;
	mov.u32 	%r432, %r527;
	mov.u32 	%r433, %r425;
	@%p48 bra 	$L__BB3_62;
	setp.leu.f32 	%p49, %f708, %f701;
	mov.f32 	%f601, %f594;
	mov.f32 	%f602, %f595;
	mov.f32 	%f603, %f596;
	mov.f32 	%f604, %f597;
	mov.f32 	%f605, %f598;
	mov.f32 	%f606, %f599;
	mov.f32 	%f607, %f701;
	mov.u32 	%r427, %r420;
	mov.u32 	%r428, %r421;
	mov.u32 	%r429, %r422;
	mov.u32 	%r430, %r423;
	mov.u32 	%r431, %r424;
	mov.u32 	%r432, %r425;
	mov.u32 	%r433, %r527;
	@%p49 bra 	$L__BB3_62;
	mov.f32 	%f601, %f594;
	mov.f32 	%f602, %f595;
	mov.f32 	%f603, %f596;
	mov.f32 	%f604, %f597;
	mov.f32 	%f605, %f598;
	mov.f32 	%f606, %f599;
	mov.f32 	%f607, %f708;
	mov.f32 	%f708, %f701;
	mov.u32 	%r427, %r420;
	mov.u32 	%r428, %r421;
	mov.u32 	%r429, %r422;
	mov.u32 	%r430, %r423;
	mov.u32 	%r431, %r424;
	mov.u32 	%r432, %r425;
	mov.u32 	%r433, %r534;
	mov.u32 	%r534, %r527;
$L__BB3_62:
	setp.leu.f32 	%p50, %f601, %f700;
	mov.f32 	%f609, %f700;
	mov.f32 	%f610, %f601;
	mov.f32 	%f611, %f602;
	mov.f32 	%f612, %f603;
	mov.f32 	%f613, %f604;
	mov.f32 	%f614, %f605;
	mov.f32 	%f615, %f606;
	mov.f32 	%f616, %f607;
	mov.u32 	%r435, %r526;
	mov.u32 	%r436, %r427;
	mov.u32 	%r437, %r428;
	mov.u32 	%r438, %r429;
	mov.u32 	%r439, %r430;
	mov.u32 	%r440, %r431;
	mov.u32 	%r441, %r432;
	mov.u32 	%r442, %r433;
	@%p50 bra 	$L__BB3_71;
	setp.leu.f32 	%p51, %f602, %f700;
	mov.f32 	%f609, %f601;
	mov.f32 	%f610, %f700;
	mov.f32 	%f611, %f602;
	mov.f32 	%f612, %f603;
	mov.f32 	%f613, %f604;
	mov.f32 	%f614, %f605;
	mov.f32 	%f615, %f606;
	mov.f32 	%f616, %f607;
	mov.u32 	%r435, %r427;
	mov.u32 	%r436, %r526;
	mov.u32 	%r437, %r428;
	mov.u32 	%r438, %r429;
	mov.u32 	%r439, %r430;
	mov.u32 	%r440, %r431;
	mov.u32 	%r441, %r432;
	mov.u32 	%r442, %r433;
	@%p51 bra 	$L__BB3_71;
	setp.leu.f32 	%p52, %f603, %f700;
	mov.f32 	%f609, %f601;
	mov.f32 	%f610, %f602;
	mov.f32 	%f611, %f700;
	mov.f32 	%f612, %f603;
	mov.f32 	%f613, %f604;
	mov.f32 	%f614, %f605;
	mov.f32 	%f615, %f606;
	mov.f32 	%f616, %f607;
	mov.u32 	%r435, %r427;
	mov.u32 	%r436, %r428;
	mov.u32 	%r437, %r526;
	mov.u32 	%r438, %r429;
	mov.u32 	%r439, %r430;
	mov.u32 	%r440, %r431;
	mov.u32 	%r441, %r432;
	mov.u32 	%r442, %r433;
	@%p52 bra 	$L__BB3_71;
	setp.leu.f32 	%p53, %f604, %f700;
	mov.f32 	%f609, %f601;
	mov.f32 	%f610, %f602;
	mov.f32 	%f611, %f603;
	mov.f32 	%f612, %f700;
	mov.f32 	%f613, %f604;
	mov.f32 	%f614, %f605;
	mov.f32 	%f615, %f606;
	mov.f32 	%f616, %f607;
	mov.u32 	%r435, %r427;
	mov.u32 	%r436, %r428;
	mov.u32 	%r437, %r429;
	mov.u32 	%r438, %r526;
	mov.u32 	%r439, %r430;
	mov.u32 	%r440, %r431;
	mov.u32 	%r441, %r432;
	mov.u32 	%r442, %r433;
	@%p53 bra 	$L__BB3_71;
	setp.leu.f32 	%p54, %f605, %f700;
	mov.f32 	%f609, %f601;
	mov.f32 	%f610, %f602;
	mov.f32 	%f611, %f603;
	mov.f32 	%f612, %f604;
	mov.f32 	%f613, %f700;
	mov.f32 	%f614, %f605;
	mov.f32 	%f615, %f606;
	mov.f32 	%f616, %f607;
	mov.u32 	%r435, %r427;
	mov.u32 	%r436, %r428;
	mov.u32 	%r437, %r429;
	mov.u32 	%r438, %r430;
	mov.u32 	%r439, %r526;
	mov.u32 	%r440, %r431;
	mov.u32 	%r441, %r432;
	mov.u32 	%r442, %r433;
	@%p54 bra 	$L__BB3_71;
	setp.leu.f32 	%p55, %f606, %f700;
	mov.f32 	%f609, %f601;
	mov.f32 	%f610, %f602;
	mov.f32 	%f611, %f603;
	mov.f32 	%f612, %f604;
	mov.f32 	%f613, %f605;
	mov.f32 	%f614, %f700;
	mov.f32 	%f615, %f606;
	mov.f32 	%f616, %f607;
	mov.u32 	%r435, %r427;
	mov.u32 	%r436, %r428;
	mov.u32 	%r437, %r429;
	mov.u32 	%r438, %r430;
	mov.u32 	%r439, %r431;
	mov.u32 	%r440, %r526;
	mov.u32 	%r441, %r432;
	mov.u32 	%r442, %r433;
	@%p55 bra 	$L__BB3_71;
	setp.leu.f32 	%p56, %f607, %f700;
	mov.f32 	%f609, %f601;
	mov.f32 	%f610, %f602;
	mov.f32 	%f611, %f603;
	mov.f32 	%f612, %f604;
	mov.f32 	%f613, %f605;
	mov.f32 	%f614, %f606;
	mov.f32 	%f615, %f700;
	mov.f32 	%f616, %f607;
	mov.u32 	%r435, %r427;
	mov.u32 	%r436, %r428;
	mov.u32 	%r437, %r429;
	mov.u32 	%r438, %r430;
	mov.u32 	%r439, %r431;
	mov.u32 	%r440, %r432;
	mov.u32 	%r441, %r526;
	mov.u32 	%r442, %r433;
	@%p56 bra 	$L__BB3_71;
	setp.leu.f32 	%p57, %f708, %f700;
	mov.f32 	%f609, %f601;
	mov.f32 	%f610, %f602;
	mov.f32 	%f611, %f603;
	mov.f32 	%f612, %f604;
	mov.f32 	%f613, %f605;
	mov.f32 	%f614, %f606;
	mov.f32 	%f615, %f607;
	mov.f32 	%f616, %f700;
	mov.u32 	%r435, %r427;
	mov.u32 	%r436, %r428;
	mov.u32 	%r437, %r429;
	mov.u32 	%r438, %r430;
	mov.u32 	%r439, %r431;
	mov.u32 	%r440, %r432;
	mov.u32 	%r441, %r433;
	mov.u32 	%r442, %r526;
	@%p57 bra 	$L__BB3_71;
	mov.f32 	%f609, %f601;
	mov.f32 	%f610, %f602;
	mov.f32 	%f611, %f603;
	mov.f32 	%f612, %f604;
	mov.f32 	%f613, %f605;
	mov.f32 	%f614, %f606;
	mov.f32 	%f615, %f607;
	mov.f32 	%f616, %f708;
	mov.f32 	%f708, %f700;
	mov.u32 	%r435, %r427;
	mov.u32 	%r436, %r428;
	mov.u32 	%r437, %r429;
	mov.u32 	%r438, %r430;
	mov.u32 	%r439, %r431;
	mov.u32 	%r440, %r432;
	mov.u32 	%r441, %r433;
	mov.u32 	%r442, %r534;
	mov.u32 	%r534, %r526;
$L__BB3_71:
	setp.leu.f32 	%p58, %f609, %f699;
	mov.f32 	%f618, %f699;
	mov.f32 	%f619, %f609;
	mov.f32 	%f620, %f610;
	mov.f32 	%f621, %f611;
	mov.f32 	%f622, %f612;
	mov.f32 	%f623, %f613;
	mov.f32 	%f624, %f614;
	mov.f32 	%f625, %f615;
	mov.f32 	%f626, %f616;
	mov.u32 	%r444, %r525;
	mov.u32 	%r445, %r435;
	mov.u32 	%r446, %r436;
	mov.u32 	%r447, %r437;
	mov.u32 	%r448, %r438;
	mov.u32 	%r449, %r439;
	mov.u32 	%r450, %r440;
	mov.u32 	%r451, %r441;
	mov.u32 	%r452, %r442;
	@%p58 bra 	$L__BB3_81;
	setp.leu.f32 	%p59, %f610, %f699;
	mov.f32 	%f618, %f609;
	mov.f32 	%f619, %f699;
	mov.f32 	%f620, %f610;
	mov.f32 	%f621, %f611;
	mov.f32 	%f622, %f612;
	mov.f32 	%f623, %f613;
	mov.f32 	%f624, %f614;
	mov.f32 	%f625, %f615;
	mov.f32 	%f626, %f616;
	mov.u32 	%r444, %r435;
	mov.u32 	%r445, %r525;
	mov.u32 	%r446, %r436;
	mov.u32 	%r447, %r437;
	mov.u32 	%r448, %r438;
	mov.u32 	%r449, %r439;
	mov.u32 	%r450, %r440;
	mov.u32 	%r451, %r441;
	mov.u32 	%r452, %r442;
	@%p59 bra 	$L__BB3_81;
	setp.leu.f32 	%p60, %f611, %f699;
	mov.f32 	%f618, %f609;
	mov.f32 	%f619, %f610;
	mov.f32 	%f620, %f699;
	mov.f32 	%f621, %f611;
	mov.f32 	%f622, %f612;
	mov.f32 	%f623, %f613;
	mov.f32 	%f624, %f614;
	mov.f32 	%f625, %f615;
	mov.f32 	%f626, %f616;
	mov.u32 	%r444, %r435;
	mov.u32 	%r445, %r436;
	mov.u32 	%r446, %r525;
	mov.u32 	%r447, %r437;
	mov.u32 	%r448, %r438;
	mov.u32 	%r449, %r439;
	mov.u32 	%r450, %r440;
	mov.u32 	%r451, %r441;
	mov.u32 	%r452, %r442;
	@%p60 bra 	$L__BB3_81;
	setp.leu.f32 	%p61, %f612, %f699;
	mov.f32 	%f618, %f609;
	mov.f32 	%f619, %f610;
	mov.f32 	%f620, %f611;
	mov.f32 	%f621, %f699;
	mov.f32 	%f622, %f612;
	mov.f32 	%f623, %f613;
	mov.f32 	%f624, %f614;
	mov.f32 	%f625, %f615;
	mov.f32 	%f626, %f616;
	mov.u32 	%r444, %r435;
	mov.u32 	%r445, %r436;
	mov.u32 	%r446, %r437;
	mov.u32 	%r447, %r525;
	mov.u32 	%r448, %r438;
	mov.u32 	%r449, %r439;
	mov.u32 	%r450, %r440;
	mov.u32 	%r451, %r441;
	mov.u32 	%r452, %r442;
	@%p61 bra 	$L__BB3_81;
	setp.leu.f32 	%p62, %f613, %f699;
	mov.f32 	%f618, %f609;
	mov.f32 	%f619, %f610;
	mov.f32 	%f620, %f611;
	mov.f32 	%f621, %f612;
	mov.f32 	%f622, %f699;
	mov.f32 	%f623, %f613;
	mov.f32 	%f624, %f614;
	mov.f32 	%f625, %f615;
	mov.f32 	%f626, %f616;
	mov.u32 	%r444, %r435;
	mov.u32 	%r445, %r436;
	mov.u32 	%r446, %r437;
	mov.u32 	%r447, %r438;
	mov.u32 	%r448, %r525;
	mov.u32 	%r449, %r439;
	mov.u32 	%r450, %r440;
	mov.u32 	%r451, %r441;
	mov.u32 	%r452, %r442;
	@%p62 bra 	$L__BB3_81;
	setp.leu.f32 	%p63, %f614, %f699;
	mov.f32 	%f618, %f609;
	mov.f32 	%f619, %f610;
	mov.f32 	%f620, %f611;
	mov.f32 	%f621, %f612;
	mov.f32 	%f622, %f613;
	mov.f32 	%f623, %f699;
	mov.f32 	%f624, %f614;
	mov.f32 	%f625, %f615;
	mov.f32 	%f626, %f616;
	mov.u32 	%r444, %r435;
	mov.u32 	%r445, %r436;
	mov.u32 	%r446, %r437;
	mov.u32 	%r447, %r438;
	mov.u32 	%r448, %r439;
	mov.u32 	%r449, %r525;
	mov.u32 	%r450, %r440;
	mov.u32 	%r451, %r441;
	mov.u32 	%r452, %r442;
	@%p63 bra 	$L__BB3_81;
	setp.leu.f32 	%p64, %f615, %f699;
	mov.f32 	%f618, %f609;
	mov.f32 	%f619, %f610;
	mov.f32 	%f620, %f611;
	mov.f32 	%f621, %f612;
	mov.f32 	%f622, %f613;
	mov.f32 	%f623, %f614;
	mov.f32 	%f624, %f699;
	mov.f32 	%f625, %f615;
	mov.f32 	%f626, %f616;
	mov.u32 	%r444, %r435;
	mov.u32 	%r445, %r436;
	mov.u32 	%r446, %r437;
	mov.u32 	%r447, %r438;
	mov.u32 	%r448, %r439;
	mov.u32 	%r449, %r440;
	mov.u32 	%r450, %r525;
	mov.u32 	%r451, %r441;
	mov.u32 	%r452, %r442;
	@%p64 bra 	$L__BB3_81;
	setp.leu.f32 	%p65, %f616, %f699;
	mov.f32 	%f618, %f609;
	mov.f32 	%f619, %f610;
	mov.f32 	%f620, %f611;
	mov.f32 	%f621, %f612;
	mov.f32 	%f622, %f613;
	mov.f32 	%f623, %f614;
	mov.f32 	%f624, %f615;
	mov.f32 	%f625, %f699;
	mov.f32 	%f626, %f616;
	mov.u32 	%r444, %r435;
	mov.u32 	%r445, %r436;
	mov.u32 	%r446, %r437;
	mov.u32 	%r447, %r438;
	mov.u32 	%r448, %r439;
	mov.u32 	%r449, %r440;
	mov.u32 	%r450, %r441;
	mov.u32 	%r451, %r525;
	mov.u32 	%r452, %r442;
	@%p65 bra 	$L__BB3_81;
	setp.leu.f32 	%p66, %f708, %f699;
	mov.f32 	%f618, %f609;
	mov.f32 	%f619, %f610;
	mov.f32 	%f620, %f611;
	mov.f32 	%f621, %f612;
	mov.f32 	%f622, %f613;
	mov.f32 	%f623, %f614;
	mov.f32 	%f624, %f615;
	mov.f32 	%f625, %f616;
	mov.f32 	%f626, %f699;
	mov.u32 	%r444, %r435;
	mov.u32 	%r445, %r436;
	mov.u32 	%r446, %r437;
	mov.u32 	%r447, %r438;
	mov.u32 	%r448, %r439;
	mov.u32 	%r449, %r440;
	mov.u32 	%r450, %r441;
	mov.u32 	%r451, %r442;
	mov.u32 	%r452, %r525;
	@%p66 bra 	$L__BB3_81;
	mov.f32 	%f618, %f609;
	mov.f32 	%f619, %f610;
	mov.f32 	%f620, %f611;
	mov.f32 	%f621, %f612;
	mov.f32 	%f622, %f613;
	mov.f32 	%f623, %f614;
	mov.f32 	%f624, %f615;
	mov.f32 	%f625, %f616;
	mov.f32 	%f626, %f708;
	mov.f32 	%f708, %f699;
	mov.u32 	%r444, %r435;
	mov.u32 	%r445, %r436;
	mov.u32 	%r446, %r437;
	mov.u32 	%r447, %r438;
	mov.u32 	%r448, %r439;
	mov.u32 	%r449, %r440;
	mov.u32 	%r450, %r441;
	mov.u32 	%r451, %r442;
	mov.u32 	%r452, %r534;
	mov.u32 	%r534, %r525;
$L__BB3_81:
	setp.leu.f32 	%p67, %f618, %f698;
	mov.f32 	%f628, %f698;
	mov.f32 	%f629, %f618;
	mov.f32 	%f630, %f619;
	mov.f32 	%f631, %f620;
	mov.f32 	%f632, %f621;
	mov.f32 	%f633, %f622;
	mov.f32 	%f634, %f623;
	mov.f32 	%f635, %f624;
	mov.f32 	%f636, %f625;
	mov.f32 	%f637, %f626;
	mov.u32 	%r454, %r524;
	mov.u32 	%r455, %r444;
	mov.u32 	%r456, %r445;
	mov.u32 	%r457, %r446;
	mov.u32 	%r458, %r447;
	mov.u32 	%r459, %r448;
	mov.u32 	%r460, %r449;
	mov.u32 	%r461, %r450;
	mov.u32 	%r462, %r451;
	mov.u32 	%r463, %r452;
	@%p67 bra 	$L__BB3_92;
	setp.leu.f32 	%p68, %f619, %f698;
	mov.f32 	%f628, %f618;
	mov.f32 	%f629, %f698;
	mov.f32 	%f630, %f619;
	mov.f32 	%f631, %f620;
	mov.f32 	%f632, %f621;
	mov.f32 	%f633, %f622;
	mov.f32 	%f634, %f623;
	mov.f32 	%f635, %f624;
	mov.f32 	%f636, %f625;
	mov.f32 	%f637, %f626;
	mov.u32 	%r454, %r444;
	mov.u32 	%r455, %r524;
	mov.u32 	%r456, %r445;
	mov.u32 	%r457, %r446;
	mov.u32 	%r458, %r447;
	mov.u32 	%r459, %r448;
	mov.u32 	%r460, %r449;
	mov.u32 	%r461, %r450;
	mov.u32 	%r462, %r451;
	mov.u32 	%r463, %r452;
	@%p68 bra 	$L__BB3_92;
	setp.leu.f32 	%p69, %f620, %f698;
	mov.f32 	%f628, %f618;
	mov.f32 	%f629, %f619;
	mov.f32 	%f630, %f698;
	mov.f32 	%f631, %f620;
	mov.f32 	%f632, %f621;
	mov.f32 	%f633, %f622;
	mov.f32 	%f634, %f623;
	mov.f32 	%f635, %f624;
	mov.f32 	%f636, %f625;
	mov.f32 	%f637, %f626;
	mov.u32 	%r454, %r444;
	mov.u32 	%r455, %r445;
	mov.u32 	%r456, %r524;
	mov.u32 	%r457, %r446;
	mov.u32 	%r458, %r447;
	mov.u32 	%r459, %r448;
	mov.u32 	%r460, %r449;
	mov.u32 	%r461, %r450;
	mov.u32 	%r462, %r451;
	mov.u32 	%r463, %r452;
	@%p69 bra 	$L__BB3_92;
	setp.leu.f32 	%p70, %f621, %f698;
	mov.f32 	%f628, %f618;
	mov.f32 	%f629, %f619;
	mov.f32 	%f630, %f620;
	mov.f32 	%f631, %f698;
	mov.f32 	%f632, %f621;
	mov.f32 	%f633, %f622;
	mov.f32 	%f634, %f623;
	mov.f32 	%f635, %f624;
	mov.f32 	%f636, %f625;
	mov.f32 	%f637, %f626;
	mov.u32 	%r454, %r444;
	mov.u32 	%r455, %r445;
	mov.u32 	%r456, %r446;
	mov.u32 	%r457, %r524;
	mov.u32 	%r458, %r447;
	mov.u32 	%r459, %r448;
	mov.u32 	%r460, %r449;
	mov.u32 	%r461, %r450;
	mov.u32 	%r462, %r451;
	mov.u32 	%r463, %r452;
	@%p70 bra 	$L__BB3_92;
	setp.leu.f32 	%p71, %f622, %f698;
	mov.f32 	%f628, %f618;
	mov.f32 	%f629, %f619;
	mov.f32 	%f630, %f620;
	mov.f32 	%f631, %f621;
	mov.f32 	%f632, %f698;
	mov.f32 	%f633, %f622;
	mov.f32 	%f634, %f623;
	mov.f32 	%f635, %f624;
	mov.f32 	%f636, %f625;
	mov.f32 	%f637, %f626;
	mov.u32 	%r454, %r444;
	mov.u32 	%r455, %r445;
	mov.u32 	%r456, %r446;
	mov.u32 	%r457, %r447;
	mov.u32 	%r458, %r524;
	mov.u32 	%r459, %r448;
	mov.u32 	%r460, %r449;
	mov.u32 	%r461, %r450;
	mov.u32 	%r462, %r451;
	mov.u32 	%r463, %r452;
	@%p71 bra 	$L__BB3_92;
	setp.leu.f32 	%p72, %f623, %f698;
	mov.f32 	%f628, %f618;
	mov.f32 	%f629, %f619;
	mov.f32 	%f630, %f620;
	mov.f32 	%f631, %f621;
	mov.f32 	%f632, %f622;
	mov.f32 	%f633, %f698;
	mov.f32 	%f634, %f623;
	mov.f32 	%f635, %f624;
	mov.f32 	%f636, %f625;
	mov.f32 	%f637, %f626;
	mov.u32 	%r454, %r444;
	mov.u32 	%r455, %r445;
	mov.u32 	%r456, %r446;
	mov.u32 	%r457, %r447;
	mov.u32 	%r458, %r448;
	mov.u32 	%r459, %r524;
	mov.u32 	%r460, %r449;
	mov.u32 	%r461, %r450;
	mov.u32 	%r462, %r451;
	mov.u32 	%r463, %r452;
	@%p72 bra 	$L__BB3_92;
	setp.leu.f32 	%p73, %f624, %f698;
	mov.f32 	%f628, %f618;
	mov.f32 	%f629, %f619;
	mov.f32 	%f630, %f620;
	mov.f32 	%f631, %f621;
	mov.f32 	%f632, %f622;
	mov.f32 	%f633, %f623;
	mov.f32 	%f634, %f698;
	mov.f32 	%f635, %f624;
	mov.f32 	%f636, %f625;
	mov.f32 	%f637, %f626;
	mov.u32 	%r454, %r444;
	mov.u32 	%r455, %r445;
	mov.u32 	%r456, %r446;
	mov.u32 	%r457, %r447;
	mov.u32 	%r458, %r448;
	mov.u32 	%r459, %r449;
	mov.u32 	%r460, %r524;
	mov.u32 	%r461, %r450;
	mov.u32 	%r462, %r451;
	mov.u32 	%r463, %r452;
	@%p73 bra 	$L__BB3_92;
	setp.leu.f32 	%p74, %f625, %f698;
	mov.f32 	%f628, %f618;
	mov.f32 	%f629, %f619;
	mov.f32 	%f630, %f620;
	mov.f32 	%f631, %f621;
	mov.f32 	%f632, %f622;
	mov.f32 	%f633, %f623;
	mov.f32 	%f634, %f624;
	mov.f32 	%f635, %f698;
	mov.f32 	%f636, %f625;
	mov.f32 	%f637, %f626;
	mov.u32 	%r454, %r444;
	mov.u32 	%r455, %r445;
	mov.u32 	%r456, %r446;
	mov.u32 	%r457, %r447;
	mov.u32 	%r458, %r448;
	mov.u32 	%r459, %r449;
	mov.u32 	%r460, %r450;
	mov.u32 	%r461, %r524;
	mov.u32 	%r462, %r451;
	mov.u32 	%r463, %r452;
	@%p74 bra 	$L__BB3_92;
	setp.leu.f32 	%p75, %f626, %f698;
	mov.f32 	%f628, %f618;
	mov.f32 	%f629, %f619;
	mov.f32 	%f630, %f620;
	mov.f32 	%f631, %f621;
	mov.f32 	%f632, %f622;
	mov.f32 	%f633, %f623;
	mov.f32 	%f634, %f624;
	mov.f32 	%f635, %f625;
	mov.f32 	%f636, %f698;
	mov.f32 	%f637, %f626;
	mov.u32 	%r454, %r444;
	mov.u32 	%r455, %r445;
	mov.u32 	%r456, %r446;
	mov.u32 	%r457, %r447;
	mov.u32 	%r458, %r448;
	mov.u32 	%r459, %r449;
	mov.u32 	%r460, %r450;
	mov.u32 	%r461, %r451;
	mov.u32 	%r462, %r524;
	mov.u32 	%r463, %r452;
	@%p75 bra 	$L__BB3_92;
	setp.leu.f32 	%p76, %f708, %f698;
	mov.f32 	%f628, %f618;
	mov.f32 	%f629, %f619;
	mov.f32 	%f630, %f620;
	mov.f32 	%f631, %f621;
	mov.f32 	%f632, %f622;
	mov.f32 	%f633, %f623;
	mov.f32 	%f634, %f624;
	mov.f32 	%f635, %f625;
	mov.f32 	%f636, %f626;
	mov.f32 	%f637, %f698;
	mov.u32 	%r454, %r444;
	mov.u32 	%r455, %r445;
	mov.u32 	%r456, %r446;
	mov.u32 	%r457, %r447;
	mov.u32 	%r458, %r448;
	mov.u32 	%r459, %r449;
	mov.u32 	%r460, %r450;
	mov.u32 	%r461, %r451;
	mov.u32 	%r462, %r452;
	mov.u32 	%r463, %r524;
	@%p76 bra 	$L__BB3_92;
	mov.f32 	%f628, %f618;
	mov.f32 	%f629, %f619;
	mov.f32 	%f630, %f620;
	mov.f32 	%f631, %f621;
	mov.f32 	%f632, %f622;
	mov.f32 	%f633, %f623;
	mov.f32 	%f634, %f624;
	mov.f32 	%f635, %f625;
	mov.f32 	%f636, %f626;
	mov.f32 	%f637, %f708;
	mov.f32 	%f708, %f698;
	mov.u32 	%r454, %r444;
	mov.u32 	%r455, %r445;
	mov.u32 	%r456, %r446;
	mov.u32 	%r457, %r447;
	mov.u32 	%r458, %r448;
	mov.u32 	%r459, %r449;
	mov.u32 	%r460, %r450;
	mov.u32 	%r461, %r451;
	mov.u32 	%r462, %r452;
	mov.u32 	%r463, %r534;
	mov.u32 	%r534, %r524;
$L__BB3_92:
	setp.leu.f32 	%p77, %f628, %f697;
	mov.f32 	%f639, %f697;
	mov.f32 	%f640, %f628;
	mov.f32 	%f641, %f629;
	mov.f32 	%f642, %f630;
	mov.f32 	%f643, %f631;
	mov.f32 	%f644, %f632;
	mov.f32 	%f645, %f633;
	mov.f32 	%f646, %f634;
	mov.f32 	%f647, %f635;
	mov.f32 	%f648, %f636;
	mov.f32 	%f649, %f637;
	mov.u32 	%r465, %r523;
	mov.u32 	%r466, %r454;
	mov.u32 	%r467, %r455;
	mov.u32 	%r468, %r456;
	mov.u32 	%r469, %r457;
	mov.u32 	%r470, %r458;
	mov.u32 	%r471, %r459;
	mov.u32 	%r472, %r460;
	mov.u32 	%r473, %r461;
	mov.u32 	%r474, %r462;
	mov.u32 	%r475, %r463;
	@%p77 bra 	$L__BB3_104;
	setp.leu.f32 	%p78, %f629, %f697;
	mov.f32 	%f639, %f628;
	mov.f32 	%f640, %f697;
	mov.f32 	%f641, %f629;
	mov.f32 	%f642, %f630;
	mov.f32 	%f643, %f631;
	mov.f32 	%f644, %f632;
	mov.f32 	%f645, %f633;
	mov.f32 	%f646, %f634;
	mov.f32 	%f647, %f635;
	mov.f32 	%f648, %f636;
	mov.f32 	%f649, %f637;
	mov.u32 	%r465, %r454;
	mov.u32 	%r466, %r523;
	mov.u32 	%r467, %r455;
	mov.u32 	%r468, %r456;
	mov.u32 	%r469, %r457;
	mov.u32 	%r470, %r458;
	mov.u32 	%r471, %r459;
	mov.u32 	%r472, %r460;
	mov.u32 	%r473, %r461;
	mov.u32 	%r474, %r462;
	mov.u32 	%r475, %r463;
	@%p78 bra 	$L__BB3_104;
	setp.leu.f32 	%p79, %f630, %f697;
	mov.f32 	%f639, %f628;
	mov.f32 	%f640, %f629;
	mov.f32 	%f641, %f697;
	mov.f32 	%f642, %f630;
	mov.f32 	%f643, %f631;
	mov.f32 	%f644, %f632;
	mov.f32 	%f645, %f633;
	mov.f32 	%f646, %f634;
	mov.f32 	%f647, %f635;
	mov.f32 	%f648, %f636;
	mov.f32 	%f649, %f637;
	mov.u32 	%r465, %r454;
	mov.u32 	%r466, %r455;
	mov.u32 	%r467, %r523;
	mov.u32 	%r468, %r456;
	mov.u32 	%r469, %r457;
	mov.u32 	%r470, %r458;
	mov.u32 	%r471, %r459;
	mov.u32 	%r472, %r460;
	mov.u32 	%r473, %r461;
	mov.u32 	%r474, %r462;
	mov.u32 	%r475, %r463;
	@%p79 bra 	$L__BB3_104;
	setp.leu.f32 	%p80, %f631, %f697;
	mov.f32 	%f639, %f628;
	mov.f32 	%f640, %f629;
	mov.f32 	%f641, %f630;
	mov.f32 	%f642, %f697;
	mov.f32 	%f643, %f631;
	mov.f32 	%f644, %f632;
	mov.f32 	%f645, %f633;
	mov.f32 	%f646, %f634;
	mov.f32 	%f647, %f635;
	mov.f32 	%f648, %f636;
	mov.f32 	%f649, %f637;
	mov.u32 	%r465, %r454;
	mov.u32 	%r466, %r455;
	mov.u32 	%r467, %r456;
	mov.u32 	%r468, %r523;
	mov.u32 	%r469, %r457;
	mov.u32 	%r470, %r458;
	mov.u32 	%r471, %r459;
	mov.u32 	%r472, %r460;
	mov.u32 	%r473, %r461;
	mov.u32 	%r474, %r462;
	mov.u32 	%r475, %r463;
	@%p80 bra 	$L__BB3_104;
	setp.leu.f32 	%p81, %f632, %f697;
	mov.f32 	%f639, %f628;
	mov.f32 	%f640, %f629;
	mov.f32 	%f641, %f630;
	mov.f32 	%f642, %f631;
	mov.f32 	%f643, %f697;
	mov.f32 	%f644, %f632;
	mov.f32 	%f645, %f633;
	mov.f32 	%f646, %f634;
	mov.f32 	%f647, %f635;
	mov.f32 	%f648, %f636;
	mov.f32 	%f649, %f637;
	mov.u32 	%r465, %r454;
	mov.u32 	%r466, %r455;
	mov.u32 	%r467, %r456;
	mov.u32 	%r468, %r457;
	mov.u32 	%r469, %r523;
	mov.u32 	%r470, %r458;
	mov.u32 	%r471, %r459;
	mov.u32 	%r472, %r460;
	mov.u32 	%r473, %r461;
	mov.u32 	%r474, %r462;
	mov.u32 	%r475, %r463;
	@%p81 bra 	$L__BB3_104;
	setp.leu.f32 	%p82, %f633, %f697;
	mov.f32 	%f639, %f628;
	mov.f32 	%f640, %f629;
	mov.f32 	%f641, %f630;
	mov.f32 	%f642, %f631;
	mov.f32 	%f643, %f632;
	mov.f32 	%f644, %f697;
	mov.f32 	%f645, %f633;
	mov.f32 	%f646, %f634;
	mov.f32 	%f647, %f635;
	mov.f32 	%f648, %f636;
	mov.f32 	%f649, %f637;
	mov.u32 	%r465, %r454;
	mov.u32 	%r466, %r455;
	mov.u32 	%r467, %r456;
	mov.u32 	%r468, %r457;
	mov.u32 	%r469, %r458;
	mov.u32 	%r470, %r523;
	mov.u32 	%r471, %r459;
	mov.u32 	%r472, %r460;
	mov.u32 	%r473, %r461;
	mov.u32 	%r474, %r462;
	mov.u32 	%r475, %r463;
	@%p82 bra 	$L__BB3_104;
	setp.leu.f32 	%p83, %f634, %f697;
	mov.f32 	%f639, %f628;
	mov.f32 	%f640, %f629;
	mov.f32 	%f641, %f630;
	mov.f32 	%f642, %f631;
	mov.f32 	%f643, %f632;
	mov.f32 	%f644, %f633;
	mov.f32 	%f645, %f697;
	mov.f32 	%f646, %f634;
	mov.f32 	%f647, %f635;
	mov.f32 	%f648, %f636;
	mov.f32 	%f649, %f637;
	mov.u32 	%r465, %r454;
	mov.u32 	%r466, %r455;
	mov.u32 	%r467, %r456;
	mov.u32 	%r468, %r457;
	mov.u32 	%r469, %r458;
	mov.u32 	%r470, %r459;
	mov.u32 	%r471, %r523;
	mov.u32 	%r472, %r460;
	mov.u32 	%r473, %r461;
	mov.u32 	%r474, %r462;
	mov.u32 	%r475, %r463;
	@%p83 bra 	$L__BB3_104;
	setp.leu.f32 	%p84, %f635, %f697;
	mov.f32 	%f639, %f628;
	mov.f32 	%f640, %f629;
	mov.f32 	%f641, %f630;
	mov.f32 	%f642, %f631;
	mov.f32 	%f643, %f632;
	mov.f32 	%f644, %f633;
	mov.f32 	%f645, %f634;
	mov.f32 	%f646, %f697;
	mov.f32 	%f647, %f635;
	mov.f32 	%f648, %f636;
	mov.f32 	%f649, %f637;
	mov.u32 	%r465, %r454;
	mov.u32 	%r466, %r455;
	mov.u32 	%r467, %r456;
	mov.u32 	%r468, %r457;
	mov.u32 	%r469, %r458;
	mov.u32 	%r470, %r459;
	mov.u32 	%r471, %r460;
	mov.u32 	%r472, %r523;
	mov.u32 	%r473, %r461;
	mov.u32 	%r474, %r462;
	mov.u32 	%r475, %r463;
	@%p84 bra 	$L__BB3_104;
	setp.leu.f32 	%p85, %f636, %f697;
	mov.f32 	%f639, %f628;
	mov.f32 	%f640, %f629;
	mov.f32 	%f641, %f630;
	mov.f32 	%f642, %f631;
	mov.f32 	%f643, %f632;
	mov.f32 	%f644, %f633;
	mov.f32 	%f645, %f634;
	mov.f32 	%f646, %f635;
	mov.f32 	%f647, %f697;
	mov.f32 	%f648, %f636;
	mov.f32 	%f649, %f637;
	mov.u32 	%r465, %r454;
	mov.u32 	%r466, %r455;
	mov.u32 	%r467, %r456;
	mov.u32 	%r468, %r457;
	mov.u32 	%r469, %r458;
	mov.u32 	%r470, %r459;
	mov.u32 	%r471, %r460;
	mov.u32 	%r472, %r461;
	mov.u32 	%r473, %r523;
	mov.u32 	%r474, %r462;
	mov.u32 	%r475, %r463;
	@%p85 bra 	$L__BB3_104;
	setp.leu.f32 	%p86, %f637, %f697;
	mov.f32 	%f639, %f628;
	mov.f32 	%f640, %f629;
	mov.f32 	%f641, %f630;
	mov.f32 	%f642, %f631;
	mov.f32 	%f643, %f632;
	mov.f32 	%f644, %f633;
	mov.f32 	%f645, %f634;
	mov.f32 	%f646, %f635;
	mov.f32 	%f647, %f636;
	mov.f32 	%f648, %f697;
	mov.f32 	%f649, %f637;
	mov.u32 	%r465, %r454;
	mov.u32 	%r466, %r455;
	mov.u32 	%r467, %r456;
	mov.u32 	%r468, %r457;
	mov.u32 	%r469, %r458;
	mov.u32 	%r470, %r459;
	mov.u32 	%r471, %r460;
	mov.u32 	%r472, %r461;
	mov.u32 	%r473, %r462;
	mov.u32 	%r474, %r523;
	mov.u32 	%r475, %r463;
	@%p86 bra 	$L__BB3_104;
	setp.leu.f32 	%p87, %f708, %f697;
	mov.f32 	%f639, %f628;
	mov.f32 	%f640, %f629;
	mov.f32 	%f641, %f630;
	mov.f32 	%f642, %f631;
	mov.f32 	%f643, %f632;
	mov.f32 	%f644, %f633;
	mov.f32 	%f645, %f634;
	mov.f32 	%f646, %f635;
	mov.f32 	%f647, %f636;
	mov.f32 	%f648, %f637;
	mov.f32 	%f649, %f697;
	mov.u32 	%r465, %r454;
	mov.u32 	%r466, %r455;
	mov.u32 	%r467, %r456;
	mov.u32 	%r468, %r457;
	mov.u32 	%r469, %r458;
	mov.u32 	%r470, %r459;
	mov.u32 	%r471, %r460;
	mov.u32 	%r472, %r461;
	mov.u32 	%r473, %r462;
	mov.u32 	%r474, %r463;
	mov.u32 	%r475, %r523;
	@%p87 bra 	$L__BB3_104;
	mov.f32 	%f639, %f628;
	mov.f32 	%f640, %f629;
	mov.f32 	%f641, %f630;
	mov.f32 	%f642, %f631;
	mov.f32 	%f643, %f632;
	mov.f32 	%f644, %f633;
	mov.f32 	%f645, %f634;
	mov.f32 	%f646, %f635;
	mov.f32 	%f647, %f636;
	mov.f32 	%f648, %f637;
	mov.f32 	%f649, %f708;
	mov.f32 	%f708, %f697;
	mov.u32 	%r465, %r454;
	mov.u32 	%r466, %r455;
	mov.u32 	%r467, %r456;
	mov.u32 	%r468, %r457;
	mov.u32 	%r469, %r458;
	mov.u32 	%r470, %r459;
	mov.u32 	%r471, %r460;
	mov.u32 	%r472, %r461;
	mov.u32 	%r473, %r462;
	mov.u32 	%r474, %r463;
	mov.u32 	%r475, %r534;
	mov.u32 	%r534, %r523;
$L__BB3_104:
	setp.leu.f32 	%p88, %f639, %f696;
	mov.f32 	%f651, %f696;
	mov.f32 	%f652, %f639;
	mov.f32 	%f653, %f640;
	mov.f32 	%f654, %f641;
	mov.f32 	%f655, %f642;
	mov.f32 	%f656, %f643;
	mov.f32 	%f657, %f644;
	mov.f32 	%f658, %f645;
	mov.f32 	%f659, %f646;
	mov.f32 	%f660, %f647;
	mov.f32 	%f661, %f648;
	mov.f32 	%f662, %f649;
	mov.u32 	%r477, %r522;
	mov.u32 	%r478, %r465;
	mov.u32 	%r479, %r466;
	mov.u32 	%r480, %r467;
	mov.u32 	%r481, %r468;
	mov.u32 	%r482, %r469;
	mov.u32 	%r483, %r470;
	mov.u32 	%r484, %r471;
	mov.u32 	%r485, %r472;
	mov.u32 	%r486, %r473;
	mov.u32 	%r487, %r474;
	mov.u32 	%r488, %r475;
	@%p88 bra 	$L__BB3_117;
	setp.leu.f32 	%p89, %f640, %f696;
	mov.f32 	%f651, %f639;
	mov.f32 	%f652, %f696;
	mov.f32 	%f653, %f640;
	mov.f32 	%f654, %f641;
	mov.f32 	%f655, %f642;
	mov.f32 	%f656, %f643;
	mov.f32 	%f657, %f644;
	mov.f32 	%f658, %f645;
	mov.f32 	%f659, %f646;
	mov.f32 	%f660, %f647;
	mov.f32 	%f661, %f648;
	mov.f32 	%f662, %f649;
	mov.u32 	%r477, %r465;
	mov.u32 	%r478, %r522;
	mov.u32 	%r479, %r466;
	mov.u32 	%r480, %r467;
	mov.u32 	%r481, %r468;
	mov.u32 	%r482, %r469;
	mov.u32 	%r483, %r470;
	mov.u32 	%r484, %r471;
	mov.u32 	%r485, %r472;
	mov.u32 	%r486, %r473;
	mov.u32 	%r487, %r474;
	mov.u32 	%r488, %r475;
	@%p89 bra 	$L__BB3_117;
	setp.leu.f32 	%p90, %f641, %f696;
	mov.f32 	%f651, %f639;
	mov.f32 	%f652, %f640;
	mov.f32 	%f653, %f696;
	mov.f32 	%f654, %f641;
	mov.f32 	%f655, %f642;
	mov.f32 	%f656, %f643;
	mov.f32 	%f657, %f644;
	mov.f32 	%f658, %f645;
	mov.f32 	%f659, %f646;
	mov.f32 	%f660, %f647;
	mov.f32 	%f661, %f648;
	mov.f32 	%f662, %f649;
	mov.u32 	%r477, %r465;
	mov.u32 	%r478, %r466;
	mov.u32 	%r479, %r522;
	mov.u32 	%r480, %r467;
	mov.u32 	%r481, %r468;
	mov.u32 	%r482, %r469;
	mov.u32 	%r483, %r470;
	mov.u32 	%r484, %r471;
	mov.u32 	%r485, %r472;
	mov.u32 	%r486, %r473;
	mov.u32 	%r487, %r474;
	mov.u32 	%r488, %r475;
	@%p90 bra 	$L__BB3_117;
	setp.leu.f32 	%p91, %f642, %f696;
	mov.f32 	%f651, %f639;
	mov.f32 	%f652, %f640;
	mov.f32 	%f653, %f641;
	mov.f32 	%f654, %f696;
	mov.f32 	%f655, %f642;
	mov.f32 	%f656, %f643;
	mov.f32 	%f657, %f644;
	mov.f32 	%f658, %f645;
	mov.f32 	%f659, %f646;
	mov.f32 	%f660, %f647;
	mov.f32 	%f661, %f648;
	mov.f32 	%f662, %f649;
	mov.u32 	%r477, %r465;
	mov.u32 	%r478, %r466;
	mov.u32 	%r479, %r467;
	mov.u32 	%r480, %r522;
	mov.u32 	%r481, %r468;
	mov.u32 	%r482, %r469;
	mov.u32 	%r483, %r470;
	mov.u32 	%r484, %r471;
	mov.u32 	%r485, %r472;
	mov.u32 	%r486, %r473;
	mov.u32 	%r487, %r474;
	mov.u32 	%r488, %r475;
	@%p91 bra 	$L__BB3_117;
	setp.leu.f32 	%p92, %f643, %f696;
	mov.f32 	%f651, %f639;
	mov.f32 	%f652, %f640;
	mov.f32 	%f653, %f641;
	mov.f32 	%f654, %f642;
	mov.f32 	%f655, %f696;
	mov.f32 	%f656, %f643;
	mov.f32 	%f657, %f644;
	mov.f32 	%f658, %f645;
	mov.f32 	%f659, %f646;
	mov.f32 	%f660, %f647;
	mov.f32 	%f661, %f648;
	mov.f32 	%f662, %f649;
	mov.u32 	%r477, %r465;
	mov.u32 	%r478, %r466;
	mov.u32 	%r479, %r467;
	mov.u32 	%r480, %r468;
	mov.u32 	%r481, %r522;
	mov.u32 	%r482, %r469;
	mov.u32 	%r483, %r470;
	mov.u32 	%r484, %r471;
	mov.u32 	%r485, %r472;
	mov.u32 	%r486, %r473;
	mov.u32 	%r487, %r474;
	mov.u32 	%r488, %r475;
	@%p92 bra 	$L__BB3_117;
	setp.leu.f32 	%p93, %f644, %f696;
	mov.f32 	%f651, %f639;
	mov.f32 	%f652, %f640;
	mov.f32 	%f653, %f641;
	mov.f32 	%f654, %f642;
	mov.f32 	%f655, %f643;
	mov.f32 	%f656, %f696;
	mov.f32 	%f657, %f644;
	mov.f32 	%f658, %f645;
	mov.f32 	%f659, %f646;
	mov.f32 	%f660, %f647;
	mov.f32 	%f661, %f648;
	mov.f32 	%f662, %f649;
	mov.u32 	%r477, %r465;
	mov.u32 	%r478, %r466;
	mov.u32 	%r479, %r467;
	mov.u32 	%r480, %r468;
	mov.u32 	%r481, %r469;
	mov.u32 	%r482, %r522;
	mov.u32 	%r483, %r470;
	mov.u32 	%r484, %r471;
	mov.u32 	%r485, %r472;
	mov.u32 	%r486, %r473;
	mov.u32 	%r487, %r474;
	mov.u32 	%r488, %r475;
	@%p93 bra 	$L__BB3_117;
	setp.leu.f32 	%p94, %f645, %f696;
	mov.f32 	%f651, %f639;
	mov.f32 	%f652, %f640;
	mov.f32 	%f653, %f641;
	mov.f32 	%f654, %f642;
	mov.f32 	%f655, %f643;
	mov.f32 	%f656, %f644;
	mov.f32 	%f657, %f696;
	mov.f32 	%f658, %f645;
	mov.f32 	%f659, %f646;
	mov.f32 	%f660, %f647;
	mov.f32 	%f661, %f648;
	mov.f32 	%f662, %f649;
	mov.u32 	%r477, %r465;
	mov.u32 	%r478, %r466;
	mov.u32 	%r479, %r467;
	mov.u32 	%r480, %r468;
	mov.u32 	%r481, %r469;
	mov.u32 	%r482, %r470;
	mov.u32 	%r483, %r522;
	mov.u32 	%r484, %r471;
	mov.u32 	%r485, %r472;
	mov.u32 	%r486, %r473;
	mov.u32 	%r487, %r474;
	mov.u32 	%r488, %r475;
	@%p94 bra 	$L__BB3_117;
	setp.leu.f32 	%p95, %f646, %f696;
	mov.f32 	%f651, %f639;
	mov.f32 	%f652, %f640;
	mov.f32 	%f653, %f641;
	mov.f32 	%f654, %f642;
	mov.f32 	%f655, %f643;
	mov.f32 	%f656, %f644;
	mov.f32 	%f657, %f645;
	mov.f32 	%f658, %f696;
	mov.f32 	%f659, %f646;
	mov.f32 	%f660, %f647;
	mov.f32 	%f661, %f648;
	mov.f32 	%f662, %f649;
	mov.u32 	%r477, %r465;
	mov.u32 	%r478, %r466;
	mov.u32 	%r479, %r467;
	mov.u32 	%r480, %r468;
	mov.u32 	%r481, %r469;
	mov.u32 	%r482, %r470;
	mov.u32 	%r483, %r471;
	mov.u32 	%r484, %r522;
	mov.u32 	%r485, %r472;
	mov.u32 	%r486, %r473;
	mov.u32 	%r487, %r474;
	mov.u32 	%r488, %r475;
	@%p95 bra 	$L__BB3_117;
	setp.leu.f32 	%p96, %f647, %f696;
	mov.f32 	%f651, %f639;
	mov.f32 	%f652, %f640;
	mov.f32 	%f653, %f641;
	mov.f32 	%f654, %f642;
	mov.f32 	%f655, %f643;
	mov.f32 	%f656, %f644;
	mov.f32 	%f657, %f645;
	mov.f32 	%f658, %f646;
	mov.f32 	%f659, %f696;
	mov.f32 	%f660, %f647;
	mov.f32 	%f661, %f648;
	mov.f32 	%f662, %f649;
	mov.u32 	%r477, %r465;
	mov.u32 	%r478, %r466;
	mov.u32 	%r479, %r467;
	mov.u32 	%r480, %r468;
	mov.u32 	%r481, %r469;
	mov.u32 	%r482, %r470;
	mov.u32 	%r483, %r471;
	mov.u32 	%r484, %r472;
	mov.u32 	%r485, %r522;
	mov.u32 	%r486, %r473;
	mov.u32 	%r487, %r474;
	mov.u32 	%r488, %r475;
	@%p96 bra 	$L__BB3_117;
	setp.leu.f32 	%p97, %f648, %f696;
	mov.f32 	%f651, %f639;
	mov.f32 	%f652, %f640;
	mov.f32 	%f653, %f641;
	mov.f32 	%f654, %f642;
	mov.f32 	%f655, %f643;
	mov.f32 	%f656, %f644;
	mov.f32 	%f657, %f645;
	mov.f32 	%f658, %f646;
	mov.f32 	%f659, %f647;
	mov.f32 	%f660, %f696;
	mov.f32 	%f661, %f648;
	mov.f32 	%f662, %f649;
	mov.u32 	%r477, %r465;
	mov.u32 	%r478, %r466;
	mov.u32 	%r479, %r467;
	mov.u32 	%r480, %r468;
	mov.u32 	%r481, %r469;
	mov.u32 	%r482, %r470;
	mov.u32 	%r483, %r471;
	mov.u32 	%r484, %r472;
	mov.u32 	%r485, %r473;
	mov.u32 	%r486, %r522;
	mov.u32 	%r487, %r474;
	mov.u32 	%r488, %r475;
	@%p97 bra 	$L__BB3_117;
	setp.leu.f32 	%p98, %f649, %f696;
	mov.f32 	%f651, %f639;
	mov.f32 	%f652, %f640;
	mov.f32 	%f653, %f641;
	mov.f32 	%f654, %f642;
	mov.f32 	%f655, %f643;
	mov.f32 	%f656, %f644;
	mov.f32 	%f657, %f645;
	mov.f32 	%f658, %f646;
	mov.f32 	%f659, %f647;
	mov.f32 	%f660, %f648;
	mov.f32 	%f661, %f696;
	mov.f32 	%f662, %f649;
	mov.u32 	%r477, %r465;
	mov.u32 	%r478, %r466;
	mov.u32 	%r479, %r467;
	mov.u32 	%r480, %r468;
	mov.u32 	%r481, %r469;
	mov.u32 	%r482, %r470;
	mov.u32 	%r483, %r471;
	mov.u32 	%r484, %r472;
	mov.u32 	%r485, %r473;
	mov.u32 	%r486, %r474;
	mov.u32 	%r487, %r522;
	mov.u32 	%r488, %r475;
	@%p98 bra 	$L__BB3_117;
	setp.leu.f32 	%p99, %f708, %f696;
	mov.f32 	%f651, %f639;
	mov.f32 	%f652, %f640;
	mov.f32 	%f653, %f641;
	mov.f32 	%f654, %f642;
	mov.f32 	%f655, %f643;
	mov.f32 	%f656, %f644;
	mov.f32 	%f657, %f645;
	mov.f32 	%f658, %f646;
	mov.f32 	%f659, %f647;
	mov.f32 	%f660, %f648;
	mov.f32 	%f661, %f649;
	mov.f32 	%f662, %f696;
	mov.u32 	%r477, %r465;
	mov.u32 	%r478, %r466;
	mov.u32 	%r479, %r467;
	mov.u32 	%r480, %r468;
	mov.u32 	%r481, %r469;
	mov.u32 	%r482, %r470;
	mov.u32 	%r483, %r471;
	mov.u32 	%r484, %r472;
	mov.u32 	%r485, %r473;
	mov.u32 	%r486, %r474;
	mov.u32 	%r487, %r475;
	mov.u32 	%r488, %r522;
	@%p99 bra 	$L__BB3_117;
	mov.f32 	%f651, %f639;
	mov.f32 	%f652, %f640;
	mov.f32 	%f653, %f641;
	mov.f32 	%f654, %f642;
	mov.f32 	%f655, %f643;
	mov.f32 	%f656, %f644;
	mov.f32 	%f657, %f645;
	mov.f32 	%f658, %f646;
	mov.f32 	%f659, %f647;
	mov.f32 	%f660, %f648;
	mov.f32 	%f661, %f649;
	mov.f32 	%f662, %f708;
	mov.f32 	%f708, %f696;
	mov.u32 	%r477, %r465;
	mov.u32 	%r478, %r466;
	mov.u32 	%r479, %r467;
	mov.u32 	%r480, %r468;
	mov.u32 	%r481, %r469;
	mov.u32 	%r482, %r470;
	mov.u32 	%r483, %r471;
	mov.u32 	%r484, %r472;
	mov.u32 	%r485, %r473;
	mov.u32 	%r486, %r474;
	mov.u32 	%r487, %r475;
	mov.u32 	%r488, %r534;
	mov.u32 	%r534, %r522;
$L__BB3_117:
	setp.leu.f32 	%p100, %f651, %f695;
	mov.f32 	%f664, %f695;
	mov.f32 	%f665, %f651;
	mov.f32 	%f666, %f652;
	mov.f32 	%f667, %f653;
	mov.f32 	%f668, %f654;
	mov.f32 	%f669, %f655;
	mov.f32 	%f670, %f656;
	mov.f32 	%f671, %f657;
	mov.f32 	%f672, %f658;
	mov.f32 	%f673, %f659;
	mov.f32 	%f674, %f660;
	mov.f32 	%f675, %f661;
	mov.f32 	%f676, %f662;
	mov.u32 	%r490, %r521;
	mov.u32 	%r491, %r477;
	mov.u32 	%r492, %r478;
	mov.u32 	%r493, %r479;
	mov.u32 	%r494, %r480;
	mov.u32 	%r495, %r481;
	mov.u32 	%r496, %r482;
	mov.u32 	%r497, %r483;
	mov.u32 	%r498, %r484;
	mov.u32 	%r499, %r485;
	mov.u32 	%r500, %r486;
	mov.u32 	%r501, %r487;
	mov.u32 	%r502, %r488;
	@%p100 bra 	$L__BB3_131;
	setp.leu.f32 	%p101, %f652, %f695;
	mov.f32 	%f664, %f651;
	mov.f32 	%f665, %f695;
	mov.f32 	%f666, %f652;
	mov.f32 	%f667, %f653;
	mov.f32 	%f668, %f654;
	mov.f32 	%f669, %f655;
	mov.f32 	%f670, %f656;
	mov.f32 	%f671, %f657;
	mov.f32 	%f672, %f658;
	mov.f32 	%f673, %f659;
	mov.f32 	%f674, %f660;
	mov.f32 	%f675, %f661;
	mov.f32 	%f676, %f662;
	mov.u32 	%r490, %r477;
	mov.u32 	%r491, %r521;
	mov.u32 	%r492, %r478;
	mov.u32 	%r493, %r479;
	mov.u32 	%r494, %r480;
	mov.u32 	%r495, %r481;
	mov.u32 	%r496, %r482;
	mov.u32 	%r497, %r483;
	mov.u32 	%r498, %r484;
	mov.u32 	%r499, %r485;
	mov.u32 	%r500, %r486;
	mov.u32 	%r501, %r487;
	mov.u32 	%r502, %r488;
	@%p101 bra 	$L__BB3_131;
	setp.leu.f32 	%p102, %f653, %f695;
	mov.f32 	%f664, %f651;
	mov.f32 	%f665, %f652;
	mov.f32 	%f666, %f695;
	mov.f32 	%f667, %f653;
	mov.f32 	%f668, %f654;
	mov.f32 	%f669, %f655;
	mov.f32 	%f670, %f656;
	mov.f32 	%f671, %f657;
	mov.f32 	%f672, %f658;
	mov.f32 	%f673, %f659;
	mov.f32 	%f674, %f660;
	mov.f32 	%f675, %f661;
	mov.f32 	%f676, %f662;
	mov.u32 	%r490, %r477;
	mov.u32 	%r491, %r478;
	mov.u32 	%r492, %r521;
	mov.u32 	%r493, %r479;
	mov.u32 	%r494, %r480;
	mov.u32 	%r495, %r481;
	mov.u32 	%r496, %r482;
	mov.u32 	%r497, %r483;
	mov.u32 	%r498, %r484;
	mov.u32 	%r499, %r485;
	mov.u32 	%r500, %r486;
	mov.u32 	%r501, %r487;
	mov.u32 	%r502, %r488;
	@%p102 bra 	$L__BB3_131;
	setp.leu.f32 	%p103, %f654, %f695;
	mov.f32 	%f664, %f651;
	mov.f32 	%f665, %f652;
	mov.f32 	%f666, %f653;
	mov.f32 	%f667, %f695;
	mov.f32 	%f668, %f654;
	mov.f32 	%f669, %f655;
	mov.f32 	%f670, %f656;
	mov.f32 	%f671, %f657;
	mov.f32 	%f672, %f658;
	mov.f32 	%f673, %f659;
	mov.f32 	%f674, %f660;
	mov.f32 	%f675, %f661;
	mov.f32 	%f676, %f662;
	mov.u32 	%r490, %r477;
	mov.u32 	%r491, %r478;
	mov.u32 	%r492, %r479;
	mov.u32 	%r493, %r521;
	mov.u32 	%r494, %r480;
	mov.u32 	%r495, %r481;
	mov.u32 	%r496, %r482;
	mov.u32 	%r497, %r483;
	mov.u32 	%r498, %r484;
	mov.u32 	%r499, %r485;
	mov.u32 	%r500, %r486;
	mov.u32 	%r501, %r487;
	mov.u32 	%r502, %r488;
	@%p103 bra 	$L__BB3_131;
	setp.leu.f32 	%p104, %f655, %f695;
	mov.f32 	%f664, %f651;
	mov.f32 	%f665, %f652;
	mov.f32 	%f666, %f653;
	mov.f32 	%f667, %f654;
	mov.f32 	%f668, %f695;
	mov.f32 	%f669, %f655;
	mov.f32 	%f670, %f656;
	mov.f32 	%f671, %f657;
	mov.f32 	%f672, %f658;
	mov.f32 	%f673, %f659;
	mov.f32 	%f674, %f660;
	mov.f32 	%f675, %f661;
	mov.f32 	%f676, %f662;
	mov.u32 	%r490, %r477;
	mov.u32 	%r491, %r478;
	mov.u32 	%r492, %r479;
	mov.u32 	%r493, %r480;
	mov.u32 	%r494, %r521;
	mov.u32 	%r495, %r481;
	mov.u32 	%r496, %r482;
	mov.u32 	%r497, %r483;
	mov.u32 	%r498, %r484;
	mov.u32 	%r499, %r485;
	mov.u32 	%r500, %r486;
	mov.u32 	%r501, %r487;
	mov.u32 	%r502, %r488;
	@%p104 bra 	$L__BB3_131;
	setp.leu.f32 	%p105, %f656, %f695;
	mov.f32 	%f664, %f651;
	mov.f32 	%f665, %f652;
	mov.f32 	%f666, %f653;
	mov.f32 	%f667, %f654;
	mov.f32 	%f668, %f655;
	mov.f32 	%f669, %f695;
	mov.f32 	%f670, %f656;
	mov.f32 	%f671, %f657;
	mov.f32 	%f672, %f658;
	mov.f32 	%f673, %f659;
	mov.f32 	%f674, %f660;
	mov.f32 	%f675, %f661;
	mov.f32 	%f676, %f662;
	mov.u32 	%r490, %r477;
	mov.u32 	%r491, %r478;
	mov.u32 	%r492, %r479;
	mov.u32 	%r493, %r480;
	mov.u32 	%r494, %r481;
	mov.u32 	%r495, %r521;
	mov.u32 	%r496, %r482;
	mov.u32 	%r497, %r483;
	mov.u32 	%r498, %r484;
	mov.u32 	%r499, %r485;
	mov.u32 	%r500, %r486;
	mov.u32 	%r501, %r487;
	mov.u32 	%r502, %r488;
	@%p105 bra 	$L__BB3_131;
	setp.leu.f32 	%p106, %f657, %f695;
	mov.f32 	%f664, %f651;
	mov.f32 	%f665, %f652;
	mov.f32 	%f666, %f653;
	mov.f32 	%f667, %f654;
	mov.f32 	%f668, %f655;
	mov.f32 	%f669, %f656;
	mov.f32 	%f670, %f695;
	mov.f32 	%f671, %f657;
	mov.f32 	%f672, %f658;
	mov.f32 	%f673, %f659;
	mov.f32 	%f674, %f660;
	mov.f32 	%f675, %f661;
	mov.f32 	%f676, %f662;
	mov.u32 	%r490, %r477;
	mov.u32 	%r491, %r478;
	mov.u32 	%r492, %r479;
	mov.u32 	%r493, %r480;
	mov.u32 	%r494, %r481;
	mov.u32 	%r495, %r482;
	mov.u32 	%r496, %r521;
	mov.u32 	%r497, %r483;
	mov.u32 	%r498, %r484;
	mov.u32 	%r499, %r485;
	mov.u32 	%r500, %r486;
	mov.u32 	%r501, %r487;
	mov.u32 	%r502, %r488;
	@%p106 bra 	$L__BB3_131;
	setp.leu.f32 	%p107, %f658, %f695;
	mov.f32 	%f664, %f651;
	mov.f32 	%f665, %f652;
	mov.f32 	%f666, %f653;
	mov.f32 	%f667, %f654;
	mov.f32 	%f668, %f655;
	mov.f32 	%f669, %f656;
	mov.f32 	%f670, %f657;
	mov.f32 	%f671, %f695;
	mov.f32 	%f672, %f658;
	mov.f32 	%f673, %f659;
	mov.f32 	%f674, %f660;
	mov.f32 	%f675, %f661;
	mov.f32 	%f676, %f662;
	mov.u32 	%r490, %r477;
	mov.u32 	%r491, %r478;
	mov.u32 	%r492, %r479;
	mov.u32 	%r493, %r480;
	mov.u32 	%r494, %r481;
	mov.u32 	%r495, %r482;
	mov.u32 	%r496, %r483;
	mov.u32 	%r497, %r521;
	mov.u32 	%r498, %r484;
	mov.u32 	%r499, %r485;
	mov.u32 	%r500, %r486;
	mov.u32 	%r501, %r487;
	mov.u32 	%r502, %r488;
	@%p107 bra 	$L__BB3_131;
	setp.leu.f32 	%p108, %f659, %f695;
	mov.f32 	%f664, %f651;
	mov.f32 	%f665, %f652;
	mov.f32 	%f666, %f653;
	mov.f32 	%f667, %f654;
	mov.f32 	%f668, %f655;
	mov.f32 	%f669, %f656;
	mov.f32 	%f670, %f657;
	mov.f32 	%f671, %f658;
	mov.f32 	%f672, %f695;
	mov.f32 	%f673, %f659;
	mov.f32 	%f674, %f660;
	mov.f32 	%f675, %f661;
	mov.f32 	%f676, %f662;
	mov.u32 	%r490, %r477;
	mov.u32 	%r491, %r478;
	mov.u32 	%r492, %r479;
	mov.u32 	%r493, %r480;
	mov.u32 	%r494, %r481;
	mov.u32 	%r495, %r482;
	mov.u32 	%r496, %r483;
	mov.u32 	%r497, %r484;
	mov.u32 	%r498, %r521;
	mov.u32 	%r499, %r485;
	mov.u32 	%r500, %r486;
	mov.u32 	%r501, %r487;
	mov.u32 	%r502, %r488;
	@%p108 bra 	$L__BB3_131;
	setp.leu.f32 	%p109, %f660, %f695;
	mov.f32 	%f664, %f651;
	mov.f32 	%f665, %f652;
	mov.f32 	%f666, %f653;
	mov.f32 	%f667, %f654;
	mov.f32 	%f668, %f655;
	mov.f32 	%f669, %f656;
	mov.f32 	%f670, %f657;
	mov.f32 	%f671, %f658;
	mov.f32 	%f672, %f659;
	mov.f32 	%f673, %f695;
	mov.f32 	%f674, %f660;
	mov.f32 	%f675, %f661;
	mov.f32 	%f676, %f662;
	mov.u32 	%r490, %r477;
	mov.u32 	%r491, %r478;
	mov.u32 	%r492, %r479;
	mov.u32 	%r493, %r480;
	mov.u32 	%r494, %r481;
	mov.u32 	%r495, %r482;
	mov.u32 	%r496, %r483;
	mov.u32 	%r497, %r484;
	mov.u32 	%r498, %r485;
	mov.u32 	%r499, %r521;
	mov.u32 	%r500, %r486;
	mov.u32 	%r501, %r487;
	mov.u32 	%r502, %r488;
	@%p109 bra 	$L__BB3_131;
	setp.leu.f32 	%p110, %f661, %f695;
	mov.f32 	%f664, %f651;
	mov.f32 	%f665, %f652;
	mov.f32 	%f666, %f653;
	mov.f32 	%f667, %f654;
	mov.f32 	%f668, %f655;
	mov.f32 	%f669, %f656;
	mov.f32 	%f670, %f657;
	mov.f32 	%f671, %f658;
	mov.f32 	%f672, %f659;
	mov.f32 	%f673, %f660;
	mov.f32 	%f674, %f695;
	mov.f32 	%f675, %f661;
	mov.f32 	%f676, %f662;
	mov.u32 	%r490, %r477;
	mov.u32 	%r491, %r478;
	mov.u32 	%r492, %r479;
	mov.u32 	%r493, %r480;
	mov.u32 	%r494, %r481;
	mov.u32 	%r495, %r482;
	mov.u32 	%r496, %r483;
	mov.u32 	%r497, %r484;
	mov.u32 	%r498, %r485;
	mov.u32 	%r499, %r486;
	mov.u32 	%r500, %r521;
	mov.u32 	%r501, %r487;
	mov.u32 	%r502, %r488;
	@%p110 bra 	$L__BB3_131;
	setp.leu.f32 	%p111, %f662, %f695;
	mov.f32 	%f664, %f651;
	mov.f32 	%f665, %f652;
	mov.f32 	%f666, %f653;
	mov.f32 	%f667, %f654;
	mov.f32 	%f668, %f655;
	mov.f32 	%f669, %f656;
	mov.f32 	%f670, %f657;
	mov.f32 	%f671, %f658;
	mov.f32 	%f672, %f659;
	mov.f32 	%f673, %f660;
	mov.f32 	%f674, %f661;
	mov.f32 	%f675, %f695;
	mov.f32 	%f676, %f662;
	mov.u32 	%r490, %r477;
	mov.u32 	%r491, %r478;
	mov.u32 	%r492, %r479;
	mov.u32 	%r493, %r480;
	mov.u32 	%r494, %r481;
	mov.u32 	%r495, %r482;
	mov.u32 	%r496, %r483;
	mov.u32 	%r497, %r484;
	mov.u32 	%r498, %r485;
	mov.u32 	%r499, %r486;
	mov.u32 	%r500, %r487;
	mov.u32 	%r501, %r521;
	mov.u32 	%r502, %r488;
	@%p111 bra 	$L__BB3_131;
	setp.leu.f32 	%p112, %f708, %f695;
	mov.f32 	%f664, %f651;
	mov.f32 	%f665, %f652;
	mov.f32 	%f666, %f653;
	mov.f32 	%f667, %f654;
	mov.f32 	%f668, %f655;
	mov.f32 	%f669, %f656;
	mov.f32 	%f670, %f657;
	mov.f32 	%f671, %f658;
	mov.f32 	%f672, %f659;
	mov.f32 	%f673, %f660;
	mov.f32 	%f674, %f661;
	mov.f32 	%f675, %f662;
	mov.f32 	%f676, %f695;
	mov.u32 	%r490, %r477;
	mov.u32 	%r491, %r478;
	mov.u32 	%r492, %r479;
	mov.u32 	%r493, %r480;
	mov.u32 	%r494, %r481;
	mov.u32 	%r495, %r482;
	mov.u32 	%r496, %r483;
	mov.u32 	%r497, %r484;
	mov.u32 	%r498, %r485;
	mov.u32 	%r499, %r486;
	mov.u32 	%r500, %r487;
	mov.u32 	%r501, %r488;
	mov.u32 	%r502, %r521;
	@%p112 bra 	$L__BB3_131;
	mov.f32 	%f664, %f651;
	mov.f32 	%f665, %f652;
	mov.f32 	%f666, %f653;
	mov.f32 	%f667, %f654;
	mov.f32 	%f668, %f655;
	mov.f32 	%f669, %f656;
	mov.f32 	%f670, %f657;
	mov.f32 	%f671, %f658;
	mov.f32 	%f672, %f659;
	mov.f32 	%f673, %f660;
	mov.f32 	%f674, %f661;
	mov.f32 	%f675, %f662;
	mov.f32 	%f676, %f708;
	mov.f32 	%f708, %f695;
	mov.u32 	%r490, %r477;
	mov.u32 	%r491, %r478;
	mov.u32 	%r492, %r479;
	mov.u32 	%r493, %r480;
	mov.u32 	%r494, %r481;
	mov.u32 	%r495, %r482;
	mov.u32 	%r496, %r483;
	mov.u32 	%r497, %r484;
	mov.u32 	%r498, %r485;
	mov.u32 	%r499, %r486;
	mov.u32 	%r500, %r487;
	mov.u32 	%r501, %r488;
	mov.u32 	%r502, %r534;
	mov.u32 	%r534, %r521;
$L__BB3_131:
	setp.leu.f32 	%p113, %f664, %f694;
	mov.f32 	%f678, %f694;
	mov.f32 	%f679, %f664;
	mov.f32 	%f680, %f665;
	mov.f32 	%f681, %f666;
	mov.f32 	%f682, %f667;
	mov.f32 	%f683, %f668;
	mov.f32 	%f684, %f669;
	mov.f32 	%f685, %f670;
	mov.f32 	%f686, %f671;
	mov.f32 	%f687, %f672;
	mov.f32 	%f688, %f673;
	mov.f32 	%f689, %f674;
	mov.f32 	%f690, %f675;
	mov.f32 	%f691, %f676;
	mov.u32 	%r504, %r520;
	mov.u32 	%r505, %r490;
	mov.u32 	%r506, %r491;
	mov.u32 	%r507, %r492;
	mov.u32 	%r508, %r493;
	mov.u32 	%r509, %r494;
	mov.u32 	%r510, %r495;
	mov.u32 	%r511, %r496;
	mov.u32 	%r512, %r497;
	mov.u32 	%r513, %r498;
	mov.u32 	%r514, %r499;
	mov.u32 	%r515, %r500;
	mov.u32 	%r516, %r501;
	mov.u32 	%r517, %r502;
	@%p113 bra 	$L__BB3_146;
	setp.leu.f32 	%p114, %f665, %f694;
	mov.f32 	%f678, %f664;
	mov.f32 	%f679, %f694;
	mov.f32 	%f680, %f665;
	mov.f32 	%f681, %f666;
	mov.f32 	%f682, %f667;
	mov.f32 	%f683, %f668;
	mov.f32 	%f684, %f669;
	mov.f32 	%f685, %f670;
	mov.f32 	%f686, %f671;
	mov.f32 	%f687, %f672;
	mov.f32 	%f688, %f673;
	mov.f32 	%f689, %f674;
	mov.f32 	%f690, %f675;
	mov.f32 	%f691, %f676;
	mov.u32 	%r504, %r490;
	mov.u32 	%r505, %r520;
	mov.u32 	%r506, %r491;
	mov.u32 	%r507, %r492;
	mov.u32 	%r508, %r493;
	mov.u32 	%r509, %r494;
	mov.u32 	%r510, %r495;
	mov.u32 	%r511, %r496;
	mov.u32 	%r512, %r497;
	mov.u32 	%r513, %r498;
	mov.u32 	%r514, %r499;
	mov.u32 	%r515, %r500;
	mov.u32 	%r516, %r501;
	mov.u32 	%r517, %r502;
	@%p114 bra 	$L__BB3_146;
	setp.leu.f32 	%p115, %f666, %f694;
	mov.f32 	%f678, %f664;
	mov.f32 	%f679, %f665;
	mov.f32 	%f680, %f694;
	mov.f32 	%f681, %f666;
	mov.f32 	%f682, %f667;
	mov.f32 	%f683, %f668;
	mov.f32 	%f684, %f669;
	mov.f32 	%f685, %f670;
	mov.f32 	%f686, %f671;
	mov.f32 	%f687, %f672;
	mov.f32 	%f688, %f673;
	mov.f32 	%f689, %f674;
	mov.f32 	%f690, %f675;
	mov.f32 	%f691, %f676;
	mov.u32 	%r504, %r490;
	mov.u32 	%r505, %r491;
	mov.u32 	%r506, %r520;
	mov.u32 	%r507, %r492;
	mov.u32 	%r508, %r493;
	mov.u32 	%r509, %r494;
	mov.u32 	%r510, %r495;
	mov.u32 	%r511, %r496;
	mov.u32 	%r512, %r497;
	mov.u32 	%r513, %r498;
	mov.u32 	%r514, %r499;
	mov.u32 	%r515, %r500;
	mov.u32 	%r516, %r501;
	mov.u32 	%r517, %r502;
	@%p115 bra 	$L__BB3_146;
	setp.leu.f32 	%p116, %f667, %f694;
	mov.f32 	%f678, %f664;
	mov.f32 	%f679, %f665;
	mov.f32 	%f680, %f666;
	mov.f32 	%f681, %f694;
	mov.f32 	%f682, %f667;
	mov.f32 	%f683, %f668;
	mov.f32 	%f684, %f669;
	mov.f32 	%f685, %f670;
	mov.f32 	%f686, %f671;
	mov.f32 	%f687, %f672;
	mov.f32 	%f688, %f673;
	mov.f32 	%f689, %f674;
	mov.f32 	%f690, %f675;
	mov.f32 	%f691, %f676;
	mov.u32 	%r504, %r490;
	mov.u32 	%r505, %r491;
	mov.u32 	%r506, %r492;
	mov.u32 	%r507, %r520;
	mov.u32 	%r508, %r493;
	mov.u32 	%r509, %r494;
	mov.u32 	%r510, %r495;
	mov.u32 	%r511, %r496;
	mov.u32 	%r512, %r497;
	mov.u32 	%r513, %r498;
	mov.u32 	%r514, %r499;
	mov.u32 	%r515, %r500;
	mov.u32 	%r516, %r501;
	mov.u32 	%r517, %r502;
	@%p116 bra 	$L__BB3_146;
	setp.leu.f32 	%p117, %f668, %f694;
	mov.f32 	%f678, %f664;
	mov.f32 	%f679, %f665;
	mov.f32 	%f680, %f666;
	mov.f32 	%f681, %f667;
	mov.f32 	%f682, %f694;
	mov.f32 	%f683, %f668;
	mov.f32 	%f684, %f669;
	mov.f32 	%f685, %f670;
	mov.f32 	%f686, %f671;
	mov.f32 	%f687, %f672;
	mov.f32 	%f688, %f673;
	mov.f32 	%f689, %f674;
	mov.f32 	%f690, %f675;
	mov.f32 	%f691, %f676;
	mov.u32 	%r504, %r490;
	mov.u32 	%r505, %r491;
	mov.u32 	%r506, %r492;
	mov.u32 	%r507, %r493;
	mov.u32 	%r508, %r520;
	mov.u32 	%r509, %r494;
	mov.u32 	%r510, %r495;
	mov.u32 	%r511, %r496;
	mov.u32 	%r512, %r497;
	mov.u32 	%r513, %r498;
	mov.u32 	%r514, %r499;
	mov.u32 	%r515, %r500;
	mov.u32 	%r516, %r501;
	mov.u32 	%r517, %r502;
	@%p117 bra 	$L__BB3_146;
	setp.leu.f32 	%p118, %f669, %f694;
	mov.f32 	%f678, %f664;
	mov.f32 	%f679, %f665;
	mov.f32 	%f680, %f666;
	mov.f32 	%f681, %f667;
	mov.f32 	%f682, %f668;
	mov.f32 	%f683, %f694;
	mov.f32 	%f684, %f669;
	mov.f32 	%f685, %f670;
	mov.f32 	%f686, %f671;
	mov.f32 	%f687, %f672;
	mov.f32 	%f688, %f673;
	mov.f32 	%f689, %f674;
	mov.f32 	%f690, %f675;
	mov.f32 	%f691, %f676;
	mov.u32 	%r504, %r490;
	mov.u32 	%r505, %r491;
	mov.u32 	%r506, %r492;
	mov.u32 	%r507, %r493;
	mov.u32 	%r508, %r494;
	mov.u32 	%r509, %r520;
	mov.u32 	%r510, %r495;
	mov.u32 	%r511, %r496;
	mov.u32 	%r512, %r497;
	mov.u32 	%r513, %r498;
	mov.u32 	%r514, %r499;
	mov.u32 	%r515, %r500;
	mov.u32 	%r516, %r501;
	mov.u32 	%r517, %r502;
	@%p118 bra 	$L__BB3_146;
	setp.leu.f32 	%p119, %f670, %f694;
	mov.f32 	%f678, %f664;
	mov.f32 	%f679, %f665;
	mov.f32 	%f680, %f666;
	mov.f32 	%f681, %f667;
	mov.f32 	%f682, %f668;
	mov.f32 	%f683, %f669;
	mov.f32 	%f684, %f694;
	mov.f32 	%f685, %f670;
	mov.f32 	%f686, %f671;
	mov.f32 	%f687, %f672;
	mov.f32 	%f688, %f673;
	mov.f32 	%f689, %f674;
	mov.f32 	%f690, %f675;
	mov.f32 	%f691, %f676;
	mov.u32 	%r504, %r490;
	mov.u32 	%r505, %r491;
	mov.u32 	%r506, %r492;
	mov.u32 	%r507, %r493;
	mov.u32 	%r508, %r494;
	mov.u32 	%r509, %r495;
	mov.u32 	%r510, %r520;
	mov.u32 	%r511, %r496;
	mov.u32 	%r512, %r497;
	mov.u32 	%r513, %r498;
	mov.u32 	%r514, %r499;
	mov.u32 	%r515, %r500;
	mov.u32 	%r516, %r501;
	mov.u32 	%r517, %r502;
	@%p119 bra 	$L__BB3_146;
	setp.leu.f32 	%p120, %f671, %f694;
	mov.f32 	%f678, %f664;
	mov.f32 	%f679, %f665;
	mov.f32 	%f680, %f666;
	mov.f32 	%f681, %f667;
	mov.f32 	%f682, %f668;
	mov.f32 	%f683, %f669;
	mov.f32 	%f684, %f670;
	mov.f32 	%f685, %f694;
	mov.f32 	%f686, %f671;
	mov.f32 	%f687, %f672;
	mov.f32 	%f688, %f673;
	mov.f32 	%f689, %f674;
	mov.f32 	%f690, %f675;
	mov.f32 	%f691, %f676;
	mov.u32 	%r504, %r490;
	mov.u32 	%r505, %r491;
	mov.u32 	%r506, %r492;
	mov.u32 	%r507, %r493;
	mov.u32 	%r508, %r494;
	mov.u32 	%r509, %r495;
	mov.u32 	%r510, %r496;
	mov.u32 	%r511, %r520;
	mov.u32 	%r512, %r497;
	mov.u32 	%r513, %r498;
	mov.u32 	%r514, %r499;
	mov.u32 	%r515, %r500;
	mov.u32 	%r516, %r501;
	mov.u32 	%r517, %r502;
	@%p120 bra 	$L__BB3_146;
	setp.leu.f32 	%p121, %f672, %f694;
	mov.f32 	%f678, %f664;
	mov.f32 	%f679, %f665;
	mov.f32 	%f680, %f666;
	mov.f32 	%f681, %f667;
	mov.f32 	%f682, %f668;
	mov.f32 	%f683, %f669;
	mov.f32 	%f684, %f670;
	mov.f32 	%f685, %f671;
	mov.f32 	%f686, %f694;
	mov.f32 	%f687, %f672;
	mov.f32 	%f688, %f673;
	mov.f32 	%f689, %f674;
	mov.f32 	%f690, %f675;
	mov.f32 	%f691, %f676;
	mov.u32 	%r504, %r490;
	mov.u32 	%r505, %r491;
	mov.u32 	%r506, %r492;
	mov.u32 	%r507, %r493;
	mov.u32 	%r508, %r494;
	mov.u32 	%r509, %r495;
	mov.u32 	%r510, %r496;
	mov.u32 	%r511, %r497;
	mov.u32 	%r512, %r520;
	mov.u32 	%r513, %r498;
	mov.u32 	%r514, %r499;
	mov.u32 	%r515, %r500;
	mov.u32 	%r516, %r501;
	mov.u32 	%r517, %r502;
	@%p121 bra 	$L__BB3_146;
	setp.leu.f32 	%p122, %f673, %f694;
	mov.f32 	%f678, %f664;
	mov.f32 	%f679, %f665;
	mov.f32 	%f680, %f666;
	mov.f32 	%f681, %f667;
	mov.f32 	%f682, %f668;
	mov.f32 	%f683, %f669;
	mov.f32 	%f684, %f670;
	mov.f32 	%f685, %f671;
	mov.f32 	%f686, %f672;
	mov.f32 	%f687, %f694;
	mov.f32 	%f688, %f673;
	mov.f32 	%f689, %f674;
	mov.f32 	%f690, %f675;
	mov.f32 	%f691, %f676;
	mov.u32 	%r504, %r490;
	mov.u32 	%r505, %r491;
	mov.u32 	%r506, %r492;
	mov.u32 	%r507, %r493;
	mov.u32 	%r508, %r494;
	mov.u32 	%r509, %r495;
	mov.u32 	%r510, %r496;
	mov.u32 	%r511, %r497;
	mov.u32 	%r512, %r498;
	mov.u32 	%r513, %r520;
	mov.u32 	%r514, %r499;
	mov.u32 	%r515, %r500;
	mov.u32 	%r516, %r501;
	mov.u32 	%r517, %r502;
	@%p122 bra 	$L__BB3_146;
	setp.leu.f32 	%p123, %f674, %f694;
	mov.f32 	%f678, %f664;
	mov.f32 	%f679, %f665;
	mov.f32 	%f680, %f666;
	mov.f32 	%f681, %f667;
	mov.f32 	%f682, %f668;
	mov.f32 	%f683, %f669;
	mov.f32 	%f684, %f670;
	mov.f32 	%f685, %f671;
	mov.f32 	%f686, %f672;
	mov.f32 	%f687, %f673;
	mov.f32 	%f688, %f694;
	mov.f32 	%f689, %f674;
	mov.f32 	%f690, %f675;
	mov.f32 	%f691, %f676;
	mov.u32 	%r504, %r490;
	mov.u32 	%r505, %r491;
	mov.u32 	%r506, %r492;
	mov.u32 	%r507, %r493;
	mov.u32 	%r508, %r494;
	mov.u32 	%r509, %r495;
	mov.u32 	%r510, %r496;
	mov.u32 	%r511, %r497;
	mov.u32 	%r512, %r498;
	mov.u32 	%r513, %r499;
	mov.u32 	%r514, %r520;
	mov.u32 	%r515, %r500;
	mov.u32 	%r516, %r501;
	mov.u32 	%r517, %r502;
	@%p123 bra 	$L__BB3_146;
	setp.leu.f32 	%p124, %f675, %f694;
	mov.f32 	%f678, %f664;
	mov.f32 	%f679, %f665;
	mov.f32 	%f680, %f666;
	mov.f32 	%f681, %f667;
	mov.f32 	%f682, %f668;
	mov.f32 	%f683, %f669;
	mov.f32 	%f684, %f670;
	mov.f32 	%f685, %f671;
	mov.f32 	%f686, %f672;
	mov.f32 	%f687, %f673;
	mov.f32 	%f688, %f674;
	mov.f32 	%f689, %f694;
	mov.f32 	%f690, %f675;
	mov.f32 	%f691, %f676;
	mov.u32 	%r504, %r490;
	mov.u32 	%r505, %r491;
	mov.u32 	%r506, %r492;
	mov.u32 	%r507, %r493;
	mov.u32 	%r508, %r494;
	mov.u32 	%r509, %r495;
	mov.u32 	%r510, %r496;
	mov.u32 	%r511, %r497;
	mov.u32 	%r512, %r498;
	mov.u32 	%r513, %r499;
	mov.u32 	%r514, %r500;
	mov.u32 	%r515, %r520;
	mov.u32 	%r516, %r501;
	mov.u32 	%r517, %r502;
	@%p124 bra 	$L__BB3_146;
	setp.leu.f32 	%p125, %f676, %f694;
	mov.f32 	%f678, %f664;
	mov.f32 	%f679, %f665;
	mov.f32 	%f680, %f666;
	mov.f32 	%f681, %f667;
	mov.f32 	%f682, %f668;
	mov.f32 	%f683, %f669;
	mov.f32 	%f684, %f670;
	mov.f32 	%f685, %f671;
	mov.f32 	%f686, %f672;
	mov.f32 	%f687, %f673;
	mov.f32 	%f688, %f674;
	mov.f32 	%f689, %f675;
	mov.f32 	%f690, %f694;
	mov.f32 	%f691, %f676;
	mov.u32 	%r504, %r490;
	mov.u32 	%r505, %r491;
	mov.u32 	%r506, %r492;
	mov.u32 	%r507, %r493;
	mov.u32 	%r508, %r494;
	mov.u32 	%r509, %r495;
	mov.u32 	%r510, %r496;
	mov.u32 	%r511, %r497;
	mov.u32 	%r512, %r498;
	mov.u32 	%r513, %r499;
	mov.u32 	%r514, %r500;
	mov.u32 	%r515, %r501;
	mov.u32 	%r516, %r520;
	mov.u32 	%r517, %r502;
	@%p125 bra 	$L__BB3_146;
	setp.leu.f32 	%p126, %f708, %f694;
	mov.f32 	%f678, %f664;
	mov.f32 	%f679, %f665;
	mov.f32 	%f680, %f666;
	mov.f32 	%f681, %f667;
	mov.f32 	%f682, %f668;
	mov.f32 	%f683, %f669;
	mov.f32 	%f684, %f670;
	mov.f32 	%f685, %f671;
	mov.f32 	%f686, %f672;
	mov.f32 	%f687, %f673;
	mov.f32 	%f688, %f674;
	mov.f32 	%f689, %f675;
	mov.f32 	%f690, %f676;
	mov.f32 	%f691, %f694;
	mov.u32 	%r504, %r490;
	mov.u32 	%r505, %r491;
	mov.u32 	%r506, %r492;
	mov.u32 	%r507, %r493;
	mov.u32 	%r508, %r494;
	mov.u32 	%r509, %r495;
	mov.u32 	%r510, %r496;
	mov.u32 	%r511, %r497;
	mov.u32 	%r512, %r498;
	mov.u32 	%r513, %r499;
	mov.u32 	%r514, %r500;
	mov.u32 	%r515, %r501;
	mov.u32 	%r516, %r502;
	mov.u32 	%r517, %r520;
	@%p126 bra 	$L__BB3_146;
	mov.f32 	%f678, %f664;
	mov.f32 	%f679, %f665;
	mov.f32 	%f680, %f666;
	mov.f32 	%f681, %f667;
	mov.f32 	%f682, %f668;
	mov.f32 	%f683, %f669;
	mov.f32 	%f684, %f670;
	mov.f32 	%f685, %f671;
	mov.f32 	%f686, %f672;
	mov.f32 	%f687, %f673;
	mov.f32 	%f688, %f674;
	mov.f32 	%f689, %f675;
	mov.f32 	%f690, %f676;
	mov.f32 	%f691, %f708;
	mov.f32 	%f708, %f694;
	mov.u32 	%r504, %r490;
	mov.u32 	%r505, %r491;
	mov.u32 	%r506, %r492;
	mov.u32 	%r507, %r493;
	mov.u32 	%r508, %r494;
	mov.u32 	%r509, %r495;
	mov.u32 	%r510, %r496;
	mov.u32 	%r511, %r497;
	mov.u32 	%r512, %r498;
	mov.u32 	%r513, %r499;
	mov.u32 	%r514, %r500;
	mov.u32 	%r515, %r501;
	mov.u32 	%r516, %r502;
	mov.u32 	%r517, %r534;
	mov.u32 	%r534, %r520;
$L__BB3_146:
	setp.leu.f32 	%p127, %f678, %f498;
	mov.f32 	%f693, %f498;
	mov.f32 	%f694, %f678;
	mov.f32 	%f695, %f679;
	mov.f32 	%f696, %f680;
	mov.f32 	%f697, %f681;
	mov.f32 	%f698, %f682;
	mov.f32 	%f699, %f683;
	mov.f32 	%f700, %f684;
	mov.f32 	%f701, %f685;
	mov.f32 	%f702, %f686;
	mov.f32 	%f703, %f687;
	mov.f32 	%f704, %f688;
	mov.f32 	%f705, %f689;
	mov.f32 	%f706, %f690;
	mov.f32 	%f707, %f691;
	mov.u32 	%r519, %r101;
	mov.u32 	%r520, %r504;
	mov.u32 	%r521, %r505;
	mov.u32 	%r522, %r506;
	mov.u32 	%r523, %r507;
	mov.u32 	%r524, %r508;
	mov.u32 	%r525, %r509;
	mov.u32 	%r526, %r510;
	mov.u32 	%r527, %r511;
	mov.u32 	%r528, %r512;
	mov.u32 	%r529, %r513;
	mov.u32 	%r530, %r514;
	mov.u32 	%r531, %r515;
	mov.u32 	%r532, %r516;
	mov.u32 	%r533, %r517;
	@%p127 bra 	$L__BB3_162;
	setp.leu.f32 	%p128, %f679, %f498;
	mov.f32 	%f693, %f678;
	mov.f32 	%f694, %f498;
	mov.f32 	%f695, %f679;
	mov.f32 	%f696, %f680;
	mov.f32 	%f697, %f681;
	mov.f32 	%f698, %f682;
	mov.f32 	%f699, %f683;
	mov.f32 	%f700, %f684;
	mov.f32 	%f701, %f685;
	mov.f32 	%f702, %f686;
	mov.f32 	%f703, %f687;
	mov.f32 	%f704, %f688;
	mov.f32 	%f705, %f689;
	mov.f32 	%f706, %f690;
	mov.f32 	%f707, %f691;
	mov.u32 	%r519, %r504;
	mov.u32 	%r520, %r101;
	mov.u32 	%r521, %r505;
	mov.u32 	%r522, %r506;
	mov.u32 	%r523, %r507;
	mov.u32 	%r524, %r508;
	mov.u32 	%r525, %r509;
	mov.u32 	%r526, %r510;
	mov.u32 	%r527, %r511;
	mov.u32 	%r528, %r512;
	mov.u32 	%r529, %r513;
	mov.u32 	%r530, %r514;
	mov.u32 	%r531, %r515;
	mov.u32 	%r532, %r516;
	mov.u32 	%r533, %r517;
	@%p128 bra 	$L__BB3_162;
	setp.leu.f32 	%p129, %f680, %f498;
	mov.f32 	%f693, %f678;
	mov.f32 	%f694, %f679;
	mov.f32 	%f695, %f498;
	mov.f32 	%f696, %f680;
	mov.f32 	%f697, %f681;
	mov.f32 	%f698, %f682;
	mov.f32 	%f699, %f683;
	mov.f32 	%f700, %f684;
	mov.f32 	%f701, %f685;
	mov.f32 	%f702, %f686;
	mov.f32 	%f703, %f687;
	mov.f32 	%f704, %f688;
	mov.f32 	%f705, %f689;
	mov.f32 	%f706, %f690;
	mov.f32 	%f707, %f691;
	mov.u32 	%r519, %r504;
	mov.u32 	%r520, %r505;
	mov.u32 	%r521, %r101;
	mov.u32 	%r522, %r506;
	mov.u32 	%r523, %r507;
	mov.u32 	%r524, %r508;
	mov.u32 	%r525, %r509;
	mov.u32 	%r526, %r510;
	mov.u32 	%r527, %r511;
	mov.u32 	%r528, %r512;
	mov.u32 	%r529, %r513;
	mov.u32 	%r530, %r514;
	mov.u32 	%r531, %r515;
	mov.u32 	%r532, %r516;
	mov.u32 	%r533, %r517;
	@%p129 bra 	$L__BB3_162;
	setp.leu.f32 	%p130, %f681, %f498;
	mov.f32 	%f693, %f678;
	mov.f32 	%f694, %f679;
	mov.f32 	%f695, %f680;
	mov.f32 	%f696, %f498;
	mov.f32 	%f697, %f681;
	mov.f32 	%f698, %f682;
	mov.f32 	%f699, %f683;
	mov.f32 	%f700, %f684;
	mov.f32 	%f701, %f685;
	mov.f32 	%f702, %f686;
	mov.f32 	%f703, %f687;
	mov.f32 	%f704, %f688;
	mov.f32 	%f705, %f689;
	mov.f32 	%f706, %f690;
	mov.f32 	%f707, %f691;
	mov.u32 	%r519, %r504;
	mov.u32 	%r520, %r505;
	mov.u32 	%r521, %r506;
	mov.u32 	%r522, %r101;
	mov.u32 	%r523, %r507;
	mov.u32 	%r524, %r508;
	mov.u32 	%r525, %r509;
	mov.u32 	%r526, %r510;
	mov.u32 	%r527, %r511;
	mov.u32 	%r528, %r512;
	mov.u32 	%r529, %r513;
	mov.u32 	%r530, %r514;
	mov.u32 	%r531, %r515;
	mov.u32 	%r532, %r516;
	mov.u32 	%r533, %r517;
	@%p130 bra 	$L__BB3_162;
	setp.leu.f32 	%p131, %f682, %f498;
	mov.f32 	%f693, %f678;
	mov.f32 	%f694, %f679;
	mov.f32 	%f695, %f680;
	mov.f32 	%f696, %f681;
	mov.f32 	%f697, %f498;
	mov.f32 	%f698, %f682;
	mov.f32 	%f699, %f683;
	mov.f32 	%f700, %f684;
	mov.f32 	%f701, %f685;
	mov.f32 	%f702, %f686;
	mov.f32 	%f703, %f687;
	mov.f32 	%f704, %f688;
	mov.f32 	%f705, %f689;
	mov.f32 	%f706, %f690;
	mov.f32 	%f707, %f691;
	mov.u32 	%r519, %r504;
	mov.u32 	%r520, %r505;
	mov.u32 	%r521, %r506;
	mov.u32 	%r522, %r507;
	mov.u32 	%r523, %r101;
	mov.u32 	%r524, %r508;
	mov.u32 	%r525, %r509;
	mov.u32 	%r526, %r510;
	mov.u32 	%r527, %r511;
	mov.u32 	%r528, %r512;
	mov.u32 	%r529, %r513;
	mov.u32 	%r530, %r514;
	mov.u32 	%r531, %r515;
	mov.u32 	%r532, %r516;
	mov.u32 	%r533, %r517;
	@%p131 bra 	$L__BB3_162;
	setp.leu.f32 	%p132, %f683, %f498;
	mov.f32 	%f693, %f678;
	mov.f32 	%f694, %f679;
	mov.f32 	%f695, %f680;
	mov.f32 	%f696, %f681;
	mov.f32 	%f697, %f682;
	mov.f32 	%f698, %f498;
	mov.f32 	%f699, %f683;
	mov.f32 	%f700, %f684;
	mov.f32 	%f701, %f685;
	mov.f32 	%f702, %f686;
	mov.f32 	%f703, %f687;
	mov.f32 	%f704, %f688;
	mov.f32 	%f705, %f689;
	mov.f32 	%f706, %f690;
	mov.f32 	%f707, %f691;
	mov.u32 	%r519, %r504;
	mov.u32 	%r520, %r505;
	mov.u32 	%r521, %r506;
	mov.u32 	%r522, %r507;
	mov.u32 	%r523, %r508;
	mov.u32 	%r524, %r101;
	mov.u32 	%r525, %r509;
	mov.u32 	%r526, %r510;
	mov.u32 	%r527, %r511;
	mov.u32 	%r528, %r512;
	mov.u32 	%r529, %r513;
	mov.u32 	%r530, %r514;
	mov.u32 	%r531, %r515;
	mov.u32 	%r532, %r516;
	mov.u32 	%r533, %r517;
	@%p132 bra 	$L__BB3_162;
	setp.leu.f32 	%p133, %f684, %f498;
	mov.f32 	%f693, %f678;
	mov.f32 	%f694, %f679;
	mov.f32 	%f695, %f680;
	mov.f32 	%f696, %f681;
	mov.f32 	%f697, %f682;
	mov.f32 	%f698, %f683;
	mov.f32 	%f699, %f498;
	mov.f32 	%f700, %f684;
	mov.f32 	%f701, %f685;
	mov.f32 	%f702, %f686;
	mov.f32 	%f703, %f687;
	mov.f32 	%f704, %f688;
	mov.f32 	%f705, %f689;
	mov.f32 	%f706, %f690;
	mov.f32 	%f707, %f691;
	mov.u32 	%r519, %r504;
	mov.u32 	%r520, %r505;
	mov.u32 	%r521, %r506;
	mov.u32 	%r522, %r507;
	mov.u32 	%r523, %r508;
	mov.u32 	%r524, %r509;
	mov.u32 	%r525, %r101;
	mov.u32 	%r526, %r510;
	mov.u32 	%r527, %r511;
	mov.u32 	%r528, %r512;
	mov.u32 	%r529, %r513;
	mov.u32 	%r530, %r514;
	mov.u32 	%r531, %r515;
	mov.u32 	%r532, %r516;
	mov.u32 	%r533, %r517;
	@%p133 bra 	$L__BB3_162;
	setp.leu.f32 	%p134, %f685, %f498;
	mov.f32 	%f693, %f678;
	mov.f32 	%f694, %f679;
	mov.f32 	%f695, %f680;
	mov.f32 	%f696, %f681;
	mov.f32 	%f697, %f682;
	mov.f32 	%f698, %f683;
	mov.f32 	%f699, %f684;
	mov.f32 	%f700, %f498;
	mov.f32 	%f701, %f685;
	mov.f32 	%f702, %f686;
	mov.f32 	%f703, %f687;
	mov.f32 	%f704, %f688;
	mov.f32 	%f705, %f689;
	mov.f32 	%f706, %f690;
	mov.f32 	%f707, %f691;
	mov.u32 	%r519, %r504;
	mov.u32 	%r520, %r505;
	mov.u32 	%r521, %r506;
	mov.u32 	%r522, %r507;
	mov.u32 	%r523, %r508;
	mov.u32 	%r524, %r509;
	mov.u32 	%r525, %r510;
	mov.u32 	%r526, %r101;
	mov.u32 	%r527, %r511;
	mov.u32 	%r528, %r512;
	mov.u32 	%r529, %r513;
	mov.u32 	%r530, %r514;
	mov.u32 	%r531, %r515;
	mov.u32 	%r532, %r516;
	mov.u32 	%r533, %r517;
	@%p134 bra 	$L__BB3_162;
	setp.leu.f32 	%p135, %f686, %f498;
	mov.f32 	%f693, %f678;
	mov.f32 	%f694, %f679;
	mov.f32 	%f695, %f680;
	mov.f32 	%f696, %f681;
	mov.f32 	%f697, %f682;
	mov.f32 	%f698, %f683;
	mov.f32 	%f699, %f684;
	mov.f32 	%f700, %f685;
	mov.f32 	%f701, %f498;
	mov.f32 	%f702, %f686;
	mov.f32 	%f703, %f687;
	mov.f32 	%f704, %f688;
	mov.f32 	%f705, %f689;
	mov.f32 	%f706, %f690;
	mov.f32 	%f707, %f691;
	mov.u32 	%r519, %r504;
	mov.u32 	%r520, %r505;
	mov.u32 	%r521, %r506;
	mov.u32 	%r522, %r507;
	mov.u32 	%r523, %r508;
	mov.u32 	%r524, %r509;
	mov.u32 	%r525, %r510;
	mov.u32 	%r526, %r511;
	mov.u32 	%r527, %r101;
	mov.u32 	%r528, %r512;
	mov.u32 	%r529, %r513;
	mov.u32 	%r530, %r514;
	mov.u32 	%r531, %r515;
	mov.u32 	%r532, %r516;
	mov.u32 	%r533, %r517;
	@%p135 bra 	$L__BB3_162;
	setp.leu.f32 	%p136, %f687, %f498;
	mov.f32 	%f693, %f678;
	mov.f32 	%f694, %f679;
	mov.f32 	%f695, %f680;
	mov.f32 	%f696, %f681;
	mov.f32 	%f697, %f682;
	mov.f32 	%f698, %f683;
	mov.f32 	%f699, %f684;
	mov.f32 	%f700, %f685;
	mov.f32 	%f701, %f686;
	mov.f32 	%f702, %f498;
	mov.f32 	%f703, %f687;
	mov.f32 	%f704, %f688;
	mov.f32 	%f705, %f689;
	mov.f32 	%f706, %f690;
	mov.f32 	%f707, %f691;
	mov.u32 	%r519, %r504;
	mov.u32 	%r520, %r505;
	mov.u32 	%r521, %r506;
	mov.u32 	%r522, %r507;
	mov.u32 	%r523, %r508;
	mov.u32 	%r524, %r509;
	mov.u32 	%r525, %r510;
	mov.u32 	%r526, %r511;
	mov.u32 	%r527, %r512;
	mov.u32 	%r528, %r101;
	mov.u32 	%r529, %r513;
	mov.u32 	%r530, %r514;
	mov.u32 	%r531, %r515;
	mov.u32 	%r532, %r516;
	mov.u32 	%r533, %r517;
	@%p136 bra 	$L__BB3_162;
	setp.leu.f32 	%p137, %f688, %f498;
	mov.f32 	%f693, %f678;
	mov.f32 	%f694, %f679;
	mov.f32 	%f695, %f680;
	mov.f32 	%f696, %f681;
	mov.f32 	%f697, %f682;
	mov.f32 	%f698, %f683;
	mov.f32 	%f699, %f684;
	mov.f32 	%f700, %f685;
	mov.f32 	%f701, %f686;
	mov.f32 	%f702, %f687;
	mov.f32 	%f703, %f498;
	mov.f32 	%f704, %f688;
	mov.f32 	%f705, %f689;
	mov.f32 	%f706, %f690;
	mov.f32 	%f707, %f691;
	mov.u32 	%r519, %r504;
	mov.u32 	%r520, %r505;
	mov.u32 	%r521, %r506;
	mov.u32 	%r522, %r507;
	mov.u32 	%r523, %r508;
	mov.u32 	%r524, %r509;
	mov.u32 	%r525, %r510;
	mov.u32 	%r526, %r511;
	mov.u32 	%r527, %r512;
	mov.u32 	%r528, %r513;
	mov.u32 	%r529, %r101;
	mov.u32 	%r530, %r514;
	mov.u32 	%r531, %r515;
	mov.u32 	%r532, %r516;
	mov.u32 	%r533, %r517;
	@%p137 bra 	$L__BB3_162;
	setp.leu.f32 	%p138, %f689, %f498;
	mov.f32 	%f693, %f678;
	mov.f32 	%f694, %f679;
	mov.f32 	%f695, %f680;
	mov.f32 	%f696, %f681;
	mov.f32 	%f697, %f682;
	mov.f32 	%f698, %f683;
	mov.f32 	%f699, %f684;
	mov.f32 	%f700, %f685;
	mov.f32 	%f701, %f686;
	mov.f32 	%f702, %f687;
	mov.f32 	%f703, %f688;
	mov.f32 	%f704, %f498;
	mov.f32 	%f705, %f689;
	mov.f32 	%f706, %f690;
	mov.f32 	%f707, %f691;
	mov.u32 	%r519, %r504;
	mov.u32 	%r520, %r505;
	mov.u32 	%r521, %r506;
	mov.u32 	%r522, %r507;
	mov.u32 	%r523, %r508;
	mov.u32 	%r524, %r509;
	mov.u32 	%r525, %r510;
	mov.u32 	%r526, %r511;
	mov.u32 	%r527, %r512;
	mov.u32 	%r528, %r513;
	mov.u32 	%r529, %r514;
	mov.u32 	%r530, %r101;
	mov.u32 	%r531, %r515;
	mov.u32 	%r532, %r516;
	mov.u32 	%r533, %r517;
	@%p138 bra 	$L__BB3_162;
	setp.leu.f32 	%p139, %f690, %f498;
	mov.f32 	%f693, %f678;
	mov.f32 	%f694, %f679;
	mov.f32 	%f695, %f680;
	mov.f32 	%f696, %f681;
	mov.f32 	%f697, %f682;
	mov.f32 	%f698, %f683;
	mov.f32 	%f699, %f684;
	mov.f32 	%f700, %f685;
	mov.f32 	%f701, %f686;
	mov.f32 	%f702, %f687;
	mov.f32 	%f703, %f688;
	mov.f32 	%f704, %f689;
	mov.f32 	%f705, %f498;
	mov.f32 	%f706, %f690;
	mov.f32 	%f707, %f691;
	mov.u32 	%r519, %r504;
	mov.u32 	%r520, %r505;
	mov.u32 	%r521, %r506;
	mov.u32 	%r522, %r507;
	mov.u32 	%r523, %r508;
	mov.u32 	%r524, %r509;
	mov.u32 	%r525, %r510;
	mov.u32 	%r526, %r511;
	mov.u32 	%r527, %r512;
	mov.u32 	%r528, %r513;
	mov.u32 	%r529, %r514;
	mov.u32 	%r530, %r515;
	mov.u32 	%r531, %r101;
	mov.u32 	%r532, %r516;
	mov.u32 	%r533, %r517;
	@%p139 bra 	$L__BB3_162;
	setp.leu.f32 	%p140, %f691, %f498;
	mov.f32 	%f693, %f678;
	mov.f32 	%f694, %f679;
	mov.f32 	%f695, %f680;
	mov.f32 	%f696, %f681;
	mov.f32 	%f697, %f682;
	mov.f32 	%f698, %f683;
	mov.f32 	%f699, %f684;
	mov.f32 	%f700, %f685;
	mov.f32 	%f701, %f686;
	mov.f32 	%f702, %f687;
	mov.f32 	%f703, %f688;
	mov.f32 	%f704, %f689;
	mov.f32 	%f705, %f690;
	mov.f32 	%f706, %f498;
	mov.f32 	%f707, %f691;
	mov.u32 	%r519, %r504;
	mov.u32 	%r520, %r505;
	mov.u32 	%r521, %r506;
	mov.u32 	%r522, %r507;
	mov.u32 	%r523, %r508;
	mov.u32 	%r524, %r509;
	mov.u32 	%r525, %r510;
	mov.u32 	%r526, %r511;
	mov.u32 	%r527, %r512;
	mov.u32 	%r528, %r513;
	mov.u32 	%r529, %r514;
	mov.u32 	%r530, %r515;
	mov.u32 	%r531, %r516;
	mov.u32 	%r532, %r101;
	mov.u32 	%r533, %r517;
	@%p140 bra 	$L__BB3_162;
	setp.leu.f32 	%p141, %f708, %f498;
	mov.f32 	%f693, %f678;
	mov.f32 	%f694, %f679;
	mov.f32 	%f695, %f680;
	mov.f32 	%f696, %f681;
	mov.f32 	%f697, %f682;
	mov.f32 	%f698, %f683;
	mov.f32 	%f699, %f684;
	mov.f32 	%f700, %f685;
	mov.f32 	%f701, %f686;
	mov.f32 	%f702, %f687;
	mov.f32 	%f703, %f688;
	mov.f32 	%f704, %f689;
	mov.f32 	%f705, %f690;
	mov.f32 	%f706, %f691;
	mov.f32 	%f707, %f498;
	mov.u32 	%r519, %r504;
	mov.u32 	%r520, %r505;
	mov.u32 	%r521, %r506;
	mov.u32 	%r522, %r507;
	mov.u32 	%r523, %r508;
	mov.u32 	%r524, %r509;
	mov.u32 	%r525, %r510;
	mov.u32 	%r526, %r511;
	mov.u32 	%r527, %r512;
	mov.u32 	%r528, %r513;
	mov.u32 	%r529, %r514;
	mov.u32 	%r530, %r515;
	mov.u32 	%r531, %r516;
	mov.u32 	%r532, %r517;
	mov.u32 	%r533, %r101;
	@%p141 bra 	$L__BB3_162;
	mov.f32 	%f693, %f678;
	mov.f32 	%f694, %f679;
	mov.f32 	%f695, %f680;
	mov.f32 	%f696, %f681;
	mov.f32 	%f697, %f682;
	mov.f32 	%f698, %f683;
	mov.f32 	%f699, %f684;
	mov.f32 	%f700, %f685;
	mov.f32 	%f701, %f686;
	mov.f32 	%f702, %f687;
	mov.f32 	%f703, %f688;
	mov.f32 	%f704, %f689;
	mov.f32 	%f705, %f690;
	mov.f32 	%f706, %f691;
	mov.f32 	%f707, %f708;
	mov.f32 	%f708, %f498;
	mov.u32 	%r519, %r504;
	mov.u32 	%r520, %r505;
	mov.u32 	%r521, %r506;
	mov.u32 	%r522, %r507;
	mov.u32 	%r523, %r508;
	mov.u32 	%r524, %r509;
	mov.u32 	%r525, %r510;
	mov.u32 	%r526, %r511;
	mov.u32 	%r527, %r512;
	mov.u32 	%r528, %r513;
	mov.u32 	%r529, %r514;
	mov.u32 	%r530, %r515;
	mov.u32 	%r531, %r516;
	mov.u32 	%r532, %r517;
	mov.u32 	%r533, %r534;
	mov.u32 	%r534, %r101;
$L__BB3_162:
	add.s32 	%r398, %r398, 1;
	setp.ne.s32 	%p142, %r398, %r82;
	@%p142 bra 	$L__BB3_25;
$L__BB3_163:
	ld.param.u32 	%r334, [_Z10knn_kernelILi16ELi64EEvPKfS1_S1_S1_PlPfiii_param_8];
	bar.sync 	0;
	add.s32 	%r352, %r352, 2048;
	setp.lt.s32 	%p143, %r352, %r334;
	add.s32 	%r351, %r351, -2048;
	@%p143 bra 	$L__BB3_3;
$L__BB3_164:
	ld.param.u64 	%rd64, [_Z10knn_kernelILi16ELi64EEvPKfS1_S1_S1_PlPfiii_param_5];
	ld.param.u64 	%rd63, [_Z10knn_kernelILi16ELi64EEvPKfS1_S1_S1_PlPfiii_param_4];
	shl.b32 	%r313, %r5, 4;
	setp.lt.s32 	%p144, %r534, 0;
	selp.b32 	%r314, %r535, %r534, %p144;
	cvt.s64.s32 	%rd35, %r314;
	cvta.to.global.u64 	%rd36, %rd63;
	mul.wide.s32 	%rd37, %r313, 8;
	add.s64 	%rd38, %rd36, %rd37;
	st.global.u64 	[%rd38], %rd35;
	selp.f32 	%f500, %f709, %f708, %p144;
	cvta.to.global.u64 	%rd39, %rd64;
	mul.wide.s32 	%rd40, %r313, 4;
	add.s64 	%rd41, %rd39, %rd40;
	st.global.f32 	[%rd41], %f500;
	setp.lt.s32 	%p145, %r533, 0;
	selp.b32 	%r315, %r535, %r533, %p145;
	cvt.s64.s32 	%rd42, %r315;
	st.global.u64 	[%rd38+8], %rd42;
	selp.f32 	%f501, %f709, %f707, %p145;
	st.global.f32 	[%rd41+4], %f501;
	setp.lt.s32 	%p146, %r532, 0;
	selp.b32 	%r316, %r535, %r532, %p146;
	cvt.s64.s32 	%rd43, %r316;
	st.global.u64 	[%rd38+16], %rd43;
	selp.f32 	%f502, %f709, %f706, %p146;
	st.global.f32 	[%rd41+8], %f502;
	setp.lt.s32 	%p147, %r531, 0;
	selp.b32 	%r317, %r535, %r531, %p147;
	cvt.s64.s32 	%rd44, %r317;
	st.global.u64 	[%rd38+24], %rd44;
	selp.f32 	%f503, %f709, %f705, %p147;
	st.global.f32 	[%rd41+12], %f503;
	setp.lt.s32 	%p148, %r530, 0;
	selp.b32 	%r318, %r535, %r530, %p148;
	cvt.s64.s32 	%rd45, %r318;
	st.global.u64 	[%rd38+32], %rd45;
	selp.f32 	%f504, %f709, %f704, %p148;
	st.global.f32 	[%rd41+16], %f504;
	setp.lt.s32 	%p149, %r529, 0;
	selp.b32 	%r319, %r535, %r529, %p149;
	cvt.s64.s32 	%rd46, %r319;
	st.global.u64 	[%rd38+40], %rd46;
	selp.f32 	%f505, %f709, %f703, %p149;
	st.global.f32 	[%rd41+20], %f505;
	setp.lt.s32 	%p150, %r528, 0;
	selp.b32 	%r320, %r535, %r528, %p150;
	cvt.s64.s32 	%rd47, %r320;
	st.global.u64 	[%rd38+48], %rd47;
	selp.f32 	%f506, %f709, %f702, %p150;
	st.global.f32 	[%rd41+24], %f506;
	setp.lt.s32 	%p151, %r527, 0;
	selp.b32 	%r321, %r535, %r527, %p151;
	cvt.s64.s32 	%rd48, %r321;
	st.global.u64 	[%rd38+56], %rd48;
	selp.f32 	%f507, %f709, %f701, %p151;
	st.global.f32 	[%rd41+28], %f507;
	setp.lt.s32 	%p152, %r526, 0;
	selp.b32 	%r322, %r535, %r526, %p152;
	cvt.s64.s32 	%rd49, %r322;
	st.global.u64 	[%rd38+64], %rd49;
	selp.f32 	%f508, %f709, %f700, %p152;
	st.global.f32 	[%rd41+32], %f508;
	setp.lt.s32 	%p153, %r525, 0;
	selp.b32 	%r323, %r535, %r525, %p153;
	cvt.s64.s32 	%rd50, %r323;
	st.global.u64 	[%rd38+72], %rd50;
	selp.f32 	%f509, %f709, %f699, %p153;
	st.global.f32 	[%rd41+36], %f509;
	setp.lt.s32 	%p154, %r524, 0;
	selp.b32 	%r324, %r535, %r524, %p154;
	cvt.s64.s32 	%rd51, %r324;
	st.global.u64 	[%rd38+80], %rd51;
	selp.f32 	%f510, %f709, %f698, %p154;
	st.global.f32 	[%rd41+40], %f510;
	setp.lt.s32 	%p155, %r523, 0;
	selp.b32 	%r325, %r535, %r523, %p155;
	cvt.s64.s32 	%rd52, %r325;
	st.global.u64 	[%rd38+88], %rd52;
	selp.f32 	%f511, %f709, %f697, %p155;
	st.global.f32 	[%rd41+44], %f511;
	setp.lt.s32 	%p156, %r522, 0;
	selp.b32 	%r326, %r535, %r522, %p156;
	cvt.s64.s32 	%rd53, %r326;
	st.global.u64 	[%rd38+96], %rd53;
	selp.f32 	%f512, %f709, %f696, %p156;
	st.global.f32 	[%rd41+48], %f512;
	setp.lt.s32 	%p157, %r521, 0;
	selp.b32 	%r327, %r535, %r521, %p157;
	cvt.s64.s32 	%rd54, %r327;
	st.global.u64 	[%rd38+104], %rd54;
	selp.f32 	%f513, %f709, %f695, %p157;
	st.global.f32 	[%rd41+52], %f513;
	setp.lt.s32 	%p158, %r520, 0;
	selp.b32 	%r328, %r535, %r520, %p158;
	cvt.s64.s32 	%rd55, %r328;
	st.global.u64 	[%rd38+112], %rd55;
	selp.f32 	%f514, %f709, %f694, %p158;
	st.global.f32 	[%rd41+56], %f514;
	setp.lt.s32 	%p159, %r519, 0;
	selp.b32 	%r329, %r535, %r519, %p159;
	cvt.s64.s32 	%rd56, %r329;
	st.global.u64 	[%rd38+120], %rd56;
	selp.f32 	%f515, %f709, %f693, %p159;
	st.global.f32 	[%rd41+60], %f515;
$L__BB3_165:
	ret;

}
	// .globl	_Z10knn_kernelILi16ELi128EEvPKfS1_S1_S1_PlPfiii
.visible .entry _Z10knn_kernelILi16ELi128EEvPKfS1_S1_S1_PlPfiii(
	.param .u64 .ptr .align 1 _Z10knn_kernelILi16ELi128EEvPKfS1_S1_S1_PlPfiii_param_0,
	.param .u64 .ptr .align 1 _Z10knn_kernelILi16ELi128EEvPKfS1_S1_S1_PlPfiii_param_1,
	.param .u64 .ptr .align 1 _Z10knn_kernelILi16ELi128EEvPKfS1_S1_S1_PlPfiii_param_2,
	.param .u64 .ptr .align 1 _Z10knn_kernelILi16ELi128EEvPKfS1_S1_S1_PlPfiii_param_3,
	.param .u64 .ptr .align 1 _Z10knn_kernelILi16ELi128EEvPKfS1_S1_S1_PlPfiii_param_4,
	.param .u64 .ptr .align 1 _Z10knn_kernelILi16ELi128EEvPKfS1_S1_S1_PlPfiii_param_5,
	.param .u32 _Z10knn_kernelILi16ELi128EEvPKfS1_S1_S1_PlPfiii_param_6,
	.param .u32 _Z10knn_kernelILi16ELi128EEvPKfS1_S1_S1_PlPfiii_param_7,
	.param .u32 _Z10knn_kernelILi16ELi128EEvPKfS1_S1_S1_PlPfiii_param_8
)
{
	.reg .pred 	%p<160>;
	.reg .b16 	%rs<6>;
	.reg .b32 	%r<623>;
	.reg .b32 	%f<983>;
	.reg .b64 	%rd<70>;

	ld.param.u64 	%rd1, [_Z10knn_kernelILi16ELi128EEvPKfS1_S1_S1_PlPfiii_param_0];
	ld.param.u32 	%r268, [_Z10knn_kernelILi16ELi128EEvPKfS1_S1_S1_PlPfiii_param_6];
	ld.param.u32 	%r266, [_Z10knn_kernelILi16ELi128EEvPKfS1_S1_S1_PlPfiii_param_7];
	mov.u32 	%r1, %ctaid.y;
	mov.u32 	%r269, %ctaid.x;
	mov.u32 	%r270, %ntid.x;
	mov.u32 	%r271, %tid.x;
	mad.lo.s32 	%r2, %r269, %r270, %r271;
	setp.ge.s32 	%p1, %r1, %r268;
	setp.ge.s32 	%p2, %r2, %r266;
	or.pred  	%p3, %p1, %p2;
	@%p3 bra 	$L__BB4_165;
	ld.param.u32 	%r389, [_Z10knn_kernelILi16ELi128EEvPKfS1_S1_S1_PlPfiii_param_8];
	cvta.to.global.u64 	%rd7, %rd1;
	mad.lo.s32 	%r3, %r266, %r1, %r2;
	mul.lo.s32 	%r273, %r3, 3;
	mul.wide.s32 	%rd8, %r273, 4;
	add.s64 	%rd9, %rd7, %rd8;
	ld.global.nc.f32 	%f1, [%rd9];
	ld.global.nc.f32 	%f2, [%rd9+4];
	ld.global.nc.f32 	%f3, [%rd9+8];
	setp.lt.s32 	%p4, %r389, 1;
	mov.b32 	%r589, -1;
	mov.f32 	%f949, 0f7F7FFFFF;
	mov.f32 	%f950, %f949;
	mov.f32 	%f951, %f949;
	mov.f32 	%f952, %f949;
	mov.f32 	%f953, %f949;
	mov.f32 	%f954, %f949;
	mov.f32 	%f955, %f949;
	mov.f32 	%f956, %f949;
	mov.f32 	%f957, %f949;
	mov.f32 	%f958, %f949;
	mov.f32 	%f959, %f949;
	mov.f32 	%f960, %f949;
	mov.f32 	%f961, %f949;
	mov.f32 	%f962, %f949;
	mov.f32 	%f963, %f949;
	mov.f32 	%f964, %f949;
	mov.u32 	%r590, %r589;
	mov.u32 	%r591, %r589;
	mov.u32 	%r592, %r589;
	mov.u32 	%r593, %r589;
	mov.u32 	%r594, %r589;
	mov.u32 	%r595, %r589;
	mov.u32 	%r596, %r589;
	mov.u32 	%r597, %r589;
	mov.u32 	%r598, %r589;
	mov.u32 	%r599, %r589;
	mov.u32 	%r600, %r589;
	mov.u32 	%r601, %r589;
	mov.u32 	%r602, %r589;
	mov.u32 	%r603, %r589;
	mov.u32 	%r604, %r589;
	mov.f32 	%f965, %f949;
	mov.u32 	%r605, %r589;
	@%p4 bra 	$L__BB4_164;
	ld.param.u32 	%r421, [_Z10knn_kernelILi16ELi128EEvPKfS1_S1_S1_PlPfiii_param_8];
	ld.param.u64 	%rd66, [_Z10knn_kernelILi16ELi128EEvPKfS1_S1_S1_PlPfiii_param_2];
	cvta.to.global.u64 	%rd10, %rd66;
	shl.b32 	%r276, %r3, 7;
	mul.wide.s32 	%rd11, %r276, 4;
	add.s64 	%rd12, %rd10, %rd11;
	ld.global.nc.f32 	%f4, [%rd12];
	ld.global.nc.f32 	%f5, [%rd12+4];
	ld.global.nc.f32 	%f6, [%rd12+8];
	ld.global.nc.f32 	%f7, [%rd12+12];
	ld.global.nc.f32 	%f8, [%rd12+16];
	ld.global.nc.f32 	%f9, [%rd12+20];
	ld.global.nc.f32 	%f10, [%rd12+24];
	ld.global.nc.f32 	%f11, [%rd12+28];
	ld.global.nc.f32 	%f12, [%rd12+32];
	ld.global.nc.f32 	%f13, [%rd12+36];
	ld.global.nc.f32 	%f14, [%rd12+40];
	ld.global.nc.f32 	%f15, [%rd12+44];
	ld.global.nc.f32 	%f16, [%rd12+48];
	ld.global.nc.f32 	%f17, [%rd12+52];
	ld.global.nc.f32 	%f18, [%rd12+56];
	ld.global.nc.f32 	%f19, [%rd12+60];
	ld.global.nc.f32 	%f20, [%rd12+64];
	ld.global.nc.f32 	%f21, [%rd12+68];
	ld.global.nc.f32 	%f22, [%rd12+72];
	ld.global.nc.f32 	%f23, [%rd12+76];
	ld.global.nc.f32 	%f24, [%rd12+80];
	ld.global.nc.f32 	%f25, [%rd12+84];
	ld.global.nc.f32 	%f26, [%rd12+88];
	ld.global.nc.f32 	%f27, [%rd12+92];
	ld.global.nc.f32 	%f28, [%rd12+96];
	ld.global.nc.f32 	%f29, [%rd12+100];
	ld.global.nc.f32 	%f30, [%rd12+104];
	ld.global.nc.f32 	%f31, [%rd12+108];
	ld.global.nc.f32 	%f32, [%rd12+112];
	ld.global.nc.f32 	%f33, [%rd12+116];
	ld.global.nc.f32 	%f34, [%rd12+120];
	ld.global.nc.f32 	%f35, [%rd12+124];
	ld.global.nc.f32 	%f36, [%rd12+128];
	ld.global.nc.f32 	%f37, [%rd12+132];
	ld.global.nc.f32 	%f38, [%rd12+136];
	ld.global.nc.f32 	%f39, [%rd12+140];
	ld.global.nc.f32 	%f40, [%rd12+144];
	ld.global.nc.f32 	%f41, [%rd12+148];
	ld.global.nc.f32 	%f42, [%rd12+152];
	ld.global.nc.f32 	%f43, [%rd12+156];
	ld.global.nc.f32 	%f44, [%rd12+160];
	ld.global.nc.f32 	%f45, [%rd12+164];
	ld.global.nc.f32 	%f46, [%rd12+168];
	ld.global.nc.f32 	%f47, [%rd12+172];
	ld.global.nc.f32 	%f48, [%rd12+176];
	ld.global.nc.f32 	%f49, [%rd12+180];
	ld.global.nc.f32 	%f50, [%rd12+184];
	ld.global.nc.f32 	%f51, [%rd12+188];
	ld.global.nc.f32 	%f52, [%rd12+192];
	ld.global.nc.f32 	%f53, [%rd12+196];
	ld.global.nc.f32 	%f54, [%rd12+200];
	ld.global.nc.f32 	%f55, [%rd12+204];
	ld.global.nc.f32 	%f56, [%rd12+208];
	ld.global.nc.f32 	%f57, [%rd12+212];
	ld.global.nc.f32 	%f58, [%rd12+216];
	ld.global.nc.f32 	%f59, [%rd12+220];
	ld.global.nc.f32 	%f60, [%rd12+224];
	ld.global.nc.f32 	%f61, [%rd12+228];
	ld.global.nc.f32 	%f62, [%rd12+232];
	ld.global.nc.f32 	%f63, [%rd12+236];
	ld.global.nc.f32 	%f64, [%rd12+240];
	ld.global.nc.f32 	%f65, [%rd12+244];
	ld.global.nc.f32 	%f66, [%rd12+248];
	ld.global.nc.f32 	%f67, [%rd12+252];
	ld.global.nc.f32 	%f68, [%rd12+256];
	ld.global.nc.f32 	%f69, [%rd12+260];
	ld.global.nc.f32 	%f70, [%rd12+264];
	ld.global.nc.f32 	%f71, [%rd12+268];
	ld.global.nc.f32 	%f72, [%rd12+272];
	ld.global.nc.f32 	%f73, [%rd12+276];
	ld.global.nc.f32 	%f74, [%rd12+280];
	ld.global.nc.f32 	%f75, [%rd12+284];
	ld.global.nc.f32 	%f76, [%rd12+288];
	ld.global.nc.f32 	%f77, [%rd12+292];
	ld.global.nc.f32 	%f78, [%rd12+296];
	ld.global.nc.f32 	%f79, [%rd12+300];
	ld.global.nc.f32 	%f80, [%rd12+304];
	ld.global.nc.f32 	%f81, [%rd12+308];
	ld.global.nc.f32 	%f82, [%rd12+312];
	ld.global.nc.f32 	%f83, [%rd12+316];
	ld.global.nc.f32 	%f84, [%rd12+320];
	ld.global.nc.f32 	%f85, [%rd12+324];
	ld.global.nc.f32 	%f86, [%rd12+328];
	ld.global.nc.f32 	%f87, [%rd12+332];
	ld.global.nc.f32 	%f88, [%rd12+336];
	ld.global.nc.f32 	%f89, [%rd12+340];
	ld.global.nc.f32 	%f90, [%rd12+344];
	ld.global.nc.f32 	%f91, [%rd12+348];
	ld.global.nc.f32 	%f92, [%rd12+352];
	ld.global.nc.f32 	%f93, [%rd12+356];
	ld.global.nc.f32 	%f94, [%rd12+360];
	ld.global.nc.f32 	%f95, [%rd12+364];
	ld.global.nc.f32 	%f96, [%rd12+368];
	ld.global.nc.f32 	%f97, [%rd12+372];
	ld.global.nc.f32 	%f98, [%rd12+376];
	ld.global.nc.f32 	%f99, [%rd12+380];
	ld.global.nc.f32 	%f100, [%rd12+384];
	ld.global.nc.f32 	%f101, [%rd12+388];
	ld.global.nc.f32 	%f102, [%rd12+392];
	ld.global.nc.f32 	%f103, [%rd12+396];
	ld.global.nc.f32 	%f104, [%rd12+400];
	ld.global.nc.f32 	%f105, [%rd12+404];
	ld.global.nc.f32 	%f106, [%rd12+408];
	ld.global.nc.f32 	%f107, [%rd12+412];
	ld.global.nc.f32 	%f108, [%rd12+416];
	ld.global.nc.f32 	%f109, [%rd12+420];
	ld.global.nc.f32 	%f110, [%rd12+424];
	ld.global.nc.f32 	%f111, [%rd12+428];
	ld.global.nc.f32 	%f112, [%rd12+432];
	ld.global.nc.f32 	%f113, [%rd12+436];
	ld.global.nc.f32 	%f114, [%rd12+440];
	ld.global.nc.f32 	%f115, [%rd12+444];
	ld.global.nc.f32 	%f116, [%rd12+448];
	ld.global.nc.f32 	%f117, [%rd12+452];
	ld.global.nc.f32 	%f118, [%rd12+456];
	ld.global.nc.f32 	%f119, [%rd12+460];
	ld.global.nc.f32 	%f120, [%rd12+464];
	ld.global.nc.f32 	%f121, [%rd12+468];
	ld.global.nc.f32 	%f122, [%rd12+472];
	ld.global.nc.f32 	%f123, [%rd12+476];
	ld.global.nc.f32 	%f124, [%rd12+480];
	ld.global.nc.f32 	%f125, [%rd12+484];
	ld.global.nc.f32 	%f126, [%rd12+488];
	ld.global.nc.f32 	%f127, [%rd12+492];
	ld.global.nc.f32 	%f128, [%rd12+496];
	ld.global.nc.f32 	%f129, [%rd12+500];
	ld.global.nc.f32 	%f130, [%rd12+504];
	ld.global.nc.f32 	%f131, [%rd12+508];
	mov.u32 	%r277, %tid.x;
	mov.u32 	%r278, %ntid.x;
	add.s32 	%r279, %r277, %r278;
	cvt.u16.u32 	%rs2, %r279;
	sub.s16 	%rs3, 6143, %rs2;
	cvt.u16.u32 	%rs4, %r278;
	div.u16 	%rs5, %rs3, %rs4;
	and.b16  	%rs1, %rs5, 3;
	mov.b32 	%r422, 0;
	mov.b32 	%r589, -1;
	mov.f32 	%f949, 0f7F7FFFFF;
$L__BB4_3:
	mov.u32 	%r424, %tid.x;
	setp.eq.s16 	%p5, %rs1, 2;
	@%p5 bra 	$L__BB4_13;
	ld.param.u32 	%r391, [_Z10knn_kernelILi16ELi128EEvPKfS1_S1_S1_PlPfiii_param_8];
	mov.u32 	%r280, %tid.x;
	mad.lo.s32 	%r281, %r422, 3, %r280;
	mul.lo.s32 	%r282, %r391, 3;
	setp.ge.u32 	%p6, %r281, %r282;
	mov.f32 	%f789, 0f00000000;
	@%p6 bra 	$L__BB4_6;
	ld.param.u32 	%r392, [_Z10knn_kernelILi16ELi128EEvPKfS1_S1_S1_PlPfiii_param_8];
	ld.param.u64 	%rd59, [_Z10knn_kernelILi16ELi128EEvPKfS1_S1_S1_PlPfiii_param_1];
	mov.u32 	%r283, %ctaid.y;
	mul.lo.s32 	%r284, %r392, %r283;
	mov.u32 	%r285, %tid.x;
	mad.lo.s32 	%r286, %r422, 3, %r285;
	mad.lo.s32 	%r287, %r284, 3, %r286;
	cvta.to.global.u64 	%rd13, %rd59;
	mul.wide.s32 	%rd14, %r287, 4;
	add.s64 	%rd15, %rd13, %rd14;
	ld.global.nc.f32 	%f789, [%rd15];
$L__BB4_6:
	mov.u32 	%r288, %tid.x;
	mov.u32 	%r289, %ntid.x;
	add.s32 	%r424, %r288, %r289;
	setp.eq.s16 	%p7, %rs1, 3;
	shl.b32 	%r290, %r288, 2;
	mov.u32 	%r291, shm;
	add.s32 	%r292, %r291, %r290;
	st.shared.f32 	[%r292], %f789;
	@%p7 bra 	$L__BB4_13;
	ld.param.u32 	%r393, [_Z10knn_kernelILi16ELi128EEvPKfS1_S1_S1_PlPfiii_param_8];
	mov.u32 	%r293, %ntid.x;
	mov.u32 	%r294, %tid.x;
	mad.lo.s32 	%r295, %r422, 3, %r294;
	add.s32 	%r296, %r295, %r293;
	mul.lo.s32 	%r297, %r393, 3;
	setp.ge.u32 	%p8, %r296, %r297;
	mov.f32 	%f790, 0f00000000;
	@%p8 bra 	$L__BB4_9;
	ld.param.u32 	%r394, [_Z10knn_kernelILi16ELi128EEvPKfS1_S1_S1_PlPfiii_param_8];
	ld.param.u64 	%rd60, [_Z10knn_kernelILi16ELi128EEvPKfS1_S1_S1_PlPfiii_param_1];
	mov.u32 	%r298, %ctaid.y;
	mul.lo.s32 	%r299, %r394, %r298;
	mov.u32 	%r300, %tid.x;
	mad.lo.s32 	%r301, %r422, 3, %r300;
	mov.u32 	%r302, %ntid.x;
	add.s32 	%r303, %r301, %r302;
	mad.lo.s32 	%r304, %r299, 3, %r303;
	cvta.to.global.u64 	%rd16, %rd60;
	mul.wide.s32 	%rd17, %r304, 4;
	add.s64 	%rd18, %rd16, %rd17;
	ld.global.nc.f32 	%f790, [%rd18];
$L__BB4_9:
	mov.u32 	%r305, %tid.x;
	mov.u32 	%r306, %ntid.x;
	add.s32 	%r307, %r305, %r306;
	add.s32 	%r424, %r307, %r306;
	setp.eq.s16 	%p9, %rs1, 0;
	shl.b32 	%r308, %r305, 2;
	mov.u32 	%r309, shm;
	add.s32 	%r310, %r309, %r308;
	shl.b32 	%r311, %r306, 2;
	add.s32 	%r312, %r310, %r311;
	st.shared.f32 	[%r312], %f790;
	@%p9 bra 	$L__BB4_13;
	ld.param.u32 	%r395, [_Z10knn_kernelILi16ELi128EEvPKfS1_S1_S1_PlPfiii_param_8];
	mov.u32 	%r313, %ntid.x;
	mov.u32 	%r314, %tid.x;
	mad.lo.s32 	%r315, %r422, 3, %r314;
	add.s32 	%r316, %r315, %r313;
	add.s32 	%r317, %r316, %r313;
	mul.lo.s32 	%r318, %r395, 3;
	setp.ge.u32 	%p10, %r317, %r318;
	mov.f32 	%f791, 0f00000000;
	@%p10 bra 	$L__BB4_12;
	ld.param.u32 	%r396, [_Z10knn_kernelILi16ELi128EEvPKfS1_S1_S1_PlPfiii_param_8];
	ld.param.u64 	%rd61, [_Z10knn_kernelILi16ELi128EEvPKfS1_S1_S1_PlPfiii_param_1];
	mov.u32 	%r319, %ctaid.y;
	mul.lo.s32 	%r320, %r396, %r319;
	mov.u32 	%r321, %tid.x;
	mad.lo.s32 	%r322, %r422, 3, %r321;
	mov.u32 	%r323, %ntid.x;
	add.s32 	%r324, %r322, %r323;
	add.s32 	%r325, %r324, %r323;
	mad.lo.s32 	%r326, %r320, 3, %r325;
	cvta.to.global.u64 	%rd19, %rd61;
	mul.wide.s32 	%rd20, %r326, 4;
	add.s64 	%rd21, %rd19, %rd20;
	ld.global.nc.f32 	%f791, [%rd21];
$L__BB4_12:
	mov.u32 	%r327, %tid.x;
	mov.u32 	%r328, %ntid.x;
	add.s32 	%r329, %r327, %r328;
	add.s32 	%r330, %r329, %r328;
	add.s32 	%r424, %r330, %r328;
	shl.b32 	%r331, %r327, 2;
	mov.u32 	%r332, shm;
	add.s32 	%r333, %r332, %r331;
	shl.b32 	%r334, %r328, 2;
	add.s32 	%r335, %r333, %r334;
	add.s32 	%r336, %r335, %r334;
	st.shared.f32 	[%r336], %f791;
$L__BB4_13:
	ld.param.u32 	%r397, [_Z10knn_kernelILi16ELi128EEvPKfS1_S1_S1_PlPfiii_param_8];
	shl.b32 	%r337, %r424, 2;
	mov.u32 	%r338, shm;
	add.s32 	%r450, %r338, %r337;
	mov.u32 	%r339, %ntid.x;
	mul.lo.s32 	%r340, %r422, 3;
	add.s32 	%r442, %r424, %r340;
	add.s32 	%r449, %r442, %r339;
	mov.u32 	%r341, %ctaid.y;
	mul.lo.s32 	%r342, %r397, %r341;
	mul.lo.s32 	%r343, %r342, 3;
	add.s32 	%r344, %r339, %r343;
	add.s32 	%r448, %r442, %r344;
	shl.b32 	%r345, %r339, 1;
	add.s32 	%r447, %r442, %r345;
	add.s32 	%r346, %r343, %r345;
	add.s32 	%r446, %r442, %r346;
	add.s32 	%r347, %r339, %r422;
	mul.lo.s32 	%r348, %r347, 3;
	add.s32 	%r445, %r424, %r348;
	add.s32 	%r349, %r343, %r424;
	add.s32 	%r444, %r349, %r348;
	add.s32 	%r443, %r349, %r340;
$L__BB4_14:
	ld.param.u32 	%r398, [_Z10knn_kernelILi16ELi128EEvPKfS1_S1_S1_PlPfiii_param_8];
	mul.lo.s32 	%r350, %r398, 3;
	setp.ge.u32 	%p11, %r442, %r350;
	mov.f32 	%f809, 0f00000000;
	@%p11 bra 	$L__BB4_16;
	ld.param.u64 	%rd62, [_Z10knn_kernelILi16ELi128EEvPKfS1_S1_S1_PlPfiii_param_1];
	mul.wide.s32 	%rd22, %r443, 4;
	cvta.to.global.u64 	%rd23, %rd62;
	add.s64 	%rd24, %rd23, %rd22;
	ld.global.nc.f32 	%f809, [%rd24];
$L__BB4_16:
	ld.param.u32 	%r399, [_Z10knn_kernelILi16ELi128EEvPKfS1_S1_S1_PlPfiii_param_8];
	st.shared.f32 	[%r450], %f809;
	mul.lo.s32 	%r351, %r399, 3;
	setp.ge.u32 	%p12, %r449, %r351;
	mov.f32 	%f810, 0f00000000;
	@%p12 bra 	$L__BB4_18;
	ld.param.u64 	%rd63, [_Z10knn_kernelILi16ELi128EEvPKfS1_S1_S1_PlPfiii_param_1];
	mul.wide.s32 	%rd25, %r448, 4;
	cvta.to.global.u64 	%rd26, %rd63;
	add.s64 	%rd27, %rd26, %rd25;
	ld.global.nc.f32 	%f810, [%rd27];
$L__BB4_18:
	ld.param.u32 	%r400, [_Z10knn_kernelILi16ELi128EEvPKfS1_S1_S1_PlPfiii_param_8];
	mov.u32 	%r352, %ntid.x;
	shl.b32 	%r353, %r352, 2;
	add.s32 	%r354, %r450, %r353;
	st.shared.f32 	[%r354], %f810;
	mul.lo.s32 	%r355, %r400, 3;
	setp.ge.u32 	%p13, %r447, %r355;
	mov.f32 	%f811, 0f00000000;
	@%p13 bra 	$L__BB4_20;
	ld.param.u64 	%rd64, [_Z10knn_kernelILi16ELi128EEvPKfS1_S1_S1_PlPfiii_param_1];
	mul.wide.s32 	%rd28, %r446, 4;
	cvta.to.global.u64 	%rd29, %rd64;
	add.s64 	%rd30, %rd29, %rd28;
	ld.global.nc.f32 	%f811, [%rd30];
$L__BB4_20:
	ld.param.u32 	%r401, [_Z10knn_kernelILi16ELi128EEvPKfS1_S1_S1_PlPfiii_param_8];
	mov.u32 	%r356, %ntid.x;
	shl.b32 	%r357, %r356, 3;
	add.s32 	%r358, %r450, %r357;
	st.shared.f32 	[%r358], %f811;
	mul.lo.s32 	%r359, %r401, 3;
	setp.ge.u32 	%p14, %r445, %r359;
	mov.f32 	%f812, 0f00000000;
	@%p14 bra 	$L__BB4_22;
	ld.param.u64 	%rd65, [_Z10knn_kernelILi16ELi128EEvPKfS1_S1_S1_PlPfiii_param_1];
	mul.wide.s32 	%rd31, %r444, 4;
	cvta.to.global.u64 	%rd32, %rd65;
	add.s64 	%rd33, %rd32, %rd31;
	ld.global.nc.f32 	%f812, [%rd33];
$L__BB4_22:
	mov.u32 	%r360, %ntid.x;
	mad.lo.s32 	%r361, %r360, 12, %r450;
	st.shared.f32 	[%r361], %f812;
	shl.b32 	%r362, %r360, 2;
	add.s32 	%r424, %r424, %r362;
	shl.b32 	%r363, %r360, 4;
	add.s32 	%r450, %r450, %r363;
	add.s32 	%r449, %r449, %r362;
	add.s32 	%r448, %r448, %r362;
	add.s32 	%r447, %r447, %r362;
	add.s32 	%r446, %r446, %r362;
	add.s32 	%r445, %r445, %r362;
	add.s32 	%r444, %r444, %r362;
	add.s32 	%r443, %r443, %r362;
	add.s32 	%r442, %r442, %r362;
	setp.lt.u32 	%p15, %r424, 6144;
	@%p15 bra 	$L__BB4_14;
	ld.param.u32 	%r402, [_Z10knn_kernelILi16ELi128EEvPKfS1_S1_S1_PlPfiii_param_8];
	bar.sync 	0;
	setp.le.s32 	%p16, %r402, %r422;
	@%p16 bra 	$L__BB4_163;
	min.s32 	%r365, %r421, 2048;
	max.s32 	%r74, %r365, 1;
	mov.b32 	%r468, 0;
$L__BB4_25:
	mov.u32 	%r366, shm;
	mad.lo.s32 	%r367, %r468, 12, %r366;
	ld.shared.f32 	%f362, [%r367];
	ld.shared.f32 	%f363, [%r367+4];
	ld.shared.f32 	%f364, [%r367+8];
	sub.f32 	%f365, %f362, %f1;
	sub.f32 	%f366, %f363, %f2;
	sub.f32 	%f367, %f364, %f3;
	mul.f32 	%f368, %f366, %f366;
	fma.rn.f32 	%f369, %f365, %f365, %f368;
	fma.rn.f32 	%f197, %f367, %f367, %f369;
	ld.const.f32 	%f370, [d_radius2];
	setp.gt.f32 	%p17, %f197, %f370;
	@%p17 bra 	$L__BB4_162;
	ld.param.u32 	%r403, [_Z10knn_kernelILi16ELi128EEvPKfS1_S1_S1_PlPfiii_param_8];
	ld.param.u64 	%rd67, [_Z10knn_kernelILi16ELi128EEvPKfS1_S1_S1_PlPfiii_param_3];
	mov.u32 	%r368, %ctaid.y;
	add.s32 	%r369, %r468, %r422;
	mad.lo.s32 	%r370, %r403, %r368, %r369;
	shl.b32 	%r371, %r370, 7;
	cvta.to.global.u64 	%rd34, %rd67;
	mul.wide.u32 	%rd35, %r371, 4;
	add.s64 	%rd36, %rd34, %rd35;
	ld.global.nc.f32 	%f371, [%rd36];
	sub.f32 	%f372, %f4, %f371;
	fma.rn.f32 	%f373, %f372, %f372, 0f00000000;
	ld.global.nc.f32 	%f374, [%rd36+4];
	sub.f32 	%f375, %f5, %f374;
	fma.rn.f32 	%f376, %f375, %f375, %f373;
	ld.global.nc.f32 	%f377, [%rd36+8];
	sub.f32 	%f378, %f6, %f377;
	fma.rn.f32 	%f379, %f378, %f378, %f376;
	ld.global.nc.f32 	%f380, [%rd36+12];
	sub.f32 	%f381, %f7, %f380;
	fma.rn.f32 	%f382, %f381, %f381, %f379;
	ld.global.nc.f32 	%f383, [%rd36+16];
	sub.f32 	%f384, %f8, %f383;
	fma.rn.f32 	%f385, %f384, %f384, %f382;
	ld.global.nc.f32 	%f386, [%rd36+20];
	sub.f32 	%f387, %f9, %f386;
	fma.rn.f32 	%f388, %f387, %f387, %f385;
	ld.global.nc.f32 	%f389, [%rd36+24];
	sub.f32 	%f390, %f10, %f389;
	fma.rn.f32 	%f391, %f390, %f390, %f388;
	ld.global.nc.f32 	%f392, [%rd36+28];
	sub.f32 	%f393, %f11, %f392;
	fma.rn.f32 	%f394, %f393, %f393, %f391;
	ld.global.nc.f32 	%f395, [%rd36+32];
	sub.f32 	%f396, %f12, %f395;
	fma.rn.f32 	%f397, %f396, %f396, %f394;
	ld.global.nc.f32 	%f398, [%rd36+36];
	sub.f32 	%f399, %f13, %f398;
	fma.rn.f32 	%f400, %f399, %f399, %f397;
	ld.global.nc.f32 	%f401, [%rd36+40];
	sub.f32 	%f402, %f14, %f401;
	fma.rn.f32 	%f403, %f402, %f402, %f400;
	ld.global.nc.f32 	%f404, [%rd36+44];
	sub.f32 	%f405, %f15, %f404;
	fma.rn.f32 	%f406, %f405, %f405, %f403;
	ld.global.nc.f32 	%f407, [%rd36+48];
	sub.f32 	%f408, %f16, %f407;
	fma.rn.f32 	%f409, %f408, %f408, %f406;
	ld.global.nc.f32 	%f410, [%rd36+52];
	sub.f32 	%f411, %f17, %f410;
	fma.rn.f32 	%f412, %f411, %f411, %f409;
	ld.global.nc.f32 	%f413, [%rd36+56];
	sub.f32 	%f414, %f18, %f413;
	fma.rn.f32 	%f415, %f414, %f414, %f412;
	ld.global.nc.f32 	%f416, [%rd36+60];
	sub.f32 	%f417, %f19, %f416;
	fma.rn.f32 	%f418, %f417, %f417, %f415;
	ld.global.nc.f32 	%f419, [%rd36+64];
	sub.f32 	%f420, %f20, %f419;
	fma.rn.f32 	%f421, %f420, %f420, %f418;
	ld.global.nc.f32 	%f422, [%rd36+68];
	sub.f32 	%f423, %f21, %f422;
	fma.rn.f32 	%f424, %f423, %f423, %f421;
	ld.global.nc.f32 	%f425, [%rd36+72];
	sub.f32 	%f426, %f22, %f425;
	fma.rn.f32 	%f427, %f426, %f426, %f424;
	ld.global.nc.f32 	%f428, [%rd36+76];
	sub.f32 	%f429, %f23, %f428;
	fma.rn.f32 	%f430, %f429, %f429, %f427;
	ld.global.nc.f32 	%f431, [%rd36+80];
	sub.f32 	%f432, %f24, %f431;
	fma.rn.f32 	%f433, %f432, %f432, %f430;
	ld.global.nc.f32 	%f434, [%rd36+84];
	sub.f32 	%f435, %f25, %f434;
	fma.rn.f32 	%f436, %f435, %f435, %f433;
	ld.global.nc.f32 	%f437, [%rd36+88];
	sub.f32 	%f438, %f26, %f437;
	fma.rn.f32 	%f439, %f438, %f438, %f436;
	ld.global.nc.f32 	%f440, [%rd36+92];
	sub.f32 	%f441, %f27, %f440;
	fma.rn.f32 	%f442, %f441, %f441, %f439;
	ld.global.nc.f32 	%f443, [%rd36+96];
	sub.f32 	%f444, %f28, %f443;
	fma.rn.f32 	%f445, %f444, %f444, %f442;
	ld.global.nc.f32 	%f446, [%rd36+100];
	sub.f32 	%f447, %f29, %f446;
	fma.rn.f32 	%f448, %f447, %f447, %f445;
	ld.global.nc.f32 	%f449, [%rd36+104];
	sub.f32 	%f450, %f30, %f449;
	fma.rn.f32 	%f451, %f450, %f450, %f448;
	ld.global.nc.f32 	%f452, [%rd36+108];
	sub.f32 	%f453, %f31, %f452;
	fma.rn.f32 	%f454, %f453, %f453, %f451;
	ld.global.nc.f32 	%f455, [%rd36+112];
	sub.f32 	%f456, %f32, %f455;
	fma.rn.f32 	%f457, %f456, %f456, %f454;
	ld.global.nc.f32 	%f458, [%rd36+116];
	sub.f32 	%f459, %f33, %f458;
	fma.rn.f32 	%f460, %f459, %f459, %f457;
	ld.global.nc.f32 	%f461, [%rd36+120];
	sub.f32 	%f462, %f34, %f461;
	fma.rn.f32 	%f463, %f462, %f462, %f460;
	ld.global.nc.f32 	%f464, [%rd36+124];
	sub.f32 	%f465, %f35, %f464;
	fma.rn.f32 	%f466, %f465, %f465, %f463;
	ld.global.nc.f32 	%f467, [%rd36+128];
	sub.f32 	%f468, %f36, %f467;
	fma.rn.f32 	%f469, %f468, %f468, %f466;
	ld.global.nc.f32 	%f470, [%rd36+132];
	sub.f32 	%f471, %f37, %f470;
	fma.rn.f32 	%f472, %f471, %f471, %f469;
	ld.global.nc.f32 	%f473, [%rd36+136];
	sub.f32 	%f474, %f38, %f473;
	fma.rn.f32 	%f475, %f474, %f474, %f472;
	ld.global.nc.f32 	%f476, [%rd36+140];
	sub.f32 	%f477, %f39, %f476;
	fma.rn.f32 	%f478, %f477, %f477, %f475;
	ld.global.nc.f32 	%f479, [%rd36+144];
	sub.f32 	%f480, %f40, %f479;
	fma.rn.f32 	%f481, %f480, %f480, %f478;
	ld.global.nc.f32 	%f482, [%rd36+148];
	sub.f32 	%f483, %f41, %f482;
	fma.rn.f32 	%f484, %f483, %f483, %f481;
	ld.global.nc.f32 	%f485, [%rd36+152];
	sub.f32 	%f486, %f42, %f485;
	fma.rn.f32 	%f487, %f486, %f486, %f484;
	ld.global.nc.f32 	%f488, [%rd36+156];
	sub.f32 	%f489, %f43, %f488;
	fma.rn.f32 	%f490, %f489, %f489, %f487;
	ld.global.nc.f32 	%f491, [%rd36+160];
	sub.f32 	%f492, %f44, %f491;
	fma.rn.f32 	%f493, %f492, %f492, %f490;
	ld.global.nc.f32 	%f494, [%rd36+164];
	sub.f32 	%f495, %f45, %f494;
	fma.rn.f32 	%f496, %f495, %f495, %f493;
	ld.global.nc.f32 	%f497, [%rd36+168];
	sub.f32 	%f498, %f46, %f497;
	fma.rn.f32 	%f499, %f498, %f498, %f496;
	ld.global.nc.f32 	%f500, [%rd36+172];
	sub.f32 	%f501, %f47, %f500;
	fma.rn.f32 	%f502, %f501, %f501, %f499;
	ld.global.nc.f32 	%f503, [%rd36+176];
	sub.f32 	%f504, %f48, %f503;
	fma.rn.f32 	%f505, %f504, %f504, %f502;
	ld.global.nc.f32 	%f506, [%rd36+180];
	sub.f32 	%f507, %f49, %f506;
	fma.rn.f32 	%f508, %f507, %f507, %f505;
	ld.global.nc.f32 	%f509, [%rd36+184];
	sub.f32 	%f510, %f50, %f509;
	fma.rn.f32 	%f511, %f510, %f510, %f508;
	ld.global.nc.f32 	%f512, [%rd36+188];
	sub.f32 	%f513, %f51, %f512;
	fma.rn.f32 	%f514, %f513, %f513, %f511;
	ld.global.nc.f32 	%f515, [%rd36+192];
	sub.f32 	%f516, %f52, %f515;
	fma.rn.f32 	%f517, %f516, %f516, %f514;
	ld.global.nc.f32 	%f518, [%rd36+196];
	sub.f32 	%f519, %f53, %f518;
	fma.rn.f32 	%f520, %f519, %f519, %f517;
	ld.global.nc.f32 	%f521, [%rd36+200];
	sub.f32 	%f522, %f54, %f521;
	fma.rn.f32 	%f523, %f522, %f522, %f520;
	ld.global.nc.f32 	%f524, [%rd36+204];
	sub.f32 	%f525, %f55, %f524;
	fma.rn.f32 	%f526, %f525, %f525, %f523;
	ld.global.nc.f32 	%f527, [%rd36+208];
	sub.f32 	%f528, %f56, %f527;
	fma.rn.f32 	%f529, %f528, %f528, %f526;
	ld.global.nc.f32 	%f530, [%rd36+212];
	sub.f32 	%f531, %f57, %f530;
	fma.rn.f32 	%f532, %f531, %f531, %f529;
	ld.global.nc.f32 	%f533, [%rd36+216];
	sub.f32 	%f534, %f58, %f533;
	fma.rn.f32 	%f535, %f534, %f534, %f532;
	ld.global.nc.f32 	%f536, [%rd36+220];
	sub.f32 	%f537, %f59, %f536;
	fma.rn.f32 	%f538, %f537, %f537, %f535;
	ld.global.nc.f32 	%f539, [%rd36+224];
	sub.f32 	%f540, %f60, %f539;
	fma.rn.f32 	%f541, %f540, %f540, %f538;
	ld.global.nc.f32 	%f542, [%rd36+228];
	sub.f32 	%f543, %f61, %f542;
	fma.rn.f32 	%f544, %f543, %f543, %f541;
	ld.global.nc.f32 	%f545, [%rd36+232];
	sub.f32 	%f546, %f62, %f545;
	fma.rn.f32 	%f547, %f546, %f546, %f544;
	ld.global.nc.f32 	%f548, [%rd36+236];
	sub.f32 	%f549, %f63, %f548;
	fma.rn.f32 	%f550, %f549, %f549, %f547;
	ld.global.nc.f32 	%f551, [%rd36+240];
	sub.f32 	%f552, %f64, %f551;
	fma.rn.f32 	%f553, %f552, %f552, %f550;
	ld.global.nc.f32 	%f554, [%rd36+244];
	sub.f32 	%f555, %f65, %f554;
	fma.rn.f32 	%f556, %f555, %f555, %f553;
	ld.global.nc.f32 	%f557, [%rd36+248];
	sub.f32 	%f558, %f66, %f557;
	fma.rn.f32 	%f559, %f558, %f558, %f556;
	ld.global.nc.f32 	%f560, [%rd36+252];
	sub.f32 	%f561, %f67, %f560;
	fma.rn.f32 	%f562, %f561, %f561, %f559;
	ld.global.nc.f32 	%f563, [%rd36+256];
	sub.f32 	%f564, %f68, %f563;
	fma.rn.f32 	%f565, %f564, %f564, %f562;
	ld.global.nc.f32 	%f566, [%rd36+260];
	sub.f32 	%f567, %f69, %f566;
	fma.rn.f32 	%f568, %f567, %f567, %f565;
	ld.global.nc.f32 	%f569, [%rd36+264];
	sub.f32 	%f570, %f70, %f569;
	fma.rn.f32 	%f571, %f570, %f570, %f568;
	ld.global.nc.f32 	%f572, [%rd36+268];
	sub.f32 	%f573, %f71, %f572;
	fma.rn.f32 	%f574, %f573, %f573, %f571;
	ld.global.nc.f32 	%f575, [%rd36+272];
	sub.f32 	%f576, %f72, %f575;
	fma.rn.f32 	%f577, %f576, %f576, %f574;
	ld.global.nc.f32 	%f578, [%rd36+276];
	sub.f32 	%f579, %f73, %f578;
	fma.rn.f32 	%f580, %f579, %f579, %f577;
	ld.global.nc.f32 	%f581, [%rd36+280];
	sub.f32 	%f582, %f74, %f581;
	fma.rn.f32 	%f583, %f582, %f582, %f580;
	ld.global.nc.f32 	%f584, [%rd36+284];
	sub.f32 	%f585, %f75, %f584;
	fma.rn.f32 	%f586, %f585, %f585, %f583;
	ld.global.nc.f32 	%f587, [%rd36+288];
	sub.f32 	%f588, %f76, %f587;
	fma.rn.f32 	%f589, %f588, %f588, %f586;
	ld.global.nc.f32 	%f590, [%rd36+292];
	sub.f32 	%f591, %f77, %f590;
	fma.rn.f32 	%f592, %f591, %f591, %f589;
	ld.global.nc.f32 	%f593, [%rd36+296];
	sub.f32 	%f594, %f78, %f593;
	fma.rn.f32 	%f595, %f594, %f594, %f592;
	ld.global.nc.f32 	%f596, [%rd36+300];
	sub.f32 	%f597, %f79, %f596;
	fma.rn.f32 	%f598, %f597, %f597, %f595;
	ld.global.nc.f32 	%f599, [%rd36+304];
	sub.f32 	%f600, %f80, %f599;
	fma.rn.f32 	%f601, %f600, %f600, %f598;
	ld.global.nc.f32 	%f602, [%rd36+308];
	sub.f32 	%f603, %f81, %f602;
	fma.rn.f32 	%f604, %f603, %f603, %f601;
	ld.global.nc.f32 	%f605, [%rd36+312];
	sub.f32 	%f606, %f82, %f605;
	fma.rn.f32 	%f607, %f606, %f606, %f604;
	ld.global.nc.f32 	%f608, [%rd36+316];
	sub.f32 	%f609, %f83, %f608;
	fma.rn.f32 	%f610, %f609, %f609, %f607;
	ld.global.nc.f32 	%f611, [%rd36+320];
	sub.f32 	%f612, %f84, %f611;
	fma.rn.f32 	%f613, %f612, %f612, %f610;
	ld.global.nc.f32 	%f614, [%rd36+324];
	sub.f32 	%f615, %f85, %f614;
	fma.rn.f32 	%f616, %f615, %f615, %f613;
	ld.global.nc.f32 	%f617, [%rd36+328];
	sub.f32 	%f618, %f86, %f617;
	fma.rn.f32 	%f619, %f618, %f618, %f616;
	ld.global.nc.f32 	%f620, [%rd36+332];
	sub.f32 	%f621, %f87, %f620;
	fma.rn.f32 	%f622, %f621, %f621, %f619;
	ld.global.nc.f32 	%f623, [%rd36+336];
	sub.f32 	%f624, %f88, %f623;
	fma.rn.f32 	%f625, %f624, %f624, %f622;
	ld.global.nc.f32 	%f626, [%rd36+340];
	sub.f32 	%f627, %f89, %f626;
	fma.rn.f32 	%f628, %f627, %f627, %f625;
	ld.global.nc.f32 	%f629, [%rd36+344];
	sub.f32 	%f630, %f90, %f629;
	fma.rn.f32 	%f631, %f630, %f630, %f628;
	ld.global.nc.f32 	%f632, [%rd36+348];
	sub.f32 	%f633, %f91, %f632;
	fma.rn.f32 	%f634, %f633, %f633, %f631;
	ld.global.nc.f32 	%f635, [%rd36+352];
	sub.f32 	%f636, %f92, %f635;
	fma.rn.f32 	%f637, %f636, %f636, %f634;
	ld.global.nc.f32 	%f638, [%rd36+356];
	sub.f32 	%f639, %f93, %f638;
	fma.rn.f32 	%f640, %f639, %f639, %f637;
	ld.global.nc.f32 	%f641, [%rd36+360];
	sub.f32 	%f642, %f94, %f641;
	fma.rn.f32 	%f643, %f642, %f642, %f640;
	ld.global.nc.f32 	%f644, [%rd36+364];
	sub.f32 	%f645, %f95, %f644;
	fma.rn.f32 	%f646, %f645, %f645, %f643;
	ld.global.nc.f32 	%f647, [%rd36+368];
	sub.f32 	%f648, %f96, %f647;
	fma.rn.f32 	%f649, %f648, %f648, %f646;
	ld.global.nc.f32 	%f650, [%rd36+372];
	sub.f32 	%f651, %f97, %f650;
	fma.rn.f32 	%f652, %f651, %f651, %f649;
	ld.global.nc.f32 	%f653, [%rd36+376];
	sub.f32 	%f654, %f98, %f653;
	fma.rn.f32 	%f655, %f654, %f654, %f652;
	ld.global.nc.f32 	%f656, [%rd36+380];
	sub.f32 	%f657, %f99, %f656;
	fma.rn.f32 	%f658, %f657, %f657, %f655;
	ld.global.nc.f32 	%f659, [%rd36+384];
	sub.f32 	%f660, %f100, %f659;
	fma.rn.f32 	%f661, %f660, %f660, %f658;
	ld.global.nc.f32 	%f662, [%rd36+388];
	sub.f32 	%f663, %f101, %f662;
	fma.rn.f32 	%f664, %f663, %f663, %f661;
	ld.global.nc.f32 	%f665, [%rd36+392];
	sub.f32 	%f666, %f102, %f665;
	fma.rn.f32 	%f667, %f666, %f666, %f664;
	ld.global.nc.f32 	%f668, [%rd36+396];
	sub.f32 	%f669, %f103, %f668;
	fma.rn.f32 	%f670, %f669, %f669, %f667;
	ld.global.nc.f32 	%f671, [%rd36+400];
	sub.f32 	%f672, %f104, %f671;
	fma.rn.f32 	%f673, %f672, %f672, %f670;
	ld.global.nc.f32 	%f674, [%rd36+404];
	sub.f32 	%f675, %f105, %f674;
	fma.rn.f32 	%f676, %f675, %f675, %f673;
	ld.global.nc.f32 	%f677, [%rd36+408];
	sub.f32 	%f678, %f106, %f677;
	fma.rn.f32 	%f679, %f678, %f678, %f676;
	ld.global.nc.f32 	%f680, [%rd36+412];
	sub.f32 	%f681, %f107, %f680;
	fma.rn.f32 	%f682, %f681, %f681, %f679;
	ld.global.nc.f32 	%f683, [%rd36+416];
	sub.f32 	%f684, %f108, %f683;
	fma.rn.f32 	%f685, %f684, %f684, %f682;
	ld.global.nc.f32 	%f686, [%rd36+420];
	sub.f32 	%f687, %f109, %f686;
	fma.rn.f32 	%f688, %f687, %f687, %f685;
	ld.global.nc.f32 	%f689, [%rd36+424];
	sub.f32 	%f690, %f110, %f689;
	fma.rn.f32 	%f691, %f690, %f690, %f688;
	ld.global.nc.f32 	%f692, [%rd36+428];
	sub.f32 	%f693, %f111, %f692;
	fma.rn.f32 	%f694, %f693, %f693, %f691;
	ld.global.nc.f32 	%f695, [%rd36+432];
	sub.f32 	%f696, %f112, %f695;
	fma.rn.f32 	%f697, %f696, %f696, %f694;
	ld.global.nc.f32 	%f698, [%rd36+436];
	sub.f32 	%f699, %f113, %f698;
	fma.rn.f32 	%f700, %f699, %f699, %f697;
	ld.global.nc.f32 	%f701, [%rd36+440];
	sub.f32 	%f702, %f114, %f701;
	fma.rn.f32 	%f703, %f702, %f702, %f700;
	ld.global.nc.f32 	%f704, [%rd36+444];
	sub.f32 	%f705, %f115, %f704;
	fma.rn.f32 	%f706, %f705, %f705, %f703;
	ld.global.nc.f32 	%f707, [%rd36+448];
	sub.f32 	%f708, %f116, %f707;
	fma.rn.f32 	%f709, %f708, %f708, %f706;
	ld.global.nc.f32 	%f710, [%rd36+452];
	sub.f32 	%f711, %f117, %f710;
	fma.rn.f32 	%f712, %f711, %f711, %f709;
	ld.global.nc.f32 	%f713, [%rd36+456];
	sub.f32 	%f714, %f118, %f713;
	fma.rn.f32 	%f715, %f714, %f714, %f712;
	ld.global.nc.f32 	%f716, [%rd36+460];
	sub.f32 	%f717, %f119, %f716;
	fma.rn.f32 	%f718, %f717, %f717, %f715;
	ld.global.nc.f32 	%f719, [%rd36+464];
	sub.f32 	%f720, %f120, %f719;
	fma.rn.f32 	%f721, %f720, %f720, %f718;
	ld.global.nc.f32 	%f722, [%rd36+468];
	sub.f32 	%f723, %f121, %f722;
	fma.rn.f32 	%f724, %f723, %f723, %f721;
	ld.global.nc.f32 	%f725, [%rd36+472];
	sub.f32 	%f726, %f122, %f725;
	fma.rn.f32 	%f727, %f726, %f726, %f724;
	ld.global.nc.f32 	%f728, [%rd36+476];
	sub.f32 	%f729, %f123, %f728;
	fma.rn.f32 	%f730, %f729, %f729, %f727;
	ld.global.nc.f32 	%f731, [%rd36+480];
	sub.f32 	%f732, %f124, %f731;
	fma.rn.f32 	%f733, %f732, %f732, %f730;
	ld.global.nc.f32 	%f734, [%rd36+484];
	sub.f32 	%f735, %f125, %f734;
	fma.rn.f32 	%f736, %f735, %f735, %f733;
	ld.global.nc.f32 	%f737, [%rd36+488];
	sub.f32 	%f738, %f126, %f737;
	fma.rn.f32 	%f739, %f738, %f738, %f736;
	ld.global.nc.f32 	%f740, [%rd36+492];
	sub.f32 	%f741, %f127, %f740;
	fma.rn.f32 	%f742, %f741, %f741, %f739;
	ld.global.nc.f32 	%f743, [%rd36+496];
	sub.f32 	%f744, %f128, %f743;
	fma.rn.f32 	%f745, %f744, %f744, %f742;
	ld.global.nc.f32 	%f746, [%rd36+500];
	sub.f32 	%f747, %f129, %f746;
	fma.rn.f32 	%f748, %f747, %f747, %f745;
	ld.global.nc.f32 	%f749, [%rd36+504];
	sub.f32 	%f750, %f130, %f749;
	fma.rn.f32 	%f751, %f750, %f750, %f748;
	ld.global.nc.f32 	%f752, [%rd36+508];
	sub.f32 	%f753, %f131, %f752;
	fma.rn.f32 	%f754, %f753, %f753, %f751;
	setp.lt.f32 	%p18, %f754, %f965;
	selp.f32 	%f965, %f754, %f965, %p18;
	selp.b32 	%r605, %r369, %r605, %p18;
	ld.const.f32 	%f755, [d_radius2];
	setp.gtu.f32 	%p19, %f197, %f755;
	setp.geu.f32 	%p20, %f754, %f949;
	or.pred  	%p21, %p19, %p20;
	@%p21 bra 	$L__BB4_162;
	setp.leu.f32 	%p22, %f964, %f963;
	mov.f32 	%f833, %f963;
	mov.u32 	%r473, %r603;
	@%p22 bra 	$L__BB4_29;
	mov.f32 	%f833, %f964;
	mov.f32 	%f964, %f963;
	mov.u32 	%r473, %r604;
	mov.u32 	%r604, %r603;
$L__BB4_29:
	setp.leu.f32 	%p23, %f833, %f962;
	mov.f32 	%f832, %f962;
	mov.u32 	%r472, %r602;
	@%p23 bra 	$L__BB4_32;
	setp.leu.f32 	%p24, %f964, %f962;
	mov.f32 	%f832, %f833;
	mov.f32 	%f833, %f962;
	mov.u32 	%r472, %r473;
	mov.u32 	%r473, %r602;
	@%p24 bra 	$L__BB4_32;
	mov.f32 	%f833, %f964;
	mov.f32 	%f964, %f962;
	mov.u32 	%r473, %r604;
	mov.u32 	%r604, %r602;
$L__BB4_32:
	setp.leu.f32 	%p25, %f832, %f961;
	mov.f32 	%f835, %f961;
	mov.f32 	%f836, %f832;
	mov.f32 	%f837, %f833;
	mov.u32 	%r475, %r601;
	mov.u32 	%r476, %r472;
	mov.u32 	%r477, %r473;
	@%p25 bra 	$L__BB4_36;
	setp.leu.f32 	%p26, %f833, %f961;
	mov.f32 	%f835, %f832;
	mov.f32 	%f836, %f961;
	mov.f32 	%f837, %f833;
	mov.u32 	%r475, %r472;
	mov.u32 	%r476, %r601;
	mov.u32 	%r477, %r473;
	@%p26 bra 	$L__BB4_36;
	setp.leu.f32 	%p27, %f964, %f961;
	mov.f32 	%f835, %f832;
	mov.f32 	%f836, %f833;
	mov.f32 	%f837, %f961;
	mov.u32 	%r475, %r472;
	mov.u32 	%r476, %r473;
	mov.u32 	%r477, %r601;
	@%p27 bra 	$L__BB4_36;
	mov.f32 	%f835, %f832;
	mov.f32 	%f836, %f833;
	mov.f32 	%f837, %f964;
	mov.f32 	%f964, %f961;
	mov.u32 	%r475, %r472;
	mov.u32 	%r476, %r473;
	mov.u32 	%r477, %r604;
	mov.u32 	%r604, %r601;
$L__BB4_36:
	setp.leu.f32 	%p28, %f835, %f960;
	mov.f32 	%f839, %f960;
	mov.f32 	%f840, %f835;
	mov.f32 	%f841, %f836;
	mov.f32 	%f842, %f837;
	mov.u32 	%r479, %r600;
	mov.u32 	%r480, %r475;
	mov.u32 	%r481, %r476;
	mov.u32 	%r482, %r477;
	@%p28 bra 	$L__BB4_41;
	setp.leu.f32 	%p29, %f836, %f960;
	mov.f32 	%f839, %f835;
	mov.f32 	%f840, %f960;
	mov.f32 	%f841, %f836;
	mov.f32 	%f842, %f837;
	mov.u32 	%r479, %r475;
	mov.u32 	%r480, %r600;
	mov.u32 	%r481, %r476;
	mov.u32 	%r482, %r477;
	@%p29 bra 	$L__BB4_41;
	setp.leu.f32 	%p30, %f837, %f960;
	mov.f32 	%f839, %f835;
	mov.f32 	%f840, %f836;
	mov.f32 	%f841, %f960;
	mov.f32 	%f842, %f837;
	mov.u32 	%r479, %r475;
	mov.u32 	%r480, %r476;
	mov.u32 	%r481, %r600;
	mov.u32 	%r482, %r477;
	@%p30 bra 	$L__BB4_41;
	setp.leu.f32 	%p31, %f964, %f960;
	mov.f32 	%f839, %f835;
	mov.f32 	%f840, %f836;
	mov.f32 	%f841, %f837;
	mov.f32 	%f842, %f960;
	mov.u32 	%r479, %r475;
	mov.u32 	%r480, %r476;
	mov.u32 	%r481, %r477;
	mov.u32 	%r482, %r600;
	@%p31 bra 	$L__BB4_41;
	mov.f32 	%f839, %f835;
	mov.f32 	%f840, %f836;
	mov.f32 	%f841, %f837;
	mov.f32 	%f842, %f964;
	mov.f32 	%f964, %f960;
	mov.u32 	%r479, %r475;
	mov.u32 	%r480, %r476;
	mov.u32 	%r481, %r477;
	mov.u32 	%r482, %r604;
	mov.u32 	%r604, %r600;
$L__BB4_41:
	setp.leu.f32 	%p32, %f839, %f959;
	mov.f32 	%f844, %f959;
	mov.f32 	%f845, %f839;
	mov.f32 	%f846, %f840;
	mov.f32 	%f847, %f841;
	mov.f32 	%f848, %f842;
	mov.u32 	%r484, %r599;
	mov.u32 	%r485, %r479;
	mov.u32 	%r486, %r480;
	mov.u32 	%r487, %r481;
	mov.u32 	%r488, %r482;
	@%p32 bra 	$L__BB4_47;
	setp.leu.f32 	%p33, %f840, %f959;
	mov.f32 	%f844, %f839;
	mov.f32 	%f845, %f959;
	mov.f32 	%f846, %f840;
	mov.f32 	%f847, %f841;
	mov.f32 	%f848, %f842;
	mov.u32 	%r484, %r479;
	mov.u32 	%r485, %r599;
	mov.u32 	%r486, %r480;
	mov.u32 	%r487, %r481;
	mov.u32 	%r488, %r482;
	@%p33 bra 	$L__BB4_47;
	setp.leu.f32 	%p34, %f841, %f959;
	mov.f32 	%f844, %f839;
	mov.f32 	%f845, %f840;
	mov.f32 	%f846, %f959;
	mov.f32 	%f847, %f841;
	mov.f32 	%f848, %f842;
	mov.u32 	%r484, %r479;
	mov.u32 	%r485, %r480;
	mov.u32 	%r486, %r599;
	mov.u32 	%r487, %r481;
	mov.u32 	%r488, %r482;
	@%p34 bra 	$L__BB4_47;
	setp.leu.f32 	%p35, %f842, %f959;
	mov.f32 	%f844, %f839;
	mov.f32 	%f845, %f840;
	mov.f32 	%f846, %f841;
	mov.f32 	%f847, %f959;
	mov.f32 	%f848, %f842;
	mov.u32 	%r484, %r479;
	mov.u32 	%r485, %r480;
	mov.u32 	%r486, %r481;
	mov.u32 	%r487, %r599;
	mov.u32 	%r488, %r482;
	@%p35 bra 	$L__BB4_47;
	setp.leu.f32 	%p36, %f964, %f959;
	mov.f32 	%f844, %f839;
	mov.f32 	%f845, %f840;
	mov.f32 	%f846, %f841;
	mov.f32 	%f847, %f842;
	mov.f32 	%f848, %f959;
	mov.u32 	%r484, %r479;
	mov.u32 	%r485, %r480;
	mov.u32 	%r486, %r481;
	mov.u32 	%r487, %r482;
	mov.u32 	%r488, %r599;
	@%p36 bra 	$L__BB4_47;
	mov.f32 	%f844, %f839;
	mov.f32 	%f845, %f840;
	mov.f32 	%f846, %f841;
	mov.f32 	%f847, %f842;
	mov.f32 	%f848, %f964;
	mov.f32 	%f964, %f959;
	mov.u32 	%r484, %r479;
	mov.u32 	%r485, %r480;
	mov.u32 	%r486, %r481;
	mov.u32 	%r487, %r482;
	mov.u32 	%r488, %r604;
	mov.u32 	%r604, %r599;
$L__BB4_47:
	setp.leu.f32 	%p37, %f844, %f958;
	mov.f32 	%f850, %f958;
	mov.f32 	%f851, %f844;
	mov.f32 	%f852, %f845;
	mov.f32 	%f853, %f846;
	mov.f32 	%f854, %f847;
	mov.f32 	%f855, %f848;
	mov.u32 	%r490, %r598;
	mov.u32 	%r491, %r484;
	mov.u32 	%r492, %r485;
	mov.u32 	%r493, %r486;
	mov.u32 	%r494, %r487;
	mov.u32 	%r495, %r488;
	@%p37 bra 	$L__BB4_54;
	setp.leu.f32 	%p38, %f845, %f958;
	mov.f32 	%f850, %f844;
	mov.f32 	%f851, %f958;
	mov.f32 	%f852, %f845;
	mov.f32 	%f853, %f846;
	mov.f32 	%f854, %f847;
	mov.f32 	%f855, %f848;
	mov.u32 	%r490, %r484;
	mov.u32 	%r491, %r598;
	mov.u32 	%r492, %r485;
	mov.u32 	%r493, %r486;
	mov.u32 	%r494, %r487;
	mov.u32 	%r495, %r488;
	@%p38 bra 	$L__BB4_54;
	setp.leu.f32 	%p39, %f846, %f958;
	mov.f32 	%f850, %f844;
	mov.f32 	%f851, %f845;
	mov.f32 	%f852, %f958;
	mov.f32 	%f853, %f846;
	mov.f32 	%f854, %f847;
	mov.f32 	%f855, %f848;
	mov.u32 	%r490, %r484;
	mov.u32 	%r491, %r485;
	mov.u32 	%r492, %r598;
	mov.u32 	%r493, %r486;
	mov.u32 	%r494, %r487;
	mov.u32 	%r495, %r488;
	@%p39 bra 	$L__BB4_54;
	setp.leu.f32 	%p40, %f847, %f958;
	mov.f32 	%f850, %f844;
	mov.f32 	%f851, %f845;
	mov.f32 	%f852, %f846;
	mov.f32 	%f853, %f958;
	mov.f32 	%f854, %f847;
	mov.f32 	%f855, %f848;
	mov.u32 	%r490, %r484;
	mov.u32 	%r491, %r485;
	mov.u32 	%r492, %r486;
	mov.u32 	%r493, %r598;
	mov.u32 	%r494, %r487;
	mov.u32 	%r495, %r488;
	@%p40 bra 	$L__BB4_54;
	setp.leu.f32 	%p41, %f848, %f958;
	mov.f32 	%f850, %f844;
	mov.f32 	%f851, %f845;
	mov.f32 	%f852, %f846;
	mov.f32 	%f853, %f847;
	mov.f32 	%f854, %f958;
	mov.f32 	%f855, %f848;
	mov.u32 	%r490, %r484;
	mov.u32 	%r491, %r485;
	mov.u32 	%r492, %r486;
	mov.u32 	%r493, %r487;
	mov.u32 	%r494, %r598;
	mov.u32 	%r495, %r488;
	@%p41 bra 	$L__BB4_54;
	setp.leu.f32 	%p42, %f964, %f958;
	mov.f32 	%f850, %f844;
	mov.f32 	%f851, %f845;
	mov.f32 	%f852, %f846;
	mov.f32 	%f853, %f847;
	mov.f32 	%f854, %f848;
	mov.f32 	%f855, %f958;
	mov.u32 	%r490, %r484;
	mov.u32 	%r491, %r485;
	mov.u32 	%r492, %r486;
	mov.u32 	%r493, %r487;
	mov.u32 	%r494, %r488;
	mov.u32 	%r495, %r598;
	@%p42 bra 	$L__BB4_54;
	mov.f32 	%f850, %f844;
	mov.f32 	%f851, %f845;
	mov.f32 	%f852, %f846;
	mov.f32 	%f853, %f847;
	mov.f32 	%f854, %f848;
	mov.f32 	%f855, %f964;
	mov.f32 	%f964, %f958;
	mov.u32 	%r490, %r484;
	mov.u32 	%r491, %r485;
	mov.u32 	%r492, %r486;
	mov.u32 	%r493, %r487;
	mov.u32 	%r494, %r488;
	mov.u32 	%r495, %r604;
	mov.u32 	%r604, %r598;
$L__BB4_54:
	setp.leu.f32 	%p43, %f850, %f957;
	mov.f32 	%f857, %f957;
	mov.f32 	%f858, %f850;
	mov.f32 	%f859, %f851;
	mov.f32 	%f860, %f852;
	mov.f32 	%f861, %f853;
	mov.f32 	%f862, %f854;
	mov.f32 	%f863, %f855;
	mov.u32 	%r497, %r597;
	mov.u32 	%r498, %r490;
	mov.u32 	%r499, %r491;
	mov.u32 	%r500, %r492;
	mov.u32 	%r501, %r493;
	mov.u32 	%r502, %r494;
	mov.u32 	%r503, %r495;
	@%p43 bra 	$L__BB4_62;
	setp.leu.f32 	%p44, %f851, %f957;
	mov.f32 	%f857, %f850;
	mov.f32 	%f858, %f957;
	mov.f32 	%f859, %f851;
	mov.f32 	%f860, %f852;
	mov.f32 	%f861, %f853;
	mov.f32 	%f862, %f854;
	mov.f32 	%f863, %f855;
	mov.u32 	%r497, %r490;
	mov.u32 	%r498, %r597;
	mov.u32 	%r499, %r491;
	mov.u32 	%r500, %r492;
	mov.u32 	%r501, %r493;
	mov.u32 	%r502, %r494;
	mov.u32 	%r503, %r495;
	@%p44 bra 	$L__BB4_62;
	setp.leu.f32 	%p45, %f852, %f957;
	mov.f32 	%f857, %f850;
	mov.f32 	%f858, %f851;
	mov.f32 	%f859, %f957;
	mov.f32 	%f860, %f852;
	mov.f32 	%f861, %f853;
	mov.f32 	%f862, %f854;
	mov.f32 	%f863, %f855;
	mov.u32 	%r497, %r490;
	mov.u32 	%r498, %r491;
	mov.u32 	%r499, %r597;
	mov.u32 	%r500, %r492;
	mov.u32 	%r501, %r493;
	mov.u32 	%r502, %r494;
	mov.u32 	%r503, %r495;
	@%p45 bra 	$L__BB4_62;
	setp.leu.f32 	%p46, %f853, %f957;
	mov.f32 	%f857, %f850;
	mov.f32 	%f858, %f851;
	mov.f32 	%f859, %f852;
	mov.f32 	%f860, %f957;
	mov.f32 	%f861, %f853;
	mov.f32 	%f862, %f854;
	mov.f32 	%f863, %f855;
	mov.u32 	%r497, %r490;
	mov.u32 	%r498, %r491;
	mov.u32 	%r499, %r492;
	mov.u32 	%r500, %r597;
	mov.u32 	%r501, %r493;
	mov.u32 	%r502, %r494;
	mov.u32 	%r503, %r495;
	@%p46 bra 	$L__BB4_62;
	setp.leu.f32 	%p47, %f854, %f957;
	mov.f32 	%f857, %f850;
	mov.f32 	%f858, %f851;
	mov.f32 	%f859, %f852;
	mov.f32 	%f860, %f853;
	mov.f32 	%f861, %f957;
	mov.f32 	%f862, %f854;
	mov.f32 	%f863, %f855;
	mov.u32 	%r497, %r490;
	mov.u32 	%r498, %r491;
	mov.u32 	%r499, %r492;
	mov.u32 	%r500, %r493;
	mov.u32 	%r501, %r597;
	mov.u32 	%r502, %r494;
	mov.u32 	%r503, %r495;
	@%p47 bra 	$L__BB4_62;
	setp.leu.f32 	%p48, %f855, %f957;
	mov.f32 	%f857, %f850;
	mov.f32 	%f858, %f851;
	mov.f32 	%f859, %f852;
	mov.f32 	%f860, %f853;
	mov.f32 	%f861, %f854;
	mov.f32 	%f862, %f957;
	mov.f32 	%f863, %f855;
	mov.u32 	%r497, %r490;
	mov.u32 	%r498, %r491;
	mov.u32 	%r499, %r492;
	mov.u32 	%r500, %r493;
	mov.u32 	%r501, %r494;
	mov.u32 	%r502, %r597;
	mov.u32 	%r503, %r495;
	@%p48 bra 	$L__BB4_62;
	setp.leu.f32 	%p49, %f964, %f957;
	mov.f32 	%f857, %f850;
	mov.f32 	%f858, %f851;
	mov.f32 	%f859, %f852;
	mov.f32 	%f860, %f853;
	mov.f32 	%f861, %f854;
	mov.f32 	%f862, %f855;
	mov.f32 	%f863, %f957;
	mov.u32 	%r497, %r490;
	mov.u32 	%r498, %r491;
	mov.u32 	%r499, %r492;
	mov.u32 	%r500, %r493;
	mov.u32 	%r501, %r494;
	mov.u32 	%r502, %r495;
	mov.u32 	%r503, %r597;
	@%p49 bra 	$L__BB4_62;
	mov.f32 	%f857, %f850;
	mov.f32 	%f858, %f851;
	mov.f32 	%f859, %f852;
	mov.f32 	%f860, %f853;
	mov.f32 	%f861, %f854;
	mov.f32 	%f862, %f855;
	mov.f32 	%f863, %f964;
	mov.f32 	%f964, %f957;
	mov.u32 	%r497, %r490;
	mov.u32 	%r498, %r491;
	mov.u32 	%r499, %r492;
	mov.u32 	%r500, %r493;
	mov.u32 	%r501, %r494;
	mov.u32 	%r502, %r495;
	mov.u32 	%r503, %r604;
	mov.u32 	%r604, %r597;
$L__BB4_62:
	setp.leu.f32 	%p50, %f857, %f956;
	mov.f32 	%f865, %f956;
	mov.f32 	%f866, %f857;
	mov.f32 	%f867, %f858;
	mov.f32 	%f868, %f859;
	mov.f32 	%f869, %f860;
	mov.f32 	%f870, %f861;
	mov.f32 	%f871, %f862;
	mov.f32 	%f872, %f863;
	mov.u32 	%r505, %r596;
	mov.u32 	%r506, %r497;
	mov.u32 	%r507, %r498;
	mov.u32 	%r508, %r499;
	mov.u32 	%r509, %r500;
	mov.u32 	%r510, %r501;
	mov.u32 	%r511, %r502;
	mov.u32 	%r512, %r503;
	@%p50 bra 	$L__BB4_71;
	setp.leu.f32 	%p51, %f858, %f956;
	mov.f32 	%f865, %f857;
	mov.f32 	%f866, %f956;
	mov.f32 	%f867, %f858;
	mov.f32 	%f868, %f859;
	mov.f32 	%f869, %f860;
	mov.f32 	%f870, %f861;
	mov.f32 	%f871, %f862;
	mov.f32 	%f872, %f863;
	mov.u32 	%r505, %r497;
	mov.u32 	%r506, %r596;
	mov.u32 	%r507, %r498;
	mov.u32 	%r508, %r499;
	mov.u32 	%r509, %r500;
	mov.u32 	%r510, %r501;
	mov.u32 	%r511, %r502;
	mov.u32 	%r512, %r503;
	@%p51 bra 	$L__BB4_71;
	setp.leu.f32 	%p52, %f859, %f956;
	mov.f32 	%f865, %f857;
	mov.f32 	%f866, %f858;
	mov.f32 	%f867, %f956;
	mov.f32 	%f868, %f859;
	mov.f32 	%f869, %f860;
	mov.f32 	%f870, %f861;
	mov.f32 	%f871, %f862;
	mov.f32 	%f872, %f863;
	mov.u32 	%r505, %r497;
	mov.u32 	%r506, %r498;
	mov.u32 	%r507, %r596;
	mov.u32 	%r508, %r499;
	mov.u32 	%r509, %r500;
	mov.u32 	%r510, %r501;
	mov.u32 	%r511, %r502;
	mov.u32 	%r512, %r503;
	@%p52 bra 	$L__BB4_71;
	setp.leu.f32 	%p53, %f860, %f956;
	mov.f32 	%f865, %f857;
	mov.f32 	%f866, %f858;
	mov.f32 	%f867, %f859;
	mov.f32 	%f868, %f956;
	mov.f32 	%f869, %f860;
	mov.f32 	%f870, %f861;
	mov.f32 	%f871, %f862;
	mov.f32 	%f872, %f863;
	mov.u32 	%r505, %r497;
	mov.u32 	%r506, %r498;
	mov.u32 	%r507, %r499;
	mov.u32 	%r508, %r596;
	mov.u32 	%r509, %r500;
	mov.u32 	%r510, %r501;
	mov.u32 	%r511, %r502;
	mov.u32 	%r512, %r503;
	@%p53 bra 	$L__BB4_71;
	setp.leu.f32 	%p54, %f861, %f956;
	mov.f32 	%f865, %f857;
	mov.f32 	%f866, %f858;
	mov.f32 	%f867, %f859;
	mov.f32 	%f868, %f860;
	mov.f32 	%f869, %f956;
	mov.f32 	%f870, %f861;
	mov.f32 	%f871, %f862;
	mov.f32 	%f872, %f863;
	mov.u32 	%r505, %r497;
	mov.u32 	%r506, %r498;
	mov.u32 	%r507, %r499;
	mov.u32 	%r508, %r500;
	mov.u32 	%r509, %r596;
	mov.u32 	%r510, %r501;
	mov.u32 	%r511, %r502;
	mov.u32 	%r512, %r503;
	@%p54 bra 	$L__BB4_71;
	setp.leu.f32 	%p55, %f862, %f956;
	mov.f32 	%f865, %f857;
	mov.f32 	%f866, %f858;
	mov.f32 	%f867, %f859;
	mov.f32 	%f868, %f860;
	mov.f32 	%f869, %f861;
	mov.f32 	%f870, %f956;
	mov.f32 	%f871, %f862;
	mov.f32 	%f872, %f863;
	mov.u32 	%r505, %r497;
	mov.u32 	%r506, %r498;
	mov.u32 	%r507, %r499;
	mov.u32 	%r508, %r500;
	mov.u32 	%r509, %r501;
	mov.u32 	%r510, %r596;
	mov.u32 	%r511, %r502;
	mov.u32 	%r512, %r503;
	@%p55 bra 	$L__BB4_71;
	setp.leu.f32 	%p56, %f863, %f956;
	mov.f32 	%f865, %f857;
	mov.f32 	%f866, %f858;
	mov.f32 	%f867, %f859;
	mov.f32 	%f868, %f860;
	mov.f32 	%f869, %f861;
	mov.f32 	%f870, %f862;
	mov.f32 	%f871, %f956;
	mov.f32 	%f872, %f863;
	mov.u32 	%r505, %r497;
	mov.u32 	%r506, %r498;
	mov.u32 	%r507, %r499;
	mov.u32 	%r508, %r500;
	mov.u32 	%r509, %r501;
	mov.u32 	%r510, %r502;
	mov.u32 	%r511, %r596;
	mov.u32 	%r512, %r503;
	@%p56 bra 	$L__BB4_71;
	setp.leu.f32 	%p57, %f964, %f956;
	mov.f32 	%f865, %f857;
	mov.f32 	%f866, %f858;
	mov.f32 	%f867, %f859;
	mov.f32 	%f868, %f860;
	mov.f32 	%f869, %f861;
	mov.f32 	%f870, %f862;
	mov.f32 	%f871, %f863;
	mov.f32 	%f872, %f956;
	mov.u32 	%r505, %r497;
	mov.u32 	%r506, %r498;
	mov.u32 	%r507, %r499;
	mov.u32 	%r508, %r500;
	mov.u32 	%r509, %r501;
	mov.u32 	%r510, %r502;
	mov.u32 	%r511, %r503;
	mov.u32 	%r512, %r596;
	@%p57 bra 	$L__BB4_71;
	mov.f32 	%f865, %f857;
	mov.f32 	%f866, %f858;
	mov.f32 	%f867, %f859;
	mov.f32 	%f868, %f860;
	mov.f32 	%f869, %f861;
	mov.f32 	%f870, %f862;
	mov.f32 	%f871, %f863;
	mov.f32 	%f872, %f964;
	mov.f32 	%f964, %f956;
	mov.u32 	%r505, %r497;
	mov.u32 	%r506, %r498;
	mov.u32 	%r507, %r499;
	mov.u32 	%r508, %r500;
	mov.u32 	%r509, %r501;
	mov.u32 	%r510, %r502;
	mov.u32 	%r511, %r503;
	mov.u32 	%r512, %r604;
	mov.u32 	%r604, %r596;
$L__BB4_71:
	setp.leu.f32 	%p58, %f865, %f955;
	mov.f32 	%f874, %f955;
	mov.f32 	%f875, %f865;
	mov.f32 	%f876, %f866;
	mov.f32 	%f877, %f867;
	mov.f32 	%f878, %f868;
	mov.f32 	%f879, %f869;
	mov.f32 	%f880, %f870;
	mov.f32 	%f881, %f871;
	mov.f32 	%f882, %f872;
	mov.u32 	%r514, %r595;
	mov.u32 	%r515, %r505;
	mov.u32 	%r516, %r506;
	mov.u32 	%r517, %r507;
	mov.u32 	%r518, %r508;
	mov.u32 	%r519, %r509;
	mov.u32 	%r520, %r510;
	mov.u32 	%r521, %r511;
	mov.u32 	%r522, %r512;
	@%p58 bra 	$L__BB4_81;
	setp.leu.f32 	%p59, %f866, %f955;
	mov.f32 	%f874, %f865;
	mov.f32 	%f875, %f955;
	mov.f32 	%f876, %f866;
	mov.f32 	%f877, %f867;
	mov.f32 	%f878, %f868;
	mov.f32 	%f879, %f869;
	mov.f32 	%f880, %f870;
	mov.f32 	%f881, %f871;
	mov.f32 	%f882, %f872;
	mov.u32 	%r514, %r505;
	mov.u32 	%r515, %r595;
	mov.u32 	%r516, %r506;
	mov.u32 	%r517, %r507;
	mov.u32 	%r518, %r508;
	mov.u32 	%r519, %r509;
	mov.u32 	%r520, %r510;
	mov.u32 	%r521, %r511;
	mov.u32 	%r522, %r512;
	@%p59 bra 	$L__BB4_81;
	setp.leu.f32 	%p60, %f867, %f955;
	mov.f32 	%f874, %f865;
	mov.f32 	%f875, %f866;
	mov.f32 	%f876, %f955;
	mov.f32 	%f877, %f867;
	mov.f32 	%f878, %f868;
	mov.f32 	%f879, %f869;
	mov.f32 	%f880, %f870;
	mov.f32 	%f881, %f871;
	mov.f32 	%f882, %f872;
	mov.u32 	%r514, %r505;
	mov.u32 	%r515, %r506;
	mov.u32 	%r516, %r595;
	mov.u32 	%r517, %r507;
	mov.u32 	%r518, %r508;
	mov.u32 	%r519, %r509;
	mov.u32 	%r520, %r510;
	mov.u32 	%r521, %r511;
	mov.u32 	%r522, %r512;
	@%p60 bra 	$L__BB4_81;
	setp.leu.f32 	%p61, %f868, %f955;
	mov.f32 	%f874, %f865;
	mov.f32 	%f875, %f866;
	mov.f32 	%f876, %f867;
	mov.f32 	%f877, %f955;
	mov.f32 	%f878, %f868;
	mov.f32 	%f879, %f869;
	mov.f32 	%f880, %f870;
	mov.f32 	%f881, %f871;
	mov.f32 	%f882, %f872;
	mov.u32 	%r514, %r505;
	mov.u32 	%r515, %r506;
	mov.u32 	%r516, %r507;
	mov.u32 	%r517, %r595;
	mov.u32 	%r518, %r508;
	mov.u32 	%r519, %r509;
	mov.u32 	%r520, %r510;
	mov.u32 	%r521, %r511;
	mov.u32 	%r522, %r512;
	@%p61 bra 	$L__BB4_81;
	setp.leu.f32 	%p62, %f869, %f955;
	mov.f32 	%f874, %f865;
	mov.f32 	%f875, %f866;
	mov.f32 	%f876, %f867;
	mov.f32 	%f877, %f868;
	mov.f32 	%f878, %f955;
	mov.f32 	%f879, %f869;
	mov.f32 	%f880, %f870;
	mov.f32 	%f881, %f871;
	mov.f32 	%f882, %f872;
	mov.u32 	%r514, %r505;
	mov.u32 	%r515, %r506;
	mov.u32 	%r516, %r507;
	mov.u32 	%r517, %r508;
	mov.u32 	%r518, %r595;
	mov.u32 	%r519, %r509;
	mov.u32 	%r520, %r510;
	mov.u32 	%r521, %r511;
	mov.u32 	%r522, %r512;
	@%p62 bra 	$L__BB4_81;
	setp.leu.f32 	%p63, %f870, %f955;
	mov.f32 	%f874, %f865;
	mov.f32 	%f875, %f866;
	mov.f32 	%f876, %f867;
	mov.f32 	%f877, %f868;
	mov.f32 	%f878, %f869;
	mov.f32 	%f879, %f955;
	mov.f32 	%f880, %f870;
	mov.f32 	%f881, %f871;
	mov.f32 	%f882, %f872;
	mov.u32 	%r514, %r505;
	mov.u32 	%r515, %r506;
	mov.u32 	%r516, %r507;
	mov.u32 	%r517, %r508;
	mov.u32 	%r518, %r509;
	mov.u32 	%r519, %r595;
	mov.u32 	%r520, %r510;
	mov.u32 	%r521, %r511;
	mov.u32 	%r522, %r512;
	@%p63 bra 	$L__BB4_81;
	setp.leu.f32 	%p64, %f871, %f955;
	mov.f32 	%f874, %f865;
	mov.f32 	%f875, %f866;
	mov.f32 	%f876, %f867;
	mov.f32 	%f877, %f868;
	mov.f32 	%f878, %f869;
	mov.f32 	%f879, %f870;
	mov.f32 	%f880, %f955;
	mov.f32 	%f881, %f871;
	mov.f32 	%f882, %f872;
	mov.u32 	%r514, %r505;
	mov.u32 	%r515, %r506;
	mov.u32 	%r516, %r507;
	mov.u32 	%r517, %r508;
	mov.u32 	%r518, %r509;
	mov.u32 	%r519, %r510;
	mov.u32 	%r520, %r595;
	mov.u32 	%r521, %r511;
	mov.u32 	%r522, %r512;
	@%p64 bra 	$L__BB4_81;
	setp.leu.f32 	%p65, %f872, %f955;
	mov.f32 	%f874, %f865;
	mov.f32 	%f875, %f866;
	mov.f32 	%f876, %f867;
	mov.f32 	%f877, %f868;
	mov.f32 	%f878, %f869;
	mov.f32 	%f879, %f870;
	mov.f32 	%f880, %f871;
	mov.f32 	%f881, %f955;
	mov.f32 	%f882, %f872;
	mov.u32 	%r514, %r505;
	mov.u32 	%r515, %r506;
	mov.u32 	%r516, %r507;
	mov.u32 	%r517, %r508;
	mov.u32 	%r518, %r509;
	mov.u32 	%r519, %r510;
	mov.u32 	%r520, %r511;
	mov.u32 	%r521, %r595;
	mov.u32 	%r522, %r512;
	@%p65 bra 	$L__BB4_81;
	setp.leu.f32 	%p66, %f964, %f955;
	mov.f32 	%f874, %f865;
	mov.f32 	%f875, %f866;
	mov.f32 	%f876, %f867;
	mov.f32 	%f877, %f868;
	mov.f32 	%f878, %f869;
	mov.f32 	%f879, %f870;
	mov.f32 	%f880, %f871;
	mov.f32 	%f881, %f872;
	mov.f32 	%f882, %f955;
	mov.u32 	%r514, %r505;
	mov.u32 	%r515, %r506;
	mov.u32 	%r516, %r507;
	mov.u32 	%r517, %r508;
	mov.u32 	%r518, %r509;
	mov.u32 	%r519, %r510;
	mov.u32 	%r520, %r511;
	mov.u32 	%r521, %r512;
	mov.u32 	%r522, %r595;
	@%p66 bra 	$L__BB4_81;
	mov.f32 	%f874, %f865;
	mov.f32 	%f875, %f866;
	mov.f32 	%f876, %f867;
	mov.f32 	%f877, %f868;
	mov.f32 	%f878, %f869;
	mov.f32 	%f879, %f870;
	mov.f32 	%f880, %f871;
	mov.f32 	%f881, %f872;
	mov.f32 	%f882, %f964;
	mov.f32 	%f964, %f955;
	mov.u32 	%r514, %r505;
	mov.u32 	%r515, %r506;
	mov.u32 	%r516, %r507;
	mov.u32 	%r517, %r508;
	mov.u32 	%r518, %r509;
	mov.u32 	%r519, %r510;
	mov.u32 	%r520, %r511;
	mov.u32 	%r521, %r512;
	mov.u32 	%r522, %r604;
	mov.u32 	%r604, %r595;
$L__BB4_81:
	setp.leu.f32 	%p67, %f874, %f954;
	mov.f32 	%f884, %f954;
	mov.f32 	%f885, %f874;
	mov.f32 	%f886, %f875;
	mov.f32 	%f887, %f876;
	mov.f32 	%f888, %f877;
	mov.f32 	%f889, %f878;
	mov.f32 	%f890, %f879;
	mov.f32 	%f891, %f880;
	mov.f32 	%f892, %f881;
	mov.f32 	%f893, %f882;
	mov.u32 	%r524, %r594;
	mov.u32 	%r525, %r514;
	mov.u32 	%r526, %r515;
	mov.u32 	%r527, %r516;
	mov.u32 	%r528, %r517;
	mov.u32 	%r529, %r518;
	mov.u32 	%r530, %r519;
	mov.u32 	%r531, %r520;
	mov.u32 	%r532, %r521;
	mov.u32 	%r533, %r522;
	@%p67 bra 	$L__BB4_92;
	setp.leu.f32 	%p68, %f875, %f954;
	mov.f32 	%f884, %f874;
	mov.f32 	%f885, %f954;
	mov.f32 	%f886, %f875;
	mov.f32 	%f887, %f876;
	mov.f32 	%f888, %f877;
	mov.f32 	%f889, %f878;
	mov.f32 	%f890, %f879;
	mov.f32 	%f891, %f880;
	mov.f32 	%f892, %f881;
	mov.f32 	%f893, %f882;
	mov.u32 	%r524, %r514;
	mov.u32 	%r525, %r594;
	mov.u32 	%r526, %r515;
	mov.u32 	%r527, %r516;
	mov.u32 	%r528, %r517;
	mov.u32 	%r529, %r518;
	mov.u32 	%r530, %r519;
	mov.u32 	%r531, %r520;
	mov.u32 	%r532, %r521;
	mov.u32 	%r533, %r522;
	@%p68 bra 	$L__BB4_92;
	setp.leu.f32 	%p69, %f876, %f954;
	mov.f32 	%f884, %f874;
	mov.f32 	%f885, %f875;
	mov.f32 	%f886, %f954;
	mov.f32 	%f887, %f876;
	mov.f32 	%f888, %f877;
	mov.f32 	%f889, %f878;
	mov.f32 	%f890, %f879;
	mov.f32 	%f891, %f880;
	mov.f32 	%f892, %f881;
	mov.f32 	%f893, %f882;
	mov.u32 	%r524, %r514;
	mov.u32 	%r525, %r515;
	mov.u32 	%r526, %r594;
	mov.u32 	%r527, %r516;
	mov.u32 	%r528, %r517;
	mov.u32 	%r529, %r518;
	mov.u32 	%r530, %r519;
	mov.u32 	%r531, %r520;
	mov.u32 	%r532, %r521;
	mov.u32 	%r533, %r522;
	@%p69 bra 	$L__BB4_92;
	setp.leu.f32 	%p70, %f877, %f954;
	mov.f32 	%f884, %f874;
	mov.f32 	%f885, %f875;
	mov.f32 	%f886, %f876;
	mov.f32 	%f887, %f954;
	mov.f32 	%f888, %f877;
	mov.f32 	%f889, %f878;
	mov.f32 	%f890, %f879;
	mov.f32 	%f891, %f880;
	mov.f32 	%f892, %f881;
	mov.f32 	%f893, %f882;
	mov.u32 	%r524, %r514;
	mov.u32 	%r525, %r515;
	mov.u32 	%r526, %r516;
	mov.u32 	%r527, %r594;
	mov.u32 	%r528, %r517;
	mov.u32 	%r529, %r518;
	mov.u32 	%r530, %r519;
	mov.u32 	%r531, %r520;
	mov.u32 	%r532, %r521;
	mov.u32 	%r533, %r522;
	@%p70 bra 	$L__BB4_92;
	setp.leu.f32 	%p71, %f878, %f954;
	mov.f32 	%f884, %f874;
	mov.f32 	%f885, %f875;
	mov.f32 	%f886, %f876;
	mov.f32 	%f887, %f877;
	mov.f32 	%f888, %f954;
	mov.f32 	%f889, %f878;
	mov.f32 	%f890, %f879;
	mov.f32 	%f891, %f880;
	mov.f32 	%f892, %f881;
	mov.f32 	%f893, %f882;
	mov.u32 	%r524, %r514;
	mov.u32 	%r525, %r515;
	mov.u32 	%r526, %r516;
	mov.u32 	%r527, %r517;
	mov.u32 	%r528, %r594;
	mov.u32 	%r529, %r518;
	mov.u32 	%r530, %r519;
	mov.u32 	%r531, %r520;
	mov.u32 	%r532, %r521;
	mov.u32 	%r533, %r522;
	@%p71 bra 	$L__BB4_92;
	setp.leu.f32 	%p72, %f879, %f954;
	mov.f32 	%f884, %f874;
	mov.f32 	%f885, %f875;
	mov.f32 	%f886, %f876;
	mov.f32 	%f887, %f877;
	mov.f32 	%f888, %f878;
	mov.f32 	%f889, %f954;
	mov.f32 	%f890, %f879;
	mov.f32 	%f891, %f880;
	mov.f32 	%f892, %f881;
	mov.f32 	%f893, %f882;
	mov.u32 	%r524, %r514;
	mov.u32 	%r525, %r515;
	mov.u32 	%r526, %r516;
	mov.u32 	%r527, %r517;
	mov.u32 	%r528, %r518;
	mov.u32 	%r529, %r594;
	mov.u32 	%r530, %r519;
	mov.u32 	%r531, %r520;
	mov.u32 	%r532, %r521;
	mov.u32 	%r533, %r522;
	@%p72 bra 	$L__BB4_92;
	setp.leu.f32 	%p73, %f880, %f954;
	mov.f32 	%f884, %f874;
	mov.f32 	%f885, %f875;
	mov.f32 	%f886, %f876;
	mov.f32 	%f887, %f877;
	mov.f32 	%f888, %f878;
	mov.f32 	%f889, %f879;
	mov.f32 	%f890, %f954;
	mov.f32 	%f891, %f880;
	mov.f32 	%f892, %f881;
	mov.f32 	%f893, %f882;
	mov.u32 	%r524, %r514;
	mov.u32 	%r525, %r515;
	mov.u32 	%r526, %r516;
	mov.u32 	%r527, %r517;
	mov.u32 	%r528, %r518;
	mov.u32 	%r529, %r519;
	mov.u32 	%r530, %r594;
	mov.u32 	%r531, %r520;
	mov.u32 	%r532, %r521;
	mov.u32 	%r533, %r522;
	@%p73 bra 	$L__BB4_92;
	setp.leu.f32 	%p74, %f881, %f954;
	mov.f32 	%f884, %f874;
	mov.f32 	%f885, %f875;
	mov.f32 	%f886, %f876;
	mov.f32 	%f887, %f877;
	mov.f32 	%f888, %f878;
	mov.f32 	%f889, %f879;
	mov.f32 	%f890, %f880;
	mov.f32 	%f891, %f954;
	mov.f32 	%f892, %f881;
	mov.f32 	%f893, %f882;
	mov.u32 	%r524, %r514;
	mov.u32 	%r525, %r515;
	mov.u32 	%r526, %r516;
	mov.u32 	%r527, %r517;
	mov.u32 	%r528, %r518;
	mov.u32 	%r529, %r519;
	mov.u32 	%r530, %r520;
	mov.u32 	%r531, %r594;
	mov.u32 	%r532, %r521;
	mov.u32 	%r533, %r522;
	@%p74 bra 	$L__BB4_92;
	setp.leu.f32 	%p75, %f882, %f954;
	mov.f32 	%f884, %f874;
	mov.f32 	%f885, %f875;
	mov.f32 	%f886, %f876;
	mov.f32 	%f887, %f877;
	mov.f32 	%f888, %f878;
	mov.f32 	%f889, %f879;
	mov.f32 	%f890, %f880;
	mov.f32 	%f891, %f881;
	mov.f32 	%f892, %f954;
	mov.f32 	%f893, %f882;
	mov.u32 	%r524, %r514;
	mov.u32 	%r525, %r515;
	mov.u32 	%r526, %r516;
	mov.u32 	%r527, %r517;
	mov.u32 	%r528, %r518;
	mov.u32 	%r529, %r519;
	mov.u32 	%r530, %r520;
	mov.u32 	%r531, %r521;
	mov.u32 	%r532, %r594;
	mov.u32 	%r533, %r522;
	@%p75 bra 	$L__BB4_92;
	setp.leu.f32 	%p76, %f964, %f954;
	mov.f32 	%f884, %f874;
	mov.f32 	%f885, %f875;
	mov.f32 	%f886, %f876;
	mov.f32 	%f887, %f877;
	mov.f32 	%f888, %f878;
	mov.f32 	%f889, %f879;
	mov.f32 	%f890, %f880;
	mov.f32 	%f891, %f881;
	mov.f32 	%f892, %f882;
	mov.f32 	%f893, %f954;
	mov.u32 	%r524, %r514;
	mov.u32 	%r525, %r515;
	mov.u32 	%r526, %r516;
	mov.u32 	%r527, %r517;
	mov.u32 	%r528, %r518;
	mov.u32 	%r529, %r519;
	mov.u32 	%r530, %r520;
	mov.u32 	%r531, %r521;
	mov.u32 	%r532, %r522;
	mov.u32 	%r533, %r594;
	@%p76 bra 	$L__BB4_92;
	mov.f32 	%f884, %f874;
	mov.f32 	%f885, %f875;
	mov.f32 	%f886, %f876;
	mov.f32 	%f887, %f877;
	mov.f32 	%f888, %f878;
	mov.f32 	%f889, %f879;
	mov.f32 	%f890, %f880;
	mov.f32 	%f891, %f881;
	mov.f32 	%f892, %f882;
	mov.f32 	%f893, %f964;
	mov.f32 	%f964, %f954;
	mov.u32 	%r524, %r514;
	mov.u32 	%r525, %r515;
	mov.u32 	%r526, %r516;
	mov.u32 	%r527, %r517;
	mov.u32 	%r528, %r518;
	mov.u32 	%r529, %r519;
	mov.u32 	%r530, %r520;
	mov.u32 	%r531, %r521;
	mov.u32 	%r532, %r522;
	mov.u32 	%r533, %r604;
	mov.u32 	%r604, %r594;
$L__BB4_92:
	setp.leu.f32 	%p77, %f884, %f953;
	mov.f32 	%f895, %f953;
	mov.f32 	%f896, %f884;
	mov.f32 	%f897, %f885;
	mov.f32 	%f898, %f886;
	mov.f32 	%f899, %f887;
	mov.f32 	%f900, %f888;
	mov.f32 	%f901, %f889;
	mov.f32 	%f902, %f890;
	mov.f32 	%f903, %f891;
	mov.f32 	%f904, %f892;
	mov.f32 	%f905, %f893;
	mov.u32 	%r535, %r593;
	mov.u32 	%r536, %r524;
	mov.u32 	%r537, %r525;
	mov.u32 	%r538, %r526;
	mov.u32 	%r539, %r527;
	mov.u32 	%r540, %r528;
	mov.u32 	%r541, %r529;
	mov.u32 	%r542, %r530;
	mov.u32 	%r543, %r531;
	mov.u32 	%r544, %r532;
	mov.u32 	%r545, %r533;
	@%p77 bra 	$L__BB4_104;
	setp.leu.f32 	%p78, %f885, %f953;
	mov.f32 	%f895, %f884;
	mov.f32 	%f896, %f953;
	mov.f32 	%f897, %f885;
	mov.f32 	%f898, %f886;
	mov.f32 	%f899, %f887;
	mov.f32 	%f900, %f888;
	mov.f32 	%f901, %f889;
	mov.f32 	%f902, %f890;
	mov.f32 	%f903, %f891;
	mov.f32 	%f904, %f892;
	mov.f32 	%f905, %f893;
	mov.u32 	%r535, %r524;
	mov.u32 	%r536, %r593;
	mov.u32 	%r537, %r525;
	mov.u32 	%r538, %r526;
	mov.u32 	%r539, %r527;
	mov.u32 	%r540, %r528;
	mov.u32 	%r541, %r529;
	mov.u32 	%r542, %r530;
	mov.u32 	%r543, %r531;
	mov.u32 	%r544, %r532;
	mov.u32 	%r545, %r533;
	@%p78 bra 	$L__BB4_104;
	setp.leu.f32 	%p79, %f886, %f953;
	mov.f32 	%f895, %f884;
	mov.f32 	%f896, %f885;
	mov.f32 	%f897, %f953;
	mov.f32 	%f898, %f886;
	mov.f32 	%f899, %f887;
	mov.f32 	%f900, %f888;
	mov.f32 	%f901, %f889;
	mov.f32 	%f902, %f890;
	mov.f32 	%f903, %f891;
	mov.f32 	%f904, %f892;
	mov.f32 	%f905, %f893;
	mov.u32 	%r535, %r524;
	mov.u32 	%r536, %r525;
	mov.u32 	%r537, %r593;
	mov.u32 	%r538, %r526;
	mov.u32 	%r539, %r527;
	mov.u32 	%r540, %r528;
	mov.u32 	%r541, %r529;
	mov.u32 	%r542, %r530;
	mov.u32 	%r543, %r531;
	mov.u32 	%r544, %r532;
	mov.u32 	%r545, %r533;
	@%p79 bra 	$L__BB4_104;
	setp.leu.f32 	%p80, %f887, %f953;
	mov.f32 	%f895, %f884;
	mov.f32 	%f896, %f885;
	mov.f32 	%f897, %f886;
	mov.f32 	%f898, %f953;
	mov.f32 	%f899, %f887;
	mov.f32 	%f900, %f888;
	mov.f32 	%f901, %f889;
	mov.f32 	%f902, %f890;
	mov.f32 	%f903, %f891;
	mov.f32 	%f904, %f892;
	mov.f32 	%f905, %f893;
	mov.u32 	%r535, %r524;
	mov.u32 	%r536, %r525;
	mov.u32 	%r537, %r526;
	mov.u32 	%r538, %r593;
	mov.u32 	%r539, %r527;
	mov.u32 	%r540, %r528;
	mov.u32 	%r541, %r529;
	mov.u32 	%r542, %r530;
	mov.u32 	%r543, %r531;
	mov.u32 	%r544, %r532;
	mov.u32 	%r545, %r533;
	@%p80 bra 	$L__BB4_104;
	setp.leu.f32 	%p81, %f888, %f953;
	mov.f32 	%f895, %f884;
	mov.f32 	%f896, %f885;
	mov.f32 	%f897, %f886;
	mov.f32 	%f898, %f887;
	mov.f32 	%f899, %f953;
	mov.f32 	%f900, %f888;
	mov.f32 	%f901, %f889;
	mov.f32 	%f902, %f890;
	mov.f32 	%f903, %f891;
	mov.f32 	%f904, %f892;
	mov.f32 	%f905, %f893;
	mov.u32 	%r535, %r524;
	mov.u32 	%r536, %r525;
	mov.u32 	%r537, %r526;
	mov.u32 	%r538, %r527;
	mov.u32 	%r539, %r593;
	mov.u32 	%r540, %r528;
	mov.u32 	%r541, %r529;
	mov.u32 	%r542, %r530;
	mov.u32 	%r543, %r531;
	mov.u32 	%r544, %r532;
	mov.u32 	%r545, %r533;
	@%p81 bra 	$L__BB4_104;
	setp.leu.f32 	%p82, %f889, %f953;
	mov.f32 	%f895, %f884;
	mov.f32 	%f896, %f885;
	mov.f32 	%f897, %f886;
	mov.f32 	%f898, %f887;
	mov.f32 	%f899, %f888;
	mov.f32 	%f900, %f953;
	mov.f32 	%f901, %f889;
	mov.f32 	%f902, %f890;
	mov.f32 	%f903, %f891;
	mov.f32 	%f904, %f892;
	mov.f32 	%f905, %f893;
	mov.u32 	%r535, %r524;
	mov.u32 	%r536, %r525;
	mov.u32 	%r537, %r526;
	mov.u32 	%r538, %r527;
	mov.u32 	%r539, %r528;
	mov.u32 	%r540, %r593;
	mov.u32 	%r541, %r529;
	mov.u32 	%r542, %r530;
	mov.u32 	%r543, %r531;
	mov.u32 	%r544, %r532;
	mov.u32 	%r545, %r533;
	@%p82 bra 	$L__BB4_104;
	setp.leu.f32 	%p83, %f890, %f953;
	mov.f32 	%f895, %f884;
	mov.f32 	%f896, %f885;
	mov.f32 	%f897, %f886;
	mov.f32 	%f898, %f887;
	mov.f32 	%f899, %f888;
	mov.f32 	%f900, %f889;
	mov.f32 	%f901, %f953;
	mov.f32 	%f902, %f890;
	mov.f32 	%f903, %f891;
	mov.f32 	%f904, %f892;
	mov.f32 	%f905, %f893;
	mov.u32 	%r535, %r524;
	mov.u32 	%r536, %r525;
	mov.u32 	%r537, %r526;
	mov.u32 	%r538, %r527;
	mov.u32 	%r539, %r528;
	mov.u32 	%r540, %r529;
	mov.u32 	%r541, %r593;
	mov.u32 	%r542, %r530;
	mov.u32 	%r543, %r531;
	mov.u32 	%r544, %r532;
	mov.u32 	%r545, %r533;
	@%p83 bra 	$L__BB4_104;
	setp.leu.f32 	%p84, %f891, %f953;
	mov.f32 	%f895, %f884;
	mov.f32 	%f896, %f885;
	mov.f32 	%f897, %f886;
	mov.f32 	%f898, %f887;
	mov.f32 	%f899, %f888;
	mov.f32 	%f900, %f889;
	mov.f32 	%f901, %f890;
	mov.f32 	%f902, %f953;
	mov.f32 	%f903, %f891;
	mov.f32 	%f904, %f892;
	mov.f32 	%f905, %f893;
	mov.u32 	%r535, %r524;
	mov.u32 	%r536, %r525;
	mov.u32 	%r537, %r526;
	mov.u32 	%r538, %r527;
	mov.u32 	%r539, %r528;
	mov.u32 	%r540, %r529;
	mov.u32 	%r541, %r530;
	mov.u32 	%r542, %r593;
	mov.u32 	%r543, %r531;
	mov.u32 	%r544, %r532;
	mov.u32 	%r545, %r533;
	@%p84 bra 	$L__BB4_104;
	setp.leu.f32 	%p85, %f892, %f953;
	mov.f32 	%f895, %f884;
	mov.f32 	%f896, %f885;
	mov.f32 	%f897, %f886;
	mov.f32 	%f898, %f887;
	mov.f32 	%f899, %f888;
	mov.f32 	%f900, %f889;
	mov.f32 	%f901, %f890;
	mov.f32 	%f902, %f891;
	mov.f32 	%f903, %f953;
	mov.f32 	%f904, %f892;
	mov.f32 	%f905, %f893;
	mov.u32 	%r535, %r524;
	mov.u32 	%r536, %r525;
	mov.u32 	%r537, %r526;
	mov.u32 	%r538, %r527;
	mov.u32 	%r539, %r528;
	mov.u32 	%r540, %r529;
	mov.u32 	%r541, %r530;
	mov.u32 	%r542, %r531;
	mov.u32 	%r543, %r593;
	mov.u32 	%r544, %r532;
	mov.u32 	%r545, %r533;
	@%p85 bra 	$L__BB4_104;
	setp.leu.f32 	%p86, %f893, %f953;
	mov.f32 	%f895, %f884;
	mov.f32 	%f896, %f885;
	mov.f32 	%f897, %f886;
	mov.f32 	%f898, %f887;
	mov.f32 	%f899, %f888;
	mov.f32 	%f900, %f889;
	mov.f32 	%f901, %f890;
	mov.f32 	%f902, %f891;
	mov.f32 	%f903, %f892;
	mov.f32 	%f904, %f953;
	mov.f32 	%f905, %f893;
	mov.u32 	%r535, %r524;
	mov.u32 	%r536, %r525;
	mov.u32 	%r537, %r526;
	mov.u32 	%r538, %r527;
	mov.u32 	%r539, %r528;
	mov.u32 	%r540, %r529;
	mov.u32 	%r541, %r530;
	mov.u32 	%r542, %r531;
	mov.u32 	%r543, %r532;
	mov.u32 	%r544, %r593;
	mov.u32 	%r545, %r533;
	@%p86 bra 	$L__BB4_104;
	setp.leu.f32 	%p87, %f964, %f953;
	mov.f32 	%f895, %f884;
	mov.f32 	%f896, %f885;
	mov.f32 	%f897, %f886;
	mov.f32 	%f898, %f887;
	mov.f32 	%f899, %f888;
	mov.f32 	%f900, %f889;
	mov.f32 	%f901, %f890;
	mov.f32 	%f902, %f891;
	mov.f32 	%f903, %f892;
	mov.f32 	%f904, %f893;
	mov.f32 	%f905, %f953;
	mov.u32 	%r535, %r524;
	mov.u32 	%r536, %r525;
	mov.u32 	%r537, %r526;
	mov.u32 	%r538, %r527;
	mov.u32 	%r539, %r528;
	mov.u32 	%r540, %r529;
	mov.u32 	%r541, %r530;
	mov.u32 	%r542, %r531;
	mov.u32 	%r543, %r532;
	mov.u32 	%r544, %r533;
	mov.u32 	%r545, %r593;
	@%p87 bra 	$L__BB4_104;
	mov.f32 	%f895, %f884;
	mov.f32 	%f896, %f885;
	mov.f32 	%f897, %f886;
	mov.f32 	%f898, %f887;
	mov.f32 	%f899, %f888;
	mov.f32 	%f900, %f889;
	mov.f32 	%f901, %f890;
	mov.f32 	%f902, %f891;
	mov.f32 	%f903, %f892;
	mov.f32 	%f904, %f893;
	mov.f32 	%f905, %f964;
	mov.f32 	%f964, %f953;
	mov.u32 	%r535, %r524;
	mov.u32 	%r536, %r525;
	mov.u32 	%r537, %r526;
	mov.u32 	%r538, %r527;
	mov.u32 	%r539, %r528;
	mov.u32 	%r540, %r529;
	mov.u32 	%r541, %r530;
	mov.u32 	%r542, %r531;
	mov.u32 	%r543, %r532;
	mov.u32 	%r544, %r533;
	mov.u32 	%r545, %r604;
	mov.u32 	%r604, %r593;
$L__BB4_104:
	setp.leu.f32 	%p88, %f895, %f952;
	mov.f32 	%f907, %f952;
	mov.f32 	%f908, %f895;
	mov.f32 	%f909, %f896;
	mov.f32 	%f910, %f897;
	mov.f32 	%f911, %f898;
	mov.f32 	%f912, %f899;
	mov.f32 	%f913, %f900;
	mov.f32 	%f914, %f901;
	mov.f32 	%f915, %f902;
	mov.f32 	%f916, %f903;
	mov.f32 	%f917, %f904;
	mov.f32 	%f918, %f905;
	mov.u32 	%r547, %r592;
	mov.u32 	%r548, %r535;
	mov.u32 	%r549, %r536;
	mov.u32 	%r550, %r537;
	mov.u32 	%r551, %r538;
	mov.u32 	%r552, %r539;
	mov.u32 	%r553, %r540;
	mov.u32 	%r554, %r541;
	mov.u32 	%r555, %r542;
	mov.u32 	%r556, %r543;
	mov.u32 	%r557, %r544;
	mov.u32 	%r558, %r545;
	@%p88 bra 	$L__BB4_117;
	setp.leu.f32 	%p89, %f896, %f952;
	mov.f32 	%f907, %f895;
	mov.f32 	%f908, %f952;
	mov.f32 	%f909, %f896;
	mov.f32 	%f910, %f897;
	mov.f32 	%f911, %f898;
	mov.f32 	%f912, %f899;
	mov.f32 	%f913, %f900;
	mov.f32 	%f914, %f901;
	mov.f32 	%f915, %f902;
	mov.f32 	%f916, %f903;
	mov.f32 	%f917, %f904;
	mov.f32 	%f918, %f905;
	mov.u32 	%r547, %r535;
	mov.u32 	%r548, %r592;
	mov.u32 	%r549, %r536;
	mov.u32 	%r550, %r537;
	mov.u32 	%r551, %r538;
	mov.u32 	%r552, %r539;
	mov.u32 	%r553, %r540;
	mov.u32 	%r554, %r541;
	mov.u32 	%r555, %r542;
	mov.u32 	%r556, %r543;
	mov.u32 	%r557, %r544;
	mov.u32 	%r558, %r545;
	@%p89 bra 	$L__BB4_117;
	setp.leu.f32 	%p90, %f897, %f952;
	mov.f32 	%f907, %f895;
	mov.f32 	%f908, %f896;
	mov.f32 	%f909, %f952;
	mov.f32 	%f910, %f897;
	mov.f32 	%f911, %f898;
	mov.f32 	%f912, %f899;
	mov.f32 	%f913, %f900;
	mov.f32 	%f914, %f901;
	mov.f32 	%f915, %f902;
	mov.f32 	%f916, %f903;
	mov.f32 	%f917, %f904;
	mov.f32 	%f918, %f905;
	mov.u32 	%r547, %r535;
	mov.u32 	%r548, %r536;
	mov.u32 	%r549, %r592;
	mov.u32 	%r550, %r537;
	mov.u32 	%r551, %r538;
	mov.u32 	%r552, %r539;
	mov.u32 	%r553, %r540;
	mov.u32 	%r554, %r541;
	mov.u32 	%r555, %r542;
	mov.u32 	%r556, %r543;
	mov.u32 	%r557, %r544;
	mov.u32 	%r558, %r545;
	@%p90 bra 	$L__BB4_117;
	setp.leu.f32 	%p91, %f898, %f952;
	mov.f32 	%f907, %f895;
	mov.f32 	%f908, %f896;
	mov.f32 	%f909, %f897;
	mov.f32 	%f910, %f952;
	mov.f32 	%f911, %f898;
	mov.f32 	%f912, %f899;
	mov.f32 	%f913, %f900;
	mov.f32 	%f914, %f901;
	mov.f32 	%f915, %f902;
	mov.f32 	%f916, %f903;
	mov.f32 	%f917, %f904;
	mov.f32 	%f918, %f905;
	mov.u32 	%r547, %r535;
	mov.u32 	%r548, %r536;
	mov.u32 	%r549, %r537;
	mov.u32 	%r550, %r592;
	mov.u32 	%r551, %r538;
	mov.u32 	%r552, %r539;
	mov.u32 	%r553, %r540;
	mov.u32 	%r554, %r541;
	mov.u32 	%r555, %r542;
	mov.u32 	%r556, %r543;
	mov.u32 	%r557, %r544;
	mov.u32 	%r558, %r545;
	@%p91 bra 	$L__BB4_117;
	setp.leu.f32 	%p92, %f899, %f952;
	mov.f32 	%f907, %f895;
	mov.f32 	%f908, %f896;
	mov.f32 	%f909, %f897;
	mov.f32 	%f910, %f898;
	mov.f32 	%f911, %f952;
	mov.f32 	%f912, %f899;
	mov.f32 	%f913, %f900;
	mov.f32 	%f914, %f901;
	mov.f32 	%f915, %f902;
	mov.f32 	%f916, %f903;
	mov.f32 	%f917, %f904;
	mov.f32 	%f918, %f905;
	mov.u32 	%r547, %r535;
	mov.u32 	%r548, %r536;
	mov.u32 	%r549, %r537;
	mov.u32 	%r550, %r538;
	mov.u32 	%r551, %r592;
	mov.u32 	%r552, %r539;
	mov.u32 	%r553, %r540;
	mov.u32 	%r554, %r541;
	mov.u32 	%r555, %r542;
	mov.u32 	%r556, %r543;
	mov.u32 	%r557, %r544;
	mov.u32 	%r558, %r545;
	@%p92 bra 	$L__BB4_117;
	setp.leu.f32 	%p93, %f900, %f952;
	mov.f32 	%f907, %f895;
	mov.f32 	%f908, %f896;
	mov.f32 	%f909, %f897;
	mov.f32 	%f910, %f898;
	mov.f32 	%f911, %f899;
	mov.f32 	%f912, %f952;
	mov.f32 	%f913, %f900;
	mov.f32 	%f914, %f901;
	mov.f32 	%f915, %f902;
	mov.f32 	%f916, %f903;
	mov.f32 	%f917, %f904;
	mov.f32 	%f918, %f905;
	mov.u32 	%r547, %r535;
	mov.u32 	%r548, %r536;
	mov.u32 	%r549, %r537;
	mov.u32 	%r550, %r538;
	mov.u32 	%r551, %r539;
	mov.u32 	%r552, %r592;
	mov.u32 	%r553, %r540;
	mov.u32 	%r554, %r541;
	mov.u32 	%r555, %r542;
	mov.u32 	%r556, %r543;
	mov.u32 	%r557, %r544;
	mov.u32 	%r558, %r545;
	@%p93 bra 	$L__BB4_117;
	setp.leu.f32 	%p94, %f901, %f952;
	mov.f32 	%f907, %f895;
	mov.f32 	%f908, %f896;
	mov.f32 	%f909, %f897;
	mov.f32 	%f910, %f898;
	mov.f32 	%f911, %f899;
	mov.f32 	%f912, %f900;
	mov.f32 	%f913, %f952;
	mov.f32 	%f914, %f901;
	mov.f32 	%f915, %f902;
	mov.f32 	%f916, %f903;
	mov.f32 	%f917, %f904;
	mov.f32 	%f918, %f905;
	mov.u32 	%r547, %r535;
	mov.u32 	%r548, %r536;
	mov.u32 	%r549, %r537;
	mov.u32 	%r550, %r538;
	mov.u32 	%r551, %r539;
	mov.u32 	%r552, %r540;
	mov.u32 	%r553, %r592;
	mov.u32 	%r554, %r541;
	mov.u32 	%r555, %r542;
	mov.u32 	%r556, %r543;
	mov.u32 	%r557, %r544;
	mov.u32 	%r558, %r545;
	@%p94 bra 	$L__BB4_117;
	setp.leu.f32 	%p95, %f902, %f952;
	mov.f32 	%f907, %f895;
	mov.f32 	%f908, %f896;
	mov.f32 	%f909, %f897;
	mov.f32 	%f910, %f898;
	mov.f32 	%f911, %f899;
	mov.f32 	%f912, %f900;
	mov.f32 	%f913, %f901;
	mov.f32 	%f914, %f952;
	mov.f32 	%f915, %f902;
	mov.f32 	%f916, %f903;
	mov.f32 	%f917, %f904;
	mov.f32 	%f918, %f905;
	mov.u32 	%r547, %r535;
	mov.u32 	%r548, %r536;
	mov.u32 	%r549, %r537;
	mov.u32 	%r550, %r538;
	mov.u32 	%r551, %r539;
	mov.u32 	%r552, %r540;
	mov.u32 	%r553, %r541;
	mov.u32 	%r554, %r592;
	mov.u32 	%r555, %r542;
	mov.u32 	%r556, %r543;
	mov.u32 	%r557, %r544;
	mov.u32 	%r558, %r545;
	@%p95 bra 	$L__BB4_117;
	setp.leu.f32 	%p96, %f903, %f952;
	mov.f32 	%f907, %f895;
	mov.f32 	%f908, %f896;
	mov.f32 	%f909, %f897;
	mov.f32 	%f910, %f898;
	mov.f32 	%f911, %f899;
	mov.f32 	%f912, %f900;
	mov.f32 	%f913, %f901;
	mov.f32 	%f914, %f902;
	mov.f32 	%f915, %f952;
	mov.f32 	%f916, %f903;
	mov.f32 	%f917, %f904;
	mov.f32 	%f918, %f905;
	mov.u32 	%r547, %r535;
	mov.u32 	%r548, %r536;
	mov.u32 	%r549, %r537;
	mov.u32 	%r550, %r538;
	mov.u32 	%r551, %r539;
	mov.u32 	%r552, %r540;
	mov.u32 	%r553, %r541;
	mov.u32 	%r554, %r542;
	mov.u32 	%r555, %r592;
	mov.u32 	%r556, %r543;
	mov.u32 	%r557, %r544;
	mov.u32 	%r558, %r545;
	@%p96 bra 	$L__BB4_117;
	setp.leu.f32 	%p97, %f904, %f952;
	mov.f32 	%f907, %f895;
	mov.f32 	%f908, %f896;
	mov.f32 	%f909, %f897;
	mov.f32 	%f910, %f898;
	mov.f32 	%f911, %f899;
	mov.f32 	%f912, %f900;
	mov.f32 	%f913, %f901;
	mov.f32 	%f914, %f902;
	mov.f32 	%f915, %f903;
	mov.f32 	%f916, %f952;
	mov.f32 	%f917, %f904;
	mov.f32 	%f918, %f905;
	mov.u32 	%r547, %r535;
	mov.u32 	%r548, %r536;
	mov.u32 	%r549, %r537;
	mov.u32 	%r550, %r538;
	mov.u32 	%r551, %r539;
	mov.u32 	%r552, %r540;
	mov.u32 	%r553, %r541;
	mov.u32 	%r554, %r542;
	mov.u32 	%r555, %r543;
	mov.u32 	%r556, %r592;
	mov.u32 	%r557, %r544;
	mov.u32 	%r558, %r545;
	@%p97 bra 	$L__BB4_117;
	setp.leu.f32 	%p98, %f905, %f952;
	mov.f32 	%f907, %f895;
	mov.f32 	%f908, %f896;
	mov.f32 	%f909, %f897;
	mov.f32 	%f910, %f898;
	mov.f32 	%f911, %f899;
	mov.f32 	%f912, %f900;
	mov.f32 	%f913, %f901;
	mov.f32 	%f914, %f902;
	mov.f32 	%f915, %f903;
	mov.f32 	%f916, %f904;
	mov.f32 	%f917, %f952;
	mov.f32 	%f918, %f905;
	mov.u32 	%r547, %r535;
	mov.u32 	%r548, %r536;
	mov.u32 	%r549, %r537;
	mov.u32 	%r550, %r538;
	mov.u32 	%r551, %r539;
	mov.u32 	%r552, %r540;
	mov.u32 	%r553, %r541;
	mov.u32 	%r554, %r542;
	mov.u32 	%r555, %r543;
	mov.u32 	%r556, %r544;
	mov.u32 	%r557, %r592;
	mov.u32 	%r558, %r545;
	@%p98 bra 	$L__BB4_117;
	setp.leu.f32 	%p99, %f964, %f952;
	mov.f32 	%f907, %f895;
	mov.f32 	%f908, %f896;
	mov.f32 	%f909, %f897;
	mov.f32 	%f910, %f898;
	mov.f32 	%f911, %f899;
	mov.f32 	%f912, %f900;
	mov.f32 	%f913, %f901;
	mov.f32 	%f914, %f902;
	mov.f32 	%f915, %f903;
	mov.f32 	%f916, %f904;
	mov.f32 	%f917, %f905;
	mov.f32 	%f918, %f952;
	mov.u32 	%r547, %r535;
	mov.u32 	%r548, %r536;
	mov.u32 	%r549, %r537;
	mov.u32 	%r550, %r538;
	mov.u32 	%r551, %r539;
	mov.u32 	%r552, %r540;
	mov.u32 	%r553, %r541;
	mov.u32 	%r554, %r542;
	mov.u32 	%r555, %r543;
	mov.u32 	%r556, %r544;
	mov.u32 	%r557, %r545;
	mov.u32 	%r558, %r592;
	@%p99 bra 	$L__BB4_117;
	mov.f32 	%f907, %f895;
	mov.f32 	%f908, %f896;
	mov.f32 	%f909, %f897;
	mov.f32 	%f910, %f898;
	mov.f32 	%f911, %f899;
	mov.f32 	%f912, %f900;
	mov.f32 	%f913, %f901;
	mov.f32 	%f914, %f902;
	mov.f32 	%f915, %f903;
	mov.f32 	%f916, %f904;
	mov.f32 	%f917, %f905;
	mov.f32 	%f918, %f964;
	mov.f32 	%f964, %f952;
	mov.u32 	%r547, %r535;
	mov.u32 	%r548, %r536;
	mov.u32 	%r549, %r537;
	mov.u32 	%r550, %r538;
	mov.u32 	%r551, %r539;
	mov.u32 	%r552, %r540;
	mov.u32 	%r553, %r541;
	mov.u32 	%r554, %r542;
	mov.u32 	%r555, %r543;
	mov.u32 	%r556, %r544;
	mov.u32 	%r557, %r545;
	mov.u32 	%r558, %r604;
	mov.u32 	%r604, %r592;
$L__BB4_117:
	setp.leu.f32 	%p100, %f907, %f951;
	mov.f32 	%f920, %f951;
	mov.f32 	%f921, %f907;
	mov.f32 	%f922, %f908;
	mov.f32 	%f923, %f909;
	mov.f32 	%f924, %f910;
	mov.f32 	%f925, %f911;
	mov.f32 	%f926, %f912;
	mov.f32 	%f927, %f913;
	mov.f32 	%f928, %f914;
	mov.f32 	%f929, %f915;
	mov.f32 	%f930, %f916;
	mov.f32 	%f931, %f917;
	mov.f32 	%f932, %f918;
	mov.u32 	%r560, %r591;
	mov.u32 	%r561, %r547;
	mov.u32 	%r562, %r548;
	mov.u32 	%r563, %r549;
	mov.u32 	%r564, %r550;
	mov.u32 	%r565, %r551;
	mov.u32 	%r566, %r552;
	mov.u32 	%r567, %r553;
	mov.u32 	%r568, %r554;
	mov.u32 	%r569, %r555;
	mov.u32 	%r570, %r556;
	mov.u32 	%r571, %r557;
	mov.u32 	%r572, %r558;
	@%p100 bra 	$L__BB4_131;
	setp.leu.f32 	%p101, %f908, %f951;
	mov.f32 	%f920, %f907;
	mov.f32 	%f921, %f951;
	mov.f32 	%f922, %f908;
	mov.f32 	%f923, %f909;
	mov.f32 	%f924, %f910;
	mov.f32 	%f925, %f911;
	mov.f32 	%f926, %f912;
	mov.f32 	%f927, %f913;
	mov.f32 	%f928, %f914;
	mov.f32 	%f929, %f915;
	mov.f32 	%f930, %f916;
	mov.f32 	%f931, %f917;
	mov.f32 	%f932, %f918;
	mov.u32 	%r560, %r547;
	mov.u32 	%r561, %r591;
	mov.u32 	%r562, %r548;
	mov.u32 	%r563, %r549;
	mov.u32 	%r564, %r550;
	mov.u32 	%r565, %r551;
	mov.u32 	%r566, %r552;
	mov.u32 	%r567, %r553;
	mov.u32 	%r568, %r554;
	mov.u32 	%r569, %r555;
	mov.u32 	%r570, %r556;
	mov.u32 	%r571, %r557;
	mov.u32 	%r572, %r558;
	@%p101 bra 	$L__BB4_131;
	setp.leu.f32 	%p102, %f909, %f951;
	mov.f32 	%f920, %f907;
	mov.f32 	%f921, %f908;
	mov.f32 	%f922, %f951;
	mov.f32 	%f923, %f909;
	mov.f32 	%f924, %f910;
	mov.f32 	%f925, %f911;
	mov.f32 	%f926, %f912;
	mov.f32 	%f927, %f913;
	mov.f32 	%f928, %f914;
	mov.f32 	%f929, %f915;
	mov.f32 	%f930, %f916;
	mov.f32 	%f931, %f917;
	mov.f32 	%f932, %f918;
	mov.u32 	%r560, %r547;
	mov.u32 	%r561, %r548;
	mov.u32 	%r562, %r591;
	mov.u32 	%r563, %r549;
	mov.u32 	%r564, %r550;
	mov.u32 	%r565, %r551;
	mov.u32 	%r566, %r552;
	mov.u32 	%r567, %r553;
	mov.u32 	%r568, %r554;
	mov.u32 	%r569, %r555;
	mov.u32 	%r570, %r556;
	mov.u32 	%r571, %r557;
	mov.u32 	%r572, %r558;
	@%p102 bra 	$L__BB4_131;
	setp.leu.f32 	%p103, %f910, %f951;
	mov.f32 	%f920, %f907;
	mov.f32 	%f921, %f908;
	mov.f32 	%f922, %f909;
	mov.f32 	%f923, %f951;
	mov.f32 	%f924, %f910;
	mov.f32 	%f925, %f911;
	mov.f32 	%f926, %f912;
	mov.f32 	%f927, %f913;
	mov.f32 	%f928, %f914;
	mov.f32 	%f929, %f915;
	mov.f32 	%f930, %f916;
	mov.f32 	%f931, %f917;
	mov.f32 	%f932, %f918;
	mov.u32 	%r560, %r547;
	mov.u32 	%r561, %r548;
	mov.u32 	%r562, %r549;
	mov.u32 	%r563, %r591;
	mov.u32 	%r564, %r550;
	mov.u32 	%r565, %r551;
	mov.u32 	%r566, %r552;
	mov.u32 	%r567, %r553;
	mov.u32 	%r568, %r554;
	mov.u32 	%r569, %r555;
	mov.u32 	%r570, %r556;
	mov.u32 	%r571, %r557;
	mov.u32 	%r572, %r558;
	@%p103 bra 	$L__BB4_131;
	setp.leu.f32 	%p104, %f911, %f951;
	mov.f32 	%f920, %f907;
	mov.f32 	%f921, %f908;
	mov.f32 	%f922, %f909;
	mov.f32 	%f923, %f910;
	mov.f32 	%f924, %f951;
	mov.f32 	%f925, %f911;
	mov.f32 	%f926, %f912;
	mov.f32 	%f927, %f913;
	mov.f32 	%f928, %f914;
	mov.f32 	%f929, %f915;
	mov.f32 	%f930, %f916;
	mov.f32 	%f931, %f917;
	mov.f32 	%f932, %f918;
	mov.u32 	%r560, %r547;
	mov.u32 	%r561, %r548;
	mov.u32 	%r562, %r549;
	mov.u32 	%r563, %r550;
	mov.u32 	%r564, %r591;
	mov.u32 	%r565, %r551;
	mov.u32 	%r566, %r552;
	mov.u32 	%r567, %r553;
	mov.u32 	%r568, %r554;
	mov.u32 	%r569, %r555;
	mov.u32 	%r570, %r556;
	mov.u32 	%r571, %r557;
	mov.u32 	%r572, %r558;
	@%p104 bra 	$L__BB4_131;
	setp.leu.f32 	%p105, %f912, %f951;
	mov.f32 	%f920, %f907;
	mov.f32 	%f921, %f908;
	mov.f32 	%f922, %f909;
	mov.f32 	%f923, %f910;
	mov.f32 	%f924, %f911;
	mov.f32 	%f925, %f951;
	mov.f32 	%f926, %f912;
	mov.f32 	%f927, %f913;
	mov.f32 	%f928, %f914;
	mov.f32 	%f929, %f915;
	mov.f32 	%f930, %f916;
	mov.f32 	%f931, %f917;
	mov.f32 	%f932, %f918;
	mov.u32 	%r560, %r547;
	mov.u32 	%r561, %r548;
	mov.u32 	%r562, %r549;
	mov.u32 	%r563, %r550;
	mov.u32 	%r564, %r551;
	mov.u32 	%r565, %r591;
	mov.u32 	%r566, %r552;
	mov.u32 	%r567, %r553;
	mov.u32 	%r568, %r554;
	mov.u32 	%r569, %r555;
	mov.u32 	%r570, %r556;
	mov.u32 	%r571, %r557;
	mov.u32 	%r572, %r558;
	@%p105 bra 	$L__BB4_131;
	setp.leu.f32 	%p106, %f913, %f951;
	mov.f32 	%f920, %f907;
	mov.f32 	%f921, %f908;
	mov.f32 	%f922, %f909;
	mov.f32 	%f923, %f910;
	mov.f32 	%f924, %f911;
	mov.f32 	%f925, %f912;
	mov.f32 	%f926, %f951;
	mov.f32 	%f927, %f913;
	mov.f32 	%f928, %f914;
	mov.f32 	%f929, %f915;
	mov.f32 	%f930, %f916;
	mov.f32 	%f931, %f917;
	mov.f32 	%f932, %f918;
	mov.u32 	%r560, %r547;
	mov.u32 	%r561, %r548;
	mov.u32 	%r562, %r549;
	mov.u32 	%r563, %r550;
	mov.u32 	%r564, %r551;
	mov.u32 	%r565, %r552;
	mov.u32 	%r566, %r591;
	mov.u32 	%r567, %r553;
	mov.u32 	%r568, %r554;
	mov.u32 	%r569, %r555;
	mov.u32 	%r570, %r556;
	mov.u32 	%r571, %r557;
	mov.u32 	%r572, %r558;
	@%p106 bra 	$L__BB4_131;
	setp.leu.f32 	%p107, %f914, %f951;
	mov.f32 	%f920, %f907;
	mov.f32 	%f921, %f908;
	mov.f32 	%f922, %f909;
	mov.f32 	%f923, %f910;
	mov.f32 	%f924, %f911;
	mov.f32 	%f925, %f912;
	mov.f32 	%f926, %f913;
	mov.f32 	%f927, %f951;
	mov.f32 	%f928, %f914;
	mov.f32 	%f929, %f915;
	mov.f32 	%f930, %f916;
	mov.f32 	%f931, %f917;
	mov.f32 	%f932, %f918;
	mov.u32 	%r560, %r547;
	mov.u32 	%r561, %r548;
	mov.u32 	%r562, %r549;
	mov.u32 	%r563, %r550;
	mov.u32 	%r564, %r551;
	mov.u32 	%r565, %r552;
	mov.u32 	%r566, %r553;
	mov.u32 	%r567, %r591;
	mov.u32 	%r568, %r554;
	mov.u32 	%r569, %r555;
	mov.u32 	%r570, %r556;
	mov.u32 	%r571, %r557;
	mov.u32 	%r572, %r558;
	@%p107 bra 	$L__BB4_131;
	setp.leu.f32 	%p108, %f915, %f951;
	mov.f32 	%f920, %f907;
	mov.f32 	%f921, %f908;
	mov.f32 	%f922, %f909;
	mov.f32 	%f923, %f910;
	mov.f32 	%f924, %f911;
	mov.f32 	%f925, %f912;
	mov.f32 	%f926, %f913;
	mov.f32 	%f927, %f914;
	mov.f32 	%f928, %f951;
	mov.f32 	%f929, %f915;
	mov.f32 	%f930, %f916;
	mov.f32 	%f931, %f917;
	mov.f32 	%f932, %f918;
	mov.u32 	%r560, %r547;
	mov.u32 	%r561, %r548;
	mov.u32 	%r562, %r549;
	mov.u32 	%r563, %r550;
	mov.u32 	%r564, %r551;
	mov.u32 	%r565, %r552;
	mov.u32 	%r566, %r553;
	mov.u32 	%r567, %r554;
	mov.u32 	%r568, %r591;
	mov.u32 	%r569, %r555;
	mov.u32 	%r570, %r556;
	mov.u32 	%r571, %r557;
	mov.u32 	%r572, %r558;
	@%p108 bra 	$L__BB4_131;
	setp.leu.f32 	%p109, %f916, %f951;
	mov.f32 	%f920, %f907;
	mov.f32 	%f921, %f908;
	mov.f32 	%f922, %f909;
	mov.f32 	%f923, %f910;
	mov.f32 	%f924, %f911;
	mov.f32 	%f925, %f912;
	mov.f32 	%f926, %f913;
	mov.f32 	%f927, %f914;
	mov.f32 	%f928, %f915;
	mov.f32 	%f929, %f951;
	mov.f32 	%f930, %f916;
	mov.f32 	%f931, %f917;
	mov.f32 	%f932, %f918;
	mov.u32 	%r560, %r547;
	mov.u32 	%r561, %r548;
	mov.u32 	%r562, %r549;
	mov.u32 	%r563, %r550;
	mov.u32 	%r564, %r551;
	mov.u32 	%r565, %r552;
	mov.u32 	%r566, %r553;
	mov.u32 	%r567, %r554;
	mov.u32 	%r568, %r555;
	mov.u32 	%r569, %r591;
	mov.u32 	%r570, %r556;
	mov.u32 	%r571, %r557;
	mov.u32 	%r572, %r558;
	@%p109 bra 	$L__BB4_131;
	setp.leu.f32 	%p110, %f917, %f951;
	mov.f32 	%f920, %f907;
	mov.f32 	%f921, %f908;
	mov.f32 	%f922, %f909;
	mov.f32 	%f923, %f910;
	mov.f32 	%f924, %f911;
	mov.f32 	%f925, %f912;
	mov.f32 	%f926, %f913;
	mov.f32 	%f927, %f914;
	mov.f32 	%f928, %f915;
	mov.f32 	%f929, %f916;
	mov.f32 	%f930, %f951;
	mov.f32 	%f931, %f917;
	mov.f32 	%f932, %f918;
	mov.u32 	%r560, %r547;
	mov.u32 	%r561, %r548;
	mov.u32 	%r562, %r549;
	mov.u32 	%r563, %r550;
	mov.u32 	%r564, %r551;
	mov.u32 	%r565, %r552;
	mov.u32 	%r566, %r553;
	mov.u32 	%r567, %r554;
	mov.u32 	%r568, %r555;
	mov.u32 	%r569, %r556;
	mov.u32 	%r570, %r591;
	mov.u32 	%r571, %r557;
	mov.u32 	%r572, %r558;
	@%p110 bra 	$L__BB4_131;
	setp.leu.f32 	%p111, %f918, %f951;
	mov.f32 	%f920, %f907;
	mov.f32 	%f921, %f908;
	mov.f32 	%f922, %f909;
	mov.f32 	%f923, %f910;
	mov.f32 	%f924, %f911;
	mov.f32 	%f925, %f912;
	mov.f32 	%f926, %f913;
	mov.f32 	%f927, %f914;
	mov.f32 	%f928, %f915;
	mov.f32 	%f929, %f916;
	mov.f32 	%f930, %f917;
	mov.f32 	%f931, %f951;
	mov.f32 	%f932, %f918;
	mov.u32 	%r560, %r547;
	mov.u32 	%r561, %r548;
	mov.u32 	%r562, %r549;
	mov.u32 	%r563, %r550;
	mov.u32 	%r564, %r551;
	mov.u32 	%r565, %r552;
	mov.u32 	%r566, %r553;
	mov.u32 	%r567, %r554;
	mov.u32 	%r568, %r555;
	mov.u32 	%r569, %r556;
	mov.u32 	%r570, %r557;
	mov.u32 	%r571, %r591;
	mov.u32 	%r572, %r558;
	@%p111 bra 	$L__BB4_131;
	setp.leu.f32 	%p112, %f964, %f951;
	mov.f32 	%f920, %f907;
	mov.f32 	%f921, %f908;
	mov.f32 	%f922, %f909;
	mov.f32 	%f923, %f910;
	mov.f32 	%f924, %f911;
	mov.f32 	%f925, %f912;
	mov.f32 	%f926, %f913;
	mov.f32 	%f927, %f914;
	mov.f32 	%f928, %f915;
	mov.f32 	%f929, %f916;
	mov.f32 	%f930, %f917;
	mov.f32 	%f931, %f918;
	mov.f32 	%f932, %f951;
	mov.u32 	%r560, %r547;
	mov.u32 	%r561, %r548;
	mov.u32 	%r562, %r549;
	mov.u32 	%r563, %r550;
	mov.u32 	%r564, %r551;
	mov.u32 	%r565, %r552;
	mov.u32 	%r566, %r553;
	mov.u32 	%r567, %r554;
	mov.u32 	%r568, %r555;
	mov.u32 	%r569, %r556;
	mov.u32 	%r570, %r557;
	mov.u32 	%r571, %r558;
	mov.u32 	%r572, %r591;
	@%p112 bra 	$L__BB4_131;
	mov.f32 	%f920, %f907;
	mov.f32 	%f921, %f908;
	mov.f32 	%f922, %f909;
	mov.f32 	%f923, %f910;
	mov.f32 	%f924, %f911;
	mov.f32 	%f925, %f912;
	mov.f32 	%f926, %f913;
	mov.f32 	%f927, %f914;
	mov.f32 	%f928, %f915;
	mov.f32 	%f929, %f916;
	mov.f32 	%f930, %f917;
	mov.f32 	%f931, %f918;
	mov.f32 	%f932, %f964;
	mov.f32 	%f964, %f951;
	mov.u32 	%r560, %r547;
	mov.u32 	%r561, %r548;
	mov.u32 	%r562, %r549;
	mov.u32 	%r563, %r550;
	mov.u32 	%r564, %r551;
	mov.u32 	%r565, %r552;
	mov.u32 	%r566, %r553;
	mov.u32 	%r567, %r554;
	mov.u32 	%r568, %r555;
	mov.u32 	%r569, %r556;
	mov.u32 	%r570, %r557;
	mov.u32 	%r571, %r558;
	mov.u32 	%r572, %r604;
	mov.u32 	%r604, %r591;
$L__BB4_131:
	setp.leu.f32 	%p113, %f920, %f950;
	mov.f32 	%f934, %f950;
	mov.f32 	%f935, %f920;
	mov.f32 	%f936, %f921;
	mov.f32 	%f937, %f922;
	mov.f32 	%f938, %f923;
	mov.f32 	%f939, %f924;
	mov.f32 	%f940, %f925;
	mov.f32 	%f941, %f926;
	mov.f32 	%f942, %f927;
	mov.f32 	%f943, %f928;
	mov.f32 	%f944, %f929;
	mov.f32 	%f945, %f930;
	mov.f32 	%f946, %f931;
	mov.f32 	%f947, %f932;
	mov.u32 	%r574, %r590;
	mov.u32 	%r575, %r560;
	mov.u32 	%r576, %r561;
	mov.u32 	%r577, %r562;
	mov.u32 	%r578, %r563;
	mov.u32 	%r579, %r564;
	mov.u32 	%r580, %r565;
	mov.u32 	%r581, %r566;
	mov.u32 	%r582, %r567;
	mov.u32 	%r583, %r568;
	mov.u32 	%r584, %r569;
	mov.u32 	%r585, %r570;
	mov.u32 	%r586, %r571;
	mov.u32 	%r587, %r572;
	@%p113 bra 	$L__BB4_146;
	setp.leu.f32 	%p114, %f921, %f950;
	mov.f32 	%f934, %f920;
	mov.f32 	%f935, %f950;
	mov.f32 	%f936, %f921;
	mov.f32 	%f937, %f922;
	mov.f32 	%f938, %f923;
	mov.f32 	%f939, %f924;
	mov.f32 	%f940, %f925;
	mov.f32 	%f941, %f926;
	mov.f32 	%f942, %f927;
	mov.f32 	%f943, %f928;
	mov.f32 	%f944, %f929;
	mov.f32 	%f945, %f930;
	mov.f32 	%f946, %f931;
	mov.f32 	%f947, %f932;
	mov.u32 	%r574, %r560;
	mov.u32 	%r575, %r590;
	mov.u32 	%r576, %r561;
	mov.u32 	%r577, %r562;
	mov.u32 	%r578, %r563;
	mov.u32 	%r579, %r564;
	mov.u32 	%r580, %r565;
	mov.u32 	%r581, %r566;
	mov.u32 	%r582, %r567;
	mov.u32 	%r583, %r568;
	mov.u32 	%r584, %r569;
	mov.u32 	%r585, %r570;
	mov.u32 	%r586, %r571;
	mov.u32 	%r587, %r572;
	@%p114 bra 	$L__BB4_146;
	setp.leu.f32 	%p115, %f922, %f950;
	mov.f32 	%f934, %f920;
	mov.f32 	%f935, %f921;
	mov.f32 	%f936, %f950;
	mov.f32 	%f937, %f922;
	mov.f32 	%f938, %f923;
	mov.f32 	%f939, %f924;
	mov.f32 	%f940, %f925;
	mov.f32 	%f941, %f926;
	mov.f32 	%f942, %f927;
	mov.f32 	%f943, %f928;
	mov.f32 	%f944, %f929;
	mov.f32 	%f945, %f930;
	mov.f32 	%f946, %f931;
	mov.f32 	%f947, %f932;
	mov.u32 	%r574, %r560;
	mov.u32 	%r575, %r561;
	mov.u32 	%r576, %r590;
	mov.u32 	%r577, %r562;
	mov.u32 	%r578, %r563;
	mov.u32 	%r579, %r564;
	mov.u32 	%r580, %r565;
	mov.u32 	%r581, %r566;
	mov.u32 	%r582, %r567;
	mov.u32 	%r583, %r568;
	mov.u32 	%r584, %r569;
	mov.u32 	%r585, %r570;
	mov.u32 	%r586, %r571;
	mov.u32 	%r587, %r572;
	@%p115 bra 	$L__BB4_146;
	setp.leu.f32 	%p116, %f923, %f950;
	mov.f32 	%f934, %f920;
	mov.f32 	%f935, %f921;
	mov.f32 	%f936, %f922;
	mov.f32 	%f937, %f950;
	mov.f32 	%f938, %f923;
	mov.f32 	%f939, %f924;
	mov.f32 	%f940, %f925;
	mov.f32 	%f941, %f926;
	mov.f32 	%f942, %f927;
	mov.f32 	%f943, %f928;
	mov.f32 	%f944, %f929;
	mov.f32 	%f945, %f930;
	mov.f32 	%f946, %f931;
	mov.f32 	%f947, %f932;
	mov.u32 	%r574, %r560;
	mov.u32 	%r575, %r561;
	mov.u32 	%r576, %r562;
	mov.u32 	%r577, %r590;
	mov.u32 	%r578, %r563;
	mov.u32 	%r579, %r564;
	mov.u32 	%r580, %r565;
	mov.u32 	%r581, %r566;
	mov.u32 	%r582, %r567;
	mov.u32 	%r583, %r568;
	mov.u32 	%r584, %r569;
	mov.u32 	%r585, %r570;
	mov.u32 	%r586, %r571;
	mov.u32 	%r587, %r572;
	@%p116 bra 	$L__BB4_146;
	setp.leu.f32 	%p117, %f924, %f950;
	mov.f32 	%f934, %f920;
	mov.f32 	%f935, %f921;
	mov.f32 	%f936, %f922;
	mov.f32 	%f937, %f923;
	mov.f32 	%f938, %f950;
	mov.f32 	%f939, %f924;
	mov.f32 	%f940, %f925;
	mov.f32 	%f941, %f926;
	mov.f32 	%f942, %f927;
	mov.f32 	%f943, %f928;
	mov.f32 	%f944, %f929;
	mov.f32 	%f945, %f930;
	mov.f32 	%f946, %f931;
	mov.f32 	%f947, %f932;
	mov.u32 	%r574, %r560;
	mov.u32 	%r575, %r561;
	mov.u32 	%r576, %r562;
	mov.u32 	%r577, %r563;
	mov.u32 	%r578, %r590;
	mov.u32 	%r579, %r564;
	mov.u32 	%r580, %r565;
	mov.u32 	%r581, %r566;
	mov.u32 	%r582, %r567;
	mov.u32 	%r583, %r568;
	mov.u32 	%r584, %r569;
	mov.u32 	%r585, %r570;
	mov.u32 	%r586, %r571;
	mov.u32 	%r587, %r572;
	@%p117 bra 	$L__BB4_146;
	setp.leu.f32 	%p118, %f925, %f950;
	mov.f32 	%f934, %f920;
	mov.f32 	%f935, %f921;
	mov.f32 	%f936, %f922;
	mov.f32 	%f937, %f923;
	mov.f32 	%f938, %f924;
	mov.f32 	%f939, %f950;
	mov.f32 	%f940, %f925;
	mov.f32 	%f941, %f926;
	mov.f32 	%f942, %f927;
	mov.f32 	%f943, %f928;
	mov.f32 	%f944, %f929;
	mov.f32 	%f945, %f930;
	mov.f32 	%f946, %f931;
	mov.f32 	%f947, %f932;
	mov.u32 	%r574, %r560;
	mov.u32 	%r575, %r561;
	mov.u32 	%r576, %r562;
	mov.u32 	%r577, %r563;
	mov.u32 	%r578, %r564;
	mov.u32 	%r579, %r590;
	mov.u32 	%r580, %r565;
	mov.u32 	%r581, %r566;
	mov.u32 	%r582, %r567;
	mov.u32 	%r583, %r568;
	mov.u32 	%r584, %r569;
	mov.u32 	%r585, %r570;
	mov.u32 	%r586, %r571;
	mov.u32 	%r587, %r572;
	@%p118 bra 	$L__BB4_146;
	setp.leu.f32 	%p119, %f926, %f950;
	mov.f32 	%f934, %f920;
	mov.f32 	%f935, %f921;
	mov.f32 	%f936, %f922;
	mov.f32 	%f937, %f923;
	mov.f32 	%f938, %f924;
	mov.f32 	%f939, %f925;
	mov.f32 	%f940, %f950;
	mov.f32 	%f941, %f926;
	mov.f32 	%f942, %f927;
	mov.f32 	%f943, %f928;
	mov.f32 	%f944, %f929;
	mov.f32 	%f945, %f930;
	mov.f32 	%f946, %f931;
	mov.f32 	%f947, %f932;
	mov.u32 	%r574, %r560;
	mov.u32 	%r575, %r561;
	mov.u32 	%r576, %r562;
	mov.u32 	%r577, %r563;
	mov.u32 	%r578, %r564;
	mov.u32 	%r579, %r565;
	mov.u32 	%r580, %r590;
	mov.u32 	%r581, %r566;
	mov.u32 	%r582, %r567;
	mov.u32 	%r583, %r568;
	mov.u32 	%r584, %r569;
	mov.u32 	%r585, %r570;
	mov.u32 	%r586, %r571;
	mov.u32 	%r587, %r572;
	@%p119 bra 	$L__BB4_146;
	setp.leu.f32 	%p120, %f927, %f950;
	mov.f32 	%f934, %f920;
	mov.f32 	%f935, %f921;
	mov.f32 	%f936, %f922;
	mov.f32 	%f937, %f923;
	mov.f32 	%f938, %f924;
	mov.f32 	%f939, %f925;
	mov.f32 	%f940, %f926;
	mov.f32 	%f941, %f950;
	mov.f32 	%f942, %f927;
	mov.f32 	%f943, %f928;
	mov.f32 	%f944, %f929;
	mov.f32 	%f945, %f930;
	mov.f32 	%f946, %f931;
	mov.f32 	%f947, %f932;
	mov.u32 	%r574, %r560;
	mov.u32 	%r575, %r561;
	mov.u32 	%r576, %r562;
	mov.u32 	%r577, %r563;
	mov.u32 	%r578, %r564;
	mov.u32 	%r579, %r565;
	mov.u32 	%r580, %r566;
	mov.u32 	%r581, %r590;
	mov.u32 	%r582, %r567;
	mov.u32 	%r583, %r568;
	mov.u32 	%r584, %r569;
	mov.u32 	%r585, %r570;
	mov.u32 	%r586, %r571;
	mov.u32 	%r587, %r572;
	@%p120 bra 	$L__BB4_146;
	setp.leu.f32 	%p121, %f928, %f950;
	mov.f32 	%f934, %f920;
	mov.f32 	%f935, %f921;
	mov.f32 	%f936, %f922;
	mov.f32 	%f937, %f923;
	mov.f32 	%f938, %f924;
	mov.f32 	%f939, %f925;
	mov.f32 	%f940, %f926;
	mov.f32 	%f941, %f927;
	mov.f32 	%f942, %f950;
	mov.f32 	%f943, %f928;
	mov.f32 	%f944, %f929;
	mov.f32 	%f945, %f930;
	mov.f32 	%f946, %f931;
	mov.f32 	%f947, %f932;
	mov.u32 	%r574, %r560;
	mov.u32 	%r575, %r561;
	mov.u32 	%r576, %r562;
	mov.u32 	%r577, %r563;
	mov.u32 	%r578, %r564;
	mov.u32 	%r579, %r565;
	mov.u32 	%r580, %r566;
	mov.u32 	%r581, %r567;
	mov.u32 	%r582, %r590;
	mov.u32 	%r583, %r568;
	mov.u32 	%r584, %r569;
	mov.u32 	%r585, %r570;
	mov.u32 	%r586, %r571;
	mov.u32 	%r587, %r572;
	@%p121 bra 	$L__BB4_146;
	setp.leu.f32 	%p122, %f929, %f950;
	mov.f32 	%f934, %f920;
	mov.f32 	%f935, %f921;
	mov.f32 	%f936, %f922;
	mov.f32 	%f937, %f923;
	mov.f32 	%f938, %f924;
	mov.f32 	%f939, %f925;
	mov.f32 	%f940, %f926;
	mov.f32 	%f941, %f927;
	mov.f32 	%f942, %f928;
	mov.f32 	%f943, %f950;
	mov.f32 	%f944, %f929;
	mov.f32 	%f945, %f930;
	mov.f32 	%f946, %f931;
	mov.f32 	%f947, %f932;
	mov.u32 	%r574, %r560;
	mov.u32 	%r575, %r561;
	mov.u32 	%r576, %r562;
	mov.u32 	%r577, %r563;
	mov.u32 	%r578, %r564;
	mov.u32 	%r579, %r565;
	mov.u32 	%r580, %r566;
	mov.u32 	%r581, %r567;
	mov.u32 	%r582, %r568;
	mov.u32 	%r583, %r590;
	mov.u32 	%r584, %r569;
	mov.u32 	%r585, %r570;
	mov.u32 	%r586, %r571;
	mov.u32 	%r587, %r572;
	@%p122 bra 	$L__BB4_146;
	setp.leu.f32 	%p123, %f930, %f950;
	mov.f32 	%f934, %f920;
	mov.f32 	%f935, %f921;
	mov.f32 	%f936, %f922;
	mov.f32 	%f937, %f923;
	mov.f32 	%f938, %f924;
	mov.f32 	%f939, %f925;
	mov.f32 	%f940, %f926;
	mov.f32 	%f941, %f927;
	mov.f32 	%f942, %f928;
	mov.f32 	%f943, %f929;
	mov.f32 	%f944, %f950;
	mov.f32 	%f945, %f930;
	mov.f32 	%f946, %f931;
	mov.f32 	%f947, %f932;
	mov.u32 	%r574, %r560;
	mov.u32 	%r575, %r561;
	mov.u32 	%r576, %r562;
	mov.u32 	%r577, %r563;
	mov.u32 	%r578, %r564;
	mov.u32 	%r579, %r565;
	mov.u32 	%r580, %r566;
	mov.u32 	%r581, %r567;
	mov.u32 	%r582, %r568;
	mov.u32 	%r583, %r569;
	mov.u32 	%r584, %r590;
	mov.u32 	%r585, %r570;
	mov.u32 	%r586, %r571;
	mov.u32 	%r587, %r572;
	@%p123 bra 	$L__BB4_146;
	setp.leu.f32 	%p124, %f931, %f950;
	mov.f32 	%f934, %f920;
	mov.f32 	%f935, %f921;
	mov.f32 	%f936, %f922;
	mov.f32 	%f937, %f923;
	mov.f32 	%f938, %f924;
	mov.f32 	%f939, %f925;
	mov.f32 	%f940, %f926;
	mov.f32 	%f941, %f927;
	mov.f32 	%f942, %f928;
	mov.f32 	%f943, %f929;
	mov.f32 	%f944, %f930;
	mov.f32 	%f945, %f950;
	mov.f32 	%f946, %f931;
	mov.f32 	%f947, %f932;
	mov.u32 	%r574, %r560;
	mov.u32 	%r575, %r561;
	mov.u32 	%r576, %r562;
	mov.u32 	%r577, %r563;
	mov.u32 	%r578, %r564;
	mov.u32 	%r579, %r565;
	mov.u32 	%r580, %r566;
	mov.u32 	%r581, %r567;
	mov.u32 	%r582, %r568;
	mov.u32 	%r583, %r569;
	mov.u32 	%r584, %r570;
	mov.u32 	%r585, %r590;
	mov.u32 	%r586, %r571;
	mov.u32 	%r587, %r572;
	@%p124 bra 	$L__BB4_146;
	setp.leu.f32 	%p125, %f932, %f950;
	mov.f32 	%f934, %f920;
	mov.f32 	%f935, %f921;
	mov.f32 	%f936, %f922;
	mov.f32 	%f937, %f923;
	mov.f32 	%f938, %f924;
	mov.f32 	%f939, %f925;
	mov.f32 	%f940, %f926;
	mov.f32 	%f941, %f927;
	mov.f32 	%f942, %f928;
	mov.f32 	%f943, %f929;
	mov.f32 	%f944, %f930;
	mov.f32 	%f945, %f931;
	mov.f32 	%f946, %f950;
	mov.f32 	%f947, %f932;
	mov.u32 	%r574, %r560;
	mov.u32 	%r575, %r561;
	mov.u32 	%r576, %r562;
	mov.u32 	%r577, %r563;
	mov.u32 	%r578, %r564;
	mov.u32 	%r579, %r565;
	mov.u32 	%r580, %r566;
	mov.u32 	%r581, %r567;
	mov.u32 	%r582, %r568;
	mov.u32 	%r583, %r569;
	mov.u32 	%r584, %r570;
	mov.u32 	%r585, %r571;
	mov.u32 	%r586, %r590;
	mov.u32 	%r587, %r572;
	@%p125 bra 	$L__BB4_146;
	setp.leu.f32 	%p126, %f964, %f950;
	mov.f32 	%f934, %f920;
	mov.f32 	%f935, %f921;
	mov.f32 	%f936, %f922;
	mov.f32 	%f937, %f923;
	mov.f32 	%f938, %f924;
	mov.f32 	%f939, %f925;
	mov.f32 	%f940, %f926;
	mov.f32 	%f941, %f927;
	mov.f32 	%f942, %f928;
	mov.f32 	%f943, %f929;
	mov.f32 	%f944, %f930;
	mov.f32 	%f945, %f931;
	mov.f32 	%f946, %f932;
	mov.f32 	%f947, %f950;
	mov.u32 	%r574, %r560;
	mov.u32 	%r575, %r561;
	mov.u32 	%r576, %r562;
	mov.u32 	%r577, %r563;
	mov.u32 	%r578, %r564;
	mov.u32 	%r579, %r565;
	mov.u32 	%r580, %r566;
	mov.u32 	%r581, %r567;
	mov.u32 	%r582, %r568;
	mov.u32 	%r583, %r569;
	mov.u32 	%r584, %r570;
	mov.u32 	%r585, %r571;
	mov.u32 	%r586, %r572;
	mov.u32 	%r587, %r590;
	@%p126 bra 	$L__BB4_146;
	mov.f32 	%f934, %f920;
	mov.f32 	%f935, %f921;
	mov.f32 	%f936, %f922;
	mov.f32 	%f937, %f923;
	mov.f32 	%f938, %f924;
	mov.f32 	%f939, %f925;
	mov.f32 	%f940, %f926;
	mov.f32 	%f941, %f927;
	mov.f32 	%f942, %f928;
	mov.f32 	%f943, %f929;
	mov.f32 	%f944, %f930;
	mov.f32 	%f945, %f931;
	mov.f32 	%f946, %f932;
	mov.f32 	%f947, %f964;
	mov.f32 	%f964, %f950;
	mov.u32 	%r574, %r560;
	mov.u32 	%r575, %r561;
	mov.u32 	%r576, %r562;
	mov.u32 	%r577, %r563;
	mov.u32 	%r578, %r564;
	mov.u32 	%r579, %r565;
	mov.u32 	%r580, %r566;
	mov.u32 	%r581, %r567;
	mov.u32 	%r582, %r568;
	mov.u32 	%r583, %r569;
	mov.u32 	%r584, %r570;
	mov.u32 	%r585, %r571;
	mov.u32 	%r586, %r572;
	mov.u32 	%r587, %r604;
	mov.u32 	%r604, %r590;
$L__BB4_146:
	add.s32 	%r589, %r468, %r422;
	setp.leu.f32 	%p127, %f934, %f754;
	mov.f32 	%f949, %f754;
	mov.f32 	%f950, %f934;
	mov.f32 	%f951, %f935;
	mov.f32 	%f952, %f936;
	mov.f32 	%f953, %f937;
	mov.f32 	%f954, %f938;
	mov.f32 	%f955, %f939;
	mov.f32 	%f956, %f940;
	mov.f32 	%f957, %f941;
	mov.f32 	%f958, %f942;
	mov.f32 	%f959, %f943;
	mov.f32 	%f960, %f944;
	mov.f32 	%f961, %f945;
	mov.f32 	%f962, %f946;
	mov.f32 	%f963, %f947;
	mov.u32 	%r590, %r574;
	mov.u32 	%r591, %r575;
	mov.u32 	%r592, %r576;
	mov.u32 	%r593, %r577;
	mov.u32 	%r594, %r578;
	mov.u32 	%r595, %r579;
	mov.u32 	%r596, %r580;
	mov.u32 	%r597, %r581;
	mov.u32 	%r598, %r582;
	mov.u32 	%r599, %r583;
	mov.u32 	%r600, %r584;
	mov.u32 	%r601, %r585;
	mov.u32 	%r602, %r586;
	mov.u32 	%r603, %r587;
	@%p127 bra 	$L__BB4_162;
	add.s32 	%r590, %r468, %r422;
	setp.leu.f32 	%p128, %f935, %f754;
	mov.f32 	%f949, %f934;
	mov.f32 	%f950, %f754;
	mov.f32 	%f951, %f935;
	mov.f32 	%f952, %f936;
	mov.f32 	%f953, %f937;
	mov.f32 	%f954, %f938;
	mov.f32 	%f955, %f939;
	mov.f32 	%f956, %f940;
	mov.f32 	%f957, %f941;
	mov.f32 	%f958, %f942;
	mov.f32 	%f959, %f943;
	mov.f32 	%f960, %f944;
	mov.f32 	%f961, %f945;
	mov.f32 	%f962, %f946;
	mov.f32 	%f963, %f947;
	mov.u32 	%r589, %r574;
	mov.u32 	%r591, %r575;
	mov.u32 	%r592, %r576;
	mov.u32 	%r593, %r577;
	mov.u32 	%r594, %r578;
	mov.u32 	%r595, %r579;
	mov.u32 	%r596, %r580;
	mov.u32 	%r597, %r581;
	mov.u32 	%r598, %r582;
	mov.u32 	%r599, %r583;
	mov.u32 	%r600, %r584;
	mov.u32 	%r601, %r585;
	mov.u32 	%r602, %r586;
	mov.u32 	%r603, %r587;
	@%p128 bra 	$L__BB4_162;
	add.s32 	%r591, %r468, %r422;
	setp.leu.f32 	%p129, %f936, %f754;
	mov.f32 	%f949, %f934;
	mov.f32 	%f950, %f935;
	mov.f32 	%f951, %f754;
	mov.f32 	%f952, %f936;
	mov.f32 	%f953, %f937;
	mov.f32 	%f954, %f938;
	mov.f32 	%f955, %f939;
	mov.f32 	%f956, %f940;
	mov.f32 	%f957, %f941;
	mov.f32 	%f958, %f942;
	mov.f32 	%f959, %f943;
	mov.f32 	%f960, %f944;
	mov.f32 	%f961, %f945;
	mov.f32 	%f962, %f946;
	mov.f32 	%f963, %f947;
	mov.u32 	%r589, %r574;
	mov.u32 	%r590, %r575;
	mov.u32 	%r592, %r576;
	mov.u32 	%r593, %r577;
	mov.u32 	%r594, %r578;
	mov.u32 	%r595, %r579;
	mov.u32 	%r596, %r580;
	mov.u32 	%r597, %r581;
	mov.u32 	%r598, %r582;
	mov.u32 	%r599, %r583;
	mov.u32 	%r600, %r584;
	mov.u32 	%r601, %r585;
	mov.u32 	%r602, %r586;
	mov.u32 	%r603, %r587;
	@%p129 bra 	$L__BB4_162;
	add.s32 	%r592, %r468, %r422;
	setp.leu.f32 	%p130, %f937, %f754;
	mov.f32 	%f949, %f934;
	mov.f32 	%f950, %f935;
	mov.f32 	%f951, %f936;
	mov.f32 	%f952, %f754;
	mov.f32 	%f953, %f937;
	mov.f32 	%f954, %f938;
	mov.f32 	%f955, %f939;
	mov.f32 	%f956, %f940;
	mov.f32 	%f957, %f941;
	mov.f32 	%f958, %f942;
	mov.f32 	%f959, %f943;
	mov.f32 	%f960, %f944;
	mov.f32 	%f961, %f945;
	mov.f32 	%f962, %f946;
	mov.f32 	%f963, %f947;
	mov.u32 	%r589, %r574;
	mov.u32 	%r590, %r575;
	mov.u32 	%r591, %r576;
	mov.u32 	%r593, %r577;
	mov.u32 	%r594, %r578;
	mov.u32 	%r595, %r579;
	mov.u32 	%r596, %r580;
	mov.u32 	%r597, %r581;
	mov.u32 	%r598, %r582;
	mov.u32 	%r599, %r583;
	mov.u32 	%r600, %r584;
	mov.u32 	%r601, %r585;
	mov.u32 	%r602, %r586;
	mov.u32 	%r603, %r587;
	@%p130 bra 	$L__BB4_162;
	add.s32 	%r593, %r468, %r422;
	setp.leu.f32 	%p131, %f938, %f754;
	mov.f32 	%f949, %f934;
	mov.f32 	%f950, %f935;
	mov.f32 	%f951, %f936;
	mov.f32 	%f952, %f937;
	mov.f32 	%f953, %f754;
	mov.f32 	%f954, %f938;
	mov.f32 	%f955, %f939;
	mov.f32 	%f956, %f940;
	mov.f32 	%f957, %f941;
	mov.f32 	%f958, %f942;
	mov.f32 	%f959, %f943;
	mov.f32 	%f960, %f944;
	mov.f32 	%f961, %f945;
	mov.f32 	%f962, %f946;
	mov.f32 	%f963, %f947;
	mov.u32 	%r589, %r574;
	mov.u32 	%r590, %r575;
	mov.u32 	%r591, %r576;
	mov.u32 	%r592, %r577;
	mov.u32 	%r594, %r578;
	mov.u32 	%r595, %r579;
	mov.u32 	%r596, %r580;
	mov.u32 	%r597, %r581;
	mov.u32 	%r598, %r582;
	mov.u32 	%r599, %r583;
	mov.u32 	%r600, %r584;
	mov.u32 	%r601, %r585;
	mov.u32 	%r602, %r586;
	mov.u32 	%r603, %r587;
	@%p131 bra 	$L__BB4_162;
	add.s32 	%r594, %r468, %r422;
	setp.leu.f32 	%p132, %f939, %f754;
	mov.f32 	%f949, %f934;
	mov.f32 	%f950, %f935;
	mov.f32 	%f951, %f936;
	mov.f32 	%f952, %f937;
	mov.f32 	%f953, %f938;
	mov.f32 	%f954, %f754;
	mov.f32 	%f955, %f939;
	mov.f32 	%f956, %f940;
	mov.f32 	%f957, %f941;
	mov.f32 	%f958, %f942;
	mov.f32 	%f959, %f943;
	mov.f32 	%f960, %f944;
	mov.f32 	%f961, %f945;
	mov.f32 	%f962, %f946;
	mov.f32 	%f963, %f947;
	mov.u32 	%r589, %r574;
	mov.u32 	%r590, %r575;
	mov.u32 	%r591, %r576;
	mov.u32 	%r592, %r577;
	mov.u32 	%r593, %r578;
	mov.u32 	%r595, %r579;
	mov.u32 	%r596, %r580;
	mov.u32 	%r597, %r581;
	mov.u32 	%r598, %r582;
	mov.u32 	%r599, %r583;
	mov.u32 	%r600, %r584;
	mov.u32 	%r601, %r585;
	mov.u32 	%r602, %r586;
	mov.u32 	%r603, %r587;
	@%p132 bra 	$L__BB4_162;
	add.s32 	%r595, %r468, %r422;
	setp.leu.f32 	%p133, %f940, %f754;
	mov.f32 	%f949, %f934;
	mov.f32 	%f950, %f935;
	mov.f32 	%f951, %f936;
	mov.f32 	%f952, %f937;
	mov.f32 	%f953, %f938;
	mov.f32 	%f954, %f939;
	mov.f32 	%f955, %f754;
	mov.f32 	%f956, %f940;
	mov.f32 	%f957, %f941;
	mov.f32 	%f958, %f942;
	mov.f32 	%f959, %f943;
	mov.f32 	%f960, %f944;
	mov.f32 	%f961, %f945;
	mov.f32 	%f962, %f946;
	mov.f32 	%f963, %f947;
	mov.u32 	%r589, %r574;
	mov.u32 	%r590, %r575;
	mov.u32 	%r591, %r576;
	mov.u32 	%r592, %r577;
	mov.u32 	%r593, %r578;
	mov.u32 	%r594, %r579;
	mov.u32 	%r596, %r580;
	mov.u32 	%r597, %r581;
	mov.u32 	%r598, %r582;
	mov.u32 	%r599, %r583;
	mov.u32 	%r600, %r584;
	mov.u32 	%r601, %r585;
	mov.u32 	%r602, %r586;
	mov.u32 	%r603, %r587;
	@%p133 bra 	$L__BB4_162;
	add.s32 	%r596, %r468, %r422;
	setp.leu.f32 	%p134, %f941, %f754;
	mov.f32 	%f949, %f934;
	mov.f32 	%f950, %f935;
	mov.f32 	%f951, %f936;
	mov.f32 	%f952, %f937;
	mov.f32 	%f953, %f938;
	mov.f32 	%f954, %f939;
	mov.f32 	%f955, %f940;
	mov.f32 	%f956, %f754;
	mov.f32 	%f957, %f941;
	mov.f32 	%f958, %f942;
	mov.f32 	%f959, %f943;
	mov.f32 	%f960, %f944;
	mov.f32 	%f961, %f945;
	mov.f32 	%f962, %f946;
	mov.f32 	%f963, %f947;
	mov.u32 	%r589, %r574;
	mov.u32 	%r590, %r575;
	mov.u32 	%r591, %r576;
	mov.u32 	%r592, %r577;
	mov.u32 	%r593, %r578;
	mov.u32 	%r594, %r579;
	mov.u32 	%r595, %r580;
	mov.u32 	%r597, %r581;
	mov.u32 	%r598, %r582;
	mov.u32 	%r599, %r583;
	mov.u32 	%r600, %r584;
	mov.u32 	%r601, %r585;
	mov.u32 	%r602, %r586;
	mov.u32 	%r603, %r587;
	@%p134 bra 	$L__BB4_162;
	add.s32 	%r597, %r468, %r422;
	setp.leu.f32 	%p135, %f942, %f754;
	mov.f32 	%f949, %f934;
	mov.f32 	%f950, %f935;
	mov.f32 	%f951, %f936;
	mov.f32 	%f952, %f937;
	mov.f32 	%f953, %f938;
	mov.f32 	%f954, %f939;
	mov.f32 	%f955, %f940;
	mov.f32 	%f956, %f941;
	mov.f32 	%f957, %f754;
	mov.f32 	%f958, %f942;
	mov.f32 	%f959, %f943;
	mov.f32 	%f960, %f944;
	mov.f32 	%f961, %f945;
	mov.f32 	%f962, %f946;
	mov.f32 	%f963, %f947;
	mov.u32 	%r589, %r574;
	mov.u32 	%r590, %r575;
	mov.u32 	%r591, %r576;
	mov.u32 	%r592, %r577;
	mov.u32 	%r593, %r578;
	mov.u32 	%r594, %r579;
	mov.u32 	%r595, %r580;
	mov.u32 	%r596, %r581;
	mov.u32 	%r598, %r582;
	mov.u32 	%r599, %r583;
	mov.u32 	%r600, %r584;
	mov.u32 	%r601, %r585;
	mov.u32 	%r602, %r586;
	mov.u32 	%r603, %r587;
	@%p135 bra 	$L__BB4_162;
	add.s32 	%r598, %r468, %r422;
	setp.leu.f32 	%p136, %f943, %f754;
	mov.f32 	%f949, %f934;
	mov.f32 	%f950, %f935;
	mov.f32 	%f951, %f936;
	mov.f32 	%f952, %f937;
	mov.f32 	%f953, %f938;
	mov.f32 	%f954, %f939;
	mov.f32 	%f955, %f940;
	mov.f32 	%f956, %f941;
	mov.f32 	%f957, %f942;
	mov.f32 	%f958, %f754;
	mov.f32 	%f959, %f943;
	mov.f32 	%f960, %f944;
	mov.f32 	%f961, %f945;
	mov.f32 	%f962, %f946;
	mov.f32 	%f963, %f947;
	mov.u32 	%r589, %r574;
	mov.u32 	%r590, %r575;
	mov.u32 	%r591, %r576;
	mov.u32 	%r592, %r577;
	mov.u32 	%r593, %r578;
	mov.u32 	%r594, %r579;
	mov.u32 	%r595, %r580;
	mov.u32 	%r596, %r581;
	mov.u32 	%r597, %r582;
	mov.u32 	%r599, %r583;
	mov.u32 	%r600, %r584;
	mov.u32 	%r601, %r585;
	mov.u32 	%r602, %r586;
	mov.u32 	%r603, %r587;
	@%p136 bra 	$L__BB4_162;
	add.s32 	%r599, %r468, %r422;
	setp.leu.f32 	%p137, %f944, %f754;
	mov.f32 	%f949, %f934;
	mov.f32 	%f950, %f935;
	mov.f32 	%f951, %f936;
	mov.f32 	%f952, %f937;
	mov.f32 	%f953, %f938;
	mov.f32 	%f954, %f939;
	mov.f32 	%f955, %f940;
	mov.f32 	%f956, %f941;
	mov.f32 	%f957, %f942;
	mov.f32 	%f958, %f943;
	mov.f32 	%f959, %f754;
	mov.f32 	%f960, %f944;
	mov.f32 	%f961, %f945;
	mov.f32 	%f962, %f946;
	mov.f32 	%f963, %f947;
	mov.u32 	%r589, %r574;
	mov.u32 	%r590, %r575;
	mov.u32 	%r591, %r576;
	mov.u32 	%r592, %r577;
	mov.u32 	%r593, %r578;
	mov.u32 	%r594, %r579;
	mov.u32 	%r595, %r580;
	mov.u32 	%r596, %r581;
	mov.u32 	%r597, %r582;
	mov.u32 	%r598, %r583;
	mov.u32 	%r600, %r584;
	mov.u32 	%r601, %r585;
	mov.u32 	%r602, %r586;
	mov.u32 	%r603, %r587;
	@%p137 bra 	$L__BB4_162;
	add.s32 	%r600, %r468, %r422;
	setp.leu.f32 	%p138, %f945, %f754;
	mov.f32 	%f949, %f934;
	mov.f32 	%f950, %f935;
	mov.f32 	%f951, %f936;
	mov.f32 	%f952, %f937;
	mov.f32 	%f953, %f938;
	mov.f32 	%f954, %f939;
	mov.f32 	%f955, %f940;
	mov.f32 	%f956, %f941;
	mov.f32 	%f957, %f942;
	mov.f32 	%f958, %f943;
	mov.f32 	%f959, %f944;
	mov.f32 	%f960, %f754;
	mov.f32 	%f961, %f945;
	mov.f32 	%f962, %f946;
	mov.f32 	%f963, %f947;
	mov.u32 	%r589, %r574;
	mov.u32 	%r590, %r575;
	mov.u32 	%r591, %r576;
	mov.u32 	%r592, %r577;
	mov.u32 	%r593, %r578;
	mov.u32 	%r594, %r579;
	mov.u32 	%r595, %r580;
	mov.u32 	%r596, %r581;
	mov.u32 	%r597, %r582;
	mov.u32 	%r598, %r583;
	mov.u32 	%r599, %r584;
	mov.u32 	%r601, %r585;
	mov.u32 	%r602, %r586;
	mov.u32 	%r603, %r587;
	@%p138 bra 	$L__BB4_162;
	add.s32 	%r601, %r468, %r422;
	setp.leu.f32 	%p139, %f946, %f754;
	mov.f32 	%f949, %f934;
	mov.f32 	%f950, %f935;
	mov.f32 	%f951, %f936;
	mov.f32 	%f952, %f937;
	mov.f32 	%f953, %f938;
	mov.f32 	%f954, %f939;
	mov.f32 	%f955, %f940;
	mov.f32 	%f956, %f941;
	mov.f32 	%f957, %f942;
	mov.f32 	%f958, %f943;
	mov.f32 	%f959, %f944;
	mov.f32 	%f960, %f945;
	mov.f32 	%f961, %f754;
	mov.f32 	%f962, %f946;
	mov.f32 	%f963, %f947;
	mov.u32 	%r589, %r574;
	mov.u32 	%r590, %r575;
	mov.u32 	%r591, %r576;
	mov.u32 	%r592, %r577;
	mov.u32 	%r593, %r578;
	mov.u32 	%r594, %r579;
	mov.u32 	%r595, %r580;
	mov.u32 	%r596, %r581;
	mov.u32 	%r597, %r582;
	mov.u32 	%r598, %r583;
	mov.u32 	%r599, %r584;
	mov.u32 	%r600, %r585;
	mov.u32 	%r602, %r586;
	mov.u32 	%r603, %r587;
	@%p139 bra 	$L__BB4_162;
	add.s32 	%r602, %r468, %r422;
	setp.leu.f32 	%p140, %f947, %f754;
	mov.f32 	%f949, %f934;
	mov.f32 	%f950, %f935;
	mov.f32 	%f951, %f936;
	mov.f32 	%f952, %f937;
	mov.f32 	%f953, %f938;
	mov.f32 	%f954, %f939;
	mov.f32 	%f955, %f940;
	mov.f32 	%f956, %f941;
	mov.f32 	%f957, %f942;
	mov.f32 	%f958, %f943;
	mov.f32 	%f959, %f944;
	mov.f32 	%f960, %f945;
	mov.f32 	%f961, %f946;
	mov.f32 	%f962, %f754;
	mov.f32 	%f963, %f947;
	mov.u32 	%r589, %r574;
	mov.u32 	%r590, %r575;
	mov.u32 	%r591, %r576;
	mov.u32 	%r592, %r577;
	mov.u32 	%r593, %r578;
	mov.u32 	%r594, %r579;
	mov.u32 	%r595, %r580;
	mov.u32 	%r596, %r581;
	mov.u32 	%r597, %r582;
	mov.u32 	%r598, %r583;
	mov.u32 	%r599, %r584;
	mov.u32 	%r600, %r585;
	mov.u32 	%r601, %r586;
	mov.u32 	%r603, %r587;
	@%p140 bra 	$L__BB4_162;
	add.s32 	%r603, %r468, %r422;
	setp.leu.f32 	%p141, %f964, %f754;
	mov.f32 	%f949, %f934;
	mov.f32 	%f950, %f935;
	mov.f32 	%f951, %f936;
	mov.f32 	%f952, %f937;
	mov.f32 	%f953, %f938;
	mov.f32 	%f954, %f939;
	mov.f32 	%f955, %f940;
	mov.f32 	%f956, %f941;
	mov.f32 	%f957, %f942;
	mov.f32 	%f958, %f943;
	mov.f32 	%f959, %f944;
	mov.f32 	%f960, %f945;
	mov.f32 	%f961, %f946;
	mov.f32 	%f962, %f947;
	mov.f32 	%f963, %f754;
	mov.u32 	%r589, %r574;
	mov.u32 	%r590, %r575;
	mov.u32 	%r591, %r576;
	mov.u32 	%r592, %r577;
	mov.u32 	%r593, %r578;
	mov.u32 	%r594, %r579;
	mov.u32 	%r595, %r580;
	mov.u32 	%r596, %r581;
	mov.u32 	%r597, %r582;
	mov.u32 	%r598, %r583;
	mov.u32 	%r599, %r584;
	mov.u32 	%r600, %r585;
	mov.u32 	%r601, %r586;
	mov.u32 	%r602, %r587;
	@%p141 bra 	$L__BB4_162;
	add.s32 	%r228, %r468, %r422;
	mov.f32 	%f949, %f934;
	mov.f32 	%f950, %f935;
	mov.f32 	%f951, %f936;
	mov.f32 	%f952, %f937;
	mov.f32 	%f953, %f938;
	mov.f32 	%f954, %f939;
	mov.f32 	%f955, %f940;
	mov.f32 	%f956, %f941;
	mov.f32 	%f957, %f942;
	mov.f32 	%f958, %f943;
	mov.f32 	%f959, %f944;
	mov.f32 	%f960, %f945;
	mov.f32 	%f961, %f946;
	mov.f32 	%f962, %f947;
	mov.f32 	%f963, %f964;
	mov.f32 	%f964, %f754;
	mov.u32 	%r589, %r574;
	mov.u32 	%r590, %r575;
	mov.u32 	%r591, %r576;
	mov.u32 	%r592, %r577;
	mov.u32 	%r593, %r578;
	mov.u32 	%r594, %r579;
	mov.u32 	%r595, %r580;
	mov.u32 	%r596, %r581;
	mov.u32 	%r597, %r582;
	mov.u32 	%r598, %r583;
	mov.u32 	%r599, %r584;
	mov.u32 	%r600, %r585;
	mov.u32 	%r601, %r586;
	mov.u32 	%r602, %r587;
	mov.u32 	%r603, %r604;
	mov.u32 	%r604, %r228;
$L__BB4_162:
	add.s32 	%r468, %r468, 1;
	setp.ne.s32 	%p142, %r468, %r74;
	@%p142 bra 	$L__BB4_25;
$L__BB4_163:
	ld.param.u32 	%r404, [_Z10knn_kernelILi16ELi128EEvPKfS1_S1_S1_PlPfiii_param_8];
	bar.sync 	0;
	add.s32 	%r422, %r422, 2048;
	setp.lt.s32 	%p143, %r422, %r404;
	add.s32 	%r421, %r421, -2048;
	@%p143 bra 	$L__BB4_3;
$L__BB4_164:
	ld.param.u64 	%rd69, [_Z10knn_kernelILi16ELi128EEvPKfS1_S1_S1_PlPfiii_param_5];
	ld.param.u64 	%rd68, [_Z10knn_kernelILi16ELi128EEvPKfS1_S1_S1_PlPfiii_param_4];
	shl.b32 	%r372, %r3, 4;
	setp.lt.s32 	%p144, %r604, 0;
	selp.b32 	%r373, %r605, %r604, %p144;
	cvt.s64.s32 	%rd37, %r373;
	cvta.to.global.u64 	%rd38, %rd68;
	mul.wide.s32 	%rd39, %r372, 8;
	add.s64 	%rd40, %rd38, %rd39;
	st.global.u64 	[%rd40], %rd37;
	selp.f32 	%f756, %f965, %f964, %p144;
	cvta.to.global.u64 	%rd41, %rd69;
	mul.wide.s32 	%rd42, %r372, 4;
	add.s64 	%rd43, %rd41, %rd42;
	st.global.f32 	[%rd43], %f756;
	setp.lt.s32 	%p145, %r603, 0;
	selp.b32 	%r374, %r605, %r603, %p145;
	cvt.s64.s32 	%rd44, %r374;
	st.global.u64 	[%rd40+8], %rd44;
	selp.f32 	%f757, %f965, %f963, %p145;
	st.global.f32 	[%rd43+4], %f757;
	setp.lt.s32 	%p146, %r602, 0;
	selp.b32 	%r375, %r605, %r602, %p146;
	cvt.s64.s32 	%rd45, %r375;
	st.global.u64 	[%rd40+16], %rd45;
	selp.f32 	%f758, %f965, %f962, %p146;
	st.global.f32 	[%rd43+8], %f758;
	setp.lt.s32 	%p147, %r601, 0;
	selp.b32 	%r376, %r605, %r601, %p147;
	cvt.s64.s32 	%rd46, %r376;
	st.global.u64 	[%rd40+24], %rd46;
	selp.f32 	%f759, %f965, %f961, %p147;
	st.global.f32 	[%rd43+12], %f759;
	setp.lt.s32 	%p148, %r600, 0;
	selp.b32 	%r377, %r605, %r600, %p148;
	cvt.s64.s32 	%rd47, %r377;
	st.global.u64 	[%rd40+32], %rd47;
	selp.f32 	%f760, %f965, %f960, %p148;
	st.global.f32 	[%rd43+16], %f760;
	setp.lt.s32 	%p149, %r599, 0;
	selp.b32 	%r378, %r605, %r599, %p149;
	cvt.s64.s32 	%rd48, %r378;
	st.global.u64 	[%rd40+40], %rd48;
	selp.f32 	%f761, %f965, %f959, %p149;
	st.global.f32 	[%rd43+20], %f761;
	setp.lt.s32 	%p150, %r598, 0;
	selp.b32 	%r379, %r605, %r598, %p150;
	cvt.s64.s32 	%rd49, %r379;
	st.global.u64 	[%rd40+48], %rd49;
	selp.f32 	%f762, %f965, %f958, %p150;
	st.global.f32 	[%rd43+24], %f762;
	setp.lt.s32 	%p151, %r597, 0;
	selp.b32 	%r380, %r605, %r597, %p151;
	cvt.s64.s32 	%rd50, %r380;
	st.global.u64 	[%rd40+56], %rd50;
	selp.f32 	%f763, %f965, %f957, %p151;
	st.global.f32 	[%rd43+28], %f763;
	setp.lt.s32 	%p152, %r596, 0;
	selp.b32 	%r381, %r605, %r596, %p152;
	cvt.s64.s32 	%rd51, %r381;
	st.global.u64 	[%rd40+64], %rd51;
	selp.f32 	%f764, %f965, %f956, %p152;
	st.global.f32 	[%rd43+32], %f764;
	setp.lt.s32 	%p153, %r595, 0;
	selp.b32 	%r382, %r605, %r595, %p153;
	cvt.s64.s32 	%rd52, %r382;
	st.global.u64 	[%rd40+72], %rd52;
	selp.f32 	%f765, %f965, %f955, %p153;
	st.global.f32 	[%rd43+36], %f765;
	setp.lt.s32 	%p154, %r594, 0;
	selp.b32 	%r383, %r605, %r594, %p154;
	cvt.s64.s32 	%rd53, %r383;
	st.global.u64 	[%rd40+80], %rd53;
	selp.f32 	%f766, %f965, %f954, %p154;
	st.global.f32 	[%rd43+40], %f766;
	setp.lt.s32 	%p155, %r593, 0;
	selp.b32 	%r384, %r605, %r593, %p155;
	cvt.s64.s32 	%rd54, %r384;
	st.global.u64 	[%rd40+88], %rd54;
	selp.f32 	%f767, %f965, %f953, %p155;
	st.global.f32 	[%rd43+44], %f767;
	setp.lt.s32 	%p156, %r592, 0;
	selp.b32 	%r385, %r605, %r592, %p156;
	cvt.s64.s32 	%rd55, %r385;
	st.global.u64 	[%rd40+96], %rd55;
	selp.f32 	%f768, %f965, %f952, %p156;
	st.global.f32 	[%rd43+48], %f768;
	setp.lt.s32 	%p157, %r591, 0;
	selp.b32 	%r386, %r605, %r591, %p157;
	cvt.s64.s32 	%rd56, %r386;
	st.global.u64 	[%rd40+104], %rd56;
	selp.f32 	%f769, %f965, %f951, %p157;
	st.global.f32 	[%rd43+52], %f769;
	setp.lt.s32 	%p158, %r590, 0;
	selp.b32 	%r387, %r605, %r590, %p158;
	cvt.s64.s32 	%rd57, %r387;
	st.global.u64 	[%rd40+112], %rd57;
	selp.f32 	%f770, %f965, %f950, %p158;
	st.global.f32 	[%rd43+56], %f770;
	setp.lt.s32 	%p159, %r589, 0;
	selp.b32 	%r388, %r605, %r589, %p159;
	cvt.s64.s32 	%rd58, %r388;
	st.global.u64 	[%rd40+120], %rd58;
	selp.f32 	%f771, %f965, %f949, %p159;
	st.global.f32 	[%rd43+60], %f771;
$L__BB4_165:
	ret;

}
	// .globl	_Z10knn_kernelILi16ELi256EEvPKfS1_S1_S1_PlPfiii
.visible .entry _Z10knn_kernelILi16ELi256EEvPKfS1_S1_S1_PlPfiii(
	.param .u64 .ptr .align 1 _Z10knn_kernelILi16ELi256EEvPKfS1_S1_S1_PlPfiii_param_0,
	.param .u64 .ptr .align 1 _Z10knn_kernelILi16ELi256EEvPKfS1_S1_S1_PlPfiii_param_1,
	.param .u64 .ptr .align 1 _Z10knn_kernelILi16ELi256EEvPKfS1_S1_S1_PlPfiii_param_2,
	.param .u64 .ptr .align 1 _Z10knn_kernelILi16ELi256EEvPKfS1_S1_S1_PlPfiii_param_3,
	.param .u64 .ptr .align 1 _Z10knn_kernelILi16ELi256EEvPKfS1_S1_S1_PlPfiii_param_4,
	.param .u64 .ptr .align 1 _Z10knn_kernelILi16ELi256EEvPKfS1_S1_S1_PlPfiii_param_5,
	.param .u32 _Z10knn_kernelILi16ELi256EEvPKfS1_S1_S1_PlPfiii_param_6,
	.param .u32 _Z10knn_kernelILi16ELi256EEvPKfS1_S1_S1_PlPfiii_param_7,
	.param .u32 _Z10knn_kernelILi16ELi256EEvPKfS1_S1_S1_PlPfiii_param_8
)
{
	.reg .pred 	%p<160>;
	.reg .b16 	%rs<6>;
	.reg .b32 	%r<623>;
	.reg .b32 	%f<1495>;
	.reg .b64 	%rd<70>;

	ld.param.u64 	%rd1, [_Z10knn_kernelILi16ELi256EEvPKfS1_S1_S1_PlPfiii_param_0];
	ld.param.u32 	%r268, [_Z10knn_kernelILi16ELi256EEvPKfS1_S1_S1_PlPfiii_param_6];
	ld.param.u32 	%r266, [_Z10knn_kernelILi16ELi256EEvPKfS1_S1_S1_PlPfiii_param_7];
	mov.u32 	%r1, %ctaid.y;
	mov.u32 	%r269, %ctaid.x;
	mov.u32 	%r270, %ntid.x;
	mov.u32 	%r271, %tid.x;
	mad.lo.s32 	%r2, %r269, %r270, %r271;
	setp.ge.s32 	%p1, %r1, %r268;
	setp.ge.s32 	%p2, %r2, %r266;
	or.pred  	%p3, %p1, %p2;
	@%p3 bra 	$L__BB5_165;
	ld.param.u32 	%r389, [_Z10knn_kernelILi16ELi256EEvPKfS1_S1_S1_PlPfiii_param_8];
	cvta.to.global.u64 	%rd7, %rd1;
	mad.lo.s32 	%r3, %r266, %r1, %r2;
	mul.lo.s32 	%r273, %r3, 3;
	mul.wide.s32 	%rd8, %r273, 4;
	add.s64 	%rd9, %rd7, %rd8;
	ld.global.nc.f32 	%f1, [%rd9];
	ld.global.nc.f32 	%f2, [%rd9+4];
	ld.global.nc.f32 	%f3, [%rd9+8];
	setp.lt.s32 	%p4, %r389, 1;
	mov.b32 	%r589, -1;
	mov.f32 	%f1461, 0f7F7FFFFF;
	mov.f32 	%f1462, %f1461;
	mov.f32 	%f1463, %f1461;
	mov.f32 	%f1464, %f1461;
	mov.f32 	%f1465, %f1461;
	mov.f32 	%f1466, %f1461;
	mov.f32 	%f1467, %f1461;
	mov.f32 	%f1468, %f1461;
	mov.f32 	%f1469, %f1461;
	mov.f32 	%f1470, %f1461;
	mov.f32 	%f1471, %f1461;
	mov.f32 	%f1472, %f1461;
	mov.f32 	%f1473, %f1461;
	mov.f32 	%f1474, %f1461;
	mov.f32 	%f1475, %f1461;
	mov.f32 	%f1476, %f1461;
	mov.u32 	%r590, %r589;
	mov.u32 	%r591, %r589;
	mov.u32 	%r592, %r589;
	mov.u32 	%r593, %r589;
	mov.u32 	%r594, %r589;
	mov.u32 	%r595, %r589;
	mov.u32 	%r596, %r589;
	mov.u32 	%r597, %r589;
	mov.u32 	%r598, %r589;
	mov.u32 	%r599, %r589;
	mov.u32 	%r600, %r589;
	mov.u32 	%r601, %r589;
	mov.u32 	%r602, %r589;
	mov.u32 	%r603, %r589;
	mov.u32 	%r604, %r589;
	mov.f32 	%f1477, %f1461;
	mov.u32 	%r605, %r589;
	@%p4 bra 	$L__BB5_164;
	ld.param.u32 	%r421, [_Z10knn_kernelILi16ELi256EEvPKfS1_S1_S1_PlPfiii_param_8];
	ld.param.u64 	%rd66, [_Z10knn_kernelILi16ELi256EEvPKfS1_S1_S1_PlPfiii_param_2];
	cvta.to.global.u64 	%rd10, %rd66;
	shl.b32 	%r276, %r3, 8;
	mul.wide.s32 	%rd11, %r276, 4;
	add.s64 	%rd12, %rd10, %rd11;
	ld.global.nc.f32 	%f4, [%rd12];
	ld.global.nc.f32 	%f5, [%rd12+4];
	ld.global.nc.f32 	%f6, [%rd12+8];
	ld.global.nc.f32 	%f7, [%rd12+12];
	ld.global.nc.f32 	%f8, [%rd12+16];
	ld.global.nc.f32 	%f9, [%rd12+20];
	ld.global.nc.f32 	%f10, [%rd12+24];
	ld.global.nc.f32 	%f11, [%rd12+28];
	ld.global.nc.f32 	%f12, [%rd12+32];
	ld.global.nc.f32 	%f13, [%rd12+36];
	ld.global.nc.f32 	%f14, [%rd12+40];
	ld.global.nc.f32 	%f15, [%rd12+44];
	ld.global.nc.f32 	%f16, [%rd12+48];
	ld.global.nc.f32 	%f17, [%rd12+52];
	ld.global.nc.f32 	%f18, [%rd12+56];
	ld.global.nc.f32 	%f19, [%rd12+60];
	ld.global.nc.f32 	%f20, [%rd12+64];
	ld.global.nc.f32 	%f21, [%rd12+68];
	ld.global.nc.f32 	%f22, [%rd12+72];
	ld.global.nc.f32 	%f23, [%rd12+76];
	ld.global.nc.f32 	%f24, [%rd12+80];
	ld.global.nc.f32 	%f25, [%rd12+84];
	ld.global.nc.f32 	%f26, [%rd12+88];
	ld.global.nc.f32 	%f27, [%rd12+92];
	ld.global.nc.f32 	%f28, [%rd12+96];
	ld.global.nc.f32 	%f29, [%rd12+100];
	ld.global.nc.f32 	%f30, [%rd12+104];
	ld.global.nc.f32 	%f31, [%rd12+108];
	ld.global.nc.f32 	%f32, [%rd12+112];
	ld.global.nc.f32 	%f33, [%rd12+116];
	ld.global.nc.f32 	%f34, [%rd12+120];
	ld.global.nc.f32 	%f35, [%rd12+124];
	ld.global.nc.f32 	%f36, [%rd12+128];
	ld.global.nc.f32 	%f37, [%rd12+132];
	ld.global.nc.f32 	%f38, [%rd12+136];
	ld.global.nc.f32 	%f39, [%rd12+140];
	ld.global.nc.f32 	%f40, [%rd12+144];
	ld.global.nc.f32 	%f41, [%rd12+148];
	ld.global.nc.f32 	%f42, [%rd12+152];
	ld.global.nc.f32 	%f43, [%rd12+156];
	ld.global.nc.f32 	%f44, [%rd12+160];
	ld.global.nc.f32 	%f45, [%rd12+164];
	ld.global.nc.f32 	%f46, [%rd12+168];
	ld.global.nc.f32 	%f47, [%rd12+172];
	ld.global.nc.f32 	%f48, [%rd12+176];
	ld.global.nc.f32 	%f49, [%rd12+180];
	ld.global.nc.f32 	%f50, [%rd12+184];
	ld.global.nc.f32 	%f51, [%rd12+188];
	ld.global.nc.f32 	%f52, [%rd12+192];
	ld.global.nc.f32 	%f53, [%rd12+196];
	ld.global.nc.f32 	%f54, [%rd12+200];
	ld.global.nc.f32 	%f55, [%rd12+204];
	ld.global.nc.f32 	%f56, [%rd12+208];
	ld.global.nc.f32 	%f57, [%rd12+212];
	ld.global.nc.f32 	%f58, [%rd12+216];
	ld.global.nc.f32 	%f59, [%rd12+220];
	ld.global.nc.f32 	%f60, [%rd12+224];
	ld.global.nc.f32 	%f61, [%rd12+228];
	ld.global.nc.f32 	%f62, [%rd12+232];
	ld.global.nc.f32 	%f63, [%rd12+236];
	ld.global.nc.f32 	%f64, [%rd12+240];
	ld.global.nc.f32 	%f65, [%rd12+244];
	ld.global.nc.f32 	%f66, [%rd12+248];
	ld.global.nc.f32 	%f67, [%rd12+252];
	ld.global.nc.f32 	%f68, [%rd12+256];
	ld.global.nc.f32 	%f69, [%rd12+260];
	ld.global.nc.f32 	%f70, [%rd12+264];
	ld.global.nc.f32 	%f71, [%rd12+268];
	ld.global.nc.f32 	%f72, [%rd12+272];
	ld.global.nc.f32 	%f73, [%rd12+276];
	ld.global.nc.f32 	%f74, [%rd12+280];
	ld.global.nc.f32 	%f75, [%rd12+284];
	ld.global.nc.f32 	%f76, [%rd12+288];
	ld.global.nc.f32 	%f77, [%rd12+292];
	ld.global.nc.f32 	%f78, [%rd12+296];
	ld.global.nc.f32 	%f79, [%rd12+300];
	ld.global.nc.f32 	%f80, [%rd12+304];
	ld.global.nc.f32 	%f81, [%rd12+308];
	ld.global.nc.f32 	%f82, [%rd12+312];
	ld.global.nc.f32 	%f83, [%rd12+316];
	ld.global.nc.f32 	%f84, [%rd12+320];
	ld.global.nc.f32 	%f85, [%rd12+324];
	ld.global.nc.f32 	%f86, [%rd12+328];
	ld.global.nc.f32 	%f87, [%rd12+332];
	ld.global.nc.f32 	%f88, [%rd12+336];
	ld.global.nc.f32 	%f89, [%rd12+340];
	ld.global.nc.f32 	%f90, [%rd12+344];
	ld.global.nc.f32 	%f91, [%rd12+348];
	ld.global.nc.f32 	%f92, [%rd12+352];
	ld.global.nc.f32 	%f93, [%rd12+356];
	ld.global.nc.f32 	%f94, [%rd12+360];
	ld.global.nc.f32 	%f95, [%rd12+364];
	ld.global.nc.f32 	%f96, [%rd12+368];
	ld.global.nc.f32 	%f97, [%rd12+372];
	ld.global.nc.f32 	%f98, [%rd12+376];
	ld.global.nc.f32 	%f99, [%rd12+380];
	ld.global.nc.f32 	%f100, [%rd12+384];
	ld.global.nc.f32 	%f101, [%rd12+388];
	ld.global.nc.f32 	%f102, [%rd12+392];
	ld.global.nc.f32 	%f103, [%rd12+396];
	ld.global.nc.f32 	%f104, [%rd12+400];
	ld.global.nc.f32 	%f105, [%rd12+404];
	ld.global.nc.f32 	%f106, [%rd12+408];
	ld.global.nc.f32 	%f107, [%rd12+412];
	ld.global.nc.f32 	%f108, [%rd12+416];
	ld.global.nc.f32 	%f109, [%rd12+420];
	ld.global.nc.f32 	%f110, [%rd12+424];
	ld.global.nc.f32 	%f111, [%rd12+428];
	ld.global.nc.f32 	%f112, [%rd12+432];
	ld.global.nc.f32 	%f113, [%rd12+436];
	ld.global.nc.f32 	%f114, [%rd12+440];
	ld.global.nc.f32 	%f115, [%rd12+444];
	ld.global.nc.f32 	%f116, [%rd12+448];
	ld.global.nc.f32 	%f117, [%rd12+452];
	ld.global.nc.f32 	%f118, [%rd12+456];
	ld.global.nc.f32 	%f119, [%rd12+460];
	ld.global.nc.f32 	%f120, [%rd12+464];
	ld.global.nc.f32 	%f121, [%rd12+468];
	ld.global.nc.f32 	%f122, [%rd12+472];
	ld.global.nc.f32 	%f123, [%rd12+476];
	ld.global.nc.f32 	%f124, [%rd12+480];
	ld.global.nc.f32 	%f125, [%rd12+484];
	ld.global.nc.f32 	%f126, [%rd12+488];
	ld.global.nc.f32 	%f127, [%rd12+492];
	ld.global.nc.f32 	%f128, [%rd12+496];
	ld.global.nc.f32 	%f129, [%rd12+500];
	ld.global.nc.f32 	%f130, [%rd12+504];
	ld.global.nc.f32 	%f131, [%rd12+508];
	ld.global.nc.f32 	%f132, [%rd12+512];
	ld.global.nc.f32 	%f133, [%rd12+516];
	ld.global.nc.f32 	%f134, [%rd12+520];
	ld.global.nc.f32 	%f135, [%rd12+524];
	ld.global.nc.f32 	%f136, [%rd12+528];
	ld.global.nc.f32 	%f137, [%rd12+532];
	ld.global.nc.f32 	%f138, [%rd12+536];
	ld.global.nc.f32 	%f139, [%rd12+540];
	ld.global.nc.f32 	%f140, [%rd12+544];
	ld.global.nc.f32 	%f141, [%rd12+548];
	ld.global.nc.f32 	%f142, [%rd12+552];
	ld.global.nc.f32 	%f143, [%rd12+556];
	ld.global.nc.f32 	%f144, [%rd12+560];
	ld.global.nc.f32 	%f145, [%rd12+564];
	ld.global.nc.f32 	%f146, [%rd12+568];
	ld.global.nc.f32 	%f147, [%rd12+572];
	ld.global.nc.f32 	%f148, [%rd12+576];
	ld.global.nc.f32 	%f149, [%rd12+580];
	ld.global.nc.f32 	%f150, [%rd12+584];
	ld.global.nc.f32 	%f151, [%rd12+588];
	ld.global.nc.f32 	%f152, [%rd12+592];
	ld.global.nc.f32 	%f153, [%rd12+596];
	ld.global.nc.f32 	%f154, [%rd12+600];
	ld.global.nc.f32 	%f155, [%rd12+604];
	ld.global.nc.f32 	%f156, [%rd12+608];
	ld.global.nc.f32 	%f157, [%rd12+612];
	ld.global.nc.f32 	%f158, [%rd12+616];
	ld.global.nc.f32 	%f159, [%rd12+620];
	ld.global.nc.f32 	%f160, [%rd12+624];
	ld.global.nc.f32 	%f161, [%rd12+628];
	ld.global.nc.f32 	%f162, [%rd12+632];
	ld.global.nc.f32 	%f163, [%rd12+636];
	ld.global.nc.f32 	%f164, [%rd12+640];
	ld.global.nc.f32 	%f165, [%rd12+644];
	ld.global.nc.f32 	%f166, [%rd12+648];
	ld.global.nc.f32 	%f167, [%rd12+652];
	ld.global.nc.f32 	%f168, [%rd12+656];
	ld.global.nc.f32 	%f169, [%rd12+660];
	ld.global.nc.f32 	%f170, [%rd12+664];
	ld.global.nc.f32 	%f171, [%rd12+668];
	ld.global.nc.f32 	%f172, [%rd12+672];
	ld.global.nc.f32 	%f173, [%rd12+676];
	ld.global.nc.f32 	%f174, [%rd12+680];
	ld.global.nc.f32 	%f175, [%rd12+684];
	ld.global.nc.f32 	%f176, [%rd12+688];
	ld.global.nc.f32 	%f177, [%rd12+692];
	ld.global.nc.f32 	%f178, [%rd12+696];
	ld.global.nc.f32 	%f179, [%rd12+700];
	ld.global.nc.f32 	%f180, [%rd12+704];
	ld.global.nc.f32 	%f181, [%rd12+708];
	ld.global.nc.f32 	%f182, [%rd12+712];
	ld.global.nc.f32 	%f183, [%rd12+716];
	ld.global.nc.f32 	%f184, [%rd12+720];
	ld.global.nc.f32 	%f185, [%rd12+724];
	ld.global.nc.f32 	%f186, [%rd12+728];
	ld.global.nc.f32 	%f187, [%rd12+732];
	ld.global.nc.f32 	%f188, [%rd12+736];
	ld.global.nc.f32 	%f189, [%rd12+740];
	ld.global.nc.f32 	%f190, [%rd12+744];
	ld.global.nc.f32 	%f191, [%rd12+748];
	ld.global.nc.f32 	%f192, [%rd12+752];
	ld.global.nc.f32 	%f193, [%rd12+756];
	ld.global.nc.f32 	%f194, [%rd12+760];
	ld.global.nc.f32 	%f195, [%rd12+764];
	ld.global.nc.f32 	%f196, [%rd12+768];
	ld.global.nc.f32 	%f197, [%rd12+772];
	ld.global.nc.f32 	%f198, [%rd12+776];
	ld.global.nc.f32 	%f199, [%rd12+780];
	ld.global.nc.f32 	%f200, [%rd12+784];
	ld.global.nc.f32 	%f201, [%rd12+788];
	ld.global.nc.f32 	%f202, [%rd12+792];
	ld.global.nc.f32 	%f203, [%rd12+796];
	ld.global.nc.f32 	%f204, [%rd12+800];
	ld.global.nc.f32 	%f205, [%rd12+804];
	ld.global.nc.f32 	%f206, [%rd12+808];
	ld.global.nc.f32 	%f207, [%rd12+812];
	ld.global.nc.f32 	%f208, [%rd12+816];
	ld.global.nc.f32 	%f209, [%rd12+820];
	ld.global.nc.f32 	%f210, [%rd12+824];
	ld.global.nc.f32 	%f211, [%rd12+828];
	ld.global.nc.f32 	%f212, [%rd12+832];
	ld.global.nc.f32 	%f213, [%rd12+836];
	ld.global.nc.f32 	%f214, [%rd12+840];
	ld.global.nc.f32 	%f215, [%rd12+844];
	ld.global.nc.f32 	%f216, [%rd12+848];
	ld.global.nc.f32 	%f217, [%rd12+852];
	ld.global.nc.f32 	%f218, [%rd12+856];
	ld.global.nc.f32 	%f219, [%rd12+860];
	ld.global.nc.f32 	%f220, [%rd12+864];
	ld.global.nc.f32 	%f221, [%rd12+868];
	ld.global.nc.f32 	%f222, [%rd12+872];
	ld.global.nc.f32 	%f223, [%rd12+876];
	ld.global.nc.f32 	%f224, [%rd12+880];
	ld.global.nc.f32 	%f225, [%rd12+884];
	ld.global.nc.f32 	%f226, [%rd12+888];
	ld.global.nc.f32 	%f227, [%rd12+892];
	ld.global.nc.f32 	%f228, [%rd12+896];
	ld.global.nc.f32 	%f229, [%rd12+900];
	ld.global.nc.f32 	%f230, [%rd12+904];
	ld.global.nc.f32 	%f231, [%rd12+908];
	ld.global.nc.f32 	%f232, [%rd12+912];
	ld.global.nc.f32 	%f233, [%rd12+916];
	ld.global.nc.f32 	%f234, [%rd12+920];
	ld.global.nc.f32 	%f235, [%rd12+924];
	ld.global.nc.f32 	%f236, [%rd12+928];
	ld.global.nc.f32 	%f237, [%rd12+932];
	ld.global.nc.f32 	%f238, [%rd12+936];
	ld.global.nc.f32 	%f239, [%rd12+940];
	ld.global.nc.f32 	%f240, [%rd12+944];
	ld.global.nc.f32 	%f241, [%rd12+948];
	ld.global.nc.f32 	%f242, [%rd12+952];
	ld.global.nc.f32 	%f243, [%rd12+956];
	ld.global.nc.f32 	%f244, [%rd12+960];
	ld.global.nc.f32 	%f245, [%rd12+964];
	ld.global.nc.f32 	%f246, [%rd12+968];
	ld.global.nc.f32 	%f247, [%rd12+972];
	ld.global.nc.f32 	%f248, [%rd12+976];
	ld.global.nc.f32 	%f249, [%rd12+980];
	ld.global.nc.f32 	%f250, [%rd12+984];
	ld.global.nc.f32 	%f251, [%rd12+988];
	ld.global.nc.f32 	%f252, [%rd12+992];
	ld.global.nc.f32 	%f253, [%rd12+996];
	ld.global.nc.f32 	%f254, [%rd12+1000];
	ld.global.nc.f32 	%f255, [%rd12+1004];
	ld.global.nc.f32 	%f256, [%rd12+1008];
	ld.global.nc.f32 	%f257, [%rd12+1012];
	ld.global.nc.f32 	%f258, [%rd12+1016];
	ld.global.nc.f32 	%f259, [%rd12+1020];
	mov.u32 	%r277, %tid.x;
	mov.u32 	%r278, %ntid.x;
	add.s32 	%r279, %r277, %r278;
	cvt.u16.u32 	%rs2, %r279;
	sub.s16 	%rs3, 6143, %rs2;
	cvt.u16.u32 	%rs4, %r278;
	div.u16 	%rs5, %rs3, %rs4;
	and.b16  	%rs1, %rs5, 3;
	mov.b32 	%r422, 0;
	mov.b32 	%r589, -1;
	mov.f32 	%f1461, 0f7F7FFFFF;
$L__BB5_3:
	mov.u32 	%r424, %tid.x;
	setp.eq.s16 	%p5, %rs1, 2;
	@%p5 bra 	$L__BB5_13;
	ld.param.u32 	%r391, [_Z10knn_kernelILi16ELi256EEvPKfS1_S1_S1_PlPfiii_param_8];
	mov.u32 	%r280, %tid.x;
	mad.lo.s32 	%r281, %r422, 3, %r280;
	mul.lo.s32 	%r282, %r391, 3;
	setp.ge.u32 	%p6, %r281, %r282;
	mov.f32 	%f1301, 0f00000000;
	@%p6 bra 	$L__BB5_6;
	ld.param.u32 	%r392, [_Z10knn_kernelILi16ELi256EEvPKfS1_S1_S1_PlPfiii_param_8];
	ld.param.u64 	%rd59, [_Z10knn_kernelILi16ELi256EEvPKfS1_S1_S1_PlPfiii_param_1];
	mov.u32 	%r283, %ctaid.y;
	mul.lo.s32 	%r284, %r392, %r283;
	mov.u32 	%r285, %tid.x;
	mad.lo.s32 	%r286, %r422, 3, %r285;
	mad.lo.s32 	%r287, %r284, 3, %r286;
	cvta.to.global.u64 	%rd13, %rd59;
	mul.wide.s32 	%rd14, %r287, 4;
	add.s64 	%rd15, %rd13, %rd14;
	ld.global.nc.f32 	%f1301, [%rd15];
$L__BB5_6:
	mov.u32 	%r288, %tid.x;
	mov.u32 	%r289, %ntid.x;
	add.s32 	%r424, %r288, %r289;
	setp.eq.s16 	%p7, %rs1, 3;
	shl.b32 	%r290, %r288, 2;
	mov.u32 	%r291, shm;
	add.s32 	%r292, %r291, %r290;
	st.shared.f32 	[%r292], %f1301;
	@%p7 bra 	$L__BB5_13;
	ld.param.u32 	%r393, [_Z10knn_kernelILi16ELi256EEvPKfS1_S1_S1_PlPfiii_param_8];
	mov.u32 	%r293, %ntid.x;
	mov.u32 	%r294, %tid.x;
	mad.lo.s32 	%r295, %r422, 3, %r294;
	add.s32 	%r296, %r295, %r293;
	mul.lo.s32 	%r297, %r393, 3;
	setp.ge.u32 	%p8, %r296, %r297;
	mov.f32 	%f1302, 0f00000000;
	@%p8 bra 	$L__BB5_9;
	ld.param.u32 	%r394, [_Z10knn_kernelILi16ELi256EEvPKfS1_S1_S1_PlPfiii_param_8];
	ld.param.u64 	%rd60, [_Z10knn_kernelILi16ELi256EEvPKfS1_S1_S1_PlPfiii_param_1];
	mov.u32 	%r298, %ctaid.y;
	mul.lo.s32 	%r299, %r394, %r298;
	mov.u32 	%r300, %tid.x;
	mad.lo.s32 	%r301, %r422, 3, %r300;
	mov.u32 	%r302, %ntid.x;
	add.s32 	%r303, %r301, %r302;
	mad.lo.s32 	%r304, %r299, 3, %r303;
	cvta.to.global.u64 	%rd16, %rd60;
	mul.wide.s32 	%rd17, %r304, 4;
	add.s64 	%rd18, %rd16, %rd17;
	ld.global.nc.f32 	%f1302, [%rd18];
$L__BB5_9:
	mov.u32 	%r305, %tid.x;
	mov.u32 	%r306, %ntid.x;
	add.s32 	%r307, %r305, %r306;
	add.s32 	%r424, %r307, %r306;
	setp.eq.s16 	%p9, %rs1, 0;
	shl.b32 	%r308, %r305, 2;
	mov.u32 	%r309, shm;
	add.s32 	%r310, %r309, %r308;
	shl.b32 	%r311, %r306, 2;
	add.s32 	%r312, %r310, %r311;
	st.shared.f32 	[%r312], %f1302;
	@%p9 bra 	$L__BB5_13;
	ld.param.u32 	%r395, [_Z10knn_kernelILi16ELi256EEvPKfS1_S1_S1_PlPfiii_param_8];
	mov.u32 	%r313, %ntid.x;
	mov.u32 	%r314, %tid.x;
	mad.lo.s32 	%r315, %r422, 3, %r314;
	add.s32 	%r316, %r315, %r313;
	add.s32 	%r317, %r316, %r313;
	mul.lo.s32 	%r318, %r395, 3;
	setp.ge.u32 	%p10, %r317, %r318;
	mov.f32 	%f1303, 0f00000000;
	@%p10 bra 	$L__BB5_12;
	ld.param.u32 	%r396, [_Z10knn_kernelILi16ELi256EEvPKfS1_S1_S1_PlPfiii_param_8];
	ld.param.u64 	%rd61, [_Z10knn_kernelILi16ELi256EEvPKfS1_S1_S1_PlPfiii_param_1];
	mov.u32 	%r319, %ctaid.y;
	mul.lo.s32 	%r320, %r396, %r319;
	mov.u32 	%r321, %tid.x;
	mad.lo.s32 	%r322, %r422, 3, %r321;
	mov.u32 	%r323, %ntid.x;
	add.s32 	%r324, %r322, %r323;
	add.s32 	%r325, %r324, %r323;
	mad.lo.s32 	%r326, %r320, 3, %r325;
	cvta.to.global.u64 	%rd19, %rd61;
	mul.wide.s32 	%rd20, %r326, 4;
	add.s64 	%rd21, %rd19, %rd20;
	ld.global.nc.f32 	%f1303, [%rd21];
$L__BB5_12:
	mov.u32 	%r327, %tid.x;
	mov.u32 	%r328, %ntid.x;
	add.s32 	%r329, %r327, %r328;
	add.s32 	%r330, %r329, %r328;
	add.s32 	%r424, %r330, %r328;
	shl.b32 	%r331, %r327, 2;
	mov.u32 	%r332, shm;
	add.s32 	%r333, %r332, %r331;
	shl.b32 	%r334, %r328, 2;
	add.s32 	%r335, %r333, %r334;
	add.s32 	%r336, %r335, %r334;
	st.shared.f32 	[%r336], %f1303;
$L__BB5_13:
	ld.param.u32 	%r397, [_Z10knn_kernelILi16ELi256EEvPKfS1_S1_S1_PlPfiii_param_8];
	shl.b32 	%r337, %r424, 2;
	mov.u32 	%r338, shm;
	add.s32 	%r450, %r338, %r337;
	mov.u32 	%r339, %ntid.x;
	mul.lo.s32 	%r340, %r422, 3;
	add.s32 	%r442, %r424, %r340;
	add.s32 	%r449, %r442, %r339;
	mov.u32 	%r341, %ctaid.y;
	mul.lo.s32 	%r342, %r397, %r341;
	mul.lo.s32 	%r343, %r342, 3;
	add.s32 	%r344, %r339, %r343;
	add.s32 	%r448, %r442, %r344;
	shl.b32 	%r345, %r339, 1;
	add.s32 	%r447, %r442, %r345;
	add.s32 	%r346, %r343, %r345;
	add.s32 	%r446, %r442, %r346;
	add.s32 	%r347, %r339, %r422;
	mul.lo.s32 	%r348, %r347, 3;
	add.s32 	%r445, %r424, %r348;
	add.s32 	%r349, %r343, %r424;
	add.s32 	%r444, %r349, %r348;
	add.s32 	%r443, %r349, %r340;
$L__BB5_14:
	ld.param.u32 	%r398, [_Z10knn_kernelILi16ELi256EEvPKfS1_S1_S1_PlPfiii_param_8];
	mul.lo.s32 	%r350, %r398, 3;
	setp.ge.u32 	%p11, %r442, %r350;
	mov.f32 	%f1321, 0f00000000;
	@%p11 bra 	$L__BB5_16;
	ld.param.u64 	%rd62, [_Z10knn_kernelILi16ELi256EEvPKfS1_S1_S1_PlPfiii_param_1];
	mul.wide.s32 	%rd22, %r443, 4;
	cvta.to.global.u64 	%rd23, %rd62;
	add.s64 	%rd24, %rd23, %rd22;
	ld.global.nc.f32 	%f1321, [%rd24];
$L__BB5_16:
	ld.param.u32 	%r399, [_Z10knn_kernelILi16ELi256EEvPKfS1_S1_S1_PlPfiii_param_8];
	st.shared.f32 	[%r450], %f1321;
	mul.lo.s32 	%r351, %r399, 3;
	setp.ge.u32 	%p12, %r449, %r351;
	mov.f32 	%f1322, 0f00000000;
	@%p12 bra 	$L__BB5_18;
	ld.param.u64 	%rd63, [_Z10knn_kernelILi16ELi256EEvPKfS1_S1_S1_PlPfiii_param_1];
	mul.wide.s32 	%rd25, %r448, 4;
	cvta.to.global.u64 	%rd26, %rd63;
	add.s64 	%rd27, %rd26, %rd25;
	ld.global.nc.f32 	%f1322, [%rd27];
$L__BB5_18:
	ld.param.u32 	%r400, [_Z10knn_kernelILi16ELi256EEvPKfS1_S1_S1_PlPfiii_param_8];
	mov.u32 	%r352, %ntid.x;
	shl.b32 	%r353, %r352, 2;
	add.s32 	%r354, %r450, %r353;
	st.shared.f32 	[%r354], %f1322;
	mul.lo.s32 	%r355, %r400, 3;
	setp.ge.u32 	%p13, %r447, %r355;
	mov.f32 	%f1323, 0f00000000;
	@%p13 bra 	$L__BB5_20;
	ld.param.u64 	%rd64, [_Z10knn_kernelILi16ELi256EEvPKfS1_S1_S1_PlPfiii_param_1];
	mul.wide.s32 	%rd28, %r446, 4;
	cvta.to.global.u64 	%rd29, %rd64;
	add.s64 	%rd30, %rd29, %rd28;
	ld.global.nc.f32 	%f1323, [%rd30];
$L__BB5_20:
	ld.param.u32 	%r401, [_Z10knn_kernelILi16ELi256EEvPKfS1_S1_S1_PlPfiii_param_8];
	mov.u32 	%r356, %ntid.x;
	shl.b32 	%r357, %r356, 3;
	add.s32 	%r358, %r450, %r357;
	st.shared.f32 	[%r358], %f1323;
	mul.lo.s32 	%r359, %r401, 3;
	setp.ge.u32 	%p14, %r445, %r359;
	mov.f32 	%f1324, 0f00000000;
	@%p14 bra 	$L__BB5_22;
	ld.param.u64 	%rd65, [_Z10knn_kernelILi16ELi256EEvPKfS1_S1_S1_PlPfiii_param_1];
	mul.wide.s32 	%rd31, %r444, 4;
	cvta.to.global.u64 	%rd32, %rd65;
	add.s64 	%rd33, %rd32, %rd31;
	ld.global.nc.f32 	%f1324, [%rd33];
$L__BB5_22:
	mov.u32 	%r360, %ntid.x;
	mad.lo.s32 	%r361, %r360, 12, %r450;
	st.shared.f32 	[%r361], %f1324;
	shl.b32 	%r362, %r360, 2;
	add.s32 	%r424, %r424, %r362;
	shl.b32 	%r363, %r360, 4;
	add.s32 	%r450, %r450, %r363;
	add.s32 	%r449, %r449, %r362;
	add.s32 	%r448, %r448, %r362;
	add.s32 	%r447, %r447, %r362;
	add.s32 	%r446, %r446, %r362;
	add.s32 	%r445, %r445, %r362;
	add.s32 	%r444, %r444, %r362;
	add.s32 	%r443, %r443, %r362;
	add.s32 	%r442, %r442, %r362;
	setp.lt.u32 	%p15, %r424, 6144;
	@%p15 bra 	$L__BB5_14;
	ld.param.u32 	%r402, [_Z10knn_kernelILi16ELi256EEvPKfS1_S1_S1_PlPfiii_param_8];
	bar.sync 	0;
	setp.le.s32 	%p16, %r402, %r422;
	@%p16 bra 	$L__BB5_163;
	min.s32 	%r365, %r421, 2048;
	max.s32 	%r74, %r365, 1;
	mov.b32 	%r468, 0;
$L__BB5_25:
	mov.u32 	%r366, shm;
	mad.lo.s32 	%r367, %r468, 12, %r366;
	ld.shared.f32 	%f490, [%r367];
	ld.shared.f32 	%f491, [%r367+4];
	ld.shared.f32 	%f492, [%r367+8];
	sub.f32 	%f493, %f490, %f1;
	sub.f32 	%f494, %f491, %f2;
	sub.f32 	%f495, %f492, %f3;
	mul.f32 	%f496, %f494, %f494;
	fma.rn.f32 	%f497, %f493, %f493, %f496;
	fma.rn.f32 	%f325, %f495, %f495, %f497;
	ld.const.f32 	%f498, [d_radius2];
	setp.gt.f32 	%p17, %f325, %f498;
	@%p17 bra 	$L__BB5_162;
	ld.param.u32 	%r403, [_Z10knn_kernelILi16ELi256EEvPKfS1_S1_S1_PlPfiii_param_8];
	ld.param.u64 	%rd67, [_Z10knn_kernelILi16ELi256EEvPKfS1_S1_S1_PlPfiii_param_3];
	mov.u32 	%r368, %ctaid.y;
	add.s32 	%r369, %r468, %r422;
	mad.lo.s32 	%r370, %r403, %r368, %r369;
	shl.b32 	%r371, %r370, 8;
	cvta.to.global.u64 	%rd34, %rd67;
	mul.wide.u32 	%rd35, %r371, 4;
	add.s64 	%rd36, %rd34, %rd35;
	ld.global.nc.f32 	%f499, [%rd36];
	sub.f32 	%f500, %f4, %f499;
	fma.rn.f32 	%f501, %f500, %f500, 0f00000000;
	ld.global.nc.f32 	%f502, [%rd36+4];
	sub.f32 	%f503, %f5, %f502;
	fma.rn.f32 	%f504, %f503, %f503, %f501;
	ld.global.nc.f32 	%f505, [%rd36+8];
	sub.f32 	%f506, %f6, %f505;
	fma.rn.f32 	%f507, %f506, %f506, %f504;
	ld.global.nc.f32 	%f508, [%rd36+12];
	sub.f32 	%f509, %f7, %f508;
	fma.rn.f32 	%f510, %f509, %f509, %f507;
	ld.global.nc.f32 	%f511, [%rd36+16];
	sub.f32 	%f512, %f8, %f511;
	fma.rn.f32 	%f513, %f512, %f512, %f510;
	ld.global.nc.f32 	%f514, [%rd36+20];
	sub.f32 	%f515, %f9, %f514;
	fma.rn.f32 	%f516, %f515, %f515, %f513;
	ld.global.nc.f32 	%f517, [%rd36+24];
	sub.f32 	%f518, %f10, %f517;
	fma.rn.f32 	%f519, %f518, %f518, %f516;
	ld.global.nc.f32 	%f520, [%rd36+28];
	sub.f32 	%f521, %f11, %f520;
	fma.rn.f32 	%f522, %f521, %f521, %f519;
	ld.global.nc.f32 	%f523, [%rd36+32];
	sub.f32 	%f524, %f12, %f523;
	fma.rn.f32 	%f525, %f524, %f524, %f522;
	ld.global.nc.f32 	%f526, [%rd36+36];
	sub.f32 	%f527, %f13, %f526;
	fma.rn.f32 	%f528, %f527, %f527, %f525;
	ld.global.nc.f32 	%f529, [%rd36+40];
	sub.f32 	%f530, %f14, %f529;
	fma.rn.f32 	%f531, %f530, %f530, %f528;
	ld.global.nc.f32 	%f532, [%rd36+44];
	sub.f32 	%f533, %f15, %f532;
	fma.rn.f32 	%f534, %f533, %f533, %f531;
	ld.global.nc.f32 	%f535, [%rd36+48];
	sub.f32 	%f536, %f16, %f535;
	fma.rn.f32 	%f537, %f536, %f536, %f534;
	ld.global.nc.f32 	%f538, [%rd36+52];
	sub.f32 	%f539, %f17, %f538;
	fma.rn.f32 	%f540, %f539, %f539, %f537;
	ld.global.nc.f32 	%f541, [%rd36+56];
	sub.f32 	%f542, %f18, %f541;
	fma.rn.f32 	%f543, %f542, %f542, %f540;
	ld.global.nc.f32 	%f544, [%rd36+60];
	sub.f32 	%f545, %f19, %f544;
	fma.rn.f32 	%f546, %f545, %f545, %f543;
	ld.global.nc.f32 	%f547, [%rd36+64];
	sub.f32 	%f548, %f20, %f547;
	fma.rn.f32 	%f549, %f548, %f548, %f546;
	ld.global.nc.f32 	%f550, [%rd36+68];
	sub.f32 	%f551, %f21, %f550;
	fma.rn.f32 	%f552, %f551, %f551, %f549;
	ld.global.nc.f32 	%f553, [%rd36+72];
	sub.f32 	%f554, %f22, %f553;
	fma.rn.f32 	%f555, %f554, %f554, %f552;
	ld.global.nc.f32 	%f556, [%rd36+76];
	sub.f32 	%f557, %f23, %f556;
	fma.rn.f32 	%f558, %f557, %f557, %f555;
	ld.global.nc.f32 	%f559, [%rd36+80];
	sub.f32 	%f560, %f24, %f559;
	fma.rn.f32 	%f561, %f560, %f560, %f558;
	ld.global.nc.f32 	%f562, [%rd36+84];
	sub.f32 	%f563, %f25, %f562;
	fma.rn.f32 	%f564, %f563, %f563, %f561;
	ld.global.nc.f32 	%f565, [%rd36+88];
	sub.f32 	%f566, %f26, %f565;
	fma.rn.f32 	%f567, %f566, %f566, %f564;
	ld.global.nc.f32 	%f568, [%rd36+92];
	sub.f32 	%f569, %f27, %f568;
	fma.rn.f32 	%f570, %f569, %f569, %f567;
	ld.global.nc.f32 	%f571, [%rd36+96];
	sub.f32 	%f572, %f28, %f571;
	fma.rn.f32 	%f573, %f572, %f572, %f570;
	ld.global.nc.f32 	%f574, [%rd36+100];
	sub.f32 	%f575, %f29, %f574;
	fma.rn.f32 	%f576, %f575, %f575, %f573;
	ld.global.nc.f32 	%f577, [%rd36+104];
	sub.f32 	%f578, %f30, %f577;
	fma.rn.f32 	%f579, %f578, %f578, %f576;
	ld.global.nc.f32 	%f580, [%rd36+108];
	sub.f32 	%f581, %f31, %f580;
	fma.rn.f32 	%f582, %f581, %f581, %f579;
	ld.global.nc.f32 	%f583, [%rd36+112];
	sub.f32 	%f584, %f32, %f583;
	fma.rn.f32 	%f585, %f584, %f584, %f582;
	ld.global.nc.f32 	%f586, [%rd36+116];
	sub.f32 	%f587, %f33, %f586;
	fma.rn.f32 	%f588, %f587, %f587, %f585;
	ld.global.nc.f32 	%f589, [%rd36+120];
	sub.f32 	%f590, %f34, %f589;
	fma.rn.f32 	%f591, %f590, %f590, %f588;
	ld.global.nc.f32 	%f592, [%rd36+124];
	sub.f32 	%f593, %f35, %f592;
	fma.rn.f32 	%f594, %f593, %f593, %f591;
	ld.global.nc.f32 	%f595, [%rd36+128];
	sub.f32 	%f596, %f36, %f595;
	fma.rn.f32 	%f597, %f596, %f596, %f594;
	ld.global.nc.f32 	%f598, [%rd36+132];
	sub.f32 	%f599, %f37, %f598;
	fma.rn.f32 	%f600, %f599, %f599, %f597;
	ld.global.nc.f32 	%f601, [%rd36+136];
	sub.f32 	%f602, %f38, %f601;
	fma.rn.f32 	%f603, %f602, %f602, %f600;
	ld.global.nc.f32 	%f604, [%rd36+140];
	sub.f32 	%f605, %f39, %f604;
	fma.rn.f32 	%f606, %f605, %f605, %f603;
	ld.global.nc.f32 	%f607, [%rd36+144];
	sub.f32 	%f608, %f40, %f607;
	fma.rn.f32 	%f609, %f608, %f608, %f606;
	ld.global.nc.f32 	%f610, [%rd36+148];
	sub.f32 	%f611, %f41, %f610;
	fma.rn.f32 	%f612, %f611, %f611, %f609;
	ld.global.nc.f32 	%f613, [%rd36+152];
	sub.f32 	%f614, %f42, %f613;
	fma.rn.f32 	%f615, %f614, %f614, %f612;
	ld.global.nc.f32 	%f616, [%rd36+156];
	sub.f32 	%f617, %f43, %f616;
	fma.rn.f32 	%f618, %f617, %f617, %f615;
	ld.global.nc.f32 	%f619, [%rd36+160];
	sub.f32 	%f620, %f44, %f619;
	fma.rn.f32 	%f621, %f620, %f620, %f618;
	ld.global.nc.f32 	%f622, [%rd36+164];
	sub.f32 	%f623, %f45, %f622;
	fma.rn.f32 	%f624, %f623, %f623, %f621;
	ld.global.nc.f32 	%f625, [%rd36+168];
	sub.f32 	%f626, %f46, %f625;
	fma.rn.f32 	%f627, %f626, %f626, %f624;
	ld.global.nc.f32 	%f628, [%rd36+172];
	sub.f32 	%f629, %f47, %f628;
	fma.rn.f32 	%f630, %f629, %f629, %f627;
	ld.global.nc.f32 	%f631, [%rd36+176];
	sub.f32 	%f632, %f48, %f631;
	fma.rn.f32 	%f633, %f632, %f632, %f630;
	ld.global.nc.f32 	%f634, [%rd36+180];
	sub.f32 	%f635, %f49, %f634;
	fma.rn.f32 	%f636, %f635, %f635, %f633;
	ld.global.nc.f32 	%f637, [%rd36+184];
	sub.f32 	%f638, %f50, %f637;
	fma.rn.f32 	%f639, %f638, %f638, %f636;
	ld.global.nc.f32 	%f640, [%rd36+188];
	sub.f32 	%f641, %f51, %f640;
	fma.rn.f32 	%f642, %f641, %f641, %f639;
	ld.global.nc.f32 	%f643, [%rd36+192];
	sub.f32 	%f644, %f52, %f643;
	fma.rn.f32 	%f645, %f644, %f644, %f642;
	ld.global.nc.f32 	%f646, [%rd36+196];
	sub.f32 	%f647, %f53, %f646;
	fma.rn.f32 	%f648, %f647, %f647, %f645;
	ld.global.nc.f32 	%f649, [%rd36+200];
	sub.f32 	%f650, %f54, %f649;
	fma.rn.f32 	%f651, %f650, %f650, %f648;
	ld.global.nc.f32 	%f652, [%rd36+204];
	sub.f32 	%f653, %f55, %f652;
	fma.rn.f32 	%f654, %f653, %f653, %f651;
	ld.global.nc.f32 	%f655, [%rd36+208];
	sub.f32 	%f656, %f56, %f655;
	fma.rn.f32 	%f657, %f656, %f656, %f654;
	ld.global.nc.f32 	%f658, [%rd36+212];
	sub.f32 	%f659, %f57, %f658;
	fma.rn.f32 	%f660, %f659, %f659, %f657;
	ld.global.nc.f32 	%f661, [%rd36+216];
	sub.f32 	%f662, %f58, %f661;
	fma.rn.f32 	%f663, %f662, %f662, %f660;
	ld.global.nc.f32 	%f664, [%rd36+220];
	sub.f32 	%f665, %f59, %f664;
	fma.rn.f32 	%f666, %f665, %f665, %f663;
	ld.global.nc.f32 	%f667, [%rd36+224];
	sub.f32 	%f668, %f60, %f667;
	fma.rn.f32 	%f669, %f668, %f668, %f666;
	ld.global.nc.f32 	%f670, [%rd36+228];
	sub.f32 	%f671, %f61, %f670;
	fma.rn.f32 	%f672, %f671, %f671, %f669;
	ld.global.nc.f32 	%f673, [%rd36+232];
	sub.f32 	%f674, %f62, %f673;
	fma.rn.f32 	%f675, %f674, %f674, %f672;
	ld.global.nc.f32 	%f676, [%rd36+236];
	sub.f32 	%f677, %f63, %f676;
	fma.rn.f32 	%f678, %f677, %f677, %f675;
	ld.global.nc.f32 	%f679, [%rd36+240];
	sub.f32 	%f680, %f64, %f679;
	fma.rn.f32 	%f681, %f680, %f680, %f678;
	ld.global.nc.f32 	%f682, [%rd36+244];
	sub.f32 	%f683, %f65, %f682;
	fma.rn.f32 	%f684, %f683, %f683, %f681;
	ld.global.nc.f32 	%f685, [%rd36+248];
	sub.f32 	%f686, %f66, %f685;
	fma.rn.f32 	%f687, %f686, %f686, %f684;
	ld.global.nc.f32 	%f688, [%rd36+252];
	sub.f32 	%f689, %f67, %f688;
	fma.rn.f32 	%f690, %f689, %f689, %f687;
	ld.global.nc.f32 	%f691, [%rd36+256];
	sub.f32 	%f692, %f68, %f691;
	fma.rn.f32 	%f693, %f692, %f692, %f690;
	ld.global.nc.f32 	%f694, [%rd36+260];
	sub.f32 	%f695, %f69, %f694;
	fma.rn.f32 	%f696, %f695, %f695, %f693;
	ld.global.nc.f32 	%f697, [%rd36+264];
	sub.f32 	%f698, %f70, %f697;
	fma.rn.f32 	%f699, %f698, %f698, %f696;
	ld.global.nc.f32 	%f700, [%rd36+268];
	sub.f32 	%f701, %f71, %f700;
	fma.rn.f32 	%f702, %f701, %f701, %f699;
	ld.global.nc.f32 	%f703, [%rd36+272];
	sub.f32 	%f704, %f72, %f703;
	fma.rn.f32 	%f705, %f704, %f704, %f702;
	ld.global.nc.f32 	%f706, [%rd36+276];
	sub.f32 	%f707, %f73, %f706;
	fma.rn.f32 	%f708, %f707, %f707, %f705;
	ld.global.nc.f32 	%f709, [%rd36+280];
	sub.f32 	%f710, %f74, %f709;
	fma.rn.f32 	%f711, %f710, %f710, %f708;
	ld.global.nc.f32 	%f712, [%rd36+284];
	sub.f32 	%f713, %f75, %f712;
	fma.rn.f32 	%f714, %f713, %f713, %f711;
	ld.global.nc.f32 	%f715, [%rd36+288];
	sub.f32 	%f716, %f76, %f715;
	fma.rn.f32 	%f717, %f716, %f716, %f714;
	ld.global.nc.f32 	%f718, [%rd36+292];
	sub.f32 	%f719, %f77, %f718;
	fma.rn.f32 	%f720, %f719, %f719, %f717;
	ld.global.nc.f32 	%f721, [%rd36+296];
	sub.f32 	%f722, %f78, %f721;
	fma.rn.f32 	%f723, %f722, %f722, %f720;
	ld.global.nc.f32 	%f724, [%rd36+300];
	sub.f32 	%f725, %f79, %f724;
	fma.rn.f32 	%f726, %f725, %f725, %f723;
	ld.global.nc.f32 	%f727, [%rd36+304];
	sub.f32 	%f728, %f80, %f727;
	fma.rn.f32 	%f729, %f728, %f728, %f726;
	ld.global.nc.f32 	%f730, [%rd36+308];
	sub.f32 	%f731, %f81, %f730;
	fma.rn.f32 	%f732, %f731, %f731, %f729;
	ld.global.nc.f32 	%f733, [%rd36+312];
	sub.f32 	%f734, %f82, %f733;
	fma.rn.f32 	%f735, %f734, %f734, %f732;
	ld.global.nc.f32 	%f736, [%rd36+316];
	sub.f32 	%f737, %f83, %f736;
	fma.rn.f32 	%f738, %f737, %f737, %f735;
	ld.global.nc.f32 	%f739, [%rd36+320];
	sub.f32 	%f740, %f84, %f739;
	fma.rn.f32 	%f741, %f740, %f740, %f738;
	ld.global.nc.f32 	%f742, [%rd36+324];
	sub.f32 	%f743, %f85, %f742;
	fma.rn.f32 	%f744, %f743, %f743, %f741;
	ld.global.nc.f32 	%f745, [%rd36+328];
	sub.f32 	%f746, %f86, %f745;
	fma.rn.f32 	%f747, %f746, %f746, %f744;
	ld.global.nc.f32 	%f748, [%rd36+332];
	sub.f32 	%f749, %f87, %f748;
	fma.rn.f32 	%f750, %f749, %f749, %f747;
	ld.global.nc.f32 	%f751, [%rd36+336];
	sub.f32 	%f752, %f88, %f751;
	fma.rn.f32 	%f753, %f752, %f752, %f750;
	ld.global.nc.f32 	%f754, [%rd36+340];
	sub.f32 	%f755, %f89, %f754;
	fma.rn.f32 	%f756, %f755, %f755, %f753;
	ld.global.nc.f32 	%f757, [%rd36+344];
	sub.f32 	%f758, %f90, %f757;
	fma.rn.f32 	%f759, %f758, %f758, %f756;
	ld.global.nc.f32 	%f760, [%rd36+348];
	sub.f32 	%f761, %f91, %f760;
	fma.rn.f32 	%f762, %f761, %f761, %f759;
	ld.global.nc.f32 	%f763, [%rd36+352];
	sub.f32 	%f764, %f92, %f763;
	fma.rn.f32 	%f765, %f764, %f764, %f762;
	ld.global.nc.f32 	%f766, [%rd36+356];
	sub.f32 	%f767, %f93, %f766;
	fma.rn.f32 	%f768, %f767, %f767, %f765;
	ld.global.nc.f32 	%f769, [%rd36+360];
	sub.f32 	%f770, %f94, %f769;
	fma.rn.f32 	%f771, %f770, %f770, %f768;
	ld.global.nc.f32 	%f772, [%rd36+364];
	sub.f32 	%f773, %f95, %f772;
	fma.rn.f32 	%f774, %f773, %f773, %f771;
	ld.global.nc.f32 	%f775, [%rd36+368];
	sub.f32 	%f776, %f96, %f775;
	fma.rn.f32 	%f777, %f776, %f776, %f774;
	ld.global.nc.f32 	%f778, [%rd36+372];
	sub.f32 	%f779, %f97, %f778;
	fma.rn.f32 	%f780, %f779, %f779, %f777;
	ld.global.nc.f32 	%f781, [%rd36+376];
	sub.f32 	%f782, %f98, %f781;
	fma.rn.f32 	%f783, %f782, %f782, %f780;
	ld.global.nc.f32 	%f784, [%rd36+380];
	sub.f32 	%f785, %f99, %f784;
	fma.rn.f32 	%f786, %f785, %f785, %f783;
	ld.global.nc.f32 	%f787, [%rd36+384];
	sub.f32 	%f788, %f100, %f787;
	fma.rn.f32 	%f789, %f788, %f788, %f786;
	ld.global.nc.f32 	%f790, [%rd36+388];
	sub.f32 	%f791, %f101, %f790;
	fma.rn.f32 	%f792, %f791, %f791, %f789;
	ld.global.nc.f32 	%f793, [%rd36+392];
	sub.f32 	%f794, %f102, %f793;
	fma.rn.f32 	%f795, %f794, %f794, %f792;
	ld.global.nc.f32 	%f796, [%rd36+396];
	sub.f32 	%f797, %f103, %f796;
	fma.rn.f32 	%f798, %f797, %f797, %f795;
	ld.global.nc.f32 	%f799, [%rd36+400];
	sub.f32 	%f800, %f104, %f799;
	fma.rn.f32 	%f801, %f800, %f800, %f798;
	ld.global.nc.f32 	%f802, [%rd36+404];
	sub.f32 	%f803, %f105, %f802;
	fma.rn.f32 	%f804, %f803, %f803, %f801;
	ld.global.nc.f32 	%f805, [%rd36+408];
	sub.f32 	%f806, %f106, %f805;
	fma.rn.f32 	%f807, %f806, %f806, %f804;
	ld.global.nc.f32 	%f808, [%rd36+412];
	sub.f32 	%f809, %f107, %f808;
	fma.rn.f32 	%f810, %f809, %f809, %f807;
	ld.global.nc.f32 	%f811, [%rd36+416];
	sub.f32 	%f812, %f108, %f811;
	fma.rn.f32 	%f813, %f812, %f812, %f810;
	ld.global.nc.f32 	%f814, [%rd36+420];
	sub.f32 	%f815, %f109, %f814;
	fma.rn.f32 	%f816, %f815, %f815, %f813;
	ld.global.nc.f32 	%f817, [%rd36+424];
	sub.f32 	%f818, %f110, %f817;
	fma.rn.f32 	%f819, %f818, %f818, %f816;
	ld.global.nc.f32 	%f820, [%rd36+428];
	sub.f32 	%f821, %f111, %f820;
	fma.rn.f32 	%f822, %f821, %f821, %f819;
	ld.global.nc.f32 	%f823, [%rd36+432];
	sub.f32 	%f824, %f112, %f823;
	fma.rn.f32 	%f825, %f824, %f824, %f822;
	ld.global.nc.f32 	%f826, [%rd36+436];
	sub.f32 	%f827, %f113, %f826;
	fma.rn.f32 	%f828, %f827, %f827, %f825;
	ld.global.nc.f32 	%f829, [%rd36+440];
	sub.f32 	%f830, %f114, %f829;
	fma.rn.f32 	%f831, %f830, %f830, %f828;
	ld.global.nc.f32 	%f832, [%rd36+444];
	sub.f32 	%f833, %f115, %f832;
	fma.rn.f32 	%f834, %f833, %f833, %f831;
	ld.global.nc.f32 	%f835, [%rd36+448];
	sub.f32 	%f836, %f116, %f835;
	fma.rn.f32 	%f837, %f836, %f836, %f834;
	ld.global.nc.f32 	%f838, [%rd36+452];
	sub.f32 	%f839, %f117, %f838;
	fma.rn.f32 	%f840, %f839, %f839, %f837;
	ld.global.nc.f32 	%f841, [%rd36+456];
	sub.f32 	%f842, %f118, %f841;
	fma.rn.f32 	%f843, %f842, %f842, %f840;
	ld.global.nc.f32 	%f844, [%rd36+460];
	sub.f32 	%f845, %f119, %f844;
	fma.rn.f32 	%f846, %f845, %f845, %f843;
	ld.global.nc.f32 	%f847, [%rd36+464];
	sub.f32 	%f848, %f120, %f847;
	fma.rn.f32 	%f849, %f848, %f848, %f846;
	ld.global.nc.f32 	%f850, [%rd36+468];
	sub.f32 	%f851, %f121, %f850;
	fma.rn.f32 	%f852, %f851, %f851, %f849;
	ld.global.nc.f32 	%f853, [%rd36+472];
	sub.f32 	%f854, %f122, %f853;
	fma.rn.f32 	%f855, %f854, %f854, %f852;
	ld.global.nc.f32 	%f856, [%rd36+476];
	sub.f32 	%f857, %f123, %f856;
	fma.rn.f32 	%f858, %f857, %f857, %f855;
	ld.global.nc.f32 	%f859, [%rd36+480];
	sub.f32 	%f860, %f124, %f859;
	fma.rn.f32 	%f861, %f860, %f860, %f858;
	ld.global.nc.f32 	%f862, [%rd36+484];
	sub.f32 	%f863, %f125, %f862;
	fma.rn.f32 	%f864, %f863, %f863, %f861;
	ld.global.nc.f32 	%f865, [%rd36+488];
	sub.f32 	%f866, %f126, %f865;
	fma.rn.f32 	%f867, %f866, %f866, %f864;
	ld.global.nc.f32 	%f868, [%rd36+492];
	sub.f32 	%f869, %f127, %f868;
	fma.rn.f32 	%f870, %f869, %f869, %f867;
	ld.global.nc.f32 	%f871, [%rd36+496];
	sub.f32 	%f872, %f128, %f871;
	fma.rn.f32 	%f873, %f872, %f872, %f870;
	ld.global.nc.f32 	%f874, [%rd36+500];
	sub.f32 	%f875, %f129, %f874;
	fma.rn.f32 	%f876, %f875, %f875, %f873;
	ld.global.nc.f32 	%f877, [%rd36+504];
	sub.f32 	%f878, %f130, %f877;
	fma.rn.f32 	%f879, %f878, %f878, %f876;
	ld.global.nc.f32 	%f880, [%rd36+508];
	sub.f32 	%f881, %f131, %f880;
	fma.rn.f32 	%f882, %f881, %f881, %f879;
	ld.global.nc.f32 	%f883, [%rd36+512];
	sub.f32 	%f884, %f132, %f883;
	fma.rn.f32 	%f885, %f884, %f884, %f882;
	ld.global.nc.f32 	%f886, [%rd36+516];
	sub.f32 	%f887, %f133, %f886;
	fma.rn.f32 	%f888, %f887, %f887, %f885;
	ld.global.nc.f32 	%f889, [%rd36+520];
	sub.f32 	%f890, %f134, %f889;
	fma.rn.f32 	%f891, %f890, %f890, %f888;
	ld.global.nc.f32 	%f892, [%rd36+524];
	sub.f32 	%f893, %f135, %f892;
	fma.rn.f32 	%f894, %f893, %f893, %f891;
	ld.global.nc.f32 	%f895, [%rd36+528];
	sub.f32 	%f896, %f136, %f895;
	fma.rn.f32 	%f897, %f896, %f896, %f894;
	ld.global.nc.f32 	%f898, [%rd36+532];
	sub.f32 	%f899, %f137, %f898;
	fma.rn.f32 	%f900, %f899, %f899, %f897;
	ld.global.nc.f32 	%f901, [%rd36+536];
	sub.f32 	%f902, %f138, %f901;
	fma.rn.f32 	%f903, %f902, %f902, %f900;
	ld.global.nc.f32 	%f904, [%rd36+540];
	sub.f32 	%f905, %f139, %f904;
	fma.rn.f32 	%f906, %f905, %f905, %f903;
	ld.global.nc.f32 	%f907, [%rd36+544];
	sub.f32 	%f908, %f140, %f907;
	fma.rn.f32 	%f909, %f908, %f908, %f906;
	ld.global.nc.f32 	%f910, [%rd36+548];
	sub.f32 	%f911, %f141, %f910;
	fma.rn.f32 	%f912, %f911, %f911, %f909;
	ld.global.nc.f32 	%f913, [%rd36+552];
	sub.f32 	%f914, %f142, %f913;
	fma.rn.f32 	%f915, %f914, %f914, %f912;
	ld.global.nc.f32 	%f916, [%rd36+556];
	sub.f32 	%f917, %f143, %f916;
	fma.rn.f32 	%f918, %f917, %f917, %f915;
	ld.global.nc.f32 	%f919, [%rd36+560];
	sub.f32 	%f920, %f144, %f919;
	fma.rn.f32 	%f921, %f920, %f920, %f918;
	ld.global.nc.f32 	%f922, [%rd36+564];
	sub.f32 	%f923, %f145, %f922;
	fma.rn.f32 	%f924, %f923, %f923, %f921;
	ld.global.nc.f32 	%f925, [%rd36+568];
	sub.f32 	%f926, %f146, %f925;
	fma.rn.f32 	%f927, %f926, %f926, %f924;
	ld.global.nc.f32 	%f928, [%rd36+572];
	sub.f32 	%f929, %f147, %f928;
	fma.rn.f32 	%f930, %f929, %f929, %f927;
	ld.global.nc.f32 	%f931, [%rd36+576];
	sub.f32 	%f932, %f148, %f931;
	fma.rn.f32 	%f933, %f932, %f932, %f930;
	ld.global.nc.f32 	%f934, [%rd36+580];
	sub.f32 	%f935, %f149, %f934;
	fma.rn.f32 	%f936, %f935, %f935, %f933;
	ld.global.nc.f32 	%f937, [%rd36+584];
	sub.f32 	%f938, %f150, %f937;
	fma.rn.f32 	%f939, %f938, %f938, %f936;
	ld.global.nc.f32 	%f940, [%rd36+588];
	sub.f32 	%f941, %f151, %f940;
	fma.rn.f32 	%f942, %f941, %f941, %f939;
	ld.global.nc.f32 	%f943, [%rd36+592];
	sub.f32 	%f944, %f152, %f943;
	fma.rn.f32 	%f945, %f944, %f944, %f942;
	ld.global.nc.f32 	%f946, [%rd36+596];
	sub.f32 	%f947, %f153, %f946;
	fma.rn.f32 	%f948, %f947, %f947, %f945;
	ld.global.nc.f32 	%f949, [%rd36+600];
	sub.f32 	%f950, %f154, %f949;
	fma.rn.f32 	%f951, %f950, %f950, %f948;
	ld.global.nc.f32 	%f952, [%rd36+604];
	sub.f32 	%f953, %f155, %f952;
	fma.rn.f32 	%f954, %f953, %f953, %f951;
	ld.global.nc.f32 	%f955, [%rd36+608];
	sub.f32 	%f956, %f156, %f955;
	fma.rn.f32 	%f957, %f956, %f956, %f954;
	ld.global.nc.f32 	%f958, [%rd36+612];
	sub.f32 	%f959, %f157, %f958;
	fma.rn.f32 	%f960, %f959, %f959, %f957;
	ld.global.nc.f32 	%f961, [%rd36+616];
	sub.f32 	%f962, %f158, %f961;
	fma.rn.f32 	%f963, %f962, %f962, %f960;
	ld.global.nc.f32 	%f964, [%rd36+620];
	sub.f32 	%f965, %f159, %f964;
	fma.rn.f32 	%f966, %f965, %f965, %f963;
	ld.global.nc.f32 	%f967, [%rd36+624];
	sub.f32 	%f968, %f160, %f967;
	fma.rn.f32 	%f969, %f968, %f968, %f966;
	ld.global.nc.f32 	%f970, [%rd36+628];
	sub.f32 	%f971, %f161, %f970;
	fma.rn.f32 	%f972, %f971, %f971, %f969;
	ld.global.nc.f32 	%f973, [%rd36+632];
	sub.f32 	%f974, %f162, %f973;
	fma.rn.f32 	%f975, %f974, %f974, %f972;
	ld.global.nc.f32 	%f976, [%rd36+636];
	sub.f32 	%f977, %f163, %f976;
	fma.rn.f32 	%f978, %f977, %f977, %f975;
	ld.global.nc.f32 	%f979, [%rd36+640];
	sub.f32 	%f980, %f164, %f979;
	fma.rn.f32 	%f981, %f980, %f980, %f978;
	ld.global.nc.f32 	%f982, [%rd36+644];
	sub.f32 	%f983, %f165, %f982;
	fma.rn.f32 	%f984, %f983, %f983, %f981;
	ld.global.nc.f32 	%f985, [%rd36+648];
	sub.f32 	%f986, %f166, %f985;
	fma.rn.f32 	%f987, %f986, %f986, %f984;
	ld.global.nc.f32 	%f988, [%rd36+652];
	sub.f32 	%f989, %f167, %f988;
	fma.rn.f32 	%f990, %f989, %f989, %f987;
	ld.global.nc.f32 	%f991, [%rd36+656];
	sub.f32 	%f992, %f168, %f991;
	fma.rn.f32 	%f993, %f992, %f992, %f990;
	ld.global.nc.f32 	%f994, [%rd36+660];
	sub.f32 	%f995, %f169, %f994;
	fma.rn.f32 	%f996, %f995, %f995, %f993;
	ld.global.nc.f32 	%f997, [%rd36+664];
	sub.f32 	%f998, %f170, %f997;
	fma.rn.f32 	%f999, %f998, %f998, %f996;
	ld.global.nc.f32 	%f1000, [%rd36+668];
	sub.f32 	%f1001, %f171, %f1000;
	fma.rn.f32 	%f1002, %f1001, %f1001, %f999;
	ld.global.nc.f32 	%f1003, [%rd36+672];
	sub.f32 	%f1004, %f172, %f1003;
	fma.rn.f32 	%f1005, %f1004, %f1004, %f1002;
	ld.global.nc.f32 	%f1006, [%rd36+676];
	sub.f32 	%f1007, %f173, %f1006;
	fma.rn.f32 	%f1008, %f1007, %f1007, %f1005;
	ld.global.nc.f32 	%f1009, [%rd36+680];
	sub.f32 	%f1010, %f174, %f1009;
	fma.rn.f32 	%f1011, %f1010, %f1010, %f1008;
	ld.global.nc.f32 	%f1012, [%rd36+684];
	sub.f32 	%f1013, %f175, %f1012;
	fma.rn.f32 	%f1014, %f1013, %f1013, %f1011;
	ld.global.nc.f32 	%f1015, [%rd36+688];
	sub.f32 	%f1016, %f176, %f1015;
	fma.rn.f32 	%f1017, %f1016, %f1016, %f1014;
	ld.global.nc.f32 	%f1018, [%rd36+692];
	sub.f32 	%f1019, %f177, %f1018;
	fma.rn.f32 	%f1020, %f1019, %f1019, %f1017;
	ld.global.nc.f32 	%f1021, [%rd36+696];
	sub.f32 	%f1022, %f178, %f1021;
	fma.rn.f32 	%f1023, %f1022, %f1022, %f1020;
	ld.global.nc.f32 	%f1024, [%rd36+700];
	sub.f32 	%f1025, %f179, %f1024;
	fma.rn.f32 	%f1026, %f1025, %f1025, %f1023;
	ld.global.nc.f32 	%f1027, [%rd36+704];
	sub.f32 	%f1028, %f180, %f1027;
	fma.rn.f32 	%f1029, %f1028, %f1028, %f1026;
	ld.global.nc.f32 	%f1030, [%rd36+708];
	sub.f32 	%f1031, %f181, %f1030;
	fma.rn.f32 	%f1032, %f1031, %f1031, %f1029;
	ld.global.nc.f32 	%f1033, [%rd36+712];
	sub.f32 	%f1034, %f182, %f1033;
	fma.rn.f32 	%f1035, %f1034, %f1034, %f1032;
	ld.global.nc.f32 	%f1036, [%rd36+716];
	sub.f32 	%f1037, %f183, %f1036;
	fma.rn.f32 	%f1038, %f1037, %f1037, %f1035;
	ld.global.nc.f32 	%f1039, [%rd36+720];
	sub.f32 	%f1040, %f184, %f1039;
	fma.rn.f32 	%f1041, %f1040, %f1040, %f1038;
	ld.global.nc.f32 	%f1042, [%rd36+724];
	sub.f32 	%f1043, %f185, %f1042;
	fma.rn.f32 	%f1044, %f1043, %f1043, %f1041;
	ld.global.nc.f32 	%f1045, [%rd36+728];
	sub.f32 	%f1046, %f186, %f1045;
	fma.rn.f32 	%f1047, %f1046, %f1046, %f1044;
	ld.global.nc.f32 	%f1048, [%rd36+732];
	sub.f32 	%f1049, %f187, %f1048;
	fma.rn.f32 	%f1050, %f1049, %f1049, %f1047;
	ld.global.nc.f32 	%f1051, [%rd36+736];
	sub.f32 	%f1052, %f188, %f1051;
	fma.rn.f32 	%f1053, %f1052, %f1052, %f1050;
	ld.global.nc.f32 	%f1054, [%rd36+740];
	sub.f32 	%f1055, %f189, %f1054;
	fma.rn.f32 	%f1056, %f1055, %f1055, %f1053;
	ld.global.nc.f32 	%f1057, [%rd36+744];
	sub.f32 	%f1058, %f190, %f1057;
	fma.rn.f32 	%f1059, %f1058, %f1058, %f1056;
	ld.global.nc.f32 	%f1060, [%rd36+748];
	sub.f32 	%f1061, %f191, %f1060;
	fma.rn.f32 	%f1062, %f1061, %f1061, %f1059;
	ld.global.nc.f32 	%f1063, [%rd36+752];
	sub.f32 	%f1064, %f192, %f1063;
	fma.rn.f32 	%f1065, %f1064, %f1064, %f1062;
	ld.global.nc.f32 	%f1066, [%rd36+756];
	sub.f32 	%f1067, %f193, %f1066;
	fma.rn.f32 	%f1068, %f1067, %f1067, %f1065;
	ld.global.nc.f32 	%f1069, [%rd36+760];
	sub.f32 	%f1070, %f194, %f1069;
	fma.rn.f32 	%f1071, %f1070, %f1070, %f1068;
	ld.global.nc.f32 	%f1072, [%rd36+764];
	sub.f32 	%f1073, %f195, %f1072;
	fma.rn.f32 	%f1074, %f1073, %f1073, %f1071;
	ld.global.nc.f32 	%f1075, [%rd36+768];
	sub.f32 	%f1076, %f196, %f1075;
	fma.rn.f32 	%f1077, %f1076, %f1076, %f1074;
	ld.global.nc.f32 	%f1078, [%rd36+772];
	sub.f32 	%f1079, %f197, %f1078;
	fma.rn.f32 	%f1080, %f1079, %f1079, %f1077;
	ld.global.nc.f32 	%f1081, [%rd36+776];
	sub.f32 	%f1082, %f198, %f1081;
	fma.rn.f32 	%f1083, %f1082, %f1082, %f1080;
	ld.global.nc.f32 	%f1084, [%rd36+780];
	sub.f32 	%f1085, %f199, %f1084;
	fma.rn.f32 	%f1086, %f1085, %f1085, %f1083;
	ld.global.nc.f32 	%f1087, [%rd36+784];
	sub.f32 	%f1088, %f200, %f1087;
	fma.rn.f32 	%f1089, %f1088, %f1088, %f1086;
	ld.global.nc.f32 	%f1090, [%rd36+788];
	sub.f32 	%f1091, %f201, %f1090;
	fma.rn.f32 	%f1092, %f1091, %f1091, %f1089;
	ld.global.nc.f32 	%f1093, [%rd36+792];
	sub.f32 	%f1094, %f202, %f1093;
	fma.rn.f32 	%f1095, %f1094, %f1094, %f1092;
	ld.global.nc.f32 	%f1096, [%rd36+796];
	sub.f32 	%f1097, %f203, %f1096;
	fma.rn.f32 	%f1098, %f1097, %f1097, %f1095;
	ld.global.nc.f32 	%f1099, [%rd36+800];
	sub.f32 	%f1100, %f204, %f1099;
	fma.rn.f32 	%f1101, %f1100, %f1100, %f1098;
	ld.global.nc.f32 	%f1102, [%rd36+804];
	sub.f32 	%f1103, %f205, %f1102;
	fma.rn.f32 	%f1104, %f1103, %f1103, %f1101;
	ld.global.nc.f32 	%f1105, [%rd36+808];
	sub.f32 	%f1106, %f206, %f1105;
	fma.rn.f32 	%f1107, %f1106, %f1106, %f1104;
	ld.global.nc.f32 	%f1108, [%rd36+812];
	sub.f32 	%f1109, %f207, %f1108;
	fma.rn.f32 	%f1110, %f1109, %f1109, %f1107;
	ld.global.nc.f32 	%f1111, [%rd36+816];
	sub.f32 	%f1112, %f208, %f1111;
	fma.rn.f32 	%f1113, %f1112, %f1112, %f1110;
	ld.global.nc.f32 	%f1114, [%rd36+820];
	sub.f32 	%f1115, %f209, %f1114;
	fma.rn.f32 	%f1116, %f1115, %f1115, %f1113;
	ld.global.nc.f32 	%f1117, [%rd36+824];
	sub.f32 	%f1118, %f210, %f1117;
	fma.rn.f32 	%f1119, %f1118, %f1118, %f1116;
	ld.global.nc.f32 	%f1120, [%rd36+828];
	sub.f32 	%f1121, %f211, %f1120;
	fma.rn.f32 	%f1122, %f1121, %f1121, %f1119;
	ld.global.nc.f32 	%f1123, [%rd36+832];
	sub.f32 	%f1124, %f212, %f1123;
	fma.rn.f32 	%f1125, %f1124, %f1124, %f1122;
	ld.global.nc.f32 	%f1126, [%rd36+836];
	sub.f32 	%f1127, %f213, %f1126;
	fma.rn.f32 	%f1128, %f1127, %f1127, %f1125;
	ld.global.nc.f32 	%f1129, [%rd36+840];
	sub.f32 	%f1130, %f214, %f1129;
	fma.rn.f32 	%f1131, %f1130, %f1130, %f1128;
	ld.global.nc.f32 	%f1132, [%rd36+844];
	sub.f32 	%f1133, %f215, %f1132;
	fma.rn.f32 	%f1134, %f1133, %f1133, %f1131;
	ld.global.nc.f32 	%f1135, [%rd36+848];
	sub.f32 	%f1136, %f216, %f1135;
	fma.rn.f32 	%f1137, %f1136, %f1136, %f1134;
	ld.global.nc.f32 	%f1138, [%rd36+852];
	sub.f32 	%f1139, %f217, %f1138;
	fma.rn.f32 	%f1140, %f1139, %f1139, %f1137;
	ld.global.nc.f32 	%f1141, [%rd36+856];
	sub.f32 	%f1142, %f218, %f1141;
	fma.rn.f32 	%f1143, %f1142, %f1142, %f1140;
	ld.global.nc.f32 	%f1144, [%rd36+860];
	sub.f32 	%f1145, %f219, %f1144;
	fma.rn.f32 	%f1146, %f1145, %f1145, %f1143;
	ld.global.nc.f32 	%f1147, [%rd36+864];
	sub.f32 	%f1148, %f220, %f1147;
	fma.rn.f32 	%f1149, %f1148, %f1148, %f1146;
	ld.global.nc.f32 	%f1150, [%rd36+868];
	sub.f32 	%f1151, %f221, %f1150;
	fma.rn.f32 	%f1152, %f1151, %f1151, %f1149;
	ld.global.nc.f32 	%f1153, [%rd36+872];
	sub.f32 	%f1154, %f222, %f1153;
	fma.rn.f32 	%f1155, %f1154, %f1154, %f1152;
	ld.global.nc.f32 	%f1156, [%rd36+876];
	sub.f32 	%f1157, %f223, %f1156;
	fma.rn.f32 	%f1158, %f1157, %f1157, %f1155;
	ld.global.nc.f32 	%f1159, [%rd36+880];
	sub.f32 	%f1160, %f224, %f1159;
	fma.rn.f32 	%f1161, %f1160, %f1160, %f1158;
	ld.global.nc.f32 	%f1162, [%rd36+884];
	sub.f32 	%f1163, %f225, %f1162;
	fma.rn.f32 	%f1164, %f1163, %f1163, %f1161;
	ld.global.nc.f32 	%f1165, [%rd36+888];
	sub.f32 	%f1166, %f226, %f1165;
	fma.rn.f32 	%f1167, %f1166, %f1166, %f1164;
	ld.global.nc.f32 	%f1168, [%rd36+892];
	sub.f32 	%f1169, %f227, %f1168;
	fma.rn.f32 	%f1170, %f1169, %f1169, %f1167;
	ld.global.nc.f32 	%f1171, [%rd36+896];
	sub.f32 	%f1172, %f228, %f1171;
	fma.rn.f32 	%f1173, %f1172, %f1172, %f1170;
	ld.global.nc.f32 	%f1174, [%rd36+900];
	sub.f32 	%f1175, %f229, %f1174;
	fma.rn.f32 	%f1176, %f1175, %f1175, %f1173;
	ld.global.nc.f32 	%f1177, [%rd36+904];
	sub.f32 	%f1178, %f230, %f1177;
	fma.rn.f32 	%f1179, %f1178, %f1178, %f1176;
	ld.global.nc.f32 	%f1180, [%rd36+908];
	sub.f32 	%f1181, %f231, %f1180;
	fma.rn.f32 	%f1182, %f1181, %f1181, %f1179;
	ld.global.nc.f32 	%f1183, [%rd36+912];
	sub.f32 	%f1184, %f232, %f1183;
	fma.rn.f32 	%f1185, %f1184, %f1184, %f1182;
	ld.global.nc.f32 	%f1186, [%rd36+916];
	sub.f32 	%f1187, %f233, %f1186;
	fma.rn.f32 	%f1188, %f1187, %f1187, %f1185;
	ld.global.nc.f32 	%f1189, [%rd36+920];
	sub.f32 	%f1190, %f234, %f1189;
	fma.rn.f32 	%f1191, %f1190, %f1190, %f1188;
	ld.global.nc.f32 	%f1192, [%rd36+924];
	sub.f32 	%f1193, %f235, %f1192;
	fma.rn.f32 	%f1194, %f1193, %f1193, %f1191;
	ld.global.nc.f32 	%f1195, [%rd36+928];
	sub.f32 	%f1196, %f236, %f1195;
	fma.rn.f32 	%f1197, %f1196, %f1196, %f1194;
	ld.global.nc.f32 	%f1198, [%rd36+932];
	sub.f32 	%f1199, %f237, %f1198;
	fma.rn.f32 	%f1200, %f1199, %f1199, %f1197;
	ld.global.nc.f32 	%f1201, [%rd36+936];
	sub.f32 	%f1202, %f238, %f1201;
	fma.rn.f32 	%f1203, %f1202, %f1202, %f1200;
	ld.global.nc.f32 	%f1204, [%rd36+940];
	sub.f32 	%f1205, %f239, %f1204;
	fma.rn.f32 	%f1206, %f1205, %f1205, %f1203;
	ld.global.nc.f32 	%f1207, [%rd36+944];
	sub.f32 	%f1208, %f240, %f1207;
	fma.rn.f32 	%f1209, %f1208, %f1208, %f1206;
	ld.global.nc.f32 	%f1210, [%rd36+948];
	sub.f32 	%f1211, %f241, %f1210;
	fma.rn.f32 	%f1212, %f1211, %f1211, %f1209;
	ld.global.nc.f32 	%f1213, [%rd36+952];
	sub.f32 	%f1214, %f242, %f1213;
	fma.rn.f32 	%f1215, %f1214, %f1214, %f1212;
	ld.global.nc.f32 	%f1216, [%rd36+956];
	sub.f32 	%f1217, %f243, %f1216;
	fma.rn.f32 	%f1218, %f1217, %f1217, %f1215;
	ld.global.nc.f32 	%f1219, [%rd36+960];
	sub.f32 	%f1220, %f244, %f1219;
	fma.rn.f32 	%f1221, %f1220, %f1220, %f1218;
	ld.global.nc.f32 	%f1222, [%rd36+964];
	sub.f32 	%f1223, %f245, %f1222;
	fma.rn.f32 	%f1224, %f1223, %f1223, %f1221;
	ld.global.nc.f32 	%f1225, [%rd36+968];
	sub.f32 	%f1226, %f246, %f1225;
	fma.rn.f32 	%f1227, %f1226, %f1226, %f1224;
	ld.global.nc.f32 	%f1228, [%rd36+972];
	sub.f32 	%f1229, %f247, %f1228;
	fma.rn.f32 	%f1230, %f1229, %f1229, %f1227;
	ld.global.nc.f32 	%f1231, [%rd36+976];
	sub.f32 	%f1232, %f248, %f1231;
	fma.rn.f32 	%f1233, %f1232, %f1232, %f1230;
	ld.global.nc.f32 	%f1234, [%rd36+980];
	sub.f32 	%f1235, %f249, %f1234;
	fma.rn.f32 	%f1236, %f1235, %f1235, %f1233;
	ld.global.nc.f32 	%f1237, [%rd36+984];
	sub.f32 	%f1238, %f250, %f1237;
	fma.rn.f32 	%f1239, %f1238, %f1238, %f1236;
	ld.global.nc.f32 	%f1240, [%rd36+988];
	sub.f32 	%f1241, %f251, %f1240;
	fma.rn.f32 	%f1242, %f1241, %f1241, %f1239;
	ld.global.nc.f32 	%f1243, [%rd36+992];
	sub.f32 	%f1244, %f252, %f1243;
	fma.rn.f32 	%f1245, %f1244, %f1244, %f1242;
	ld.global.nc.f32 	%f1246, [%rd36+996];
	sub.f32 	%f1247, %f253, %f1246;
	fma.rn.f32 	%f1248, %f1247, %f1247, %f1245;
	ld.global.nc.f32 	%f1249, [%rd36+1000];
	sub.f32 	%f1250, %f254, %f1249;
	fma.rn.f32 	%f1251, %f1250, %f1250, %f1248;
	ld.global.nc.f32 	%f1252, [%rd36+1004];
	sub.f32 	%f1253, %f255, %f1252;
	fma.rn.f32 	%f1254, %f1253, %f1253, %f1251;
	ld.global.nc.f32 	%f1255, [%rd36+1008];
	sub.f32 	%f1256, %f256, %f1255;
	fma.rn.f32 	%f1257, %f1256, %f1256, %f1254;
	ld.global.nc.f32 	%f1258, [%rd36+1012];
	sub.f32 	%f1259, %f257, %f1258;
	fma.rn.f32 	%f1260, %f1259, %f1259, %f1257;
	ld.global.nc.f32 	%f1261, [%rd36+1016];
	sub.f32 	%f1262, %f258, %f1261;
	fma.rn.f32 	%f1263, %f1262, %f1262, %f1260;
	ld.global.nc.f32 	%f1264, [%rd36+1020];
	sub.f32 	%f1265, %f259, %f1264;
	fma.rn.f32 	%f1266, %f1265, %f1265, %f1263;
	setp.lt.f32 	%p18, %f1266, %f1477;
	selp.f32 	%f1477, %f1266, %f1477, %p18;
	selp.b32 	%r605, %r369, %r605, %p18;
	ld.const.f32 	%f1267, [d_radius2];
	setp.gtu.f32 	%p19, %f325, %f1267;
	setp.geu.f32 	%p20, %f1266, %f1461;
	or.pred  	%p21, %p19, %p20;
	@%p21 bra 	$L__BB5_162;
	setp.leu.f32 	%p22, %f1476, %f1475;
	mov.f32 	%f1345, %f1475;
	mov.u32 	%r473, %r603;
	@%p22 bra 	$L__BB5_29;
	mov.f32 	%f1345, %f1476;
	mov.f32 	%f1476, %f1475;
	mov.u32 	%r473, %r604;
	mov.u32 	%r604, %r603;
$L__BB5_29:
	setp.leu.f32 	%p23, %f1345, %f1474;
	mov.f32 	%f1344, %f1474;
	mov.u32 	%r472, %r602;
	@%p23 bra 	$L__BB5_32;
	setp.leu.f32 	%p24, %f1476, %f1474;
	mov.f32 	%f1344, %f1345;
	mov.f32 	%f1345, %f1474;
	mov.u32 	%r472, %r473;
	mov.u32 	%r473, %r602;
	@%p24 bra 	$L__BB5_32;
	mov.f32 	%f1345, %f1476;
	mov.f32 	%f1476, %f1474;
	mov.u32 	%r473, %r604;
	mov.u32 	%r604, %r602;
$L__BB5_32:
	setp.leu.f32 	%p25, %f1344, %f1473;
	mov.f32 	%f1347, %f1473;
	mov.f32 	%f1348, %f1344;
	mov.f32 	%f1349, %f1345;
	mov.u32 	%r475, %r601;
	mov.u32 	%r476, %r472;
	mov.u32 	%r477, %r473;
	@%p25 bra 	$L__BB5_36;
	setp.leu.f32 	%p26, %f1345, %f1473;
	mov.f32 	%f1347, %f1344;
	mov.f32 	%f1348, %f1473;
	mov.f32 	%f1349, %f1345;
	mov.u32 	%r475, %r472;
	mov.u32 	%r476, %r601;
	mov.u32 	%r477, %r473;
	@%p26 bra 	$L__BB5_36;
	setp.leu.f32 	%p27, %f1476, %f1473;
	mov.f32 	%f1347, %f1344;
	mov.f32 	%f1348, %f1345;
	mov.f32 	%f1349, %f1473;
	mov.u32 	%r475, %r472;
	mov.u32 	%r476, %r473;
	mov.u32 	%r477, %r601;
	@%p27 bra 	$L__BB5_36;
	mov.f32 	%f1347, %f1344;
	mov.f32 	%f1348, %f1345;
	mov.f32 	%f1349, %f1476;
	mov.f32 	%f1476, %f1473;
	mov.u32 	%r475, %r472;
	mov.u32 	%r476, %r473;
	mov.u32 	%r477, %r604;
	mov.u32 	%r604, %r601;
$L__BB5_36:
	setp.leu.f32 	%p28, %f1347, %f1472;
	mov.f32 	%f1351, %f1472;
	mov.f32 	%f1352, %f1347;
	mov.f32 	%f1353, %f1348;
	mov.f32 	%f1354, %f1349;
	mov.u32 	%r479, %r600;
	mov.u32 	%r480, %r475;
	mov.u32 	%r481, %r476;
	mov.u32 	%r482, %r477;
	@%p28 bra 	$L__BB5_41;
	setp.leu.f32 	%p29, %f1348, %f1472;
	mov.f32 	%f1351, %f1347;
	mov.f32 	%f1352, %f1472;
	mov.f32 	%f1353, %f1348;
	mov.f32 	%f1354, %f1349;
	mov.u32 	%r479, %r475;
	mov.u32 	%r480, %r600;
	mov.u32 	%r481, %r476;
	mov.u32 	%r482, %r477;
	@%p29 bra 	$L__BB5_41;
	setp.leu.f32 	%p30, %f1349, %f1472;
	mov.f32 	%f1351, %f1347;
	mov.f32 	%f1352, %f1348;
	mov.f32 	%f1353, %f1472;
	mov.f32 	%f1354, %f1349;
	mov.u32 	%r479, %r475;
	mov.u32 	%r480, %r476;
	mov.u32 	%r481, %r600;
	mov.u32 	%r482, %r477;
	@%p30 bra 	$L__BB5_41;
	setp.leu.f32 	%p31, %f1476, %f1472;
	mov.f32 	%f1351, %f1347;
	mov.f32 	%f1352, %f1348;
	mov.f32 	%f1353, %f1349;
	mov.f32 	%f1354, %f1472;
	mov.u32 	%r479, %r475;
	mov.u32 	%r480, %r476;
	mov.u32 	%r481, %r477;
	mov.u32 	%r482, %r600;
	@%p31 bra 	$L__BB5_41;
	mov.f32 	%f1351, %f1347;
	mov.f32 	%f1352, %f1348;
	mov.f32 	%f1353, %f1349;
	mov.f32 	%f1354, %f1476;
	mov.f32 	%f1476, %f1472;
	mov.u32 	%r479, %r475;
	mov.u32 	%r480, %r476;
	mov.u32 	%r481, %r477;
	mov.u32 	%r482, %r604;
	mov.u32 	%r604, %r600;
$L__BB5_41:
	setp.leu.f32 	%p32, %f1351, %f1471;
	mov.f32 	%f1356, %f1471;
	mov.f32 	%f1357, %f1351;
	mov.f32 	%f1358, %f1352;
	mov.f32 	%f1359, %f1353;
	mov.f32 	%f1360, %f1354;
	mov.u32 	%r484, %r599;
	mov.u32 	%r485, %r479;
	mov.u32 	%r486, %r480;
	mov.u32 	%r487, %r481;
	mov.u32 	%r488, %r482;
	@%p32 bra 	$L__BB5_47;
	setp.leu.f32 	%p33, %f1352, %f1471;
	mov.f32 	%f1356, %f1351;
	mov.f32 	%f1357, %f1471;
	mov.f32 	%f1358, %f1352;
	mov.f32 	%f1359, %f1353;
	mov.f32 	%f1360, %f1354;
	mov.u32 	%r484, %r479;
	mov.u32 	%r485, %r599;
	mov.u32 	%r486, %r480;
	mov.u32 	%r487, %r481;
	mov.u32 	%r488, %r482;
	@%p33 bra 	$L__BB5_47;
	setp.leu.f32 	%p34, %f1353, %f1471;
	mov.f32 	%f1356, %f1351;
	mov.f32 	%f1357, %f1352;
	mov.f32 	%f1358, %f1471;
	mov.f32 	%f1359, %f1353;
	mov.f32 	%f1360, %f1354;
	mov.u32 	%r484, %r479;
	mov.u32 	%r485, %r480;
	mov.u32 	%r486, %r599;
	mov.u32 	%r487, %r481;
	mov.u32 	%r488, %r482;
	@%p34 bra 	$L__BB5_47;
	setp.leu.f32 	%p35, %f1354, %f1471;
	mov.f32 	%f1356, %f1351;
	mov.f32 	%f1357, %f1352;
	mov.f32 	%f1358, %f1353;
	mov.f32 	%f1359, %f1471;
	mov.f32 	%f1360, %f1354;
	mov.u32 	%r484, %r479;
	mov.u32 	%r485, %r480;
	mov.u32 	%r486, %r481;
	mov.u32 	%r487, %r599;
	mov.u32 	%r488, %r482;
	@%p35 bra 	$L__BB5_47;
	setp.leu.f32 	%p36, %f1476, %f1471;
	mov.f32 	%f1356, %f1351;
	mov.f32 	%f1357, %f1352;
	mov.f32 	%f1358, %f1353;
	mov.f32 	%f1359, %f1354;
	mov.f32 	%f1360, %f1471;
	mov.u32 	%r484, %r479;
	mov.u32 	%r485, %r480;
	mov.u32 	%r486, %r481;
	mov.u32 	%r487, %r482;
	mov.u32 	%r488, %r599;
	@%p36 bra 	$L__BB5_47;
	mov.f32 	%f1356, %f1351;
	mov.f32 	%f1357, %f1352;
	mov.f32 	%f1358, %f1353;
	mov.f32 	%f1359, %f1354;
	mov.f32 	%f1360, %f1476;
	mov.f32 	%f1476, %f1471;
	mov.u32 	%r484, %r479;
	mov.u32 	%r485, %r480;
	mov.u32 	%r486, %r481;
	mov.u32 	%r487, %r482;
	mov.u32 	%r488, %r604;
	mov.u32 	%r604, %r599;
$L__BB5_47:
	setp.leu.f32 	%p37, %f1356, %f1470;
	mov.f32 	%f1362, %f1470;
	mov.f32 	%f1363, %f1356;
	mov.f32 	%f1364, %f1357;
	mov.f32 	%f1365, %f1358;
	mov.f32 	%f1366, %f1359;
	mov.f32 	%f1367, %f1360;
	mov.u32 	%r490, %r598;
	mov.u32 	%r491, %r484;
	mov.u32 	%r492, %r485;
	mov.u32 	%r493, %r486;
	mov.u32 	%r494, %r487;
	mov.u32 	%r495, %r488;
	@%p37 bra 	$L__BB5_54;
	setp.leu.f32 	%p38, %f1357, %f1470;
	mov.f32 	%f1362, %f1356;
	mov.f32 	%f1363, %f1470;
	mov.f32 	%f1364, %f1357;
	mov.f32 	%f1365, %f1358;
	mov.f32 	%f1366, %f1359;
	mov.f32 	%f1367, %f1360;
	mov.u32 	%r490, %r484;
	mov.u32 	%r491, %r598;
	mov.u32 	%r492, %r485;
	mov.u32 	%r493, %r486;
	mov.u32 	%r494, %r487;
	mov.u32 	%r495, %r488;
	@%p38 bra 	$L__BB5_54;
	setp.leu.f32 	%p39, %f1358, %f1470;
	mov.f32 	%f1362, %f1356;
	mov.f32 	%f1363, %f1357;
	mov.f32 	%f1364, %f1470;
	mov.f32 	%f1365, %f1358;
	mov.f32 	%f1366, %f1359;
	mov.f32 	%f1367, %f1360;
	mov.u32 	%r490, %r484;
	mov.u32 	%r491, %r485;
	mov.u32 	%r492, %r598;
	mov.u32 	%r493, %r486;
	mov.u32 	%r494, %r487;
	mov.u32 	%r495, %r488;
	@%p39 bra 	$L__BB5_54;
	setp.leu.f32 	%p40, %f1359, %f1470;
	mov.f32 	%f1362, %f1356;
	mov.f32 	%f1363, %f1357;
	mov.f32 	%f1364, %f1358;
	mov.f32 	%f1365, %f1470;
	mov.f32 	%f1366, %f1359;
	mov.f32 	%f1367, %f1360;
	mov.u32 	%r490, %r484;
	mov.u32 	%r491, %r485;
	mov.u32 	%r492, %r486;
	mov.u32 	%r493, %r598;
	mov.u32 	%r494, %r487;
	mov.u32 	%r495, %r488;
	@%p40 bra 	$L__BB5_54;
	setp.leu.f32 	%p41, %f1360, %f1470;
	mov.f32 	%f1362, %f1356;
	mov.f32 	%f1363, %f1357;
	mov.f32 	%f1364, %f1358;
	mov.f32 	%f1365, %f1359;
	mov.f32 	%f1366, %f1470;
	mov.f32 	%f1367, %f1360;
	mov.u32 	%r490, %r484;
	mov.u32 	%r491, %r485;
	mov.u32 	%r492, %r486;
	mov.u32 	%r493, %r487;
	mov.u32 	%r494, %r598;
	mov.u32 	%r495, %r488;
	@%p41 bra 	$L__BB5_54;
	setp.leu.f32 	%p42, %f1476, %f1470;
	mov.f32 	%f1362, %f1356;
	mov.f32 	%f1363, %f1357;
	mov.f32 	%f1364, %f1358;
	mov.f32 	%f1365, %f1359;
	mov.f32 	%f1366, %f1360;
	mov.f32 	%f1367, %f1470;
	mov.u32 	%r490, %r484;
	mov.u32 	%r491, %r485;
	mov.u32 	%r492, %r486;
	mov.u32 	%r493, %r487;
	mov.u32 	%r494, %r488;
	mov.u32 	%r495, %r598;
	@%p42 bra 	$L__BB5_54;
	mov.f32 	%f1362, %f1356;
	mov.f32 	%f1363, %f1357;
	mov.f32 	%f1364, %f1358;
	mov.f32 	%f1365, %f1359;
	mov.f32 	%f1366, %f1360;
	mov.f32 	%f1367, %f1476;
	mov.f32 	%f1476, %f1470;
	mov.u32 	%r490, %r484;
	mov.u32 	%r491, %r485;
	mov.u32 	%r492, %r486;
	mov.u32 	%r493, %r487;
	mov.u32 	%r494, %r488;
	mov.u32 	%r495, %r604;
	mov.u32 	%r604, %r598;
$L__BB5_54:
	setp.leu.f32 	%p43, %f1362, %f1469;
	mov.f32 	%f1369, %f1469;
	mov.f32 	%f1370, %f1362;
	mov.f32 	%f1371, %f1363;
	mov.f32 	%f1372, %f1364;
	mov.f32 	%f1373, %f1365;
	mov.f32 	%f1374, %f1366;
	mov.f32 	%f1375, %f1367;
	mov.u32 	%r497, %r597;
	mov.u32 	%r498, %r490;
	mov.u32 	%r499, %r491;
	mov.u32 	%r500, %r492;
	mov.u32 	%r501, %r493;
	mov.u32 	%r502, %r494;
	mov.u32 	%r503, %r495;
	@%p43 bra 	$L__BB5_62;
	setp.leu.f32 	%p44, %f1363, %f1469;
	mov.f32 	%f1369, %f1362;
	mov.f32 	%f1370, %f1469;
	mov.f32 	%f1371, %f1363;
	mov.f32 	%f1372, %f1364;
	mov.f32 	%f1373, %f1365;
	mov.f32 	%f1374, %f1366;
	mov.f32 	%f1375, %f1367;
	mov.u32 	%r497, %r490;
	mov.u32 	%r498, %r597;
	mov.u32 	%r499, %r491;
	mov.u32 	%r500, %r492;
	mov.u32 	%r501, %r493;
	mov.u32 	%r502, %r494;
	mov.u32 	%r503, %r495;
	@%p44 bra 	$L__BB5_62;
	setp.leu.f32 	%p45, %f1364, %f1469;
	mov.f32 	%f1369, %f1362;
	mov.f32 	%f1370, %f1363;
	mov.f32 	%f1371, %f1469;
	mov.f32 	%f1372, %f1364;
	mov.f32 	%f1373, %f1365;
	mov.f32 	%f1374, %f1366;
	mov.f32 	%f1375, %f1367;
	mov.u32 	%r497, %r490;
	mov.u32 	%r498, %r491;
	mov.u32 	%r499, %r597;
	mov.u32 	%r500, %r492;
	mov.u32 	%r501, %r493;
	mov.u32 	%r502, %r494;
	mov.u32 	%r503, %r495;
	@%p45 bra 	$L__BB5_62;
	setp.leu.f32 	%p46, %f1365, %f1469;
	mov.f32 	%f1369, %f1362;
	mov.f32 	%f1370, %f1363;
	mov.f32 	%f1371, %f1364;
	mov.f32 	%f1372, %f1469;
	mov.f32 	%f1373, %f1365;
	mov.f32 	%f1374, %f1366;
	mov.f32 	%f1375, %f1367;
	mov.u32 	%r497, %r490;
	mov.u32 	%r498, %r491;
	mov.u32 	%r499, %r492;
	mov.u32 	%r500, %r597;
	mov.u32 	%r501, %r493;
	mov.u32 	%r502, %r494;
	mov.u32 	%r503, %r495;
	@%p46 bra 	$L__BB5_62;
	setp.leu.f32 	%p47, %f1366, %f1469;
	mov.f32 	%f1369, %f1362;
	mov.f32 	%f1370, %f1363;
	mov.f32 	%f1371, %f1364;
	mov.f32 	%f1372, %f1365;
	mov.f32 	%f1373, %f1469;
	mov.f32 	%f1374, %f1366;
	mov.f32 	%f1375, %f1367;
	mov.u32 	%r497, %r490;
	mov.u32 	%r498, %r491;
	mov.u32 	%r499, %r492;
	mov.u32 	%r500, %r493;
	mov.u32 	%r501, %r597;
	mov.u32 	%r502, %r494;
	mov.u32 	%r503, %r495;
	@%p47 bra 	$L__BB5_62;
	setp.leu.f32 	%p48, %f1367, %f1469;
	mov.f32 	%f1369, %f1362;
	mov.f32 	%f1370, %f1363;
	mov.f32 	%f1371, %f1364;
	mov.f32 	%f1372, %f1365;
	mov.f32 	%f1373, %f1366;
	mov.f32 	%f1374, %f1469;
	mov.f32 	%f1375, %f1367;
	mov.u32 	%r497, %r490;
	mov.u32 	%r498, %r491;
	mov.u32 	%r499, %r492;
	mov.u32 	%r500, %r493;
	mov.u32 	%r501, %r494;
	mov.u32 	%r502, %r597;
	mov.u32 	%r503, %r495;
	@%p48 bra 	$L__BB5_62;
	setp.leu.f32 	%p49, %f1476, %f1469;
	mov.f32 	%f1369, %f1362;
	mov.f32 	%f1370, %f1363;
	mov.f32 	%f1371, %f1364;
	mov.f32 	%f1372, %f1365;
	mov.f32 	%f1373, %f1366;
	mov.f32 	%f1374, %f1367;
	mov.f32 	%f1375, %f1469;
	mov.u32 	%r497, %r490;
	mov.u32 	%r498, %r491;
	mov.u32 	%r499, %r492;
	mov.u32 	%r500, %r493;
	mov.u32 	%r501, %r494;
	mov.u32 	%r502, %r495;
	mov.u32 	%r503, %r597;
	@%p49 bra 	$L__BB5_62;
	mov.f32 	%f1369, %f1362;
	mov.f32 	%f1370, %f1363;
	mov.f32 	%f1371, %f1364;
	mov.f32 	%f1372, %f1365;
	mov.f32 	%f1373, %f1366;
	mov.f32 	%f1374, %f1367;
	mov.f32 	%f1375, %f1476;
	mov.f32 	%f1476, %f1469;
	mov.u32 	%r497, %r490;
	mov.u32 	%r498, %r491;
	mov.u32 	%r499, %r492;
	mov.u32 	%r500, %r493;
	mov.u32 	%r501, %r494;
	mov.u32 	%r502, %r495;
	mov.u32 	%r503, %r604;
	mov.u32 	%r604, %r597;
$L__BB5_62:
	setp.leu.f32 	%p50, %f1369, %f1468;
	mov.f32 	%f1377, %f1468;
	mov.f32 	%f1378, %f1369;
	mov.f32 	%f1379, %f1370;
	mov.f32 	%f1380, %f1371;
	mov.f32 	%f1381, %f1372;
	mov.f32 	%f1382, %f1373;
	mov.f32 	%f1383, %f1374;
	mov.f32 	%f1384, %f1375;
	mov.u32 	%r505, %r596;
	mov.u32 	%r506, %r497;
	mov.u32 	%r507, %r498;
	mov.u32 	%r508, %r499;
	mov.u32 	%r509, %r500;
	mov.u32 	%r510, %r501;
	mov.u32 	%r511, %r502;
	mov.u32 	%r512, %r503;
	@%p50 bra 	$L__BB5_71;
	setp.leu.f32 	%p51, %f1370, %f1468;
	mov.f32 	%f1377, %f1369;
	mov.f32 	%f1378, %f1468;
	mov.f32 	%f1379, %f1370;
	mov.f32 	%f1380, %f1371;
	mov.f32 	%f1381, %f1372;
	mov.f32 	%f1382, %f1373;
	mov.f32 	%f1383, %f1374;
	mov.f32 	%f1384, %f1375;
	mov.u32 	%r505, %r497;
	mov.u32 	%r506, %r596;
	mov.u32 	%r507, %r498;
	mov.u32 	%r508, %r499;
	mov.u32 	%r509, %r500;
	mov.u32 	%r510, %r501;
	mov.u32 	%r511, %r502;
	mov.u32 	%r512, %r503;
	@%p51 bra 	$L__BB5_71;
	setp.leu.f32 	%p52, %f1371, %f1468;
	mov.f32 	%f1377, %f1369;
	mov.f32 	%f1378, %f1370;
	mov.f32 	%f1379, %f1468;
	mov.f32 	%f1380, %f1371;
	mov.f32 	%f1381, %f1372;
	mov.f32 	%f1382, %f1373;
	mov.f32 	%f1383, %f1374;
	mov.f32 	%f1384, %f1375;
	mov.u32 	%r505, %r497;
	mov.u32 	%r506, %r498;
	mov.u32 	%r507, %r596;
	mov.u32 	%r508, %r499;
	mov.u32 	%r509, %r500;
	mov.u32 	%r510, %r501;
	mov.u32 	%r511, %r502;
	mov.u32 	%r512, %r503;
	@%p52 bra 	$L__BB5_71;
	setp.leu.f32 	%p53, %f1372, %f1468;
	mov.f32 	%f1377, %f1369;
	mov.f32 	%f1378, %f1370;
	mov.f32 	%f1379, %f1371;
	mov.f32 	%f1380, %f1468;
	mov.f32 	%f1381, %f1372;
	mov.f32 	%f1382, %f1373;
	mov.f32 	%f1383, %f1374;
	mov.f32 	%f1384, %f1375;
	mov.u32 	%r505, %r497;
	mov.u32 	%r506, %r498;
	mov.u32 	%r507, %r499;
	mov.u32 	%r508, %r596;
	mov.u32 	%r509, %r500;
	mov.u32 	%r510, %r501;
	mov.u32 	%r511, %r502;
	mov.u32 	%r512, %r503;
	@%p53 bra 	$L__BB5_71;
	setp.leu.f32 	%p54, %f1373, %f1468;
	mov.f32 	%f1377, %f1369;
	mov.f32 	%f1378, %f1370;
	mov.f32 	%f1379, %f1371;
	mov.f32 	%f1380, %f1372;
	mov.f32 	%f1381, %f1468;
	mov.f32 	%f1382, %f1373;
	mov.f32 	%f1383, %f1374;
	mov.f32 	%f1384, %f1375;
	mov.u32 	%r505, %r497;
	mov.u32 	%r506, %r498;
	mov.u32 	%r507, %r499;
	mov.u32 	%r508, %r500;
	mov.u32 	%r509, %r596;
	mov.u32 	%r510, %r501;
	mov.u32 	%r511, %r502;
	mov.u32 	%r512, %r503;
	@%p54 bra 	$L__BB5_71;
	setp.leu.f32 	%p55, %f1374, %f1468;
	mov.f32 	%f1377, %f1369;
	mov.f32 	%f1378, %f1370;
	mov.f32 	%f1379, %f1371;
	mov.f32 	%f1380, %f1372;
	mov.f32 	%f1381, %f1373;
	mov.f32 	%f1382, %f1468;
	mov.f32 	%f1383, %f1374;
	mov.f32 	%f1384, %f1375;
	mov.u32 	%r505, %r497;
	mov.u32 	%r506, %r498;
	mov.u32 	%r507, %r499;
	mov.u32 	%r508, %r500;
	mov.u32 	%r509, %r501;
	mov.u32 	%r510, %r596;
	mov.u32 	%r511, %r502;
	mov.u32 	%r512, %r503;
	@%p55 bra 	$L__BB5_71;
	setp.leu.f32 	%p56, %f1375, %f1468;
	mov.f32 	%f1377, %f1369;
	mov.f32 	%f1378, %f1370;
	mov.f32 	%f1379, %f1371;
	mov.f32 	%f1380, %f1372;
	mov.f32 	%f1381, %f1373;
	mov.f32 	%f1382, %f1374;
	mov.f32 	%f1383, %f1468;
	mov.f32 	%f1384, %f1375;
	mov.u32 	%r505, %r497;
	mov.u32 	%r506, %r498;
	mov.u32 	%r507, %r499;
	mov.u32 	%r508, %r500;
	mov.u32 	%r509, %r501;
	mov.u32 	%r510, %r502;
	mov.u32 	%r511, %r596;
	mov.u32 	%r512, %r503;
	@%p56 bra 	$L__BB5_71;
	setp.leu.f32 	%p57, %f1476, %f1468;
	mov.f32 	%f1377, %f1369;
	mov.f32 	%f1378, %f1370;
	mov.f32 	%f1379, %f1371;
	mov.f32 	%f1380, %f1372;
	mov.f32 	%f1381, %f1373;
	mov.f32 	%f1382, %f1374;
	mov.f32 	%f1383, %f1375;
	mov.f32 	%f1384, %f1468;
	mov.u32 	%r505, %r497;
	mov.u32 	%r506, %r498;
	mov.u32 	%r507, %r499;
	mov.u32 	%r508, %r500;
	mov.u32 	%r509, %r501;
	mov.u32 	%r510, %r502;
	mov.u32 	%r511, %r503;
	mov.u32 	%r512, %r596;
	@%p57 bra 	$L__BB5_71;
	mov.f32 	%f1377, %f1369;
	mov.f32 	%f1378, %f1370;
	mov.f32 	%f1379, %f1371;
	mov.f32 	%f1380, %f1372;
	mov.f32 	%f1381, %f1373;
	mov.f32 	%f1382, %f1374;
	mov.f32 	%f1383, %f1375;
	mov.f32 	%f1384, %f1476;
	mov.f32 	%f1476, %f1468;
	mov.u32 	%r505, %r497;
	mov.u32 	%r506, %r498;
	mov.u32 	%r507, %r499;
	mov.u32 	%r508, %r500;
	mov.u32 	%r509, %r501;
	mov.u32 	%r510, %r502;
	mov.u32 	%r511, %r503;
	mov.u32 	%r512, %r604;
	mov.u32 	%r604, %r596;
$L__BB5_71:
	setp.leu.f32 	%p58, %f1377, %f1467;
	mov.f32 	%f1386, %f1467;
	mov.f32 	%f1387, %f1377;
	mov.f32 	%f1388, %f1378;
	mov.f32 	%f1389, %f1379;
	mov.f32 	%f1390, %f1380;
	mov.f32 	%f1391, %f1381;
	mov.f32 	%f1392, %f1382;
	mov.f32 	%f1393, %f1383;
	mov.f32 	%f1394, %f1384;
	mov.u32 	%r514, %r595;
	mov.u32 	%r515, %r505;
	mov.u32 	%r516, %r506;
	mov.u32 	%r517, %r507;
	mov.u32 	%r518, %r508;
	mov.u32 	%r519, %r509;
	mov.u32 	%r520, %r510;
	mov.u32 	%r521, %r511;
	mov.u32 	%r522, %r512;
	@%p58 bra 	$L__BB5_81;
	setp.leu.f32 	%p59, %f1378, %f1467;
	mov.f32 	%f1386, %f1377;
	mov.f32 	%f1387, %f1467;
	mov.f32 	%f1388, %f1378;
	mov.f32 	%f1389, %f1379;
	mov.f32 	%f1390, %f1380;
	mov.f32 	%f1391, %f1381;
	mov.f32 	%f1392, %f1382;
	mov.f32 	%f1393, %f1383;
	mov.f32 	%f1394, %f1384;
	mov.u32 	%r514, %r505;
	mov.u32 	%r515, %r595;
	mov.u32 	%r516, %r506;
	mov.u32 	%r517, %r507;
	mov.u32 	%r518, %r508;
	mov.u32 	%r519, %r509;
	mov.u32 	%r520, %r510;
	mov.u32 	%r521, %r511;
	mov.u32 	%r522, %r512;
	@%p59 bra 	$L__BB5_81;
	setp.leu.f32 	%p60, %f1379, %f1467;
	mov.f32 	%f1386, %f1377;
	mov.f32 	%f1387, %f1378;
	mov.f32 	%f1388, %f1467;
	mov.f32 	%f1389, %f1379;
	mov.f32 	%f1390, %f1380;
	mov.f32 	%f1391, %f1381;
	mov.f32 	%f1392, %f1382;
	mov.f32 	%f1393, %f1383;
	mov.f32 	%f1394, %f1384;
	mov.u32 	%r514, %r505;
	mov.u32 	%r515, %r506;
	mov.u32 	%r516, %r595;
	mov.u32 	%r517, %r507;
	mov.u32 	%r518, %r508;
	mov.u32 	%r519, %r509;
	mov.u32 	%r520, %r510;
	mov.u32 	%r521, %r511;
	mov.u32 	%r522, %r512;
	@%p60 bra 	$L__BB5_81;
	setp.leu.f32 	%p61, %f1380, %f1467;
	mov.f32 	%f1386, %f1377;
	mov.f32 	%f1387, %f1378;
	mov.f32 	%f1388, %f1379;
	mov.f32 	%f1389, %f1467;
	mov.f32 	%f1390, %f1380;
	mov.f32 	%f1391, %f1381;
	mov.f32 	%f1392, %f1382;
	mov.f32 	%f1393, %f1383;
	mov.f32 	%f1394, %f1384;
	mov.u32 	%r514, %r505;
	mov.u32 	%r515, %r506;
	mov.u32 	%r516, %r507;
	mov.u32 	%r517, %r595;
	mov.u32 	%r518, %r508;
	mov.u32 	%r519, %r509;
	mov.u32 	%r520, %r510;
	mov.u32 	%r521, %r511;
	mov.u32 	%r522, %r512;
	@%p61 bra 	$L__BB5_81;
	setp.leu.f32 	%p62, %f1381, %f1467;
	mov.f32 	%f1386, %f1377;
	mov.f32 	%f1387, %f1378;
	mov.f32 	%f1388, %f1379;
	mov.f32 	%f1389, %f1380;
	mov.f32 	%f1390, %f1467;
	mov.f32 	%f1391, %f1381;
	mov.f32 	%f1392, %f1382;
	mov.f32 	%f1393, %f1383;
	mov.f32 	%f1394, %f1384;
	mov.u32 	%r514, %r505;
	mov.u32 	%r515, %r506;
	mov.u32 	%r516, %r507;
	mov.u32 	%r517, %r508;
	mov.u32 	%r518, %r595;
	mov.u32 	%r519, %r509;
	mov.u32 	%r520, %r510;
	mov.u32 	%r521, %r511;
	mov.u32 	%r522, %r512;
	@%p62 bra 	$L__BB5_81;
	setp.leu.f32 	%p63, %f1382, %f1467;
	mov.f32 	%f1386, %f1377;
	mov.f32 	%f1387, %f1378;
	mov.f32 	%f1388, %f1379;
	mov.f32 	%f1389, %f1380;
	mov.f32 	%f1390, %f1381;
	mov.f32 	%f1391, %f1467;
	mov.f32 	%f1392, %f1382;
	mov.f32 	%f1393, %f1383;
	mov.f32 	%f1394, %f1384;
	mov.u32 	%r514, %r505;
	mov.u32 	%r515, %r506;
	mov.u32 	%r516, %r507;
	mov.u32 	%r517, %r508;
	mov.u32 	%r518, %r509;
	mov.u32 	%r519, %r595;
	mov.u32 	%r520, %r510;
	mov.u32 	%r521, %r511;
	mov.u32 	%r522, %r512;
	@%p63 bra 	$L__BB5_81;
	setp.leu.f32 	%p64, %f1383, %f1467;
	mov.f32 	%f1386, %f1377;
	mov.f32 	%f1387, %f1378;
	mov.f32 	%f1388, %f1379;
	mov.f32 	%f1389, %f1380;
	mov.f32 	%f1390, %f1381;
	mov.f32 	%f1391, %f1382;
	mov.f32 	%f1392, %f1467;
	mov.f32 	%f1393, %f1383;
	mov.f32 	%f1394, %f1384;
	mov.u32 	%r514, %r505;
	mov.u32 	%r515, %r506;
	mov.u32 	%r516, %r507;
	mov.u32 	%r517, %r508;
	mov.u32 	%r518, %r509;
	mov.u32 	%r519, %r510;
	mov.u32 	%r520, %r595;
	mov.u32 	%r521, %r511;
	mov.u32 	%r522, %r512;
	@%p64 bra 	$L__BB5_81;
	setp.leu.f32 	%p65, %f1384, %f1467;
	mov.f32 	%f1386, %f1377;
	mov.f32 	%f1387, %f1378;
	mov.f32 	%f1388, %f1379;
	mov.f32 	%f1389, %f1380;
	mov.f32 	%f1390, %f1381;
	mov.f32 	%f1391, %f1382;
	mov.f32 	%f1392, %f1383;
	mov.f32 	%f1393, %f1467;
	mov.f32 	%f1394, %f1384;
	mov.u32 	%r514, %r505;
	mov.u32 	%r515, %r506;
	mov.u32 	%r516, %r507;
	mov.u32 	%r517, %r508;
	mov.u32 	%r518, %r509;
	mov.u32 	%r519, %r510;
	mov.u32 	%r520, %r511;
	mov.u32 	%r521, %r595;
	mov.u32 	%r522, %r512;
	@%p65 bra 	$L__BB5_81;
	setp.leu.f32 	%p66, %f1476, %f1467;
	mov.f32 	%f1386, %f1377;
	mov.f32 	%f1387, %f1378;
	mov.f32 	%f1388, %f1379;
	mov.f32 	%f1389, %f1380;
	mov.f32 	%f1390, %f1381;
	mov.f32 	%f1391, %f1382;
	mov.f32 	%f1392, %f1383;
	mov.f32 	%f1393, %f1384;
	mov.f32 	%f1394, %f1467;
	mov.u32 	%r514, %r505;
	mov.u32 	%r515, %r506;
	mov.u32 	%r516, %r507;
	mov.u32 	%r517, %r508;
	mov.u32 	%r518, %r509;
	mov.u32 	%r519, %r510;
	mov.u32 	%r520, %r511;
	mov.u32 	%r521, %r512;
	mov.u32 	%r522, %r595;
	@%p66 bra 	$L__BB5_81;
	mov.f32 	%f1386, %f1377;
	mov.f32 	%f1387, %f1378;
	mov.f32 	%f1388, %f1379;
	mov.f32 	%f1389, %f1380;
	mov.f32 	%f1390, %f1381;
	mov.f32 	%f1391, %f1382;
	mov.f32 	%f1392, %f1383;
	mov.f32 	%f1393, %f1384;
	mov.f32 	%f1394, %f1476;
	mov.f32 	%f1476, %f1467;
	mov.u32 	%r514, %r505;
	mov.u32 	%r515, %r506;
	mov.u32 	%r516, %r507;
	mov.u32 	%r517, %r508;
	mov.u32 	%r518, %r509;
	mov.u32 	%r519, %r510;
	mov.u32 	%r520, %r511;
	mov.u32 	%r521, %r512;
	mov.u32 	%r522, %r604;
	mov.u32 	%r604, %r595;
$L__BB5_81:
	setp.leu.f32 	%p67, %f1386, %f1466;
	mov.f32 	%f1396, %f1466;
	mov.f32 	%f1397, %f1386;
	mov.f32 	%f1398, %f1387;
	mov.f32 	%f1399, %f1388;
	mov.f32 	%f1400, %f1389;
	mov.f32 	%f1401, %f1390;
	mov.f32 	%f1402, %f1391;
	mov.f32 	%f1403, %f1392;
	mov.f32 	%f1404, %f1393;
	mov.f32 	%f1405, %f1394;
	mov.u32 	%r524, %r594;
	mov.u32 	%r525, %r514;
	mov.u32 	%r526, %r515;
	mov.u32 	%r527, %r516;
	mov.u32 	%r528, %r517;
	mov.u32 	%r529, %r518;
	mov.u32 	%r530, %r519;
	mov.u32 	%r531, %r520;
	mov.u32 	%r532, %r521;
	mov.u32 	%r533, %r522;
	@%p67 bra 	$L__BB5_92;
	setp.leu.f32 	%p68, %f1387, %f1466;
	mov.f32 	%f1396, %f1386;
	mov.f32 	%f1397, %f1466;
	mov.f32 	%f1398, %f1387;
	mov.f32 	%f1399, %f1388;
	mov.f32 	%f1400, %f1389;
	mov.f32 	%f1401, %f1390;
	mov.f32 	%f1402, %f1391;
	mov.f32 	%f1403, %f1392;
	mov.f32 	%f1404, %f1393;
	mov.f32 	%f1405, %f1394;
	mov.u32 	%r524, %r514;
	mov.u32 	%r525, %r594;
	mov.u32 	%r526, %r515;
	mov.u32 	%r527, %r516;
	mov.u32 	%r528, %r517;
	mov.u32 	%r529, %r518;
	mov.u32 	%r530, %r519;
	mov.u32 	%r531, %r520;
	mov.u32 	%r532, %r521;
	mov.u32 	%r533, %r522;
	@%p68 bra 	$L__BB5_92;
	setp.leu.f32 	%p69, %f1388, %f1466;
	mov.f32 	%f1396, %f1386;
	mov.f32 	%f1397, %f1387;
	mov.f32 	%f1398, %f1466;
	mov.f32 	%f1399, %f1388;
	mov.f32 	%f1400, %f1389;
	mov.f32 	%f1401, %f1390;
	mov.f32 	%f1402, %f1391;
	mov.f32 	%f1403, %f1392;
	mov.f32 	%f1404, %f1393;
	mov.f32 	%f1405, %f1394;
	mov.u32 	%r524, %r514;
	mov.u32 	%r525, %r515;
	mov.u32 	%r526, %r594;
	mov.u32 	%r527, %r516;
	mov.u32 	%r528, %r517;
	mov.u32 	%r529, %r518;
	mov.u32 	%r530, %r519;
	mov.u32 	%r531, %r520;
	mov.u32 	%r532, %r521;
	mov.u32 	%r533, %r522;
	@%p69 bra 	$L__BB5_92;
	setp.leu.f32 	%p70, %f1389, %f1466;
	mov.f32 	%f1396, %f1386;
	mov.f32 	%f1397, %f1387;
	mov.f32 	%f1398, %f1388;
	mov.f32 	%f1399, %f1466;
	mov.f32 	%f1400, %f1389;
	mov.f32 	%f1401, %f1390;
	mov.f32 	%f1402, %f1391;
	mov.f32 	%f1403, %f1392;
	mov.f32 	%f1404, %f1393;
	mov.f32 	%f1405, %f1394;
	mov.u32 	%r524, %r514;
	mov.u32 	%r525, %r515;
	mov.u32 	%r526, %r516;
	mov.u32 	%r527, %r594;
	mov.u32 	%r528, %r517;
	mov.u32 	%r529, %r518;
	mov.u32 	%r530, %r519;
	mov.u32 	%r531, %r520;
	mov.u32 	%r532, %r521;
	mov.u32 	%r533, %r522;
	@%p70 bra 	$L__BB5_92;
	setp.leu.f32 	%p71, %f1390, %f1466;
	mov.f32 	%f1396, %f1386;
	mov.f32 	%f1397, %f1387;
	mov.f32 	%f1398, %f1388;
	mov.f32 	%f1399, %f1389;
	mov.f32 	%f1400, %f1466;
	mov.f32 	%f1401, %f1390;
	mov.f32 	%f1402, %f1391;
	mov.f32 	%f1403, %f1392;
	mov.f32 	%f1404, %f1393;
	mov.f32 	%f1405, %f1394;
	mov.u32 	%r524, %r514;
	mov.u32 	%r525, %r515;
	mov.u32 	%r526, %r516;
	mov.u32 	%r527, %r517;
	mov.u32 	%r528, %r594;
	mov.u32 	%r529, %r518;
	mov.u32 	%r530, %r519;
	mov.u32 	%r531, %r520;
	mov.u32 	%r532, %r521;
	mov.u32 	%r533, %r522;
	@%p71 bra 	$L__BB5_92;
	setp.leu.f32 	%p72, %f1391, %f1466;
	mov.f32 	%f1396, %f1386;
	mov.f32 	%f1397, %f1387;
	mov.f32 	%f1398, %f1388;
	mov.f32 	%f1399, %f1389;
	mov.f32 	%f1400, %f1390;
	mov.f32 	%f1401, %f1466;
	mov.f32 	%f1402, %f1391;
	mov.f32 	%f1403, %f1392;
	mov.f32 	%f1404, %f1393;
	mov.f32 	%f1405, %f1394;
	mov.u32 	%r524, %r514;
	mov.u32 	%r525, %r515;
	mov.u32 	%r526, %r516;
	mov.u32 	%r527, %r517;
	mov.u32 	%r528, %r518;
	mov.u32 	%r529, %r594;
	mov.u32 	%r530, %r519;
	mov.u32 	%r531, %r520;
	mov.u32 	%r532, %r521;
	mov.u32 	%r533, %r522;
	@%p72 bra 	$L__BB5_92;
	setp.leu.f32 	%p73, %f1392, %f1466;
	mov.f32 	%f1396, %f1386;
	mov.f32 	%f1397, %f1387;
	mov.f32 	%f1398, %f1388;
	mov.f32 	%f1399, %f1389;
	mov.f32 	%f1400, %f1390;
	mov.f32 	%f1401, %f1391;
	mov.f32 	%f1402, %f1466;
	mov.f32 	%f1403, %f1392;
	mov.f32 	%f1404, %f1393;
	mov.f32 	%f1405, %f1394;
	mov.u32 	%r524, %r514;
	mov.u32 	%r525, %r515;
	mov.u32 	%r526, %r516;
	mov.u32 	%r527, %r517;
	mov.u32 	%r528, %r518;
	mov.u32 	%r529, %r519;
	mov.u32 	%r530, %r594;
	mov.u32 	%r531, %r520;
	mov.u32 	%r532, %r521;
	mov.u32 	%r533, %r522;
	@%p73 bra 	$L__BB5_92;
	setp.leu.f32 	%p74, %f1393, %f1466;
	mov.f32 	%f1396, %f1386;
	mov.f32 	%f1397, %f1387;
	mov.f32 	%f1398, %f1388;
	mov.f32 	%f1399, %f1389;
	mov.f32 	%f1400, %f1390;
	mov.f32 	%f1401, %f1391;
	mov.f32 	%f1402, %f1392;
	mov.f32 	%f1403, %f1466;
	mov.f32 	%f1404, %f1393;
	mov.f32 	%f1405, %f1394;
	mov.u32 	%r524, %r514;
	mov.u32 	%r525, %r515;
	mov.u32 	%r526, %r516;
	mov.u32 	%r527, %r517;
	mov.u32 	%r528, %r518;
	mov.u32 	%r529, %r519;
	mov.u32 	%r530, %r520;
	mov.u32 	%r531, %r594;
	mov.u32 	%r532, %r521;
	mov.u32 	%r533, %r522;
	@%p74 bra 	$L__BB5_92;
	setp.leu.f32 	%p75, %f1394, %f1466;
	mov.f32 	%f1396, %f1386;
	mov.f32 	%f1397, %f1387;
	mov.f32 	%f1398, %f1388;
	mov.f32 	%f1399, %f1389;
	mov.f32 	%f1400, %f1390;
	mov.f32 	%f1401, %f1391;
	mov.f32 	%f1402, %f1392;
	mov.f32 	%f1403, %f1393;
	mov.f32 	%f1404, %f1466;
	mov.f32 	%f1405, %f1394;
	mov.u32 	%r524, %r514;
	mov.u32 	%r525, %r515;
	mov.u32 	%r526, %r516;
	mov.u32 	%r527, %r517;
	mov.u32 	%r528, %r518;
	mov.u32 	%r529, %r519;
	mov.u32 	%r530, %r520;
	mov.u32 	%r531, %r521;
	mov.u32 	%r532, %r594;
	mov.u32 	%r533, %r522;
	@%p75 bra 	$L__BB5_92;
	setp.leu.f32 	%p76, %f1476, %f1466;
	mov.f32 	%f1396, %f1386;
	mov.f32 	%f1397, %f1387;
	mov.f32 	%f1398, %f1388;
	mov.f32 	%f1399, %f1389;
	mov.f32 	%f1400, %f1390;
	mov.f32 	%f1401, %f1391;
	mov.f32 	%f1402, %f1392;
	mov.f32 	%f1403, %f1393;
	mov.f32 	%f1404, %f1394;
	mov.f32 	%f1405, %f1466;
	mov.u32 	%r524, %r514;
	mov.u32 	%r525, %r515;
	mov.u32 	%r526, %r516;
	mov.u32 	%r527, %r517;
	mov.u32 	%r528, %r518;
	mov.u32 	%r529, %r519;
	mov.u32 	%r530, %r520;
	mov.u32 	%r531, %r521;
	mov.u32 	%r532, %r522;
	mov.u32 	%r533, %r594;
	@%p76 bra 	$L__BB5_92;
	mov.f32 	%f1396, %f1386;
	mov.f32 	%f1397, %f1387;
	mov.f32 	%f1398, %f1388;
	mov.f32 	%f1399, %f1389;
	mov.f32 	%f1400, %f1390;
	mov.f32 	%f1401, %f1391;
	mov.f32 	%f1402, %f1392;
	mov.f32 	%f1403, %f1393;
	mov.f32 	%f1404, %f1394;
	mov.f32 	%f1405, %f1476;
	mov.f32 	%f1476, %f1466;
	mov.u32 	%r524, %r514;
	mov.u32 	%r525, %r515;
	mov.u32 	%r526, %r516;
	mov.u32 	%r527, %r517;
	mov.u32 	%r528, %r518;
	mov.u32 	%r529, %r519;
	mov.u32 	%r530, %r520;
	mov.u32 	%r531, %r521;
	mov.u32 	%r532, %r522;
	mov.u32 	%r533, %r604;
	mov.u32 	%r604, %r594;
$L__BB5_92:
	setp.leu.f32 	%p77, %f1396, %f1465;
	mov.f32 	%f1407, %f1465;
	mov.f32 	%f1408, %f1396;
	mov.f32 	%f1409, %f1397;
	mov.f32 	%f1410, %f1398;
	mov.f32 	%f1411, %f1399;
	mov.f32 	%f1412, %f1400;
	mov.f32 	%f1413, %f1401;
	mov.f32 	%f1414, %f1402;
	mov.f32 	%f1415, %f1403;
	mov.f32 	%f1416, %f1404;
	mov.f32 	%f1417, %f1405;
	mov.u32 	%r535, %r593;
	mov.u32 	%r536, %r524;
	mov.u32 	%r537, %r525;
	mov.u32 	%r538, %r526;
	mov.u32 	%r539, %r527;
	mov.u32 	%r540, %r528;
	mov.u32 	%r541, %r529;
	mov.u32 	%r542, %r530;
	mov.u32 	%r543, %r531;
	mov.u32 	%r544, %r532;
	mov.u32 	%r545, %r533;
	@%p77 bra 	$L__BB5_104;
	setp.leu.f32 	%p78, %f1397, %f1465;
	mov.f32 	%f1407, %f1396;
	mov.f32 	%f1408, %f1465;
	mov.f32 	%f1409, %f1397;
	mov.f32 	%f1410, %f1398;
	mov.f32 	%f1411, %f1399;
	mov.f32 	%f1412, %f1400;
	mov.f32 	%f1413, %f1401;
	mov.f32 	%f1414, %f1402;
	mov.f32 	%f1415, %f1403;
	mov.f32 	%f1416, %f1404;
	mov.f32 	%f1417, %f1405;
	mov.u32 	%r535, %r524;
	mov.u32 	%r536, %r593;
	mov.u32 	%r537, %r525;
	mov.u32 	%r538, %r526;
	mov.u32 	%r539, %r527;
	mov.u32 	%r540, %r528;
	mov.u32 	%r541, %r529;
	mov.u32 	%r542, %r530;
	mov.u32 	%r543, %r531;
	mov.u32 	%r544, %r532;
	mov.u32 	%r545, %r533;
	@%p78 bra 	$L__BB5_104;
	setp.leu.f32 	%p79, %f1398, %f1465;
	mov.f32 	%f1407, %f1396;
	mov.f32 	%f1408, %f1397;
	mov.f32 	%f1409, %f1465;
	mov.f32 	%f1410, %f1398;
	mov.f32 	%f1411, %f1399;
	mov.f32 	%f1412, %f1400;
	mov.f32 	%f1413, %f1401;
	mov.f32 	%f1414, %f1402;
	mov.f32 	%f1415, %f1403;
	mov.f32 	%f1416, %f1404;
	mov.f32 	%f1417, %f1405;
	mov.u32 	%r535, %r524;
	mov.u32 	%r536, %r525;
	mov.u32 	%r537, %r593;
	mov.u32 	%r538, %r526;
	mov.u32 	%r539, %r527;
	mov.u32 	%r540, %r528;
	mov.u32 	%r541, %r529;
	mov.u32 	%r542, %r530;
	mov.u32 	%r543, %r531;
	mov.u32 	%r544, %r532;
	mov.u32 	%r545, %r533;
	@%p79 bra 	$L__BB5_104;
	setp.leu.f32 	%p80, %f1399, %f1465;
	mov.f32 	%f1407, %f1396;
	mov.f32 	%f1408, %f1397;
	mov.f32 	%f1409, %f1398;
	mov.f32 	%f1410, %f1465;
	mov.f32 	%f1411, %f1399;
	mov.f32 	%f1412, %f1400;
	mov.f32 	%f1413, %f1401;
	mov.f32 	%f1414, %f1402;
	mov.f32 	%f1415, %f1403;
	mov.f32 	%f1416, %f1404;
	mov.f32 	%f1417, %f1405;
	mov.u32 	%r535, %r524;
	mov.u32 	%r536, %r525;
	mov.u32 	%r537, %r526;
	mov.u32 	%r538, %r593;
	mov.u32 	%r539, %r527;
	mov.u32 	%r540, %r528;
	mov.u32 	%r541, %r529;
	mov.u32 	%r542, %r530;
	mov.u32 	%r543, %r531;
	mov.u32 	%r544, %r532;
	mov.u32 	%r545, %r533;
	@%p80 bra 	$L__BB5_104;
	setp.leu.f32 	%p81, %f1400, %f1465;
	mov.f32 	%f1407, %f1396;
	mov.f32 	%f1408, %f1397;
	mov.f32 	%f1409, %f1398;
	mov.f32 	%f1410, %f1399;
	mov.f32 	%f1411, %f1465;
	mov.f32 	%f1412, %f1400;
	mov.f32 	%f1413, %f1401;
	mov.f32 	%f1414, %f1402;
	mov.f32 	%f1415, %f1403;
	mov.f32 	%f1416, %f1404;
	mov.f32 	%f1417, %f1405;
	mov.u32 	%r535, %r524;
	mov.u32 	%r536, %r525;
	mov.u32 	%r537, %r526;
	mov.u32 	%r538, %r527;
	mov.u32 	%r539, %r593;
	mov.u32 	%r540, %r528;
	mov.u32 	%r541, %r529;
	mov.u32 	%r542, %r530;
	mov.u32 	%r543, %r531;
	mov.u32 	%r544, %r532;
	mov.u32 	%r545, %r533;
	@%p81 bra 	$L__BB5_104;
	setp.leu.f32 	%p82, %f1401, %f1465;
	mov.f32 	%f1407, %f1396;
	mov.f32 	%f1408, %f1397;
	mov.f32 	%f1409, %f1398;
	mov.f32 	%f1410, %f1399;
	mov.f32 	%f1411, %f1400;
	mov.f32 	%f1412, %f1465;
	mov.f32 	%f1413, %f1401;
	mov.f32 	%f1414, %f1402;
	mov.f32 	%f1415, %f1403;
	mov.f32 	%f1416, %f1404;
	mov.f32 	%f1417, %f1405;
	mov.u32 	%r535, %r524;
	mov.u32 	%r536, %r525;
	mov.u32 	%r537, %r526;
	mov.u32 	%r538, %r527;
	mov.u32 	%r539, %r528;
	mov.u32 	%r540, %r593;
	mov.u32 	%r541, %r529;
	mov.u32 	%r542, %r530;
	mov.u32 	%r543, %r531;
	mov.u32 	%r544, %r532;
	mov.u32 	%r545, %r533;
	@%p82 bra 	$L__BB5_104;
	setp.leu.f32 	%p83, %f1402, %f1465;
	mov.f32 	%f1407, %f1396;
	mov.f32 	%f1408, %f1397;
	mov.f32 	%f1409, %f1398;
	mov.f32 	%f1410, %f1399;
	mov.f32 	%f1411, %f1400;
	mov.f32 	%f1412, %f1401;
	mov.f32 	%f1413, %f1465;
	mov.f32 	%f1414, %f1402;
	mov.f32 	%f1415, %f1403;
	mov.f32 	%f1416, %f1404;
	mov.f32 	%f1417, %f1405;
	mov.u32 	%r535, %r524;
	mov.u32 	%r536, %r525;
	mov.u32 	%r537, %r526;
	mov.u32 	%r538, %r527;
	mov.u32 	%r539, %r528;
	mov.u32 	%r540, %r529;
	mov.u32 	%r541, %r593;
	mov.u32 	%r542, %r530;
	mov.u32 	%r543, %r531;
	mov.u32 	%r544, %r532;
	mov.u32 	%r545, %r533;
	@%p83 bra 	$L__BB5_104;
	setp.leu.f32 	%p84, %f1403, %f1465;
	mov.f32 	%f1407, %f1396;
	mov.f32 	%f1408, %f1397;
	mov.f32 	%f1409, %f1398;
	mov.f32 	%f1410, %f1399;
	mov.f32 	%f1411, %f1400;
	mov.f32 	%f1412, %f1401;
	mov.f32 	%f1413, %f1402;
	mov.f32 	%f1414, %f1465;
	mov.f32 	%f1415, %f1403;
	mov.f32 	%f1416, %f1404;
	mov.f32 	%f1417, %f1405;
	mov.u32 	%r535, %r524;
	mov.u32 	%r536, %r525;
	mov.u32 	%r537, %r526;
	mov.u32 	%r538, %r527;
	mov.u32 	%r539, %r528;
	mov.u32 	%r540, %r529;
	mov.u32 	%r541, %r530;
	mov.u32 	%r542, %r593;
	mov.u32 	%r543, %r531;
	mov.u32 	%r544, %r532;
	mov.u32 	%r545, %r533;
	@%p84 bra 	$L__BB5_104;
	setp.leu.f32 	%p85, %f1404, %f1465;
	mov.f32 	%f1407, %f1396;
	mov.f32 	%f1408, %f1397;
	mov.f32 	%f1409, %f1398;
	mov.f32 	%f1410, %f1399;
	mov.f32 	%f1411, %f1400;
	mov.f32 	%f1412, %f1401;
	mov.f32 	%f1413, %f1402;
	mov.f32 	%f1414, %f1403;
	mov.f32 	%f1415, %f1465;
	mov.f32 	%f1416, %f1404;
	mov.f32 	%f1417, %f1405;
	mov.u32 	%r535, %r524;
	mov.u32 	%r536, %r525;
	mov.u32 	%r537, %r526;
	mov.u32 	%r538, %r527;
	mov.u32 	%r539, %r528;
	mov.u32 	%r540, %r529;
	mov.u32 	%r541, %r530;
	mov.u32 	%r542, %r531;
	mov.u32 	%r543, %r593;
	mov.u32 	%r544, %r532;
	mov.u32 	%r545, %r533;
	@%p85 bra 	$L__BB5_104;
	setp.leu.f32 	%p86, %f1405, %f1465;
	mov.f32 	%f1407, %f1396;
	mov.f32 	%f1408, %f1397;
	mov.f32 	%f1409, %f1398;
	mov.f32 	%f1410, %f1399;
	mov.f32 	%f1411, %f1400;
	mov.f32 	%f1412, %f1401;
	mov.f32 	%f1413, %f1402;
	mov.f32 	%f1414, %f1403;
	mov.f32 	%f1415, %f1404;
	mov.f32 	%f1416, %f1465;
	mov.f32 	%f1417, %f1405;
	mov.u32 	%r535, %r524;
	mov.u32 	%r536, %r525;
	mov.u32 	%r537, %r526;
	mov.u32 	%r538, %r527;
	mov.u32 	%r539, %r528;
	mov.u32 	%r540, %r529;
	mov.u32 	%r541, %r530;
	mov.u32 	%r542, %r531;
	mov.u32 	%r543, %r532;
	mov.u32 	%r544, %r593;
	mov.u32 	%r545, %r533;
	@%p86 bra 	$L__BB5_104;
	setp.leu.f32 	%p87, %f1476, %f1465;
	mov.f32 	%f1407, %f1396;
	mov.f32 	%f1408, %f1397;
	mov.f32 	%f1409, %f1398;
	mov.f32 	%f1410, %f1399;
	mov.f32 	%f1411, %f1400;
	mov.f32 	%f1412, %f1401;
	mov.f32 	%f1413, %f1402;
	mov.f32 	%f1414, %f1403;
	mov.f32 	%f1415, %f1404;
	mov.f32 	%f1416, %f1405;
	mov.f32 	%f1417, %f1465;
	mov.u32 	%r535, %r524;
	mov.u32 	%r536, %r525;
	mov.u32 	%r537, %r526;
	mov.u32 	%r538, %r527;
	mov.u32 	%r539, %r528;
	mov.u32 	%r540, %r529;
	mov.u32 	%r541, %r530;
	mov.u32 	%r542, %r531;
	mov.u32 	%r543, %r532;
	mov.u32 	%r544, %r533;
	mov.u32 	%r545, %r593;
	@%p87 bra 	$L__BB5_104;
	mov.f32 	%f1407, %f1396;
	mov.f32 	%f1408, %f1397;
	mov.f32 	%f1409, %f1398;
	mov.f32 	%f1410, %f1399;
	mov.f32 	%f1411, %f1400;
	mov.f32 	%f1412, %f1401;
	mov.f32 	%f1413, %f1402;
	mov.f32 	%f1414, %f1403;
	mov.f32 	%f1415, %f1404;
	mov.f32 	%f1416, %f1405;
	mov.f32 	%f1417, %f1476;
	mov.f32 	%f1476, %f1465;
	mov.u32 	%r535, %r524;
	mov.u32 	%r536, %r525;
	mov.u32 	%r537, %r526;
	mov.u32 	%r538, %r527;
	mov.u32 	%r539, %r528;
	mov.u32 	%r540, %r529;
	mov.u32 	%r541, %r530;
	mov.u32 	%r542, %r531;
	mov.u32 	%r543, %r532;
	mov.u32 	%r544, %r533;
	mov.u32 	%r545, %r604;
	mov.u32 	%r604, %r593;
$L__BB5_104:
	setp.leu.f32 	%p88, %f1407, %f1464;
	mov.f32 	%f1419, %f1464;
	mov.f32 	%f1420, %f1407;
	mov.f32 	%f1421, %f1408;
	mov.f32 	%f1422, %f1409;
	mov.f32 	%f1423, %f1410;
	mov.f32 	%f1424, %f1411;
	mov.f32 	%f1425, %f1412;
	mov.f32 	%f1426, %f1413;
	mov.f32 	%f1427, %f1414;
	mov.f32 	%f1428, %f1415;
	mov.f32 	%f1429, %f1416;
	mov.f32 	%f1430, %f1417;
	mov.u32 	%r547, %r592;
	mov.u32 	%r548, %r535;
	mov.u32 	%r549, %r536;
	mov.u32 	%r550, %r537;
	mov.u32 	%r551, %r538;
	mov.u32 	%r552, %r539;
	mov.u32 	%r553, %r540;
	mov.u32 	%r554, %r541;
	mov.u32 	%r555, %r542;
	mov.u32 	%r556, %r543;
	mov.u32 	%r557, %r544;
	mov.u32 	%r558, %r545;
	@%p88 bra 	$L__BB5_117;
	setp.leu.f32 	%p89, %f1408, %f1464;
	mov.f32 	%f1419, %f1407;
	mov.f32 	%f1420, %f1464;
	mov.f32 	%f1421, %f1408;
	mov.f32 	%f1422, %f1409;
	mov.f32 	%f1423, %f1410;
	mov.f32 	%f1424, %f1411;
	mov.f32 	%f1425, %f1412;
	mov.f32 	%f1426, %f1413;
	mov.f32 	%f1427, %f1414;
	mov.f32 	%f1428, %f1415;
	mov.f32 	%f1429, %f1416;
	mov.f32 	%f1430, %f1417;
	mov.u32 	%r547, %r535;
	mov.u32 	%r548, %r592;
	mov.u32 	%r549, %r536;
	mov.u32 	%r550, %r537;
	mov.u32 	%r551, %r538;
	mov.u32 	%r552, %r539;
	mov.u32 	%r553, %r540;
	mov.u32 	%r554, %r541;
	mov.u32 	%r555, %r542;
	mov.u32 	%r556, %r543;
	mov.u32 	%r557, %r544;
	mov.u32 	%r558, %r545;
	@%p89 bra 	$L__BB5_117;
	setp.leu.f32 	%p90, %f1409, %f1464;
	mov.f32 	%f1419, %f1407;
	mov.f32 	%f1420, %f1408;
	mov.f32 	%f1421, %f1464;
	mov.f32 	%f1422, %f1409;
	mov.f32 	%f1423, %f1410;
	mov.f32 	%f1424, %f1411;
	mov.f32 	%f1425, %f1412;
	mov.f32 	%f1426, %f1413;
	mov.f32 	%f1427, %f1414;
	mov.f32 	%f1428, %f1415;
	mov.f32 	%f1429, %f1416;
	mov.f32 	%f1430, %f1417;
	mov.u32 	%r547, %r535;
	mov.u32 	%r548, %r536;
	mov.u32 	%r549, %r592;
	mov.u32 	%r550, %r537;
	mov.u32 	%r551, %r538;
	mov.u32 	%r552, %r539;
	mov.u32 	%r553, %r540;
	mov.u32 	%r554, %r541;
	mov.u32 	%r555, %r542;
	mov.u32 	%r556, %r543;
	mov.u32 	%r557, %r544;
	mov.u32 	%r558, %r545;
	@%p90 bra 	$L__BB5_117;
	setp.leu.f32 	%p91, %f1410, %f1464;
	mov.f32 	%f1419, %f1407;
	mov.f32 	%f1420, %f1408;
	mov.f32 	%f1421, %f1409;
	mov.f32 	%f1422, %f1464;
	mov.f32 	%f1423, %f1410;
	mov.f32 	%f1424, %f1411;
	mov.f32 	%f1425, %f1412;
	mov.f32 	%f1426, %f1413;
	mov.f32 	%f1427, %f1414;
	mov.f32 	%f1428, %f1415;
	mov.f32 	%f1429, %f1416;
	mov.f32 	%f1430, %f1417;
	mov.u32 	%r547, %r535;
	mov.u32 	%r548, %r536;
	mov.u32 	%r549, %r537;
	mov.u32 	%r550, %r592;
	mov.u32 	%r551, %r538;
	mov.u32 	%r552, %r539;
	mov.u32 	%r553, %r540;
	mov.u32 	%r554, %r541;
	mov.u32 	%r555, %r542;
	mov.u32 	%r556, %r543;
	mov.u32 	%r557, %r544;
	mov.u32 	%r558, %r545;
	@%p91 bra 	$L__BB5_117;
	setp.leu.f32 	%p92, %f1411, %f1464;
	mov.f32 	%f1419, %f1407;
	mov.f32 	%f1420, %f1408;
	mov.f32 	%f1421, %f1409;
	mov.f32 	%f1422, %f1410;
	mov.f32 	%f1423, %f1464;
	mov.f32 	%f1424, %f1411;
	mov.f32 	%f1425, %f1412;
	mov.f32 	%f1426, %f1413;
	mov.f32 	%f1427, %f1414;
	mov.f32 	%f1428, %f1415;
	mov.f32 	%f1429, %f1416;
	mov.f32 	%f1430, %f1417;
	mov.u32 	%r547, %r535;
	mov.u32 	%r548, %r536;
	mov.u32 	%r549, %r537;
	mov.u32 	%r550, %r538;
	mov.u32 	%r551, %r592;
	mov.u32 	%r552, %r539;
	mov.u32 	%r553, %r540;
	mov.u32 	%r554, %r541;
	mov.u32 	%r555, %r542;
	mov.u32 	%r556, %r543;
	mov.u32 	%r557, %r544;
	mov.u32 	%r558, %r545;
	@%p92 bra 	$L__BB5_117;
	setp.leu.f32 	%p93, %f1412, %f1464;
	mov.f32 	%f1419, %f1407;
	mov.f32 	%f1420, %f1408;
	mov.f32 	%f1421, %f1409;
	mov.f32 	%f1422, %f1410;
	mov.f32 	%f1423, %f1411;
	mov.f32 	%f1424, %f1464;
	mov.f32 	%f1425, %f1412;
	mov.f32 	%f1426, %f1413;
	mov.f32 	%f1427, %f1414;
	mov.f32 	%f1428, %f1415;
	mov.f32 	%f1429, %f1416;
	mov.f32 	%f1430, %f1417;
	mov.u32 	%r547, %r535;
	mov.u32 	%r548, %r536;
	mov.u32 	%r549, %r537;
	mov.u32 	%r550, %r538;
	mov.u32 	%r551, %r539;
	mov.u32 	%r552, %r592;
	mov.u32 	%r553, %r540;
	mov.u32 	%r554, %r541;
	mov.u32 	%r555, %r542;
	mov.u32 	%r556, %r543;
	mov.u32 	%r557, %r544;
	mov.u32 	%r558, %r545;
	@%p93 bra 	$L__BB5_117;
	setp.leu.f32 	%p94, %f1413, %f1464;
	mov.f32 	%f1419, %f1407;
	mov.f32 	%f1420, %f1408;
	mov.f32 	%f1421, %f1409;
	mov.f32 	%f1422, %f1410;
	mov.f32 	%f1423, %f1411;
	mov.f32 	%f1424, %f1412;
	mov.f32 	%f1425, %f1464;
	mov.f32 	%f1426, %f1413;
	mov.f32 	%f1427, %f1414;
	mov.f32 	%f1428, %f1415;
	mov.f32 	%f1429, %f1416;
	mov.f32 	%f1430, %f1417;
	mov.u32 	%r547, %r535;
	mov.u32 	%r548, %r536;
	mov.u32 	%r549, %r537;
	mov.u32 	%r550, %r538;
	mov.u32 	%r551, %r539;
	mov.u32 	%r552, %r540;
	mov.u32 	%r553, %r592;
	mov.u32 	%r554, %r541;
	mov.u32 	%r555, %r542;
	mov.u32 	%r556, %r543;
	mov.u32 	%r557, %r544;
	mov.u32 	%r558, %r545;
	@%p94 bra 	$L__BB5_117;
	setp.leu.f32 	%p95, %f1414, %f1464;
	mov.f32 	%f1419, %f1407;
	mov.f32 	%f1420, %f1408;
	mov.f32 	%f1421, %f1409;
	mov.f32 	%f1422, %f1410;
	mov.f32 	%f1423, %f1411;
	mov.f32 	%f1424, %f1412;
	mov.f32 	%f1425, %f1413;
	mov.f32 	%f1426, %f1464;
	mov.f32 	%f1427, %f1414;
	mov.f32 	%f1428, %f1415;
	mov.f32 	%f1429, %f1416;
	mov.f32 	%f1430, %f1417;
	mov.u32 	%r547, %r535;
	mov.u32 	%r548, %r536;
	mov.u32 	%r549, %r537;
	mov.u32 	%r550, %r538;
	mov.u32 	%r551, %r539;
	mov.u32 	%r552, %r540;
	mov.u32 	%r553, %r541;
	mov.u32 	%r554, %r592;
	mov.u32 	%r555, %r542;
	mov.u32 	%r556, %r543;
	mov.u32 	%r557, %r544;
	mov.u32 	%r558, %r545;
	@%p95 bra 	$L__BB5_117;
	setp.leu.f32 	%p96, %f1415, %f1464;
	mov.f32 	%f1419, %f1407;
	mov.f32 	%f1420, %f1408;
	mov.f32 	%f1421, %f1409;
	mov.f32 	%f1422, %f1410;
	mov.f32 	%f1423, %f1411;
	mov.f32 	%f1424, %f1412;
	mov.f32 	%f1425, %f1413;
	mov.f32 	%f1426, %f1414;
	mov.f32 	%f1427, %f1464;
	mov.f32 	%f1428, %f1415;
	mov.f32 	%f1429, %f1416;
	mov.f32 	%f1430, %f1417;
	mov.u32 	%r547, %r535;
	mov.u32 	%r548, %r536;
	mov.u32 	%r549, %r537;
	mov.u32 	%r550, %r538;
	mov.u32 	%r551, %r539;
	mov.u32 	%r552, %r540;
	mov.u32 	%r553, %r541;
	mov.u32 	%r554, %r542;
	mov.u32 	%r555, %r592;
	mov.u32 	%r556, %r543;
	mov.u32 	%r557, %r544;
	mov.u32 	%r558, %r545;
	@%p96 bra 	$L__BB5_117;
	setp.leu.f32 	%p97, %f1416, %f1464;
	mov.f32 	%f1419, %f1407;
	mov.f32 	%f1420, %f1408;
	mov.f32 	%f1421, %f1409;
	mov.f32 	%f1422, %f1410;
	mov.f32 	%f1423, %f1411;
	mov.f32 	%f1424, %f1412;
	mov.f32 	%f1425, %f1413;
	mov.f32 	%f1426, %f1414;
	mov.f32 	%f1427, %f1415;
	mov.f32 	%f1428, %f1464;
	mov.f32 	%f1429, %f1416;
	mov.f32 	%f1430, %f1417;
	mov.u32 	%r547, %r535;
	mov.u32 	%r548, %r536;
	mov.u32 	%r549, %r537;
	mov.u32 	%r550, %r538;
	mov.u32 	%r551, %r539;
	mov.u32 	%r552, %r540;
	mov.u32 	%r553, %r541;
	mov.u32 	%r554, %r542;
	mov.u32 	%r555, %r543;
	mov.u32 	%r556, %r592;
	mov.u32 	%r557, %r544;
	mov.u32 	%r558, %r545;
	@%p97 bra 	$L__BB5_117;
	setp.leu.f32 	%p98, %f1417, %f1464;
	mov.f32 	%f1419, %f1407;
	mov.f32 	%f1420, %f1408;
	mov.f32 	%f1421, %f1409;
	mov.f32 	%f1422, %f1410;
	mov.f32 	%f1423, %f1411;
	mov.f32 	%f1424, %f1412;
	mov.f32 	%f1425, %f1413;
	mov.f32 	%f1426, %f1414;
	mov.f32 	%f1427, %f1415;
	mov.f32 	%f1428, %f1416;
	mov.f32 	%f1429, %f1464;
	mov.f32 	%f1430, %f1417;
	mov.u32 	%r547, %r535;
	mov.u32 	%r548, %r536;
	mov.u32 	%r549, %r537;
	mov.u32 	%r550, %r538;
	mov.u32 	%r551, %r539;
	mov.u32 	%r552, %r540;
	mov.u32 	%r553, %r541;
	mov.u32 	%r554, %r542;
	mov.u32 	%r555, %r543;
	mov.u32 	%r556, %r544;
	mov.u32 	%r557, %r592;
	mov.u32 	%r558, %r545;
	@%p98 bra 	$L__BB5_117;
	setp.leu.f32 	%p99, %f1476, %f1464;
	mov.f32 	%f1419, %f1407;
	mov.f32 	%f1420, %f1408;
	mov.f32 	%f1421, %f1409;
	mov.f32 	%f1422, %f1410;
	mov.f32 	%f1423, %f1411;
	mov.f32 	%f1424, %f1412;
	mov.f32 	%f1425, %f1413;
	mov.f32 	%f1426, %f1414;
	mov.f32 	%f1427, %f1415;
	mov.f32 	%f1428, %f1416;
	mov.f32 	%f1429, %f1417;
	mov.f32 	%f1430, %f1464;
	mov.u32 	%r547, %r535;
	mov.u32 	%r548, %r536;
	mov.u32 	%r549, %r537;
	mov.u32 	%r550, %r538;
	mov.u32 	%r551, %r539;
	mov.u32 	%r552, %r540;
	mov.u32 	%r553, %r541;
	mov.u32 	%r554, %r542;
	mov.u32 	%r555, %r543;
	mov.u32 	%r556, %r544;
	mov.u32 	%r557, %r545;
	mov.u32 	%r558, %r592;
	@%p99 bra 	$L__BB5_117;
	mov.f32 	%f1419, %f1407;
	mov.f32 	%f1420, %f1408;
	mov.f32 	%f1421, %f1409;
	mov.f32 	%f1422, %f1410;
	mov.f32 	%f1423, %f1411;
	mov.f32 	%f1424, %f1412;
	mov.f32 	%f1425, %f1413;
	mov.f32 	%f1426, %f1414;
	mov.f32 	%f1427, %f1415;
	mov.f32 	%f1428, %f1416;
	mov.f32 	%f1429, %f1417;
	mov.f32 	%f1430, %f1476;
	mov.f32 	%f1476, %f1464;
	mov.u32 	%r547, %r535;
	mov.u32 	%r548, %r536;
	mov.u32 	%r549, %r537;
	mov.u32 	%r550, %r538;
	mov.u32 	%r551, %r539;
	mov.u32 	%r552, %r540;
	mov.u32 	%r553, %r541;
	mov.u32 	%r554, %r542;
	mov.u32 	%r555, %r543;
	mov.u32 	%r556, %r544;
	mov.u32 	%r557, %r545;
	mov.u32 	%r558, %r604;
	mov.u32 	%r604, %r592;
$L__BB5_117:
	setp.leu.f32 	%p100, %f1419, %f1463;
	mov.f32 	%f1432, %f1463;
	mov.f32 	%f1433, %f1419;
	mov.f32 	%f1434, %f1420;
	mov.f32 	%f1435, %f1421;
	mov.f32 	%f1436, %f1422;
	mov.f32 	%f1437, %f1423;
	mov.f32 	%f1438, %f1424;
	mov.f32 	%f1439, %f1425;
	mov.f32 	%f1440, %f1426;
	mov.f32 	%f1441, %f1427;
	mov.f32 	%f1442, %f1428;
	mov.f32 	%f1443, %f1429;
	mov.f32 	%f1444, %f1430;
	mov.u32 	%r560, %r591;
	mov.u32 	%r561, %r547;
	mov.u32 	%r562, %r548;
	mov.u32 	%r563, %r549;
	mov.u32 	%r564, %r550;
	mov.u32 	%r565, %r551;
	mov.u32 	%r566, %r552;
	mov.u32 	%r567, %r553;
	mov.u32 	%r568, %r554;
	mov.u32 	%r569, %r555;
	mov.u32 	%r570, %r556;
	mov.u32 	%r571, %r557;
	mov.u32 	%r572, %r558;
	@%p100 bra 	$L__BB5_131;
	setp.leu.f32 	%p101, %f1420, %f1463;
	mov.f32 	%f1432, %f1419;
	mov.f32 	%f1433, %f1463;
	mov.f32 	%f1434, %f1420;
	mov.f32 	%f1435, %f1421;
	mov.f32 	%f1436, %f1422;
	mov.f32 	%f1437, %f1423;
	mov.f32 	%f1438, %f1424;
	mov.f32 	%f1439, %f1425;
	mov.f32 	%f1440, %f1426;
	mov.f32 	%f1441, %f1427;
	mov.f32 	%f1442, %f1428;
	mov.f32 	%f1443, %f1429;
	mov.f32 	%f1444, %f1430;
	mov.u32 	%r560, %r547;
	mov.u32 	%r561, %r591;
	mov.u32 	%r562, %r548;
	mov.u32 	%r563, %r549;
	mov.u32 	%r564, %r550;
	mov.u32 	%r565, %r551;
	mov.u32 	%r566, %r552;
	mov.u32 	%r567, %r553;
	mov.u32 	%r568, %r554;
	mov.u32 	%r569, %r555;
	mov.u32 	%r570, %r556;
	mov.u32 	%r571, %r557;
	mov.u32 	%r572, %r558;
	@%p101 bra 	$L__BB5_131;
	setp.leu.f32 	%p102, %f1421, %f1463;
	mov.f32 	%f1432, %f1419;
	mov.f32 	%f1433, %f1420;
	mov.f32 	%f1434, %f1463;
	mov.f32 	%f1435, %f1421;
	mov.f32 	%f1436, %f1422;
	mov.f32 	%f1437, %f1423;
	mov.f32 	%f1438, %f1424;
	mov.f32 	%f1439, %f1425;
	mov.f32 	%f1440, %f1426;
	mov.f32 	%f1441, %f1427;
	mov.f32 	%f1442, %f1428;
	mov.f32 	%f1443, %f1429;
	mov.f32 	%f1444, %f1430;
	mov.u32 	%r560, %r547;
	mov.u32 	%r561, %r548;
	mov.u32 	%r562, %r591;
	mov.u32 	%r563, %r549;
	mov.u32 	%r564, %r550;
	mov.u32 	%r565, %r551;
	mov.u32 	%r566, %r552;
	mov.u32 	%r567, %r553;
	mov.u32 	%r568, %r554;
	mov.u32 	%r569, %r555;
	mov.u32 	%r570, %r556;
	mov.u32 	%r571, %r557;
	mov.u32 	%r572, %r558;
	@%p102 bra 	$L__BB5_131;
	setp.leu.f32 	%p103, %f1422, %f1463;
	mov.f32 	%f1432, %f1419;
	mov.f32 	%f1433, %f1420;
	mov.f32 	%f1434, %f1421;
	mov.f32 	%f1435, %f1463;
	mov.f32 	%f1436, %f1422;
	mov.f32 	%f1437, %f1423;
	mov.f32 	%f1438, %f1424;
	mov.f32 	%f1439, %f1425;
	mov.f32 	%f1440, %f1426;
	mov.f32 	%f1441, %f1427;
	mov.f32 	%f1442, %f1428;
	mov.f32 	%f1443, %f1429;
	mov.f32 	%f1444, %f1430;
	mov.u32 	%r560, %r547;
	mov.u32 	%r561, %r548;
	mov.u32 	%r562, %r549;
	mov.u32 	%r563, %r591;
	mov.u32 	%r564, %r550;
	mov.u32 	%r565, %r551;
	mov.u32 	%r566, %r552;
	mov.u32 	%r567, %r553;
	mov.u32 	%r568, %r554;
	mov.u32 	%r569, %r555;
	mov.u32 	%r570, %r556;
	mov.u32 	%r571, %r557;
	mov.u32 	%r572, %r558;
	@%p103 bra 	$L__BB5_131;
	setp.leu.f32 	%p104, %f1423, %f1463;
	mov.f32 	%f1432, %f1419;
	mov.f32 	%f1433, %f1420;
	mov.f32 	%f1434, %f1421;
	mov.f32 	%f1435, %f1422;
	mov.f32 	%f1436, %f1463;
	mov.f32 	%f1437, %f1423;
	mov.f32 	%f1438, %f1424;
	mov.f32 	%f1439, %f1425;
	mov.f32 	%f1440, %f1426;
	mov.f32 	%f1441, %f1427;
	mov.f32 	%f1442, %f1428;
	mov.f32 	%f1443, %f1429;
	mov.f32 	%f1444, %f1430;
	mov.u32 	%r560, %r547;
	mov.u32 	%r561, %r548;
	mov.u32 	%r562, %r549;
	mov.u32 	%r563, %r550;
	mov.u32 	%r564, %r591;
	mov.u32 	%r565, %r551;
	mov.u32 	%r566, %r552;
	mov.u32 	%r567, %r553;
	mov.u32 	%r568, %r554;
	mov.u32 	%r569, %r555;
	mov.u32 	%r570, %r556;
	mov.u32 	%r571, %r557;
	mov.u32 	%r572, %r558;
	@%p104 bra 	$L__BB5_131;
	setp.leu.f32 	%p105, %f1424, %f1463;
	mov.f32 	%f1432, %f1419;
	mov.f32 	%f1433, %f1420;
	mov.f32 	%f1434, %f1421;
	mov.f32 	%f1435, %f1422;
	mov.f32 	%f1436, %f1423;
	mov.f32 	%f1437, %f1463;
	mov.f32 	%f1438, %f1424;
	mov.f32 	%f1439, %f1425;
	mov.f32 	%f1440, %f1426;
	mov.f32 	%f1441, %f1427;
	mov.f32 	%f1442, %f1428;
	mov.f32 	%f1443, %f1429;
	mov.f32 	%f1444, %f1430;
	mov.u32 	%r560, %r547;
	mov.u32 	%r561, %r548;
	mov.u32 	%r562, %r549;
	mov.u32 	%r563, %r550;
	mov.u32 	%r564, %r551;
	mov.u32 	%r565, %r591;
	mov.u32 	%r566, %r552;
	mov.u32 	%r567, %r553;
	mov.u32 	%r568, %r554;
	mov.u32 	%r569, %r555;
	mov.u32 	%r570, %r556;
	mov.u32 	%r571, %r557;
	mov.u32 	%r572, %r558;
	@%p105 bra 	$L__BB5_131;
	setp.leu.f32 	%p106, %f1425, %f1463;
	mov.f32 	%f1432, %f1419;
	mov.f32 	%f1433, %f1420;
	mov.f32 	%f1434, %f1421;
	mov.f32 	%f1435, %f1422;
	mov.f32 	%f1436, %f1423;
	mov.f32 	%f1437, %f1424;
	mov.f32 	%f1438, %f1463;
	mov.f32 	%f1439, %f1425;
	mov.f32 	%f1440, %f1426;
	mov.f32 	%f1441, %f1427;
	mov.f32 	%f1442, %f1428;
	mov.f32 	%f1443, %f1429;
	mov.f32 	%f1444, %f1430;
	mov.u32 	%r560, %r547;
	mov.u32 	%r561, %r548;
	mov.u32 	%r562, %r549;
	mov.u32 	%r563, %r550;
	mov.u32 	%r564, %r551;
	mov.u32 	%r565, %r552;
	mov.u32 	%r566, %r591;
	mov.u32 	%r567, %r553;
	mov.u32 	%r568, %r554;
	mov.u32 	%r569, %r555;
	mov.u32 	%r570, %r556;
	mov.u32 	%r571, %r557;
	mov.u32 	%r572, %r558;
	@%p106 bra 	$L__BB5_131;
	setp.leu.f32 	%p107, %f1426, %f1463;
	mov.f32 	%f1432, %f1419;
	mov.f32 	%f1433, %f1420;
	mov.f32 	%f1434, %f1421;
	mov.f32 	%f1435, %f1422;
	mov.f32 	%f1436, %f1423;
	mov.f32 	%f1437, %f1424;
	mov.f32 	%f1438, %f1425;
	mov.f32 	%f1439, %f1463;
	mov.f32 	%f1440, %f1426;
	mov.f32 	%f1441, %f1427;
	mov.f32 	%f1442, %f1428;
	mov.f32 	%f1443, %f1429;
	mov.f32 	%f1444, %f1430;
	mov.u32 	%r560, %r547;
	mov.u32 	%r561, %r548;
	mov.u32 	%r562, %r549;
	mov.u32 	%r563, %r550;
	mov.u32 	%r564, %r551;
	mov.u32 	%r565, %r552;
	mov.u32 	%r566, %r553;
	mov.u32 	%r567, %r591;
	mov.u32 	%r568, %r554;
	mov.u32 	%r569, %r555;
	mov.u32 	%r570, %r556;
	mov.u32 	%r571, %r557;
	mov.u32 	%r572, %r558;
	@%p107 bra 	$L__BB5_131;
	setp.leu.f32 	%p108, %f1427, %f1463;
	mov.f32 	%f1432, %f1419;
	mov.f32 	%f1433, %f1420;
	mov.f32 	%f1434, %f1421;
	mov.f32 	%f1435, %f1422;
	mov.f32 	%f1436, %f1423;
	mov.f32 	%f1437, %f1424;
	mov.f32 	%f1438, %f1425;
	mov.f32 	%f1439, %f1426;
	mov.f32 	%f1440, %f1463;
	mov.f32 	%f1441, %f1427;
	mov.f32 	%f1442, %f1428;
	mov.f32 	%f1443, %f1429;
	mov.f32 	%f1444, %f1430;
	mov.u32 	%r560, %r547;
	mov.u32 	%r561, %r548;
	mov.u32 	%r562, %r549;
	mov.u32 	%r563, %r550;
	mov.u32 	%r564, %r551;
	mov.u32 	%r565, %r552;
	mov.u32 	%r566, %r553;
	mov.u32 	%r567, %r554;
	mov.u32 	%r568, %r591;
	mov.u32 	%r569, %r555;
	mov.u32 	%r570, %r556;
	mov.u32 	%r571, %r557;
	mov.u32 	%r572, %r558;
	@%p108 bra 	$L__BB5_131;
	setp.leu.f32 	%p109, %f1428, %f1463;
	mov.f32 	%f1432, %f1419;
	mov.f32 	%f1433, %f1420;
	mov.f32 	%f1434, %f1421;
	mov.f32 	%f1435, %f1422;
	mov.f32 	%f1436, %f1423;
	mov.f32 	%f1437, %f1424;
	mov.f32 	%f1438, %f1425;
	mov.f32 	%f1439, %f1426;
	mov.f32 	%f1440, %f1427;
	mov.f32 	%f1441, %f1463;
	mov.f32 	%f1442, %f1428;
	mov.f32 	%f1443, %f1429;
	mov.f32 	%f1444, %f1430;
	mov.u32 	%r560, %r547;
	mov.u32 	%r561, %r548;
	mov.u32 	%r562, %r549;
	mov.u32 	%r563, %r550;
	mov.u32 	%r564, %r551;
	mov.u32 	%r565, %r552;
	mov.u32 	%r566, %r553;
	mov.u32 	%r567, %r554;
	mov.u32 	%r568, %r555;
	mov.u32 	%r569, %r591;
	mov.u32 	%r570, %r556;
	mov.u32 	%r571, %r557;
	mov.u32 	%r572, %r558;
	@%p109 bra 	$L__BB5_131;
	setp.leu.f32 	%p110, %f1429, %f1463;
	mov.f32 	%f1432, %f1419;
	mov.f32 	%f1433, %f1420;
	mov.f32 	%f1434, %f1421;
	mov.f32 	%f1435, %f1422;
	mov.f32 	%f1436, %f1423;
	mov.f32 	%f1437, %f1424;
	mov.f32 	%f1438, %f1425;
	mov.f32 	%f1439, %f1426;
	mov.f32 	%f1440, %f1427;
	mov.f32 	%f1441, %f1428;
	mov.f32 	%f1442, %f1463;
	mov.f32 	%f1443, %f1429;
	mov.f32 	%f1444, %f1430;
	mov.u32 	%r560, %r547;
	mov.u32 	%r561, %r548;
	mov.u32 	%r562, %r549;
	mov.u32 	%r563, %r550;
	mov.u32 	%r564, %r551;
	mov.u32 	%r565, %r552;
	mov.u32 	%r566, %r553;
	mov.u32 	%r567, %r554;
	mov.u32 	%r568, %r555;
	mov.u32 	%r569, %r556;
	mov.u32 	%r570, %r591;
	mov.u32 	%r571, %r557;
	mov.u32 	%r572, %r558;
	@%p110 bra 	$L__BB5_131;
	setp.leu.f32 	%p111, %f1430, %f1463;
	mov.f32 	%f1432, %f1419;
	mov.f32 	%f1433, %f1420;
	mov.f32 	%f1434, %f1421;
	mov.f32 	%f1435, %f1422;
	mov.f32 	%f1436, %f1423;
	mov.f32 	%f1437, %f1424;
	mov.f32 	%f1438, %f1425;
	mov.f32 	%f1439, %f1426;
	mov.f32 	%f1440, %f1427;
	mov.f32 	%f1441, %f1428;
	mov.f32 	%f1442, %f1429;
	mov.f32 	%f1443, %f1463;
	mov.f32 	%f1444, %f1430;
	mov.u32 	%r560, %r547;
	mov.u32 	%r561, %r548;
	mov.u32 	%r562, %r549;
	mov.u32 	%r563, %r550;
	mov.u32 	%r564, %r551;
	mov.u32 	%r565, %r552;
	mov.u32 	%r566, %r553;
	mov.u32 	%r567, %r554;
	mov.u32 	%r568, %r555;
	mov.u32 	%r569, %r556;
	mov.u32 	%r570, %r557;
	mov.u32 	%r571, %r591;
	mov.u32 	%r572, %r558;
	@%p111 bra 	$L__BB5_131;
	setp.leu.f32 	%p112, %f1476, %f1463;
	mov.f32 	%f1432, %f1419;
	mov.f32 	%f1433, %f1420;
	mov.f32 	%f1434, %f1421;
	mov.f32 	%f1435, %f1422;
	mov.f32 	%f1436, %f1423;
	mov.f32 	%f1437, %f1424;
	mov.f32 	%f1438, %f1425;
	mov.f32 	%f1439, %f1426;
	mov.f32 	%f1440, %f1427;
	mov.f32 	%f1441, %f1428;
	mov.f32 	%f1442, %f1429;
	mov.f32 	%f1443, %f1430;
	mov.f32 	%f1444, %f1463;
	mov.u32 	%r560, %r547;
	mov.u32 	%r561, %r548;
	mov.u32 	%r562, %r549;
	mov.u32 	%r563, %r550;
	mov.u32 	%r564, %r551;
	mov.u32 	%r565, %r552;
	mov.u32 	%r566, %r553;
	mov.u32 	%r567, %r554;
	mov.u32 	%r568, %r555;
	mov.u32 	%r569, %r556;
	mov.u32 	%r570, %r557;
	mov.u32 	%r571, %r558;
	mov.u32 	%r572, %r591;
	@%p112 bra 	$L__BB5_131;
	mov.f32 	%f1432, %f1419;
	mov.f32 	%f1433, %f1420;
	mov.f32 	%f1434, %f1421;
	mov.f32 	%f1435, %f1422;
	mov.f32 	%f1436, %f1423;
	mov.f32 	%f1437, %f1424;
	mov.f32 	%f1438, %f1425;
	mov.f32 	%f1439, %f1426;
	mov.f32 	%f1440, %f1427;
	mov.f32 	%f1441, %f1428;
	mov.f32 	%f1442, %f1429;
	mov.f32 	%f1443, %f1430;
	mov.f32 	%f1444, %f1476;
	mov.f32 	%f1476, %f1463;
	mov.u32 	%r560, %r547;
	mov.u32 	%r561, %r548;
	mov.u32 	%r562, %r549;
	mov.u32 	%r563, %r550;
	mov.u32 	%r564, %r551;
	mov.u32 	%r565, %r552;
	mov.u32 	%r566, %r553;
	mov.u32 	%r567, %r554;
	mov.u32 	%r568, %r555;
	mov.u32 	%r569, %r556;
	mov.u32 	%r570, %r557;
	mov.u32 	%r571, %r558;
	mov.u32 	%r572, %r604;
	mov.u32 	%r604, %r591;
$L__BB5_131:
	setp.leu.f32 	%p113, %f1432, %f1462;
	mov.f32 	%f1446, %f1462;
	mov.f32 	%f1447, %f1432;
	mov.f32 	%f1448, %f1433;
	mov.f32 	%f1449, %f1434;
	mov.f32 	%f1450, %f1435;
	mov.f32 	%f1451, %f1436;
	mov.f32 	%f1452, %f1437;
	mov.f32 	%f1453, %f1438;
	mov.f32 	%f1454, %f1439;
	mov.f32 	%f1455, %f1440;
	mov.f32 	%f1456, %f1441;
	mov.f32 	%f1457, %f1442;
	mov.f32 	%f1458, %f1443;
	mov.f32 	%f1459, %f1444;
	mov.u32 	%r574, %r590;
	mov.u32 	%r575, %r560;
	mov.u32 	%r576, %r561;
	mov.u32 	%r577, %r562;
	mov.u32 	%r578, %r563;
	mov.u32 	%r579, %r564;
	mov.u32 	%r580, %r565;
	mov.u32 	%r581, %r566;
	mov.u32 	%r582, %r567;
	mov.u32 	%r583, %r568;
	mov.u32 	%r584, %r569;
	mov.u32 	%r585, %r570;
	mov.u32 	%r586, %r571;
	mov.u32 	%r587, %r572;
	@%p113 bra 	$L__BB5_146;
	setp.leu.f32 	%p114, %f1433, %f1462;
	mov.f32 	%f1446, %f1432;
	mov.f32 	%f1447, %f1462;
	mov.f32 	%f1448, %f1433;
	mov.f32 	%f1449, %f1434;
	mov.f32 	%f1450, %f1435;
	mov.f32 	%f1451, %f1436;
	mov.f32 	%f1452, %f1437;
	mov.f32 	%f1453, %f1438;
	mov.f32 	%f1454, %f1439;
	mov.f32 	%f1455, %f1440;
	mov.f32 	%f1456, %f1441;
	mov.f32 	%f1457, %f1442;
	mov.f32 	%f1458, %f1443;
	mov.f32 	%f1459, %f1444;
	mov.u32 	%r574, %r560;
	mov.u32 	%r575, %r590;
	mov.u32 	%r576, %r561;
	mov.u32 	%r577, %r562;
	mov.u32 	%r578, %r563;
	mov.u32 	%r579, %r564;
	mov.u32 	%r580, %r565;
	mov.u32 	%r581, %r566;
	mov.u32 	%r582, %r567;
	mov.u32 	%r583, %r568;
	mov.u32 	%r584, %r569;
	mov.u32 	%r585, %r570;
	mov.u32 	%r586, %r571;
	mov.u32 	%r587, %r572;
	@%p114 bra 	$L__BB5_146;
	setp.leu.f32 	%p115, %f1434, %f1462;
	mov.f32 	%f1446, %f1432;
	mov.f32 	%f1447, %f1433;
	mov.f32 	%f1448, %f1462;
	mov.f32 	%f1449, %f1434;
	mov.f32 	%f1450, %f1435;
	mov.f32 	%f1451, %f1436;
	mov.f32 	%f1452, %f1437;
	mov.f32 	%f1453, %f1438;
	mov.f32 	%f1454, %f1439;
	mov.f32 	%f1455, %f1440;
	mov.f32 	%f1456, %f1441;
	mov.f32 	%f1457, %f1442;
	mov.f32 	%f1458, %f1443;
	mov.f32 	%f1459, %f1444;
	mov.u32 	%r574, %r560;
	mov.u32 	%r575, %r561;
	mov.u32 	%r576, %r590;
	mov.u32 	%r577, %r562;
	mov.u32 	%r578, %r563;
	mov.u32 	%r579, %r564;
	mov.u32 	%r580, %r565;
	mov.u32 	%r581, %r566;
	mov.u32 	%r582, %r567;
	mov.u32 	%r583, %r568;
	mov.u32 	%r584, %r569;
	mov.u32 	%r585, %r570;
	mov.u32 	%r586, %r571;
	mov.u32 	%r587, %r572;
	@%p115 bra 	$L__BB5_146;
	setp.leu.f32 	%p116, %f1435, %f1462;
	mov.f32 	%f1446, %f1432;
	mov.f32 	%f1447, %f1433;
	mov.f32 	%f1448, %f1434;
	mov.f32 	%f1449, %f1462;
	mov.f32 	%f1450, %f1435;
	mov.f32 	%f1451, %f1436;
	mov.f32 	%f1452, %f1437;
	mov.f32 	%f1453, %f1438;
	mov.f32 	%f1454, %f1439;
	mov.f32 	%f1455, %f1440;
	mov.f32 	%f1456, %f1441;
	mov.f32 	%f1457, %f1442;
	mov.f32 	%f1458, %f1443;
	mov.f32 	%f1459, %f1444;
	mov.u32 	%r574, %r560;
	mov.u32 	%r575, %r561;
	mov.u32 	%r576, %r562;
	mov.u32 	%r577, %r590;
	mov.u32 	%r578, %r563;
	mov.u32 	%r579, %r564;
	mov.u32 	%r580, %r565;
	mov.u32 	%r581, %r566;
	mov.u32 	%r582, %r567;
	mov.u32 	%r583, %r568;
	mov.u32 	%r584, %r569;
	mov.u32 	%r585, %r570;
	mov.u32 	%r586, %r571;
	mov.u32 	%r587, %r572;
	@%p116 bra 	$L__BB5_146;
	setp.leu.f32 	%p117, %f1436, %f1462;
	mov.f32 	%f1446, %f1432;
	mov.f32 	%f1447, %f1433;
	mov.f32 	%f1448, %f1434;
	mov.f32 	%f1449, %f1435;
	mov.f32 	%f1450, %f1462;
	mov.f32 	%f1451, %f1436;
	mov.f32 	%f1452, %f1437;
	mov.f32 	%f1453, %f1438;
	mov.f32 	%f1454, %f1439;
	mov.f32 	%f1455, %f1440;
	mov.f32 	%f1456, %f1441;
	mov.f32 	%f1457, %f1442;
	mov.f32 	%f1458, %f1443;
	mov.f32 	%f1459, %f1444;
	mov.u32 	%r574, %r560;
	mov.u32 	%r575, %r561;
	mov.u32 	%r576, %r562;
	mov.u32 	%r577, %r563;
	mov.u32 	%r578, %r590;
	mov.u32 	%r579, %r564;
	mov.u32 	%r580, %r565;
	mov.u32 	%r581, %r566;
	mov.u32 	%r582, %r567;
	mov.u32 	%r583, %r568;
	mov.u32 	%r584, %r569;
	mov.u32 	%r585, %r570;
	mov.u32 	%r586, %r571;
	mov.u32 	%r587, %r572;
	@%p117 bra 	$L__BB5_146;
	setp.leu.f32 	%p118, %f1437, %f1462;
	mov.f32 	%f1446, %f1432;
	mov.f32 	%f1447, %f1433;
	mov.f32 	%f1448, %f1434;
	mov.f32 	%f1449, %f1435;
	mov.f32 	%f1450, %f1436;
	mov.f32 	%f1451, %f1462;
	mov.f32 	%f1452, %f1437;
	mov.f32 	%f1453, %f1438;
	mov.f32 	%f1454, %f1439;
	mov.f32 	%f1455, %f1440;
	mov.f32 	%f1456, %f1441;
	mov.f32 	%f1457, %f1442;
	mov.f32 	%f1458, %f1443;
	mov.f32 	%f1459, %f1444;
	mov.u32 	%r574, %r560;
	mov.u32 	%r575, %r561;
	mov.u32 	%r576, %r562;
	mov.u32 	%r577, %r563;
	mov.u32 	%r578, %r564;
	mov.u32 	%r579, %r590;
	mov.u32 	%r580, %r565;
	mov.u32 	%r581, %r566;
	mov.u32 	%r582, %r567;
	mov.u32 	%r583, %r568;
	mov.u32 	%r584, %r569;
	mov.u32 	%r585, %r570;
	mov.u32 	%r586, %r571;
	mov.u32 	%r587, %r572;
	@%p118 bra 	$L__BB5_146;
	setp.leu.f32 	%p119, %f1438, %f1462;
	mov.f32 	%f1446, %f1432;
	mov.f32 	%f1447, %f1433;
	mov.f32 	%f1448, %f1434;
	mov.f32 	%f1449, %f1435;
	mov.f32 	%f1450, %f1436;
	mov.f32 	%f1451, %f1437;
	mov.f32 	%f1452, %f1462;
	mov.f32 	%f1453, %f1438;
	mov.f32 	%f1454, %f1439;
	mov.f32 	%f1455, %f1440;
	mov.f32 	%f1456, %f1441;
	mov.f32 	%f1457, %f1442;
	mov.f32 	%f1458, %f1443;
	mov.f32 	%f1459, %f1444;
	mov.u32 	%r574, %r560;
	mov.u32 	%r575, %r561;
	mov.u32 	%r576, %r562;
	mov.u32 	%r577, %r563;
	mov.u32 	%r578, %r564;
	mov.u32 	%r579, %r565;
	mov.u32 	%r580, %r590;
	mov.u32 	%r581, %r566;
	mov.u32 	%r582, %r567;
	mov.u32 	%r583, %r568;
	mov.u32 	%r584, %r569;
	mov.u32 	%r585, %r570;
	mov.u32 	%r586, %r571;
	mov.u32 	%r587, %r572;
	@%p119 bra 	$L__BB5_146;
	setp.leu.f32 	%p120, %f1439, %f1462;
	mov.f32 	%f1446, %f1432;
	mov.f32 	%f1447, %f1433;
	mov.f32 	%f1448, %f1434;
	mov.f32 	%f1449, %f1435;
	mov.f32 	%f1450, %f1436;
	mov.f32 	%f1451, %f1437;
	mov.f32 	%f1452, %f1438;
	mov.f32 	%f1453, %f1462;
	mov.f32 	%f1454, %f1439;
	mov.f32 	%f1455, %f1440;
	mov.f32 	%f1456, %f1441;
	mov.f32 	%f1457, %f1442;
	mov.f32 	%f1458, %f1443;
	mov.f32 	%f1459, %f1444;
	mov.u32 	%r574, %r560;
	mov.u32 	%r575, %r561;
	mov.u32 	%r576, %r562;
	mov.u32 	%r577, %r563;
	mov.u32 	%r578, %r564;
	mov.u32 	%r579, %r565;
	mov.u32 	%r580, %r566;
	mov.u32 	%r581, %r590;
	mov.u32 	%r582, %r567;
	mov.u32 	%r583, %r568;
	mov.u32 	%r584, %r569;
	mov.u32 	%r585, %r570;
	mov.u32 	%r586, %r571;
	mov.u32 	%r587, %r572;
	@%p120 bra 	$L__BB5_146;
	setp.leu.f32 	%p121, %f1440, %f1462;
	mov.f32 	%f1446, %f1432;
	mov.f32 	%f1447, %f1433;
	mov.f32 	%f1448, %f1434;
	mov.f32 	%f1449, %f1435;
	mov.f32 	%f1450, %f1436;
	mov.f32 	%f1451, %f1437;
	mov.f32 	%f1452, %f1438;
	mov.f32 	%f1453, %f1439;
	mov.f32 	%f1454, %f1462;
	mov.f32 	%f1455, %f1440;
	mov.f32 	%f1456, %f1441;
	mov.f32 	%f1457, %f1442;
	mov.f32 	%f1458, %f1443;
	mov.f32 	%f1459, %f1444;
	mov.u32 	%r574, %r560;
	mov.u32 	%r575, %r561;
	mov.u32 	%r576, %r562;
	mov.u32 	%r577, %r563;
	mov.u32 	%r578, %r564;
	mov.u32 	%r579, %r565;
	mov.u32 	%r580, %r566;
	mov.u32 	%r581, %r567;
	mov.u32 	%r582, %r590;
	mov.u32 	%r583, %r568;
	mov.u32 	%r584, %r569;
	mov.u32 	%r585, %r570;
	mov.u32 	%r586, %r571;
	mov.u32 	%r587, %r572;
	@%p121 bra 	$L__BB5_146;
	setp.leu.f32 	%p122, %f1441, %f1462;
	mov.f32 	%f1446, %f1432;
	mov.f32 	%f1447, %f1433;
	mov.f32 	%f1448, %f1434;
	mov.f32 	%f1449, %f1435;
	mov.f32 	%f1450, %f1436;
	mov.f32 	%f1451, %f1437;
	mov.f32 	%f1452, %f1438;
	mov.f32 	%f1453, %f1439;
	mov.f32 	%f1454, %f1440;
	mov.f32 	%f1455, %f1462;
	mov.f32 	%f1456, %f1441;
	mov.f32 	%f1457, %f1442;
	mov.f32 	%f1458, %f1443;
	mov.f32 	%f1459, %f1444;
	mov.u32 	%r574, %r560;
	mov.u32 	%r575, %r561;
	mov.u32 	%r576, %r562;
	mov.u32 	%r577, %r563;
	mov.u32 	%r578, %r564;
	mov.u32 	%r579, %r565;
	mov.u32 	%r580, %r566;
	mov.u32 	%r581, %r567;
	mov.u32 	%r582, %r568;
	mov.u32 	%r583, %r590;
	mov.u32 	%r584, %r569;
	mov.u32 	%r585, %r570;
	mov.u32 	%r586, %r571;
	mov.u32 	%r587, %r572;
	@%p122 bra 	$L__BB5_146;
	setp.leu.f32 	%p123, %f1442, %f1462;
	mov.f32 	%f1446, %f1432;
	mov.f32 	%f1447, %f1433;
	mov.f32 	%f1448, %f1434;
	mov.f32 	%f1449, %f1435;
	mov.f32 	%f1450, %f1436;
	mov.f32 	%f1451, %f1437;
	mov.f32 	%f1452, %f1438;
	mov.f32 	%f1453, %f1439;
	mov.f32 	%f1454, %f1440;
	mov.f32 	%f1455, %f1441;
	mov.f32 	%f1456, %f1462;
	mov.f32 	%f1457, %f1442;
	mov.f32 	%f1458, %f1443;
	mov.f32 	%f1459, %f1444;
	mov.u32 	%r574, %r560;
	mov.u32 	%r575, %r561;
	mov.u32 	%r576, %r562;
	mov.u32 	%r577, %r563;
	mov.u32 	%r578, %r564;
	mov.u32 	%r579, %r565;
	mov.u32 	%r580, %r566;
	mov.u32 	%r581, %r567;
	mov.u32 	%r582, %r568;
	mov.u32 	%r583, %r569;
	mov.u32 	%r584, %r590;
	mov.u32 	%r585, %r570;
	mov.u32 	%r586, %r571;
	mov.u32 	%r587, %r572;
	@%p123 bra 	$L__BB5_146;
	setp.leu.f32 	%p124, %f1443, %f1462;
	mov.f32 	%f1446, %f1432;
	mov.f32 	%f1447, %f1433;
	mov.f32 	%f1448, %f1434;
	mov.f32 	%f1449, %f1435;
	mov.f32 	%f1450, %f1436;
	mov.f32 	%f1451, %f1437;
	mov.f32 	%f1452, %f1438;
	mov.f32 	%f1453, %f1439;
	mov.f32 	%f1454, %f1440;
	mov.f32 	%f1455, %f1441;
	mov.f32 	%f1456, %f1442;
	mov.f32 	%f1457, %f1462;
	mov.f32 	%f1458, %f1443;
	mov.f32 	%f1459, %f1444;
	mov.u32 	%r574, %r560;
	mov.u32 	%r575, %r561;
	mov.u32 	%r576, %r562;
	mov.u32 	%r577, %r563;
	mov.u32 	%r578, %r564;
	mov.u32 	%r579, %r565;
	mov.u32 	%r580, %r566;
	mov.u32 	%r581, %r567;
	mov.u32 	%r582, %r568;
	mov.u32 	%r583, %r569;
	mov.u32 	%r584, %r570;
	mov.u32 	%r585, %r590;
	mov.u32 	%r586, %r571;
	mov.u32 	%r587, %r572;
	@%p124 bra 	$L__BB5_146;
	setp.leu.f32 	%p125, %f1444, %f1462;
	mov.f32 	%f1446, %f1432;
	mov.f32 	%f1447, %f1433;
	mov.f32 	%f1448, %f1434;
	mov.f32 	%f1449, %f1435;
	mov.f32 	%f1450, %f1436;
	mov.f32 	%f1451, %f1437;
	mov.f32 	%f1452, %f1438;
	mov.f32 	%f1453, %f1439;
	mov.f32 	%f1454, %f1440;
	mov.f32 	%f1455, %f1441;
	mov.f32 	%f1456, %f1442;
	mov.f32 	%f1457, %f1443;
	mov.f32 	%f1458, %f1462;
	mov.f32 	%f1459, %f1444;
	mov.u32 	%r574, %r560;
	mov.u32 	%r575, %r561;
	mov.u32 	%r576, %r562;
	mov.u32 	%r577, %r563;
	mov.u32 	%r578, %r564;
	mov.u32 	%r579, %r565;
	mov.u32 	%r580, %r566;
	mov.u32 	%r581, %r567;
	mov.u32 	%r582, %r568;
	mov.u32 	%r583, %r569;
	mov.u32 	%r584, %r570;
	mov.u32 	%r585, %r571;
	mov.u32 	%r586, %r590;
	mov.u32 	%r587, %r572;
	@%p125 bra 	$L__BB5_146;
	setp.leu.f32 	%p126, %f1476, %f1462;
	mov.f32 	%f1446, %f1432;
	mov.f32 	%f1447, %f1433;
	mov.f32 	%f1448, %f1434;
	mov.f32 	%f1449, %f1435;
	mov.f32 	%f1450, %f1436;
	mov.f32 	%f1451, %f1437;
	mov.f32 	%f1452, %f1438;
	mov.f32 	%f1453, %f1439;
	mov.f32 	%f1454, %f1440;
	mov.f32 	%f1455, %f1441;
	mov.f32 	%f1456, %f1442;
	mov.f32 	%f1457, %f1443;
	mov.f32 	%f1458, %f1444;
	mov.f32 	%f1459, %f1462;
	mov.u32 	%r574, %r560;
	mov.u32 	%r575, %r561;
	mov.u32 	%r576, %r562;
	mov.u32 	%r577, %r563;
	mov.u32 	%r578, %r564;
	mov.u32 	%r579, %r565;
	mov.u32 	%r580, %r566;
	mov.u32 	%r581, %r567;
	mov.u32 	%r582, %r568;
	mov.u32 	%r583, %r569;
	mov.u32 	%r584, %r570;
	mov.u32 	%r585, %r571;
	mov.u32 	%r586, %r572;
	mov.u32 	%r587, %r590;
	@%p126 bra 	$L__BB5_146;
	mov.f32 	%f1446, %f1432;
	mov.f32 	%f1447, %f1433;
	mov.f32 	%f1448, %f1434;
	mov.f32 	%f1449, %f1435;
	mov.f32 	%f1450, %f1436;
	mov.f32 	%f1451, %f1437;
	mov.f32 	%f1452, %f1438;
	mov.f32 	%f1453, %f1439;
	mov.f32 	%f1454, %f1440;
	mov.f32 	%f1455, %f1441;
	mov.f32 	%f1456, %f1442;
	mov.f32 	%f1457, %f1443;
	mov.f32 	%f1458, %f1444;
	mov.f32 	%f1459, %f1476;
	mov.f32 	%f1476, %f1462;
	mov.u32 	%r574, %r560;
	mov.u32 	%r575, %r561;
	mov.u32 	%r576, %r562;
	mov.u32 	%r577, %r563;
	mov.u32 	%r578, %r564;
	mov.u32 	%r579, %r565;
	mov.u32 	%r580, %r566;
	mov.u32 	%r581, %r567;
	mov.u32 	%r582, %r568;
	mov.u32 	%r583, %r569;
	mov.u32 	%r584, %r570;
	mov.u32 	%r585, %r571;
	mov.u32 	%r586, %r572;
	mov.u32 	%r587, %r604;
	mov.u32 	%r604, %r590;
$L__BB5_146:
	add.s32 	%r589, %r468, %r422;
	setp.leu.f32 	%p127, %f1446, %f1266;
	mov.f32 	%f1461, %f1266;
	mov.f32 	%f1462, %f1446;
	mov.f32 	%f1463, %f1447;
	mov.f32 	%f1464, %f1448;
	mov.f32 	%f1465, %f1449;
	mov.f32 	%f1466, %f1450;
	mov.f32 	%f1467, %f1451;
	mov.f32 	%f1468, %f1452;
	mov.f32 	%f1469, %f1453;
	mov.f32 	%f1470, %f1454;
	mov.f32 	%f1471, %f1455;
	mov.f32 	%f1472, %f1456;
	mov.f32 	%f1473, %f1457;
	mov.f32 	%f1474, %f1458;
	mov.f32 	%f1475, %f1459;
	mov.u32 	%r590, %r574;
	mov.u32 	%r591, %r575;
	mov.u32 	%r592, %r576;
	mov.u32 	%r593, %r577;
	mov.u32 	%r594, %r578;
	mov.u32 	%r595, %r579;
	mov.u32 	%r596, %r580;
	mov.u32 	%r597, %r581;
	mov.u32 	%r598, %r582;
	mov.u32 	%r599, %r583;
	mov.u32 	%r600, %r584;
	mov.u32 	%r601, %r585;
	mov.u32 	%r602, %r586;
	mov.u32 	%r603, %r587;
	@%p127 bra 	$L__BB5_162;
	add.s32 	%r590, %r468, %r422;
	setp.leu.f32 	%p128, %f1447, %f1266;
	mov.f32 	%f1461, %f1446;
	mov.f32 	%f1462, %f1266;
	mov.f32 	%f1463, %f1447;
	mov.f32 	%f1464, %f1448;
	mov.f32 	%f1465, %f1449;
	mov.f32 	%f1466, %f1450;
	mov.f32 	%f1467, %f1451;
	mov.f32 	%f1468, %f1452;
	mov.f32 	%f1469, %f1453;
	mov.f32 	%f1470, %f1454;
	mov.f32 	%f1471, %f1455;
	mov.f32 	%f1472, %f1456;
	mov.f32 	%f1473, %f1457;
	mov.f32 	%f1474, %f1458;
	mov.f32 	%f1475, %f1459;
	mov.u32 	%r589, %r574;
	mov.u32 	%r591, %r575;
	mov.u32 	%r592, %r576;
	mov.u32 	%r593, %r577;
	mov.u32 	%r594, %r578;
	mov.u32 	%r595, %r579;
	mov.u32 	%r596, %r580;
	mov.u32 	%r597, %r581;
	mov.u32 	%r598, %r582;
	mov.u32 	%r599, %r583;
	mov.u32 	%r600, %r584;
	mov.u32 	%r601, %r585;
	mov.u32 	%r602, %r586;
	mov.u32 	%r603, %r587;
	@%p128 bra 	$L__BB5_162;
	add.s32 	%r591, %r468, %r422;
	setp.leu.f32 	%p129, %f1448, %f1266;
	mov.f32 	%f1461, %f1446;
	mov.f32 	%f1462, %f1447;
	mov.f32 	%f1463, %f1266;
	mov.f32 	%f1464, %f1448;
	mov.f32 	%f1465, %f1449;
	mov.f32 	%f1466, %f1450;
	mov.f32 	%f1467, %f1451;
	mov.f32 	%f1468, %f1452;
	mov.f32 	%f1469, %f1453;
	mov.f32 	%f1470, %f1454;
	mov.f32 	%f1471, %f1455;
	mov.f32 	%f1472, %f1456;
	mov.f32 	%f1473, %f1457;
	mov.f32 	%f1474, %f1458;
	mov.f32 	%f1475, %f1459;
	mov.u32 	%r589, %r574;
	mov.u32 	%r590, %r575;
	mov.u32 	%r592, %r576;
	mov.u32 	%r593, %r577;
	mov.u32 	%r594, %r578;
	mov.u32 	%r595, %r579;
	mov.u32 	%r596, %r580;
	mov.u32 	%r597, %r581;
	mov.u32 	%r598, %r582;
	mov.u32 	%r599, %r583;
	mov.u32 	%r600, %r584;
	mov.u32 	%r601, %r585;
	mov.u32 	%r602, %r586;
	mov.u32 	%r603, %r587;
	@%p129 bra 	$L__BB5_162;
	add.s32 	%r592, %r468, %r422;
	setp.leu.f32 	%p130, %f1449, %f1266;
	mov.f32 	%f1461, %f1446;
	mov.f32 	%f1462, %f1447;
	mov.f32 	%f1463, %f1448;
	mov.f32 	%f1464, %f1266;
	mov.f32 	%f1465, %f1449;
	mov.f32 	%f1466, %f1450;
	mov.f32 	%f1467, %f1451;
	mov.f32 	%f1468, %f1452;
	mov.f32 	%f1469, %f1453;
	mov.f32 	%f1470, %f1454;
	mov.f32 	%f1471, %f1455;
	mov.f32 	%f1472, %f1456;
	mov.f32 	%f1473, %f1457;
	mov.f32 	%f1474, %f1458;
	mov.f32 	%f1475, %f1459;
	mov.u32 	%r589, %r574;
	mov.u32 	%r590, %r575;
	mov.u32 	%r591, %r576;
	mov.u32 	%r593, %r577;
	mov.u32 	%r594, %r578;
	mov.u32 	%r595, %r579;
	mov.u32 	%r596, %r580;
	mov.u32 	%r597, %r581;
	mov.u32 	%r598, %r582;
	mov.u32 	%r599, %r583;
	mov.u32 	%r600, %r584;
	mov.u32 	%r601, %r585;
	mov.u32 	%r602, %r586;
	mov.u32 	%r603, %r587;
	@%p130 bra 	$L__BB5_162;
	add.s32 	%r593, %r468, %r422;
	setp.leu.f32 	%p131, %f1450, %f1266;
	mov.f32 	%f1461, %f1446;
	mov.f32 	%f1462, %f1447;
	mov.f32 	%f1463, %f1448;
	mov.f32 	%f1464, %f1449;
	mov.f32 	%f1465, %f1266;
	mov.f32 	%f1466, %f1450;
	mov.f32 	%f1467, %f1451;
	mov.f32 	%f1468, %f1452;
	mov.f32 	%f1469, %f1453;
	mov.f32 	%f1470, %f1454;
	mov.f32 	%f1471, %f1455;
	mov.f32 	%f1472, %f1456;
	mov.f32 	%f1473, %f1457;
	mov.f32 	%f1474, %f1458;
	mov.f32 	%f1475, %f1459;
	mov.u32 	%r589, %r574;
	mov.u32 	%r590, %r575;
	mov.u32 	%r591, %r576;
	mov.u32 	%r592, %r577;
	mov.u32 	%r594, %r578;
	mov.u32 	%r595, %r579;
	mov.u32 	%r596, %r580;
	mov.u32 	%r597, %r581;
	mov.u32 	%r598, %r582;
	mov.u32 	%r599, %r583;
	mov.u32 	%r600, %r584;
	mov.u32 	%r601, %r585;
	mov.u32 	%r602, %r586;
	mov.u32 	%r603, %r587;
	@%p131 bra 	$L__BB5_162;
	add.s32 	%r594, %r468, %r422;
	setp.leu.f32 	%p132, %f1451, %f1266;
	mov.f32 	%f1461, %f1446;
	mov.f32 	%f1462, %f1447;
	mov.f32 	%f1463, %f1448;
	mov.f32 	%f1464, %f1449;
	mov.f32 	%f1465, %f1450;
	mov.f32 	%f1466, %f1266;
	mov.f32 	%f1467, %f1451;
	mov.f32 	%f1468, %f1452;
	mov.f32 	%f1469, %f1453;
	mov.f32 	%f1470, %f1454;
	mov.f32 	%f1471, %f1455;
	mov.f32 	%f1472, %f1456;
	mov.f32 	%f1473, %f1457;
	mov.f32 	%f1474, %f1458;
	mov.f32 	%f1475, %f1459;
	mov.u32 	%r589, %r574;
	mov.u32 	%r590, %r575;
	mov.u32 	%r591, %r576;
	mov.u32 	%r592, %r577;
	mov.u32 	%r593, %r578;
	mov.u32 	%r595, %r579;
	mov.u32 	%r596, %r580;
	mov.u32 	%r597, %r581;
	mov.u32 	%r598, %r582;
	mov.u32 	%r599, %r583;
	mov.u32 	%r600, %r584;
	mov.u32 	%r601, %r585;
	mov.u32 	%r602, %r586;
	mov.u32 	%r603, %r587;
	@%p132 bra 	$L__BB5_162;
	add.s32 	%r595, %r468, %r422;
	setp.leu.f32 	%p133, %f1452, %f1266;
	mov.f32 	%f1461, %f1446;
	mov.f32 	%f1462, %f1447;
	mov.f32 	%f1463, %f1448;
	mov.f32 	%f1464, %f1449;
	mov.f32 	%f1465, %f1450;
	mov.f32 	%f1466, %f1451;
	mov.f32 	%f1467, %f1266;
	mov.f32 	%f1468, %f1452;
	mov.f32 	%f1469, %f1453;
	mov.f32 	%f1470, %f1454;
	mov.f32 	%f1471, %f1455;
	mov.f32 	%f1472, %f1456;
	mov.f32 	%f1473, %f1457;
	mov.f32 	%f1474, %f1458;
	mov.f32 	%f1475, %f1459;
	mov.u32 	%r589, %r574;
	mov.u32 	%r590, %r575;
	mov.u32 	%r591, %r576;
	mov.u32 	%r592, %r577;
	mov.u32 	%r593, %r578;
	mov.u32 	%r594, %r579;
	mov.u32 	%r596, %r580;
	mov.u32 	%r597, %r581;
	mov.u32 	%r598, %r582;
	mov.u32 	%r599, %r583;
	mov.u32 	%r600, %r584;
	mov.u32 	%r601, %r585;
	mov.u32 	%r602, %r586;
	mov.u32 	%r603, %r587;
	@%p133 bra 	$L__BB5_162;
	add.s32 	%r596, %r468, %r422;
	setp.leu.f32 	%p134, %f1453, %f1266;
	mov.f32 	%f1461, %f1446;
	mov.f32 	%f1462, %f1447;
	mov.f32 	%f1463, %f1448;
	mov.f32 	%f1464, %f1449;
	mov.f32 	%f1465, %f1450;
	mov.f32 	%f1466, %f1451;
	mov.f32 	%f1467, %f1452;
	mov.f32 	%f1468, %f1266;
	mov.f32 	%f1469, %f1453;
	mov.f32 	%f1470, %f1454;
	mov.f32 	%f1471, %f1455;
	mov.f32 	%f1472, %f1456;
	mov.f32 	%f1473, %f1457;
	mov.f32 	%f1474, %f1458;
	mov.f32 	%f1475, %f1459;
	mov.u32 	%r589, %r574;
	mov.u32 	%r590, %r575;
	mov.u32 	%r591, %r576;
	mov.u32 	%r592, %r577;
	mov.u32 	%r593, %r578;
	mov.u32 	%r594, %r579;
	mov.u32 	%r595, %r580;
	mov.u32 	%r597, %r581;
	mov.u32 	%r598, %r582;
	mov.u32 	%r599, %r583;
	mov.u32 	%r600, %r584;
	mov.u32 	%r601, %r585;
	mov.u32 	%r602, %r586;
	mov.u32 	%r603, %r587;
	@%p134 bra 	$L__BB5_162;
	add.s32 	%r597, %r468, %r422;
	setp.leu.f32 	%p135, %f1454, %f1266;
	mov.f32 	%f1461, %f1446;
	mov.f32 	%f1462, %f1447;
	mov.f32 	%f1463, %f1448;
	mov.f32 	%f1464, %f1449;
	mov.f32 	%f1465, %f1450;
	mov.f32 	%f1466, %f1451;
	mov.f32 	%f1467, %f1452;
	mov.f32 	%f1468, %f1453;
	mov.f32 	%f1469, %f1266;
	mov.f32 	%f1470, %f1454;
	mov.f32 	%f1471, %f1455;
	mov.f32 	%f1472, %f1456;
	mov.f32 	%f1473, %f1457;
	mov.f32 	%f1474, %f1458;
	mov.f32 	%f1475, %f1459;
	mov.u32 	%r589, %r574;
	mov.u32 	%r590, %r575;
	mov.u32 	%r591, %r576;
	mov.u32 	%r592, %r577;
	mov.u32 	%r593, %r578;
	mov.u32 	%r594, %r579;
	mov.u32 	%r595, %r580;
	mov.u32 	%r596, %r581;
	mov.u32 	%r598, %r582;
	mov.u32 	%r599, %r583;
	mov.u32 	%r600, %r584;
	mov.u32 	%r601, %r585;
	mov.u32 	%r602, %r586;
	mov.u32 	%r603, %r587;
	@%p135 bra 	$L__BB5_162;
	add.s32 	%r598, %r468, %r422;
	setp.leu.f32 	%p136, %f1455, %f1266;
	mov.f32 	%f1461, %f1446;
	mov.f32 	%f1462, %f1447;
	mov.f32 	%f1463, %f1448;
	mov.f32 	%f1464, %f1449;
	mov.f32 	%f1465, %f1450;
	mov.f32 	%f1466, %f1451;
	mov.f32 	%f1467, %f1452;
	mov.f32 	%f1468, %f1453;
	mov.f32 	%f1469, %f1454;
	mov.f32 	%f1470, %f1266;
	mov.f32 	%f1471, %f1455;
	mov.f32 	%f1472, %f1456;
	mov.f32 	%f1473, %f1457;
	mov.f32 	%f1474, %f1458;
	mov.f32 	%f1475, %f1459;
	mov.u32 	%r589, %r574;
	mov.u32 	%r590, %r575;
	mov.u32 	%r591, %r576;
	mov.u32 	%r592, %r577;
	mov.u32 	%r593, %r578;
	mov.u32 	%r594, %r579;
	mov.u32 	%r595, %r580;
	mov.u32 	%r596, %r581;
	mov.u32 	%r597, %r582;
	mov.u32 	%r599, %r583;
	mov.u32 	%r600, %r584;
	mov.u32 	%r601, %r585;
	mov.u32 	%r602, %r586;
	mov.u32 	%r603, %r587;
	@%p136 bra 	$L__BB5_162;
	add.s32 	%r599, %r468, %r422;
	setp.leu.f32 	%p137, %f1456, %f1266;
	mov.f32 	%f1461, %f1446;
	mov.f32 	%f1462, %f1447;
	mov.f32 	%f1463, %f1448;
	mov.f32 	%f1464, %f1449;
	mov.f32 	%f1465, %f1450;
	mov.f32 	%f1466, %f1451;
	mov.f32 	%f1467, %f1452;
	mov.f32 	%f1468, %f1453;
	mov.f32 	%f1469, %f1454;
	mov.f32 	%f1470, %f1455;
	mov.f32 	%f1471, %f1266;
	mov.f32 	%f1472, %f1456;
	mov.f32 	%f1473, %f1457;
	mov.f32 	%f1474, %f1458;
	mov.f32 	%f1475, %f1459;
	mov.u32 	%r589, %r574;
	mov.u32 	%r590, %r575;
	mov.u32 	%r591, %r576;
	mov.u32 	%r592, %r577;
	mov.u32 	%r593, %r578;
	mov.u32 	%r594, %r579;
	mov.u32 	%r595, %r580;
	mov.u32 	%r596, %r581;
	mov.u32 	%r597, %r582;
	mov.u32 	%r598, %r583;
	mov.u32 	%r600, %r584;
	mov.u32 	%r601, %r585;
	mov.u32 	%r602, %r586;
	mov.u32 	%r603, %r587;
	@%p137 bra 	$L__BB5_162;
	add.s32 	%r600, %r468, %r422;
	setp.leu.f32 	%p138, %f1457, %f1266;
	mov.f32 	%f1461, %f1446;
	mov.f32 	%f1462, %f1447;
	mov.f32 	%f1463, %f1448;
	mov.f32 	%f1464, %f1449;
	mov.f32 	%f1465, %f1450;
	mov.f32 	%f1466, %f1451;
	mov.f32 	%f1467, %f1452;
	mov.f32 	%f1468, %f1453;
	mov.f32 	%f1469, %f1454;
	mov.f32 	%f1470, %f1455;
	mov.f32 	%f1471, %f1456;
	mov.f32 	%f1472, %f1266;
	mov.f32 	%f1473, %f1457;
	mov.f32 	%f1474, %f1458;
	mov.f32 	%f1475, %f1459;
	mov.u32 	%r589, %r574;
	mov.u32 	%r590, %r575;
	mov.u32 	%r591, %r576;
	mov.u32 	%r592, %r577;
	mov.u32 	%r593, %r578;
	mov.u32 	%r594, %r579;
	mov.u32 	%r595, %r580;
	mov.u32 	%r596, %r581;
	mov.u32 	%r597, %r582;
	mov.u32 	%r598, %r583;
	mov.u32 	%r599, %r584;
	mov.u32 	%r601, %r585;
	mov.u32 	%r602, %r586;
	mov.u32 	%r603, %r587;
	@%p138 bra 	$L__BB5_162;
	add.s32 	%r601, %r468, %r422;
	setp.leu.f32 	%p139, %f1458, %f1266;
	mov.f32 	%f1461, %f1446;
	mov.f32 	%f1462, %f1447;
	mov.f32 	%f1463, %f1448;
	mov.f32 	%f1464, %f1449;
	mov.f32 	%f1465, %f1450;
	mov.f32 	%f1466, %f1451;
	mov.f32 	%f1467, %f1452;
	mov.f32 	%f1468, %f1453;
	mov.f32 	%f1469, %f1454;
	mov.f32 	%f1470, %f1455;
	mov.f32 	%f1471, %f1456;
	mov.f32 	%f1472, %f1457;
	mov.f32 	%f1473, %f1266;
	mov.f32 	%f1474, %f1458;
	mov.f32 	%f1475, %f1459;
	mov.u32 	%r589, %r574;
	mov.u32 	%r590, %r575;
	mov.u32 	%r591, %r576;
	mov.u32 	%r592, %r577;
	mov.u32 	%r593, %r578;
	mov.u32 	%r594, %r579;
	mov.u32 	%r595, %r580;
	mov.u32 	%r596, %r581;
	mov.u32 	%r597, %r582;
	mov.u32 	%r598, %r583;
	mov.u32 	%r599, %r584;
	mov.u32 	%r600, %r585;
	mov.u32 	%r602, %r586;
	mov.u32 	%r603, %r587;
	@%p139 bra 	$L__BB5_162;
	add.s32 	%r602, %r468, %r422;
	setp.leu.f32 	%p140, %f1459, %f1266;
	mov.f32 	%f1461, %f1446;
	mov.f32 	%f1462, %f1447;
	mov.f32 	%f1463, %f1448;
	mov.f32 	%f1464, %f1449;
	mov.f32 	%f1465, %f1450;
	mov.f32 	%f1466, %f1451;
	mov.f32 	%f1467, %f1452;
	mov.f32 	%f1468, %f1453;
	mov.f32 	%f1469, %f1454;
	mov.f32 	%f1470, %f1455;
	mov.f32 	%f1471, %f1456;
	mov.f32 	%f1472, %f1457;
	mov.f32 	%f1473, %f1458;
	mov.f32 	%f1474, %f1266;
	mov.f32 	%f1475, %f1459;
	mov.u32 	%r589, %r574;
	mov.u32 	%r590, %r575;
	mov.u32 	%r591, %r576;
	mov.u32 	%r592, %r577;
	mov.u32 	%r593, %r578;
	mov.u32 	%r594, %r579;
	mov.u32 	%r595, %r580;
	mov.u32 	%r596, %r581;
	mov.u32 	%r597, %r582;
	mov.u32 	%r598, %r583;
	mov.u32 	%r599, %r584;
	mov.u32 	%r600, %r585;
	mov.u32 	%r601, %r586;
	mov.u32 	%r603, %r587;
	@%p140 bra 	$L__BB5_162;
	add.s32 	%r603, %r468, %r422;
	setp.leu.f32 	%p141, %f1476, %f1266;
	mov.f32 	%f1461, %f1446;
	mov.f32 	%f1462, %f1447;
	mov.f32 	%f1463, %f1448;
	mov.f32 	%f1464, %f1449;
	mov.f32 	%f1465, %f1450;
	mov.f32 	%f1466, %f1451;
	mov.f32 	%f1467, %f1452;
	mov.f32 	%f1468, %f1453;
	mov.f32 	%f1469, %f1454;
	mov.f32 	%f1470, %f1455;
	mov.f32 	%f1471, %f1456;
	mov.f32 	%f1472, %f1457;
	mov.f32 	%f1473, %f1458;
	mov.f32 	%f1474, %f1459;
	mov.f32 	%f1475, %f1266;
	mov.u32 	%r589, %r574;
	mov.u32 	%r590, %r575;
	mov.u32 	%r591, %r576;
	mov.u32 	%r592, %r577;
	mov.u32 	%r593, %r578;
	mov.u32 	%r594, %r579;
	mov.u32 	%r595, %r580;
	mov.u32 	%r596, %r581;
	mov.u32 	%r597, %r582;
	mov.u32 	%r598, %r583;
	mov.u32 	%r599, %r584;
	mov.u32 	%r600, %r585;
	mov.u32 	%r601, %r586;
	mov.u32 	%r602, %r587;
	@%p141 bra 	$L__BB5_162;
	add.s32 	%r228, %r468, %r422;
	mov.f32 	%f1461, %f1446;
	mov.f32 	%f1462, %f1447;
	mov.f32 	%f1463, %f1448;
	mov.f32 	%f1464, %f1449;
	mov.f32 	%f1465, %f1450;
	mov.f32 	%f1466, %f1451;
	mov.f32 	%f1467, %f1452;
	mov.f32 	%f1468, %f1453;
	mov.f32 	%f1469, %f1454;
	mov.f32 	%f1470, %f1455;
	mov.f32 	%f1471, %f1456;
	mov.f32 	%f1472, %f1457;
	mov.f32 	%f1473, %f1458;
	mov.f32 	%f1474, %f1459;
	mov.f32 	%f1475, %f1476;
	mov.f32 	%f1476, %f1266;
	mov.u32 	%r589, %r574;
	mov.u32 	%r590, %r575;
	mov.u32 	%r591, %r576;
	mov.u32 	%r592, %r577;
	mov.u32 	%r593, %r578;
	mov.u32 	%r594, %r579;
	mov.u32 	%r595, %r580;
	mov.u32 	%r596, %r581;
	mov.u32 	%r597, %r582;
	mov.u32 	%r598, %r583;
	mov.u32 	%r599, %r584;
	mov.u32 	%r600, %r585;
	mov.u32 	%r601, %r586;
	mov.u32 	%r602, %r587;
	mov.u32 	%r603, %r604;
	mov.u32 	%r604, %r228;
$L__BB5_162:
	add.s32 	%r468, %r468, 1;
	setp.ne.s32 	%p142, %r468, %r74;
	@%p142 bra 	$L__BB5_25;
$L__BB5_163:
	ld.param.u32 	%r404, [_Z10knn_kernelILi16ELi256EEvPKfS1_S1_S1_PlPfiii_param_8];
	bar.sync 	0;
	add.s32 	%r422, %r422, 2048;
	setp.lt.s32 	%p143, %r422, %r404;
	add.s32 	%r421, %r421, -2048;
	@%p143 bra 	$L__BB5_3;
$L__BB5_164:
	ld.param.u64 	%rd69, [_Z10knn_kernelILi16ELi256EEvPKfS1_S1_S1_PlPfiii_param_5];
	ld.param.u64 	%rd68, [_Z10knn_kernelILi16ELi256EEvPKfS1_S1_S1_PlPfiii_param_4];
	shl.b32 	%r372, %r3, 4;
	setp.lt.s32 	%p144, %r604, 0;
	selp.b32 	%r373, %r605, %r604, %p144;
	cvt.s64.s32 	%rd37, %r373;
	cvta.to.global.u64 	%rd38, %rd68;
	mul.wide.s32 	%rd39, %r372, 8;
	add.s64 	%rd40, %rd38, %rd39;
	st.global.u64 	[%rd40], %rd37;
	selp.f32 	%f1268, %f1477, %f1476, %p144;
	cvta.to.global.u64 	%rd41, %rd69;
	mul.wide.s32 	%rd42, %r372, 4;
	add.s64 	%rd43, %rd41, %rd42;
	st.global.f32 	[%rd43], %f1268;
	setp.lt.s32 	%p145, %r603, 0;
	selp.b32 	%r374, %r605, %r603, %p145;
	cvt.s64.s32 	%rd44, %r374;
	st.global.u64 	[%rd40+8], %rd44;
	selp.f32 	%f1269, %f1477, %f1475, %p145;
	st.global.f32 	[%rd43+4], %f1269;
	setp.lt.s32 	%p146, %r602, 0;
	selp.b32 	%r375, %r605, %r602, %p146;
	cvt.s64.s32 	%rd45, %r375;
	st.global.u64 	[%rd40+16], %rd45;
	selp.f32 	%f1270, %f1477, %f1474, %p146;
	st.global.f32 	[%rd43+8], %f1270;
	setp.lt.s32 	%p147, %r601, 0;
	selp.b32 	%r376, %r605, %r601, %p147;
	cvt.s64.s32 	%rd46, %r376;
	st.global.u64 	[%rd40+24], %rd46;
	selp.f32 	%f1271, %f1477, %f1473, %p147;
	st.global.f32 	[%rd43+12], %f1271;
	setp.lt.s32 	%p148, %r600, 0;
	selp.b32 	%r377, %r605, %r600, %p148;
	cvt.s64.s32 	%rd47, %r377;
	st.global.u64 	[%rd40+32], %rd47;
	selp.f32 	%f1272, %f1477, %f1472, %p148;
	st.global.f32 	[%rd43+16], %f1272;
	setp.lt.s32 	%p149, %r599, 0;
	selp.b32 	%r378, %r605, %r599, %p149;
	cvt.s64.s32 	%rd48, %r378;
	st.global.u64 	[%rd40+40], %rd48;
	selp.f32 	%f1273, %f1477, %f1471, %p149;
	st.global.f32 	[%rd43+20], %f1273;
	setp.lt.s32 	%p150, %r598, 0;
	selp.b32 	%r379, %r605, %r598, %p150;
	cvt.s64.s32 	%rd49, %r379;
	st.global.u64 	[%rd40+48], %rd49;
	selp.f32 	%f1274, %f1477, %f1470, %p150;
	st.global.f32 	[%rd43+24], %f1274;
	setp.lt.s32 	%p151, %r597, 0;
	selp.b32 	%r380, %r605, %r597, %p151;
	cvt.s64.s32 	%rd50, %r380;
	st.global.u64 	[%rd40+56], %rd50;
	selp.f32 	%f1275, %f1477, %f1469, %p151;
	st.global.f32 	[%rd43+28], %f1275;
	setp.lt.s32 	%p152, %r596, 0;
	selp.b32 	%r381, %r605, %r596, %p152;
	cvt.s64.s32 	%rd51, %r381;
	st.global.u64 	[%rd40+64], %rd51;
	selp.f32 	%f1276, %f1477, %f1468, %p152;
	st.global.f32 	[%rd43+32], %f1276;
	setp.lt.s32 	%p153, %r595, 0;
	selp.b32 	%r382, %r605, %r595, %p153;
	cvt.s64.s32 	%rd52, %r382;
	st.global.u64 	[%rd40+72], %rd52;
	selp.f32 	%f1277, %f1477, %f1467, %p153;
	st.global.f32 	[%rd43+36], %f1277;
	setp.lt.s32 	%p154, %r594, 0;
	selp.b32 	%r383, %r605, %r594, %p154;
	cvt.s64.s32 	%rd53, %r383;
	st.global.u64 	[%rd40+80], %rd53;
	selp.f32 	%f1278, %f1477, %f1466, %p154;
	st.global.f32 	[%rd43+40], %f1278;
	setp.lt.s32 	%p155, %r593, 0;
	selp.b32 	%r384, %r605, %r593, %p155;
	cvt.s64.s32 	%rd54, %r384;
	st.global.u64 	[%rd40+88], %rd54;
	selp.f32 	%f1279, %f1477, %f1465, %p155;
	st.global.f32 	[%rd43+44], %f1279;
	setp.lt.s32 	%p156, %r592, 0;
	selp.b32 	%r385, %r605, %r592, %p156;
	cvt.s64.s32 	%rd55, %r385;
	st.global.u64 	[%rd40+96], %rd55;
	selp.f32 	%f1280, %f1477, %f1464, %p156;
	st.global.f32 	[%rd43+48], %f1280;
	setp.lt.s32 	%p157, %r591, 0;
	selp.b32 	%r386, %r605, %r591, %p157;
	cvt.s64.s32 	%rd56, %r386;
	st.global.u64 	[%rd40+104], %rd56;
	selp.f32 	%f1281, %f1477, %f1463, %p157;
	st.global.f32 	[%rd43+52], %f1281;
	setp.lt.s32 	%p158, %r590, 0;
	selp.b32 	%r387, %r605, %r590, %p158;
	cvt.s64.s32 	%rd57, %r387;
	st.global.u64 	[%rd40+112], %rd57;
	selp.f32 	%f1282, %f1477, %f1462, %p158;
	st.global.f32 	[%rd43+56], %f1282;
	setp.lt.s32 	%p159, %r589, 0;
	selp.b32 	%r388, %r605, %r589, %p159;
	cvt.s64.s32 	%rd58, %r388;
	st.global.u64 	[%rd40+120], %rd58;
	selp.f32 	%f1283, %f1477, %f1461, %p159;
	st.global.f32 	[%rd43+60], %f1283;
$L__BB5_165:
	ret;

}
	// .globl	_Z10knn_kernelILi16ELi512EEvPKfS1_S1_S1_PlPfiii
.visible .entry _Z10knn_kernelILi16ELi512EEvPKfS1_S1_S1_PlPfiii(
	.param .u64 .ptr .align 1 _Z10knn_kernelILi16ELi512EEvPKfS1_S1_S1_PlPfiii_param_0,
	.param .u64 .ptr .align 1 _Z10knn_kernelILi16ELi512EEvPKfS1_S1_S1_PlPfiii_param_1,
	.param .u64 .ptr .align 1 _Z10knn_kernelILi16ELi512EEvPKfS1_S1_S1_PlPfiii_param_2,
	.param .u64 .ptr .align 1 _Z10knn_kernelILi16ELi512EEvPKfS1_S1_S1_PlPfiii_param_3,
	.param .u64 .ptr .align 1 _Z10knn_kernelILi16ELi512EEvPKfS1_S1_S1_PlPfiii_param_4,
	.param .u64 .ptr .align 1 _Z10knn_kernelILi16ELi512EEvPKfS1_S1_S1_PlPfiii_param_5,
	.param .u32 _Z10knn_kernelILi16ELi512EEvPKfS1_S1_S1_PlPfiii_param_6,
	.param .u32 _Z10knn_kernelILi16ELi512EEvPKfS1_S1_S1_PlPfiii_param_7,
	.param .u32 _Z10knn_kernelILi16ELi512EEvPKfS1_S1_S1_PlPfiii_param_8
)
{
	.reg .pred 	%p<160>;
	.reg .b16 	%rs<6>;
	.reg .b32 	%r<623>;
	.reg .b32 	%f<2519>;
	.reg .b64 	%rd<70>;

	ld.param.u64 	%rd1, [_Z10knn_kernelILi16ELi512EEvPKfS1_S1_S1_PlPfiii_param_0];
	ld.param.u32 	%r268, [_Z10knn_kernelILi16ELi512EEvPKfS1_S1_S1_PlPfiii_param_6];
	ld.param.u32 	%r266, [_Z10knn_kernelILi16ELi512EEvPKfS1_S1_S1_PlPfiii_param_7];
	mov.u32 	%r1, %ctaid.y;
	mov.u32 	%r269, %ctaid.x;
	mov.u32 	%r270, %ntid.x;
	mov.u32 	%r271, %tid.x;
	mad.lo.s32 	%r2, %r269, %r270, %r271;
	setp.ge.s32 	%p1, %r1, %r268;
	setp.ge.s32 	%p2, %r2, %r266;
	or.pred  	%p3, %p1, %p2;
	@%p3 bra 	$L__BB6_165;
	ld.param.u32 	%r389, [_Z10knn_kernelILi16ELi512EEvPKfS1_S1_S1_PlPfiii_param_8];
	cvta.to.global.u64 	%rd7, %rd1;
	mad.lo.s32 	%r3, %r266, %r1, %r2;
	mul.lo.s32 	%r273, %r3, 3;
	mul.wide.s32 	%rd8, %r273, 4;
	add.s64 	%rd9, %rd7, %rd8;
	ld.global.nc.f32 	%f1, [%rd9];
	ld.global.nc.f32 	%f2, [%rd9+4];
	ld.global.nc.f32 	%f3, [%rd9+8];
	setp.lt.s32 	%p4, %r389, 1;
	mov.b32 	%r589, -1;
	mov.f32 	%f2485, 0f7F7FFFFF;
	mov.f32 	%f2486, %f2485;
	mov.f32 	%f2487, %f2485;
	mov.f32 	%f2488, %f2485;
	mov.f32 	%f2489, %f2485;
	mov.f32 	%f2490, %f2485;
	mov.f32 	%f2491, %f2485;
	mov.f32 	%f2492, %f2485;
	mov.f32 	%f2493, %f2485;
	mov.f32 	%f2494, %f2485;
	mov.f32 	%f2495, %f2485;
	mov.f32 	%f2496, %f2485;
	mov.f32 	%f2497, %f2485;
	mov.f32 	%f2498, %f2485;
	mov.f32 	%f2499, %f2485;
	mov.f32 	%f2500, %f2485;
	mov.u32 	%r590, %r589;
	mov.u32 	%r591, %r589;
	mov.u32 	%r592, %r589;
	mov.u32 	%r593, %r589;
	mov.u32 	%r594, %r589;
	mov.u32 	%r595, %r589;
	mov.u32 	%r596, %r589;
	mov.u32 	%r597, %r589;
	mov.u32 	%r598, %r589;
	mov.u32 	%r599, %r589;
	mov.u32 	%r600, %r589;
	mov.u32 	%r601, %r589;
	mov.u32 	%r602, %r589;
	mov.u32 	%r603, %r589;
	mov.u32 	%r604, %r589;
	mov.f32 	%f2501, %f2485;
	mov.u32 	%r605, %r589;
	@%p4 bra 	$L__BB6_164;
	ld.param.u32 	%r421, [_Z10knn_kernelILi16ELi512EEvPKfS1_S1_S1_PlPfiii_param_8];
	ld.param.u64 	%rd66, [_Z10knn_kernelILi16ELi512EEvPKfS1_S1_S1_PlPfiii_param_2];
	cvta.to.global.u64 	%rd10, %rd66;
	shl.b32 	%r276, %r3, 9;
	mul.wide.s32 	%rd11, %r276, 4;
	add.s64 	%rd12, %rd10, %rd11;
	ld.global.nc.f32 	%f4, [%rd12];
	ld.global.nc.f32 	%f5, [%rd12+4];
	ld.global.nc.f32 	%f6, [%rd12+8];
	ld.global.nc.f32 	%f7, [%rd12+12];
	ld.global.nc.f32 	%f8, [%rd12+16];
	ld.global.nc.f32 	%f9, [%rd12+20];
	ld.global.nc.f32 	%f10, [%rd12+24];
	ld.global.nc.f32 	%f11, [%rd12+28];
	ld.global.nc.f32 	%f12, [%rd12+32];
	ld.global.nc.f32 	%f13, [%rd12+36];
	ld.global.nc.f32 	%f14, [%rd12+40];
	ld.global.nc.f32 	%f15, [%rd12+44];
	ld.global.nc.f32 	%f16, [%rd12+48];
	ld.global.nc.f32 	%f17, [%rd12+52];
	ld.global.nc.f32 	%f18, [%rd12+56];
	ld.global.nc.f32 	%f19, [%rd12+60];
	ld.global.nc.f32 	%f20, [%rd12+64];
	ld.global.nc.f32 	%f21, [%rd12+68];
	ld.global.nc.f32 	%f22, [%rd12+72];
	ld.global.nc.f32 	%f23, [%rd12+76];
	ld.global.nc.f32 	%f24, [%rd12+80];
	ld.global.nc.f32 	%f25, [%rd12+84];
	ld.global.nc.f32 	%f26, [%rd12+88];
	ld.global.nc.f32 	%f27, [%rd12+92];
	ld.global.nc.f32 	%f28, [%rd12+96];
	ld.global.nc.f32 	%f29, [%rd12+100];
	ld.global.nc.f32 	%f30, [%rd12+104];
	ld.global.nc.f32 	%f31, [%rd12+108];
	ld.global.nc.f32 	%f32, [%rd12+112];
	ld.global.nc.f32 	%f33, [%rd12+116];
	ld.global.nc.f32 	%f34, [%rd12+120];
	ld.global.nc.f32 	%f35, [%rd12+124];
	ld.global.nc.f32 	%f36, [%rd12+128];
	ld.global.nc.f32 	%f37, [%rd12+132];
	ld.global.nc.f32 	%f38, [%rd12+136];
	ld.global.nc.f32 	%f39, [%rd12+140];
	ld.global.nc.f32 	%f40, [%rd12+144];
	ld.global.nc.f32 	%f41, [%rd12+148];
	ld.global.nc.f32 	%f42, [%rd12+152];
	ld.global.nc.f32 	%f43, [%rd12+156];
	ld.global.nc.f32 	%f44, [%rd12+160];
	ld.global.nc.f32 	%f45, [%rd12+164];
	ld.global.nc.f32 	%f46, [%rd12+168];
	ld.global.nc.f32 	%f47, [%rd12+172];
	ld.global.nc.f32 	%f48, [%rd12+176];
	ld.global.nc.f32 	%f49, [%rd12+180];
	ld.global.nc.f32 	%f50, [%rd12+184];
	ld.global.nc.f32 	%f51, [%rd12+188];
	ld.global.nc.f32 	%f52, [%rd12+192];
	ld.global.nc.f32 	%f53, [%rd12+196];
	ld.global.nc.f32 	%f54, [%rd12+200];
	ld.global.nc.f32 	%f55, [%rd12+204];
	ld.global.nc.f32 	%f56, [%rd12+208];
	ld.global.nc.f32 	%f57, [%rd12+212];
	ld.global.nc.f32 	%f58, [%rd12+216];
	ld.global.nc.f32 	%f59, [%rd12+220];
	ld.global.nc.f32 	%f60, [%rd12+224];
	ld.global.nc.f32 	%f61, [%rd12+228];
	ld.global.nc.f32 	%f62, [%rd12+232];
	ld.global.nc.f32 	%f63, [%rd12+236];
	ld.global.nc.f32 	%f64, [%rd12+240];
	ld.global.nc.f32 	%f65, [%rd12+244];
	ld.global.nc.f32 	%f66, [%rd12+248];
	ld.global.nc.f32 	%f67, [%rd12+252];
	ld.global.nc.f32 	%f68, [%rd12+256];
	ld.global.nc.f32 	%f69, [%rd12+260];
	ld.global.nc.f32 	%f70, [%rd12+264];
	ld.global.nc.f32 	%f71, [%rd12+268];
	ld.global.nc.f32 	%f72, [%rd12+272];
	ld.global.nc.f32 	%f73, [%rd12+276];
	ld.global.nc.f32 	%f74, [%rd12+280];
	ld.global.nc.f32 	%f75, [%rd12+284];
	ld.global.nc.f32 	%f76, [%rd12+288];
	ld.global.nc.f32 	%f77, [%rd12+292];
	ld.global.nc.f32 	%f78, [%rd12+296];
	ld.global.nc.f32 	%f79, [%rd12+300];
	ld.global.nc.f32 	%f80, [%rd12+304];
	ld.global.nc.f32 	%f81, [%rd12+308];
	ld.global.nc.f32 	%f82, [%rd12+312];
	ld.global.nc.f32 	%f83, [%rd12+316];
	ld.global.nc.f32 	%f84, [%rd12+320];
	ld.global.nc.f32 	%f85, [%rd12+324];
	ld.global.nc.f32 	%f86, [%rd12+328];
	ld.global.nc.f32 	%f87, [%rd12+332];
	ld.global.nc.f32 	%f88, [%rd12+336];
	ld.global.nc.f32 	%f89, [%rd12+340];
	ld.global.nc.f32 	%f90, [%rd12+344];
	ld.global.nc.f32 	%f91, [%rd12+348];
	ld.global.nc.f32 	%f92, [%rd12+352];
	ld.global.nc.f32 	%f93, [%rd12+356];
	ld.global.nc.f32 	%f94, [%rd12+360];
	ld.global.nc.f32 	%f95, [%rd12+364];
	ld.global.nc.f32 	%f96, [%rd12+368];
	ld.global.nc.f32 	%f97, [%rd12+372];
	ld.global.nc.f32 	%f98, [%rd12+376];
	ld.global.nc.f32 	%f99, [%rd12+380];
	ld.global.nc.f32 	%f100, [%rd12+384];
	ld.global.nc.f32 	%f101, [%rd12+388];
	ld.global.nc.f32 	%f102, [%rd12+392];
	ld.global.nc.f32 	%f103, [%rd12+396];
	ld.global.nc.f32 	%f104, [%rd12+400];
	ld.global.nc.f32 	%f105, [%rd12+404];
	ld.global.nc.f32 	%f106, [%rd12+408];
	ld.global.nc.f32 	%f107, [%rd12+412];
	ld.global.nc.f32 	%f108, [%rd12+416];
	ld.global.nc.f32 	%f109, [%rd12+420];
	ld.global.nc.f32 	%f110, [%rd12+424];
	ld.global.nc.f32 	%f111, [%rd12+428];
	ld.global.nc.f32 	%f112, [%rd12+432];
	ld.global.nc.f32 	%f113, [%rd12+436];
	ld.global.nc.f32 	%f114, [%rd12+440];
	ld.global.nc.f32 	%f115, [%rd12+444];
	ld.global.nc.f32 	%f116, [%rd12+448];
	ld.global.nc.f32 	%f117, [%rd12+452];
	ld.global.nc.f32 	%f118, [%rd12+456];
	ld.global.nc.f32 	%f119, [%rd12+460];
	ld.global.nc.f32 	%f120, [%rd12+464];
	ld.global.nc.f32 	%f121, [%rd12+468];
	ld.global.nc.f32 	%f122, [%rd12+472];
	ld.global.nc.f32 	%f123, [%rd12+476];
	ld.global.nc.f32 	%f124, [%rd12+480];
	ld.global.nc.f32 	%f125, [%rd12+484];
	ld.global.nc.f32 	%f126, [%rd12+488];
	ld.global.nc.f32 	%f127, [%rd12+492];
	ld.global.nc.f32 	%f128, [%rd12+496];
	ld.global.nc.f32 	%f129, [%rd12+500];
	ld.global.nc.f32 	%f130, [%rd12+504];
	ld.global.nc.f32 	%f131, [%rd12+508];
	ld.global.nc.f32 	%f132, [%rd12+512];
	ld.global.nc.f32 	%f133, [%rd12+516];
	ld.global.nc.f32 	%f134, [%rd12+520];
	ld.global.nc.f32 	%f135, [%rd12+524];
	ld.global.nc.f32 	%f136, [%rd12+528];
	ld.global.nc.f32 	%f137, [%rd12+532];
	ld.global.nc.f32 	%f138, [%rd12+536];
	ld.global.nc.f32 	%f139, [%rd12+540];
	ld.global.nc.f32 	%f140, [%rd12+544];
	ld.global.nc.f32 	%f141, [%rd12+548];
	ld.global.nc.f32 	%f142, [%rd12+552];
	ld.global.nc.f32 	%f143, [%rd12+556];
	ld.global.nc.f32 	%f144, [%rd12+560];
	ld.global.nc.f32 	%f145, [%rd12+564];
	ld.global.nc.f32 	%f146, [%rd12+568];
	ld.global.nc.f32 	%f147, [%rd12+572];
	ld.global.nc.f32 	%f148, [%rd12+576];
	ld.global.nc.f32 	%f149, [%rd12+580];
	ld.global.nc.f32 	%f150, [%rd12+584];
	ld.global.nc.f32 	%f151, [%rd12+588];
	ld.global.nc.f32 	%f152, [%rd12+592];
	ld.global.nc.f32 	%f153, [%rd12+596];
	ld.global.nc.f32 	%f154, [%rd12+600];
	ld.global.nc.f32 	%f155, [%rd12+604];
	ld.global.nc.f32 	%f156, [%rd12+608];
	ld.global.nc.f32 	%f157, [%rd12+612];
	ld.global.nc.f32 	%f158, [%rd12+616];
	ld.global.nc.f32 	%f159, [%rd12+620];
	ld.global.nc.f32 	%f160, [%rd12+624];
	ld.global.nc.f32 	%f161, [%rd12+628];
	ld.global.nc.f32 	%f162, [%rd12+632];
	ld.global.nc.f32 	%f163, [%rd12+636];
	ld.global.nc.f32 	%f164, [%rd12+640];
	ld.global.nc.f32 	%f165, [%rd12+644];
	ld.global.nc.f32 	%f166, [%rd12+648];
	ld.global.nc.f32 	%f167, [%rd12+652];
	ld.global.nc.f32 	%f168, [%rd12+656];
	ld.global.nc.f32 	%f169, [%rd12+660];
	ld.global.nc.f32 	%f170, [%rd12+664];
	ld.global.nc.f32 	%f171, [%rd12+668];
	ld.global.nc.f32 	%f172, [%rd12+672];
	ld.global.nc.f32 	%f173, [%rd12+676];
	ld.global.nc.f32 	%f174, [%rd12+680];
	ld.global.nc.f32 	%f175, [%rd12+684];
	ld.global.nc.f32 	%f176, [%rd12+688];
	ld.global.nc.f32 	%f177, [%rd12+692];
	ld.global.nc.f32 	%f178, [%rd12+696];
	ld.global.nc.f32 	%f179, [%rd12+700];
	ld.global.nc.f32 	%f180, [%rd12+704];
	ld.global.nc.f32 	%f181, [%rd12+708];
	ld.global.nc.f32 	%f182, [%rd12+712];
	ld.global.nc.f32 	%f183, [%rd12+716];
	ld.global.nc.f32 	%f184, [%rd12+720];
	ld.global.nc.f32 	%f185, [%rd12+724];
	ld.global.nc.f32 	%f186, [%rd12+728];
	ld.global.nc.f32 	%f187, [%rd12+732];
	ld.global.nc.f32 	%f188, [%rd12+736];
	ld.global.nc.f32 	%f189, [%rd12+740];
	ld.global.nc.f32 	%f190, [%rd12+744];
	ld.global.nc.f32 	%f191, [%rd12+748];
	ld.global.nc.f32 	%f192, [%rd12+752];
	ld.global.nc.f32 	%f193, [%rd12+756];
	ld.global.nc.f32 	%f194, [%rd12+760];
	ld.global.nc.f32 	%f195, [%rd12+764];
	ld.global.nc.f32 	%f196, [%rd12+768];
	ld.global.nc.f32 	%f197, [%rd12+772];
	ld.global.nc.f32 	%f198, [%rd12+776];
	ld.global.nc.f32 	%f199, [%rd12+780];
	ld.global.nc.f32 	%f200, [%rd12+784];
	ld.global.nc.f32 	%f201, [%rd12+788];
	ld.global.nc.f32 	%f202, [%rd12+792];
	ld.global.nc.f32 	%f203, [%rd12+796];
	ld.global.nc.f32 	%f204, [%rd12+800];
	ld.global.nc.f32 	%f205, [%rd12+804];
	ld.global.nc.f32 	%f206, [%rd12+808];
	ld.global.nc.f32 	%f207, [%rd12+812];
	ld.global.nc.f32 	%f208, [%rd12+816];
	ld.global.nc.f32 	%f209, [%rd12+820];
	ld.global.nc.f32 	%f210, [%rd12+824];
	ld.global.nc.f32 	%f211, [%rd12+828];
	ld.global.nc.f32 	%f212, [%rd12+832];
	ld.global.nc.f32 	%f213, [%rd12+836];
	ld.global.nc.f32 	%f214, [%rd12+840];
	ld.global.nc.f32 	%f215, [%rd12+844];
	ld.global.nc.f32 	%f216, [%rd12+848];
	ld.global.nc.f32 	%f217, [%rd12+852];
	ld.global.nc.f32 	%f218, [%rd12+856];
	ld.global.nc.f32 	%f219, [%rd12+860];
	ld.global.nc.f32 	%f220, [%rd12+864];
	ld.global.nc.f32 	%f221, [%rd12+868];
	ld.global.nc.f32 	%f222, [%rd12+872];
	ld.global.nc.f32 	%f223, [%rd12+876];
	ld.global.nc.f32 	%f224, [%rd12+880];
	ld.global.nc.f32 	%f225, [%rd12+884];
	ld.global.nc.f32 	%f226, [%rd12+888];
	ld.global.nc.f32 	%f227, [%rd12+892];
	ld.global.nc.f32 	%f228, [%rd12+896];
	ld.global.nc.f32 	%f229, [%rd12+900];
	ld.global.nc.f32 	%f230, [%rd12+904];
	ld.global.nc.f32 	%f231, [%rd12+908];
	ld.global.nc.f32 	%f232, [%rd12+912];
	ld.global.nc.f32 	%f233, [%rd12+916];
	ld.global.nc.f32 	%f234, [%rd12+920];
	ld.global.nc.f32 	%f235, [%rd12+924];
	ld.global.nc.f32 	%f236, [%rd12+928];
	ld.global.nc.f32 	%f237, [%rd12+932];
	ld.global.nc.f32 	%f238, [%rd12+936];
	ld.global.nc.f32 	%f239, [%rd12+940];
	ld.global.nc.f32 	%f240, [%rd12+944];
	ld.global.nc.f32 	%f241, [%rd12+948];
	ld.global.nc.f32 	%f242, [%rd12+952];
	ld.global.nc.f32 	%f243, [%rd12+956];
	ld.global.nc.f32 	%f244, [%rd12+960];
	ld.global.nc.f32 	%f245, [%rd12+964];
	ld.global.nc.f32 	%f246, [%rd12+968];
	ld.global.nc.f32 	%f247, [%rd12+972];
	ld.global.nc.f32 	%f248, [%rd12+976];
	ld.global.nc.f32 	%f249, [%rd12+980];
	ld.global.nc.f32 	%f250, [%rd12+984];
	ld.global.nc.f32 	%f251, [%rd12+988];
	ld.global.nc.f32 	%f252, [%rd12+992];
	ld.global.nc.f32 	%f253, [%rd12+996];
	ld.global.nc.f32 	%f254, [%rd12+1000];
	ld.global.nc.f32 	%f255, [%rd12+1004];
	ld.global.nc.f32 	%f256, [%rd12+1008];
	ld.global.nc.f32 	%f257, [%rd12+1012];
	ld.global.nc.f32 	%f258, [%rd12+1016];
	ld.global.nc.f32 	%f259, [%rd12+1020];
	ld.global.nc.f32 	%f260, [%rd12+1024];
	ld.global.nc.f32 	%f261, [%rd12+1028];
	ld.global.nc.f32 	%f262, [%rd12+1032];
	ld.global.nc.f32 	%f263, [%rd12+1036];
	ld.global.nc.f32 	%f264, [%rd12+1040];
	ld.global.nc.f32 	%f265, [%rd12+1044];
	ld.global.nc.f32 	%f266, [%rd12+1048];
	ld.global.nc.f32 	%f267, [%rd12+1052];
	ld.global.nc.f32 	%f268, [%rd12+1056];
	ld.global.nc.f32 	%f269, [%rd12+1060];
	ld.global.nc.f32 	%f270, [%rd12+1064];
	ld.global.nc.f32 	%f271, [%rd12+1068];
	ld.global.nc.f32 	%f272, [%rd12+1072];
	ld.global.nc.f32 	%f273, [%rd12+1076];
	ld.global.nc.f32 	%f274, [%rd12+1080];
	ld.global.nc.f32 	%f275, [%rd12+1084];
	ld.global.nc.f32 	%f276, [%rd12+1088];
	ld.global.nc.f32 	%f277, [%rd12+1092];
	ld.global.nc.f32 	%f278, [%rd12+1096];
	ld.global.nc.f32 	%f279, [%rd12+1100];
	ld.global.nc.f32 	%f280, [%rd12+1104];
	ld.global.nc.f32 	%f281, [%rd12+1108];
	ld.global.nc.f32 	%f282, [%rd12+1112];
	ld.global.nc.f32 	%f283, [%rd12+1116];
	ld.global.nc.f32 	%f284, [%rd12+1120];
	ld.global.nc.f32 	%f285, [%rd12+1124];
	ld.global.nc.f32 	%f286, [%rd12+1128];
	ld.global.nc.f32 	%f287, [%rd12+1132];
	ld.global.nc.f32 	%f288, [%rd12+1136];
	ld.global.nc.f32 	%f289, [%rd12+1140];
	ld.global.nc.f32 	%f290, [%rd12+1144];
	ld.global.nc.f32 	%f291, [%rd12+1148];
	ld.global.nc.f32 	%f292, [%rd12+1152];
	ld.global.nc.f32 	%f293, [%rd12+1156];
	ld.global.nc.f32 	%f294, [%rd12+1160];
	ld.global.nc.f32 	%f295, [%rd12+1164];
	ld.global.nc.f32 	%f296, [%rd12+1168];
	ld.global.nc.f32 	%f297, [%rd12+1172];
	ld.global.nc.f32 	%f298, [%rd12+1176];
	ld.global.nc.f32 	%f299, [%rd12+1180];
	ld.global.nc.f32 	%f300, [%rd12+1184];
	ld.global.nc.f32 	%f301, [%rd12+1188];
	ld.global.nc.f32 	%f302, [%rd12+1192];
	ld.global.nc.f32 	%f303, [%rd12+1196];
	ld.global.nc.f32 	%f304, [%rd12+1200];
	ld.global.nc.f32 	%f305, [%rd12+1204];
	ld.global.nc.f32 	%f306, [%rd12+1208];
	ld.global.nc.f32 	%f307, [%rd12+1212];
	ld.global.nc.f32 	%f308, [%rd12+1216];
	ld.global.nc.f32 	%f309, [%rd12+1220];
	ld.global.nc.f32 	%f310, [%rd12+1224];
	ld.global.nc.f32 	%f311, [%rd12+1228];
	ld.global.nc.f32 	%f312, [%rd12+1232];
	ld.global.nc.f32 	%f313, [%rd12+1236];
	ld.global.nc.f32 	%f314, [%rd12+1240];
	ld.global.nc.f32 	%f315, [%rd12+1244];
	ld.global.nc.f32 	%f316, [%rd12+1248];
	ld.global.nc.f32 	%f317, [%rd12+1252];
	ld.global.nc.f32 	%f318, [%rd12+1256];
	ld.global.nc.f32 	%f319, [%rd12+1260];
	ld.global.nc.f32 	%f320, [%rd12+1264];
	ld.global.nc.f32 	%f321, [%rd12+1268];
	ld.global.nc.f32 	%f322, [%rd12+1272];
	ld.global.nc.f32 	%f323, [%rd12+1276];
	ld.global.nc.f32 	%f324, [%rd12+1280];
	ld.global.nc.f32 	%f325, [%rd12+1284];
	ld.global.nc.f32 	%f326, [%rd12+1288];
	ld.global.nc.f32 	%f327, [%rd12+1292];
	ld.global.nc.f32 	%f328, [%rd12+1296];
	ld.global.nc.f32 	%f329, [%rd12+1300];
	ld.global.nc.f32 	%f330, [%rd12+1304];
	ld.global.nc.f32 	%f331, [%rd12+1308];
	ld.global.nc.f32 	%f332, [%rd12+1312];
	ld.global.nc.f32 	%f333, [%rd12+1316];
	ld.global.nc.f32 	%f334, [%rd12+1320];
	ld.global.nc.f32 	%f335, [%rd12+1324];
	ld.global.nc.f32 	%f336, [%rd12+1328];
	ld.global.nc.f32 	%f337, [%rd12+1332];
	ld.global.nc.f32 	%f338, [%rd12+1336];
	ld.global.nc.f32 	%f339, [%rd12+1340];
	ld.global.nc.f32 	%f340, [%rd12+1344];
	ld.global.nc.f32 	%f341, [%rd12+1348];
	ld.global.nc.f32 	%f342, [%rd12+1352];
	ld.global.nc.f32 	%f343, [%rd12+1356];
	ld.global.nc.f32 	%f344, [%rd12+1360];
	ld.global.nc.f32 	%f345, [%rd12+1364];
	ld.global.nc.f32 	%f346, [%rd12+1368];
	ld.global.nc.f32 	%f347, [%rd12+1372];
	ld.global.nc.f32 	%f348, [%rd12+1376];
	ld.global.nc.f32 	%f349, [%rd12+1380];
	ld.global.nc.f32 	%f350, [%rd12+1384];
	ld.global.nc.f32 	%f351, [%rd12+1388];
	ld.global.nc.f32 	%f352, [%rd12+1392];
	ld.global.nc.f32 	%f353, [%rd12+1396];
	ld.global.nc.f32 	%f354, [%rd12+1400];
	ld.global.nc.f32 	%f355, [%rd12+1404];
	ld.global.nc.f32 	%f356, [%rd12+1408];
	ld.global.nc.f32 	%f357, [%rd12+1412];
	ld.global.nc.f32 	%f358, [%rd12+1416];
	ld.global.nc.f32 	%f359, [%rd12+1420];
	ld.global.nc.f32 	%f360, [%rd12+1424];
	ld.global.nc.f32 	%f361, [%rd12+1428];
	ld.global.nc.f32 	%f362, [%rd12+1432];
	ld.global.nc.f32 	%f363, [%rd12+1436];
	ld.global.nc.f32 	%f364, [%rd12+1440];
	ld.global.nc.f32 	%f365, [%rd12+1444];
	ld.global.nc.f32 	%f366, [%rd12+1448];
	ld.global.nc.f32 	%f367, [%rd12+1452];
	ld.global.nc.f32 	%f368, [%rd12+1456];
	ld.global.nc.f32 	%f369, [%rd12+1460];
	ld.global.nc.f32 	%f370, [%rd12+1464];
	ld.global.nc.f32 	%f371, [%rd12+1468];
	ld.global.nc.f32 	%f372, [%rd12+1472];
	ld.global.nc.f32 	%f373, [%rd12+1476];
	ld.global.nc.f32 	%f374, [%rd12+1480];
	ld.global.nc.f32 	%f375, [%rd12+1484];
	ld.global.nc.f32 	%f376, [%rd12+1488];
	ld.global.nc.f32 	%f377, [%rd12+1492];
	ld.global.nc.f32 	%f378, [%rd12+1496];
	ld.global.nc.f32 	%f379, [%rd12+1500];
	ld.global.nc.f32 	%f380, [%rd12+1504];
	ld.global.nc.f32 	%f381, [%rd12+1508];
	ld.global.nc.f32 	%f382, [%rd12+1512];
	ld.global.nc.f32 	%f383, [%rd12+1516];
	ld.global.nc.f32 	%f384, [%rd12+1520];
	ld.global.nc.f32 	%f385, [%rd12+1524];
	ld.global.nc.f32 	%f386, [%rd12+1528];
	ld.global.nc.f32 	%f387, [%rd12+1532];
	ld.global.nc.f32 	%f388, [%rd12+1536];
	ld.global.nc.f32 	%f389, [%rd12+1540];
	ld.global.nc.f32 	%f390, [%rd12+1544];
	ld.global.nc.f32 	%f391, [%rd12+1548];
	ld.global.nc.f32 	%f392, [%rd12+1552];
	ld.global.nc.f32 	%f393, [%rd12+1556];
	ld.global.nc.f32 	%f394, [%rd12+1560];
	ld.global.nc.f32 	%f395, [%rd12+1564];
	ld.global.nc.f32 	%f396, [%rd12+1568];
	ld.global.nc.f32 	%f397, [%rd12+1572];
	ld.global.nc.f32 	%f398, [%rd12+1576];
	ld.global.nc.f32 	%f399, [%rd12+1580];
	ld.global.nc.f32 	%f400, [%rd12+1584];
	ld.global.nc.f32 	%f401, [%rd12+1588];
	ld.global.nc.f32 	%f402, [%rd12+1592];
	ld.global.nc.f32 	%f403, [%rd12+1596];
	ld.global.nc.f32 	%f404, [%rd12+1600];
	ld.global.nc.f32 	%f405, [%rd12+1604];
	ld.global.nc.f32 	%f406, [%rd12+1608];
	ld.global.nc.f32 	%f407, [%rd12+1612];
	ld.global.nc.f32 	%f408, [%rd12+1616];
	ld.global.nc.f32 	%f409, [%rd12+1620];
	ld.global.nc.f32 	%f410, [%rd12+1624];
	ld.global.nc.f32 	%f411, [%rd12+1628];
	ld.global.nc.f32 	%f412, [%rd12+1632];
	ld.global.nc.f32 	%f413, [%rd12+1636];
	ld.global.nc.f32 	%f414, [%rd12+1640];
	ld.global.nc.f32 	%f415, [%rd12+1644];
	ld.global.nc.f32 	%f416, [%rd12+1648];
	ld.global.nc.f32 	%f417, [%rd12+1652];
	ld.global.nc.f32 	%f418, [%rd12+1656];
	ld.global.nc.f32 	%f419, [%rd12+1660];
	ld.global.nc.f32 	%f420, [%rd12+1664];
	ld.global.nc.f32 	%f421, [%rd12+1668];
	ld.global.nc.f32 	%f422, [%rd12+1672];
	ld.global.nc.f32 	%f423, [%rd12+1676];
	ld.global.nc.f32 	%f424, [%rd12+1680];
	ld.global.nc.f32 	%f425, [%rd12+1684];
	ld.global.nc.f32 	%f426, [%rd12+1688];
	ld.global.nc.f32 	%f427, [%rd12+1692];
	ld.global.nc.f32 	%f428, [%rd12+1696];
	ld.global.nc.f32 	%f429, [%rd12+1700];
	ld.global.nc.f32 	%f430, [%rd12+1704];
	ld.global.nc.f32 	%f431, [%rd12+1708];
	ld.global.nc.f32 	%f432, [%rd12+1712];
	ld.global.nc.f32 	%f433, [%rd12+1716];
	ld.global.nc.f32 	%f434, [%rd12+1720];
	ld.global.nc.f32 	%f435, [%rd12+1724];
	ld.global.nc.f32 	%f436, [%rd12+1728];
	ld.global.nc.f32 	%f437, [%rd12+1732];
	ld.global.nc.f32 	%f438, [%rd12+1736];
	ld.global.nc.f32 	%f439, [%rd12+1740];
	ld.global.nc.f32 	%f440, [%rd12+1744];
	ld.global.nc.f32 	%f441, [%rd12+1748];
	ld.global.nc.f32 	%f442, [%rd12+1752];
	ld.global.nc.f32 	%f443, [%rd12+1756];
	ld.global.nc.f32 	%f444, [%rd12+1760];
	ld.global.nc.f32 	%f445, [%rd12+1764];
	ld.global.nc.f32 	%f446, [%rd12+1768];
	ld.global.nc.f32 	%f447, [%rd12+1772];
	ld.global.nc.f32 	%f448, [%rd12+1776];
	ld.global.nc.f32 	%f449, [%rd12+1780];
	ld.global.nc.f32 	%f450, [%rd12+1784];
	ld.global.nc.f32 	%f451, [%rd12+1788];
	ld.global.nc.f32 	%f452, [%rd12+1792];
	ld.global.nc.f32 	%f453, [%rd12+1796];
	ld.global.nc.f32 	%f454, [%rd12+1800];
	ld.global.nc.f32 	%f455, [%rd12+1804];
	ld.global.nc.f32 	%f456, [%rd12+1808];
	ld.global.nc.f32 	%f457, [%rd12+1812];
	ld.global.nc.f32 	%f458, [%rd12+1816];
	ld.global.nc.f32 	%f459, [%rd12+1820];
	ld.global.nc.f32 	%f460, [%rd12+1824];
	ld.global.nc.f32 	%f461, [%rd12+1828];
	ld.global.nc.f32 	%f462, [%rd12+1832];
	ld.global.nc.f32 	%f463, [%rd12+1836];
	ld.global.nc.f32 	%f464, [%rd12+1840];
	ld.global.nc.f32 	%f465, [%rd12+1844];
	ld.global.nc.f32 	%f466, [%rd12+1848];
	ld.global.nc.f32 	%f467, [%rd12+1852];
	ld.global.nc.f32 	%f468, [%rd12+1856];
	ld.global.nc.f32 	%f469, [%rd12+1860];
	ld.global.nc.f32 	%f470, [%rd12+1864];
	ld.global.nc.f32 	%f471, [%rd12+1868];
	ld.global.nc.f32 	%f472, [%rd12+1872];
	ld.global.nc.f32 	%f473, [%rd12+1876];
	ld.global.nc.f32 	%f474, [%rd12+1880];
	ld.global.nc.f32 	%f475, [%rd12+1884];
	ld.global.nc.f32 	%f476, [%rd12+1888];
	ld.global.nc.f32 	%f477, [%rd12+1892];
	ld.global.nc.f32 	%f478, [%rd12+1896];
	ld.global.nc.f32 	%f479, [%rd12+1900];
	ld.global.nc.f32 	%f480, [%rd12+1904];
	ld.global.nc.f32 	%f481, [%rd12+1908];
	ld.global.nc.f32 	%f482, [%rd12+1912];
	ld.global.nc.f32 	%f483, [%rd12+1916];
	ld.global.nc.f32 	%f484, [%rd12+1920];
	ld.global.nc.f32 	%f485, [%rd12+1924];
	ld.global.nc.f32 	%f486, [%rd12+1928];
	ld.global.nc.f32 	%f487, [%rd12+1932];
	ld.global.nc.f32 	%f488, [%rd12+1936];
	ld.global.nc.f32 	%f489, [%rd12+1940];
	ld.global.nc.f32 	%f490, [%rd12+1944];
	ld.global.nc.f32 	%f491, [%rd12+1948];
	ld.global.nc.f32 	%f492, [%rd12+1952];
	ld.global.nc.f32 	%f493, [%rd12+1956];
	ld.global.nc.f32 	%f494, [%rd12+1960];
	ld.global.nc.f32 	%f495, [%rd12+1964];
	ld.global.nc.f32 	%f496, [%rd12+1968];
	ld.global.nc.f32 	%f497, [%rd12+1972];
	ld.global.nc.f32 	%f498, [%rd12+1976];
	ld.global.nc.f32 	%f499, [%rd12+1980];
	ld.global.nc.f32 	%f500, [%rd12+1984];
	ld.global.nc.f32 	%f501, [%rd12+1988];
	ld.global.nc.f32 	%f502, [%rd12+1992];
	ld.global.nc.f32 	%f503, [%rd12+1996];
	ld.global.nc.f32 	%f504, [%rd12+2000];
	ld.global.nc.f32 	%f505, [%rd12+2004];
	ld.global.nc.f32 	%f506, [%rd12+2008];
	ld.global.nc.f32 	%f507, [%rd12+2012];
	ld.global.nc.f32 	%f508, [%rd12+2016];
	ld.global.nc.f32 	%f509, [%rd12+2020];
	ld.global.nc.f32 	%f510, [%rd12+2024];
	ld.global.nc.f32 	%f511, [%rd12+2028];
	ld.global.nc.f32 	%f512, [%rd12+2032];
	ld.global.nc.f32 	%f513, [%rd12+2036];
	ld.global.nc.f32 	%f514, [%rd12+2040];
	ld.global.nc.f32 	%f515, [%rd12+2044];
	mov.u32 	%r277, %tid.x;
	mov.u32 	%r278, %ntid.x;
	add.s32 	%r279, %r277, %r278;
	cvt.u16.u32 	%rs2, %r279;
	sub.s16 	%rs3, 6143, %rs2;
	cvt.u16.u32 	%rs4, %r278;
	div.u16 	%rs5, %rs3, %rs4;
	and.b16  	%rs1, %rs5, 3;
	mov.b32 	%r422, 0;
	mov.b32 	%r589, -1;
	mov.f32 	%f2485, 0f7F7FFFFF;
$L__BB6_3:
	mov.u32 	%r424, %tid.x;
	setp.eq.s16 	%p5, %rs1, 2;
	@%p5 bra 	$L__BB6_13;
	ld.param.u32 	%r391, [_Z10knn_kernelILi16ELi512EEvPKfS1_S1_S1_PlPfiii_param_8];
	mov.u32 	%r280, %tid.x;
	mad.lo.s32 	%r281, %r422, 3, %r280;
	mul.lo.s32 	%r282, %r391, 3;
	setp.ge.u32 	%p6, %r281, %r282;
	mov.f32 	%f2325, 0f00000000;
	@%p6 bra 	$L__BB6_6;
	ld.param.u32 	%r392, [_Z10knn_kernelILi16ELi512EEvPKfS1_S1_S1_PlPfiii_param_8];
	ld.param.u64 	%rd59, [_Z10knn_kernelILi16ELi512EEvPKfS1_S1_S1_PlPfiii_param_1];
	mov.u32 	%r283, %ctaid.y;
	mul.lo.s32 	%r284, %r392, %r283;
	mov.u32 	%r285, %tid.x;
	mad.lo.s32 	%r286, %r422, 3, %r285;
	mad.lo.s32 	%r287, %r284, 3, %r286;
	cvta.to.global.u64 	%rd13, %rd59;
	mul.wide.s32 	%rd14, %r287, 4;
	add.s64 	%rd15, %rd13, %rd14;
	ld.global.nc.f32 	%f2325, [%rd15];
$L__BB6_6:
	mov.u32 	%r288, %tid.x;
	mov.u32 	%r289, %ntid.x;
	add.s32 	%r424, %r288, %r289;
	setp.eq.s16 	%p7, %rs1, 3;
	shl.b32 	%r290, %r288, 2;
	mov.u32 	%r291, shm;
	add.s32 	%r292, %r291, %r290;
	st.shared.f32 	[%r292], %f2325;
	@%p7 bra 	$L__BB6_13;
	ld.param.u32 	%r393, [_Z10knn_kernelILi16ELi512EEvPKfS1_S1_S1_PlPfiii_param_8];
	mov.u32 	%r293, %ntid.x;
	mov.u32 	%r294, %tid.x;
	mad.lo.s32 	%r295, %r422, 3, %r294;
	add.s32 	%r296, %r295, %r293;
	mul.lo.s32 	%r297, %r393, 3;
	setp.ge.u32 	%p8, %r296, %r297;
	mov.f32 	%f2326, 0f00000000;
	@%p8 bra 	$L__BB6_9;
	ld.param.u32 	%r394, [_Z10knn_kernelILi16ELi512EEvPKfS1_S1_S1_PlPfiii_param_8];
	ld.param.u64 	%rd60, [_Z10knn_kernelILi16ELi512EEvPKfS1_S1_S1_PlPfiii_param_1];
	mov.u32 	%r298, %ctaid.y;
	mul.lo.s32 	%r299, %r394, %r298;
	mov.u32 	%r300, %tid.x;
	mad.lo.s32 	%r301, %r422, 3, %r300;
	mov.u32 	%r302, %ntid.x;
	add.s32 	%r303, %r301, %r302;
	mad.lo.s32 	%r304, %r299, 3, %r303;
	cvta.to.global.u64 	%rd16, %rd60;
	mul.wide.s32 	%rd17, %r304, 4;
	add.s64 	%rd18, %rd16, %rd17;
	ld.global.nc.f32 	%f2326, [%rd18];
$L__BB6_9:
	mov.u32 	%r305, %tid.x;
	mov.u32 	%r306, %ntid.x;
	add.s32 	%r307, %r305, %r306;
	add.s32 	%r424, %r307, %r306;
	setp.eq.s16 	%p9, %rs1, 0;
	shl.b32 	%r308, %r305, 2;
	mov.u32 	%r309, shm;
	add.s32 	%r310, %r309, %r308;
	shl.b32 	%r311, %r306, 2;
	add.s32 	%r312, %r310, %r311;
	st.shared.f32 	[%r312], %f2326;
	@%p9 bra 	$L__BB6_13;
	ld.param.u32 	%r395, [_Z10knn_kernelILi16ELi512EEvPKfS1_S1_S1_PlPfiii_param_8];
	mov.u32 	%r313, %ntid.x;
	mov.u32 	%r314, %tid.x;
	mad.lo.s32 	%r315, %r422, 3, %r314;
	add.s32 	%r316, %r315, %r313;
	add.s32 	%r317, %r316, %r313;
	mul.lo.s32 	%r318, %r395, 3;
	setp.ge.u32 	%p10, %r317, %r318;
	mov.f32 	%f2327, 0f00000000;
	@%p10 bra 	$L__BB6_12;
	ld.param.u32 	%r396, [_Z10knn_kernelILi16ELi512EEvPKfS1_S1_S1_PlPfiii_param_8];
	ld.param.u64 	%rd61, [_Z10knn_kernelILi16ELi512EEvPKfS1_S1_S1_PlPfiii_param_1];
	mov.u32 	%r319, %ctaid.y;
	mul.lo.s32 	%r320, %r396, %r319;
	mov.u32 	%r321, %tid.x;
	mad.lo.s32 	%r322, %r422, 3, %r321;
	mov.u32 	%r323, %ntid.x;
	add.s32 	%r324, %r322, %r323;
	add.s32 	%r325, %r324, %r323;
	mad.lo.s32 	%r326, %r320, 3, %r325;
	cvta.to.global.u64 	%rd19, %rd61;
	mul.wide.s32 	%rd20, %r326, 4;
	add.s64 	%rd21, %rd19, %rd20;
	ld.global.nc.f32 	%f2327, [%rd21];
$L__BB6_12:
	mov.u32 	%r327, %tid.x;
	mov.u32 	%r328, %ntid.x;
	add.s32 	%r329, %r327, %r328;
	add.s32 	%r330, %r329, %r328;
	add.s32 	%r424, %r330, %r328;
	shl.b32 	%r331, %r327, 2;
	mov.u32 	%r332, shm;
	add.s32 	%r333, %r332, %r331;
	shl.b32 	%r334, %r328, 2;
	add.s32 	%r335, %r333, %r334;
	add.s32 	%r336, %r335, %r334;
	st.shared.f32 	[%r336], %f2327;
$L__BB6_13:
	ld.param.u32 	%r397, [_Z10knn_kernelILi16ELi512EEvPKfS1_S1_S1_PlPfiii_param_8];
	shl.b32 	%r337, %r424, 2;
	mov.u32 	%r338, shm;
	add.s32 	%r450, %r338, %r337;
	mov.u32 	%r339, %ntid.x;
	mul.lo.s32 	%r340, %r422, 3;
	add.s32 	%r442, %r424, %r340;
	add.s32 	%r449, %r442, %r339;
	mov.u32 	%r341, %ctaid.y;
	mul.lo.s32 	%r342, %r397, %r341;
	mul.lo.s32 	%r343, %r342, 3;
	add.s32 	%r344, %r339, %r343;
	add.s32 	%r448, %r442, %r344;
	shl.b32 	%r345, %r339, 1;
	add.s32 	%r447, %r442, %r345;
	add.s32 	%r346, %r343, %r345;
	add.s32 	%r446, %r442, %r346;
	add.s32 	%r347, %r339, %r422;
	mul.lo.s32 	%r348, %r347, 3;
	add.s32 	%r445, %r424, %r348;
	add.s32 	%r349, %r343, %r424;
	add.s32 	%r444, %r349, %r348;
	add.s32 	%r443, %r349, %r340;
$L__BB6_14:
	ld.param.u32 	%r398, [_Z10knn_kernelILi16ELi512EEvPKfS1_S1_S1_PlPfiii_param_8];
	mul.lo.s32 	%r350, %r398, 3;
	setp.ge.u32 	%p11, %r442, %r350;
	mov.f32 	%f2345, 0f00000000;
	@%p11 bra 	$L__BB6_16;
	ld.param.u64 	%rd62, [_Z10knn_kernelILi16ELi512EEvPKfS1_S1_S1_PlPfiii_param_1];
	mul.wide.s32 	%rd22, %r443, 4;
	cvta.to.global.u64 	%rd23, %rd62;
	add.s64 	%rd24, %rd23, %rd22;
	ld.global.nc.f32 	%f2345, [%rd24];
$L__BB6_16:
	ld.param.u32 	%r399, [_Z10knn_kernelILi16ELi512EEvPKfS1_S1_S1_PlPfiii_param_8];
	st.shared.f32 	[%r450], %f2345;
	mul.lo.s32 	%r351, %r399, 3;
	setp.ge.u32 	%p12, %r449, %r351;
	mov.f32 	%f2346, 0f00000000;
	@%p12 bra 	$L__BB6_18;
	ld.param.u64 	%rd63, [_Z10knn_kernelILi16ELi512EEvPKfS1_S1_S1_PlPfiii_param_1];
	mul.wide.s32 	%rd25, %r448, 4;
	cvta.to.global.u64 	%rd26, %rd63;
	add.s64 	%rd27, %rd26, %rd25;
	ld.global.nc.f32 	%f2346, [%rd27];
$L__BB6_18:
	ld.param.u32 	%r400, [_Z10knn_kernelILi16ELi512EEvPKfS1_S1_S1_PlPfiii_param_8];
	mov.u32 	%r352, %ntid.x;
	shl.b32 	%r353, %r352, 2;
	add.s32 	%r354, %r450, %r353;
	st.shared.f32 	[%r354], %f2346;
	mul.lo.s32 	%r355, %r400, 3;
	setp.ge.u32 	%p13, %r447, %r355;
	mov.f32 	%f2347, 0f00000000;
	@%p13 bra 	$L__BB6_20;
	ld.param.u64 	%rd64, [_Z10knn_kernelILi16ELi512EEvPKfS1_S1_S1_PlPfiii_param_1];
	mul.wide.s32 	%rd28, %r446, 4;
	cvta.to.global.u64 	%rd29, %rd64;
	add.s64 	%rd30, %rd29, %rd28;
	ld.global.nc.f32 	%f2347, [%rd30];
$L__BB6_20:
	ld.param.u32 	%r401, [_Z10knn_kernelILi16ELi512EEvPKfS1_S1_S1_PlPfiii_param_8];
	mov.u32 	%r356, %ntid.x;
	shl.b32 	%r357, %r356, 3;
	add.s32 	%r358, %r450, %r357;
	st.shared.f32 	[%r358], %f2347;
	mul.lo.s32 	%r359, %r401, 3;
	setp.ge.u32 	%p14, %r445, %r359;
	mov.f32 	%f2348, 0f00000000;
	@%p14 bra 	$L__BB6_22;
	ld.param.u64 	%rd65, [_Z10knn_kernelILi16ELi512EEvPKfS1_S1_S1_PlPfiii_param_1];
	mul.wide.s32 	%rd31, %r444, 4;
	cvta.to.global.u64 	%rd32, %rd65;
	add.s64 	%rd33, %rd32, %rd31;
	ld.global.nc.f32 	%f2348, [%rd33];
$L__BB6_22:
	mov.u32 	%r360, %ntid.x;
	mad.lo.s32 	%r361, %r360, 12, %r450;
	st.shared.f32 	[%r361], %f2348;
	shl.b32 	%r362, %r360, 2;
	add.s32 	%r424, %r424, %r362;
	shl.b32 	%r363, %r360, 4;
	add.s32 	%r450, %r450, %r363;
	add.s32 	%r449, %r449, %r362;
	add.s32 	%r448, %r448, %r362;
	add.s32 	%r447, %r447, %r362;
	add.s32 	%r446, %r446, %r362;
	add.s32 	%r445, %r445, %r362;
	add.s32 	%r444, %r444, %r362;
	add.s32 	%r443, %r443, %r362;
	add.s32 	%r442, %r442, %r362;
	setp.lt.u32 	%p15, %r424, 6144;
	@%p15 bra 	$L__BB6_14;
	ld.param.u32 	%r402, [_Z10knn_kernelILi16ELi512EEvPKfS1_S1_S1_PlPfiii_param_8];
	bar.sync 	0;
	setp.le.s32 	%p16, %r402, %r422;
	@%p16 bra 	$L__BB6_163;
	min.s32 	%r365, %r421, 2048;
	max.s32 	%r74, %r365, 1;
	mov.b32 	%r468, 0;
$L__BB6_25:
	mov.u32 	%r366, shm;
	mad.lo.s32 	%r367, %r468, 12, %r366;
	ld.shared.f32 	%f746, [%r367];
	ld.shared.f32 	%f747, [%r367+4];
	ld.shared.f32 	%f748, [%r367+8];
	sub.f32 	%f749, %f746, %f1;
	sub.f32 	%f750, %f747, %f2;
	sub.f32 	%f751, %f748, %f3;
	mul.f32 	%f752, %f750, %f750;
	fma.rn.f32 	%f753, %f749, %f749, %f752;
	fma.rn.f32 	%f581, %f751, %f751, %f753;
	ld.const.f32 	%f754, [d_radius2];
	setp.gt.f32 	%p17, %f581, %f754;
	@%p17 bra 	$L__BB6_162;
	ld.param.u32 	%r403, [_Z10knn_kernelILi16ELi512EEvPKfS1_S1_S1_PlPfiii_param_8];
	ld.param.u64 	%rd67, [_Z10knn_kernelILi16ELi512EEvPKfS1_S1_S1_PlPfiii_param_3];
	mov.u32 	%r368, %ctaid.y;
	add.s32 	%r369, %r468, %r422;
	mad.lo.s32 	%r370, %r403, %r368, %r369;
	shl.b32 	%r371, %r370, 9;
	cvta.to.global.u64 	%rd34, %rd67;
	mul.wide.u32 	%rd35, %r371, 4;
	add.s64 	%rd36, %rd34, %rd35;
	ld.global.nc.f32 	%f755, [%rd36];
	sub.f32 	%f756, %f4, %f755;
	fma.rn.f32 	%f757, %f756, %f756, 0f00000000;
	ld.global.nc.f32 	%f758, [%rd36+4];
	sub.f32 	%f759, %f5, %f758;
	fma.rn.f32 	%f760, %f759, %f759, %f757;
	ld.global.nc.f32 	%f761, [%rd36+8];
	sub.f32 	%f762, %f6, %f761;
	fma.rn.f32 	%f763, %f762, %f762, %f760;
	ld.global.nc.f32 	%f764, [%rd36+12];
	sub.f32 	%f765, %f7, %f764;
	fma.rn.f32 	%f766, %f765, %f765, %f763;
	ld.global.nc.f32 	%f767, [%rd36+16];
	sub.f32 	%f768, %f8, %f767;
	fma.rn.f32 	%f769, %f768, %f768, %f766;
	ld.global.nc.f32 	%f770, [%rd36+20];
	sub.f32 	%f771, %f9, %f770;
	fma.rn.f32 	%f772, %f771, %f771, %f769;
	ld.global.nc.f32 	%f773, [%rd36+24];
	sub.f32 	%f774, %f10, %f773;
	fma.rn.f32 	%f775, %f774, %f774, %f772;
	ld.global.nc.f32 	%f776, [%rd36+28];
	sub.f32 	%f777, %f11, %f776;
	fma.rn.f32 	%f778, %f777, %f777, %f775;
	ld.global.nc.f32 	%f779, [%rd36+32];
	sub.f32 	%f780, %f12, %f779;
	fma.rn.f32 	%f781, %f780, %f780, %f778;
	ld.global.nc.f32 	%f782, [%rd36+36];
	sub.f32 	%f783, %f13, %f782;
	fma.rn.f32 	%f784, %f783, %f783, %f781;
	ld.global.nc.f32 	%f785, [%rd36+40];
	sub.f32 	%f786, %f14, %f785;
	fma.rn.f32 	%f787, %f786, %f786, %f784;
	ld.global.nc.f32 	%f788, [%rd36+44];
	sub.f32 	%f789, %f15, %f788;
	fma.rn.f32 	%f790, %f789, %f789, %f787;
	ld.global.nc.f32 	%f791, [%rd36+48];
	sub.f32 	%f792, %f16, %f791;
	fma.rn.f32 	%f793, %f792, %f792, %f790;
	ld.global.nc.f32 	%f794, [%rd36+52];
	sub.f32 	%f795, %f17, %f794;
	fma.rn.f32 	%f796, %f795, %f795, %f793;
	ld.global.nc.f32 	%f797, [%rd36+56];
	sub.f32 	%f798, %f18, %f797;
	fma.rn.f32 	%f799, %f798, %f798, %f796;
	ld.global.nc.f32 	%f800, [%rd36+60];
	sub.f32 	%f801, %f19, %f800;
	fma.rn.f32 	%f802, %f801, %f801, %f799;
	ld.global.nc.f32 	%f803, [%rd36+64];
	sub.f32 	%f804, %f20, %f803;
	fma.rn.f32 	%f805, %f804, %f804, %f802;
	ld.global.nc.f32 	%f806, [%rd36+68];
	sub.f32 	%f807, %f21, %f806;
	fma.rn.f32 	%f808, %f807, %f807, %f805;
	ld.global.nc.f32 	%f809, [%rd36+72];
	sub.f32 	%f810, %f22, %f809;
	fma.rn.f32 	%f811, %f810, %f810, %f808;
	ld.global.nc.f32 	%f812, [%rd36+76];
	sub.f32 	%f813, %f23, %f812;
	fma.rn.f32 	%f814, %f813, %f813, %f811;
	ld.global.nc.f32 	%f815, [%rd36+80];
	sub.f32 	%f816, %f24, %f815;
	fma.rn.f32 	%f817, %f816, %f816, %f814;
	ld.global.nc.f32 	%f818, [%rd36+84];
	sub.f32 	%f819, %f25, %f818;
	fma.rn.f32 	%f820, %f819, %f819, %f817;
	ld.global.nc.f32 	%f821, [%rd36+88];
	sub.f32 	%f822, %f26, %f821;
	fma.rn.f32 	%f823, %f822, %f822, %f820;
	ld.global.nc.f32 	%f824, [%rd36+92];
	sub.f32 	%f825, %f27, %f824;
	fma.rn.f32 	%f826, %f825, %f825, %f823;
	ld.global.nc.f32 	%f827, [%rd36+96];
	sub.f32 	%f828, %f28, %f827;
	fma.rn.f32 	%f829, %f828, %f828, %f826;
	ld.global.nc.f32 	%f830, [%rd36+100];
	sub.f32 	%f831, %f29, %f830;
	fma.rn.f32 	%f832, %f831, %f831, %f829;
	ld.global.nc.f32 	%f833, [%rd36+104];
	sub.f32 	%f834, %f30, %f833;
	fma.rn.f32 	%f835, %f834, %f834, %f832;
	ld.global.nc.f32 	%f836, [%rd36+108];
	sub.f32 	%f837, %f31, %f836;
	fma.rn.f32 	%f838, %f837, %f837, %f835;
	ld.global.nc.f32 	%f839, [%rd36+112];
	sub.f32 	%f840, %f32, %f839;
	fma.rn.f32 	%f841, %f840, %f840, %f838;
	ld.global.nc.f32 	%f842, [%rd36+116];
	sub.f32 	%f843, %f33, %f842;
	fma.rn.f32 	%f844, %f843, %f843, %f841;
	ld.global.nc.f32 	%f845, [%rd36+120];
	sub.f32 	%f846, %f34, %f845;
	fma.rn.f32 	%f847, %f846, %f846, %f844;
	ld.global.nc.f32 	%f848, [%rd36+124];
	sub.f32 	%f849, %f35, %f848;
	fma.rn.f32 	%f850, %f849, %f849, %f847;
	ld.global.nc.f32 	%f851, [%rd36+128];
	sub.f32 	%f852, %f36, %f851;
	fma.rn.f32 	%f853, %f852, %f852, %f850;
	ld.global.nc.f32 	%f854, [%rd36+132];
	sub.f32 	%f855, %f37, %f854;
	fma.rn.f32 	%f856, %f855, %f855, %f853;
	ld.global.nc.f32 	%f857, [%rd36+136];
	sub.f32 	%f858, %f38, %f857;
	fma.rn.f32 	%f859, %f858, %f858, %f856;
	ld.global.nc.f32 	%f860, [%rd36+140];
	sub.f32 	%f861, %f39, %f860;
	fma.rn.f32 	%f862, %f861, %f861, %f859;
	ld.global.nc.f32 	%f863, [%rd36+144];
	sub.f32 	%f864, %f40, %f863;
	fma.rn.f32 	%f865, %f864, %f864, %f862;
	ld.global.nc.f32 	%f866, [%rd36+148];
	sub.f32 	%f867, %f41, %f866;
	fma.rn.f32 	%f868, %f867, %f867, %f865;
	ld.global.nc.f32 	%f869, [%rd36+152];
	sub.f32 	%f870, %f42, %f869;
	fma.rn.f32 	%f871, %f870, %f870, %f868;
	ld.global.nc.f32 	%f872, [%rd36+156];
	sub.f32 	%f873, %f43, %f872;
	fma.rn.f32 	%f874, %f873, %f873, %f871;
	ld.global.nc.f32 	%f875, [%rd36+160];
	sub.f32 	%f876, %f44, %f875;
	fma.rn.f32 	%f877, %f876, %f876, %f874;
	ld.global.nc.f32 	%f878, [%rd36+164];
	sub.f32 	%f879, %f45, %f878;
	fma.rn.f32 	%f880, %f879, %f879, %f877;
	ld.global.nc.f32 	%f881, [%rd36+168];
	sub.f32 	%f882, %f46, %f881;
	fma.rn.f32 	%f883, %f882, %f882, %f880;
	ld.global.nc.f32 	%f884, [%rd36+172];
	sub.f32 	%f885, %f47, %f884;
	fma.rn.f32 	%f886, %f885, %f885, %f883;
	ld.global.nc.f32 	%f887, [%rd36+176];
	sub.f32 	%f888, %f48, %f887;
	fma.rn.f32 	%f889, %f888, %f888, %f886;
	ld.global.nc.f32 	%f890, [%rd36+180];
	sub.f32 	%f891, %f49, %f890;
	fma.rn.f32 	%f892, %f891, %f891, %f889;
	ld.global.nc.f32 	%f893, [%rd36+184];
	sub.f32 	%f894, %f50, %f893;
	fma.rn.f32 	%f895, %f894, %f894, %f892;
	ld.global.nc.f32 	%f896, [%rd36+188];
	sub.f32 	%f897, %f51, %f896;
	fma.rn.f32 	%f898, %f897, %f897, %f895;
	ld.global.nc.f32 	%f899, [%rd36+192];
	sub.f32 	%f900, %f52, %f899;
	fma.rn.f32 	%f901, %f900, %f900, %f898;
	ld.global.nc.f32 	%f902, [%rd36+196];
	sub.f32 	%f903, %f53, %f902;
	fma.rn.f32 	%f904, %f903, %f903, %f901;
	ld.global.nc.f32 	%f905, [%rd36+200];
	sub.f32 	%f906, %f54, %f905;
	fma.rn.f32 	%f907, %f906, %f906, %f904;
	ld.global.nc.f32 	%f908, [%rd36+204];
	sub.f32 	%f909, %f55, %f908;
	fma.rn.f32 	%f910, %f909, %f909, %f907;
	ld.global.nc.f32 	%f911, [%rd36+208];
	sub.f32 	%f912, %f56, %f911;
	fma.rn.f32 	%f913, %f912, %f912, %f910;
	ld.global.nc.f32 	%f914, [%rd36+212];
	sub.f32 	%f915, %f57, %f914;
	fma.rn.f32 	%f916, %f915, %f915, %f913;
	ld.global.nc.f32 	%f917, [%rd36+216];
	sub.f32 	%f918, %f58, %f917;
	fma.rn.f32 	%f919, %f918, %f918, %f916;
	ld.global.nc.f32 	%f920, [%rd36+220];
	sub.f32 	%f921, %f59, %f920;
	fma.rn.f32 	%f922, %f921, %f921, %f919;
	ld.global.nc.f32 	%f923, [%rd36+224];
	sub.f32 	%f924, %f60, %f923;
	fma.rn.f32 	%f925, %f924, %f924, %f922;
	ld.global.nc.f32 	%f926, [%rd36+228];
	sub.f32 	%f927, %f61, %f926;
	fma.rn.f32 	%f928, %f927, %f927, %f925;
	ld.global.nc.f32 	%f929, [%rd36+232];
	sub.f32 	%f930, %f62, %f929;
	fma.rn.f32 	%f931, %f930, %f930, %f928;
	ld.global.nc.f32 	%f932, [%rd36+236];
	sub.f32 	%f933, %f63, %f932;
	fma.rn.f32 	%f934, %f933, %f933, %f931;
	ld.global.nc.f32 	%f935, [%rd36+240];
	sub.f32 	%f936, %f64, %f935;
	fma.rn.f32 	%f937, %f936, %f936, %f934;
	ld.global.nc.f32 	%f938, [%rd36+244];
	sub.f32 	%f939, %f65, %f938;
	fma.rn.f32 	%f940, %f939, %f939, %f937;
	ld.global.nc.f32 	%f941, [%rd36+248];
	sub.f32 	%f942, %f66, %f941;
	fma.rn.f32 	%f943, %f942, %f942, %f940;
	ld.global.nc.f32 	%f944, [%rd36+252];
	sub.f32 	%f945, %f67, %f944;
	fma.rn.f32 	%f946, %f945, %f945, %f943;
	ld.global.nc.f32 	%f947, [%rd36+256];
	sub.f32 	%f948, %f68, %f947;
	fma.rn.f32 	%f949, %f948, %f948, %f946;
	ld.global.nc.f32 	%f950, [%rd36+260];
	sub.f32 	%f951, %f69, %f950;
	fma.rn.f32 	%f952, %f951, %f951, %f949;
	ld.global.nc.f32 	%f953, [%rd36+264];
	sub.f32 	%f954, %f70, %f953;
	fma.rn.f32 	%f955, %f954, %f954, %f952;
	ld.global.nc.f32 	%f956, [%rd36+268];
	sub.f32 	%f957, %f71, %f956;
	fma.rn.f32 	%f958, %f957, %f957, %f955;
	ld.global.nc.f32 	%f959, [%rd36+272];
	sub.f32 	%f960, %f72, %f959;
	fma.rn.f32 	%f961, %f960, %f960, %f958;
	ld.global.nc.f32 	%f962, [%rd36+276];
	sub.f32 	%f963, %f73, %f962;
	fma.rn.f32 	%f964, %f963, %f963, %f961;
	ld.global.nc.f32 	%f965, [%rd36+280];
	sub.f32 	%f966, %f74, %f965;
	fma.rn.f32 	%f967, %f966, %f966, %f964;
	ld.global.nc.f32 	%f968, [%rd36+284];
	sub.f32 	%f969, %f75, %f968;
	fma.rn.f32 	%f970, %f969, %f969, %f967;
	ld.global.nc.f32 	%f971, [%rd36+288];
	sub.f32 	%f972, %f76, %f971;
	fma.rn.f32 	%f973, %f972, %f972, %f970;
	ld.global.nc.f32 	%f974, [%rd36+292];
	sub.f32 	%f975, %f77, %f974;
	fma.rn.f32 	%f976, %f975, %f975, %f973;
	ld.global.nc.f32 	%f977, [%rd36+296];
	sub.f32 	%f978, %f78, %f977;
	fma.rn.f32 	%f979, %f978, %f978, %f976;
	ld.global.nc.f32 	%f980, [%rd36+300];
	sub.f32 	%f981, %f79, %f980;
	fma.rn.f32 	%f982, %f981, %f981, %f979;
	ld.global.nc.f32 	%f983, [%rd36+304];
	sub.f32 	%f984, %f80, %f983;
	fma.rn.f32 	%f985, %f984, %f984, %f982;
	ld.global.nc.f32 	%f986, [%rd36+308];
	sub.f32 	%f987, %f81, %f986;
	fma.rn.f32 	%f988, %f987, %f987, %f985;
	ld.global.nc.f32 	%f989, [%rd36+312];
	sub.f32 	%f990, %f82, %f989;
	fma.rn.f32 	%f991, %f990, %f990, %f988;
	ld.global.nc.f32 	%f992, [%rd36+316];
	sub.f32 	%f993, %f83, %f992;
	fma.rn.f32 	%f994, %f993, %f993, %f991;
	ld.global.nc.f32 	%f995, [%rd36+320];
	sub.f32 	%f996, %f84, %f995;
	fma.rn.f32 	%f997, %f996, %f996, %f994;
	ld.global.nc.f32 	%f998, [%rd36+324];
	sub.f32 	%f999, %f85, %f998;
	fma.rn.f32 	%f1000, %f999, %f999, %f997;
	ld.global.nc.f32 	%f1001, [%rd36+328];
	sub.f32 	%f1002, %f86, %f1001;
	fma.rn.f32 	%f1003, %f1002, %f1002, %f1000;
	ld.global.nc.f32 	%f1004, [%rd36+332];
	sub.f32 	%f1005, %f87, %f1004;
	fma.rn.f32 	%f1006, %f1005, %f1005, %f1003;
	ld.global.nc.f32 	%f1007, [%rd36+336];
	sub.f32 	%f1008, %f88, %f1007;
	fma.rn.f32 	%f1009, %f1008, %f1008, %f1006;
	ld.global.nc.f32 	%f1010, [%rd36+340];
	sub.f32 	%f1011, %f89, %f1010;
	fma.rn.f32 	%f1012, %f1011, %f1011, %f1009;
	ld.global.nc.f32 	%f1013, [%rd36+344];
	sub.f32 	%f1014, %f90, %f1013;
	fma.rn.f32 	%f1015, %f1014, %f1014, %f1012;
	ld.global.nc.f32 	%f1016, [%rd36+348];
	sub.f32 	%f1017, %f91, %f1016;
	fma.rn.f32 	%f1018, %f1017, %f1017, %f1015;
	ld.global.nc.f32 	%f1019, [%rd36+352];
	sub.f32 	%f1020, %f92, %f1019;
	fma.rn.f32 	%f1021, %f1020, %f1020, %f1018;
	ld.global.nc.f32 	%f1022, [%rd36+356];
	sub.f32 	%f1023, %f93, %f1022;
	fma.rn.f32 	%f1024, %f1023, %f1023, %f1021;
	ld.global.nc.f32 	%f1025, [%rd36+360];
	sub.f32 	%f1026, %f94, %f1025;
	fma.rn.f32 	%f1027, %f1026, %f1026, %f1024;
	ld.global.nc.f32 	%f1028, [%rd36+364];
	sub.f32 	%f1029, %f95, %f1028;
	fma.rn.f32 	%f1030, %f1029, %f1029, %f1027;
	ld.global.nc.f32 	%f1031, [%rd36+368];
	sub.f32 	%f1032, %f96, %f1031;
	fma.rn.f32 	%f1033, %f1032, %f1032, %f1030;
	ld.global.nc.f32 	%f1034, [%rd36+372];
	sub.f32 	%f1035, %f97, %f1034;
	fma.rn.f32 	%f1036, %f1035, %f1035, %f1033;
	ld.global.nc.f32 	%f1037, [%rd36+376];
	sub.f32 	%f1038, %f98, %f1037;
	fma.rn.f32 	%f1039, %f1038, %f1038, %f1036;
	ld.global.nc.f32 	%f1040, [%rd36+380];
	sub.f32 	%f1041, %f99, %f1040;
	fma.rn.f32 	%f1042, %f1041, %f1041, %f1039;
	ld.global.nc.f32 	%f1043, [%rd36+384];
	sub.f32 	%f1044, %f100, %f1043;
	fma.rn.f32 	%f1045, %f1044, %f1044, %f1042;
	ld.global.nc.f32 	%f1046, [%rd36+388];
	sub.f32 	%f1047, %f101, %f1046;
	fma.rn.f32 	%f1048, %f1047, %f1047, %f1045;
	ld.global.nc.f32 	%f1049, [%rd36+392];
	sub.f32 	%f1050, %f102, %f1049;
	fma.rn.f32 	%f1051, %f1050, %f1050, %f1048;
	ld.global.nc.f32 	%f1052, [%rd36+396];
	sub.f32 	%f1053, %f103, %f1052;
	fma.rn.f32 	%f1054, %f1053, %f1053, %f1051;
	ld.global.nc.f32 	%f1055, [%rd36+400];
	sub.f32 	%f1056, %f104, %f1055;
	fma.rn.f32 	%f1057, %f1056, %f1056, %f1054;
	ld.global.nc.f32 	%f1058, [%rd36+404];
	sub.f32 	%f1059, %f105, %f1058;
	fma.rn.f32 	%f1060, %f1059, %f1059, %f1057;
	ld.global.nc.f32 	%f1061, [%rd36+408];
	sub.f32 	%f1062, %f106, %f1061;
	fma.rn.f32 	%f1063, %f1062, %f1062, %f1060;
	ld.global.nc.f32 	%f1064, [%rd36+412];
	sub.f32 	%f1065, %f107, %f1064;
	fma.rn.f32 	%f1066, %f1065, %f1065, %f1063;
	ld.global.nc.f32 	%f1067, [%rd36+416];
	sub.f32 	%f1068, %f108, %f1067;
	fma.rn.f32 	%f1069, %f1068, %f1068, %f1066;
	ld.global.nc.f32 	%f1070, [%rd36+420];
	sub.f32 	%f1071, %f109, %f1070;
	fma.rn.f32 	%f1072, %f1071, %f1071, %f1069;
	ld.global.nc.f32 	%f1073, [%rd36+424];
	sub.f32 	%f1074, %f110, %f1073;
	fma.rn.f32 	%f1075, %f1074, %f1074, %f1072;
	ld.global.nc.f32 	%f1076, [%rd36+428];
	sub.f32 	%f1077, %f111, %f1076;
	fma.rn.f32 	%f1078, %f1077, %f1077, %f1075;
	ld.global.nc.f32 	%f1079, [%rd36+432];
	sub.f32 	%f1080, %f112, %f1079;
	fma.rn.f32 	%f1081, %f1080, %f1080, %f1078;
	ld.global.nc.f32 	%f1082, [%rd36+436];
	sub.f32 	%f1083, %f113, %f1082;
	fma.rn.f32 	%f1084, %f1083, %f1083, %f1081;
	ld.global.nc.f32 	%f1085, [%rd36+440];
	sub.f32 	%f1086, %f114, %f1085;
	fma.rn.f32 	%f1087, %f1086, %f1086, %f1084;
	ld.global.nc.f32 	%f1088, [%rd36+444];
	sub.f32 	%f1089, %f115, %f1088;
	fma.rn.f32 	%f1090, %f1089, %f1089, %f1087;
	ld.global.nc.f32 	%f1091, [%rd36+448];
	sub.f32 	%f1092, %f116, %f1091;
	fma.rn.f32 	%f1093, %f1092, %f1092, %f1090;
	ld.global.nc.f32 	%f1094, [%rd36+452];
	sub.f32 	%f1095, %f117, %f1094;
	fma.rn.f32 	%f1096, %f1095, %f1095, %f1093;
	ld.global.nc.f32 	%f1097, [%rd36+456];
	sub.f32 	%f1098, %f118, %f1097;
	fma.rn.f32 	%f1099, %f1098, %f1098, %f1096;
	ld.global.nc.f32 	%f1100, [%rd36+460];
	sub.f32 	%f1101, %f119, %f1100;
	fma.rn.f32 	%f1102, %f1101, %f1101, %f1099;
	ld.global.nc.f32 	%f1103, [%rd36+464];
	sub.f32 	%f1104, %f120, %f1103;
	fma.rn.f32 	%f1105, %f1104, %f1104, %f1102;
	ld.global.nc.f32 	%f1106, [%rd36+468];
	sub.f32 	%f1107, %f121, %f1106;
	fma.rn.f32 	%f1108, %f1107, %f1107, %f1105;
	ld.global.nc.f32 	%f1109, [%rd36+472];
	sub.f32 	%f1110, %f122, %f1109;
	fma.rn.f32 	%f1111, %f1110, %f1110, %f1108;
	ld.global.nc.f32 	%f1112, [%rd36+476];
	sub.f32 	%f1113, %f123, %f1112;
	fma.rn.f32 	%f1114, %f1113, %f1113, %f1111;
	ld.global.nc.f32 	%f1115, [%rd36+480];
	sub.f32 	%f1116, %f124, %f1115;
	fma.rn.f32 	%f1117, %f1116, %f1116, %f1114;
	ld.global.nc.f32 	%f1118, [%rd36+484];
	sub.f32 	%f1119, %f125, %f1118;
	fma.rn.f32 	%f1120, %f1119, %f1119, %f1117;
	ld.global.nc.f32 	%f1121, [%rd36+488];
	sub.f32 	%f1122, %f126, %f1121;
	fma.rn.f32 	%f1123, %f1122, %f1122, %f1120;
	ld.global.nc.f32 	%f1124, [%rd36+492];
	sub.f32 	%f1125, %f127, %f1124;
	fma.rn.f32 	%f1126, %f1125, %f1125, %f1123;
	ld.global.nc.f32 	%f1127, [%rd36+496];
	sub.f32 	%f1128, %f128, %f1127;
	fma.rn.f32 	%f1129, %f1128, %f1128, %f1126;
	ld.global.nc.f32 	%f1130, [%rd36+500];
	sub.f32 	%f1131, %f129, %f1130;
	fma.rn.f32 	%f1132, %f1131, %f1131, %f1129;
	ld.global.nc.f32 	%f1133, [%rd36+504];
	sub.f32 	%f1134, %f130, %f1133;
	fma.rn.f32 	%f1135, %f1134, %f1134, %f1132;
	ld.global.nc.f32 	%f1136, [%rd36+508];
	sub.f32 	%f1137, %f131, %f1136;
	fma.rn.f32 	%f1138, %f1137, %f1137, %f1135;
	ld.global.nc.f32 	%f1139, [%rd36+512];
	sub.f32 	%f1140, %f132, %f1139;
	fma.rn.f32 	%f1141, %f1140, %f1140, %f1138;
	ld.global.nc.f32 	%f1142, [%rd36+516];
	sub.f32 	%f1143, %f133, %f1142;
	fma.rn.f32 	%f1144, %f1143, %f1143, %f1141;
	ld.global.nc.f32 	%f1145, [%rd36+520];
	sub.f32 	%f1146, %f134, %f1145;
	fma.rn.f32 	%f1147, %f1146, %f1146, %f1144;
	ld.global.nc.f32 	%f1148, [%rd36+524];
	sub.f32 	%f1149, %f135, %f1148;
	fma.rn.f32 	%f1150, %f1149, %f1149, %f1147;
	ld.global.nc.f32 	%f1151, [%rd36+528];
	sub.f32 	%f1152, %f136, %f1151;
	fma.rn.f32 	%f1153, %f1152, %f1152, %f1150;
	ld.global.nc.f32 	%f1154, [%rd36+532];
	sub.f32 	%f1155, %f137, %f1154;
	fma.rn.f32 	%f1156, %f1155, %f1155, %f1153;
	ld.global.nc.f32 	%f1157, [%rd36+536];
	sub.f32 	%f1158, %f138, %f1157;
	fma.rn.f32 	%f1159, %f1158, %f1158, %f1156;
	ld.global.nc.f32 	%f1160, [%rd36+540];
	sub.f32 	%f1161, %f139, %f1160;
	fma.rn.f32 	%f1162, %f1161, %f1161, %f1159;
	ld.global.nc.f32 	%f1163, [%rd36+544];
	sub.f32 	%f1164, %f140, %f1163;
	fma.rn.f32 	%f1165, %f1164, %f1164, %f1162;
	ld.global.nc.f32 	%f1166, [%rd36+548];
	sub.f32 	%f1167, %f141, %f1166;
	fma.rn.f32 	%f1168, %f1167, %f1167, %f1165;
	ld.global.nc.f32 	%f1169, [%rd36+552];
	sub.f32 	%f1170, %f142, %f1169;
	fma.rn.f32 	%f1171, %f1170, %f1170, %f1168;
	ld.global.nc.f32 	%f1172, [%rd36+556];
	sub.f32 	%f1173, %f143, %f1172;
	fma.rn.f32 	%f1174, %f1173, %f1173, %f1171;
	ld.global.nc.f32 	%f1175, [%rd36+560];
	sub.f32 	%f1176, %f144, %f1175;
	fma.rn.f32 	%f1177, %f1176, %f1176, %f1174;
	ld.global.nc.f32 	%f1178, [%rd36+564];
	sub.f32 	%f1179, %f145, %f1178;
	fma.rn.f32 	%f1180, %f1179, %f1179, %f1177;
	ld.global.nc.f32 	%f1181, [%rd36+568];
	sub.f32 	%f1182, %f146, %f1181;
	fma.rn.f32 	%f1183, %f1182, %f1182, %f1180;
	ld.global.nc.f32 	%f1184, [%rd36+572];
	sub.f32 	%f1185, %f147, %f1184;
	fma.rn.f32 	%f1186, %f1185, %f1185, %f1183;
	ld.global.nc.f32 	%f1187, [%rd36+576];
	sub.f32 	%f1188, %f148, %f1187;
	fma.rn.f32 	%f1189, %f1188, %f1188, %f1186;
	ld.global.nc.f32 	%f1190, [%rd36+580];
	sub.f32 	%f1191, %f149, %f1190;
	fma.rn.f32 	%f1192, %f1191, %f1191, %f1189;
	ld.global.nc.f32 	%f1193, [%rd36+584];
	sub.f32 	%f1194, %f150, %f1193;
	fma.rn.f32 	%f1195, %f1194, %f1194, %f1192;
	ld.global.nc.f32 	%f1196, [%rd36+588];
	sub.f32 	%f1197, %f151, %f1196;
	fma.rn.f32 	%f1198, %f1197, %f1197, %f1195;
	ld.global.nc.f32 	%f1199, [%rd36+592];
	sub.f32 	%f1200, %f152, %f1199;
	fma.rn.f32 	%f1201, %f1200, %f1200, %f1198;
	ld.global.nc.f32 	%f1202, [%rd36+596];
	sub.f32 	%f1203, %f153, %f1202;
	fma.rn.f32 	%f1204, %f1203, %f1203, %f1201;
	ld.global.nc.f32 	%f1205, [%rd36+600];
	sub.f32 	%f1206, %f154, %f1205;
	fma.rn.f32 	%f1207, %f1206, %f1206, %f1204;
	ld.global.nc.f32 	%f1208, [%rd36+604];
	sub.f32 	%f1209, %f155, %f1208;
	fma.rn.f32 	%f1210, %f1209, %f1209, %f1207;
	ld.global.nc.f32 	%f1211, [%rd36+608];
	sub.f32 	%f1212, %f156, %f1211;
	fma.rn.f32 	%f1213, %f1212, %f1212, %f1210;
	ld.global.nc.f32 	%f1214, [%rd36+612];
	sub.f32 	%f1215, %f157, %f1214;
	fma.rn.f32 	%f1216, %f1215, %f1215, %f1213;
	ld.global.nc.f32 	%f1217, [%rd36+616];
	sub.f32 	%f1218, %f158, %f1217;
	fma.rn.f32 	%f1219, %f1218, %f1218, %f1216;
	ld.global.nc.f32 	%f1220, [%rd36+620];
	sub.f32 	%f1221, %f159, %f1220;
	fma.rn.f32 	%f1222, %f1221, %f1221, %f1219;
	ld.global.nc.f32 	%f1223, [%rd36+624];
	sub.f32 	%f1224, %f160, %f1223;
	fma.rn.f32 	%f1225, %f1224, %f1224, %f1222;
	ld.global.nc.f32 	%f1226, [%rd36+628];
	sub.f32 	%f1227, %f161, %f1226;
	fma.rn.f32 	%f1228, %f1227, %f1227, %f1225;
	ld.global.nc.f32 	%f1229, [%rd36+632];
	sub.f32 	%f1230, %f162, %f1229;
	fma.rn.f32 	%f1231, %f1230, %f1230, %f1228;
	ld.global.nc.f32 	%f1232, [%rd36+636];
	sub.f32 	%f1233, %f163, %f1232;
	fma.rn.f32 	%f1234, %f1233, %f1233, %f1231;
	ld.global.nc.f32 	%f1235, [%rd36+640];
	sub.f32 	%f1236, %f164, %f1235;
	fma.rn.f32 	%f1237, %f1236, %f1236, %f1234;
	ld.global.nc.f32 	%f1238, [%rd36+644];
	sub.f32 	%f1239, %f165, %f1238;
	fma.rn.f32 	%f1240, %f1239, %f1239, %f1237;
	ld.global.nc.f32 	%f1241, [%rd36+648];
	sub.f32 	%f1242, %f166, %f1241;
	fma.rn.f32 	%f1243, %f1242, %f1242, %f1240;
	ld.global.nc.f32 	%f1244, [%rd36+652];
	sub.f32 	%f1245, %f167, %f1244;
	fma.rn.f32 	%f1246, %f1245, %f1245, %f1243;
	ld.global.nc.f32 	%f1247, [%rd36+656];
	sub.f32 	%f1248, %f168, %f1247;
	fma.rn.f32 	%f1249, %f1248, %f1248, %f1246;
	ld.global.nc.f32 	%f1250, [%rd36+660];
	sub.f32 	%f1251, %f169, %f1250;
	fma.rn.f32 	%f1252, %f1251, %f1251, %f1249;
	ld.global.nc.f32 	%f1253, [%rd36+664];
	sub.f32 	%f1254, %f170, %f1253;
	fma.rn.f32 	%f1255, %f1254, %f1254, %f1252;
	ld.global.nc.f32 	%f1256, [%rd36+668];
	sub.f32 	%f1257, %f171, %f1256;
	fma.rn.f32 	%f1258, %f1257, %f1257, %f1255;
	ld.global.nc.f32 	%f1259, [%rd36+672];
	sub.f32 	%f1260, %f172, %f1259;
	fma.rn.f32 	%f1261, %f1260, %f1260, %f1258;
	ld.global.nc.f32 	%f1262, [%rd36+676];
	sub.f32 	%f1263, %f173, %f1262;
	fma.rn.f32 	%f1264, %f1263, %f1263, %f1261;
	ld.global.nc.f32 	%f1265, [%rd36+680];
	sub.f32 	%f1266, %f174, %f1265;
	fma.rn.f32 	%f1267, %f1266, %f1266, %f1264;
	ld.global.nc.f32 	%f1268, [%rd36+684];
	sub.f32 	%f1269, %f175, %f1268;
	fma.rn.f32 	%f1270, %f1269, %f1269, %f1267;
	ld.global.nc.f32 	%f1271, [%rd36+688];
	sub.f32 	%f1272, %f176, %f1271;
	fma.rn.f32 	%f1273, %f1272, %f1272, %f1270;
	ld.global.nc.f32 	%f1274, [%rd36+692];
	sub.f32 	%f1275, %f177, %f1274;
	fma.rn.f32 	%f1276, %f1275, %f1275, %f1273;
	ld.global.nc.f32 	%f1277, [%rd36+696];
	sub.f32 	%f1278, %f178, %f1277;
	fma.rn.f32 	%f1279, %f1278, %f1278, %f1276;
	ld.global.nc.f32 	%f1280, [%rd36+700];
	sub.f32 	%f1281, %f179, %f1280;
	fma.rn.f32 	%f1282, %f1281, %f1281, %f1279;
	ld.global.nc.f32 	%f1283, [%rd36+704];
	sub.f32 	%f1284, %f180, %f1283;
	fma.rn.f32 	%f1285, %f1284, %f1284, %f1282;
	ld.global.nc.f32 	%f1286, [%rd36+708];
	sub.f32 	%f1287, %f181, %f1286;
	fma.rn.f32 	%f1288, %f1287, %f1287, %f1285;
	ld.global.nc.f32 	%f1289, [%rd36+712];
	sub.f32 	%f1290, %f182, %f1289;
	fma.rn.f32 	%f1291, %f1290, %f1290, %f1288;
	ld.global.nc.f32 	%f1292, [%rd36+716];
	sub.f32 	%f1293, %f183, %f1292;
	fma.rn.f32 	%f1294, %f1293, %f1293, %f1291;
	ld.global.nc.f32 	%f1295, [%rd36+720];
	sub.f32 	%f1296, %f184, %f1295;
	fma.rn.f32 	%f1297, %f1296, %f1296, %f1294;
	ld.global.nc.f32 	%f1298, [%rd36+724];
	sub.f32 	%f1299, %f185, %f1298;
	fma.rn.f32 	%f1300, %f1299, %f1299, %f1297;
	ld.global.nc.f32 	%f1301, [%rd36+728];
	sub.f32 	%f1302, %f186, %f1301;
	fma.rn.f32 	%f1303, %f1302, %f1302, %f1300;
	ld.global.nc.f32 	%f1304, [%rd36+732];
	sub.f32 	%f1305, %f187, %f1304;
	fma.rn.f32 	%f1306, %f1305, %f1305, %f1303;
	ld.global.nc.f32 	%f1307, [%rd36+736];
	sub.f32 	%f1308, %f188, %f1307;
	fma.rn.f32 	%f1309, %f1308, %f1308, %f1306;
	ld.global.nc.f32 	%f1310, [%rd36+740];
	sub.f32 	%f1311, %f189, %f1310;
	fma.rn.f32 	%f1312, %f1311, %f1311, %f1309;
	ld.global.nc.f32 	%f1313, [%rd36+744];
	sub.f32 	%f1314, %f190, %f1313;
	fma.rn.f32 	%f1315, %f1314, %f1314, %f1312;
	ld.global.nc.f32 	%f1316, [%rd36+748];
	sub.f32 	%f1317, %f191, %f1316;
	fma.rn.f32 	%f1318, %f1317, %f1317, %f1315;
	ld.global.nc.f32 	%f1319, [%rd36+752];
	sub.f32 	%f1320, %f192, %f1319;
	fma.rn.f32 	%f1321, %f1320, %f1320, %f1318;
	ld.global.nc.f32 	%f1322, [%rd36+756];
	sub.f32 	%f1323, %f193, %f1322;
	fma.rn.f32 	%f1324, %f1323, %f1323, %f1321;
	ld.global.nc.f32 	%f1325, [%rd36+760];
	sub.f32 	%f1326, %f194, %f1325;
	fma.rn.f32 	%f1327, %f1326, %f1326, %f1324;
	ld.global.nc.f32 	%f1328, [%rd36+764];
	sub.f32 	%f1329, %f195, %f1328;
	fma.rn.f32 	%f1330, %f1329, %f1329, %f1327;
	ld.global.nc.f32 	%f1331, [%rd36+768];
	sub.f32 	%f1332, %f196, %f1331;
	fma.rn.f32 	%f1333, %f1332, %f1332, %f1330;
	ld.global.nc.f32 	%f1334, [%rd36+772];
	sub.f32 	%f1335, %f197, %f1334;
	fma.rn.f32 	%f1336, %f1335, %f1335, %f1333;
	ld.global.nc.f32 	%f1337, [%rd36+776];
	sub.f32 	%f1338, %f198, %f1337;
	fma.rn.f32 	%f1339, %f1338, %f1338, %f1336;
	ld.global.nc.f32 	%f1340, [%rd36+780];
	sub.f32 	%f1341, %f199, %f1340;
	fma.rn.f32 	%f1342, %f1341, %f1341, %f1339;
	ld.global.nc.f32 	%f1343, [%rd36+784];
	sub.f32 	%f1344, %f200, %f1343;
	fma.rn.f32 	%f1345, %f1344, %f1344, %f1342;
	ld.global.nc.f32 	%f1346, [%rd36+788];
	sub.f32 	%f1347, %f201, %f1346;
	fma.rn.f32 	%f1348, %f1347, %f1347, %f1345;
	ld.global.nc.f32 	%f1349, [%rd36+792];
	sub.f32 	%f1350, %f202, %f1349;
	fma.rn.f32 	%f1351, %f1350, %f1350, %f1348;
	ld.global.nc.f32 	%f1352, [%rd36+796];
	sub.f32 	%f1353, %f203, %f1352;
	fma.rn.f32 	%f1354, %f1353, %f1353, %f1351;
	ld.global.nc.f32 	%f1355, [%rd36+800];
	sub.f32 	%f1356, %f204, %f1355;
	fma.rn.f32 	%f1357, %f1356, %f1356, %f1354;
	ld.global.nc.f32 	%f1358, [%rd36+804];
	sub.f32 	%f1359, %f205, %f1358;
	fma.rn.f32 	%f1360, %f1359, %f1359, %f1357;
	ld.global.nc.f32 	%f1361, [%rd36+808];
	sub.f32 	%f1362, %f206, %f1361;
	fma.rn.f32 	%f1363, %f1362, %f1362, %f1360;
	ld.global.nc.f32 	%f1364, [%rd36+812];
	sub.f32 	%f1365, %f207, %f1364;
	fma.rn.f32 	%f1366, %f1365, %f1365, %f1363;
	ld.global.nc.f32 	%f1367, [%rd36+816];
	sub.f32 	%f1368, %f208, %f1367;
	fma.rn.f32 	%f1369, %f1368, %f1368, %f1366;
	ld.global.nc.f32 	%f1370, [%rd36+820];
	sub.f32 	%f1371, %f209, %f1370;
	fma.rn.f32 	%f1372, %f1371, %f1371, %f1369;
	ld.global.nc.f32 	%f1373, [%rd36+824];
	sub.f32 	%f1374, %f210, %f1373;
	fma.rn.f32 	%f1375, %f1374, %f1374, %f1372;
	ld.global.nc.f32 	%f1376, [%rd36+828];
	sub.f32 	%f1377, %f211, %f1376;
	fma.rn.f32 	%f1378, %f1377, %f1377, %f1375;
	ld.global.nc.f32 	%f1379, [%rd36+832];
	sub.f32 	%f1380, %f212, %f1379;
	fma.rn.f32 	%f1381, %f1380, %f1380, %f1378;
	ld.global.nc.f32 	%f1382, [%rd36+836];
	sub.f32 	%f1383, %f213, %f1382;
	fma.rn.f32 	%f1384, %f1383, %f1383, %f1381;
	ld.global.nc.f32 	%f1385, [%rd36+840];
	sub.f32 	%f1386, %f214, %f1385;
	fma.rn.f32 	%f1387, %f1386, %f1386, %f1384;
	ld.global.nc.f32 	%f1388, [%rd36+844];
	sub.f32 	%f1389, %f215, %f1388;
	fma.rn.f32 	%f1390, %f1389, %f1389, %f1387;
	ld.global.nc.f32 	%f1391, [%rd36+848];
	sub.f32 	%f1392, %f216, %f1391;
	fma.rn.f32 	%f1393, %f1392, %f1392, %f1390;
	ld.global.nc.f32 	%f1394, [%rd36+852];
	sub.f32 	%f1395, %f217, %f1394;
	fma.rn.f32 	%f1396, %f1395, %f1395, %f1393;
	ld.global.nc.f32 	%f1397, [%rd36+856];
	sub.f32 	%f1398, %f218, %f1397;
	fma.rn.f32 	%f1399, %f1398, %f1398, %f1396;
	ld.global.nc.f32 	%f1400, [%rd36+860];
	sub.f32 	%f1401, %f219, %f1400;
	fma.rn.f32 	%f1402, %f1401, %f1401, %f1399;
	ld.global.nc.f32 	%f1403, [%rd36+864];
	sub.f32 	%f1404, %f220, %f1403;
	fma.rn.f32 	%f1405, %f1404, %f1404, %f1402;
	ld.global.nc.f32 	%f1406, [%rd36+868];
	sub.f32 	%f1407, %f221, %f1406;
	fma.rn.f32 	%f1408, %f1407, %f1407, %f1405;
	ld.global.nc.f32 	%f1409, [%rd36+872];
	sub.f32 	%f1410, %f222, %f1409;
	fma.rn.f32 	%f1411, %f1410, %f1410, %f1408;
	ld.global.nc.f32 	%f1412, [%rd36+876];
	sub.f32 	%f1413, %f223, %f1412;
	fma.rn.f32 	%f1414, %f1413, %f1413, %f1411;
	ld.global.nc.f32 	%f1415, [%rd36+880];
	sub.f32 	%f1416, %f224, %f1415;
	fma.rn.f32 	%f1417, %f1416, %f1416, %f1414;
	ld.global.nc.f32 	%f1418, [%rd36+884];
	sub.f32 	%f1419, %f225, %f1418;
	fma.rn.f32 	%f1420, %f1419, %f1419, %f1417;
	ld.global.nc.f32 	%f1421, [%rd36+888];
	sub.f32 	%f1422, %f226, %f1421;
	fma.rn.f32 	%f1423, %f1422, %f1422, %f1420;
	ld.global.nc.f32 	%f1424, [%rd36+892];
	sub.f32 	%f1425, %f227, %f1424;
	fma.rn.f32 	%f1426, %f1425, %f1425, %f1423;
	ld.global.nc.f32 	%f1427, [%rd36+896];
	sub.f32 	%f1428, %f228, %f1427;
	fma.rn.f32 	%f1429, %f1428, %f1428, %f1426;
	ld.global.nc.f32 	%f1430, [%rd36+900];
	sub.f32 	%f1431, %f229, %f1430;
	fma.rn.f32 	%f1432, %f1431, %f1431, %f1429;
	ld.global.nc.f32 	%f1433, [%rd36+904];
	sub.f32 	%f1434, %f230, %f1433;
	fma.rn.f32 	%f1435, %f1434, %f1434, %f1432;
	ld.global.nc.f32 	%f1436, [%rd36+908];
	sub.f32 	%f1437, %f231, %f1436;
	fma.rn.f32 	%f1438, %f1437, %f1437, %f1435;
	ld.global.nc.f32 	%f1439, [%rd36+912];
	sub.f32 	%f1440, %f232, %f1439;
	fma.rn.f32 	%f1441, %f1440, %f1440, %f1438;
	ld.global.nc.f32 	%f1442, [%rd36+916];
	sub.f32 	%f1443, %f233, %f1442;
	fma.rn.f32 	%f1444, %f1443, %f1443, %f1441;
	ld.global.nc.f32 	%f1445, [%rd36+920];
	sub.f32 	%f1446, %f234, %f1445;
	fma.rn.f32 	%f1447, %f1446, %f1446, %f1444;
	ld.global.nc.f32 	%f1448, [%rd36+924];
	sub.f32 	%f1449, %f235, %f1448;
	fma.rn.f32 	%f1450, %f1449, %f1449, %f1447;
	ld.global.nc.f32 	%f1451, [%rd36+928];
	sub.f32 	%f1452, %f236, %f1451;
	fma.rn.f32 	%f1453, %f1452, %f1452, %f1450;
	ld.global.nc.f32 	%f1454, [%rd36+932];
	sub.f32 	%f1455, %f237, %f1454;
	fma.rn.f32 	%f1456, %f1455, %f1455, %f1453;
	ld.global.nc.f32 	%f1457, [%rd36+936];
	sub.f32 	%f1458, %f238, %f1457;
	fma.rn.f32 	%f1459, %f1458, %f1458, %f1456;
	ld.global.nc.f32 	%f1460, [%rd36+940];
	sub.f32 	%f1461, %f239, %f1460;
	fma.rn.f32 	%f1462, %f1461, %f1461, %f1459;
	ld.global.nc.f32 	%f1463, [%rd36+944];
	sub.f32 	%f1464, %f240, %f1463;
	fma.rn.f32 	%f1465, %f1464, %f1464, %f1462;
	ld.global.nc.f32 	%f1466, [%rd36+948];
	sub.f32 	%f1467, %f241, %f1466;
	fma.rn.f32 	%f1468, %f1467, %f1467, %f1465;
	ld.global.nc.f32 	%f1469, [%rd36+952];
	sub.f32 	%f1470, %f242, %f1469;
	fma.rn.f32 	%f1471, %f1470, %f1470, %f1468;
	ld.global.nc.f32 	%f1472, [%rd36+956];
	sub.f32 	%f1473, %f243, %f1472;
	fma.rn.f32 	%f1474, %f1473, %f1473, %f1471;
	ld.global.nc.f32 	%f1475, [%rd36+960];
	sub.f32 	%f1476, %f244, %f1475;
	fma.rn.f32 	%f1477, %f1476, %f1476, %f1474;
	ld.global.nc.f32 	%f1478, [%rd36+964];
	sub.f32 	%f1479, %f245, %f1478;
	fma.rn.f32 	%f1480, %f1479, %f1479, %f1477;
	ld.global.nc.f32 	%f1481, [%rd36+968];
	sub.f32 	%f1482, %f246, %f1481;
	fma.rn.f32 	%f1483, %f1482, %f1482, %f1480;
	ld.global.nc.f32 	%f1484, [%rd36+972];
	sub.f32 	%f1485, %f247, %f1484;
	fma.rn.f32 	%f1486, %f1485, %f1485, %f1483;
	ld.global.nc.f32 	%f1487, [%rd36+976];
	sub.f32 	%f1488, %f248, %f1487;
	fma.rn.f32 	%f1489, %f1488, %f1488, %f1486;
	ld.global.nc.f32 	%f1490, [%rd36+980];
	sub.f32 	%f1491, %f249, %f1490;
	fma.rn.f32 	%f1492, %f1491, %f1491, %f1489;
	ld.global.nc.f32 	%f1493, [%rd36+984];
	sub.f32 	%f1494, %f250, %f1493;
	fma.rn.f32 	%f1495, %f1494, %f1494, %f1492;
	ld.global.nc.f32 	%f1496, [%rd36+988];
	sub.f32 	%f1497, %f251, %f1496;
	fma.rn.f32 	%f1498, %f1497, %f1497, %f1495;
	ld.global.nc.f32 	%f1499, [%rd36+992];
	sub.f32 	%f1500, %f252, %f1499;
	fma.rn.f32 	%f1501, %f1500, %f1500, %f1498;
	ld.global.nc.f32 	%f1502, [%rd36+996];
	sub.f32 	%f1503, %f253, %f1502;
	fma.rn.f32 	%f1504, %f1503, %f1503, %f1501;
	ld.global.nc.f32 	%f1505, [%rd36+1000];
	sub.f32 	%f1506, %f254, %f1505;
	fma.rn.f32 	%f1507, %f1506, %f1506, %f1504;
	ld.global.nc.f32 	%f1508, [%rd36+1004];
	sub.f32 	%f1509, %f255, %f1508;
	fma.rn.f32 	%f1510, %f1509, %f1509, %f1507;
	ld.global.nc.f32 	%f1511, [%rd36+1008];
	sub.f32 	%f1512, %f256, %f1511;
	fma.rn.f32 	%f1513, %f1512, %f1512, %f1510;
	ld.global.nc.f32 	%f1514, [%rd36+1012];
	sub.f32 	%f1515, %f257, %f1514;
	fma.rn.f32 	%f1516, %f1515, %f1515, %f1513;
	ld.global.nc.f32 	%f1517, [%rd36+1016];
	sub.f32 	%f1518, %f258, %f1517;
	fma.rn.f32 	%f1519, %f1518, %f1518, %f1516;
	ld.global.nc.f32 	%f1520, [%rd36+1020];
	sub.f32 	%f1521, %f259, %f1520;
	fma.rn.f32 	%f1522, %f1521, %f1521, %f1519;
	ld.global.nc.f32 	%f1523, [%rd36+1024];
	sub.f32 	%f1524, %f260, %f1523;
	fma.rn.f32 	%f1525, %f1524, %f1524, %f1522;
	ld.global.nc.f32 	%f1526, [%rd36+1028];
	sub.f32 	%f1527, %f261, %f1526;
	fma.rn.f32 	%f1528, %f1527, %f1527, %f1525;
	ld.global.nc.f32 	%f1529, [%rd36+1032];
	sub.f32 	%f1530, %f262, %f1529;
	fma.rn.f32 	%f1531, %f1530, %f1530, %f1528;
	ld.global.nc.f32 	%f1532, [%rd36+1036];
	sub.f32 	%f1533, %f263, %f1532;
	fma.rn.f32 	%f1534, %f1533, %f1533, %f1531;
	ld.global.nc.f32 	%f1535, [%rd36+1040];
	sub.f32 	%f1536, %f264, %f1535;
	fma.rn.f32 	%f1537, %f1536, %f1536, %f1534;
	ld.global.nc.f32 	%f1538, [%rd36+1044];
	sub.f32 	%f1539, %f265, %f1538;
	fma.rn.f32 	%f1540, %f1539, %f1539, %f1537;
	ld.global.nc.f32 	%f1541, [%rd36+1048];
	sub.f32 	%f1542, %f266, %f1541;
	fma.rn.f32 	%f1543, %f1542, %f1542, %f1540;
	ld.global.nc.f32 	%f1544, [%rd36+1052];
	sub.f32 	%f1545, %f267, %f1544;
	fma.rn.f32 	%f1546, %f1545, %f1545, %f1543;
	ld.global.nc.f32 	%f1547, [%rd36+1056];
	sub.f32 	%f1548, %f268, %f1547;
	fma.rn.f32 	%f1549, %f1548, %f1548, %f1546;
	ld.global.nc.f32 	%f1550, [%rd36+1060];
	sub.f32 	%f1551, %f269, %f1550;
	fma.rn.f32 	%f1552, %f1551, %f1551, %f1549;
	ld.global.nc.f32 	%f1553, [%rd36+1064];
	sub.f32 	%f1554, %f270, %f1553;
	fma.rn.f32 	%f1555, %f1554, %f1554, %f1552;
	ld.global.nc.f32 	%f1556, [%rd36+1068];
	sub.f32 	%f1557, %f271, %f1556;
	fma.rn.f32 	%f1558, %f1557, %f1557, %f1555;
	ld.global.nc.f32 	%f1559, [%rd36+1072];
	sub.f32 	%f1560, %f272, %f1559;
	fma.rn.f32 	%f1561, %f1560, %f1560, %f1558;
	ld.global.nc.f32 	%f1562, [%rd36+1076];
	sub.f32 	%f1563, %f273, %f1562;
	fma.rn.f32 	%f1564, %f1563, %f1563, %f1561;
	ld.global.nc.f32 	%f1565, [%rd36+1080];
	sub.f32 	%f1566, %f274, %f1565;
	fma.rn.f32 	%f1567, %f1566, %f1566, %f1564;
	ld.global.nc.f32 	%f1568, [%rd36+1084];
	sub.f32 	%f1569, %f275, %f1568;
	fma.rn.f32 	%f1570, %f1569, %f1569, %f1567;
	ld.global.nc.f32 	%f1571, [%rd36+1088];
	sub.f32 	%f1572, %f276, %f1571;
	fma.rn.f32 	%f1573, %f1572, %f1572, %f1570;
	ld.global.nc.f32 	%f1574, [%rd36+1092];
	sub.f32 	%f1575, %f277, %f1574;
	fma.rn.f32 	%f1576, %f1575, %f1575, %f1573;
	ld.global.nc.f32 	%f1577, [%rd36+1096];
	sub.f32 	%f1578, %f278, %f1577;
	fma.rn.f32 	%f1579, %f1578, %f1578, %f1576;
	ld.global.nc.f32 	%f1580, [%rd36+1100];
	sub.f32 	%f1581, %f279, %f1580;
	fma.rn.f32 	%f1582, %f1581, %f1581, %f1579;
	ld.global.nc.f32 	%f1583, [%rd36+1104];
	sub.f32 	%f1584, %f280, %f1583;
	fma.rn.f32 	%f1585, %f1584, %f1584, %f1582;
	ld.global.nc.f32 	%f1586, [%rd36+1108];
	sub.f32 	%f1587, %f281, %f1586;
	fma.rn.f32 	%f1588, %f1587, %f1587, %f1585;
	ld.global.nc.f32 	%f1589, [%rd36+1112];
	sub.f32 	%f1590, %f282, %f1589;
	fma.rn.f32 	%f1591, %f1590, %f1590, %f1588;
	ld.global.nc.f32 	%f1592, [%rd36+1116];
	sub.f32 	%f1593, %f283, %f1592;
	fma.rn.f32 	%f1594, %f1593, %f1593, %f1591;
	ld.global.nc.f32 	%f1595, [%rd36+1120];
	sub.f32 	%f1596, %f284, %f1595;
	fma.rn.f32 	%f1597, %f1596, %f1596, %f1594;
	ld.global.nc.f32 	%f1598, [%rd36+1124];
	sub.f32 	%f1599, %f285, %f1598;
	fma.rn.f32 	%f1600, %f1599, %f1599, %f1597;
	ld.global.nc.f32 	%f1601, [%rd36+1128];
	sub.f32 	%f1602, %f286, %f1601;
	fma.rn.f32 	%f1603, %f1602, %f1602, %f1600;
	ld.global.nc.f32 	%f1604, [%rd36+1132];
	sub.f32 	%f1605, %f287, %f1604;
	fma.rn.f32 	%f1606, %f1605, %f1605, %f1603;
	ld.global.nc.f32 	%f1607, [%rd36+1136];
	sub.f32 	%f1608, %f288, %f1607;
	fma.rn.f32 	%f1609, %f1608, %f1608, %f1606;
	ld.global.nc.f32 	%f1610, [%rd36+1140];
	sub.f32 	%f1611, %f289, %f1610;
	fma.rn.f32 	%f1612, %f1611, %f1611, %f1609;
	ld.global.nc.f32 	%f1613, [%rd36+1144];
	sub.f32 	%f1614, %f290, %f1613;
	fma.rn.f32 	%f1615, %f1614, %f1614, %f1612;
	ld.global.nc.f32 	%f1616, [%rd36+1148];
	sub.f32 	%f1617, %f291, %f1616;
	fma.rn.f32 	%f1618, %f1617, %f1617, %f1615;
	ld.global.nc.f32 	%f1619, [%rd36+1152];
	sub.f32 	%f1620, %f292, %f1619;
	fma.rn.f32 	%f1621, %f1620, %f1620, %f1618;
	ld.global.nc.f32 	%f1622, [%rd36+1156];
	sub.f32 	%f1623, %f293, %f1622;
	fma.rn.f32 	%f1624, %f1623, %f1623, %f1621;
	ld.global.nc.f32 	%f1625, [%rd36+1160];
	sub.f32 	%f1626, %f294, %f1625;
	fma.rn.f32 	%f1627, %f1626, %f1626, %f1624;
	ld.global.nc.f32 	%f1628, [%rd36+1164];
	sub.f32 	%f1629, %f295, %f1628;
	fma.rn.f32 	%f1630, %f1629, %f1629, %f1627;
	ld.global.nc.f32 	%f1631, [%rd36+1168];
	sub.f32 	%f1632, %f296, %f1631;
	fma.rn.f32 	%f1633, %f1632, %f1632, %f1630;
	ld.global.nc.f32 	%f1634, [%rd36+1172];
	sub.f32 	%f1635, %f297, %f1634;
	fma.rn.f32 	%f1636, %f1635, %f1635, %f1633;
	ld.global.nc.f32 	%f1637, [%rd36+1176];
	sub.f32 	%f1638, %f298, %f1637;
	fma.rn.f32 	%f1639, %f1638, %f1638, %f1636;
	ld.global.nc.f32 	%f1640, [%rd36+1180];
	sub.f32 	%f1641, %f299, %f1640;
	fma.rn.f32 	%f1642, %f1641, %f1641, %f1639;
	ld.global.nc.f32 	%f1643, [%rd36+1184];
	sub.f32 	%f1644, %f300, %f1643;
	fma.rn.f32 	%f1645, %f1644, %f1644, %f1642;
	ld.global.nc.f32 	%f1646, [%rd36+1188];
	sub.f32 	%f1647, %f301, %f1646;
	fma.rn.f32 	%f1648, %f1647, %f1647, %f1645;
	ld.global.nc.f32 	%f1649, [%rd36+1192];
	sub.f32 	%f1650, %f302, %f1649;
	fma.rn.f32 	%f1651, %f1650, %f1650, %f1648;
	ld.global.nc.f32 	%f1652, [%rd36+1196];
	sub.f32 	%f1653, %f303, %f1652;
	fma.rn.f32 	%f1654, %f1653, %f1653, %f1651;
	ld.global.nc.f32 	%f1655, [%rd36+1200];
	sub.f32 	%f1656, %f304, %f1655;
	fma.rn.f32 	%f1657, %f1656, %f1656, %f1654;
	ld.global.nc.f32 	%f1658, [%rd36+1204];
	sub.f32 	%f1659, %f305, %f1658;
	fma.rn.f32 	%f1660, %f1659, %f1659, %f1657;
	ld.global.nc.f32 	%f1661, [%rd36+1208];
	sub.f32 	%f1662, %f306, %f1661;
	fma.rn.f32 	%f1663, %f1662, %f1662, %f1660;
	ld.global.nc.f32 	%f1664, [%rd36+1212];
	sub.f32 	%f1665, %f307, %f1664;
	fma.rn.f32 	%f1666, %f1665, %f1665, %f1663;
	ld.global.nc.f32 	%f1667, [%rd36+1216];
	sub.f32 	%f1668, %f308, %f1667;
	fma.rn.f32 	%f1669, %f1668, %f1668, %f1666;
	ld.global.nc.f32 	%f1670, [%rd36+1220];
	sub.f32 	%f1671, %f309, %f1670;
	fma.rn.f32 	%f1672, %f1671, %f1671, %f1669;
	ld.global.nc.f32 	%f1673, [%rd36+1224];
	sub.f32 	%f1674, %f310, %f1673;
	fma.rn.f32 	%f1675, %f1674, %f1674, %f1672;
	ld.global.nc.f32 	%f1676, [%rd36+1228];
	sub.f32 	%f1677, %f311, %f1676;
	fma.rn.f32 	%f1678, %f1677, %f1677, %f1675;
	ld.global.nc.f32 	%f1679, [%rd36+1232];
	sub.f32 	%f1680, %f312, %f1679;
	fma.rn.f32 	%f1681, %f1680, %f1680, %f1678;
	ld.global.nc.f32 	%f1682, [%rd36+1236];
	sub.f32 	%f1683, %f313, %f1682;
	fma.rn.f32 	%f1684, %f1683, %f1683, %f1681;
	ld.global.nc.f32 	%f1685, [%rd36+1240];
	sub.f32 	%f1686, %f314, %f1685;
	fma.rn.f32 	%f1687, %f1686, %f1686, %f1684;
	ld.global.nc.f32 	%f1688, [%rd36+1244];
	sub.f32 	%f1689, %f315, %f1688;
	fma.rn.f32 	%f1690, %f1689, %f1689, %f1687;
	ld.global.nc.f32 	%f1691, [%rd36+1248];
	sub.f32 	%f1692, %f316, %f1691;
	fma.rn.f32 	%f1693, %f1692, %f1692, %f1690;
	ld.global.nc.f32 	%f1694, [%rd36+1252];
	sub.f32 	%f1695, %f317, %f1694;
	fma.rn.f32 	%f1696, %f1695, %f1695, %f1693;
	ld.global.nc.f32 	%f1697, [%rd36+1256];
	sub.f32 	%f1698, %f318, %f1697;
	fma.rn.f32 	%f1699, %f1698, %f1698, %f1696;
	ld.global.nc.f32 	%f1700, [%rd36+1260];
	sub.f32 	%f1701, %f319, %f1700;
	fma.rn.f32 	%f1702, %f1701, %f1701, %f1699;
	ld.global.nc.f32 	%f1703, [%rd36+1264];
	sub.f32 	%f1704, %f320, %f1703;
	fma.rn.f32 	%f1705, %f1704, %f1704, %f1702;
	ld.global.nc.f32 	%f1706, [%rd36+1268];
	sub.f32 	%f1707, %f321, %f1706;
	fma.rn.f32 	%f1708, %f1707, %f1707, %f1705;
	ld.global.nc.f32 	%f1709, [%rd36+1272];
	sub.f32 	%f1710, %f322, %f1709;
	fma.rn.f32 	%f1711, %f1710, %f1710, %f1708;
	ld.global.nc.f32 	%f1712, [%rd36+1276];
	sub.f32 	%f1713, %f323, %f1712;
	fma.rn.f32 	%f1714, %f1713, %f1713, %f1711;
	ld.global.nc.f32 	%f1715, [%rd36+1280];
	sub.f32 	%f1716, %f324, %f1715;
	fma.rn.f32 	%f1717, %f1716, %f1716, %f1714;
	ld.global.nc.f32 	%f1718, [%rd36+1284];
	sub.f32 	%f1719, %f325, %f1718;
	fma.rn.f32 	%f1720, %f1719, %f1719, %f1717;
	ld.global.nc.f32 	%f1721, [%rd36+1288];
	sub.f32 	%f1722, %f326, %f1721;
	fma.rn.f32 	%f1723, %f1722, %f1722, %f1720;
	ld.global.nc.f32 	%f1724, [%rd36+1292];
	sub.f32 	%f1725, %f327, %f1724;
	fma.rn.f32 	%f1726, %f1725, %f1725, %f1723;
	ld.global.nc.f32 	%f1727, [%rd36+1296];
	sub.f32 	%f1728, %f328, %f1727;
	fma.rn.f32 	%f1729, %f1728, %f1728, %f1726;
	ld.global.nc.f32 	%f1730, [%rd36+1300];
	sub.f32 	%f1731, %f329, %f1730;
	fma.rn.f32 	%f1732, %f1731, %f1731, %f1729;
	ld.global.nc.f32 	%f1733, [%rd36+1304];
	sub.f32 	%f1734, %f330, %f1733;
	fma.rn.f32 	%f1735, %f1734, %f1734, %f1732;
	ld.global.nc.f32 	%f1736, [%rd36+1308];
	sub.f32 	%f1737, %f331, %f1736;
	fma.rn.f32 	%f1738, %f1737, %f1737, %f1735;
	ld.global.nc.f32 	%f1739, [%rd36+1312];
	sub.f32 	%f1740, %f332, %f1739;
	fma.rn.f32 	%f1741, %f1740, %f1740, %f1738;
	ld.global.nc.f32 	%f1742, [%rd36+1316];
	sub.f32 	%f1743, %f333, %f1742;
	fma.rn.f32 	%f1744, %f1743, %f1743, %f1741;
	ld.global.nc.f32 	%f1745, [%rd36+1320];
	sub.f32 	%f1746, %f334, %f1745;
	fma.rn.f32 	%f1747, %f1746, %f1746, %f1744;
	ld.global.nc.f32 	%f1748, [%rd36+1324];
	sub.f32 	%f1749, %f335, %f1748;
	fma.rn.f32 	%f1750, %f1749, %f1749, %f1747;
	ld.global.nc.f32 	%f1751, [%rd36+1328];
	sub.f32 	%f1752, %f336, %f1751;
	fma.rn.f32 	%f1753, %f1752, %f1752, %f1750;
	ld.global.nc.f32 	%f1754, [%rd36+1332];
	sub.f32 	%f1755, %f337, %f1754;
	fma.rn.f32 	%f1756, %f1755, %f1755, %f1753;
	ld.global.nc.f32 	%f1757, [%rd36+1336];
	sub.f32 	%f1758, %f338, %f1757;
	fma.rn.f32 	%f1759, %f1758, %f1758, %f1756;
	ld.global.nc.f32 	%f1760, [%rd36+1340];
	sub.f32 	%f1761, %f339, %f1760;
	fma.rn.f32 	%f1762, %f1761, %f1761, %f1759;
	ld.global.nc.f32 	%f1763, [%rd36+1344];
	sub.f32 	%f1764, %f340, %f1763;
	fma.rn.f32 	%f1765, %f1764, %f1764, %f1762;
	ld.global.nc.f32 	%f1766, [%rd36+1348];
	sub.f32 	%f1767, %f341, %f1766;
	fma.rn.f32 	%f1768, %f1767, %f1767, %f1765;
	ld.global.nc.f32 	%f1769, [%rd36+1352];
	sub.f32 	%f1770, %f342, %f1769;
	fma.rn.f32 	%f1771, %f1770, %f1770, %f1768;
	ld.global.nc.f32 	%f1772, [%rd36+1356];
	sub.f32 	%f1773, %f343, %f1772;
	fma.rn.f32 	%f1774, %f1773, %f1773, %f1771;
	ld.global.nc.f32 	%f1775, [%rd36+1360];
	sub.f32 	%f1776, %f344, %f1775;
	fma.rn.f32 	%f1777, %f1776, %f1776, %f1774;
	ld.global.nc.f32 	%f1778, [%rd36+1364];
	sub.f32 	%f1779, %f345, %f1778;
	fma.rn.f32 	%f1780, %f1779, %f1779, %f1777;
	ld.global.nc.f32 	%f1781, [%rd36+1368];
	sub.f32 	%f1782, %f346, %f1781;
	fma.rn.f32 	%f1783, %f1782, %f1782, %f1780;
	ld.global.nc.f32 	%f1784, [%rd36+1372];
	sub.f32 	%f1785, %f347, %f1784;
	fma.rn.f32 	%f1786, %f1785, %f1785, %f1783;
	ld.global.nc.f32 	%f1787, [%rd36+1376];
	sub.f32 	%f1788, %f348, %f1787;
	fma.rn.f32 	%f1789, %f1788, %f1788, %f1786;
	ld.global.nc.f32 	%f1790, [%rd36+1380];
	sub.f32 	%f1791, %f349, %f1790;
	fma.rn.f32 	%f1792, %f1791, %f1791, %f1789;
	ld.global.nc.f32 	%f1793, [%rd36+1384];
	sub.f32 	%f1794, %f350, %f1793;
	fma.rn.f32 	%f1795, %f1794, %f1794, %f1792;
	ld.global.nc.f32 	%f1796, [%rd36+1388];
	sub.f32 	%f1797, %f351, %f1796;
	fma.rn.f32 	%f1798, %f1797, %f1797, %f1795;
	ld.global.nc.f32 	%f1799, [%rd36+1392];
	sub.f32 	%f1800, %f352, %f1799;
	fma.rn.f32 	%f1801, %f1800, %f1800, %f1798;
	ld.global.nc.f32 	%f1802, [%rd36+1396];
	sub.f32 	%f1803, %f353, %f1802;
	fma.rn.f32 	%f1804, %f1803, %f1803, %f1801;
	ld.global.nc.f32 	%f1805, [%rd36+1400];
	sub.f32 	%f1806, %f354, %f1805;
	fma.rn.f32 	%f1807, %f1806, %f1806, %f1804;
	ld.global.nc.f32 	%f1808, [%rd36+1404];
	sub.f32 	%f1809, %f355, %f1808;
	fma.rn.f32 	%f1810, %f1809, %f1809, %f1807;
	ld.global.nc.f32 	%f1811, [%rd36+1408];
	sub.f32 	%f1812, %f356, %f1811;
	fma.rn.f32 	%f1813, %f1812, %f1812, %f1810;
	ld.global.nc.f32 	%f1814, [%rd36+1412];
	sub.f32 	%f1815, %f357, %f1814;
	fma.rn.f32 	%f1816, %f1815, %f1815, %f1813;
	ld.global.nc.f32 	%f1817, [%rd36+1416];
	sub.f32 	%f1818, %f358, %f1817;
	fma.rn.f32 	%f1819, %f1818, %f1818, %f1816;
	ld.global.nc.f32 	%f1820, [%rd36+1420];
	sub.f32 	%f1821, %f359, %f1820;
	fma.rn.f32 	%f1822, %f1821, %f1821, %f1819;
	ld.global.nc.f32 	%f1823, [%rd36+1424];
	sub.f32 	%f1824, %f360, %f1823;
	fma.rn.f32 	%f1825, %f1824, %f1824, %f1822;
	ld.global.nc.f32 	%f1826, [%rd36+1428];
	sub.f32 	%f1827, %f361, %f1826;
	fma.rn.f32 	%f1828, %f1827, %f1827, %f1825;
	ld.global.nc.f32 	%f1829, [%rd36+1432];
	sub.f32 	%f1830, %f362, %f1829;
	fma.rn.f32 	%f1831, %f1830, %f1830, %f1828;
	ld.global.nc.f32 	%f1832, [%rd36+1436];
	sub.f32 	%f1833, %f363, %f1832;
	fma.rn.f32 	%f1834, %f1833, %f1833, %f1831;
	ld.global.nc.f32 	%f1835, [%rd36+1440];
	sub.f32 	%f1836, %f364, %f1835;
	fma.rn.f32 	%f1837, %f1836, %f1836, %f1834;
	ld.global.nc.f32 	%f1838, [%rd36+1444];
	sub.f32 	%f1839, %f365, %f1838;
	fma.rn.f32 	%f1840, %f1839, %f1839, %f1837;
	ld.global.nc.f32 	%f1841, [%rd36+1448];
	sub.f32 	%f1842, %f366, %f1841;
	fma.rn.f32 	%f1843, %f1842, %f1842, %f1840;
	ld.global.nc.f32 	%f1844, [%rd36+1452];
	sub.f32 	%f1845, %f367, %f1844;
	fma.rn.f32 	%f1846, %f1845, %f1845, %f1843;
	ld.global.nc.f32 	%f1847, [%rd36+1456];
	sub.f32 	%f1848, %f368, %f1847;
	fma.rn.f32 	%f1849, %f1848, %f1848, %f1846;
	ld.global.nc.f32 	%f1850, [%rd36+1460];
	sub.f32 	%f1851, %f369, %f1850;
	fma.rn.f32 	%f1852, %f1851, %f1851, %f1849;
	ld.global.nc.f32 	%f1853, [%rd36+1464];
	sub.f32 	%f1854, %f370, %f1853;
	fma.rn.f32 	%f1855, %f1854, %f1854, %f1852;
	ld.global.nc.f32 	%f1856, [%rd36+1468];
	sub.f32 	%f1857, %f371, %f1856;
	fma.rn.f32 	%f1858, %f1857, %f1857, %f1855;
	ld.global.nc.f32 	%f1859, [%rd36+1472];
	sub.f32 	%f1860, %f372, %f1859;
	fma.rn.f32 	%f1861, %f1860, %f1860, %f1858;
	ld.global.nc.f32 	%f1862, [%rd36+1476];
	sub.f32 	%f1863, %f373, %f1862;
	fma.rn.f32 	%f1864, %f1863, %f1863, %f1861;
	ld.global.nc.f32 	%f1865, [%rd36+1480];
	sub.f32 	%f1866, %f374, %f1865;
	fma.rn.f32 	%f1867, %f1866, %f1866, %f1864;
	ld.global.nc.f32 	%f1868, [%rd36+1484];
	sub.f32 	%f1869, %f375, %f1868;
	fma.rn.f32 	%f1870, %f1869, %f1869, %f1867;
	ld.global.nc.f32 	%f1871, [%rd36+1488];
	sub.f32 	%f1872, %f376, %f1871;
	fma.rn.f32 	%f1873, %f1872, %f1872, %f1870;
	ld.global.nc.f32 	%f1874, [%rd36+1492];
	sub.f32 	%f1875, %f377, %f1874;
	fma.rn.f32 	%f1876, %f1875, %f1875, %f1873;
	ld.global.nc.f32 	%f1877, [%rd36+1496];
	sub.f32 	%f1878, %f378, %f1877;
	fma.rn.f32 	%f1879, %f1878, %f1878, %f1876;
	ld.global.nc.f32 	%f1880, [%rd36+1500];
	sub.f32 	%f1881, %f379, %f1880;
	fma.rn.f32 	%f1882, %f1881, %f1881, %f1879;
	ld.global.nc.f32 	%f1883, [%rd36+1504];
	sub.f32 	%f1884, %f380, %f1883;
	fma.rn.f32 	%f1885, %f1884, %f1884, %f1882;
	ld.global.nc.f32 	%f1886, [%rd36+1508];
	sub.f32 	%f1887, %f381, %f1886;
	fma.rn.f32 	%f1888, %f1887, %f1887, %f1885;
	ld.global.nc.f32 	%f1889, [%rd36+1512];
	sub.f32 	%f1890, %f382, %f1889;
	fma.rn.f32 	%f1891, %f1890, %f1890, %f1888;
	ld.global.nc.f32 	%f1892, [%rd36+1516];
	sub.f32 	%f1893, %f383, %f1892;
	fma.rn.f32 	%f1894, %f1893, %f1893, %f1891;
	ld.global.nc.f32 	%f1895, [%rd36+1520];
	sub.f32 	%f1896, %f384, %f1895;
	fma.rn.f32 	%f1897, %f1896, %f1896, %f1894;
	ld.global.nc.f32 	%f1898, [%rd36+1524];
	sub.f32 	%f1899, %f385, %f1898;
	fma.rn.f32 	%f1900, %f1899, %f1899, %f1897;
	ld.global.nc.f32 	%f1901, [%rd36+1528];
	sub.f32 	%f1902, %f386, %f1901;
	fma.rn.f32 	%f1903, %f1902, %f1902, %f1900;
	ld.global.nc.f32 	%f1904, [%rd36+1532];
	sub.f32 	%f1905, %f387, %f1904;
	fma.rn.f32 	%f1906, %f1905, %f1905, %f1903;
	ld.global.nc.f32 	%f1907, [%rd36+1536];
	sub.f32 	%f1908, %f388, %f1907;
	fma.rn.f32 	%f1909, %f1908, %f1908, %f1906;
	ld.global.nc.f32 	%f1910, [%rd36+1540];
	sub.f32 	%f1911, %f389, %f1910;
	fma.rn.f32 	%f1912, %f1911, %f1911, %f1909;
	ld.global.nc.f32 	%f1913, [%rd36+1544];
	sub.f32 	%f1914, %f390, %f1913;
	fma.rn.f32 	%f1915, %f1914, %f1914, %f1912;
	ld.global.nc.f32 	%f1916, [%rd36+1548];
	sub.f32 	%f1917, %f391, %f1916;
	fma.rn.f32 	%f1918, %f1917, %f1917, %f1915;
	ld.global.nc.f32 	%f1919, [%rd36+1552];
	sub.f32 	%f1920, %f392, %f1919;
	fma.rn.f32 	%f1921, %f1920, %f1920, %f1918;
	ld.global.nc.f32 	%f1922, [%rd36+1556];
	sub.f32 	%f1923, %f393, %f1922;
	fma.rn.f32 	%f1924, %f1923, %f1923, %f1921;
	ld.global.nc.f32 	%f1925, [%rd36+1560];
	sub.f32 	%f1926, %f394, %f1925;
	fma.rn.f32 	%f1927, %f1926, %f1926, %f1924;
	ld.global.nc.f32 	%f1928, [%rd36+1564];
	sub.f32 	%f1929, %f395, %f1928;
	fma.rn.f32 	%f1930, %f1929, %f1929, %f1927;
	ld.global.nc.f32 	%f1931, [%rd36+1568];
	sub.f32 	%f1932, %f396, %f1931;
	fma.rn.f32 	%f1933, %f1932, %f1932, %f1930;
	ld.global.nc.f32 	%f1934, [%rd36+1572];
	sub.f32 	%f1935, %f397, %f1934;
	fma.rn.f32 	%f1936, %f1935, %f1935, %f1933;
	ld.global.nc.f32 	%f1937, [%rd36+1576];
	sub.f32 	%f1938, %f398, %f1937;
	fma.rn.f32 	%f1939, %f1938, %f1938, %f1936;
	ld.global.nc.f32 	%f1940, [%rd36+1580];
	sub.f32 	%f1941, %f399, %f1940;
	fma.rn.f32 	%f1942, %f1941, %f1941, %f1939;
	ld.global.nc.f32 	%f1943, [%rd36+1584];
	sub.f32 	%f1944, %f400, %f1943;
	fma.rn.f32 	%f1945, %f1944, %f1944, %f1942;
	ld.global.nc.f32 	%f1946, [%rd36+1588];
	sub.f32 	%f1947, %f401, %f1946;
	fma.rn.f32 	%f1948, %f1947, %f1947, %f1945;
	ld.global.nc.f32 	%f1949, [%rd36+1592];
	sub.f32 	%f1950, %f402, %f1949;
	fma.rn.f32 	%f1951, %f1950, %f1950, %f1948;
	ld.global.nc.f32 	%f1952, [%rd36+1596];
	sub.f32 	%f1953, %f403, %f1952;
	fma.rn.f32 	%f1954, %f1953, %f1953, %f1951;
	ld.global.nc.f32 	%f1955, [%rd36+1600];
	sub.f32 	%f1956, %f404, %f1955;
	fma.rn.f32 	%f1957, %f1956, %f1956, %f1954;
	ld.global.nc.f32 	%f1958, [%rd36+1604];
	sub.f32 	%f1959, %f405, %f1958;
	fma.rn.f32 	%f1960, %f1959, %f1959, %f1957;
	ld.global.nc.f32 	%f1961, [%rd36+1608];
	sub.f32 	%f1962, %f406, %f1961;
	fma.rn.f32 	%f1963, %f1962, %f1962, %f1960;
	ld.global.nc.f32 	%f1964, [%rd36+1612];
	sub.f32 	%f1965, %f407, %f1964;
	fma.rn.f32 	%f1966, %f1965, %f1965, %f1963;
	ld.global.nc.f32 	%f1967, [%rd36+1616];
	sub.f32 	%f1968, %f408, %f1967;
	fma.rn.f32 	%f1969, %f1968, %f1968, %f1966;
	ld.global.nc.f32 	%f1970, [%rd36+1620];
	sub.f32 	%f1971, %f409, %f1970;
	fma.rn.f32 	%f1972, %f1971, %f1971, %f1969;
	ld.global.nc.f32 	%f1973, [%rd36+1624];
	sub.f32 	%f1974, %f410, %f1973;
	fma.rn.f32 	%f1975, %f1974, %f1974, %f1972;
	ld.global.nc.f32 	%f1976, [%rd36+1628];
	sub.f32 	%f1977, %f411, %f1976;
	fma.rn.f32 	%f1978, %f1977, %f1977, %f1975;
	ld.global.nc.f32 	%f1979, [%rd36+1632];
	sub.f32 	%f1980, %f412, %f1979;
	fma.rn.f32 	%f1981, %f1980, %f1980, %f1978;
	ld.global.nc.f32 	%f1982, [%rd36+1636];
	sub.f32 	%f1983, %f413, %f1982;
	fma.rn.f32 	%f1984, %f1983, %f1983, %f1981;
	ld.global.nc.f32 	%f1985, [%rd36+1640];
	sub.f32 	%f1986, %f414, %f1985;
	fma.rn.f32 	%f1987, %f1986, %f1986, %f1984;
	ld.global.nc.f32 	%f1988, [%rd36+1644];
	sub.f32 	%f1989, %f415, %f1988;
	fma.rn.f32 	%f1990, %f1989, %f1989, %f1987;
	ld.global.nc.f32 	%f1991, [%rd36+1648];
	sub.f32 	%f1992, %f416, %f1991;
	fma.rn.f32 	%f1993, %f1992, %f1992, %f1990;
	ld.global.nc.f32 	%f1994, [%rd36+1652];
	sub.f32 	%f1995, %f417, %f1994;
	fma.rn.f32 	%f1996, %f1995, %f1995, %f1993;
	ld.global.nc.f32 	%f1997, [%rd36+1656];
	sub.f32 	%f1998, %f418, %f1997;
	fma.rn.f32 	%f1999, %f1998, %f1998, %f1996;
	ld.global.nc.f32 	%f2000, [%rd36+1660];
	sub.f32 	%f2001, %f419, %f2000;
	fma.rn.f32 	%f2002, %f2001, %f2001, %f1999;
	ld.global.nc.f32 	%f2003, [%rd36+1664];
	sub.f32 	%f2004, %f420, %f2003;
	fma.rn.f32 	%f2005, %f2004, %f2004, %f2002;
	ld.global.nc.f32 	%f2006, [%rd36+1668];
	sub.f32 	%f2007, %f421, %f2006;
	fma.rn.f32 	%f2008, %f2007, %f2007, %f2005;
	ld.global.nc.f32 	%f2009, [%rd36+1672];
	sub.f32 	%f2010, %f422, %f2009;
	fma.rn.f32 	%f2011, %f2010, %f2010, %f2008;
	ld.global.nc.f32 	%f2012, [%rd36+1676];
	sub.f32 	%f2013, %f423, %f2012;
	fma.rn.f32 	%f2014, %f2013, %f2013, %f2011;
	ld.global.nc.f32 	%f2015, [%rd36+1680];
	sub.f32 	%f2016, %f424, %f2015;
	fma.rn.f32 	%f2017, %f2016, %f2016, %f2014;
	ld.global.nc.f32 	%f2018, [%rd36+1684];
	sub.f32 	%f2019, %f425, %f2018;
	fma.rn.f32 	%f2020, %f2019, %f2019, %f2017;
	ld.global.nc.f32 	%f2021, [%rd36+1688];
	sub.f32 	%f2022, %f426, %f2021;
	fma.rn.f32 	%f2023, %f2022, %f2022, %f2020;
	ld.global.nc.f32 	%f2024, [%rd36+1692];
	sub.f32 	%f2025, %f427, %f2024;
	fma.rn.f32 	%f2026, %f2025, %f2025, %f2023;
	ld.global.nc.f32 	%f2027, [%rd36+1696];
	sub.f32 	%f2028, %f428, %f2027;
	fma.rn.f32 	%f2029, %f2028, %f2028, %f2026;
	ld.global.nc.f32 	%f2030, [%rd36+1700];
	sub.f32 	%f2031, %f429, %f2030;
	fma.rn.f32 	%f2032, %f2031, %f2031, %f2029;
	ld.global.nc.f32 	%f2033, [%rd36+1704];
	sub.f32 	%f2034, %f430, %f2033;
	fma.rn.f32 	%f2035, %f2034, %f2034, %f2032;
	ld.global.nc.f32 	%f2036, [%rd36+1708];
	sub.f32 	%f2037, %f431, %f2036;
	fma.rn.f32 	%f2038, %f2037, %f2037, %f2035;
	ld.global.nc.f32 	%f2039, [%rd36+1712];
	sub.f32 	%f2040, %f432, %f2039;
	fma.rn.f32 	%f2041, %f2040, %f2040, %f2038;
	ld.global.nc.f32 	%f2042, [%rd36+1716];
	sub.f32 	%f2043, %f433, %f2042;
	fma.rn.f32 	%f2044, %f2043, %f2043, %f2041;
	ld.global.nc.f32 	%f2045, [%rd36+1720];
	sub.f32 	%f2046, %f434, %f2045;
	fma.rn.f32 	%f2047, %f2046, %f2046, %f2044;
	ld.global.nc.f32 	%f2048, [%rd36+1724];
	sub.f32 	%f2049, %f435, %f2048;
	fma.rn.f32 	%f2050, %f2049, %f2049, %f2047;
	ld.global.nc.f32 	%f2051, [%rd36+1728];
	sub.f32 	%f2052, %f436, %f2051;
	fma.rn.f32 	%f2053, %f2052, %f2052, %f2050;
	ld.global.nc.f32 	%f2054, [%rd36+1732];
	sub.f32 	%f2055, %f437, %f2054;
	fma.rn.f32 	%f2056, %f2055, %f2055, %f2053;
	ld.global.nc.f32 	%f2057, [%rd36+1736];
	sub.f32 	%f2058, %f438, %f2057;
	fma.rn.f32 	%f2059, %f2058, %f2058, %f2056;
	ld.global.nc.f32 	%f2060, [%rd36+1740];
	sub.f32 	%f2061, %f439, %f2060;
	fma.rn.f32 	%f2062, %f2061, %f2061, %f2059;
	ld.global.nc.f32 	%f2063, [%rd36+1744];
	sub.f32 	%f2064, %f440, %f2063;
	fma.rn.f32 	%f2065, %f2064, %f2064, %f2062;
	ld.global.nc.f32 	%f2066, [%rd36+1748];
	sub.f32 	%f2067, %f441, %f2066;
	fma.rn.f32 	%f2068, %f2067, %f2067, %f2065;
	ld.global.nc.f32 	%f2069, [%rd36+1752];
	sub.f32 	%f2070, %f442, %f2069;
	fma.rn.f32 	%f2071, %f2070, %f2070, %f2068;
	ld.global.nc.f32 	%f2072, [%rd36+1756];
	sub.f32 	%f2073, %f443, %f2072;
	fma.rn.f32 	%f2074, %f2073, %f2073, %f2071;
	ld.global.nc.f32 	%f2075, [%rd36+1760];
	sub.f32 	%f2076, %f444, %f2075;
	fma.rn.f32 	%f2077, %f2076, %f2076, %f2074;
	ld.global.nc.f32 	%f2078, [%rd36+1764];
	sub.f32 	%f2079, %f445, %f2078;
	fma.rn.f32 	%f2080, %f2079, %f2079, %f2077;
	ld.global.nc.f32 	%f2081, [%rd36+1768];
	sub.f32 	%f2082, %f446, %f2081;
	fma.rn.f32 	%f2083, %f2082, %f2082, %f2080;
	ld.global.nc.f32 	%f2084, [%rd36+1772];
	sub.f32 	%f2085, %f447, %f2084;
	fma.rn.f32 	%f2086, %f2085, %f2085, %f2083;
	ld.global.nc.f32 	%f2087, [%rd36+1776];
	sub.f32 	%f2088, %f448, %f2087;
	fma.rn.f32 	%f2089, %f2088, %f2088, %f2086;
	ld.global.nc.f32 	%f2090, [%rd36+1780];
	sub.f32 	%f2091, %f449, %f2090;
	fma.rn.f32 	%f2092, %f2091, %f2091, %f2089;
	ld.global.nc.f32 	%f2093, [%rd36+1784];
	sub.f32 	%f2094, %f450, %f2093;
	fma.rn.f32 	%f2095, %f2094, %f2094, %f2092;
	ld.global.nc.f32 	%f2096, [%rd36+1788];
	sub.f32 	%f2097, %f451, %f2096;
	fma.rn.f32 	%f2098, %f2097, %f2097, %f2095;
	ld.global.nc.f32 	%f2099, [%rd36+1792];
	sub.f32 	%f2100, %f452, %f2099;
	fma.rn.f32 	%f2101, %f2100, %f2100, %f2098;
	ld.global.nc.f32 	%f2102, [%rd36+1796];
	sub.f32 	%f2103, %f453, %f2102;
	fma.rn.f32 	%f2104, %f2103, %f2103, %f2101;
	ld.global.nc.f32 	%f2105, [%rd36+1800];
	sub.f32 	%f2106, %f454, %f2105;
	fma.rn.f32 	%f2107, %f2106, %f2106, %f2104;
	ld.global.nc.f32 	%f2108, [%rd36+1804];
	sub.f32 	%f2109, %f455, %f2108;
	fma.rn.f32 	%f2110, %f2109, %f2109, %f2107;
	ld.global.nc.f32 	%f2111, [%rd36+1808];
	sub.f32 	%f2112, %f456, %f2111;
	fma.rn.f32 	%f2113, %f2112, %f2112, %f2110;
	ld.global.nc.f32 	%f2114, [%rd36+1812];
	sub.f32 	%f2115, %f457, %f2114;
	fma.rn.f32 	%f2116, %f2115, %f2115, %f2113;
	ld.global.nc.f32 	%f2117, [%rd36+1816];
	sub.f32 	%f2118, %f458, %f2117;
	fma.rn.f32 	%f2119, %f2118, %f2118, %f2116;
	ld.global.nc.f32 	%f2120, [%rd36+1820];
	sub.f32 	%f2121, %f459, %f2120;
	fma.rn.f32 	%f2122, %f2121, %f2121, %f2119;
	ld.global.nc.f32 	%f2123, [%rd36+1824];
	sub.f32 	%f2124, %f460, %f2123;
	fma.rn.f32 	%f2125, %f2124, %f2124, %f2122;
	ld.global.nc.f32 	%f2126, [%rd36+1828];
	sub.f32 	%f2127, %f461, %f2126;
	fma.rn.f32 	%f2128, %f2127, %f2127, %f2125;
	ld.global.nc.f32 	%f2129, [%rd36+1832];
	sub.f32 	%f2130, %f462, %f2129;
	fma.rn.f32 	%f2131, %f2130, %f2130, %f2128;
	ld.global.nc.f32 	%f2132, [%rd36+1836];
	sub.f32 	%f2133, %f463, %f2132;
	fma.rn.f32 	%f2134, %f2133, %f2133, %f2131;
	ld.global.nc.f32 	%f2135, [%rd36+1840];
	sub.f32 	%f2136, %f464, %f2135;
	fma.rn.f32 	%f2137, %f2136, %f2136, %f2134;
	ld.global.nc.f32 	%f2138, [%rd36+1844];
	sub.f32 	%f2139, %f465, %f2138;
	fma.rn.f32 	%f2140, %f2139, %f2139, %f2137;
	ld.global.nc.f32 	%f2141, [%rd36+1848];
	sub.f32 	%f2142, %f466, %f2141;
	fma.rn.f32 	%f2143, %f2142, %f2142, %f2140;
	ld.global.nc.f32 	%f2144, [%rd36+1852];
	sub.f32 	%f2145, %f467, %f2144;
	fma.rn.f32 	%f2146, %f2145, %f2145, %f2143;
	ld.global.nc.f32 	%f2147, [%rd36+1856];
	sub.f32 	%f2148, %f468, %f2147;
	fma.rn.f32 	%f2149, %f2148, %f2148, %f2146;
	ld.global.nc.f32 	%f2150, [%rd36+1860];
	sub.f32 	%f2151, %f469, %f2150;
	fma.rn.f32 	%f2152, %f2151, %f2151, %f2149;
	ld.global.nc.f32 	%f2153, [%rd36+1864];
	sub.f32 	%f2154, %f470, %f2153;
	fma.rn.f32 	%f2155, %f2154, %f2154, %f2152;
	ld.global.nc.f32 	%f2156, [%rd36+1868];
	sub.f32 	%f2157, %f471, %f2156;
	fma.rn.f32 	%f2158, %f2157, %f2157, %f2155;
	ld.global.nc.f32 	%f2159, [%rd36+1872];
	sub.f32 	%f2160, %f472, %f2159;
	fma.rn.f32 	%f2161, %f2160, %f2160, %f2158;
	ld.global.nc.f32 	%f2162, [%rd36+1876];
	sub.f32 	%f2163, %f473, %f2162;
	fma.rn.f32 	%f2164, %f2163, %f2163, %f2161;
	ld.global.nc.f32 	%f2165, [%rd36+1880];
	sub.f32 	%f2166, %f474, %f2165;
	fma.rn.f32 	%f2167, %f2166, %f2166, %f2164;
	ld.global.nc.f32 	%f2168, [%rd36+1884];
	sub.f32 	%f2169, %f475, %f2168;
	fma.rn.f32 	%f2170, %f2169, %f2169, %f2167;
	ld.global.nc.f32 	%f2171, [%rd36+1888];
	sub.f32 	%f2172, %f476, %f2171;
	fma.rn.f32 	%f2173, %f2172, %f2172, %f2170;
	ld.global.nc.f32 	%f2174, [%rd36+1892];
	sub.f32 	%f2175, %f477, %f2174;
	fma.rn.f32 	%f2176, %f2175, %f2175, %f2173;
	ld.global.nc.f32 	%f2177, [%rd36+1896];
	sub.f32 	%f2178, %f478, %f2177;
	fma.rn.f32 	%f2179, %f2178, %f2178, %f2176;
	ld.global.nc.f32 	%f2180, [%rd36+1900];
	sub.f32 	%f2181, %f479, %f2180;
	fma.rn.f32 	%f2182, %f2181, %f2181, %f2179;
	ld.global.nc.f32 	%f2183, [%rd36+1904];
	sub.f32 	%f2184, %f480, %f2183;
	fma.rn.f32 	%f2185, %f2184, %f2184, %f2182;
	ld.global.nc.f32 	%f2186, [%rd36+1908];
	sub.f32 	%f2187, %f481, %f2186;
	fma.rn.f32 	%f2188, %f2187, %f2187, %f2185;
	ld.global.nc.f32 	%f2189, [%rd36+1912];
	sub.f32 	%f2190, %f482, %f2189;
	fma.rn.f32 	%f2191, %f2190, %f2190, %f2188;
	ld.global.nc.f32 	%f2192, [%rd36+1916];
	sub.f32 	%f2193, %f483, %f2192;
	fma.rn.f32 	%f2194, %f2193, %f2193, %f2191;
	ld.global.nc.f32 	%f2195, [%rd36+1920];
	sub.f32 	%f2196, %f484, %f2195;
	fma.rn.f32 	%f2197, %f2196, %f2196, %f2194;
	ld.global.nc.f32 	%f2198, [%rd36+1924];
	sub.f32 	%f2199, %f485, %f2198;
	fma.rn.f32 	%f2200, %f2199, %f2199, %f2197;
	ld.global.nc.f32 	%f2201, [%rd36+1928];
	sub.f32 	%f2202, %f486, %f2201;
	fma.rn.f32 	%f2203, %f2202, %f2202, %f2200;
	ld.global.nc.f32 	%f2204, [%rd36+1932];
	sub.f32 	%f2205, %f487, %f2204;
	fma.rn.f32 	%f2206, %f2205, %f2205, %f2203;
	ld.global.nc.f32 	%f2207, [%rd36+1936];
	sub.f32 	%f2208, %f488, %f2207;
	fma.rn.f32 	%f2209, %f2208, %f2208, %f2206;
	ld.global.nc.f32 	%f2210, [%rd36+1940];
	sub.f32 	%f2211, %f489, %f2210;
	fma.rn.f32 	%f2212, %f2211, %f2211, %f2209;
	ld.global.nc.f32 	%f2213, [%rd36+1944];
	sub.f32 	%f2214, %f490, %f2213;
	fma.rn.f32 	%f2215, %f2214, %f2214, %f2212;
	ld.global.nc.f32 	%f2216, [%rd36+1948];
	sub.f32 	%f2217, %f491, %f2216;
	fma.rn.f32 	%f2218, %f2217, %f2217, %f2215;
	ld.global.nc.f32 	%f2219, [%rd36+1952];
	sub.f32 	%f2220, %f492, %f2219;
	fma.rn.f32 	%f2221, %f2220, %f2220, %f2218;
	ld.global.nc.f32 	%f2222, [%rd36+1956];
	sub.f32 	%f2223, %f493, %f2222;
	fma.rn.f32 	%f2224, %f2223, %f2223, %f2221;
	ld.global.nc.f32 	%f2225, [%rd36+1960];
	sub.f32 	%f2226, %f494, %f2225;
	fma.rn.f32 	%f2227, %f2226, %f2226, %f2224;
	ld.global.nc.f32 	%f2228, [%rd36+1964];
	sub.f32 	%f2229, %f495, %f2228;
	fma.rn.f32 	%f2230, %f2229, %f2229, %f2227;
	ld.global.nc.f32 	%f2231, [%rd36+1968];
	sub.f32 	%f2232, %f496, %f2231;
	fma.rn.f32 	%f2233, %f2232, %f2232, %f2230;
	ld.global.nc.f32 	%f2234, [%rd36+1972];
	sub.f32 	%f2235, %f497, %f2234;
	fma.rn.f32 	%f2236, %f2235, %f2235, %f2233;
	ld.global.nc.f32 	%f2237, [%rd36+1976];
	sub.f32 	%f2238, %f498, %f2237;
	fma.rn.f32 	%f2239, %f2238, %f2238, %f2236;
	ld.global.nc.f32 	%f2240, [%rd36+1980];
	sub.f32 	%f2241, %f499, %f2240;
	fma.rn.f32 	%f2242, %f2241, %f2241, %f2239;
	ld.global.nc.f32 	%f2243, [%rd36+1984];
	sub.f32 	%f2244, %f500, %f2243;
	fma.rn.f32 	%f2245, %f2244, %f2244, %f2242;
	ld.global.nc.f32 	%f2246, [%rd36+1988];
	sub.f32 	%f2247, %f501, %f2246;
	fma.rn.f32 	%f2248, %f2247, %f2247, %f2245;
	ld.global.nc.f32 	%f2249, [%rd36+1992];
	sub.f32 	%f2250, %f502, %f2249;
	fma.rn.f32 	%f2251, %f2250, %f2250, %f2248;
	ld.global.nc.f32 	%f2252, [%rd36+1996];
	sub.f32 	%f2253, %f503, %f2252;
	fma.rn.f32 	%f2254, %f2253, %f2253, %f2251;
	ld.global.nc.f32 	%f2255, [%rd36+2000];
	sub.f32 	%f2256, %f504, %f2255;
	fma.rn.f32 	%f2257, %f2256, %f2256, %f2254;
	ld.global.nc.f32 	%f2258, [%rd36+2004];
	sub.f32 	%f2259, %f505, %f2258;
	fma.rn.f32 	%f2260, %f2259, %f2259, %f2257;
	ld.global.nc.f32 	%f2261, [%rd36+2008];
	sub.f32 	%f2262, %f506, %f2261;
	fma.rn.f32 	%f2263, %f2262, %f2262, %f2260;
	ld.global.nc.f32 	%f2264, [%rd36+2012];
	sub.f32 	%f2265, %f507, %f2264;
	fma.rn.f32 	%f2266, %f2265, %f2265, %f2263;
	ld.global.nc.f32 	%f2267, [%rd36+2016];
	sub.f32 	%f2268, %f508, %f2267;
	fma.rn.f32 	%f2269, %f2268, %f2268, %f2266;
	ld.global.nc.f32 	%f2270, [%rd36+2020];
	sub.f32 	%f2271, %f509, %f2270;
	fma.rn.f32 	%f2272, %f2271, %f2271, %f2269;
	ld.global.nc.f32 	%f2273, [%rd36+2024];
	sub.f32 	%f2274, %f510, %f2273;
	fma.rn.f32 	%f2275, %f2274, %f2274, %f2272;
	ld.global.nc.f32 	%f2276, [%rd36+2028];
	sub.f32 	%f2277, %f511, %f2276;
	fma.rn.f32 	%f2278, %f2277, %f2277, %f2275;
	ld.global.nc.f32 	%f2279, [%rd36+2032];
	sub.f32 	%f2280, %f512, %f2279;
	fma.rn.f32 	%f2281, %f2280, %f2280, %f2278;
	ld.global.nc.f32 	%f2282, [%rd36+2036];
	sub.f32 	%f2283, %f513, %f2282;
	fma.rn.f32 	%f2284, %f2283, %f2283, %f2281;
	ld.global.nc.f32 	%f2285, [%rd36+2040];
	sub.f32 	%f2286, %f514, %f2285;
	fma.rn.f32 	%f2287, %f2286, %f2286, %f2284;
	ld.global.nc.f32 	%f2288, [%rd36+2044];
	sub.f32 	%f2289, %f515, %f2288;
	fma.rn.f32 	%f2290, %f2289, %f2289, %f2287;
	setp.lt.f32 	%p18, %f2290, %f2501;
	selp.f32 	%f2501, %f2290, %f2501, %p18;
	selp.b32 	%r605, %r369, %r605, %p18;
	ld.const.f32 	%f2291, [d_radius2];
	setp.gtu.f32 	%p19, %f581, %f2291;
	setp.geu.f32 	%p20, %f2290, %f2485;
	or.pred  	%p21, %p19, %p20;
	@%p21 bra 	$L__BB6_162;
	setp.leu.f32 	%p22, %f2500, %f2499;
	mov.f32 	%f2369, %f2499;
	mov.u32 	%r473, %r603;
	@%p22 bra 	$L__BB6_29;
	mov.f32 	%f2369, %f2500;
	mov.f32 	%f2500, %f2499;
	mov.u32 	%r473, %r604;
	mov.u32 	%r604, %r603;
$L__BB6_29:
	setp.leu.f32 	%p23, %f2369, %f2498;
	mov.f32 	%f2368, %f2498;
	mov.u32 	%r472, %r602;
	@%p23 bra 	$L__BB6_32;
	setp.leu.f32 	%p24, %f2500, %f2498;
	mov.f32 	%f2368, %f2369;
	mov.f32 	%f2369, %f2498;
	mov.u32 	%r472, %r473;
	mov.u32 	%r473, %r602;
	@%p24 bra 	$L__BB6_32;
	mov.f32 	%f2369, %f2500;
	mov.f32 	%f2500, %f2498;
	mov.u32 	%r473, %r604;
	mov.u32 	%r604, %r602;
$L__BB6_32:
	setp.leu.f32 	%p25, %f2368, %f2497;
	mov.f32 	%f2371, %f2497;
	mov.f32 	%f2372, %f2368;
	mov.f32 	%f2373, %f2369;
	mov.u32 	%r475, %r601;
	mov.u32 	%r476, %r472;
	mov.u32 	%r477, %r473;
	@%p25 bra 	$L__BB6_36;
	setp.leu.f32 	%p26, %f2369, %f2497;
	mov.f32 	%f2371, %f2368;
	mov.f32 	%f2372, %f2497;
	mov.f32 	%f2373, %f2369;
	mov.u32 	%r475, %r472;
	mov.u32 	%r476, %r601;
	mov.u32 	%r477, %r473;
	@%p26 bra 	$L__BB6_36;
	setp.leu.f32 	%p27, %f2500, %f2497;
	mov.f32 	%f2371, %f2368;
	mov.f32 	%f2372, %f2369;
	mov.f32 	%f2373, %f2497;
	mov.u32 	%r475, %r472;
	mov.u32 	%r476, %r473;
	mov.u32 	%r477, %r601;
	@%p27 bra 	$L__BB6_36;
	mov.f32 	%f2371, %f2368;
	mov.f32 	%f2372, %f2369;
	mov.f32 	%f2373, %f2500;
	mov.f32 	%f2500, %f2497;
	mov.u32 	%r475, %r472;
	mov.u32 	%r476, %r473;
	mov.u32 	%r477, %r604;
	mov.u32 	%r604, %r601;
$L__BB6_36:
	setp.leu.f32 	%p28, %f2371, %f2496;
	mov.f32 	%f2375, %f2496;
	mov.f32 	%f2376, %f2371;
	mov.f32 	%f2377, %f2372;
	mov.f32 	%f2378, %f2373;
	mov.u32 	%r479, %r600;
	mov.u32 	%r480, %r475;
	mov.u32 	%r481, %r476;
	mov.u32 	%r482, %r477;
	@%p28 bra 	$L__BB6_41;
	setp.leu.f32 	%p29, %f2372, %f2496;
	mov.f32 	%f2375, %f2371;
	mov.f32 	%f2376, %f2496;
	mov.f32 	%f2377, %f2372;
	mov.f32 	%f2378, %f2373;
	mov.u32 	%r479, %r475;
	mov.u32 	%r480, %r600;
	mov.u32 	%r481, %r476;
	mov.u32 	%r482, %r477;
	@%p29 bra 	$L__BB6_41;
	setp.leu.f32 	%p30, %f2373, %f2496;
	mov.f32 	%f2375, %f2371;
	mov.f32 	%f2376, %f2372;
	mov.f32 	%f2377, %f2496;
	mov.f32 	%f2378, %f2373;
	mov.u32 	%r479, %r475;
	mov.u32 	%r480, %r476;
	mov.u32 	%r481, %r600;
	mov.u32 	%r482, %r477;
	@%p30 bra 	$L__BB6_41;
	setp.leu.f32 	%p31, %f2500, %f2496;
	mov.f32 	%f2375, %f2371;
	mov.f32 	%f2376, %f2372;
	mov.f32 	%f2377, %f2373;
	mov.f32 	%f2378, %f2496;
	mov.u32 	%r479, %r475;
	mov.u32 	%r480, %r476;
	mov.u32 	%r481, %r477;
	mov.u32 	%r482, %r600;
	@%p31 bra 	$L__BB6_41;
	mov.f32 	%f2375, %f2371;
	mov.f32 	%f2376, %f2372;
	mov.f32 	%f2377, %f2373;
	mov.f32 	%f2378, %f2500;
	mov.f32 	%f2500, %f2496;
	mov.u32 	%r479, %r475;
	mov.u32 	%r480, %r476;
	mov.u32 	%r481, %r477;
	mov.u32 	%r482, %r604;
	mov.u32 	%r604, %r600;
$L__BB6_41:
	setp.leu.f32 	%p32, %f2375, %f2495;
	mov.f32 	%f2380, %f2495;
	mov.f32 	%f2381, %f2375;
	mov.f32 	%f2382, %f2376;
	mov.f32 	%f2383, %f2377;
	mov.f32 	%f2384, %f2378;
	mov.u32 	%r484, %r599;
	mov.u32 	%r485, %r479;
	mov.u32 	%r486, %r480;
	mov.u32 	%r487, %r481;
	mov.u32 	%r488, %r482;
	@%p32 bra 	$L__BB6_47;
	setp.leu.f32 	%p33, %f2376, %f2495;
	mov.f32 	%f2380, %f2375;
	mov.f32 	%f2381, %f2495;
	mov.f32 	%f2382, %f2376;
	mov.f32 	%f2383, %f2377;
	mov.f32 	%f2384, %f2378;
	mov.u32 	%r484, %r479;
	mov.u32 	%r485, %r599;
	mov.u32 	%r486, %r480;
	mov.u32 	%r487, %r481;
	mov.u32 	%r488, %r482;
	@%p33 bra 	$L__BB6_47;
	setp.leu.f32 	%p34, %f2377, %f2495;
	mov.f32 	%f2380, %f2375;
	mov.f32 	%f2381, %f2376;
	mov.f32 	%f2382, %f2495;
	mov.f32 	%f2383, %f2377;
	mov.f32 	%f2384, %f2378;
	mov.u32 	%r484, %r479;
	mov.u32 	%r485, %r480;
	mov.u32 	%r486, %r599;
	mov.u32 	%r487, %r481;
	mov.u32 	%r488, %r482;
	@%p34 bra 	$L__BB6_47;
	setp.leu.f32 	%p35, %f2378, %f2495;
	mov.f32 	%f2380, %f2375;
	mov.f32 	%f2381, %f2376;
	mov.f32 	%f2382, %f2377;
	mov.f32 	%f2383, %f2495;
	mov.f32 	%f2384, %f2378;
	mov.u32 	%r484, %r479;
	mov.u32 	%r485, %r480;
	mov.u32 	%r486, %r481;
	mov.u32 	%r487, %r599;
	mov.u32 	%r488, %r482;
	@%p35 bra 	$L__BB6_47;
	setp.leu.f32 	%p36, %f2500, %f2495;
	mov.f32 	%f2380, %f2375;
	mov.f32 	%f2381, %f2376;
	mov.f32 	%f2382, %f2377;
	mov.f32 	%f2383, %f2378;
	mov.f32 	%f2384, %f2495;
	mov.u32 	%r484, %r479;
	mov.u32 	%r485, %r480;
	mov.u32 	%r486, %r481;
	mov.u32 	%r487, %r482;
	mov.u32 	%r488, %r599;
	@%p36 bra 	$L__BB6_47;
	mov.f32 	%f2380, %f2375;
	mov.f32 	%f2381, %f2376;
	mov.f32 	%f2382, %f2377;
	mov.f32 	%f2383, %f2378;
	mov.f32 	%f2384, %f2500;
	mov.f32 	%f2500, %f2495;
	mov.u32 	%r484, %r479;
	mov.u32 	%r485, %r480;
	mov.u32 	%r486, %r481;
	mov.u32 	%r487, %r482;
	mov.u32 	%r488, %r604;
	mov.u32 	%r604, %r599;
$L__BB6_47:
	setp.leu.f32 	%p37, %f2380, %f2494;
	mov.f32 	%f2386, %f2494;
	mov.f32 	%f2387, %f2380;
	mov.f32 	%f2388, %f2381;
	mov.f32 	%f2389, %f2382;
	mov.f32 	%f2390, %f2383;
	mov.f32 	%f2391, %f2384;
	mov.u32 	%r490, %r598;
	mov.u32 	%r491, %r484;
	mov.u32 	%r492, %r485;
	mov.u32 	%r493, %r486;
	mov.u32 	%r494, %r487;
	mov.u32 	%r495, %r488;
	@%p37 bra 	$L__BB6_54;
	setp.leu.f32 	%p38, %f2381, %f2494;
	mov.f32 	%f2386, %f2380;
	mov.f32 	%f2387, %f2494;
	mov.f32 	%f2388, %f2381;
	mov.f32 	%f2389, %f2382;
	mov.f32 	%f2390, %f2383;
	mov.f32 	%f2391, %f2384;
	mov.u32 	%r490, %r484;
	mov.u32 	%r491, %r598;
	mov.u32 	%r492, %r485;
	mov.u32 	%r493, %r486;
	mov.u32 	%r494, %r487;
	mov.u32 	%r495, %r488;
	@%p38 bra 	$L__BB6_54;
	setp.leu.f32 	%p39, %f2382, %f2494;
	mov.f32 	%f2386, %f2380;
	mov.f32 	%f2387, %f2381;
	mov.f32 	%f2388, %f2494;
	mov.f32 	%f2389, %f2382;
	mov.f32 	%f2390, %f2383;
	mov.f32 	%f2391, %f2384;
	mov.u32 	%r490, %r484;
	mov.u32 	%r491, %r485;
	mov.u32 	%r492, %r598;
	mov.u32 	%r493, %r486;
	mov.u32 	%r494, %r487;
	mov.u32 	%r495, %r488;
	@%p39 bra 	$L__BB6_54;
	setp.leu.f32 	%p40, %f2383, %f2494;
	mov.f32 	%f2386, %f2380;
	mov.f32 	%f2387, %f2381;
	mov.f32 	%f2388, %f2382;
	mov.f32 	%f2389, %f2494;
	mov.f32 	%f2390, %f2383;
	mov.f32 	%f2391, %f2384;
	mov.u32 	%r490, %r484;
	mov.u32 	%r491, %r485;
	mov.u32 	%r492, %r486;
	mov.u32 	%r493, %r598;
	mov.u32 	%r494, %r487;
	mov.u32 	%r495, %r488;
	@%p40 bra 	$L__BB6_54;
	setp.leu.f32 	%p41, %f2384, %f2494;
	mov.f32 	%f2386, %f2380;
	mov.f32 	%f2387, %f2381;
	mov.f32 	%f2388, %f2382;
	mov.f32 	%f2389, %f2383;
	mov.f32 	%f2390, %f2494;
	mov.f32 	%f2391, %f2384;
	mov.u32 	%r490, %r484;
	mov.u32 	%r491, %r485;
	mov.u32 	%r492, %r486;
	mov.u32 	%r493, %r487;
	mov.u32 	%r494, %r598;
	mov.u32 	%r495, %r488;
	@%p41 bra 	$L__BB6_54;
	setp.leu.f32 	%p42, %f2500, %f2494;
	mov.f32 	%f2386, %f2380;
	mov.f32 	%f2387, %f2381;
	mov.f32 	%f2388, %f2382;
	mov.f32 	%f2389, %f2383;
	mov.f32 	%f2390, %f2384;
	mov.f32 	%f2391, %f2494;
	mov.u32 	%r490, %r484;
	mov.u32 	%r491, %r485;
	mov.u32 	%r492, %r486;
	mov.u32 	%r493, %r487;
	mov.u32 	%r494, %r488;
	mov.u32 	%r495, %r598;
	@%p42 bra 	$L__BB6_54;
	mov.f32 	%f2386, %f2380;
	mov.f32 	%f2387, %f2381;
	mov.f32 	%f2388, %f2382;
	mov.f32 	%f2389, %f2383;
	mov.f32 	%f2390, %f2384;
	mov.f32 	%f2391, %f2500;
	mov.f32 	%f2500, %f2494;
	mov.u32 	%r490, %r484;
	mov.u32 	%r491, %r485;
	mov.u32 	%r492, %r486;
	mov.u32 	%r493, %r487;
	mov.u32 	%r494, %r488;
	mov.u32 	%r495, %r604;
	mov.u32 	%r604, %r598;
$L__BB6_54:
	setp.leu.f32 	%p43, %f2386, %f2493;
	mov.f32 	%f2393, %f2493;
	mov.f32 	%f2394, %f2386;
	mov.f32 	%f2395, %f2387;
	mov.f32 	%f2396, %f2388;
	mov.f32 	%f2397, %f2389;
	mov.f32 	%f2398, %f2390;
	mov.f32 	%f2399, %f2391;
	mov.u32 	%r497, %r597;
	mov.u32 	%r498, %r490;
	mov.u32 	%r499, %r491;
	mov.u32 	%r500, %r492;
	mov.u32 	%r501, %r493;
	mov.u32 	%r502, %r494;
	mov.u32 	%r503, %r495;
	@%p43 bra 	$L__BB6_62;
	setp.leu.f32 	%p44, %f2387, %f2493;
	mov.f32 	%f2393, %f2386;
	mov.f32 	%f2394, %f2493;
	mov.f32 	%f2395, %f2387;
	mov.f32 	%f2396, %f2388;
	mov.f32 	%f2397, %f2389;
	mov.f32 	%f2398, %f2390;
	mov.f32 	%f2399, %f2391;
	mov.u32 	%r497, %r490;
	mov.u32 	%r498, %r597;
	mov.u32 	%r499, %r491;
	mov.u32 	%r500, %r492;
	mov.u32 	%r501, %r493;
	mov.u32 	%r502, %r494;
	mov.u32 	%r503, %r495;
	@%p44 bra 	$L__BB6_62;
	setp.leu.f32 	%p45, %f2388, %f2493;
	mov.f32 	%f2393, %f2386;
	mov.f32 	%f2394, %f2387;
	mov.f32 	%f2395, %f2493;
	mov.f32 	%f2396, %f2388;
	mov.f32 	%f2397, %f2389;
	mov.f32 	%f2398, %f2390;
	mov.f32 	%f2399, %f2391;
	mov.u32 	%r497, %r490;
	mov.u32 	%r498, %r491;
	mov.u32 	%r499, %r597;
	mov.u32 	%r500, %r492;
	mov.u32 	%r501, %r493;
	mov.u32 	%r502, %r494;
	mov.u32 	%r503, %r495;
	@%p45 bra 	$L__BB6_62;
	setp.leu.f32 	%p46, %f2389, %f2493;
	mov.f32 	%f2393, %f2386;
	mov.f32 	%f2394, %f2387;
	mov.f32 	%f2395, %f2388;
	mov.f32 	%f2396, %f2493;
	mov.f32 	%f2397, %f2389;
	mov.f32 	%f2398, %f2390;
	mov.f32 	%f2399, %f2391;
	mov.u32 	%r497, %r490;
	mov.u32 	%r498, %r491;
	mov.u32 	%r499, %r492;
	mov.u32 	%r500, %r597;
	mov.u32 	%r501, %r493;
	mov.u32 	%r502, %r494;
	mov.u32 	%r503, %r495;
	@%p46 bra 	$L__BB6_62;
	setp.leu.f32 	%p47, %f2390, %f2493;
	mov.f32 	%f2393, %f2386;
	mov.f32 	%f2394, %f2387;
	mov.f32 	%f2395, %f2388;
	mov.f32 	%f2396, %f2389;
	mov.f32 	%f2397, %f2493;
	mov.f32 	%f2398, %f2390;
	mov.f32 	%f2399, %f2391;
	mov.u32 	%r497, %r490;
	mov.u32 	%r498, %r491;
	mov.u32 	%r499, %r492;
	mov.u32 	%r500, %r493;
	mov.u32 	%r501, %r597;
	mov.u32 	%r502, %r494;
	mov.u32 	%r503, %r495;
	@%p47 bra 	$L__BB6_62;
	setp.leu.f32 	%p48, %f2391, %f2493;
	mov.f32 	%f2393, %f2386;
	mov.f32 	%f2394, %f2387;
	mov.f32 	%f2395, %f2388;
	mov.f32 	%f2396, %f2389;
	mov.f32 	%f2397, %f2390;
	mov.f32 	%f2398, %f2493;
	mov.f32 	%f2399, %f2391;
	mov.u32 	%r497, %r490;
	mov.u32 	%r498, %r491;
	mov.u32 	%r499, %r492;
	mov.u32 	%r500, %r493;
	mov.u32 	%r501, %r494;
	mov.u32 	%r502, %r597;
	mov.u32 	%r503, %r495;
	@%p48 bra 	$L__BB6_62;
	setp.leu.f32 	%p49, %f2500, %f2493;
	mov.f32 	%f2393, %f2386;
	mov.f32 	%f2394, %f2387;
	mov.f32 	%f2395, %f2388;
	mov.f32 	%f2396, %f2389;
	mov.f32 	%f2397, %f2390;
	mov.f32 	%f2398, %f2391;
	mov.f32 	%f2399, %f2493;
	mov.u32 	%r497, %r490;
	mov.u32 	%r498, %r491;
	mov.u32 	%r499, %r492;
	mov.u32 	%r500, %r493;
	mov.u32 	%r501, %r494;
	mov.u32 	%r502, %r495;
	mov.u32 	%r503, %r597;
	@%p49 bra 	$L__BB6_62;
	mov.f32 	%f2393, %f2386;
	mov.f32 	%f2394, %f2387;
	mov.f32 	%f2395, %f2388;
	mov.f32 	%f2396, %f2389;
	mov.f32 	%f2397, %f2390;
	mov.f32 	%f2398, %f2391;
	mov.f32 	%f2399, %f2500;
	mov.f32 	%f2500, %f2493;
	mov.u32 	%r497, %r490;
	mov.u32 	%r498, %r491;
	mov.u32 	%r499, %r492;
	mov.u32 	%r500, %r493;
	mov.u32 	%r501, %r494;
	mov.u32 	%r502, %r495;
	mov.u32 	%r503, %r604;
	mov.u32 	%r604, %r597;
$L__BB6_62:
	setp.leu.f32 	%p50, %f2393, %f2492;
	mov.f32 	%f2401, %f2492;
	mov.f32 	%f2402, %f2393;
	mov.f32 	%f2403, %f2394;
	mov.f32 	%f2404, %f2395;
	mov.f32 	%f2405, %f2396;
	mov.f32 	%f2406, %f2397;
	mov.f32 	%f2407, %f2398;
	mov.f32 	%f2408, %f2399;
	mov.u32 	%r505, %r596;
	mov.u32 	%r506, %r497;
	mov.u32 	%r507, %r498;
	mov.u32 	%r508, %r499;
	mov.u32 	%r509, %r500;
	mov.u32 	%r510, %r501;
	mov.u32 	%r511, %r502;
	mov.u32 	%r512, %r503;
	@%p50 bra 	$L__BB6_71;
	setp.leu.f32 	%p51, %f2394, %f2492;
	mov.f32 	%f2401, %f2393;
	mov.f32 	%f2402, %f2492;
	mov.f32 	%f2403, %f2394;
	mov.f32 	%f2404, %f2395;
	mov.f32 	%f2405, %f2396;
	mov.f32 	%f2406, %f2397;
	mov.f32 	%f2407, %f2398;
	mov.f32 	%f2408, %f2399;
	mov.u32 	%r505, %r497;
	mov.u32 	%r506, %r596;
	mov.u32 	%r507, %r498;
	mov.u32 	%r508, %r499;
	mov.u32 	%r509, %r500;
	mov.u32 	%r510, %r501;
	mov.u32 	%r511, %r502;
	mov.u32 	%r512, %r503;
	@%p51 bra 	$L__BB6_71;
	setp.leu.f32 	%p52, %f2395, %f2492;
	mov.f32 	%f2401, %f2393;
	mov.f32 	%f2402, %f2394;
	mov.f32 	%f2403, %f2492;
	mov.f32 	%f2404, %f2395;
	mov.f32 	%f2405, %f2396;
	mov.f32 	%f2406, %f2397;
	mov.f32 	%f2407, %f2398;
	mov.f32 	%f2408, %f2399;
	mov.u32 	%r505, %r497;
	mov.u32 	%r506, %r498;
	mov.u32 	%r507, %r596;
	mov.u32 	%r508, %r499;
	mov.u32 	%r509, %r500;
	mov.u32 	%r510, %r501;
	mov.u32 	%r511, %r502;
	mov.u32 	%r512, %r503;
	@%p52 bra 	$L__BB6_71;
	setp.leu.f32 	%p53, %f2396, %f2492;
	mov.f32 	%f2401, %f2393;
	mov.f32 	%f2402, %f2394;
	mov.f32 	%f2403, %f2395;
	mov.f32 	%f2404, %f2492;
	mov.f32 	%f2405, %f2396;
	mov.f32 	%f2406, %f2397;
	mov.f32 	%f2407, %f2398;
	mov.f32 	%f2408, %f2399;
	mov.u32 	%r505, %r497;
	mov.u32 	%r506, %r498;
	mov.u32 	%r507, %r499;
	mov.u32 	%r508, %r596;
	mov.u32 	%r509, %r500;
	mov.u32 	%r510, %r501;
	mov.u32 	%r511, %r502;
	mov.u32 	%r512, %r503;
	@%p53 bra 	$L__BB6_71;
	setp.leu.f32 	%p54, %f2397, %f2492;
	mov.f32 	%f2401, %f2393;
	mov.f32 	%f2402, %f2394;
	mov.f32 	%f2403, %f2395;
	mov.f32 	%f2404, %f2396;
	mov.f32 	%f2405, %f2492;
	mov.f32 	%f2406, %f2397;
	mov.f32 	%f2407, %f2398;
	mov.f32 	%f2408, %f2399;
	mov.u32 	%r505, %r497;
	mov.u32 	%r506, %r498;
	mov.u32 	%r507, %r499;
	mov.u32 	%r508, %r500;
	mov.u32 	%r509, %r596;
	mov.u32 	%r510, %r501;
	mov.u32 	%r511, %r502;
	mov.u32 	%r512, %r503;
	@%p54 bra 	$L__BB6_71;
	setp.leu.f32 	%p55, %f2398, %f2492;
	mov.f32 	%f2401, %f2393;
	mov.f32 	%f2402, %f2394;
	mov.f32 	%f2403, %f2395;
	mov.f32 	%f2404, %f2396;
	mov.f32 	%f2405, %f2397;
	mov.f32 	%f2406, %f2492;
	mov.f32 	%f2407, %f2398;
	mov.f32 	%f2408, %f2399;
	mov.u32 	%r505, %r497;
	mov.u32 	%r506, %r498;
	mov.u32 	%r507, %r499;
	mov.u32 	%r508, %r500;
	mov.u32 	%r509, %r501;
	mov.u32 	%r510, %r596;
	mov.u32 	%r511, %r502;
	mov.u32 	%r512, %r503;
	@%p55 bra 	$L__BB6_71;
	setp.leu.f32 	%p56, %f2399, %f2492;
	mov.f32 	%f2401, %f2393;
	mov.f32 	%f2402, %f2394;
	mov.f32 	%f2403, %f2395;
	mov.f32 	%f2404, %f2396;
	mov.f32 	%f2405, %f2397;
	mov.f32 	%f2406, %f2398;
	mov.f32 	%f2407, %f2492;
	mov.f32 	%f2408, %f2399;
	mov.u32 	%r505, %r497;
	mov.u32 	%r506, %r498;
	mov.u32 	%r507, %r499;
	mov.u32 	%r508, %r500;
	mov.u32 	%r509, %r501;
	mov.u32 	%r510, %r502;
	mov.u32 	%r511, %r596;
	mov.u32 	%r512, %r503;
	@%p56 bra 	$L__BB6_71;
	setp.leu.f32 	%p57, %f2500, %f2492;
	mov.f32 	%f2401, %f2393;
	mov.f32 	%f2402, %f2394;
	mov.f32 	%f2403, %f2395;
	mov.f32 	%f2404, %f2396;
	mov.f32 	%f2405, %f2397;
	mov.f32 	%f2406, %f2398;
	mov.f32 	%f2407, %f2399;
	mov.f32 	%f2408, %f2492;
	mov.u32 	%r505, %r497;
	mov.u32 	%r506, %r498;
	mov.u32 	%r507, %r499;
	mov.u32 	%r508, %r500;
	mov.u32 	%r509, %r501;
	mov.u32 	%r510, %r502;
	mov.u32 	%r511, %r503;
	mov.u32 	%r512, %r596;
	@%p57 bra 	$L__BB6_71;
	mov.f32 	%f2401, %f2393;
	mov.f32 	%f2402, %f2394;
	mov.f32 	%f2403, %f2395;
	mov.f32 	%f2404, %f2396;
	mov.f32 	%f2405, %f2397;
	mov.f32 	%f2406, %f2398;
	mov.f32 	%f2407, %f2399;
	mov.f32 	%f2408, %f2500;
	mov.f32 	%f2500, %f2492;
	mov.u32 	%r505, %r497;
	mov.u32 	%r506, %r498;
	mov.u32 	%r507, %r499;
	mov.u32 	%r508, %r500;
	mov.u32 	%r509, %r501;
	mov.u32 	%r510, %r502;
	mov.u32 	%r511, %r503;
	mov.u32 	%r512, %r604;
	mov.u32 	%r604, %r596;
$L__BB6_71:
	setp.leu.f32 	%p58, %f2401, %f2491;
	mov.f32 	%f2410, %f2491;
	mov.f32 	%f2411, %f2401;
	mov.f32 	%f2412, %f2402;
	mov.f32 	%f2413, %f2403;
	mov.f32 	%f2414, %f2404;
	mov.f32 	%f2415, %f2405;
	mov.f32 	%f2416, %f2406;
	mov.f32 	%f2417, %f2407;
	mov.f32 	%f2418, %f2408;
	mov.u32 	%r514, %r595;
	mov.u32 	%r515, %r505;
	mov.u32 	%r516, %r506;
	mov.u32 	%r517, %r507;
	mov.u32 	%r518, %r508;
	mov.u32 	%r519, %r509;
	mov.u32 	%r520, %r510;
	mov.u32 	%r521, %r511;
	mov.u32 	%r522, %r512;
	@%p58 bra 	$L__BB6_81;
	setp.leu.f32 	%p59, %f2402, %f2491;
	mov.f32 	%f2410, %f2401;
	mov.f32 	%f2411, %f2491;
	mov.f32 	%f2412, %f2402;
	mov.f32 	%f2413, %f2403;
	mov.f32 	%f2414, %f2404;
	mov.f32 	%f2415, %f2405;
	mov.f32 	%f2416, %f2406;
	mov.f32 	%f2417, %f2407;
	mov.f32 	%f2418, %f2408;
	mov.u32 	%r514, %r505;
	mov.u32 	%r515, %r595;
	mov.u32 	%r516, %r506;
	mov.u32 	%r517, %r507;
	mov.u32 	%r518, %r508;
	mov.u32 	%r519, %r509;
	mov.u32 	%r520, %r510;
	mov.u32 	%r521, %r511;
	mov.u32 	%r522, %r512;
	@%p59 bra 	$L__BB6_81;
	setp.leu.f32 	%p60, %f2403, %f2491;
	mov.f32 	%f2410, %f2401;
	mov.f32 	%f2411, %f2402;
	mov.f32 	%f2412, %f2491;
	mov.f32 	%f2413, %f2403;
	mov.f32 	%f2414, %f2404;
	mov.f32 	%f2415, %f2405;
	mov.f32 	%f2416, %f2406;
	mov.f32 	%f2417, %f2407;
	mov.f32 	%f2418, %f2408;
	mov.u32 	%r514, %r505;
	mov.u32 	%r515, %r506;
	mov.u32 	%r516, %r595;
	mov.u32 	%r517, %r507;
	mov.u32 	%r518, %r508;
	mov.u32 	%r519, %r509;
	mov.u32 	%r520, %r510;
	mov.u32 	%r521, %r511;
	mov.u32 	%r522, %r512;
	@%p60 bra 	$L__BB6_81;
	setp.leu.f32 	%p61, %f2404, %f2491;
	mov.f32 	%f2410, %f2401;
	mov.f32 	%f2411, %f2402;
	mov.f32 	%f2412, %f2403;
	mov.f32 	%f2413, %f2491;
	mov.f32 	%f2414, %f2404;
	mov.f32 	%f2415, %f2405;
	mov.f32 	%f2416, %f2406;
	mov.f32 	%f2417, %f2407;
	mov.f32 	%f2418, %f2408;
	mov.u32 	%r514, %r505;
	mov.u32 	%r515, %r506;
	mov.u32 	%r516, %r507;
	mov.u32 	%r517, %r595;
	mov.u32 	%r518, %r508;
	mov.u32 	%r519, %r509;
	mov.u32 	%r520, %r510;
	mov.u32 	%r521, %r511;
	mov.u32 	%r522, %r512;
	@%p61 bra 	$L__BB6_81;
	setp.leu.f32 	%p62, %f2405, %f2491;
	mov.f32 	%f2410, %f2401;
	mov.f32 	%f2411, %f2402;
	mov.f32 	%f2412, %f2403;
	mov.f32 	%f2413, %f2404;
	mov.f32 	%f2414, %f2491;
	mov.f32 	%f2415, %f2405;
	mov.f32 	%f2416, %f2406;
	mov.f32 	%f2417, %f2407;
	mov.f32 	%f2418, %f2408;
	mov.u32 	%r514, %r505;
	mov.u32 	%r515, %r506;
	mov.u32 	%r516, %r507;
	mov.u32 	%r517, %r508;
	mov.u32 	%r518, %r595;
	mov.u32 	%r519, %r509;
	mov.u32 	%r520, %r510;
	mov.u32 	%r521, %r511;
	mov.u32 	%r522, %r512;
	@%p62 bra 	$L__BB6_81;
	setp.leu.f32 	%p63, %f2406, %f2491;
	mov.f32 	%f2410, %f2401;
	mov.f32 	%f2411, %f2402;
	mov.f32 	%f2412, %f2403;
	mov.f32 	%f2413, %f2404;
	mov.f32 	%f2414, %f2405;
	mov.f32 	%f2415, %f2491;
	mov.f32 	%f2416, %f2406;
	mov.f32 	%f2417, %f2407;
	mov.f32 	%f2418, %f2408;
	mov.u32 	%r514, %r505;
	mov.u32 	%r515, %r506;
	mov.u32 	%r516, %r507;
	mov.u32 	%r517, %r508;
	mov.u32 	%r518, %r509;
	mov.u32 	%r519, %r595;
	mov.u32 	%r520, %r510;
	mov.u32 	%r521, %r511;
	mov.u32 	%r522, %r512;
	@%p63 bra 	$L__BB6_81;
	setp.leu.f32 	%p64, %f2407, %f2491;
	mov.f32 	%f2410, %f2401;
	mov.f32 	%f2411, %f2402;
	mov.f32 	%f2412, %f2403;
	mov.f32 	%f2413, %f2404;
	mov.f32 	%f2414, %f2405;
	mov.f32 	%f2415, %f2406;
	mov.f32 	%f2416, %f2491;
	mov.f32 	%f2417, %f2407;
	mov.f32 	%f2418, %f2408;
	mov.u32 	%r514, %r505;
	mov.u32 	%r515, %r506;
	mov.u32 	%r516, %r507;
	mov.u32 	%r517, %r508;
	mov.u32 	%r518, %r509;
	mov.u32 	%r519, %r510;
	mov.u32 	%r520, %r595;
	mov.u32 	%r521, %r511;
	mov.u32 	%r522, %r512;
	@%p64 bra 	$L__BB6_81;
	setp.leu.f32 	%p65, %f2408, %f2491;
	mov.f32 	%f2410, %f2401;
	mov.f32 	%f2411, %f2402;
	mov.f32 	%f2412, %f2403;
	mov.f32 	%f2413, %f2404;
	mov.f32 	%f2414, %f2405;
	mov.f32 	%f2415, %f2406;
	mov.f32 	%f2416, %f2407;
	mov.f32 	%f2417, %f2491;
	mov.f32 	%f2418, %f2408;
	mov.u32 	%r514, %r505;
	mov.u32 	%r515, %r506;
	mov.u32 	%r516, %r507;
	mov.u32 	%r517, %r508;
	mov.u32 	%r518, %r509;
	mov.u32 	%r519, %r510;
	mov.u32 	%r520, %r511;
	mov.u32 	%r521, %r595;
	mov.u32 	%r522, %r512;
	@%p65 bra 	$L__BB6_81;
	setp.leu.f32 	%p66, %f2500, %f2491;
	mov.f32 	%f2410, %f2401;
	mov.f32 	%f2411, %f2402;
	mov.f32 	%f2412, %f2403;
	mov.f32 	%f2413, %f2404;
	mov.f32 	%f2414, %f2405;
	mov.f32 	%f2415, %f2406;
	mov.f32 	%f2416, %f2407;
	mov.f32 	%f2417, %f2408;
	mov.f32 	%f2418, %f2491;
	mov.u32 	%r514, %r505;
	mov.u32 	%r515, %r506;
	mov.u32 	%r516, %r507;
	mov.u32 	%r517, %r508;
	mov.u32 	%r518, %r509;
	mov.u32 	%r519, %r510;
	mov.u32 	%r520, %r511;
	mov.u32 	%r521, %r512;
	mov.u32 	%r522, %r595;
	@%p66 bra 	$L__BB6_81;
	mov.f32 	%f2410, %f2401;
	mov.f32 	%f2411, %f2402;
	mov.f32 	%f2412, %f2403;
	mov.f32 	%f2413, %f2404;
	mov.f32 	%f2414, %f2405;
	mov.f32 	%f2415, %f2406;
	mov.f32 	%f2416, %f2407;
	mov.f32 	%f2417, %f2408;
	mov.f32 	%f2418, %f2500;
	mov.f32 	%f2500, %f2491;
	mov.u32 	%r514, %r505;
	mov.u32 	%r515, %r506;
	mov.u32 	%r516, %r507;
	mov.u32 	%r517, %r508;
	mov.u32 	%r518, %r509;
	mov.u32 	%r519, %r510;
	mov.u32 	%r520, %r511;
	mov.u32 	%r521, %r512;
	mov.u32 	%r522, %r604;
	mov.u32 	%r604, %r595;
$L__BB6_81:
	setp.leu.f32 	%p67, %f2410, %f2490;
	mov.f32 	%f2420, %f2490;
	mov.f32 	%f2421, %f2410;
	mov.f32 	%f2422, %f2411;
	mov.f32 	%f2423, %f2412;
	mov.f32 	%f2424, %f2413;
	mov.f32 	%f2425, %f2414;
	mov.f32 	%f2426, %f2415;
	mov.f32 	%f2427, %f2416;
	mov.f32 	%f2428, %f2417;
	mov.f32 	%f2429, %f2418;
	mov.u32 	%r524, %r594;
	mov.u32 	%r525, %r514;
	mov.u32 	%r526, %r515;
	mov.u32 	%r527, %r516;
	mov.u32 	%r528, %r517;
	mov.u32 	%r529, %r518;
	mov.u32 	%r530, %r519;
	mov.u32 	%r531, %r520;
	mov.u32 	%r532, %r521;
	mov.u32 	%r533, %r522;
	@%p67 bra 	$L__BB6_92;
	setp.leu.f32 	%p68, %f2411, %f2490;
	mov.f32 	%f2420, %f2410;
	mov.f32 	%f2421, %f2490;
	mov.f32 	%f2422, %f2411;
	mov.f32 	%f2423, %f2412;
	mov.f32 	%f2424, %f2413;
	mov.f32 	%f2425, %f2414;
	mov.f32 	%f2426, %f2415;
	mov.f32 	%f2427, %f2416;
	mov.f32 	%f2428, %f2417;
	mov.f32 	%f2429, %f2418;
	mov.u32 	%r524, %r514;
	mov.u32 	%r525, %r594;
	mov.u32 	%r526, %r515;
	mov.u32 	%r527, %r516;
	mov.u32 	%r528, %r517;
	mov.u32 	%r529, %r518;
	mov.u32 	%r530, %r519;
	mov.u32 	%r531, %r520;
	mov.u32 	%r532, %r521;
	mov.u32 	%r533, %r522;
	@%p68 bra 	$L__BB6_92;
	setp.leu.f32 	%p69, %f2412, %f2490;
	mov.f32 	%f2420, %f2410;
	mov.f32 	%f2421, %f2411;
	mov.f32 	%f2422, %f2490;
	mov.f32 	%f2423, %f2412;
	mov.f32 	%f2424, %f2413;
	mov.f32 	%f2425, %f2414;
	mov.f32 	%f2426, %f2415;
	mov.f32 	%f2427, %f2416;
	mov.f32 	%f2428, %f2417;
	mov.f32 	%f2429, %f2418;
	mov.u32 	%r524, %r514;
	mov.u32 	%r525, %r515;
	mov.u32 	%r526, %r594;
	mov.u32 	%r527, %r516;
	mov.u32 	%r528, %r517;
	mov.u32 	%r529, %r518;
	mov.u32 	%r530, %r519;
	mov.u32 	%r531, %r520;
	mov.u32 	%r532, %r521;
	mov.u32 	%r533, %r522;
	@%p69 bra 	$L__BB6_92;
	setp.leu.f32 	%p70, %f2413, %f2490;
	mov.f32 	%f2420, %f2410;
	mov.f32 	%f2421, %f2411;
	mov.f32 	%f2422, %f2412;
	mov.f32 	%f2423, %f2490;
	mov.f32 	%f2424, %f2413;
	mov.f32 	%f2425, %f2414;
	mov.f32 	%f2426, %f2415;
	mov.f32 	%f2427, %f2416;
	mov.f32 	%f2428, %f2417;
	mov.f32 	%f2429, %f2418;
	mov.u32 	%r524, %r514;
	mov.u32 	%r525, %r515;
	mov.u32 	%r526, %r516;
	mov.u32 	%r527, %r594;
	mov.u32 	%r528, %r517;
	mov.u32 	%r529, %r518;
	mov.u32 	%r530, %r519;
	mov.u32 	%r531, %r520;
	mov.u32 	%r532, %r521;
	mov.u32 	%r533, %r522;
	@%p70 bra 	$L__BB6_92;
	setp.leu.f32 	%p71, %f2414, %f2490;
	mov.f32 	%f2420, %f2410;
	mov.f32 	%f2421, %f2411;
	mov.f32 	%f2422, %f2412;
	mov.f32 	%f2423, %f2413;
	mov.f32 	%f2424, %f2490;
	mov.f32 	%f2425, %f2414;
	mov.f32 	%f2426, %f2415;
	mov.f32 	%f2427, %f2416;
	mov.f32 	%f2428, %f2417;
	mov.f32 	%f2429, %f2418;
	mov.u32 	%r524, %r514;
	mov.u32 	%r525, %r515;
	mov.u32 	%r526, %r516;
	mov.u32 	%r527, %r517;
	mov.u32 	%r528, %r594;
	mov.u32 	%r529, %r518;
	mov.u32 	%r530, %r519;
	mov.u32 	%r531, %r520;
	mov.u32 	%r532, %r521;
	mov.u32 	%r533, %r522;
	@%p71 bra 	$L__BB6_92;
	setp.leu.f32 	%p72, %f2415, %f2490;
	mov.f32 	%f2420, %f2410;
	mov.f32 	%f2421, %f2411;
	mov.f32 	%f2422, %f2412;
	mov.f32 	%f2423, %f2413;
	mov.f32 	%f2424, %f2414;
	mov.f32 	%f2425, %f2490;
	mov.f32 	%f2426, %f2415;
	mov.f32 	%f2427, %f2416;
	mov.f32 	%f2428, %f2417;
	mov.f32 	%f2429, %f2418;
	mov.u32 	%r524, %r514;
	mov.u32 	%r525, %r515;
	mov.u32 	%r526, %r516;
	mov.u32 	%r527, %r517;
	mov.u32 	%r528, %r518;
	mov.u32 	%r529, %r594;
	mov.u32 	%r530, %r519;
	mov.u32 	%r531, %r520;
	mov.u32 	%r532, %r521;
	mov.u32 	%r533, %r522;
	@%p72 bra 	$L__BB6_92;
	setp.leu.f32 	%p73, %f2416, %f2490;
	mov.f32 	%f2420, %f2410;
	mov.f32 	%f2421, %f2411;
	mov.f32 	%f2422, %f2412;
	mov.f32 	%f2423, %f2413;
	mov.f32 	%f2424, %f2414;
	mov.f32 	%f2425, %f2415;
	mov.f32 	%f2426, %f2490;
	mov.f32 	%f2427, %f2416;
	mov.f32 	%f2428, %f2417;
	mov.f32 	%f2429, %f2418;
	mov.u32 	%r524, %r514;
	mov.u32 	%r525, %r515;
	mov.u32 	%r526, %r516;
	mov.u32 	%r527, %r517;
	mov.u32 	%r528, %r518;
	mov.u32 	%r529, %r519;
	mov.u32 	%r530, %r594;
	mov.u32 	%r531, %r520;
	mov.u32 	%r532, %r521;
	mov.u32 	%r533, %r522;
	@%p73 bra 	$L__BB6_92;
	setp.leu.f32 	%p74, %f2417, %f2490;
	mov.f32 	%f2420, %f2410;
	mov.f32 	%f2421, %f2411;
	mov.f32 	%f2422, %f2412;
	mov.f32 	%f2423, %f2413;
	mov.f32 	%f2424, %f2414;
	mov.f32 	%f2425, %f2415;
	mov.f32 	%f2426, %f2416;
	mov.f32 	%f2427, %f2490;
	mov.f32 	%f2428, %f2417;
	mov.f32 	%f2429, %f2418;
	mov.u32 	%r524, %r514;
	mov.u32 	%r525, %r515;
	mov.u32 	%r526, %r516;
	mov.u32 	%r527, %r517;
	mov.u32 	%r528, %r518;
	mov.u32 	%r529, %r519;
	mov.u32 	%r530, %r520;
	mov.u32 	%r531, %r594;
	mov.u32 	%r532, %r521;
	mov.u32 	%r533, %r522;
	@%p74 bra 	$L__BB6_92;
	setp.leu.f32 	%p75, %f2418, %f2490;
	mov.f32 	%f2420, %f2410;
	mov.f32 	%f2421, %f2411;
	mov.f32 	%f2422, %f2412;
	mov.f32 	%f2423, %f2413;
	mov.f32 	%f2424, %f2414;
	mov.f32 	%f2425, %f2415;
	mov.f32 	%f2426, %f2416;
	mov.f32 	%f2427, %f2417;
	mov.f32 	%f2428, %f2490;
	mov.f32 	%f2429, %f2418;
	mov.u32 	%r524, %r514;
	mov.u32 	%r525, %r515;
	mov.u32 	%r526, %r516;
	mov.u32 	%r527, %r517;
	mov.u32 	%r528, %r518;
	mov.u32 	%r529, %r519;
	mov.u32 	%r530, %r520;
	mov.u32 	%r531, %r521;
	mov.u32 	%r532, %r594;
	mov.u32 	%r533, %r522;
	@%p75 bra 	$L__BB6_92;
	setp.leu.f32 	%p76, %f2500, %f2490;
	mov.f32 	%f2420, %f2410;
	mov.f32 	%f2421, %f2411;
	mov.f32 	%f2422, %f2412;
	mov.f32 	%f2423, %f2413;
	mov.f32 	%f2424, %f2414;
	mov.f32 	%f2425, %f2415;
	mov.f32 	%f2426, %f2416;
	mov.f32 	%f2427, %f2417;
	mov.f32 	%f2428, %f2418;
	mov.f32 	%f2429, %f2490;
	mov.u32 	%r524, %r514;
	mov.u32 	%r525, %r515;
	mov.u32 	%r526, %r516;
	mov.u32 	%r527, %r517;
	mov.u32 	%r528, %r518;
	mov.u32 	%r529, %r519;
	mov.u32 	%r530, %r520;
	mov.u32 	%r531, %r521;
	mov.u32 	%r532, %r522;
	mov.u32 	%r533, %r594;
	@%p76 bra 	$L__BB6_92;
	mov.f32 	%f2420, %f2410;
	mov.f32 	%f2421, %f2411;
	mov.f32 	%f2422, %f2412;
	mov.f32 	%f2423, %f2413;
	mov.f32 	%f2424, %f2414;
	mov.f32 	%f2425, %f2415;
	mov.f32 	%f2426, %f2416;
	mov.f32 	%f2427, %f2417;
	mov.f32 	%f2428, %f2418;
	mov.f32 	%f2429, %f2500;
	mov.f32 	%f2500, %f2490;
	mov.u32 	%r524, %r514;
	mov.u32 	%r525, %r515;
	mov.u32 	%r526, %r516;
	mov.u32 	%r527, %r517;
	mov.u32 	%r528, %r518;
	mov.u32 	%r529, %r519;
	mov.u32 	%r530, %r520;
	mov.u32 	%r531, %r521;
	mov.u32 	%r532, %r522;
	mov.u32 	%r533, %r604;
	mov.u32 	%r604, %r594;
$L__BB6_92:
	setp.leu.f32 	%p77, %f2420, %f2489;
	mov.f32 	%f2431, %f2489;
	mov.f32 	%f2432, %f2420;
	mov.f32 	%f2433, %f2421;
	mov.f32 	%f2434, %f2422;
	mov.f32 	%f2435, %f2423;
	mov.f32 	%f2436, %f2424;
	mov.f32 	%f2437, %f2425;
	mov.f32 	%f2438, %f2426;
	mov.f32 	%f2439, %f2427;
	mov.f32 	%f2440, %f2428;
	mov.f32 	%f2441, %f2429;
	mov.u32 	%r535, %r593;
	mov.u32 	%r536, %r524;
	mov.u32 	%r537, %r525;
	mov.u32 	%r538, %r526;
	mov.u32 	%r539, %r527;
	mov.u32 	%r540, %r528;
	mov.u32 	%r541, %r529;
	mov.u32 	%r542, %r530;
	mov.u32 	%r543, %r531;
	mov.u32 	%r544, %r532;
	mov.u32 	%r545, %r533;
	@%p77 bra 	$L__BB6_104;
	setp.leu.f32 	%p78, %f2421, %f2489;
	mov.f32 	%f2431, %f2420;
	mov.f32 	%f2432, %f2489;
	mov.f32 	%f2433, %f2421;
	mov.f32 	%f2434, %f2422;
	mov.f32 	%f2435, %f2423;
	mov.f32 	%f2436, %f2424;
	mov.f32 	%f2437, %f2425;
	mov.f32 	%f2438, %f2426;
	mov.f32 	%f2439, %f2427;
	mov.f32 	%f2440, %f2428;
	mov.f32 	%f2441, %f2429;
	mov.u32 	%r535, %r524;
	mov.u32 	%r536, %r593;
	mov.u32 	%r537, %r525;
	mov.u32 	%r538, %r526;
	mov.u32 	%r539, %r527;
	mov.u32 	%r540, %r528;
	mov.u32 	%r541, %r529;
	mov.u32 	%r542, %r530;
	mov.u32 	%r543, %r531;
	mov.u32 	%r544, %r532;
	mov.u32 	%r545, %r533;
	@%p78 bra 	$L__BB6_104;
	setp.leu.f32 	%p79, %f2422, %f2489;
	mov.f32 	%f2431, %f2420;
	mov.f32 	%f2432, %f2421;
	mov.f32 	%f2433, %f2489;
	mov.f32 	%f2434, %f2422;
	mov.f32 	%f2435, %f2423;
	mov.f32 	%f2436, %f2424;
	mov.f32 	%f2437, %f2425;
	mov.f32 	%f2438, %f2426;
	mov.f32 	%f2439, %f2427;
	mov.f32 	%f2440, %f2428;
	mov.f32 	%f2441, %f2429;
	mov.u32 	%r535, %r524;
	mov.u32 	%r536, %r525;
	mov.u32 	%r537, %r593;
	mov.u32 	%r538, %r526;
	mov.u32 	%r539, %r527;
	mov.u32 	%r540, %r528;
	mov.u32 	%r541, %r529;
	mov.u32 	%r542, %r530;
	mov.u32 	%r543, %r531;
	mov.u32 	%r544, %r532;
	mov.u32 	%r545, %r533;
	@%p79 bra 	$L__BB6_104;
	setp.leu.f32 	%p80, %f2423, %f2489;
	mov.f32 	%f2431, %f2420;
	mov.f32 	%f2432, %f2421;
	mov.f32 	%f2433, %f2422;
	mov.f32 	%f2434, %f2489;
	mov.f32 	%f2435, %f2423;
	mov.f32 	%f2436, %f2424;
	mov.f32 	%f2437, %f2425;
	mov.f32 	%f2438, %f2426;
	mov.f32 	%f2439, %f2427;
	mov.f32 	%f2440, %f2428;
	mov.f32 	%f2441, %f2429;
	mov.u32 	%r535, %r524;
	mov.u32 	%r536, %r525;
	mov.u32 	%r537, %r526;
	mov.u32 	%r538, %r593;
	mov.u32 	%r539, %r527;
	mov.u32 	%r540, %r528;
	mov.u32 	%r541, %r529;
	mov.u32 	%r542, %r530;
	mov.u32 	%r543, %r531;
	mov.u32 	%r544, %r532;
	mov.u32 	%r545, %r533;
	@%p80 bra 	$L__BB6_104;
	setp.leu.f32 	%p81, %f2424, %f2489;
	mov.f32 	%f2431, %f2420;
	mov.f32 	%f2432, %f2421;
	mov.f32 	%f2433, %f2422;
	mov.f32 	%f2434, %f2423;
	mov.f32 	%f2435, %f2489;
	mov.f32 	%f2436, %f2424;
	mov.f32 	%f2437, %f2425;
	mov.f32 	%f2438, %f2426;
	mov.f32 	%f2439, %f2427;
	mov.f32 	%f2440, %f2428;
	mov.f32 	%f2441, %f2429;
	mov.u32 	%r535, %r524;
	mov.u32 	%r536, %r525;
	mov.u32 	%r537, %r526;
	mov.u32 	%r538, %r527;
	mov.u32 	%r539, %r593;
	mov.u32 	%r540, %r528;
	mov.u32 	%r541, %r529;
	mov.u32 	%r542, %r530;
	mov.u32 	%r543, %r531;
	mov.u32 	%r544, %r532;
	mov.u32 	%r545, %r533;
	@%p81 bra 	$L__BB6_104;
	setp.leu.f32 	%p82, %f2425, %f2489;
	mov.f32 	%f2431, %f2420;
	mov.f32 	%f2432, %f2421;
	mov.f32 	%f2433, %f2422;
	mov.f32 	%f2434, %f2423;
	mov.f32 	%f2435, %f2424;
	mov.f32 	%f2436, %f2489;
	mov.f32 	%f2437, %f2425;
	mov.f32 	%f2438, %f2426;
	mov.f32 	%f2439, %f2427;
	mov.f32 	%f2440, %f2428;
	mov.f32 	%f2441, %f2429;
	mov.u32 	%r535, %r524;
	mov.u32 	%r536, %r525;
	mov.u32 	%r537, %r526;
	mov.u32 	%r538, %r527;
	mov.u32 	%r539, %r528;
	mov.u32 	%r540, %r593;
	mov.u32 	%r541, %r529;
	mov.u32 	%r542, %r530;
	mov.u32 	%r543, %r531;
	mov.u32 	%r544, %r532;
	mov.u32 	%r545, %r533;
	@%p82 bra 	$L__BB6_104;
	setp.leu.f32 	%p83, %f2426, %f2489;
	mov.f32 	%f2431, %f2420;
	mov.f32 	%f2432, %f2421;
	mov.f32 	%f2433, %f2422;
	mov.f32 	%f2434, %f2423;
	mov.f32 	%f2435, %f2424;
	mov.f32 	%f2436, %f2425;
	mov.f32 	%f2437, %f2489;
	mov.f32 	%f2438, %f2426;
	mov.f32 	%f2439, %f2427;
	mov.f32 	%f2440, %f2428;
	mov.f32 	%f2441, %f2429;
	mov.u32 	%r535, %r524;
	mov.u32 	%r536, %r525;
	mov.u32 	%r537, %r526;
	mov.u32 	%r538, %r527;
	mov.u32 	%r539, %r528;
	mov.u32 	%r540, %r529;
	mov.u32 	%r541, %r593;
	mov.u32 	%r542, %r530;
	mov.u32 	%r543, %r531;
	mov.u32 	%r544, %r532;
	mov.u32 	%r545, %r533;
	@%p83 bra 	$L__BB6_104;
	setp.leu.f32 	%p84, %f2427, %f2489;
	mov.f32 	%f2431, %f2420;
	mov.f32 	%f2432, %f2421;
	mov.f32 	%f2433, %f2422;
	mov.f32 	%f2434, %f2423;
	mov.f32 	%f2435, %f2424;
	mov.f32 	%f2436, %f2425;
	mov.f32 	%f2437, %f2426;
	mov.f32 	%f2438, %f2489;
	mov.f32 	%f2439, %f2427;
	mov.f32 	%f2440, %f2428;
	mov.f32 	%f2441, %f2429;
	mov.u32 	%r535, %r524;
	mov.u32 	%r536, %r525;
	mov.u32 	%r537, %r526;
	mov.u32 	%r538, %r527;
	mov.u32 	%r539, %r528;
	mov.u32 	%r540, %r529;
	mov.u32 	%r541, %r530;
	mov.u32 	%r542, %r593;
	mov.u32 	%r543, %r531;
	mov.u32 	%r544, %r532;
	mov.u32 	%r545, %r533;
	@%p84 bra 	$L__BB6_104;
	setp.leu.f32 	%p85, %f2428, %f2489;
	mov.f32 	%f2431, %f2420;
	mov.f32 	%f2432, %f2421;
	mov.f32 	%f2433, %f2422;
	mov.f32 	%f2434, %f2423;
	mov.f32 	%f2435, %f2424;
	mov.f32 	%f2436, %f2425;
	mov.f32 	%f2437, %f2426;
	mov.f32 	%f2438, %f2427;
	mov.f32 	%f2439, %f2489;
	mov.f32 	%f2440, %f2428;
	mov.f32 	%f2441, %f2429;
	mov.u32 	%r535, %r524;
	mov.u32 	%r536, %r525;
	mov.u32 	%r537, %r526;
	mov.u32 	%r538, %r527;
	mov.u32 	%r539, %r528;
	mov.u32 	%r540, %r529;
	mov.u32 	%r541, %r530;
	mov.u32 	%r542, %r531;
	mov.u32 	%r543, %r593;
	mov.u32 	%r544, %r532;
	mov.u32 	%r545, %r533;
	@%p85 bra 	$L__BB6_104;
	setp.leu.f32 	%p86, %f2429, %f2489;
	mov.f32 	%f2431, %f2420;
	mov.f32 	%f2432, %f2421;
	mov.f32 	%f2433, %f2422;
	mov.f32 	%f2434, %f2423;
	mov.f32 	%f2435, %f2424;
	mov.f32 	%f2436, %f2425;
	mov.f32 	%f2437, %f2426;
	mov.f32 	%f2438, %f2427;
	mov.f32 	%f2439, %f2428;
	mov.f32 	%f2440, %f2489;
	mov.f32 	%f2441, %f2429;
	mov.u32 	%r535, %r524;
	mov.u32 	%r536, %r525;
	mov.u32 	%r537, %r526;
	mov.u32 	%r538, %r527;
	mov.u32 	%r539, %r528;
	mov.u32 	%r540, %r529;
	mov.u32 	%r541, %r530;
	mov.u32 	%r542, %r531;
	mov.u32 	%r543, %r532;
	mov.u32 	%r544, %r593;
	mov.u32 	%r545, %r533;
	@%p86 bra 	$L__BB6_104;
	setp.leu.f32 	%p87, %f2500, %f2489;
	mov.f32 	%f2431, %f2420;
	mov.f32 	%f2432, %f2421;
	mov.f32 	%f2433, %f2422;
	mov.f32 	%f2434, %f2423;
	mov.f32 	%f2435, %f2424;
	mov.f32 	%f2436, %f2425;
	mov.f32 	%f2437, %f2426;
	mov.f32 	%f2438, %f2427;
	mov.f32 	%f2439, %f2428;
	mov.f32 	%f2440, %f2429;
	mov.f32 	%f2441, %f2489;
	mov.u32 	%r535, %r524;
	mov.u32 	%r536, %r525;
	mov.u32 	%r537, %r526;
	mov.u32 	%r538, %r527;
	mov.u32 	%r539, %r528;
	mov.u32 	%r540, %r529;
	mov.u32 	%r541, %r530;
	mov.u32 	%r542, %r531;
	mov.u32 	%r543, %r532;
	mov.u32 	%r544, %r533;
	mov.u32 	%r545, %r593;
	@%p87 bra 	$L__BB6_104;
	mov.f32 	%f2431, %f2420;
	mov.f32 	%f2432, %f2421;
	mov.f32 	%f2433, %f2422;
	mov.f32 	%f2434, %f2423;
	mov.f32 	%f2435, %f2424;
	mov.f32 	%f2436, %f2425;
	mov.f32 	%f2437, %f2426;
	mov.f32 	%f2438, %f2427;
	mov.f32 	%f2439, %f2428;
	mov.f32 	%f2440, %f2429;
	mov.f32 	%f2441, %f2500;
	mov.f32 	%f2500, %f2489;
	mov.u32 	%r535, %r524;
	mov.u32 	%r536, %r525;
	mov.u32 	%r537, %r526;
	mov.u32 	%r538, %r527;
	mov.u32 	%r539, %r528;
	mov.u32 	%r540, %r529;
	mov.u32 	%r541, %r530;
	mov.u32 	%r542, %r531;
	mov.u32 	%r543, %r532;
	mov.u32 	%r544, %r533;
	mov.u32 	%r545, %r604;
	mov.u32 	%r604, %r593;
$L__BB6_104:
	setp.leu.f32 	%p88, %f2431, %f2488;
	mov.f32 	%f2443, %f2488;
	mov.f32 	%f2444, %f2431;
	mov.f32 	%f2445, %f2432;
	mov.f32 	%f2446, %f2433;
	mov.f32 	%f2447, %f2434;
	mov.f32 	%f2448, %f2435;
	mov.f32 	%f2449, %f2436;
	mov.f32 	%f2450, %f2437;
	mov.f32 	%f2451, %f2438;
	mov.f32 	%f2452, %f2439;
	mov.f32 	%f2453, %f2440;
	mov.f32 	%f2454, %f2441;
	mov.u32 	%r547, %r592;
	mov.u32 	%r548, %r535;
	mov.u32 	%r549, %r536;
	mov.u32 	%r550, %r537;
	mov.u32 	%r551, %r538;
	mov.u32 	%r552, %r539;
	mov.u32 	%r553, %r540;
	mov.u32 	%r554, %r541;
	mov.u32 	%r555, %r542;
	mov.u32 	%r556, %r543;
	mov.u32 	%r557, %r544;
	mov.u32 	%r558, %r545;
	@%p88 bra 	$L__BB6_117;
	setp.leu.f32 	%p89, %f2432, %f2488;
	mov.f32 	%f2443, %f2431;
	mov.f32 	%f2444, %f2488;
	mov.f32 	%f2445, %f2432;
	mov.f32 	%f2446, %f2433;
	mov.f32 	%f2447, %f2434;
	mov.f32 	%f2448, %f2435;
	mov.f32 	%f2449, %f2436;
	mov.f32 	%f2450, %f2437;
	mov.f32 	%f2451, %f2438;
	mov.f32 	%f2452, %f2439;
	mov.f32 	%f2453, %f2440;
	mov.f32 	%f2454, %f2441;
	mov.u32 	%r547, %r535;
	mov.u32 	%r548, %r592;
	mov.u32 	%r549, %r536;
	mov.u32 	%r550, %r537;
	mov.u32 	%r551, %r538;
	mov.u32 	%r552, %r539;
	mov.u32 	%r553, %r540;
	mov.u32 	%r554, %r541;
	mov.u32 	%r555, %r542;
	mov.u32 	%r556, %r543;
	mov.u32 	%r557, %r544;
	mov.u32 	%r558, %r545;
	@%p89 bra 	$L__BB6_117;
	setp.leu.f32 	%p90, %f2433, %f2488;
	mov.f32 	%f2443, %f2431;
	mov.f32 	%f2444, %f2432;
	mov.f32 	%f2445, %f2488;
	mov.f32 	%f2446, %f2433;
	mov.f32 	%f2447, %f2434;
	mov.f32 	%f2448, %f2435;
	mov.f32 	%f2449, %f2436;
	mov.f32 	%f2450, %f2437;
	mov.f32 	%f2451, %f2438;
	mov.f32 	%f2452, %f2439;
	mov.f32 	%f2453, %f2440;
	mov.f32 	%f2454, %f2441;
	mov.u32 	%r547, %r535;
	mov.u32 	%r548, %r536;
	mov.u32 	%r549, %r592;
	mov.u32 	%r550, %r537;
	mov.u32 	%r551, %r538;
	mov.u32 	%r552, %r539;
	mov.u32 	%r553, %r540;
	mov.u32 	%r554, %r541;
	mov.u32 	%r555, %r542;
	mov.u32 	%r556, %r543;
	mov.u32 	%r557, %r544;
	mov.u32 	%r558, %r545;
	@%p90 bra 	$L__BB6_117;
	setp.leu.f32 	%p91, %f2434, %f2488;
	mov.f32 	%f2443, %f2431;
	mov.f32 	%f2444, %f2432;
	mov.f32 	%f2445, %f2433;
	mov.f32 	%f2446, %f2488;
	mov.f32 	%f2447, %f2434;
	mov.f32 	%f2448, %f2435;
	mov.f32 	%f2449, %f2436;
	mov.f32 	%f2450, %f2437;
	mov.f32 	%f2451, %f2438;
	mov.f32 	%f2452, %f2439;
	mov.f32 	%f2453, %f2440;
	mov.f32 	%f2454, %f2441;
	mov.u32 	%r547, %r535;
	mov.u32 	%r548, %r536;
	mov.u32 	%r549, %r537;
	mov.u32 	%r550, %r592;
	mov.u32 	%r551, %r538;
	mov.u32 	%r552, %r539;
	mov.u32 	%r553, %r540;
	mov.u32 	%r554, %r541;
	mov.u32 	%r555, %r542;
	mov.u32 	%r556, %r543;
	mov.u32 	%r557, %r544;
	mov.u32 	%r558, %r545;
	@%p91 bra 	$L__BB6_117;
	setp.leu.f32 	%p92, %f2435, %f2488;
	mov.f32 	%f2443, %f2431;
	mov.f32 	%f2444, %f2432;
	mov.f32 	%f2445, %f2433;
	mov.f32 	%f2446, %f2434;
	mov.f32 	%f2447, %f2488;
	mov.f32 	%f2448, %f2435;
	mov.f32 	%f2449, %f2436;
	mov.f32 	%f2450, %f2437;
	mov.f32 	%f2451, %f2438;
	mov.f32 	%f2452, %f2439;
	mov.f32 	%f2453, %f2440;
	mov.f32 	%f2454, %f2441;
	mov.u32 	%r547, %r535;
	mov.u32 	%r548, %r536;
	mov.u32 	%r549, %r537;
	mov.u32 	%r550, %r538;
	mov.u32 	%r551, %r592;
	mov.u32 	%r552, %r539;
	mov.u32 	%r553, %r540;
	mov.u32 	%r554, %r541;
	mov.u32 	%r555, %r542;
	mov.u32 	%r556, %r543;
	mov.u32 	%r557, %r544;
	mov.u32 	%r558, %r545;
	@%p92 bra 	$L__BB6_117;
	setp.leu.f32 	%p93, %f2436, %f2488;
	mov.f32 	%f2443, %f2431;
	mov.f32 	%f2444, %f2432;
	mov.f32 	%f2445, %f2433;
	mov.f32 	%f2446, %f2434;
	mov.f32 	%f2447, %f2435;
	mov.f32 	%f2448, %f2488;
	mov.f32 	%f2449, %f2436;
	mov.f32 	%f2450, %f2437;
	mov.f32 	%f2451, %f2438;
	mov.f32 	%f2452, %f2439;
	mov.f32 	%f2453, %f2440;
	mov.f32 	%f2454, %f2441;
	mov.u32 	%r547, %r535;
	mov.u32 	%r548, %r536;
	mov.u32 	%r549, %r537;
	mov.u32 	%r550, %r538;
	mov.u32 	%r551, %r539;
	mov.u32 	%r552, %r592;
	mov.u32 	%r553, %r540;
	mov.u32 	%r554, %r541;
	mov.u32 	%r555, %r542;
	mov.u32 	%r556, %r543;
	mov.u32 	%r557, %r544;
	mov.u32 	%r558, %r545;
	@%p93 bra 	$L__BB6_117;
	setp.leu.f32 	%p94, %f2437, %f2488;
	mov.f32 	%f2443, %f2431;
	mov.f32 	%f2444, %f2432;
	mov.f32 	%f2445, %f2433;
	mov.f32 	%f2446, %f2434;
	mov.f32 	%f2447, %f2435;
	mov.f32 	%f2448, %f2436;
	mov.f32 	%f2449, %f2488;
	mov.f32 	%f2450, %f2437;
	mov.f32 	%f2451, %f2438;
	mov.f32 	%f2452, %f2439;
	mov.f32 	%f2453, %f2440;
	mov.f32 	%f2454, %f2441;
	mov.u32 	%r547, %r535;
	mov.u32 	%r548, %r536;
	mov.u32 	%r549, %r537;
	mov.u32 	%r550, %r538;
	mov.u32 	%r551, %r539;
	mov.u32 	%r552, %r540;
	mov.u32 	%r553, %r592;
	mov.u32 	%r554, %r541;
	mov.u32 	%r555, %r542;
	mov.u32 	%r556, %r543;
	mov.u32 	%r557, %r544;
	mov.u32 	%r558, %r545;
	@%p94 bra 	$L__BB6_117;
	setp.leu.f32 	%p95, %f2438, %f2488;
	mov.f32 	%f2443, %f2431;
	mov.f32 	%f2444, %f2432;
	mov.f32 	%f2445, %f2433;
	mov.f32 	%f2446, %f2434;
	mov.f32 	%f2447, %f2435;
	mov.f32 	%f2448, %f2436;
	mov.f32 	%f2449, %f2437;
	mov.f32 	%f2450, %f2488;
	mov.f32 	%f2451, %f2438;
	mov.f32 	%f2452, %f2439;
	mov.f32 	%f2453, %f2440;
	mov.f32 	%f2454, %f2441;
	mov.u32 	%r547, %r535;
	mov.u32 	%r548, %r536;
	mov.u32 	%r549, %r537;
	mov.u32 	%r550, %r538;
	mov.u32 	%r551, %r539;
	mov.u32 	%r552, %r540;
	mov.u32 	%r553, %r541;
	mov.u32 	%r554, %r592;
	mov.u32 	%r555, %r542;
	mov.u32 	%r556, %r543;
	mov.u32 	%r557, %r544;
	mov.u32 	%r558, %r545;
	@%p95 bra 	$L__BB6_117;
	setp.leu.f32 	%p96, %f2439, %f2488;
	mov.f32 	%f2443, %f2431;
	mov.f32 	%f2444, %f2432;
	mov.f32 	%f2445, %f2433;
	mov.f32 	%f2446, %f2434;
	mov.f32 	%f2447, %f2435;
	mov.f32 	%f2448, %f2436;
	mov.f32 	%f2449, %f2437;
	mov.f32 	%f2450, %f2438;
	mov.f32 	%f2451, %f2488;
	mov.f32 	%f2452, %f2439;
	mov.f32 	%f2453, %f2440;
	mov.f32 	%f2454, %f2441;
	mov.u32 	%r547, %r535;
	mov.u32 	%r548, %r536;
	mov.u32 	%r549, %r537;
	mov.u32 	%r550, %r538;
	mov.u32 	%r551, %r539;
	mov.u32 	%r552, %r540;
	mov.u32 	%r553, %r541;
	mov.u32 	%r554, %r542;
	mov.u32 	%r555, %r592;
	mov.u32 	%r556, %r543;
	mov.u32 	%r557, %r544;
	mov.u32 	%r558, %r545;
	@%p96 bra 	$L__BB6_117;
	setp.leu.f32 	%p97, %f2440, %f2488;
	mov.f32 	%f2443, %f2431;
	mov.f32 	%f2444, %f2432;
	mov.f32 	%f2445, %f2433;
	mov.f32 	%f2446, %f2434;
	mov.f32 	%f2447, %f2435;
	mov.f32 	%f2448, %f2436;
	mov.f32 	%f2449, %f2437;
	mov.f32 	%f2450, %f2438;
	mov.f32 	%f2451, %f2439;
	mov.f32 	%f2452, %f2488;
	mov.f32 	%f2453, %f2440;
	mov.f32 	%f2454, %f2441;
	mov.u32 	%r547, %r535;
	mov.u32 	%r548, %r536;
	mov.u32 	%r549, %r537;
	mov.u32 	%r550, %r538;
	mov.u32 	%r551, %r539;
	mov.u32 	%r552, %r540;
	mov.u32 	%r553, %r541;
	mov.u32 	%r554, %r542;
	mov.u32 	%r555, %r543;
	mov.u32 	%r556, %r592;
	mov.u32 	%r557, %r544;
	mov.u32 	%r558, %r545;
	@%p97 bra 	$L__BB6_117;
	setp.leu.f32 	%p98, %f2441, %f2488;
	mov.f32 	%f2443, %f2431;
	mov.f32 	%f2444, %f2432;
	mov.f32 	%f2445, %f2433;
	mov.f32 	%f2446, %f2434;
	mov.f32 	%f2447, %f2435;
	mov.f32 	%f2448, %f2436;
	mov.f32 	%f2449, %f2437;
	mov.f32 	%f2450, %f2438;
	mov.f32 	%f2451, %f2439;
	mov.f32 	%f2452, %f2440;
	mov.f32 	%f2453, %f2488;
	mov.f32 	%f2454, %f2441;
	mov.u32 	%r547, %r535;
	mov.u32 	%r548, %r536;
	mov.u32 	%r549, %r537;
	mov.u32 	%r550, %r538;
	mov.u32 	%r551, %r539;
	mov.u32 	%r552, %r540;
	mov.u32 	%r553, %r541;
	mov.u32 	%r554, %r542;
	mov.u32 	%r555, %r543;
	mov.u32 	%r556, %r544;
	mov.u32 	%r557, %r592;
	mov.u32 	%r558, %r545;
	@%p98 bra 	$L__BB6_117;
	setp.leu.f32 	%p99, %f2500, %f2488;
	mov.f32 	%f2443, %f2431;
	mov.f32 	%f2444, %f2432;
	mov.f32 	%f2445, %f2433;
	mov.f32 	%f2446, %f2434;
	mov.f32 	%f2447, %f2435;
	mov.f32 	%f2448, %f2436;
	mov.f32 	%f2449, %f2437;
	mov.f32 	%f2450, %f2438;
	mov.f32 	%f2451, %f2439;
	mov.f32 	%f2452, %f2440;
	mov.f32 	%f2453, %f2441;
	mov.f32 	%f2454, %f2488;
	mov.u32 	%r547, %r535;
	mov.u32 	%r548, %r536;
	mov.u32 	%r549, %r537;
	mov.u32 	%r550, %r538;
	mov.u32 	%r551, %r539;
	mov.u32 	%r552, %r540;
	mov.u32 	%r553, %r541;
	mov.u32 	%r554, %r542;
	mov.u32 	%r555, %r543;
	mov.u32 	%r556, %r544;
	mov.u32 	%r557, %r545;
	mov.u32 	%r558, %r592;
	@%p99 bra 	$L__BB6_117;
	mov.f32 	%f2443, %f2431;
	mov.f32 	%f2444, %f2432;
	mov.f32 	%f2445, %f2433;
	mov.f32 	%f2446, %f2434;
	mov.f32 	%f2447, %f2435;
	mov.f32 	%f2448, %f2436;
	mov.f32 	%f2449, %f2437;
	mov.f32 	%f2450, %f2438;
	mov.f32 	%f2451, %f2439;
	mov.f32 	%f2452, %f2440;
	mov.f32 	%f2453, %f2441;
	mov.f32 	%f2454, %f2500;
	mov.f32 	%f2500, %f2488;
	mov.u32 	%r547, %r535;
	mov.u32 	%r548, %r536;
	mov.u32 	%r549, %r537;
	mov.u32 	%r550, %r538;
	mov.u32 	%r551, %r539;
	mov.u32 	%r552, %r540;
	mov.u32 	%r553, %r541;
	mov.u32 	%r554, %r542;
	mov.u32 	%r555, %r543;
	mov.u32 	%r556, %r544;
	mov.u32 	%r557, %r545;
	mov.u32 	%r558, %r604;
	mov.u32 	%r604, %r592;
$L__BB6_117:
	setp.leu.f32 	%p100, %f2443, %f2487;
	mov.f32 	%f2456, %f2487;
	mov.f32 	%f2457, %f2443;
	mov.f32 	%f2458, %f2444;
	mov.f32 	%f2459, %f2445;
	mov.f32 	%f2460, %f2446;
	mov.f32 	%f2461, %f2447;
	mov.f32 	%f2462, %f2448;
	mov.f32 	%f2463, %f2449;
	mov.f32 	%f2464, %f2450;
	mov.f32 	%f2465, %f2451;
	mov.f32 	%f2466, %f2452;
	mov.f32 	%f2467, %f2453;
	mov.f32 	%f2468, %f2454;
	mov.u32 	%r560, %r591;
	mov.u32 	%r561, %r547;
	mov.u32 	%r562, %r548;
	mov.u32 	%r563, %r549;
	mov.u32 	%r564, %r550;
	mov.u32 	%r565, %r551;
	mov.u32 	%r566, %r552;
	mov.u32 	%r567, %r553;
	mov.u32 	%r568, %r554;
	mov.u32 	%r569, %r555;
	mov.u32 	%r570, %r556;
	mov.u32 	%r571, %r557;
	mov.u32 	%r572, %r558;
	@%p100 bra 	$L__BB6_131;
	setp.leu.f32 	%p101, %f2444, %f2487;
	mov.f32 	%f2456, %f2443;
	mov.f32 	%f2457, %f2487;
	mov.f32 	%f2458, %f2444;
	mov.f32 	%f2459, %f2445;
	mov.f32 	%f2460, %f2446;
	mov.f32 	%f2461, %f2447;
	mov.f32 	%f2462, %f2448;
	mov.f32 	%f2463, %f2449;
	mov.f32 	%f2464, %f2450;
	mov.f32 	%f2465, %f2451;
	mov.f32 	%f2466, %f2452;
	mov.f32 	%f2467, %f2453;
	mov.f32 	%f2468, %f2454;
	mov.u32 	%r560, %r547;
	mov.u32 	%r561, %r591;
	mov.u32 	%r562, %r548;
	mov.u32 	%r563, %r549;
	mov.u32 	%r564, %r550;
	mov.u32 	%r565, %r551;
	mov.u32 	%r566, %r552;
	mov.u32 	%r567, %r553;
	mov.u32 	%r568, %r554;
	mov.u32 	%r569, %r555;
	mov.u32 	%r570, %r556;
	mov.u32 	%r571, %r557;
	mov.u32 	%r572, %r558;
	@%p101 bra 	$L__BB6_131;
	setp.leu.f32 	%p102, %f2445, %f2487;
	mov.f32 	%f2456, %f2443;
	mov.f32 	%f2457, %f2444;
	mov.f32 	%f2458, %f2487;
	mov.f32 	%f2459, %f2445;
	mov.f32 	%f2460, %f2446;
	mov.f32 	%f2461, %f2447;
	mov.f32 	%f2462, %f2448;
	mov.f32 	%f2463, %f2449;
	mov.f32 	%f2464, %f2450;
	mov.f32 	%f2465, %f2451;
	mov.f32 	%f2466, %f2452;
	mov.f32 	%f2467, %f2453;
	mov.f32 	%f2468, %f2454;
	mov.u32 	%r560, %r547;
	mov.u32 	%r561, %r548;
	mov.u32 	%r562, %r591;
	mov.u32 	%r563, %r549;
	mov.u32 	%r564, %r550;
	mov.u32 	%r565, %r551;
	mov.u32 	%r566, %r552;
	mov.u32 	%r567, %r553;
	mov.u32 	%r568, %r554;
	mov.u32 	%r569, %r555;
	mov.u32 	%r570, %r556;
	mov.u32 	%r571, %r557;
	mov.u32 	%r572, %r558;
	@%p102 bra 	$L__BB6_131;
	setp.leu.f32 	%p103, %f2446, %f2487;
	mov.f32 	%f2456, %f2443;
	mov.f32 	%f2457, %f2444;
	mov.f32 	%f2458, %f2445;
	mov.f32 	%f2459, %f2487;
	mov.f32 	%f2460, %f2446;
	mov.f32 	%f2461, %f2447;
	mov.f32 	%f2462, %f2448;
	mov.f32 	%f2463, %f2449;
	mov.f32 	%f2464, %f2450;
	mov.f32 	%f2465, %f2451;
	mov.f32 	%f2466, %f2452;
	mov.f32 	%f2467, %f2453;
	mov.f32 	%f2468, %f2454;
	mov.u32 	%r560, %r547;
	mov.u32 	%r561, %r548;
	mov.u32 	%r562, %r549;
	mov.u32 	%r563, %r591;
	mov.u32 	%r564, %r550;
	mov.u32 	%r565, %r551;
	mov.u32 	%r566, %r552;
	mov.u32 	%r567, %r553;
	mov.u32 	%r568, %r554;
	mov.u32 	%r569, %r555;
	mov.u32 	%r570, %r556;
	mov.u32 	%r571, %r557;
	mov.u32 	%r572, %r558;
	@%p103 bra 	$L__BB6_131;
	setp.leu.f32 	%p104, %f2447, %f2487;
	mov.f32 	%f2456, %f2443;
	mov.f32 	%f2457, %f2444;
	mov.f32 	%f2458, %f2445;
	mov.f32 	%f2459, %f2446;
	mov.f32 	%f2460, %f2487;
	mov.f32 	%f2461, %f2447;
	mov.f32 	%f2462, %f2448;
	mov.f32 	%f2463, %f2449;
	mov.f32 	%f2464, %f2450;
	mov.f32 	%f2465, %f2451;
	mov.f32 	%f2466, %f2452;
	mov.f32 	%f2467, %f2453;
	mov.f32 	%f2468, %f2454;
	mov.u32 	%r560, %r547;
	mov.u32 	%r561, %r548;
	mov.u32 	%r562, %r549;
	mov.u32 	%r563, %r550;
	mov.u32 	%r564, %r591;
	mov.u32 	%r565, %r551;
	mov.u32 	%r566, %r552;
	mov.u32 	%r567, %r553;
	mov.u32 	%r568, %r554;
	mov.u32 	%r569, %r555;
	mov.u32 	%r570, %r556;
	mov.u32 	%r571, %r557;
	mov.u32 	%r572, %r558;
	@%p104 bra 	$L__BB6_131;
	setp.leu.f32 	%p105, %f2448, %f2487;
	mov.f32 	%f2456, %f2443;
	mov.f32 	%f2457, %f2444;
	mov.f32 	%f2458, %f2445;
	mov.f32 	%f2459, %f2446;
	mov.f32 	%f2460, %f2447;
	mov.f32 	%f2461, %f2487;
	mov.f32 	%f2462, %f2448;
	mov.f32 	%f2463, %f2449;
	mov.f32 	%f2464, %f2450;
	mov.f32 	%f2465, %f2451;
	mov.f32 	%f2466, %f2452;
	mov.f32 	%f2467, %f2453;
	mov.f32 	%f2468, %f2454;
	mov.u32 	%r560, %r547;
	mov.u32 	%r561, %r548;
	mov.u32 	%r562, %r549;
	mov.u32 	%r563, %r550;
	mov.u32 	%r564, %r551;
	mov.u32 	%r565, %r591;
	mov.u32 	%r566, %r552;
	mov.u32 	%r567, %r553;
	mov.u32 	%r568, %r554;
	mov.u32 	%r569, %r555;
	mov.u32 	%r570, %r556;
	mov.u32 	%r571, %r557;
	mov.u32 	%r572, %r558;
	@%p105 bra 	$L__BB6_131;
	setp.leu.f32 	%p106, %f2449, %f2487;
	mov.f32 	%f2456, %f2443;
	mov.f32 	%f2457, %f2444;
	mov.f32 	%f2458, %f2445;
	mov.f32 	%f2459, %f2446;
	mov.f32 	%f2460, %f2447;
	mov.f32 	%f2461, %f2448;
	mov.f32 	%f2462, %f2487;
	mov.f32 	%f2463, %f2449;
	mov.f32 	%f2464, %f2450;
	mov.f32 	%f2465, %f2451;
	mov.f32 	%f2466, %f2452;
	mov.f32 	%f2467, %f2453;
	mov.f32 	%f2468, %f2454;
	mov.u32 	%r560, %r547;
	mov.u32 	%r561, %r548;
	mov.u32 	%r562, %r549;
	mov.u32 	%r563, %r550;
	mov.u32 	%r564, %r551;
	mov.u32 	%r565, %r552;
	mov.u32 	%r566, %r591;
	mov.u32 	%r567, %r553;
	mov.u32 	%r568, %r554;
	mov.u32 	%r569, %r555;
	mov.u32 	%r570, %r556;
	mov.u32 	%r571, %r557;
	mov.u32 	%r572, %r558;
	@%p106 bra 	$L__BB6_131;
	setp.leu.f32 	%p107, %f2450, %f2487;
	mov.f32 	%f2456, %f2443;
	mov.f32 	%f2457, %f2444;
	mov.f32 	%f2458, %f2445;
	mov.f32 	%f2459, %f2446;
	mov.f32 	%f2460, %f2447;
	mov.f32 	%f2461, %f2448;
	mov.f32 	%f2462, %f2449;
	mov.f32 	%f2463, %f2487;
	mov.f32 	%f2464, %f2450;
	mov.f32 	%f2465, %f2451;
	mov.f32 	%f2466, %f2452;
	mov.f32 	%f2467, %f2453;
	mov.f32 	%f2468, %f2454;
	mov.u32 	%r560, %r547;
	mov.u32 	%r561, %r548;
	mov.u32 	%r562, %r549;
	mov.u32 	%r563, %r550;
	mov.u32 	%r564, %r551;
	mov.u32 	%r565, %r552;
	mov.u32 	%r566, %r553;
	mov.u32 	%r567, %r591;
	mov.u32 	%r568, %r554;
	mov.u32 	%r569, %r555;
	mov.u32 	%r570, %r556;
	mov.u32 	%r571, %r557;
	mov.u32 	%r572, %r558;
	@%p107 bra 	$L__BB6_131;
	setp.leu.f32 	%p108, %f2451, %f2487;
	mov.f32 	%f2456, %f2443;
	mov.f32 	%f2457, %f2444;
	mov.f32 	%f2458, %f2445;
	mov.f32 	%f2459, %f2446;
	mov.f32 	%f2460, %f2447;
	mov.f32 	%f2461, %f2448;
	mov.f32 	%f2462, %f2449;
	mov.f32 	%f2463, %f2450;
	mov.f32 	%f2464, %f2487;
	mov.f32 	%f2465, %f2451;
	mov.f32 	%f2466, %f2452;
	mov.f32 	%f2467, %f2453;
	mov.f32 	%f2468, %f2454;
	mov.u32 	%r560, %r547;
	mov.u32 	%r561, %r548;
	mov.u32 	%r562, %r549;
	mov.u32 	%r563, %r550;
	mov.u32 	%r564, %r551;
	mov.u32 	%r565, %r552;
	mov.u32 	%r566, %r553;
	mov.u32 	%r567, %r554;
	mov.u32 	%r568, %r591;
	mov.u32 	%r569, %r555;
	mov.u32 	%r570, %r556;
	mov.u32 	%r571, %r557;
	mov.u32 	%r572, %r558;
	@%p108 bra 	$L__BB6_131;
	setp.leu.f32 	%p109, %f2452, %f2487;
	mov.f32 	%f2456, %f2443;
	mov.f32 	%f2457, %f2444;
	mov.f32 	%f2458, %f2445;
	mov.f32 	%f2459, %f2446;
	mov.f32 	%f2460, %f2447;
	mov.f32 	%f2461, %f2448;
	mov.f32 	%f2462, %f2449;
	mov.f32 	%f2463, %f2450;
	mov.f32 	%f2464, %f2451;
	mov.f32 	%f2465, %f2487;
	mov.f32 	%f2466, %f2452;
	mov.f32 	%f2467, %f2453;
	mov.f32 	%f2468, %f2454;
	mov.u32 	%r560, %r547;
	mov.u32 	%r561, %r548;
	mov.u32 	%r562, %r549;
	mov.u32 	%r563, %r550;
	mov.u32 	%r564, %r551;
	mov.u32 	%r565, %r552;
	mov.u32 	%r566, %r553;
	mov.u32 	%r567, %r554;
	mov.u32 	%r568, %r555;
	mov.u32 	%r569, %r591;
	mov.u32 	%r570, %r556;
	mov.u32 	%r571, %r557;
	mov.u32 	%r572, %r558;
	@%p109 bra 	$L__BB6_131;
	setp.leu.f32 	%p110, %f2453, %f2487;
	mov.f32 	%f2456, %f2443;
	mov.f32 	%f2457, %f2444;
	mov.f32 	%f2458, %f2445;
	mov.f32 	%f2459, %f2446;
	mov.f32 	%f2460, %f2447;
	mov.f32 	%f2461, %f2448;
	mov.f32 	%f2462, %f2449;
	mov.f32 	%f2463, %f2450;
	mov.f32 	%f2464, %f2451;
	mov.f32 	%f2465, %f2452;
	mov.f32 	%f2466, %f2487;
	mov.f32 	%f2467, %f2453;
	mov.f32 	%f2468, %f2454;
	mov.u32 	%r560, %r547;
	mov.u32 	%r561, %r548;
	mov.u32 	%r562, %r549;
	mov.u32 	%r563, %r550;
	mov.u32 	%r564, %r551;
	mov.u32 	%r565, %r552;
	mov.u32 	%r566, %r553;
	mov.u32 	%r567, %r554;
	mov.u32 	%r568, %r555;
	mov.u32 	%r569, %r556;
	mov.u32 	%r570, %r591;
	mov.u32 	%r571, %r557;
	mov.u32 	%r572, %r558;
	@%p110 bra 	$L__BB6_131;
	setp.leu.f32 	%p111, %f2454, %f2487;
	mov.f32 	%f2456, %f2443;
	mov.f32 	%f2457, %f2444;
	mov.f32 	%f2458, %f2445;
	mov.f32 	%f2459, %f2446;
	mov.f32 	%f2460, %f2447;
	mov.f32 	%f2461, %f2448;
	mov.f32 	%f2462, %f2449;
	mov.f32 	%f2463, %f2450;
	mov.f32 	%f2464, %f2451;
	mov.f32 	%f2465, %f2452;
	mov.f32 	%f2466, %f2453;
	mov.f32 	%f2467, %f2487;
	mov.f32 	%f2468, %f2454;
	mov.u32 	%r560, %r547;
	mov.u32 	%r561, %r548;
	mov.u32 	%r562, %r549;
	mov.u32 	%r563, %r550;
	mov.u32 	%r564, %r551;
	mov.u32 	%r565, %r552;
	mov.u32 	%r566, %r553;
	mov.u32 	%r567, %r554;
	mov.u32 	%r568, %r555;
	mov.u32 	%r569, %r556;
	mov.u32 	%r570, %r557;
	mov.u32 	%r571, %r591;
	mov.u32 	%r572, %r558;
	@%p111 bra 	$L__BB6_131;
	setp.leu.f32 	%p112, %f2500, %f2487;
	mov.f32 	%f2456, %f2443;
	mov.f32 	%f2457, %f2444;
	mov.f32 	%f2458, %f2445;
	mov.f32 	%f2459, %f2446;
	mov.f32 	%f2460, %f2447;
	mov.f32 	%f2461, %f2448;
	mov.f32 	%f2462, %f2449;
	mov.f32 	%f2463, %f2450;
	mov.f32 	%f2464, %f2451;
	mov.f32 	%f2465, %f2452;
	mov.f32 	%f2466, %f2453;
	mov.f32 	%f2467, %f2454;
	mov.f32 	%f2468, %f2487;
	mov.u32 	%r560, %r547;
	mov.u32 	%r561, %r548;
	mov.u32 	%r562, %r549;
	mov.u32 	%r563, %r550;
	mov.u32 	%r564, %r551;
	mov.u32 	%r565, %r552;
	mov.u32 	%r566, %r553;
	mov.u32 	%r567, %r554;
	mov.u32 	%r568, %r555;
	mov.u32 	%r569, %r556;
	mov.u32 	%r570, %r557;
	mov.u32 	%r571, %r558;
	mov.u32 	%r572, %r591;
	@%p112 bra 	$L__BB6_131;
	mov.f32 	%f2456, %f2443;
	mov.f32 	%f2457, %f2444;
	mov.f32 	%f2458, %f2445;
	mov.f32 	%f2459, %f2446;
	mov.f32 	%f2460, %f2447;
	mov.f32 	%f2461, %f2448;
	mov.f32 	%f2462, %f2449;
	mov.f32 	%f2463, %f2450;
	mov.f32 	%f2464, %f2451;
	mov.f32 	%f2465, %f2452;
	mov.f32 	%f2466, %f2453;
	mov.f32 	%f2467, %f2454;
	mov.f32 	%f2468, %f2500;
	mov.f32 	%f2500, %f2487;
	mov.u32 	%r560, %r547;
	mov.u32 	%r561, %r548;
	mov.u32 	%r562, %r549;
	mov.u32 	%r563, %r550;
	mov.u32 	%r564, %r551;
	mov.u32 	%r565, %r552;
	mov.u32 	%r566, %r553;
	mov.u32 	%r567, %r554;
	mov.u32 	%r568, %r555;
	mov.u32 	%r569, %r556;
	mov.u32 	%r570, %r557;
	mov.u32 	%r571, %r558;
	mov.u32 	%r572, %r604;
	mov.u32 	%r604, %r591;
$L__BB6_131:
	setp.leu.f32 	%p113, %f2456, %f2486;
	mov.f32 	%f2470, %f2486;
	mov.f32 	%f2471, %f2456;
	mov.f32 	%f2472, %f2457;
	mov.f32 	%f2473, %f2458;
	mov.f32 	%f2474, %f2459;
	mov.f32 	%f2475, %f2460;
	mov.f32 	%f2476, %f2461;
	mov.f32 	%f2477, %f2462;
	mov.f32 	%f2478, %f2463;
	mov.f32 	%f2479, %f2464;
	mov.f32 	%f2480, %f2465;
	mov.f32 	%f2481, %f2466;
	mov.f32 	%f2482, %f2467;
	mov.f32 	%f2483, %f2468;
	mov.u32 	%r574, %r590;
	mov.u32 	%r575, %r560;
	mov.u32 	%r576, %r561;
	mov.u32 	%r577, %r562;
	mov.u32 	%r578, %r563;
	mov.u32 	%r579, %r564;
	mov.u32 	%r580, %r565;
	mov.u32 	%r581, %r566;
	mov.u32 	%r582, %r567;
	mov.u32 	%r583, %r568;
	mov.u32 	%r584, %r569;
	mov.u32 	%r585, %r570;
	mov.u32 	%r586, %r571;
	mov.u32 	%r587, %r572;
	@%p113 bra 	$L__BB6_146;
	setp.leu.f32 	%p114, %f2457, %f2486;
	mov.f32 	%f2470, %f2456;
	mov.f32 	%f2471, %f2486;
	mov.f32 	%f2472, %f2457;
	mov.f32 	%f2473, %f2458;
	mov.f32 	%f2474, %f2459;
	mov.f32 	%f2475, %f2460;
	mov.f32 	%f2476, %f2461;
	mov.f32 	%f2477, %f2462;
	mov.f32 	%f2478, %f2463;
	mov.f32 	%f2479, %f2464;
	mov.f32 	%f2480, %f2465;
	mov.f32 	%f2481, %f2466;
	mov.f32 	%f2482, %f2467;
	mov.f32 	%f2483, %f2468;
	mov.u32 	%r574, %r560;
	mov.u32 	%r575, %r590;
	mov.u32 	%r576, %r561;
	mov.u32 	%r577, %r562;
	mov.u32 	%r578, %r563;
	mov.u32 	%r579, %r564;
	mov.u32 	%r580, %r565;
	mov.u32 	%r581, %r566;
	mov.u32 	%r582, %r567;
	mov.u32 	%r583, %r568;
	mov.u32 	%r584, %r569;
	mov.u32 	%r585, %r570;
	mov.u32 	%r586, %r571;
	mov.u32 	%r587, %r572;
	@%p114 bra 	$L__BB6_146;
	setp.leu.f32 	%p115, %f2458, %f2486;
	mov.f32 	%f2470, %f2456;
	mov.f32 	%f2471, %f2457;
	mov.f32 	%f2472, %f2486;
	mov.f32 	%f2473, %f2458;
	mov.f32 	%f2474, %f2459;
	mov.f32 	%f2475, %f2460;
	mov.f32 	%f2476, %f2461;
	mov.f32 	%f2477, %f2462;
	mov.f32 	%f2478, %f2463;
	mov.f32 	%f2479, %f2464;
	mov.f32 	%f2480, %f2465;
	mov.f32 	%f2481, %f2466;
	mov.f32 	%f2482, %f2467;
	mov.f32 	%f2483, %f2468;
	mov.u32 	%r574, %r560;
	mov.u32 	%r575, %r561;
	mov.u32 	%r576, %r590;
	mov.u32 	%r577, %r562;
	mov.u32 	%r578, %r563;
	mov.u32 	%r579, %r564;
	mov.u32 	%r580, %r565;
	mov.u32 	%r581, %r566;
	mov.u32 	%r582, %r567;
	mov.u32 	%r583, %r568;
	mov.u32 	%r584, %r569;
	mov.u32 	%r585, %r570;
	mov.u32 	%r586, %r571;
	mov.u32 	%r587, %r572;
	@%p115 bra 	$L__BB6_146;
	setp.leu.f32 	%p116, %f2459, %f2486;
	mov.f32 	%f2470, %f2456;
	mov.f32 	%f2471, %f2457;
	mov.f32 	%f2472, %f2458;
	mov.f32 	%f2473, %f2486;
	mov.f32 	%f2474, %f2459;
	mov.f32 	%f2475, %f2460;
	mov.f32 	%f2476, %f2461;
	mov.f32 	%f2477, %f2462;
	mov.f32 	%f2478, %f2463;
	mov.f32 	%f2479, %f2464;
	mov.f32 	%f2480, %f2465;
	mov.f32 	%f2481, %f2466;
	mov.f32 	%f2482, %f2467;
	mov.f32 	%f2483, %f2468;
	mov.u32 	%r574, %r560;
	mov.u32 	%r575, %r561;
	mov.u32 	%r576, %r562;
	mov.u32 	%r577, %r590;
	mov.u32 	%r578, %r563;
	mov.u32 	%r579, %r564;
	mov.u32 	%r580, %r565;
	mov.u32 	%r581, %r566;
	mov.u32 	%r582, %r567;
	mov.u32 	%r583, %r568;
	mov.u32 	%r584, %r569;
	mov.u32 	%r585, %r570;
	mov.u32 	%r586, %r571;
	mov.u32 	%r587, %r572;
	@%p116 bra 	$L__BB6_146;
	setp.leu.f32 	%p117, %f2460, %f2486;
	mov.f32 	%f2470, %f2456;
	mov.f32 	%f2471, %f2457;
	mov.f32 	%f2472, %f2458;
	mov.f32 	%f2473, %f2459;
	mov.f32 	%f2474, %f2486;
	mov.f32 	%f2475, %f2460;
	mov.f32 	%f2476, %f2461;
	mov.f32 	%f2477, %f2462;
	mov.f32 	%f2478, %f2463;
	mov.f32 	%f2479, %f2464;
	mov.f32 	%f2480, %f2465;
	mov.f32 	%f2481, %f2466;
	mov.f32 	%f2482, %f2467;
	mov.f32 	%f2483, %f2468;
	mov.u32 	%r574, %r560;
	mov.u32 	%r575, %r561;
	mov.u32 	%r576, %r562;
	mov.u32 	%r577, %r563;
	mov.u32 	%r578, %r590;
	mov.u32 	%r579, %r564;
	mov.u32 	%r580, %r565;
	mov.u32 	%r581, %r566;
	mov.u32 	%r582, %r567;
	mov.u32 	%r583, %r568;
	mov.u32 	%r584, %r569;
	mov.u32 	%r585, %r570;
	mov.u32 	%r586, %r571;
	mov.u32 	%r587, %r572;
	@%p117 bra 	$L__BB6_146;
	setp.leu.f32 	%p118, %f2461, %f2486;
	mov.f32 	%f2470, %f2456;
	mov.f32 	%f2471, %f2457;
	mov.f32 	%f2472, %f2458;
	mov.f32 	%f2473, %f2459;
	mov.f32 	%f2474, %f2460;
	mov.f32 	%f2475, %f2486;
	mov.f32 	%f2476, %f2461;
	mov.f32 	%f2477, %f2462;
	mov.f32 	%f2478, %f2463;
	mov.f32 	%f2479, %f2464;
	mov.f32 	%f2480, %f2465;
	mov.f32 	%f2481, %f2466;
	mov.f32 	%f2482, %f2467;
	mov.f32 	%f2483, %f2468;
	mov.u32 	%r574, %r560;
	mov.u32 	%r575, %r561;
	mov.u32 	%r576, %r562;
	mov.u32 	%r577, %r563;
	mov.u32 	%r578, %r564;
	mov.u32 	%r579, %r590;
	mov.u32 	%r580, %r565;
	mov.u32 	%r581, %r566;
	mov.u32 	%r582, %r567;
	mov.u32 	%r583, %r568;
	mov.u32 	%r584, %r569;
	mov.u32 	%r585, %r570;
	mov.u32 	%r586, %r571;
	mov.u32 	%r587, %r572;
	@%p118 bra 	$L__BB6_146;
	setp.leu.f32 	%p119, %f2462, %f2486;
	mov.f32 	%f2470, %f2456;
	mov.f32 	%f2471, %f2457;
	mov.f32 	%f2472, %f2458;
	mov.f32 	%f2473, %f2459;
	mov.f32 	%f2474, %f2460;
	mov.f32 	%f2475, %f2461;
	mov.f32 	%f2476, %f2486;
	mov.f32 	%f2477, %f2462;
	mov.f32 	%f2478, %f2463;
	mov.f32 	%f2479, %f2464;
	mov.f32 	%f2480, %f2465;
	mov.f32 	%f2481, %f2466;
	mov.f32 	%f2482, %f2467;
	mov.f32 	%f2483, %f2468;
	mov.u32 	%r574, %r560;
	mov.u32 	%r575, %r561;
	mov.u32 	%r576, %r562;
	mov.u32 	%r577, %r563;
	mov.u32 	%r578, %r564;
	mov.u32 	%r579, %r565;
	mov.u32 	%r580, %r590;
	mov.u32 	%r581, %r566;
	mov.u32 	%r582, %r567;
	mov.u32 	%r583, %r568;
	mov.u32 	%r584, %r569;
	mov.u32 	%r585, %r570;
	mov.u32 	%r586, %r571;
	mov.u32 	%r587, %r572;
	@%p119 bra 	$L__BB6_146;
	setp.leu.f32 	%p120, %f2463, %f2486;
	mov.f32 	%f2470, %f2456;
	mov.f32 	%f2471, %f2457;
	mov.f32 	%f2472, %f2458;
	mov.f32 	%f2473, %f2459;
	mov.f32 	%f2474, %f2460;
	mov.f32 	%f2475, %f2461;
	mov.f32 	%f2476, %f2462;
	mov.f32 	%f2477, %f2486;
	mov.f32 	%f2478, %f2463;
	mov.f32 	%f2479, %f2464;
	mov.f32 	%f2480, %f2465;
	mov.f32 	%f2481, %f2466;
	mov.f32 	%f2482, %f2467;
	mov.f32 	%f2483, %f2468;
	mov.u32 	%r574, %r560;
	mov.u32 	%r575, %r561;
	mov.u32 	%r576, %r562;
	mov.u32 	%r577, %r563;
	mov.u32 	%r578, %r564;
	mov.u32 	%r579, %r565;
	mov.u32 	%r580, %r566;
	mov.u32 	%r581, %r590;
	mov.u32 	%r582, %r567;
	mov.u32 	%r583, %r568;
	mov.u32 	%r584, %r569;
	mov.u32 	%r585, %r570;
	mov.u32 	%r586, %r571;
	mov.u32 	%r587, %r572;
	@%p120 bra 	$L__BB6_146;
	setp.leu.f32 	%p121, %f2464, %f2486;
	mov.f32 	%f2470, %f2456;
	mov.f32 	%f2471, %f2457;
	mov.f32 	%f2472, %f2458;
	mov.f32 	%f2473, %f2459;
	mov.f32 	%f2474, %f2460;
	mov.f32 	%f2475, %f2461;
	mov.f32 	%f2476, %f2462;
	mov.f32 	%f2477, %f2463;
	mov.f32 	%f2478, %f2486;
	mov.f32 	%f2479, %f2464;
	mov.f32 	%f2480, %f2465;
	mov.f32 	%f2481, %f2466;
	mov.f32 	%f2482, %f2467;
	mov.f32 	%f2483, %f2468;
	mov.u32 	%r574, %r560;
	mov.u32 	%r575, %r561;
	mov.u32 	%r576, %r562;
	mov.u32 	%r577, %r563;
	mov.u32 	%r578, %r564;
	mov.u32 	%r579, %r565;
	mov.u32 	%r580, %r566;
	mov.u32 	%r581, %r567;
	mov.u32 	%r582, %r590;
	mov.u32 	%r583, %r568;
	mov.u32 	%r584, %r569;
	mov.u32 	%r585, %r570;
	mov.u32 	%r586, %r571;
	mov.u32 	%r587, %r572;
	@%p121 bra 	$L__BB6_146;
	setp.leu.f32 	%p122, %f2465, %f2486;
	mov.f32 	%f2470, %f2456;
	mov.f32 	%f2471, %f2457;
	mov.f32 	%f2472, %f2458;
	mov.f32 	%f2473, %f2459;
	mov.f32 	%f2474, %f2460;
	mov.f32 	%f2475, %f2461;
	mov.f32 	%f2476, %f2462;
	mov.f32 	%f2477, %f2463;
	mov.f32 	%f2478, %f2464;
	mov.f32 	%f2479, %f2486;
	mov.f32 	%f2480, %f2465;
	mov.f32 	%f2481, %f2466;
	mov.f32 	%f2482, %f2467;
	mov.f32 	%f2483, %f2468;
	mov.u32 	%r574, %r560;
	mov.u32 	%r575, %r561;
	mov.u32 	%r576, %r562;
	mov.u32 	%r577, %r563;
	mov.u32 	%r578, %r564;
	mov.u32 	%r579, %r565;
	mov.u32 	%r580, %r566;
	mov.u32 	%r581, %r567;
	mov.u32 	%r582, %r568;
	mov.u32 	%r583, %r590;
	mov.u32 	%r584, %r569;
	mov.u32 	%r585, %r570;
	mov.u32 	%r586, %r571;
	mov.u32 	%r587, %r572;
	@%p122 bra 	$L__BB6_146;
	setp.leu.f32 	%p123, %f2466, %f2486;
	mov.f32 	%f2470, %f2456;
	mov.f32 	%f2471, %f2457;
	mov.f32 	%f2472, %f2458;
	mov.f32 	%f2473, %f2459;
	mov.f32 	%f2474, %f2460;
	mov.f32 	%f2475, %f2461;
	mov.f32 	%f2476, %f2462;
	mov.f32 	%f2477, %f2463;
	mov.f32 	%f2478, %f2464;
	mov.f32 	%f2479, %f2465;
	mov.f32 	%f2480, %f2486;
	mov.f32 	%f2481, %f2466;
	mov.f32 	%f2482, %f2467;
	mov.f32 	%f2483, %f2468;
	mov.u32 	%r574, %r560;
	mov.u32 	%r575, %r561;
	mov.u32 	%r576, %r562;
	mov.u32 	%r577, %r563;
	mov.u32 	%r578, %r564;
	mov.u32 	%r579, %r565;
	mov.u32 	%r580, %r566;
	mov.u32 	%r581, %r567;
	mov.u32 	%r582, %r568;
	mov.u32 	%r583, %r569;
	mov.u32 	%r584, %r590;
	mov.u32 	%r585, %r570;
	mov.u32 	%r586, %r571;
	mov.u32 	%r587, %r572;
	@%p123 bra 	$L__BB6_146;
	setp.leu.f32 	%p124, %f2467, %f2486;
	mov.f32 	%f2470, %f2456;
	mov.f32 	%f2471, %f2457;
	mov.f32 	%f2472, %f2458;
	mov.f32 	%f2473, %f2459;
	mov.f32 	%f2474, %f2460;
	mov.f32 	%f2475, %f2461;
	mov.f32 	%f2476, %f2462;
	mov.f32 	%f2477, %f2463;
	mov.f32 	%f2478, %f2464;
	mov.f32 	%f2479, %f2465;
	mov.f32 	%f2480, %f2466;
	mov.f32 	%f2481, %f2486;
	mov.f32 	%f2482, %f2467;
	mov.f32 	%f2483, %f2468;
	mov.u32 	%r574, %r560;
	mov.u32 	%r575, %r561;
	mov.u32 	%r576, %r562;
	mov.u32 	%r577, %r563;
	mov.u32 	%r578, %r564;
	mov.u32 	%r579, %r565;
	mov.u32 	%r580, %r566;
	mov.u32 	%r581, %r567;
	mov.u32 	%r582, %r568;
	mov.u32 	%r583, %r569;
	mov.u32 	%r584, %r570;
	mov.u32 	%r585, %r590;
	mov.u32 	%r586, %r571;
	mov.u32 	%r587, %r572;
	@%p124 bra 	$L__BB6_146;
	setp.leu.f32 	%p125, %f2468, %f2486;
	mov.f32 	%f2470, %f2456;
	mov.f32 	%f2471, %f2457;
	mov.f32 	%f2472, %f2458;
	mov.f32 	%f2473, %f2459;
	mov.f32 	%f2474, %f2460;
	mov.f32 	%f2475, %f2461;
	mov.f32 	%f2476, %f2462;
	mov.f32 	%f2477, %f2463;
	mov.f32 	%f2478, %f2464;
	mov.f32 	%f2479, %f2465;
	mov.f32 	%f2480, %f2466;
	mov.f32 	%f2481, %f2467;
	mov.f32 	%f2482, %f2486;
	mov.f32 	%f2483, %f2468;
	mov.u32 	%r574, %r560;
	mov.u32 	%r575, %r561;
	mov.u32 	%r576, %r562;
	mov.u32 	%r577, %r563;
	mov.u32 	%r578, %r564;
	mov.u32 	%r579, %r565;
	mov.u32 	%r580, %r566;
	mov.u32 	%r581, %r567;
	mov.u32 	%r582, %r568;
	mov.u32 	%r583, %r569;
	mov.u32 	%r584, %r570;
	mov.u32 	%r585, %r571;
	mov.u32 	%r586, %r590;
	mov.u32 	%r587, %r572;
	@%p125 bra 	$L__BB6_146;
	setp.leu.f32 	%p126, %f2500, %f2486;
	mov.f32 	%f2470, %f2456;
	mov.f32 	%f2471, %f2457;
	mov.f32 	%f2472, %f2458;
	mov.f32 	%f2473, %f2459;
	mov.f32 	%f2474, %f2460;
	mov.f32 	%f2475, %f2461;
	mov.f32 	%f2476, %f2462;
	mov.f32 	%f2477, %f2463;
	mov.f32 	%f2478, %f2464;
	mov.f32 	%f2479, %f2465;
	mov.f32 	%f2480, %f2466;
	mov.f32 	%f2481, %f2467;
	mov.f32 	%f2482, %f2468;
	mov.f32 	%f2483, %f2486;
	mov.u32 	%r574, %r560;
	mov.u32 	%r575, %r561;
	mov.u32 	%r576, %r562;
	mov.u32 	%r577, %r563;
	mov.u32 	%r578, %r564;
	mov.u32 	%r579, %r565;
	mov.u32 	%r580, %r566;
	mov.u32 	%r581, %r567;
	mov.u32 	%r582, %r568;
	mov.u32 	%r583, %r569;
	mov.u32 	%r584, %r570;
	mov.u32 	%r585, %r571;
	mov.u32 	%r586, %r572;
	mov.u32 	%r587, %r590;
	@%p126 bra 	$L__BB6_146;
	mov.f32 	%f2470, %f2456;
	mov.f32 	%f2471, %f2457;
	mov.f32 	%f2472, %f2458;
	mov.f32 	%f2473, %f2459;
	mov.f32 	%f2474, %f2460;
	mov.f32 	%f2475, %f2461;
	mov.f32 	%f2476, %f2462;
	mov.f32 	%f2477, %f2463;
	mov.f32 	%f2478, %f2464;
	mov.f32 	%f2479, %f2465;
	mov.f32 	%f2480, %f2466;
	mov.f32 	%f2481, %f2467;
	mov.f32 	%f2482, %f2468;
	mov.f32 	%f2483, %f2500;
	mov.f32 	%f2500, %f2486;
	mov.u32 	%r574, %r560;
	mov.u32 	%r575, %r561;
	mov.u32 	%r576, %r562;
	mov.u32 	%r577, %r563;
	mov.u32 	%r578, %r564;
	mov.u32 	%r579, %r565;
	mov.u32 	%r580, %r566;
	mov.u32 	%r581, %r567;
	mov.u32 	%r582, %r568;
	mov.u32 	%r583, %r569;
	mov.u32 	%r584, %r570;
	mov.u32 	%r585, %r571;
	mov.u32 	%r586, %r572;
	mov.u32 	%r587, %r604;
	mov.u32 	%r604, %r590;
$L__BB6_146:
	add.s32 	%r589, %r468, %r422;
	setp.leu.f32 	%p127, %f2470, %f2290;
	mov.f32 	%f2485, %f2290;
	mov.f32 	%f2486, %f2470;
	mov.f32 	%f2487, %f2471;
	mov.f32 	%f2488, %f2472;
	mov.f32 	%f2489, %f2473;
	mov.f32 	%f2490, %f2474;
	mov.f32 	%f2491, %f2475;
	mov.f32 	%f2492, %f2476;
	mov.f32 	%f2493, %f2477;
	mov.f32 	%f2494, %f2478;
	mov.f32 	%f2495, %f2479;
	mov.f32 	%f2496, %f2480;
	mov.f32 	%f2497, %f2481;
	mov.f32 	%f2498, %f2482;
	mov.f32 	%f2499, %f2483;
	mov.u32 	%r590, %r574;
	mov.u32 	%r591, %r575;
	mov.u32 	%r592, %r576;
	mov.u32 	%r593, %r577;
	mov.u32 	%r594, %r578;
	mov.u32 	%r595, %r579;
	mov.u32 	%r596, %r580;
	mov.u32 	%r597, %r581;
	mov.u32 	%r598, %r582;
	mov.u32 	%r599, %r583;
	mov.u32 	%r600, %r584;
	mov.u32 	%r601, %r585;
	mov.u32 	%r602, %r586;
	mov.u32 	%r603, %r587;
	@%p127 bra 	$L__BB6_162;
	add.s32 	%r590, %r468, %r422;
	setp.leu.f32 	%p128, %f2471, %f2290;
	mov.f32 	%f2485, %f2470;
	mov.f32 	%f2486, %f2290;
	mov.f32 	%f2487, %f2471;
	mov.f32 	%f2488, %f2472;
	mov.f32 	%f2489, %f2473;
	mov.f32 	%f2490, %f2474;
	mov.f32 	%f2491, %f2475;
	mov.f32 	%f2492, %f2476;
	mov.f32 	%f2493, %f2477;
	mov.f32 	%f2494, %f2478;
	mov.f32 	%f2495, %f2479;
	mov.f32 	%f2496, %f2480;
	mov.f32 	%f2497, %f2481;
	mov.f32 	%f2498, %f2482;
	mov.f32 	%f2499, %f2483;
	mov.u32 	%r589, %r574;
	mov.u32 	%r591, %r575;
	mov.u32 	%r592, %r576;
	mov.u32 	%r593, %r577;
	mov.u32 	%r594, %r578;
	mov.u32 	%r595, %r579;
	mov.u32 	%r596, %r580;
	mov.u32 	%r597, %r581;
	mov.u32 	%r598, %r582;
	mov.u32 	%r599, %r583;
	mov.u32 	%r600, %r584;
	mov.u32 	%r601, %r585;
	mov.u32 	%r602, %r586;
	mov.u32 	%r603, %r587;
	@%p128 bra 	$L__BB6_162;
	add.s32 	%r591, %r468, %r422;
	setp.leu.f32 	%p129, %f2472, %f2290;
	mov.f32 	%f2485, %f2470;
	mov.f32 	%f2486, %f2471;
	mov.f32 	%f2487, %f2290;
	mov.f32 	%f2488, %f2472;
	mov.f32 	%f2489, %f2473;
	mov.f32 	%f2490, %f2474;
	mov.f32 	%f2491, %f2475;
	mov.f32 	%f2492, %f2476;
	mov.f32 	%f2493, %f2477;
	mov.f32 	%f2494, %f2478;
	mov.f32 	%f2495, %f2479;
	mov.f32 	%f2496, %f2480;
	mov.f32 	%f2497, %f2481;
	mov.f32 	%f2498, %f2482;
	mov.f32 	%f2499, %f2483;
	mov.u32 	%r589, %r574;
	mov.u32 	%r590, %r575;
	mov.u32 	%r592, %r576;
	mov.u32 	%r593, %r577;
	mov.u32 	%r594, %r578;
	mov.u32 	%r595, %r579;
	mov.u32 	%r596, %r580;
	mov.u32 	%r597, %r581;
	mov.u32 	%r598, %r582;
	mov.u32 	%r599, %r583;
	mov.u32 	%r600, %r584;
	mov.u32 	%r601, %r585;
	mov.u32 	%r602, %r586;
	mov.u32 	%r603, %r587;
	@%p129 bra 	$L__BB6_162;
	add.s32 	%r592, %r468, %r422;
	setp.leu.f32 	%p130, %f2473, %f2290;
	mov.f32 	%f2485, %f2470;
	mov.f32 	%f2486, %f2471;
	mov.f32 	%f2487, %f2472;
	mov.f32 	%f2488, %f2290;
	mov.f32 	%f2489, %f2473;
	mov.f32 	%f2490, %f2474;
	mov.f32 	%f2491, %f2475;
	mov.f32 	%f2492, %f2476;
	mov.f32 	%f2493, %f2477;
	mov.f32 	%f2494, %f2478;
	mov.f32 	%f2495, %f2479;
	mov.f32 	%f2496, %f2480;
	mov.f32 	%f2497, %f2481;
	mov.f32 	%f2498, %f2482;
	mov.f32 	%f2499, %f2483;
	mov.u32 	%r589, %r574;
	mov.u32 	%r590, %r575;
	mov.u32 	%r591, %r576;
	mov.u32 	%r593, %r577;
	mov.u32 	%r594, %r578;
	mov.u32 	%r595, %r579;
	mov.u32 	%r596, %r580;
	mov.u32 	%r597, %r581;
	mov.u32 	%r598, %r582;
	mov.u32 	%r599, %r583;
	mov.u32 	%r600, %r584;
	mov.u32 	%r601, %r585;
	mov.u32 	%r602, %r586;
	mov.u32 	%r603, %r587;
	@%p130 bra 	$L__BB6_162;
	add.s32 	%r593, %r468, %r422;
	setp.leu.f32 	%p131, %f2474, %f2290;
	mov.f32 	%f2485, %f2470;
	mov.f32 	%f2486, %f2471;
	mov.f32 	%f2487, %f2472;
	mov.f32 	%f2488, %f2473;
	mov.f32 	%f2489, %f2290;
	mov.f32 	%f2490, %f2474;
	mov.f32 	%f2491, %f2475;
	mov.f32 	%f2492, %f2476;
	mov.f32 	%f2493, %f2477;
	mov.f32 	%f2494, %f2478;
	mov.f32 	%f2495, %f2479;
	mov.f32 	%f2496, %f2480;
	mov.f32 	%f2497, %f2481;
	mov.f32 	%f2498, %f2482;
	mov.f32 	%f2499, %f2483;
	mov.u32 	%r589, %r574;
	mov.u32 	%r590, %r575;
	mov.u32 	%r591, %r576;
	mov.u32 	%r592, %r577;
	mov.u32 	%r594, %r578;
	mov.u32 	%r595, %r579;
	mov.u32 	%r596, %r580;
	mov.u32 	%r597, %r581;
	mov.u32 	%r598, %r582;
	mov.u32 	%r599, %r583;
	mov.u32 	%r600, %r584;
	mov.u32 	%r601, %r585;
	mov.u32 	%r602, %r586;
	mov.u32 	%r603, %r587;
	@%p131 bra 	$L__BB6_162;
	add.s32 	%r594, %r468, %r422;
	setp.leu.f32 	%p132, %f2475, %f2290;
	mov.f32 	%f2485, %f2470;
	mov.f32 	%f2486, %f2471;
	mov.f32 	%f2487, %f2472;
	mov.f32 	%f2488, %f2473;
	mov.f32 	%f2489, %f2474;
	mov.f32 	%f2490, %f2290;
	mov.f32 	%f2491, %f2475;
	mov.f32 	%f2492, %f2476;
	mov.f32 	%f2493, %f2477;
	mov.f32 	%f2494, %f2478;
	mov.f32 	%f2495, %f2479;
	mov.f32 	%f2496, %f2480;
	mov.f32 	%f2497, %f2481;
	mov.f32 	%f2498, %f2482;
	mov.f32 	%f2499, %f2483;
	mov.u32 	%r589, %r574;
	mov.u32 	%r590, %r575;
	mov.u32 	%r591, %r576;
	mov.u32 	%r592, %r577;
	mov.u32 	%r593, %r578;
	mov.u32 	%r595, %r579;
	mov.u32 	%r596, %r580;
	mov.u32 	%r597, %r581;
	mov.u32 	%r598, %r582;
	mov.u32 	%r599, %r583;
	mov.u32 	%r600, %r584;
	mov.u32 	%r601, %r585;
	mov.u32 	%r602, %r586;
	mov.u32 	%r603, %r587;
	@%p132 bra 	$L__BB6_162;
	add.s32 	%r595, %r468, %r422;
	setp.leu.f32 	%p133, %f2476, %f2290;
	mov.f32 	%f2485, %f2470;
	mov.f32 	%f2486, %f2471;
	mov.f32 	%f2487, %f2472;
	mov.f32 	%f2488, %f2473;
	mov.f32 	%f2489, %f2474;
	mov.f32 	%f2490, %f2475;
	mov.f32 	%f2491, %f2290;
	mov.f32 	%f2492, %f2476;
	mov.f32 	%f2493, %f2477;
	mov.f32 	%f2494, %f2478;
	mov.f32 	%f2495, %f2479;
	mov.f32 	%f2496, %f2480;
	mov.f32 	%f2497, %f2481;
	mov.f32 	%f2498, %f2482;
	mov.f32 	%f2499, %f2483;
	mov.u32 	%r589, %r574;
	mov.u32 	%r590, %r575;
	mov.u32 	%r591, %r576;
	mov.u32 	%r592, %r577;
	mov.u32 	%r593, %r578;
	mov.u32 	%r594, %r579;
	mov.u32 	%r596, %r580;
	mov.u32 	%r597, %r581;
	mov.u32 	%r598, %r582;
	mov.u32 	%r599, %r583;
	mov.u32 	%r600, %r584;
	mov.u32 	%r601, %r585;
	mov.u32 	%r602, %r586;
	mov.u32 	%r603, %r587;
	@%p133 bra 	$L__BB6_162;
	add.s32 	%r596, %r468, %r422;
	setp.leu.f32 	%p134, %f2477, %f2290;
	mov.f32 	%f2485, %f2470;
	mov.f32 	%f2486, %f2471;
	mov.f32 	%f2487, %f2472;
	mov.f32 	%f2488, %f2473;
	mov.f32 	%f2489, %f2474;
	mov.f32 	%f2490, %f2475;
	mov.f32 	%f2491, %f2476;
	mov.f32 	%f2492, %f2290;
	mov.f32 	%f2493, %f2477;
	mov.f32 	%f2494, %f2478;
	mov.f32 	%f2495, %f2479;
	mov.f32 	%f2496, %f2480;
	mov.f32 	%f2497, %f2481;
	mov.f32 	%f2498, %f2482;
	mov.f32 	%f2499, %f2483;
	mov.u32 	%r589, %r574;
	mov.u32 	%r590, %r575;
	mov.u32 	%r591, %r576;
	mov.u32 	%r592, %r577;
	mov.u32 	%r593, %r578;
	mov.u32 	%r594, %r579;
	mov.u32 	%r595, %r580;
	mov.u32 	%r597, %r581;
	mov.u32 	%r598, %r582;
	mov.u32 	%r599, %r583;
	mov.u32 	%r600, %r584;
	mov.u32 	%r601, %r585;
	mov.u32 	%r602, %r586;
	mov.u32 	%r603, %r587;
	@%p134 bra 	$L__BB6_162;
	add.s32 	%r597, %r468, %r422;
	setp.leu.f32 	%p135, %f2478, %f2290;
	mov.f32 	%f2485, %f2470;
	mov.f32 	%f2486, %f2471;
	mov.f32 	%f2487, %f2472;
	mov.f32 	%f2488, %f2473;
	mov.f32 	%f2489, %f2474;
	mov.f32 	%f2490, %f2475;
	mov.f32 	%f2491, %f2476;
	mov.f32 	%f2492, %f2477;
	mov.f32 	%f2493, %f2290;
	mov.f32 	%f2494, %f2478;
	mov.f32 	%f2495, %f2479;
	mov.f32 	%f2496, %f2480;
	mov.f32 	%f2497, %f2481;
	mov.f32 	%f2498, %f2482;
	mov.f32 	%f2499, %f2483;
	mov.u32 	%r589, %r574;
	mov.u32 	%r590, %r575;
	mov.u32 	%r591, %r576;
	mov.u32 	%r592, %r577;
	mov.u32 	%r593, %r578;
	mov.u32 	%r594, %r579;
	mov.u32 	%r595, %r580;
	mov.u32 	%r596, %r581;
	mov.u32 	%r598, %r582;
	mov.u32 	%r599, %r583;
	mov.u32 	%r600, %r584;
	mov.u32 	%r601, %r585;
	mov.u32 	%r602, %r586;
	mov.u32 	%r603, %r587;
	@%p135 bra 	$L__BB6_162;
	add.s32 	%r598, %r468, %r422;
	setp.leu.f32 	%p136, %f2479, %f2290;
	mov.f32 	%f2485, %f2470;
	mov.f32 	%f2486, %f2471;
	mov.f32 	%f2487, %f2472;
	mov.f32 	%f2488, %f2473;
	mov.f32 	%f2489, %f2474;
	mov.f32 	%f2490, %f2475;
	mov.f32 	%f2491, %f2476;
	mov.f32 	%f2492, %f2477;
	mov.f32 	%f2493, %f2478;
	mov.f32 	%f2494, %f2290;
	mov.f32 	%f2495, %f2479;
	mov.f32 	%f2496, %f2480;
	mov.f32 	%f2497, %f2481;
	mov.f32 	%f2498, %f2482;
	mov.f32 	%f2499, %f2483;
	mov.u32 	%r589, %r574;
	mov.u32 	%r590, %r575;
	mov.u32 	%r591, %r576;
	mov.u32 	%r592, %r577;
	mov.u32 	%r593, %r578;
	mov.u32 	%r594, %r579;
	mov.u32 	%r595, %r580;
	mov.u32 	%r596, %r581;
	mov.u32 	%r597, %r582;
	mov.u32 	%r599, %r583;
	mov.u32 	%r600, %r584;
	mov.u32 	%r601, %r585;
	mov.u32 	%r602, %r586;
	mov.u32 	%r603, %r587;
	@%p136 bra 	$L__BB6_162;
	add.s32 	%r599, %r468, %r422;
	setp.leu.f32 	%p137, %f2480, %f2290;
	mov.f32 	%f2485, %f2470;
	mov.f32 	%f2486, %f2471;
	mov.f32 	%f2487, %f2472;
	mov.f32 	%f2488, %f2473;
	mov.f32 	%f2489, %f2474;
	mov.f32 	%f2490, %f2475;
	mov.f32 	%f2491, %f2476;
	mov.f32 	%f2492, %f2477;
	mov.f32 	%f2493, %f2478;
	mov.f32 	%f2494, %f2479;
	mov.f32 	%f2495, %f2290;
	mov.f32 	%f2496, %f2480;
	mov.f32 	%f2497, %f2481;
	mov.f32 	%f2498, %f2482;
	mov.f32 	%f2499, %f2483;
	mov.u32 	%r589, %r574;
	mov.u32 	%r590, %r575;
	mov.u32 	%r591, %r576;
	mov.u32 	%r592, %r577;
	mov.u32 	%r593, %r578;
	mov.u32 	%r594, %r579;
	mov.u32 	%r595, %r580;
	mov.u32 	%r596, %r581;
	mov.u32 	%r597, %r582;
	mov.u32 	%r598, %r583;
	mov.u32 	%r600, %r584;
	mov.u32 	%r601, %r585;
	mov.u32 	%r602, %r586;
	mov.u32 	%r603, %r587;
	@%p137 bra 	$L__BB6_162;
	add.s32 	%r600, %r468, %r422;
	setp.leu.f32 	%p138, %f2481, %f2290;
	mov.f32 	%f2485, %f2470;
	mov.f32 	%f2486, %f2471;
	mov.f32 	%f2487, %f2472;
	mov.f32 	%f2488, %f2473;
	mov.f32 	%f2489, %f2474;
	mov.f32 	%f2490, %f2475;
	mov.f32 	%f2491, %f2476;
	mov.f32 	%f2492, %f2477;
	mov.f32 	%f2493, %f2478;
	mov.f32 	%f2494, %f2479;
	mov.f32 	%f2495, %f2480;
	mov.f32 	%f2496, %f2290;
	mov.f32 	%f2497, %f2481;
	mov.f32 	%f2498, %f2482;
	mov.f32 	%f2499, %f2483;
	mov.u32 	%r589, %r574;
	mov.u32 	%r590, %r575;
	mov.u32 	%r591, %r576;
	mov.u32 	%r592, %r577;
	mov.u32 	%r593, %r578;
	mov.u32 	%r594, %r579;
	mov.u32 	%r595, %r580;
	mov.u32 	%r596, %r581;
	mov.u32 	%r597, %r582;
	mov.u32 	%r598, %r583;
	mov.u32 	%r599, %r584;
	mov.u32 	%r601, %r585;
	mov.u32 	%r602, %r586;
	mov.u32 	%r603, %r587;
	@%p138 bra 	$L__BB6_162;
	add.s32 	%r601, %r468, %r422;
	setp.leu.f32 	%p139, %f2482, %f2290;
	mov.f32 	%f2485, %f2470;
	mov.f32 	%f2486, %f2471;
	mov.f32 	%f2487, %f2472;
	mov.f32 	%f2488, %f2473;
	mov.f32 	%f2489, %f2474;
	mov.f32 	%f2490, %f2475;
	mov.f32 	%f2491, %f2476;
	mov.f32 	%f2492, %f2477;
	mov.f32 	%f2493, %f2478;
	mov.f32 	%f2494, %f2479;
	mov.f32 	%f2495, %f2480;
	mov.f32 	%f2496, %f2481;
	mov.f32 	%f2497, %f2290;
	mov.f32 	%f2498, %f2482;
	mov.f32 	%f2499, %f2483;
	mov.u32 	%r589, %r574;
	mov.u32 	%r590, %r575;
	mov.u32 	%r591, %r576;
	mov.u32 	%r592, %r577;
	mov.u32 	%r593, %r578;
	mov.u32 	%r594, %r579;
	mov.u32 	%r595, %r580;
	mov.u32 	%r596, %r581;
	mov.u32 	%r597, %r582;
	mov.u32 	%r598, %r583;
	mov.u32 	%r599, %r584;
	mov.u32 	%r600, %r585;
	mov.u32 	%r602, %r586;
	mov.u32 	%r603, %r587;
	@%p139 bra 	$L__BB6_162;
	add.s32 	%r602, %r468, %r422;
	setp.leu.f32 	%p140, %f2483, %f2290;
	mov.f32 	%f2485, %f2470;
	mov.f32 	%f2486, %f2471;
	mov.f32 	%f2487, %f2472;
	mov.f32 	%f2488, %f2473;
	mov.f32 	%f2489, %f2474;
	mov.f32 	%f2490, %f2475;
	mov.f32 	%f2491, %f2476;
	mov.f32 	%f2492, %f2477;
	mov.f32 	%f2493, %f2478;
	mov.f32 	%f2494, %f2479;
	mov.f32 	%f2495, %f2480;
	mov.f32 	%f2496, %f2481;
	mov.f32 	%f2497, %f2482;
	mov.f32 	%f2498, %f2290;
	mov.f32 	%f2499, %f2483;
	mov.u32 	%r589, %r574;
	mov.u32 	%r590, %r575;
	mov.u32 	%r591, %r576;
	mov.u32 	%r592, %r577;
	mov.u32 	%r593, %r578;
	mov.u32 	%r594, %r579;
	mov.u32 	%r595, %r580;
	mov.u32 	%r596, %r581;
	mov.u32 	%r597, %r582;
	mov.u32 	%r598, %r583;
	mov.u32 	%r599, %r584;
	mov.u32 	%r600, %r585;
	mov.u32 	%r601, %r586;
	mov.u32 	%r603, %r587;
	@%p140 bra 	$L__BB6_162;
	add.s32 	%r603, %r468, %r422;
	setp.leu.f32 	%p141, %f2500, %f2290;
	mov.f32 	%f2485, %f2470;
	mov.f32 	%f2486, %f2471;
	mov.f32 	%f2487, %f2472;
	mov.f32 	%f2488, %f2473;
	mov.f32 	%f2489, %f2474;
	mov.f32 	%f2490, %f2475;
	mov.f32 	%f2491, %f2476;
	mov.f32 	%f2492, %f2477;
	mov.f32 	%f2493, %f2478;
	mov.f32 	%f2494, %f2479;
	mov.f32 	%f2495, %f2480;
	mov.f32 	%f2496, %f2481;
	mov.f32 	%f2497, %f2482;
	mov.f32 	%f2498, %f2483;
	mov.f32 	%f2499, %f2290;
	mov.u32 	%r589, %r574;
	mov.u32 	%r590, %r575;
	mov.u32 	%r591, %r576;
	mov.u32 	%r592, %r577;
	mov.u32 	%r593, %r578;
	mov.u32 	%r594, %r579;
	mov.u32 	%r595, %r580;
	mov.u32 	%r596, %r581;
	mov.u32 	%r597, %r582;
	mov.u32 	%r598, %r583;
	mov.u32 	%r599, %r584;
	mov.u32 	%r600, %r585;
	mov.u32 	%r601, %r586;
	mov.u32 	%r602, %r587;
	@%p141 bra 	$L__BB6_162;
	add.s32 	%r228, %r468, %r422;
	mov.f32 	%f2485, %f2470;
	mov.f32 	%f2486, %f2471;
	mov.f32 	%f2487, %f2472;
	mov.f32 	%f2488, %f2473;
	mov.f32 	%f2489, %f2474;
	mov.f32 	%f2490, %f2475;
	mov.f32 	%f2491, %f2476;
	mov.f32 	%f2492, %f2477;
	mov.f32 	%f2493, %f2478;
	mov.f32 	%f2494, %f2479;
	mov.f32 	%f2495, %f2480;
	mov.f32 	%f2496, %f2481;
	mov.f32 	%f2497, %f2482;
	mov.f32 	%f2498, %f2483;
	mov.f32 	%f2499, %f2500;
	mov.f32 	%f2500, %f2290;
	mov.u32 	%r589, %r574;
	mov.u32 	%r590, %r575;
	mov.u32 	%r591, %r576;
	mov.u32 	%r592, %r577;
	mov.u32 	%r593, %r578;
	mov.u32 	%r594, %r579;
	mov.u32 	%r595, %r580;
	mov.u32 	%r596, %r581;
	mov.u32 	%r597, %r582;
	mov.u32 	%r598, %r583;
	mov.u32 	%r599, %r584;
	mov.u32 	%r600, %r585;
	mov.u32 	%r601, %r586;
	mov.u32 	%r602, %r587;
	mov.u32 	%r603, %r604;
	mov.u32 	%r604, %r228;
$L__BB6_162:
	add.s32 	%r468, %r468, 1;
	setp.ne.s32 	%p142, %r468, %r74;
	@%p142 bra 	$L__BB6_25;
$L__BB6_163:
	ld.param.u32 	%r404, [_Z10knn_kernelILi16ELi512EEvPKfS1_S1_S1_PlPfiii_param_8];
	bar.sync 	0;
	add.s32 	%r422, %r422, 2048;
	setp.lt.s32 	%p143, %r422, %r404;
	add.s32 	%r421, %r421, -2048;
	@%p143 bra 	$L__BB6_3;
$L__BB6_164:
	ld.param.u64 	%rd69, [_Z10knn_kernelILi16ELi512EEvPKfS1_S1_S1_PlPfiii_param_5];
	ld.param.u64 	%rd68, [_Z10knn_kernelILi16ELi512EEvPKfS1_S1_S1_PlPfiii_param_4];
	shl.b32 	%r372, %r3, 4;
	setp.lt.s32 	%p144, %r604, 0;
	selp.b32 	%r373, %r605, %r604, %p144;
	cvt.s64.s32 	%rd37, %r373;
	cvta.to.global.u64 	%rd38, %rd68;
	mul.wide.s32 	%rd39, %r372, 8;
	add.s64 	%rd40, %rd38, %rd39;
	st.global.u64 	[%rd40], %rd37;
	selp.f32 	%f2292, %f2501, %f2500, %p144;
	cvta.to.global.u64 	%rd41, %rd69;
	mul.wide.s32 	%rd42, %r372, 4;
	add.s64 	%rd43, %rd41, %rd42;
	st.global.f32 	[%rd43], %f2292;
	setp.lt.s32 	%p145, %r603, 0;
	selp.b32 	%r374, %r605, %r603, %p145;
	cvt.s64.s32 	%rd44, %r374;
	st.global.u64 	[%rd40+8], %rd44;
	selp.f32 	%f2293, %f2501, %f2499, %p145;
	st.global.f32 	[%rd43+4], %f2293;
	setp.lt.s32 	%p146, %r602, 0;
	selp.b32 	%r375, %r605, %r602, %p146;
	cvt.s64.s32 	%rd45, %r375;
	st.global.u64 	[%rd40+16], %rd45;
	selp.f32 	%f2294, %f2501, %f2498, %p146;
	st.global.f32 	[%rd43+8], %f2294;
	setp.lt.s32 	%p147, %r601, 0;
	selp.b32 	%r376, %r605, %r601, %p147;
	cvt.s64.s32 	%rd46, %r376;
	st.global.u64 	[%rd40+24], %rd46;
	selp.f32 	%f2295, %f2501, %f2497, %p147;
	st.global.f32 	[%rd43+12], %f2295;
	setp.lt.s32 	%p148, %r600, 0;
	selp.b32 	%r377, %r605, %r600, %p148;
	cvt.s64.s32 	%rd47, %r377;
	st.global.u64 	[%rd40+32], %rd47;
	selp.f32 	%f2296, %f2501, %f2496, %p148;
	st.global.f32 	[%rd43+16], %f2296;
	setp.lt.s32 	%p149, %r599, 0;
	selp.b32 	%r378, %r605, %r599, %p149;
	cvt.s64.s32 	%rd48, %r378;
	st.global.u64 	[%rd40+40], %rd48;
	selp.f32 	%f2297, %f2501, %f2495, %p149;
	st.global.f32 	[%rd43+20], %f2297;
	setp.lt.s32 	%p150, %r598, 0;
	selp.b32 	%r379, %r605, %r598, %p150;
	cvt.s64.s32 	%rd49, %r379;
	st.global.u64 	[%rd40+48], %rd49;
	selp.f32 	%f2298, %f2501, %f2494, %p150;
	st.global.f32 	[%rd43+24], %f2298;
	setp.lt.s32 	%p151, %r597, 0;
	selp.b32 	%r380, %r605, %r597, %p151;
	cvt.s64.s32 	%rd50, %r380;
	st.global.u64 	[%rd40+56], %rd50;
	selp.f32 	%f2299, %f2501, %f2493, %p151;
	st.global.f32 	[%rd43+28], %f2299;
	setp.lt.s32 	%p152, %r596, 0;
	selp.b32 	%r381, %r605, %r596, %p152;
	cvt.s64.s32 	%rd51, %r381;
	st.global.u64 	[%rd40+64], %rd51;
	selp.f32 	%f2300, %f2501, %f2492, %p152;
	st.global.f32 	[%rd43+32], %f2300;
	setp.lt.s32 	%p153, %r595, 0;
	selp.b32 	%r382, %r605, %r595, %p153;
	cvt.s64.s32 	%rd52, %r382;
	st.global.u64 	[%rd40+72], %rd52;
	selp.f32 	%f2301, %f2501, %f2491, %p153;
	st.global.f32 	[%rd43+36], %f2301;
	setp.lt.s32 	%p154, %r594, 0;
	selp.b32 	%r383, %r605, %r594, %p154;
	cvt.s64.s32 	%rd53, %r383;
	st.global.u64 	[%rd40+80], %rd53;
	selp.f32 	%f2302, %f2501, %f2490, %p154;
	st.global.f32 	[%rd43+40], %f2302;
	setp.lt.s32 	%p155, %r593, 0;
	selp.b32 	%r384, %r605, %r593, %p155;
	cvt.s64.s32 	%rd54, %r384;
	st.global.u64 	[%rd40+88], %rd54;
	selp.f32 	%f2303, %f2501, %f2489, %p155;
	st.global.f32 	[%rd43+44], %f2303;
	setp.lt.s32 	%p156, %r592, 0;
	selp.b32 	%r385, %r605, %r592, %p156;
	cvt.s64.s32 	%rd55, %r385;
	st.global.u64 	[%rd40+96], %rd55;
	selp.f32 	%f2304, %f2501, %f2488, %p156;
	st.global.f32 	[%rd43+48], %f2304;
	setp.lt.s32 	%p157, %r591, 0;
	selp.b32 	%r386, %r605, %r591, %p157;
	cvt.s64.s32 	%rd56, %r386;
	st.global.u64 	[%rd40+104], %rd56;
	selp.f32 	%f2305, %f2501, %f2487, %p157;
	st.global.f32 	[%rd43+52], %f2305;
	setp.lt.s32 	%p158, %r590, 0;
	selp.b32 	%r387, %r605, %r590, %p158;
	cvt.s64.s32 	%rd57, %r387;
	st.global.u64 	[%rd40+112], %rd57;
	selp.f32 	%f2306, %f2501, %f2486, %p158;
	st.global.f32 	[%rd43+56], %f2306;
	setp.lt.s32 	%p159, %r589, 0;
	selp.b32 	%r388, %r605, %r589, %p159;
	cvt.s64.s32 	%rd58, %r388;
	st.global.u64 	[%rd40+120], %rd58;
	selp.f32 	%f2307, %f2501, %f2485, %p159;
	st.global.f32 	[%rd43+60], %f2307;
$L__BB6_165:
	ret;

}
	// .globl	_Z10knn_kernelILi16ELi1024EEvPKfS1_S1_S1_PlPfiii
.visible .entry _Z10knn_kernelILi16ELi1024EEvPKfS1_S1_S1_PlPfiii(
	.param .u64 .ptr .align 1 _Z10knn_kernelILi16ELi1024EEvPKfS1_S1_S1_PlPfiii_param_0,
	.param .u64 .ptr .align 1 _Z10knn_kernelILi16ELi1024EEvPKfS1_S1_S1_PlPfiii_param_1,
	.param .u64 .ptr .align 1 _Z10knn_kernelILi16ELi1024EEvPKfS1_S1_S1_PlPfiii_param_2,
	.param .u64 .ptr .align 1 _Z10knn_kernelILi16ELi1024EEvPKfS1_S1_S1_PlPfiii_param_3,
	.param .u64 .ptr .align 1 _Z10knn_kernelILi16ELi1024EEvPKfS1_S1_S1_PlPfiii_param_4,
	.param .u64 .ptr .align 1 _Z10knn_kernelILi16ELi1024EEvPKfS1_S1_S1_PlPfiii_param_5,
	.param .u32 _Z10knn_kernelILi16ELi1024EEvPKfS1_S1_S1_PlPfiii_param_6,
	.param .u32 _Z10knn_kernelILi16ELi1024EEvPKfS1_S1_S1_PlPfiii_param_7,
	.param .u32 _Z10knn_kernelILi16ELi1024EEvPKfS1_S1_S1_PlPfiii_param_8
)
{
	.reg .pred 	%p<160>;
	.reg .b16 	%rs<6>;
	.reg .b32 	%r<623>;
	.reg .b32 	%f<4567>;
	.reg .b64 	%rd<70>;

	ld.param.u64 	%rd1, [_Z10knn_kernelILi16ELi1024EEvPKfS1_S1_S1_PlPfiii_param_0];
	ld.param.u32 	%r268, [_Z10knn_kernelILi16ELi1024EEvPKfS1_S1_S1_PlPfiii_param_6];
	ld.param.u32 	%r266, [_Z10knn_kernelILi16ELi1024EEvPKfS1_S1_S1_PlPfiii_param_7];
	mov.u32 	%r1, %ctaid.y;
	mov.u32 	%r269, %ctaid.x;
	mov.u32 	%r270, %ntid.x;
	mov.u32 	%r271, %tid.x;
	mad.lo.s32 	%r2, %r269, %r270, %r271;
	setp.ge.s32 	%p1, %r1, %r268;
	setp.ge.s32 	%p2, %r2, %r266;
	or.pred  	%p3, %p1, %p2;
	@%p3 bra 	$L__BB7_165;
	ld.param.u32 	%r389, [_Z10knn_kernelILi16ELi1024EEvPKfS1_S1_S1_PlPfiii_param_8];
	cvta.to.global.u64 	%rd7, %rd1;
	mad.lo.s32 	%r3, %r266, %r1, %r2;
	mul.lo.s32 	%r273, %r3, 3;
	mul.wide.s32 	%rd8, %r273, 4;
	add.s64 	%rd9, %rd7, %rd8;
	ld.global.nc.f32 	%f1, [%rd9];
	ld.global.nc.f32 	%f2, [%rd9+4];
	ld.global.nc.f32 	%f3, [%rd9+8];
	setp.lt.s32 	%p4, %r389, 1;
	mov.b32 	%r589, -1;
	mov.f32 	%f4533, 0f7F7FFFFF;
	mov.f32 	%f4534, %f4533;
	mov.f32 	%f4535, %f4533;
	mov.f32 	%f4536, %f4533;
	mov.f32 	%f4537, %f4533;
	mov.f32 	%f4538, %f4533;
	mov.f32 	%f4539, %f4533;
	mov.f32 	%f4540, %f4533;
	mov.f32 	%f4541, %f4533;
	mov.f32 	%f4542, %f4533;
	mov.f32 	%f4543, %f4533;
	mov.f32 	%f4544, %f4533;
	mov.f32 	%f4545, %f4533;
	mov.f32 	%f4546, %f4533;
	mov.f32 	%f4547, %f4533;
	mov.f32 	%f4548, %f4533;
	mov.u32 	%r590, %r589;
	mov.u32 	%r591, %r589;
	mov.u32 	%r592, %r589;
	mov.u32 	%r593, %r589;
	mov.u32 	%r594, %r589;
	mov.u32 	%r595, %r589;
	mov.u32 	%r596, %r589;
	mov.u32 	%r597, %r589;
	mov.u32 	%r598, %r589;
	mov.u32 	%r599, %r589;
	mov.u32 	%r600, %r589;
	mov.u32 	%r601, %r589;
	mov.u32 	%r602, %r589;
	mov.u32 	%r603, %r589;
	mov.u32 	%r604, %r589;
	mov.f32 	%f4549, %f4533;
	mov.u32 	%r605, %r589;
	@%p4 bra 	$L__BB7_164;
	ld.param.u32 	%r421, [_Z10knn_kernelILi16ELi1024EEvPKfS1_S1_S1_PlPfiii_param_8];
	ld.param.u64 	%rd66, [_Z10knn_kernelILi16ELi1024EEvPKfS1_S1_S1_PlPfiii_param_2];
	cvta.to.global.u64 	%rd10, %rd66;
	shl.b32 	%r276, %r3, 10;
	mul.wide.s32 	%rd11, %r276, 4;
	add.s64 	%rd12, %rd10, %rd11;
	ld.global.nc.f32 	%f4, [%rd12];
	ld.global.nc.f32 	%f5, [%rd12+4];
	ld.global.nc.f32 	%f6, [%rd12+8];
	ld.global.nc.f32 	%f7, [%rd12+12];
	ld.global.nc.f32 	%f8, [%rd12+16];
	ld.global.nc.f32 	%f9, [%rd12+20];
	ld.global.nc.f32 	%f10, [%rd12+24];
	ld.global.nc.f32 	%f11, [%rd12+28];
	ld.global.nc.f32 	%f12, [%rd12+32];
	ld.global.nc.f32 	%f13, [%rd12+36];
	ld.global.nc.f32 	%f14, [%rd12+40];
	ld.global.nc.f32 	%f15, [%rd12+44];
	ld.global.nc.f32 	%f16, [%rd12+48];
	ld.global.nc.f32 	%f17, [%rd12+52];
	ld.global.nc.f32 	%f18, [%rd12+56];
	ld.global.nc.f32 	%f19, [%rd12+60];
	ld.global.nc.f32 	%f20, [%rd12+64];
	ld.global.nc.f32 	%f21, [%rd12+68];
	ld.global.nc.f32 	%f22, [%rd12+72];
	ld.global.nc.f32 	%f23, [%rd12+76];
	ld.global.nc.f32 	%f24, [%rd12+80];
	ld.global.nc.f32 	%f25, [%rd12+84];
	ld.global.nc.f32 	%f26, [%rd12+88];
	ld.global.nc.f32 	%f27, [%rd12+92];
	ld.global.nc.f32 	%f28, [%rd12+96];
	ld.global.nc.f32 	%f29, [%rd12+100];
	ld.global.nc.f32 	%f30, [%rd12+104];
	ld.global.nc.f32 	%f31, [%rd12+108];
	ld.global.nc.f32 	%f32, [%rd12+112];
	ld.global.nc.f32 	%f33, [%rd12+116];
	ld.global.nc.f32 	%f34, [%rd12+120];
	ld.global.nc.f32 	%f35, [%rd12+124];
	ld.global.nc.f32 	%f36, [%rd12+128];
	ld.global.nc.f32 	%f37, [%rd12+132];
	ld.global.nc.f32 	%f38, [%rd12+136];
	ld.global.nc.f32 	%f39, [%rd12+140];
	ld.global.nc.f32 	%f40, [%rd12+144];
	ld.global.nc.f32 	%f41, [%rd12+148];
	ld.global.nc.f32 	%f42, [%rd12+152];
	ld.global.nc.f32 	%f43, [%rd12+156];
	ld.global.nc.f32 	%f44, [%rd12+160];
	ld.global.nc.f32 	%f45, [%rd12+164];
	ld.global.nc.f32 	%f46, [%rd12+168];
	ld.global.nc.f32 	%f47, [%rd12+172];
	ld.global.nc.f32 	%f48, [%rd12+176];
	ld.global.nc.f32 	%f49, [%rd12+180];
	ld.global.nc.f32 	%f50, [%rd12+184];
	ld.global.nc.f32 	%f51, [%rd12+188];
	ld.global.nc.f32 	%f52, [%rd12+192];
	ld.global.nc.f32 	%f53, [%rd12+196];
	ld.global.nc.f32 	%f54, [%rd12+200];
	ld.global.nc.f32 	%f55, [%rd12+204];
	ld.global.nc.f32 	%f56, [%rd12+208];
	ld.global.nc.f32 	%f57, [%rd12+212];
	ld.global.nc.f32 	%f58, [%rd12+216];
	ld.global.nc.f32 	%f59, [%rd12+220];
	ld.global.nc.f32 	%f60, [%rd12+224];
	ld.global.nc.f32 	%f61, [%rd12+228];
	ld.global.nc.f32 	%f62, [%rd12+232];
	ld.global.nc.f32 	%f63, [%rd12+236];
	ld.global.nc.f32 	%f64, [%rd12+240];
	ld.global.nc.f32 	%f65, [%rd12+244];
	ld.global.nc.f32 	%f66, [%rd12+248];
	ld.global.nc.f32 	%f67, [%rd12+252];
	ld.global.nc.f32 	%f68, [%rd12+256];
	ld.global.nc.f32 	%f69, [%rd12+260];
	ld.global.nc.f32 	%f70, [%rd12+264];
	ld.global.nc.f32 	%f71, [%rd12+268];
	ld.global.nc.f32 	%f72, [%rd12+272];
	ld.global.nc.f32 	%f73, [%rd12+276];
	ld.global.nc.f32 	%f74, [%rd12+280];
	ld.global.nc.f32 	%f75, [%rd12+284];
	ld.global.nc.f32 	%f76, [%rd12+288];
	ld.global.nc.f32 	%f77, [%rd12+292];
	ld.global.nc.f32 	%f78, [%rd12+296];
	ld.global.nc.f32 	%f79, [%rd12+300];
	ld.global.nc.f32 	%f80, [%rd12+304];
	ld.global.nc.f32 	%f81, [%rd12+308];
	ld.global.nc.f32 	%f82, [%rd12+312];
	ld.global.nc.f32 	%f83, [%rd12+316];
	ld.global.nc.f32 	%f84, [%rd12+320];
	ld.global.nc.f32 	%f85, [%rd12+324];
	ld.global.nc.f32 	%f86, [%rd12+328];
	ld.global.nc.f32 	%f87, [%rd12+332];
	ld.global.nc.f32 	%f88, [%rd12+336];
	ld.global.nc.f32 	%f89, [%rd12+340];
	ld.global.nc.f32 	%f90, [%rd12+344];
	ld.global.nc.f32 	%f91, [%rd12+348];
	ld.global.nc.f32 	%f92, [%rd12+352];
	ld.global.nc.f32 	%f93, [%rd12+356];
	ld.global.nc.f32 	%f94, [%rd12+360];
	ld.global.nc.f32 	%f95, [%rd12+364];
	ld.global.nc.f32 	%f96, [%rd12+368];
	ld.global.nc.f32 	%f97, [%rd12+372];
	ld.global.nc.f32 	%f98, [%rd12+376];
	ld.global.nc.f32 	%f99, [%rd12+380];
	ld.global.nc.f32 	%f100, [%rd12+384];
	ld.global.nc.f32 	%f101, [%rd12+388];
	ld.global.nc.f32 	%f102, [%rd12+392];
	ld.global.nc.f32 	%f103, [%rd12+396];
	ld.global.nc.f32 	%f104, [%rd12+400];
	ld.global.nc.f32 	%f105, [%rd12+404];
	ld.global.nc.f32 	%f106, [%rd12+408];
	ld.global.nc.f32 	%f107, [%rd12+412];
	ld.global.nc.f32 	%f108, [%rd12+416];
	ld.global.nc.f32 	%f109, [%rd12+420];
	ld.global.nc.f32 	%f110, [%rd12+424];
	ld.global.nc.f32 	%f111, [%rd12+428];
	ld.global.nc.f32 	%f112, [%rd12+432];
	ld.global.nc.f32 	%f113, [%rd12+436];
	ld.global.nc.f32 	%f114, [%rd12+440];
	ld.global.nc.f32 	%f115, [%rd12+444];
	ld.global.nc.f32 	%f116, [%rd12+448];
	ld.global.nc.f32 	%f117, [%rd12+452];
	ld.global.nc.f32 	%f118, [%rd12+456];
	ld.global.nc.f32 	%f119, [%rd12+460];
	ld.global.nc.f32 	%f120, [%rd12+464];
	ld.global.nc.f32 	%f121, [%rd12+468];
	ld.global.nc.f32 	%f122, [%rd12+472];
	ld.global.nc.f32 	%f123, [%rd12+476];
	ld.global.nc.f32 	%f124, [%rd12+480];
	ld.global.nc.f32 	%f125, [%rd12+484];
	ld.global.nc.f32 	%f126, [%rd12+488];
	ld.global.nc.f32 	%f127, [%rd12+492];
	ld.global.nc.f32 	%f128, [%rd12+496];
	ld.global.nc.f32 	%f129, [%rd12+500];
	ld.global.nc.f32 	%f130, [%rd12+504];
	ld.global.nc.f32 	%f131, [%rd12+508];
	ld.global.nc.f32 	%f132, [%rd12+512];
	ld.global.nc.f32 	%f133, [%rd12+516];
	ld.global.nc.f32 	%f134, [%rd12+520];
	ld.global.nc.f32 	%f135, [%rd12+524];
	ld.global.nc.f32 	%f136, [%rd12+528];
	ld.global.nc.f32 	%f137, [%rd12+532];
	ld.global.nc.f32 	%f138, [%rd12+536];
	ld.global.nc.f32 	%f139, [%rd12+540];
	ld.global.nc.f32 	%f140, [%rd12+544];
	ld.global.nc.f32 	%f141, [%rd12+548];
	ld.global.nc.f32 	%f142, [%rd12+552];
	ld.global.nc.f32 	%f143, [%rd12+556];
	ld.global.nc.f32 	%f144, [%rd12+560];
	ld.global.nc.f32 	%f145, [%rd12+564];
	ld.global.nc.f32 	%f146, [%rd12+568];
	ld.global.nc.f32 	%f147, [%rd12+572];
	ld.global.nc.f32 	%f148, [%rd12+576];
	ld.global.nc.f32 	%f149, [%rd12+580];
	ld.global.nc.f32 	%f150, [%rd12+584];
	ld.global.nc.f32 	%f151, [%rd12+588];
	ld.global.nc.f32 	%f152, [%rd12+592];
	ld.global.nc.f32 	%f153, [%rd12+596];
	ld.global.nc.f32 	%f154, [%rd12+600];
	ld.global.nc.f32 	%f155, [%rd12+604];
	ld.global.nc.f32 	%f156, [%rd12+608];
	ld.global.nc.f32 	%f157, [%rd12+612];
	ld.global.nc.f32 	%f158, [%rd12+616];
	ld.global.nc.f32 	%f159, [%rd12+620];
	ld.global.nc.f32 	%f160, [%rd12+624];
	ld.global.nc.f32 	%f161, [%rd12+628];
	ld.global.nc.f32 	%f162, [%rd12+632];
	ld.global.nc.f32 	%f163, [%rd12+636];
	ld.global.nc.f32 	%f164, [%rd12+640];
	ld.global.nc.f32 	%f165, [%rd12+644];
	ld.global.nc.f32 	%f166, [%rd12+648];
	ld.global.nc.f32 	%f167, [%rd12+652];
	ld.global.nc.f32 	%f168, [%rd12+656];
	ld.global.nc.f32 	%f169, [%rd12+660];
	ld.global.nc.f32 	%f170, [%rd12+664];
	ld.global.nc.f32 	%f171, [%rd12+668];
	ld.global.nc.f32 	%f172, [%rd12+672];
	ld.global.nc.f32 	%f173, [%rd12+676];
	ld.global.nc.f32 	%f174, [%rd12+680];
	ld.global.nc.f32 	%f175, [%rd12+684];
	ld.global.nc.f32 	%f176, [%rd12+688];
	ld.global.nc.f32 	%f177, [%rd12+692];
	ld.global.nc.f32 	%f178, [%rd12+696];
	ld.global.nc.f32 	%f179, [%rd12+700];
	ld.global.nc.f32 	%f180, [%rd12+704];
	ld.global.nc.f32 	%f181, [%rd12+708];
	ld.global.nc.f32 	%f182, [%rd12+712];
	ld.global.nc.f32 	%f183, [%rd12+716];
	ld.global.nc.f32 	%f184, [%rd12+720];
	ld.global.nc.f32 	%f185, [%rd12+724];
	ld.global.nc.f32 	%f186, [%rd12+728];
	ld.global.nc.f32 	%f187, [%rd12+732];
	ld.global.nc.f32 	%f188, [%rd12+736];
	ld.global.nc.f32 	%f189, [%rd12+740];
	ld.global.nc.f32 	%f190, [%rd12+744];
	ld.global.nc.f32 	%f191, [%rd12+748];
	ld.global.nc.f32 	%f192, [%rd12+752];
	ld.global.nc.f32 	%f193, [%rd12+756];
	ld.global.nc.f32 	%f194, [%rd12+760];
	ld.global.nc.f32 	%f195, [%rd12+764];
	ld.global.nc.f32 	%f196, [%rd12+768];
	ld.global.nc.f32 	%f197, [%rd12+772];
	ld.global.nc.f32 	%f198, [%rd12+776];
	ld.global.nc.f32 	%f199, [%rd12+780];
	ld.global.nc.f32 	%f200, [%rd12+784];
	ld.global.nc.f32 	%f201, [%rd12+788];
	ld.global.nc.f32 	%f202, [%rd12+792];
	ld.global.nc.f32 	%f203, [%rd12+796];
	ld.global.nc.f32 	%f204, [%rd12+800];
	ld.global.nc.f32 	%f205, [%rd12+804];
	ld.global.nc.f32 	%f206, [%rd12+808];
	ld.global.nc.f32 	%f207, [%rd12+812];
	ld.global.nc.f32 	%f208, [%rd12+816];
	ld.global.nc.f32 	%f209, [%rd12+820];
	ld.global.nc.f32 	%f210, [%rd12+824];
	ld.global.nc.f32 	%f211, [%rd12+828];
	ld.global.nc.f32 	%f212, [%rd12+832];
	ld.global.nc.f32 	%f213, [%rd12+836];
	ld.global.nc.f32 	%f214, [%rd12+840];
	ld.global.nc.f32 	%f215, [%rd12+844];
	ld.global.nc.f32 	%f216, [%rd12+848];
	ld.global.nc.f32 	%f217, [%rd12+852];
	ld.global.nc.f32 	%f218, [%rd12+856];
	ld.global.nc.f32 	%f219, [%rd12+860];
	ld.global.nc.f32 	%f220, [%rd12+864];
	ld.global.nc.f32 	%f221, [%rd12+868];
	ld.global.nc.f32 	%f222, [%rd12+872];
	ld.global.nc.f32 	%f223, [%rd12+876];
	ld.global.nc.f32 	%f224, [%rd12+880];
	ld.global.nc.f32 	%f225, [%rd12+884];
	ld.global.nc.f32 	%f226, [%rd12+888];
	ld.global.nc.f32 	%f227, [%rd12+892];
	ld.global.nc.f32 	%f228, [%rd12+896];
	ld.global.nc.f32 	%f229, [%rd12+900];
	ld.global.nc.f32 	%f230, [%rd12+904];
	ld.global.nc.f32 	%f231, [%rd12+908];
	ld.global.nc.f32 	%f232, [%rd12+912];
	ld.global.nc.f32 	%f233, [%rd12+916];
	ld.global.nc.f32 	%f234, [%rd12+920];
	ld.global.nc.f32 	%f235, [%rd12+924];
	ld.global.nc.f32 	%f236, [%rd12+928];
	ld.global.nc.f32 	%f237, [%rd12+932];
	ld.global.nc.f32 	%f238, [%rd12+936];
	ld.global.nc.f32 	%f239, [%rd12+940];
	ld.global.nc.f32 	%f240, [%rd12+944];
	ld.global.nc.f32 	%f241, [%rd12+948];
	ld.global.nc.f32 	%f242, [%rd12+952];
	ld.global.nc.f32 	%f243, [%rd12+956];
	ld.global.nc.f32 	%f244, [%rd12+960];
	ld.global.nc.f32 	%f245, [%rd12+964];
	ld.global.nc.f32 	%f246, [%rd12+968];
	ld.global.nc.f32 	%f247, [%rd12+972];
	ld.global.nc.f32 	%f248, [%rd12+976];
	ld.global.nc.f32 	%f249, [%rd12+980];
	ld.global.nc.f32 	%f250, [%rd12+984];
	ld.global.nc.f32 	%f251, [%rd12+988];
	ld.global.nc.f32 	%f252, [%rd12+992];
	ld.global.nc.f32 	%f253, [%rd12+996];
	ld.global.nc.f32 	%f254, [%rd12+1000];
	ld.global.nc.f32 	%f255, [%rd12+1004];
	ld.global.nc.f32 	%f256, [%rd12+1008];
	ld.global.nc.f32 	%f257, [%rd12+1012];
	ld.global.nc.f32 	%f258, [%rd12+1016];
	ld.global.nc.f32 	%f259, [%rd12+1020];
	ld.global.nc.f32 	%f260, [%rd12+1024];
	ld.global.nc.f32 	%f261, [%rd12+1028];
	ld.global.nc.f32 	%f262, [%rd12+1032];
	ld.global.nc.f32 	%f263, [%rd12+1036];
	ld.global.nc.f32 	%f264, [%rd12+1040];
	ld.global.nc.f32 	%f265, [%rd12+1044];
	ld.global.nc.f32 	%f266, [%rd12+1048];
	ld.global.nc.f32 	%f267, [%rd12+1052];
	ld.global.nc.f32 	%f268, [%rd12+1056];
	ld.global.nc.f32 	%f269, [%rd12+1060];
	ld.global.nc.f32 	%f270, [%rd12+1064];
	ld.global.nc.f32 	%f271, [%rd12+1068];
	ld.global.nc.f32 	%f272, [%rd12+1072];
	ld.global.nc.f32 	%f273, [%rd12+1076];
	ld.global.nc.f32 	%f274, [%rd12+1080];
	ld.global.nc.f32 	%f275, [%rd12+1084];
	ld.global.nc.f32 	%f276, [%rd12+1088];
	ld.global.nc.f32 	%f277, [%rd12+1092];
	ld.global.nc.f32 	%f278, [%rd12+1096];
	ld.global.nc.f32 	%f279, [%rd12+1100];
	ld.global.nc.f32 	%f280, [%rd12+1104];
	ld.global.nc.f32 	%f281, [%rd12+1108];
	ld.global.nc.f32 	%f282, [%rd12+1112];
	ld.global.nc.f32 	%f283, [%rd12+1116];
	ld.global.nc.f32 	%f284, [%rd12+1120];
	ld.global.nc.f32 	%f285, [%rd12+1124];
	ld.global.nc.f32 	%f286, [%rd12+1128];
	ld.global.nc.f32 	%f287, [%rd12+1132];
	ld.global.nc.f32 	%f288, [%rd12+1136];
	ld.global.nc.f32 	%f289, [%rd12+1140];
	ld.global.nc.f32 	%f290, [%rd12+1144];
	ld.global.nc.f32 	%f291, [%rd12+1148];
	ld.global.nc.f32 	%f292, [%rd12+1152];
	ld.global.nc.f32 	%f293, [%rd12+1156];
	ld.global.nc.f32 	%f294, [%rd12+1160];
	ld.global.nc.f32 	%f295, [%rd12+1164];
	ld.global.nc.f32 	%f296, [%rd12+1168];
	ld.global.nc.f32 	%f297, [%rd12+1172];
	ld.global.nc.f32 	%f298, [%rd12+1176];
	ld.global.nc.f32 	%f299, [%rd12+1180];
	ld.global.nc.f32 	%f300, [%rd12+1184];
	ld.global.nc.f32 	%f301, [%rd12+1188];
	ld.global.nc.f32 	%f302, [%rd12+1192];
	ld.global.nc.f32 	%f303, [%rd12+1196];
	ld.global.nc.f32 	%f304, [%rd12+1200];
	ld.global.nc.f32 	%f305, [%rd12+1204];
	ld.global.nc.f32 	%f306, [%rd12+1208];
	ld.global.nc.f32 	%f307, [%rd12+1212];
	ld.global.nc.f32 	%f308, [%rd12+1216];
	ld.global.nc.f32 	%f309, [%rd12+1220];
	ld.global.nc.f32 	%f310, [%rd12+1224];
	ld.global.nc.f32 	%f311, [%rd12+1228];
	ld.global.nc.f32 	%f312, [%rd12+1232];
	ld.global.nc.f32 	%f313, [%rd12+1236];
	ld.global.nc.f32 	%f314, [%rd12+1240];
	ld.global.nc.f32 	%f315, [%rd12+1244];
	ld.global.nc.f32 	%f316, [%rd12+1248];
	ld.global.nc.f32 	%f317, [%rd12+1252];
	ld.global.nc.f32 	%f318, [%rd12+1256];
	ld.global.nc.f32 	%f319, [%rd12+1260];
	ld.global.nc.f32 	%f320, [%rd12+1264];
	ld.global.nc.f32 	%f321, [%rd12+1268];
	ld.global.nc.f32 	%f322, [%rd12+1272];
	ld.global.nc.f32 	%f323, [%rd12+1276];
	ld.global.nc.f32 	%f324, [%rd12+1280];
	ld.global.nc.f32 	%f325, [%rd12+1284];
	ld.global.nc.f32 	%f326, [%rd12+1288];
	ld.global.nc.f32 	%f327, [%rd12+1292];
	ld.global.nc.f32 	%f328, [%rd12+1296];
	ld.global.nc.f32 	%f329, [%rd12+1300];
	ld.global.nc.f32 	%f330, [%rd12+1304];
	ld.global.nc.f32 	%f331, [%rd12+1308];
	ld.global.nc.f32 	%f332, [%rd12+1312];
	ld.global.nc.f32 	%f333, [%rd12+1316];
	ld.global.nc.f32 	%f334, [%rd12+1320];
	ld.global.nc.f32 	%f335, [%rd12+1324];
	ld.global.nc.f32 	%f336, [%rd12+1328];
	ld.global.nc.f32 	%f337, [%rd12+1332];
	ld.global.nc.f32 	%f338, [%rd12+1336];
	ld.global.nc.f32 	%f339, [%rd12+1340];
	ld.global.nc.f32 	%f340, [%rd12+1344];
	ld.global.nc.f32 	%f341, [%rd12+1348];
	ld.global.nc.f32 	%f342, [%rd12+1352];
	ld.global.nc.f32 	%f343, [%rd12+1356];
	ld.global.nc.f32 	%f344, [%rd12+1360];
	ld.global.nc.f32 	%f345, [%rd12+1364];
	ld.global.nc.f32 	%f346, [%rd12+1368];
	ld.global.nc.f32 	%f347, [%rd12+1372];
	ld.global.nc.f32 	%f348, [%rd12+1376];
	ld.global.nc.f32 	%f349, [%rd12+1380];
	ld.global.nc.f32 	%f350, [%rd12+1384];
	ld.global.nc.f32 	%f351, [%rd12+1388];
	ld.global.nc.f32 	%f352, [%rd12+1392];
	ld.global.nc.f32 	%f353, [%rd12+1396];
	ld.global.nc.f32 	%f354, [%rd12+1400];
	ld.global.nc.f32 	%f355, [%rd12+1404];
	ld.global.nc.f32 	%f356, [%rd12+1408];
	ld.global.nc.f32 	%f357, [%rd12+1412];
	ld.global.nc.f32 	%f358, [%rd12+1416];
	ld.global.nc.f32 	%f359, [%rd12+1420];
	ld.global.nc.f32 	%f360, [%rd12+1424];
	ld.global.nc.f32 	%f361, [%rd12+1428];
	ld.global.nc.f32 	%f362, [%rd12+1432];
	ld.global.nc.f32 	%f363, [%rd12+1436];
	ld.global.nc.f32 	%f364, [%rd12+1440];
	ld.global.nc.f32 	%f365, [%rd12+1444];
	ld.global.nc.f32 	%f366, [%rd12+1448];
	ld.global.nc.f32 	%f367, [%rd12+1452];
	ld.global.nc.f32 	%f368, [%rd12+1456];
	ld.global.nc.f32 	%f369, [%rd12+1460];
	ld.global.nc.f32 	%f370, [%rd12+1464];
	ld.global.nc.f32 	%f371, [%rd12+1468];
	ld.global.nc.f32 	%f372, [%rd12+1472];
	ld.global.nc.f32 	%f373, [%rd12+1476];
	ld.global.nc.f32 	%f374, [%rd12+1480];
	ld.global.nc.f32 	%f375, [%rd12+1484];
	ld.global.nc.f32 	%f376, [%rd12+1488];
	ld.global.nc.f32 	%f377, [%rd12+1492];
	ld.global.nc.f32 	%f378, [%rd12+1496];
	ld.global.nc.f32 	%f379, [%rd12+1500];
	ld.global.nc.f32 	%f380, [%rd12+1504];
	ld.global.nc.f32 	%f381, [%rd12+1508];
	ld.global.nc.f32 	%f382, [%rd12+1512];
	ld.global.nc.f32 	%f383, [%rd12+1516];
	ld.global.nc.f32 	%f384, [%rd12+1520];
	ld.global.nc.f32 	%f385, [%rd12+1524];
	ld.global.nc.f32 	%f386, [%rd12+1528];
	ld.global.nc.f32 	%f387, [%rd12+1532];
	ld.global.nc.f32 	%f388, [%rd12+1536];
	ld.global.nc.f32 	%f389, [%rd12+1540];
	ld.global.nc.f32 	%f390, [%rd12+1544];
	ld.global.nc.f32 	%f391, [%rd12+1548];
	ld.global.nc.f32 	%f392, [%rd12+1552];
	ld.global.nc.f32 	%f393, [%rd12+1556];
	ld.global.nc.f32 	%f394, [%rd12+1560];
	ld.global.nc.f32 	%f395, [%rd12+1564];
	ld.global.nc.f32 	%f396, [%rd12+1568];
	ld.global.nc.f32 	%f397, [%rd12+1572];
	ld.global.nc.f32 	%f398, [%rd12+1576];
	ld.global.nc.f32 	%f399, [%rd12+1580];
	ld.global.nc.f32 	%f400, [%rd12+1584];
	ld.global.nc.f32 	%f401, [%rd12+1588];
	ld.global.nc.f32 	%f402, [%rd12+1592];
	ld.global.nc.f32 	%f403, [%rd12+1596];
	ld.global.nc.f32 	%f404, [%rd12+1600];
	ld.global.nc.f32 	%f405, [%rd12+1604];
	ld.global.nc.f32 	%f406, [%rd12+1608];
	ld.global.nc.f32 	%f407, [%rd12+1612];
	ld.global.nc.f32 	%f408, [%rd12+1616];
	ld.global.nc.f32 	%f409, [%rd12+1620];
	ld.global.nc.f32 	%f410, [%rd12+1624];
	ld.global.nc.f32 	%f411, [%rd12+1628];
	ld.global.nc.f32 	%f412, [%rd12+1632];
	ld.global.nc.f32 	%f413, [%rd12+1636];
	ld.global.nc.f32 	%f414, [%rd12+1640];
	ld.global.nc.f32 	%f415, [%rd12+1644];
	ld.global.nc.f32 	%f416, [%rd12+1648];
	ld.global.nc.f32 	%f417, [%rd12+1652];
	ld.global.nc.f32 	%f418, [%rd12+1656];
	ld.global.nc.f32 	%f419, [%rd12+1660];
	ld.global.nc.f32 	%f420, [%rd12+1664];
	ld.global.nc.f32 	%f421, [%rd12+1668];
	ld.global.nc.f32 	%f422, [%rd12+1672];
	ld.global.nc.f32 	%f423, [%rd12+1676];
	ld.global.nc.f32 	%f424, [%rd12+1680];
	ld.global.nc.f32 	%f425, [%rd12+1684];
	ld.global.nc.f32 	%f426, [%rd12+1688];
	ld.global.nc.f32 	%f427, [%rd12+1692];
	ld.global.nc.f32 	%f428, [%rd12+1696];
	ld.global.nc.f32 	%f429, [%rd12+1700];
	ld.global.nc.f32 	%f430, [%rd12+1704];
	ld.global.nc.f32 	%f431, [%rd12+1708];
	ld.global.nc.f32 	%f432, [%rd12+1712];
	ld.global.nc.f32 	%f433, [%rd12+1716];
	ld.global.nc.f32 	%f434, [%rd12+1720];
	ld.global.nc.f32 	%f435, [%rd12+1724];
	ld.global.nc.f32 	%f436, [%rd12+1728];
	ld.global.nc.f32 	%f437, [%rd12+1732];
	ld.global.nc.f32 	%f438, [%rd12+1736];
	ld.global.nc.f32 	%f439, [%rd12+1740];
	ld.global.nc.f32 	%f440, [%rd12+1744];
	ld.global.nc.f32 	%f441, [%rd12+1748];
	ld.global.nc.f32 	%f442, [%rd12+1752];
	ld.global.nc.f32 	%f443, [%rd12+1756];
	ld.global.nc.f32 	%f444, [%rd12+1760];
	ld.global.nc.f32 	%f445, [%rd12+1764];
	ld.global.nc.f32 	%f446, [%rd12+1768];
	ld.global.nc.f32 	%f447, [%rd12+1772];
	ld.global.nc.f32 	%f448, [%rd12+1776];
	ld.global.nc.f32 	%f449, [%rd12+1780];
	ld.global.nc.f32 	%f450, [%rd12+1784];
	ld.global.nc.f32 	%f451, [%rd12+1788];
	ld.global.nc.f32 	%f452, [%rd12+1792];
	ld.global.nc.f32 	%f453, [%rd12+1796];
	ld.global.nc.f32 	%f454, [%rd12+1800];
	ld.global.nc.f32 	%f455, [%rd12+1804];
	ld.global.nc.f32 	%f456, [%rd12+1808];
	ld.global.nc.f32 	%f457, [%rd12+1812];
	ld.global.nc.f32 	%f458, [%rd12+1816];
	ld.global.nc.f32 	%f459, [%rd12+1820];
	ld.global.nc.f32 	%f460, [%rd12+1824];
	ld.global.nc.f32 	%f461, [%rd12+1828];
	ld.global.nc.f32 	%f462, [%rd12+1832];
	ld.global.nc.f32 	%f463, [%rd12+1836];
	ld.global.nc.f32 	%f464, [%rd12+1840];
	ld.global.nc.f32 	%f465, [%rd12+1844];
	ld.global.nc.f32 	%f466, [%rd12+1848];
	ld.global.nc.f32 	%f467, [%rd12+1852];
	ld.global.nc.f32 	%f468, [%rd12+1856];
	ld.global.nc.f32 	%f469, [%rd12+1860];
	ld.global.nc.f32 	%f470, [%rd12+1864];
	ld.global.nc.f32 	%f471, [%rd12+1868];
	ld.global.nc.f32 	%f472, [%rd12+1872];
	ld.global.nc.f32 	%f473, [%rd12+1876];
	ld.global.nc.f32 	%f474, [%rd12+1880];
	ld.global.nc.f32 	%f475, [%rd12+1884];
	ld.global.nc.f32 	%f476, [%rd12+1888];
	ld.global.nc.f32 	%f477, [%rd12+1892];
	ld.global.nc.f32 	%f478, [%rd12+1896];
	ld.global.nc.f32 	%f479, [%rd12+1900];
	ld.global.nc.f32 	%f480, [%rd12+1904];
	ld.global.nc.f32 	%f481, [%rd12+1908];
	ld.global.nc.f32 	%f482, [%rd12+1912];
	ld.global.nc.f32 	%f483, [%rd12+1916];
	ld.global.nc.f32 	%f484, [%rd12+1920];
	ld.global.nc.f32 	%f485, [%rd12+1924];
	ld.global.nc.f32 	%f486, [%rd12+1928];
	ld.global.nc.f32 	%f487, [%rd12+1932];
	ld.global.nc.f32 	%f488, [%rd12+1936];
	ld.global.nc.f32 	%f489, [%rd12+1940];
	ld.global.nc.f32 	%f490, [%rd12+1944];
	ld.global.nc.f32 	%f491, [%rd12+1948];
	ld.global.nc.f32 	%f492, [%rd12+1952];
	ld.global.nc.f32 	%f493, [%rd12+1956];
	ld.global.nc.f32 	%f494, [%rd12+1960];
	ld.global.nc.f32 	%f495, [%rd12+1964];
	ld.global.nc.f32 	%f496, [%rd12+1968];
	ld.global.nc.f32 	%f497, [%rd12+1972];
	ld.global.nc.f32 	%f498, [%rd12+1976];
	ld.global.nc.f32 	%f499, [%rd12+1980];
	ld.global.nc.f32 	%f500, [%rd12+1984];
	ld.global.nc.f32 	%f501, [%rd12+1988];
	ld.global.nc.f32 	%f502, [%rd12+1992];
	ld.global.nc.f32 	%f503, [%rd12+1996];
	ld.global.nc.f32 	%f504, [%rd12+2000];
	ld.global.nc.f32 	%f505, [%rd12+2004];
	ld.global.nc.f32 	%f506, [%rd12+2008];
	ld.global.nc.f32 	%f507, [%rd12+2012];
	ld.global.nc.f32 	%f508, [%rd12+2016];
	ld.global.nc.f32 	%f509, [%rd12+2020];
	ld.global.nc.f32 	%f510, [%rd12+2024];
	ld.global.nc.f32 	%f511, [%rd12+2028];
	ld.global.nc.f32 	%f512, [%rd12+2032];
	ld.global.nc.f32 	%f513, [%rd12+2036];
	ld.global.nc.f32 	%f514, [%rd12+2040];
	ld.global.nc.f32 	%f515, [%rd12+2044];
	ld.global.nc.f32 	%f516, [%rd12+2048];
	ld.global.nc.f32 	%f517, [%rd12+2052];
	ld.global.nc.f32 	%f518, [%rd12+2056];
	ld.global.nc.f32 	%f519, [%rd12+2060];
	ld.global.nc.f32 	%f520, [%rd12+2064];
	ld.global.nc.f32 	%f521, [%rd12+2068];
	ld.global.nc.f32 	%f522, [%rd12+2072];
	ld.global.nc.f32 	%f523, [%rd12+2076];
	ld.global.nc.f32 	%f524, [%rd12+2080];
	ld.global.nc.f32 	%f525, [%rd12+2084];
	ld.global.nc.f32 	%f526, [%rd12+2088];
	ld.global.nc.f32 	%f527, [%rd12+2092];
	ld.global.nc.f32 	%f528, [%rd12+2096];
	ld.global.nc.f32 	%f529, [%rd12+2100];
	ld.global.nc.f32 	%f530, [%rd12+2104];
	ld.global.nc.f32 	%f531, [%rd12+2108];
	ld.global.nc.f32 	%f532, [%rd12+2112];
	ld.global.nc.f32 	%f533, [%rd12+2116];
	ld.global.nc.f32 	%f534, [%rd12+2120];
	ld.global.nc.f32 	%f535, [%rd12+2124];
	ld.global.nc.f32 	%f536, [%rd12+2128];
	ld.global.nc.f32 	%f537, [%rd12+2132];
	ld.global.nc.f32 	%f538, [%rd12+2136];
	ld.global.nc.f32 	%f539, [%rd12+2140];
	ld.global.nc.f32 	%f540, [%rd12+2144];
	ld.global.nc.f32 	%f541, [%rd12+2148];
	ld.global.nc.f32 	%f542, [%rd12+2152];
	ld.global.nc.f32 	%f543, [%rd12+2156];
	ld.global.nc.f32 	%f544, [%rd12+2160];
	ld.global.nc.f32 	%f545, [%rd12+2164];
	ld.global.nc.f32 	%f546, [%rd12+2168];
	ld.global.nc.f32 	%f547, [%rd12+2172];
	ld.global.nc.f32 	%f548, [%rd12+2176];
	ld.global.nc.f32 	%f549, [%rd12+2180];
	ld.global.nc.f32 	%f550, [%rd12+2184];
	ld.global.nc.f32 	%f551, [%rd12+2188];
	ld.global.nc.f32 	%f552, [%rd12+2192];
	ld.global.nc.f32 	%f553, [%rd12+2196];
	ld.global.nc.f32 	%f554, [%rd12+2200];
	ld.global.nc.f32 	%f555, [%rd12+2204];
	ld.global.nc.f32 	%f556, [%rd12+2208];
	ld.global.nc.f32 	%f557, [%rd12+2212];
	ld.global.nc.f32 	%f558, [%rd12+2216];
	ld.global.nc.f32 	%f559, [%rd12+2220];
	ld.global.nc.f32 	%f560, [%rd12+2224];
	ld.global.nc.f32 	%f561, [%rd12+2228];
	ld.global.nc.f32 	%f562, [%rd12+2232];
	ld.global.nc.f32 	%f563, [%rd12+2236];
	ld.global.nc.f32 	%f564, [%rd12+2240];
	ld.global.nc.f32 	%f565, [%rd12+2244];
	ld.global.nc.f32 	%f566, [%rd12+2248];
	ld.global.nc.f32 	%f567, [%rd12+2252];
	ld.global.nc.f32 	%f568, [%rd12+2256];
	ld.global.nc.f32 	%f569, [%rd12+2260];
	ld.global.nc.f32 	%f570, [%rd12+2264];
	ld.global.nc.f32 	%f571, [%rd12+2268];
	ld.global.nc.f32 	%f572, [%rd12+2272];
	ld.global.nc.f32 	%f573, [%rd12+2276];
	ld.global.nc.f32 	%f574, [%rd12+2280];
	ld.global.nc.f32 	%f575, [%rd12+2284];
	ld.global.nc.f32 	%f576, [%rd12+2288];
	ld.global.nc.f32 	%f577, [%rd12+2292];
	ld.global.nc.f32 	%f578, [%rd12+2296];
	ld.global.nc.f32 	%f579, [%rd12+2300];
	ld.global.nc.f32 	%f580, [%rd12+2304];
	ld.global.nc.f32 	%f581, [%rd12+2308];
	ld.global.nc.f32 	%f582, [%rd12+2312];
	ld.global.nc.f32 	%f583, [%rd12+2316];
	ld.global.nc.f32 	%f584, [%rd12+2320];
	ld.global.nc.f32 	%f585, [%rd12+2324];
	ld.global.nc.f32 	%f586, [%rd12+2328];
	ld.global.nc.f32 	%f587, [%rd12+2332];
	ld.global.nc.f32 	%f588, [%rd12+2336];
	ld.global.nc.f32 	%f589, [%rd12+2340];
	ld.global.nc.f32 	%f590, [%rd12+2344];
	ld.global.nc.f32 	%f591, [%rd12+2348];
	ld.global.nc.f32 	%f592, [%rd12+2352];
	ld.global.nc.f32 	%f593, [%rd12+2356];
	ld.global.nc.f32 	%f594, [%rd12+2360];
	ld.global.nc.f32 	%f595, [%rd12+2364];
	ld.global.nc.f32 	%f596, [%rd12+2368];
	ld.global.nc.f32 	%f597, [%rd12+2372];
	ld.global.nc.f32 	%f598, [%rd12+2376];
	ld.global.nc.f32 	%f599, [%rd12+2380];
	ld.global.nc.f32 	%f600, [%rd12+2384];
	ld.global.nc.f32 	%f601, [%rd12+2388];
	ld.global.nc.f32 	%f602, [%rd12+2392];
	ld.global.nc.f32 	%f603, [%rd12+2396];
	ld.global.nc.f32 	%f604, [%rd12+2400];
	ld.global.nc.f32 	%f605, [%rd12+2404];
	ld.global.nc.f32 	%f606, [%rd12+2408];
	ld.global.nc.f32 	%f607, [%rd12+2412];
	ld.global.nc.f32 	%f608, [%rd12+2416];
	ld.global.nc.f32 	%f609, [%rd12+2420];
	ld.global.nc.f32 	%f610, [%rd12+2424];
	ld.global.nc.f32 	%f611, [%rd12+2428];
	ld.global.nc.f32 	%f612, [%rd12+2432];
	ld.global.nc.f32 	%f613, [%rd12+2436];
	ld.global.nc.f32 	%f614, [%rd12+2440];
	ld.global.nc.f32 	%f615, [%rd12+2444];
	ld.global.nc.f32 	%f616, [%rd12+2448];
	ld.global.nc.f32 	%f617, [%rd12+2452];
	ld.global.nc.f32 	%f618, [%rd12+2456];
	ld.global.nc.f32 	%f619, [%rd12+2460];
	ld.global.nc.f32 	%f620, [%rd12+2464];
	ld.global.nc.f32 	%f621, [%rd12+2468];
	ld.global.nc.f32 	%f622, [%rd12+2472];
	ld.global.nc.f32 	%f623, [%rd12+2476];
	ld.global.nc.f32 	%f624, [%rd12+2480];
	ld.global.nc.f32 	%f625, [%rd12+2484];
	ld.global.nc.f32 	%f626, [%rd12+2488];
	ld.global.nc.f32 	%f627, [%rd12+2492];
	ld.global.nc.f32 	%f628, [%rd12+2496];
	ld.global.nc.f32 	%f629, [%rd12+2500];
	ld.global.nc.f32 	%f630, [%rd12+2504];
	ld.global.nc.f32 	%f631, [%rd12+2508];
	ld.global.nc.f32 	%f632, [%rd12+2512];
	ld.global.nc.f32 	%f633, [%rd12+2516];
	ld.global.nc.f32 	%f634, [%rd12+2520];
	ld.global.nc.f32 	%f635, [%rd12+2524];
	ld.global.nc.f32 	%f636, [%rd12+2528];
	ld.global.nc.f32 	%f637, [%rd12+2532];
	ld.global.nc.f32 	%f638, [%rd12+2536];
	ld.global.nc.f32 	%f639, [%rd12+2540];
	ld.global.nc.f32 	%f640, [%rd12+2544];
	ld.global.nc.f32 	%f641, [%rd12+2548];
	ld.global.nc.f32 	%f642, [%rd12+2552];
	ld.global.nc.f32 	%f643, [%rd12+2556];
	ld.global.nc.f32 	%f644, [%rd12+2560];
	ld.global.nc.f32 	%f645, [%rd12+2564];
	ld.global.nc.f32 	%f646, [%rd12+2568];
	ld.global.nc.f32 	%f647, [%rd12+2572];
	ld.global.nc.f32 	%f648, [%rd12+2576];
	ld.global.nc.f32 	%f649, [%rd12+2580];
	ld.global.nc.f32 	%f650, [%rd12+2584];
	ld.global.nc.f32 	%f651, [%rd12+2588];
	ld.global.nc.f32 	%f652, [%rd12+2592];
	ld.global.nc.f32 	%f653, [%rd12+2596];
	ld.global.nc.f32 	%f654, [%rd12+2600];
	ld.global.nc.f32 	%f655, [%rd12+2604];
	ld.global.nc.f32 	%f656, [%rd12+2608];
	ld.global.nc.f32 	%f657, [%rd12+2612];
	ld.global.nc.f32 	%f658, [%rd12+2616];
	ld.global.nc.f32 	%f659, [%rd12+2620];
	ld.global.nc.f32 	%f660, [%rd12+2624];
	ld.global.nc.f32 	%f661, [%rd12+2628];
	ld.global.nc.f32 	%f662, [%rd12+2632];
	ld.global.nc.f32 	%f663, [%rd12+2636];
	ld.global.nc.f32 	%f664, [%rd12+2640];
	ld.global.nc.f32 	%f665, [%rd12+2644];
	ld.global.nc.f32 	%f666, [%rd12+2648];
	ld.global.nc.f32 	%f667, [%rd12+2652];
	ld.global.nc.f32 	%f668, [%rd12+2656];
	ld.global.nc.f32 	%f669, [%rd12+2660];
	ld.global.nc.f32 	%f670, [%rd12+2664];
	ld.global.nc.f32 	%f671, [%rd12+2668];
	ld.global.nc.f32 	%f672, [%rd12+2672];
	ld.global.nc.f32 	%f673, [%rd12+2676];
	ld.global.nc.f32 	%f674, [%rd12+2680];
	ld.global.nc.f32 	%f675, [%rd12+2684];
	ld.global.nc.f32 	%f676, [%rd12+2688];
	ld.global.nc.f32 	%f677, [%rd12+2692];
	ld.global.nc.f32 	%f678, [%rd12+2696];
	ld.global.nc.f32 	%f679, [%rd12+2700];
	ld.global.nc.f32 	%f680, [%rd12+2704];
	ld.global.nc.f32 	%f681, [%rd12+2708];
	ld.global.nc.f32 	%f682, [%rd12+2712];
	ld.global.nc.f32 	%f683, [%rd12+2716];
	ld.global.nc.f32 	%f684, [%rd12+2720];
	ld.global.nc.f32 	%f685, [%rd12+2724];
	ld.global.nc.f32 	%f686, [%rd12+2728];
	ld.global.nc.f32 	%f687, [%rd12+2732];
	ld.global.nc.f32 	%f688, [%rd12+2736];
	ld.global.nc.f32 	%f689, [%rd12+2740];
	ld.global.nc.f32 	%f690, [%rd12+2744];
	ld.global.nc.f32 	%f691, [%rd12+2748];
	ld.global.nc.f32 	%f692, [%rd12+2752];
	ld.global.nc.f32 	%f693, [%rd12+2756];
	ld.global.nc.f32 	%f694, [%rd12+2760];
	ld.global.nc.f32 	%f695, [%rd12+2764];
	ld.global.nc.f32 	%f696, [%rd12+2768];
	ld.global.nc.f32 	%f697, [%rd12+2772];
	ld.global.nc.f32 	%f698, [%rd12+2776];
	ld.global.nc.f32 	%f699, [%rd12+2780];
	ld.global.nc.f32 	%f700, [%rd12+2784];
	ld.global.nc.f32 	%f701, [%rd12+2788];
	ld.global.nc.f32 	%f702, [%rd12+2792];
	ld.global.nc.f32 	%f703, [%rd12+2796];
	ld.global.nc.f32 	%f704, [%rd12+2800];
	ld.global.nc.f32 	%f705, [%rd12+2804];
	ld.global.nc.f32 	%f706, [%rd12+2808];
	ld.global.nc.f32 	%f707, [%rd12+2812];
	ld.global.nc.f32 	%f708, [%rd12+2816];
	ld.global.nc.f32 	%f709, [%rd12+2820];
	ld.global.nc.f32 	%f710, [%rd12+2824];
	ld.global.nc.f32 	%f711, [%rd12+2828];
	ld.global.nc.f32 	%f712, [%rd12+2832];
	ld.global.nc.f32 	%f713, [%rd12+2836];
	ld.global.nc.f32 	%f714, [%rd12+2840];
	ld.global.nc.f32 	%f715, [%rd12+2844];
	ld.global.nc.f32 	%f716, [%rd12+2848];
	ld.global.nc.f32 	%f717, [%rd12+2852];
	ld.global.nc.f32 	%f718, [%rd12+2856];
	ld.global.nc.f32 	%f719, [%rd12+2860];
	ld.global.nc.f32 	%f720, [%rd12+2864];
	ld.global.nc.f32 	%f721, [%rd12+2868];
	ld.global.nc.f32 	%f722, [%rd12+2872];
	ld.global.nc.f32 	%f723, [%rd12+2876];
	ld.global.nc.f32 	%f724, [%rd12+2880];
	ld.global.nc.f32 	%f725, [%rd12+2884];
	ld.global.nc.f32 	%f726, [%rd12+2888];
	ld.global.nc.f32 	%f727, [%rd12+2892];
	ld.global.nc.f32 	%f728, [%rd12+2896];
	ld.global.nc.f32 	%f729, [%rd12+2900];
	ld.global.nc.f32 	%f730, [%rd12+2904];
	ld.global.nc.f32 	%f731, [%rd12+2908];
	ld.global.nc.f32 	%f732, [%rd12+2912];
	ld.global.nc.f32 	%f733, [%rd12+2916];
	ld.global.nc.f32 	%f734, [%rd12+2920];
	ld.global.nc.f32 	%f735, [%rd12+2924];
	ld.global.nc.f32 	%f736, [%rd12+2928];
	ld.global.nc.f32 	%f737, [%rd12+2932];
	ld.global.nc.f32 	%f738, [%rd12+2936];
	ld.global.nc.f32 	%f739, [%rd12+2940];
	ld.global.nc.f32 	%f740, [%rd12+2944];
	ld.global.nc.f32 	%f741, [%rd12+2948];
	ld.global.nc.f32 	%f742, [%rd12+2952];
	ld.global.nc.f32 	%f743, [%rd12+2956];
	ld.global.nc.f32 	%f744, [%rd12+2960];
	ld.global.nc.f32 	%f745, [%rd12+2964];
	ld.global.nc.f32 	%f746, [%rd12+2968];
	ld.global.nc.f32 	%f747, [%rd12+2972];
	ld.global.nc.f32 	%f748, [%rd12+2976];
	ld.global.nc.f32 	%f749, [%rd12+2980];
	ld.global.nc.f32 	%f750, [%rd12+2984];
	ld.global.nc.f32 	%f751, [%rd12+2988];
	ld.global.nc.f32 	%f752, [%rd12+2992];
	ld.global.nc.f32 	%f753, [%rd12+2996];
	ld.global.nc.f32 	%f754, [%rd12+3000];
	ld.global.nc.f32 	%f755, [%rd12+3004];
	ld.global.nc.f32 	%f756, [%rd12+3008];
	ld.global.nc.f32 	%f757, [%rd12+3012];
	ld.global.nc.f32 	%f758, [%rd12+3016];
	ld.global.nc.f32 	%f759, [%rd12+3020];
	ld.global.nc.f32 	%f760, [%rd12+3024];
	ld.global.nc.f32 	%f761, [%rd12+3028];
	ld.global.nc.f32 	%f762, [%rd12+3032];
	ld.global.nc.f32 	%f763, [%rd12+3036];
	ld.global.nc.f32 	%f764, [%rd12+3040];
	ld.global.nc.f32 	%f765, [%rd12+3044];
	ld.global.nc.f32 	%f766, [%rd12+3048];
	ld.global.nc.f32 	%f767, [%rd12+3052];
	ld.global.nc.f32 	%f768, [%rd12+3056];
	ld.global.nc.f32 	%f769, [%rd12+3060];
	ld.global.nc.f32 	%f770, [%rd12+3064];
	ld.global.nc.f32 	%f771, [%rd12+3068];
	ld.global.nc.f32 	%f772, [%rd12+3072];
	ld.global.nc.f32 	%f773, [%rd12+3076];
	ld.global.nc.f32 	%f774, [%rd12+3080];
	ld.global.nc.f32 	%f775, [%rd12+3084];
	ld.global.nc.f32 	%f776, [%rd12+3088];
	ld.global.nc.f32 	%f777, [%rd12+3092];
	ld.global.nc.f32 	%f778, [%rd12+3096];
	ld.global.nc.f32 	%f779, [%rd12+3100];
	ld.global.nc.f32 	%f780, [%rd12+3104];
	ld.global.nc.f32 	%f781, [%rd12+3108];
	ld.global.nc.f32 	%f782, [%rd12+3112];
	ld.global.nc.f32 	%f783, [%rd12+3116];
	ld.global.nc.f32 	%f784, [%rd12+3120];
	ld.global.nc.f32 	%f785, [%rd12+3124];
	ld.global.nc.f32 	%f786, [%rd12+3128];
	ld.global.nc.f32 	%f787, [%rd12+3132];
	ld.global.nc.f32 	%f788, [%rd12+3136];
	ld.global.nc.f32 	%f789, [%rd12+3140];
	ld.global.nc.f32 	%f790, [%rd12+3144];
	ld.global.nc.f32 	%f791, [%rd12+3148];
	ld.global.nc.f32 	%f792, [%rd12+3152];
	ld.global.nc.f32 	%f793, [%rd12+3156];
	ld.global.nc.f32 	%f794, [%rd12+3160];
	ld.global.nc.f32 	%f795, [%rd12+3164];
	ld.global.nc.f32 	%f796, [%rd12+3168];
	ld.global.nc.f32 	%f797, [%rd12+3172];
	ld.global.nc.f32 	%f798, [%rd12+3176];
	ld.global.nc.f32 	%f799, [%rd12+3180];
	ld.global.nc.f32 	%f800, [%rd12+3184];
	ld.global.nc.f32 	%f801, [%rd12+3188];
	ld.global.nc.f32 	%f802, [%rd12+3192];
	ld.global.nc.f32 	%f803, [%rd12+3196];
	ld.global.nc.f32 	%f804, [%rd12+3200];
	ld.global.nc.f32 	%f805, [%rd12+3204];
	ld.global.nc.f32 	%f806, [%rd12+3208];
	ld.global.nc.f32 	%f807, [%rd12+3212];
	ld.global.nc.f32 	%f808, [%rd12+3216];
	ld.global.nc.f32 	%f809, [%rd12+3220];
	ld.global.nc.f32 	%f810, [%rd12+3224];
	ld.global.nc.f32 	%f811, [%rd12+3228];
	ld.global.nc.f32 	%f812, [%rd12+3232];
	ld.global.nc.f32 	%f813, [%rd12+3236];
	ld.global.nc.f32 	%f814, [%rd12+3240];
	ld.global.nc.f32 	%f815, [%rd12+3244];
	ld.global.nc.f32 	%f816, [%rd12+3248];
	ld.global.nc.f32 	%f817, [%rd12+3252];
	ld.global.nc.f32 	%f818, [%rd12+3256];
	ld.global.nc.f32 	%f819, [%rd12+3260];
	ld.global.nc.f32 	%f820, [%rd12+3264];
	ld.global.nc.f32 	%f821, [%rd12+3268];
	ld.global.nc.f32 	%f822, [%rd12+3272];
	ld.global.nc.f32 	%f823, [%rd12+3276];
	ld.global.nc.f32 	%f824, [%rd12+3280];
	ld.global.nc.f32 	%f825, [%rd12+3284];
	ld.global.nc.f32 	%f826, [%rd12+3288];
	ld.global.nc.f32 	%f827, [%rd12+3292];
	ld.global.nc.f32 	%f828, [%rd12+3296];
	ld.global.nc.f32 	%f829, [%rd12+3300];
	ld.global.nc.f32 	%f830, [%rd12+3304];
	ld.global.nc.f32 	%f831, [%rd12+3308];
	ld.global.nc.f32 	%f832, [%rd12+3312];
	ld.global.nc.f32 	%f833, [%rd12+3316];
	ld.global.nc.f32 	%f834, [%rd12+3320];
	ld.global.nc.f32 	%f835, [%rd12+3324];
	ld.global.nc.f32 	%f836, [%rd12+3328];
	ld.global.nc.f32 	%f837, [%rd12+3332];
	ld.global.nc.f32 	%f838, [%rd12+3336];
	ld.global.nc.f32 	%f839, [%rd12+3340];
	ld.global.nc.f32 	%f840, [%rd12+3344];
	ld.global.nc.f32 	%f841, [%rd12+3348];
	ld.global.nc.f32 	%f842, [%rd12+3352];
	ld.global.nc.f32 	%f843, [%rd12+3356];
	ld.global.nc.f32 	%f844, [%rd12+3360];
	ld.global.nc.f32 	%f845, [%rd12+3364];
	ld.global.nc.f32 	%f846, [%rd12+3368];
	ld.global.nc.f32 	%f847, [%rd12+3372];
	ld.global.nc.f32 	%f848, [%rd12+3376];
	ld.global.nc.f32 	%f849, [%rd12+3380];
	ld.global.nc.f32 	%f850, [%rd12+3384];
	ld.global.nc.f32 	%f851, [%rd12+3388];
	ld.global.nc.f32 	%f852, [%rd12+3392];
	ld.global.nc.f32 	%f853, [%rd12+3396];
	ld.global.nc.f32 	%f854, [%rd12+3400];
	ld.global.nc.f32 	%f855, [%rd12+3404];
	ld.global.nc.f32 	%f856, [%rd12+3408];
	ld.global.nc.f32 	%f857, [%rd12+3412];
	ld.global.nc.f32 	%f858, [%rd12+3416];
	ld.global.nc.f32 	%f859, [%rd12+3420];
	ld.global.nc.f32 	%f860, [%rd12+3424];
	ld.global.nc.f32 	%f861, [%rd12+3428];
	ld.global.nc.f32 	%f862, [%rd12+3432];
	ld.global.nc.f32 	%f863, [%rd12+3436];
	ld.global.nc.f32 	%f864, [%rd12+3440];
	ld.global.nc.f32 	%f865, [%rd12+3444];
	ld.global.nc.f32 	%f866, [%rd12+3448];
	ld.global.nc.f32 	%f867, [%rd12+3452];
	ld.global.nc.f32 	%f868, [%rd12+3456];
	ld.global.nc.f32 	%f869, [%rd12+3460];
	ld.global.nc.f32 	%f870, [%rd12+3464];
	ld.global.nc.f32 	%f871, [%rd12+3468];
	ld.global.nc.f32 	%f872, [%rd12+3472];
	ld.global.nc.f32 	%f873, [%rd12+3476];
	ld.global.nc.f32 	%f874, [%rd12+3480];
	ld.global.nc.f32 	%f875, [%rd12+3484];
	ld.global.nc.f32 	%f876, [%rd12+3488];
	ld.global.nc.f32 	%f877, [%rd12+3492];
	ld.global.nc.f32 	%f878, [%rd12+3496];
	ld.global.nc.f32 	%f879, [%rd12+3500];
	ld.global.nc.f32 	%f880, [%rd12+3504];
	ld.global.nc.f32 	%f881, [%rd12+3508];
	ld.global.nc.f32 	%f882, [%rd12+3512];
	ld.global.nc.f32 	%f883, [%rd12+3516];
	ld.global.nc.f32 	%f884, [%rd12+3520];
	ld.global.nc.f32 	%f885, [%rd12+3524];
	ld.global.nc.f32 	%f886, [%rd12+3528];
	ld.global.nc.f32 	%f887, [%rd12+3532];
	ld.global.nc.f32 	%f888, [%rd12+3536];
	ld.global.nc.f32 	%f889, [%rd12+3540];
	ld.global.nc.f32 	%f890, [%rd12+3544];
	ld.global.nc.f32 	%f891, [%rd12+3548];
	ld.global.nc.f32 	%f892, [%rd12+3552];
	ld.global.nc.f32 	%f893, [%rd12+3556];
	ld.global.nc.f32 	%f894, [%rd12+3560];
	ld.global.nc.f32 	%f895, [%rd12+3564];
	ld.global.nc.f32 	%f896, [%rd12+3568];
	ld.global.nc.f32 	%f897, [%rd12+3572];
	ld.global.nc.f32 	%f898, [%rd12+3576];
	ld.global.nc.f32 	%f899, [%rd12+3580];
	ld.global.nc.f32 	%f900, [%rd12+3584];
	ld.global.nc.f32 	%f901, [%rd12+3588];
	ld.global.nc.f32 	%f902, [%rd12+3592];
	ld.global.nc.f32 	%f903, [%rd12+3596];
	ld.global.nc.f32 	%f904, [%rd12+3600];
	ld.global.nc.f32 	%f905, [%rd12+3604];
	ld.global.nc.f32 	%f906, [%rd12+3608];
	ld.global.nc.f32 	%f907, [%rd12+3612];
	ld.global.nc.f32 	%f908, [%rd12+3616];
	ld.global.nc.f32 	%f909, [%rd12+3620];
	ld.global.nc.f32 	%f910, [%rd12+3624];
	ld.global.nc.f32 	%f911, [%rd12+3628];
	ld.global.nc.f32 	%f912, [%rd12+3632];
	ld.global.nc.f32 	%f913, [%rd12+3636];
	ld.global.nc.f32 	%f914, [%rd12+3640];
	ld.global.nc.f32 	%f915, [%rd12+3644];
	ld.global.nc.f32 	%f916, [%rd12+3648];
	ld.global.nc.f32 	%f917, [%rd12+3652];
	ld.global.nc.f32 	%f918, [%rd12+3656];
	ld.global.nc.f32 	%f919, [%rd12+3660];
	ld.global.nc.f32 	%f920, [%rd12+3664];
	ld.global.nc.f32 	%f921, [%rd12+3668];
	ld.global.nc.f32 	%f922, [%rd12+3672];
	ld.global.nc.f32 	%f923, [%rd12+3676];
	ld.global.nc.f32 	%f924, [%rd12+3680];
	ld.global.nc.f32 	%f925, [%rd12+3684];
	ld.global.nc.f32 	%f926, [%rd12+3688];
	ld.global.nc.f32 	%f927, [%rd12+3692];
	ld.global.nc.f32 	%f928, [%rd12+3696];
	ld.global.nc.f32 	%f929, [%rd12+3700];
	ld.global.nc.f32 	%f930, [%rd12+3704];
	ld.global.nc.f32 	%f931, [%rd12+3708];
	ld.global.nc.f32 	%f932, [%rd12+3712];
	ld.global.nc.f32 	%f933, [%rd12+3716];
	ld.global.nc.f32 	%f934, [%rd12+3720];
	ld.global.nc.f32 	%f935, [%rd12+3724];
	ld.global.nc.f32 	%f936, [%rd12+3728];
	ld.global.nc.f32 	%f937, [%rd12+3732];
	ld.global.nc.f32 	%f938, [%rd12+3736];
	ld.global.nc.f32 	%f939, [%rd12+3740];
	ld.global.nc.f32 	%f940, [%rd12+3744];
	ld.global.nc.f32 	%f941, [%rd12+3748];
	ld.global.nc.f32 	%f942, [%rd12+3752];
	ld.global.nc.f32 	%f943, [%rd12+3756];
	ld.global.nc.f32 	%f944, [%rd12+3760];
	ld.global.nc.f32 	%f945, [%rd12+3764];
	ld.global.nc.f32 	%f946, [%rd12+3768];
	ld.global.nc.f32 	%f947, [%rd12+3772];
	ld.global.nc.f32 	%f948, [%rd12+3776];
	ld.global.nc.f32 	%f949, [%rd12+3780];
	ld.global.nc.f32 	%f950, [%rd12+3784];
	ld.global.nc.f32 	%f951, [%rd12+3788];
	ld.global.nc.f32 	%f952, [%rd12+3792];
	ld.global.nc.f32 	%f953, [%rd12+3796];
	ld.global.nc.f32 	%f954, [%rd12+3800];
	ld.global.nc.f32 	%f955, [%rd12+3804];
	ld.global.nc.f32 	%f956, [%rd12+3808];
	ld.global.nc.f32 	%f957, [%rd12+3812];
	ld.global.nc.f32 	%f958, [%rd12+3816];
	ld.global.nc.f32 	%f959, [%rd12+3820];
	ld.global.nc.f32 	%f960, [%rd12+3824];
	ld.global.nc.f32 	%f961, [%rd12+3828];
	ld.global.nc.f32 	%f962, [%rd12+3832];
	ld.global.nc.f32 	%f963, [%rd12+3836];
	ld.global.nc.f32 	%f964, [%rd12+3840];
	ld.global.nc.f32 	%f965, [%rd12+3844];
	ld.global.nc.f32 	%f966, [%rd12+3848];
	ld.global.nc.f32 	%f967, [%rd12+3852];
	ld.global.nc.f32 	%f968, [%rd12+3856];
	ld.global.nc.f32 	%f969, [%rd12+3860];
	ld.global.nc.f32 	%f970, [%rd12+3864];
	ld.global.nc.f32 	%f971, [%rd12+3868];
	ld.global.nc.f32 	%f972, [%rd12+3872];
	ld.global.nc.f32 	%f973, [%rd12+3876];
	ld.global.nc.f32 	%f974, [%rd12+3880];
	ld.global.nc.f32 	%f975, [%rd12+3884];
	ld.global.nc.f32 	%f976, [%rd12+3888];
	ld.global.nc.f32 	%f977, [%rd12+3892];
	ld.global.nc.f32 	%f978, [%rd12+3896];
	ld.global.nc.f32 	%f979, [%rd12+3900];
	ld.global.nc.f32 	%f980, [%rd12+3904];
	ld.global.nc.f32 	%f981, [%rd12+3908];
	ld.global.nc.f32 	%f982, [%rd12+3912];
	ld.global.nc.f32 	%f983, [%rd12+3916];
	ld.global.nc.f32 	%f984, [%rd12+3920];
	ld.global.nc.f32 	%f985, [%rd12+3924];
	ld.global.nc.f32 	%f986, [%rd12+3928];
	ld.global.nc.f32 	%f987, [%rd12+3932];
	ld.global.nc.f32 	%f988, [%rd12+3936];
	ld.global.nc.f32 	%f989, [%rd12+3940];
	ld.global.nc.f32 	%f990, [%rd12+3944];
	ld.global.nc.f32 	%f991, [%rd12+3948];
	ld.global.nc.f32 	%f992, [%rd12+3952];
	ld.global.nc.f32 	%f993, [%rd12+3956];
	ld.global.nc.f32 	%f994, [%rd12+3960];
	ld.global.nc.f32 	%f995, [%rd12+3964];
	ld.global.nc.f32 	%f996, [%rd12+3968];
	ld.global.nc.f32 	%f997, [%rd12+3972];
	ld.global.nc.f32 	%f998, [%rd12+3976];
	ld.global.nc.f32 	%f999, [%rd12+3980];
	ld.global.nc.f32 	%f1000, [%rd12+3984];
	ld.global.nc.f32 	%f1001, [%rd12+3988];
	ld.global.nc.f32 	%f1002, [%rd12+3992];
	ld.global.nc.f32 	%f1004, [%rd12+4000];
	ld.global.nc.f32 	%f1005, [%rd12+4004];
	ld.global.nc.f32 	%f1006, [%rd12+4008];
	ld.global.nc.f32 	%f1007, [%rd12+4012];
	ld.global.nc.f32 	%f1008, [%rd12+4016];
	ld.global.nc.f32 	%f1009, [%rd12+4020];
	ld.global.nc.f32 	%f1010, [%rd12+4024];
	ld.global.nc.f32 	%f1011, [%rd12+4028];
	ld.global.nc.f32 	%f1012, [%rd12+4032];
	ld.global.nc.f32 	%f1013, [%rd12+4036];
	ld.global.nc.f32 	%f1014, [%rd12+4040];
	ld.global.nc.f32 	%f1015, [%rd12+4044];
	ld.global.nc.f32 	%f1016, [%rd12+4048];
	ld.global.nc.f32 	%f1017, [%rd12+4052];
	ld.global.nc.f32 	%f1018, [%rd12+4056];
	ld.global.nc.f32 	%f1019, [%rd12+4060];
	ld.global.nc.f32 	%f1020, [%rd12+4064];
	ld.global.nc.f32 	%f1021, [%rd12+4068];
	ld.global.nc.f32 	%f1022, [%rd12+4072];
	ld.global.nc.f32 	%f1023, [%rd12+4076];
	mov.u32 	%r277, %tid.x;
	ld.global.nc.f32 	%f1024, [%rd12+4080];
	mov.u32 	%r278, %ntid.x;
	add.s32 	%r279, %r277, %r278;
	ld.global.nc.f32 	%f1025, [%rd12+4084];
	cvt.u16.u32 	%rs2, %r279;
	sub.s16 	%rs3, 6143, %rs2;
	ld.global.nc.f32 	%f1026, [%rd12+4088];
	cvt.u16.u32 	%rs4, %r278;
	div.u16 	%rs5, %rs3, %rs4;
	ld.global.nc.f32 	%f1027, [%rd12+4092];
	and.b16  	%rs1, %rs5, 3;
	mov.f32 	%f4533, 0f7F7FFFFF;
	mov.b32 	%r589, -1;
	mov.b32 	%r422, 0;
	ld.global.nc.f32 	%f1003, [%rd12+3996];
$L__BB7_3:
	mov.u32 	%r424, %tid.x;
	setp.eq.s16 	%p5, %rs1, 2;
	@%p5 bra 	$L__BB7_13;
	ld.param.u32 	%r391, [_Z10knn_kernelILi16ELi1024EEvPKfS1_S1_S1_PlPfiii_param_8];
	mov.u32 	%r280, %tid.x;
	mad.lo.s32 	%r281, %r422, 3, %r280;
	mul.lo.s32 	%r282, %r391, 3;
	setp.ge.u32 	%p6, %r281, %r282;
	mov.f32 	%f4373, 0f00000000;
	@%p6 bra 	$L__BB7_6;
	ld.param.u32 	%r392, [_Z10knn_kernelILi16ELi1024EEvPKfS1_S1_S1_PlPfiii_param_8];
	ld.param.u64 	%rd59, [_Z10knn_kernelILi16ELi1024EEvPKfS1_S1_S1_PlPfiii_param_1];
	mov.u32 	%r283, %ctaid.y;
	mul.lo.s32 	%r284, %r392, %r283;
	mov.u32 	%r285, %tid.x;
	mad.lo.s32 	%r286, %r422, 3, %r285;
	mad.lo.s32 	%r287, %r284, 3, %r286;
	cvta.to.global.u64 	%rd13, %rd59;
	mul.wide.s32 	%rd14, %r287, 4;
	add.s64 	%rd15, %rd13, %rd14;
	ld.global.nc.f32 	%f4373, [%rd15];
$L__BB7_6:
	mov.u32 	%r288, %tid.x;
	mov.u32 	%r289, %ntid.x;
	add.s32 	%r424, %r288, %r289;
	setp.eq.s16 	%p7, %rs1, 3;
	shl.b32 	%r290, %r288, 2;
	mov.u32 	%r291, shm;
	add.s32 	%r292, %r291, %r290;
	st.shared.f32 	[%r292], %f4373;
	@%p7 bra 	$L__BB7_13;
	ld.param.u32 	%r393, [_Z10knn_kernelILi16ELi1024EEvPKfS1_S1_S1_PlPfiii_param_8];
	mov.u32 	%r293, %ntid.x;
	mov.u32 	%r294, %tid.x;
	mad.lo.s32 	%r295, %r422, 3, %r294;
	add.s32 	%r296, %r295, %r293;
	mul.lo.s32 	%r297, %r393, 3;
	setp.ge.u32 	%p8, %r296, %r297;
	mov.f32 	%f4374, 0f00000000;
	@%p8 bra 	$L__BB7_9;
	ld.param.u32 	%r394, [_Z10knn_kernelILi16ELi1024EEvPKfS1_S1_S1_PlPfiii_param_8];
	ld.param.u64 	%rd60, [_Z10knn_kernelILi16ELi1024EEvPKfS1_S1_S1_PlPfiii_param_1];
	mov.u32 	%r298, %ctaid.y;
	mul.lo.s32 	%r299, %r394, %r298;
	mov.u32 	%r300, %tid.x;
	mad.lo.s32 	%r301, %r422, 3, %r300;
	mov.u32 	%r302, %ntid.x;
	add.s32 	%r303, %r301, %r302;
	mad.lo.s32 	%r304, %r299, 3, %r303;
	cvta.to.global.u64 	%rd16, %rd60;
	mul.wide.s32 	%rd17, %r304, 4;
	add.s64 	%rd18, %rd16, %rd17;
	ld.global.nc.f32 	%f4374, [%rd18];
$L__BB7_9:
	mov.u32 	%r305, %tid.x;
	mov.u32 	%r306, %ntid.x;
	add.s32 	%r307, %r305, %r306;
	add.s32 	%r424, %r307, %r306;
	setp.eq.s16 	%p9, %rs1, 0;
	shl.b32 	%r308, %r305, 2;
	mov.u32 	%r309, shm;
	add.s32 	%r310, %r309, %r308;
	shl.b32 	%r311, %r306, 2;
	add.s32 	%r312, %r310, %r311;
	st.shared.f32 	[%r312], %f4374;
	@%p9 bra 	$L__BB7_13;
	ld.param.u32 	%r395, [_Z10knn_kernelILi16ELi1024EEvPKfS1_S1_S1_PlPfiii_param_8];
	mov.u32 	%r313, %ntid.x;
	mov.u32 	%r314, %tid.x;
	mad.lo.s32 	%r315, %r422, 3, %r314;
	add.s32 	%r316, %r315, %r313;
	add.s32 	%r317, %r316, %r313;
	mul.lo.s32 	%r318, %r395, 3;
	setp.ge.u32 	%p10, %r317, %r318;
	mov.f32 	%f4375, 0f00000000;
	@%p10 bra 	$L__BB7_12;
	ld.param.u32 	%r396, [_Z10knn_kernelILi16ELi1024EEvPKfS1_S1_S1_PlPfiii_param_8];
	ld.param.u64 	%rd61, [_Z10knn_kernelILi16ELi1024EEvPKfS1_S1_S1_PlPfiii_param_1];
	mov.u32 	%r319, %ctaid.y;
	mul.lo.s32 	%r320, %r396, %r319;
	mov.u32 	%r321, %tid.x;
	mad.lo.s32 	%r322, %r422, 3, %r321;
	mov.u32 	%r323, %ntid.x;
	add.s32 	%r324, %r322, %r323;
	add.s32 	%r325, %r324, %r323;
	mad.lo.s32 	%r326, %r320, 3, %r325;
	cvta.to.global.u64 	%rd19, %rd61;
	mul.wide.s32 	%rd20, %r326, 4;
	add.s64 	%rd21, %rd19, %rd20;
	ld.global.nc.f32 	%f4375, [%rd21];
$L__BB7_12:
	mov.u32 	%r327, %tid.x;
	mov.u32 	%r328, %ntid.x;
	add.s32 	%r329, %r327, %r328;
	add.s32 	%r330, %r329, %r328;
	add.s32 	%r424, %r330, %r328;
	shl.b32 	%r331, %r327, 2;
	mov.u32 	%r332, shm;
	add.s32 	%r333, %r332, %r331;
	shl.b32 	%r334, %r328, 2;
	add.s32 	%r335, %r333, %r334;
	add.s32 	%r336, %r335, %r334;
	st.shared.f32 	[%r336], %f4375;
$L__BB7_13:
	ld.param.u32 	%r397, [_Z10knn_kernelILi16ELi1024EEvPKfS1_S1_S1_PlPfiii_param_8];
	shl.b32 	%r337, %r424, 2;
	mov.u32 	%r338, shm;
	add.s32 	%r450, %r338, %r337;
	mov.u32 	%r339, %ntid.x;
	mul.lo.s32 	%r340, %r422, 3;
	add.s32 	%r442, %r424, %r340;
	add.s32 	%r449, %r442, %r339;
	mov.u32 	%r341, %ctaid.y;
	mul.lo.s32 	%r342, %r397, %r341;
	mul.lo.s32 	%r343, %r342, 3;
	add.s32 	%r344, %r339, %r343;
	add.s32 	%r448, %r442, %r344;
	shl.b32 	%r345, %r339, 1;
	add.s32 	%r447, %r442, %r345;
	add.s32 	%r346, %r343, %r345;
	add.s32 	%r446, %r442, %r346;
	add.s32 	%r347, %r339, %r422;
	mul.lo.s32 	%r348, %r347, 3;
	add.s32 	%r445, %r424, %r348;
	add.s32 	%r349, %r343, %r424;
	add.s32 	%r444, %r349, %r348;
	add.s32 	%r443, %r349, %r340;
$L__BB7_14:
	ld.param.u32 	%r398, [_Z10knn_kernelILi16ELi1024EEvPKfS1_S1_S1_PlPfiii_param_8];
	mul.lo.s32 	%r350, %r398, 3;
	setp.ge.u32 	%p11, %r442, %r350;
	mov.f32 	%f4393, 0f00000000;
	@%p11 bra 	$L__BB7_16;
	ld.param.u64 	%rd62, [_Z10knn_kernelILi16ELi1024EEvPKfS1_S1_S1_PlPfiii_param_1];
	mul.wide.s32 	%rd22, %r443, 4;
	cvta.to.global.u64 	%rd23, %rd62;
	add.s64 	%rd24, %rd23, %rd22;
	ld.global.nc.f32 	%f4393, [%rd24];
$L__BB7_16:
	ld.param.u32 	%r399, [_Z10knn_kernelILi16ELi1024EEvPKfS1_S1_S1_PlPfiii_param_8];
	st.shared.f32 	[%r450], %f4393;
	mul.lo.s32 	%r351, %r399, 3;
	setp.ge.u32 	%p12, %r449, %r351;
	mov.f32 	%f4394, 0f00000000;
	@%p12 bra 	$L__BB7_18;
	ld.param.u64 	%rd63, [_Z10knn_kernelILi16ELi1024EEvPKfS1_S1_S1_PlPfiii_param_1];
	mul.wide.s32 	%rd25, %r448, 4;
	cvta.to.global.u64 	%rd26, %rd63;
	add.s64 	%rd27, %rd26, %rd25;
	ld.global.nc.f32 	%f4394, [%rd27];
$L__BB7_18:
	ld.param.u32 	%r400, [_Z10knn_kernelILi16ELi1024EEvPKfS1_S1_S1_PlPfiii_param_8];
	mov.u32 	%r352, %ntid.x;
	shl.b32 	%r353, %r352, 2;
	add.s32 	%r354, %r450, %r353;
	st.shared.f32 	[%r354], %f4394;
	mul.lo.s32 	%r355, %r400, 3;
	setp.ge.u32 	%p13, %r447, %r355;
	mov.f32 	%f4395, 0f00000000;
	@%p13 bra 	$L__BB7_20;
	ld.param.u64 	%rd64, [_Z10knn_kernelILi16ELi1024EEvPKfS1_S1_S1_PlPfiii_param_1];
	mul.wide.s32 	%rd28, %r446, 4;
	cvta.to.global.u64 	%rd29, %rd64;
	add.s64 	%rd30, %rd29, %rd28;
	ld.global.nc.f32 	%f4395, [%rd30];
$L__BB7_20:
	ld.param.u32 	%r401, [_Z10knn_kernelILi16ELi1024EEvPKfS1_S1_S1_PlPfiii_param_8];
	mov.u32 	%r356, %ntid.x;
	shl.b32 	%r357, %r356, 3;
	add.s32 	%r358, %r450, %r357;
	st.shared.f32 	[%r358], %f4395;
	mul.lo.s32 	%r359, %r401, 3;
	setp.ge.u32 	%p14, %r445, %r359;
	mov.f32 	%f4396, 0f00000000;
	@%p14 bra 	$L__BB7_22;
	ld.param.u64 	%rd65, [_Z10knn_kernelILi16ELi1024EEvPKfS1_S1_S1_PlPfiii_param_1];
	mul.wide.s32 	%rd31, %r444, 4;
	cvta.to.global.u64 	%rd32, %rd65;
	add.s64 	%rd33, %rd32, %rd31;
	ld.global.nc.f32 	%f4396, [%rd33];
$L__BB7_22:
	mov.u32 	%r360, %ntid.x;
	mad.lo.s32 	%r361, %r360, 12, %r450;
	st.shared.f32 	[%r361], %f4396;
	shl.b32 	%r362, %r360, 2;
	add.s32 	%r424, %r424, %r362;
	shl.b32 	%r363, %r360, 4;
	add.s32 	%r450, %r450, %r363;
	add.s32 	%r449, %r449, %r362;
	add.s32 	%r448, %r448, %r362;
	add.s32 	%r447, %r447, %r362;
	add.s32 	%r446, %r446, %r362;
	add.s32 	%r445, %r445, %r362;
	add.s32 	%r444, %r444, %r362;
	add.s32 	%r443, %r443, %r362;
	add.s32 	%r442, %r442, %r362;
	setp.lt.u32 	%p15, %r424, 6144;
	@%p15 bra 	$L__BB7_14;
	ld.param.u32 	%r402, [_Z10knn_kernelILi16ELi1024EEvPKfS1_S1_S1_PlPfiii_param_8];
	bar.sync 	0;
	setp.le.s32 	%p16, %r402, %r422;
	@%p16 bra 	$L__BB7_163;
	min.s32 	%r365, %r421, 2048;
	max.s32 	%r74, %r365, 1;
	mov.b32 	%r468, 0;
$L__BB7_25:
	mov.u32 	%r366, shm;
	mad.lo.s32 	%r367, %r468, 12, %r366;
	ld.shared.f32 	%f1258, [%r367];
	ld.shared.f32 	%f1259, [%r367+4];
	ld.shared.f32 	%f1260, [%r367+8];
	sub.f32 	%f1261, %f1258, %f1;
	sub.f32 	%f1262, %f1259, %f2;
	sub.f32 	%f1263, %f1260, %f3;
	mul.f32 	%f1264, %f1262, %f1262;
	fma.rn.f32 	%f1265, %f1261, %f1261, %f1264;
	fma.rn.f32 	%f1093, %f1263, %f1263, %f1265;
	ld.const.f32 	%f1266, [d_radius2];
	setp.gt.f32 	%p17, %f1093, %f1266;
	@%p17 bra 	$L__BB7_162;
	ld.param.u32 	%r403, [_Z10knn_kernelILi16ELi1024EEvPKfS1_S1_S1_PlPfiii_param_8];
	ld.param.u64 	%rd67, [_Z10knn_kernelILi16ELi1024EEvPKfS1_S1_S1_PlPfiii_param_3];
	mov.u32 	%r368, %ctaid.y;
	add.s32 	%r369, %r468, %r422;
	mad.lo.s32 	%r370, %r403, %r368, %r369;
	shl.b32 	%r371, %r370, 10;
	cvta.to.global.u64 	%rd34, %rd67;
	mul.wide.u32 	%rd35, %r371, 4;
	add.s64 	%rd36, %rd34, %rd35;
	ld.global.nc.f32 	%f1267, [%rd36];
	sub.f32 	%f1268, %f4, %f1267;
	fma.rn.f32 	%f1269, %f1268, %f1268, 0f00000000;
	ld.global.nc.f32 	%f1270, [%rd36+4];
	sub.f32 	%f1271, %f5, %f1270;
	fma.rn.f32 	%f1272, %f1271, %f1271, %f1269;
	ld.global.nc.f32 	%f1273, [%rd36+8];
	sub.f32 	%f1274, %f6, %f1273;
	fma.rn.f32 	%f1275, %f1274, %f1274, %f1272;
	ld.global.nc.f32 	%f1276, [%rd36+12];
	sub.f32 	%f1277, %f7, %f1276;
	fma.rn.f32 	%f1278, %f1277, %f1277, %f1275;
	ld.global.nc.f32 	%f1279, [%rd36+16];
	sub.f32 	%f1280, %f8, %f1279;
	fma.rn.f32 	%f1281, %f1280, %f1280, %f1278;
	ld.global.nc.f32 	%f1282, [%rd36+20];
	sub.f32 	%f1283, %f9, %f1282;
	fma.rn.f32 	%f1284, %f1283, %f1283, %f1281;
	ld.global.nc.f32 	%f1285, [%rd36+24];
	sub.f32 	%f1286, %f10, %f1285;
	fma.rn.f32 	%f1287, %f1286, %f1286, %f1284;
	ld.global.nc.f32 	%f1288, [%rd36+28];
	sub.f32 	%f1289, %f11, %f1288;
	fma.rn.f32 	%f1290, %f1289, %f1289, %f1287;
	ld.global.nc.f32 	%f1291, [%rd36+32];
	sub.f32 	%f1292, %f12, %f1291;
	fma.rn.f32 	%f1293, %f1292, %f1292, %f1290;
	ld.global.nc.f32 	%f1294, [%rd36+36];
	sub.f32 	%f1295, %f13, %f1294;
	fma.rn.f32 	%f1296, %f1295, %f1295, %f1293;
	ld.global.nc.f32 	%f1297, [%rd36+40];
	sub.f32 	%f1298, %f14, %f1297;
	fma.rn.f32 	%f1299, %f1298, %f1298, %f1296;
	ld.global.nc.f32 	%f1300, [%rd36+44];
	sub.f32 	%f1301, %f15, %f1300;
	fma.rn.f32 	%f1302, %f1301, %f1301, %f1299;
	ld.global.nc.f32 	%f1303, [%rd36+48];
	sub.f32 	%f1304, %f16, %f1303;
	fma.rn.f32 	%f1305, %f1304, %f1304, %f1302;
	ld.global.nc.f32 	%f1306, [%rd36+52];
	sub.f32 	%f1307, %f17, %f1306;
	fma.rn.f32 	%f1308, %f1307, %f1307, %f1305;
	ld.global.nc.f32 	%f1309, [%rd36+56];
	sub.f32 	%f1310, %f18, %f1309;
	fma.rn.f32 	%f1311, %f1310, %f1310, %f1308;
	ld.global.nc.f32 	%f1312, [%rd36+60];
	sub.f32 	%f1313, %f19, %f1312;
	fma.rn.f32 	%f1314, %f1313, %f1313, %f1311;
	ld.global.nc.f32 	%f1315, [%rd36+64];
	sub.f32 	%f1316, %f20, %f1315;
	fma.rn.f32 	%f1317, %f1316, %f1316, %f1314;
	ld.global.nc.f32 	%f1318, [%rd36+68];
	sub.f32 	%f1319, %f21, %f1318;
	fma.rn.f32 	%f1320, %f1319, %f1319, %f1317;
	ld.global.nc.f32 	%f1321, [%rd36+72];
	sub.f32 	%f1322, %f22, %f1321;
	fma.rn.f32 	%f1323, %f1322, %f1322, %f1320;
	ld.global.nc.f32 	%f1324, [%rd36+76];
	sub.f32 	%f1325, %f23, %f1324;
	fma.rn.f32 	%f1326, %f1325, %f1325, %f1323;
	ld.global.nc.f32 	%f1327, [%rd36+80];
	sub.f32 	%f1328, %f24, %f1327;
	fma.rn.f32 	%f1329, %f1328, %f1328, %f1326;
	ld.global.nc.f32 	%f1330, [%rd36+84];
	sub.f32 	%f1331, %f25, %f1330;
	fma.rn.f32 	%f1332, %f1331, %f1331, %f1329;
	ld.global.nc.f32 	%f1333, [%rd36+88];
	sub.f32 	%f1334, %f26, %f1333;
	fma.rn.f32 	%f1335, %f1334, %f1334, %f1332;
	ld.global.nc.f32 	%f1336, [%rd36+92];
	sub.f32 	%f1337, %f27, %f1336;
	fma.rn.f32 	%f1338, %f1337, %f1337, %f1335;
	ld.global.nc.f32 	%f1339, [%rd36+96];
	sub.f32 	%f1340, %f28, %f1339;
	fma.rn.f32 	%f1341, %f1340, %f1340, %f1338;
	ld.global.nc.f32 	%f1342, [%rd36+100];
	sub.f32 	%f1343, %f29, %f1342;
	fma.rn.f32 	%f1344, %f1343, %f1343, %f1341;
	ld.global.nc.f32 	%f1345, [%rd36+104];
	sub.f32 	%f1346, %f30, %f1345;
	fma.rn.f32 	%f1347, %f1346, %f1346, %f1344;
	ld.global.nc.f32 	%f1348, [%rd36+108];
	sub.f32 	%f1349, %f31, %f1348;
	fma.rn.f32 	%f1350, %f1349, %f1349, %f1347;
	ld.global.nc.f32 	%f1351, [%rd36+112];
	sub.f32 	%f1352, %f32, %f1351;
	fma.rn.f32 	%f1353, %f1352, %f1352, %f1350;
	ld.global.nc.f32 	%f1354, [%rd36+116];
	sub.f32 	%f1355, %f33, %f1354;
	fma.rn.f32 	%f1356, %f1355, %f1355, %f1353;
	ld.global.nc.f32 	%f1357, [%rd36+120];
	sub.f32 	%f1358, %f34, %f1357;
	fma.rn.f32 	%f1359, %f1358, %f1358, %f1356;
	ld.global.nc.f32 	%f1360, [%rd36+124];
	sub.f32 	%f1361, %f35, %f1360;
	fma.rn.f32 	%f1362, %f1361, %f1361, %f1359;
	ld.global.nc.f32 	%f1363, [%rd36+128];
	sub.f32 	%f1364, %f36, %f1363;
	fma.rn.f32 	%f1365, %f1364, %f1364, %f1362;
	ld.global.nc.f32 	%f1366, [%rd36+132];
	sub.f32 	%f1367, %f37, %f1366;
	fma.rn.f32 	%f1368, %f1367, %f1367, %f1365;
	ld.global.nc.f32 	%f1369, [%rd36+136];
	sub.f32 	%f1370, %f38, %f1369;
	fma.rn.f32 	%f1371, %f1370, %f1370, %f1368;
	ld.global.nc.f32 	%f1372, [%rd36+140];
	sub.f32 	%f1373, %f39, %f1372;
	fma.rn.f32 	%f1374, %f1373, %f1373, %f1371;
	ld.global.nc.f32 	%f1375, [%rd36+144];
	sub.f32 	%f1376, %f40, %f1375;
	fma.rn.f32 	%f1377, %f1376, %f1376, %f1374;
	ld.global.nc.f32 	%f1378, [%rd36+148];
	sub.f32 	%f1379, %f41, %f1378;
	fma.rn.f32 	%f1380, %f1379, %f1379, %f1377;
	ld.global.nc.f32 	%f1381, [%rd36+152];
	sub.f32 	%f1382, %f42, %f1381;
	fma.rn.f32 	%f1383, %f1382, %f1382, %f1380;
	ld.global.nc.f32 	%f1384, [%rd36+156];
	sub.f32 	%f1385, %f43, %f1384;
	fma.rn.f32 	%f1386, %f1385, %f1385, %f1383;
	ld.global.nc.f32 	%f1387, [%rd36+160];
	sub.f32 	%f1388, %f44, %f1387;
	fma.rn.f32 	%f1389, %f1388, %f1388, %f1386;
	ld.global.nc.f32 	%f1390, [%rd36+164];
	sub.f32 	%f1391, %f45, %f1390;
	fma.rn.f32 	%f1392, %f1391, %f1391, %f1389;
	ld.global.nc.f32 	%f1393, [%rd36+168];
	sub.f32 	%f1394, %f46, %f1393;
	fma.rn.f32 	%f1395, %f1394, %f1394, %f1392;
	ld.global.nc.f32 	%f1396, [%rd36+172];
	sub.f32 	%f1397, %f47, %f1396;
	fma.rn.f32 	%f1398, %f1397, %f1397, %f1395;
	ld.global.nc.f32 	%f1399, [%rd36+176];
	sub.f32 	%f1400, %f48, %f1399;
	fma.rn.f32 	%f1401, %f1400, %f1400, %f1398;
	ld.global.nc.f32 	%f1402, [%rd36+180];
	sub.f32 	%f1403, %f49, %f1402;
	fma.rn.f32 	%f1404, %f1403, %f1403, %f1401;
	ld.global.nc.f32 	%f1405, [%rd36+184];
	sub.f32 	%f1406, %f50, %f1405;
	fma.rn.f32 	%f1407, %f1406, %f1406, %f1404;
	ld.global.nc.f32 	%f1408, [%rd36+188];
	sub.f32 	%f1409, %f51, %f1408;
	fma.rn.f32 	%f1410, %f1409, %f1409, %f1407;
	ld.global.nc.f32 	%f1411, [%rd36+192];
	sub.f32 	%f1412, %f52, %f1411;
	fma.rn.f32 	%f1413, %f1412, %f1412, %f1410;
	ld.global.nc.f32 	%f1414, [%rd36+196];
	sub.f32 	%f1415, %f53, %f1414;
	fma.rn.f32 	%f1416, %f1415, %f1415, %f1413;
	ld.global.nc.f32 	%f1417, [%rd36+200];
	sub.f32 	%f1418, %f54, %f1417;
	fma.rn.f32 	%f1419, %f1418, %f1418, %f1416;
	ld.global.nc.f32 	%f1420, [%rd36+204];
	sub.f32 	%f1421, %f55, %f1420;
	fma.rn.f32 	%f1422, %f1421, %f1421, %f1419;
	ld.global.nc.f32 	%f1423, [%rd36+208];
	sub.f32 	%f1424, %f56, %f1423;
	fma.rn.f32 	%f1425, %f1424, %f1424, %f1422;
	ld.global.nc.f32 	%f1426, [%rd36+212];
	sub.f32 	%f1427, %f57, %f1426;
	fma.rn.f32 	%f1428, %f1427, %f1427, %f1425;
	ld.global.nc.f32 	%f1429, [%rd36+216];
	sub.f32 	%f1430, %f58, %f1429;
	fma.rn.f32 	%f1431, %f1430, %f1430, %f1428;
	ld.global.nc.f32 	%f1432, [%rd36+220];
	sub.f32 	%f1433, %f59, %f1432;
	fma.rn.f32 	%f1434, %f1433, %f1433, %f1431;
	ld.global.nc.f32 	%f1435, [%rd36+224];
	sub.f32 	%f1436, %f60, %f1435;
	fma.rn.f32 	%f1437, %f1436, %f1436, %f1434;
	ld.global.nc.f32 	%f1438, [%rd36+228];
	sub.f32 	%f1439, %f61, %f1438;
	fma.rn.f32 	%f1440, %f1439, %f1439, %f1437;
	ld.global.nc.f32 	%f1441, [%rd36+232];
	sub.f32 	%f1442, %f62, %f1441;
	fma.rn.f32 	%f1443, %f1442, %f1442, %f1440;
	ld.global.nc.f32 	%f1444, [%rd36+236];
	sub.f32 	%f1445, %f63, %f1444;
	fma.rn.f32 	%f1446, %f1445, %f1445, %f1443;
	ld.global.nc.f32 	%f1447, [%rd36+240];
	sub.f32 	%f1448, %f64, %f1447;
	fma.rn.f32 	%f1449, %f1448, %f1448, %f1446;
	ld.global.nc.f32 	%f1450, [%rd36+244];
	sub.f32 	%f1451, %f65, %f1450;
	fma.rn.f32 	%f1452, %f1451, %f1451, %f1449;
	ld.global.nc.f32 	%f1453, [%rd36+248];
	sub.f32 	%f1454, %f66, %f1453;
	fma.rn.f32 	%f1455, %f1454, %f1454, %f1452;
	ld.global.nc.f32 	%f1456, [%rd36+252];
	sub.f32 	%f1457, %f67, %f1456;
	fma.rn.f32 	%f1458, %f1457, %f1457, %f1455;
	ld.global.nc.f32 	%f1459, [%rd36+256];
	sub.f32 	%f1460, %f68, %f1459;
	fma.rn.f32 	%f1461, %f1460, %f1460, %f1458;
	ld.global.nc.f32 	%f1462, [%rd36+260];
	sub.f32 	%f1463, %f69, %f1462;
	fma.rn.f32 	%f1464, %f1463, %f1463, %f1461;
	ld.global.nc.f32 	%f1465, [%rd36+264];
	sub.f32 	%f1466, %f70, %f1465;
	fma.rn.f32 	%f1467, %f1466, %f1466, %f1464;
	ld.global.nc.f32 	%f1468, [%rd36+268];
	sub.f32 	%f1469, %f71, %f1468;
	fma.rn.f32 	%f1470, %f1469, %f1469, %f1467;
	ld.global.nc.f32 	%f1471, [%rd36+272];
	sub.f32 	%f1472, %f72, %f1471;
	fma.rn.f32 	%f1473, %f1472, %f1472, %f1470;
	ld.global.nc.f32 	%f1474, [%rd36+276];
	sub.f32 	%f1475, %f73, %f1474;
	fma.rn.f32 	%f1476, %f1475, %f1475, %f1473;
	ld.global.nc.f32 	%f1477, [%rd36+280];
	sub.f32 	%f1478, %f74, %f1477;
	fma.rn.f32 	%f1479, %f1478, %f1478, %f1476;
	ld.global.nc.f32 	%f1480, [%rd36+284];
	sub.f32 	%f1481, %f75, %f1480;
	fma.rn.f32 	%f1482, %f1481, %f1481, %f1479;
	ld.global.nc.f32 	%f1483, [%rd36+288];
	sub.f32 	%f1484, %f76, %f1483;
	fma.rn.f32 	%f1485, %f1484, %f1484, %f1482;
	ld.global.nc.f32 	%f1486, [%rd36+292];
	sub.f32 	%f1487, %f77, %f1486;
	fma.rn.f32 	%f1488, %f1487, %f1487, %f1485;
	ld.global.nc.f32 	%f1489, [%rd36+296];
	sub.f32 	%f1490, %f78, %f1489;
	fma.rn.f32 	%f1491, %f1490, %f1490, %f1488;
	ld.global.nc.f32 	%f1492, [%rd36+300];
	sub.f32 	%f1493, %f79, %f1492;
	fma.rn.f32 	%f1494, %f1493, %f1493, %f1491;
	ld.global.nc.f32 	%f1495, [%rd36+304];
	sub.f32 	%f1496, %f80, %f1495;
	fma.rn.f32 	%f1497, %f1496, %f1496, %f1494;
	ld.global.nc.f32 	%f1498, [%rd36+308];
	sub.f32 	%f1499, %f81, %f1498;
	fma.rn.f32 	%f1500, %f1499, %f1499, %f1497;
	ld.global.nc.f32 	%f1501, [%rd36+312];
	sub.f32 	%f1502, %f82, %f1501;
	fma.rn.f32 	%f1503, %f1502, %f1502, %f1500;
	ld.global.nc.f32 	%f1504, [%rd36+316];
	sub.f32 	%f1505, %f83, %f1504;
	fma.rn.f32 	%f1506, %f1505, %f1505, %f1503;
	ld.global.nc.f32 	%f1507, [%rd36+320];
	sub.f32 	%f1508, %f84, %f1507;
	fma.rn.f32 	%f1509, %f1508, %f1508, %f1506;
	ld.global.nc.f32 	%f1510, [%rd36+324];
	sub.f32 	%f1511, %f85, %f1510;
	fma.rn.f32 	%f1512, %f1511, %f1511, %f1509;
	ld.global.nc.f32 	%f1513, [%rd36+328];
	sub.f32 	%f1514, %f86, %f1513;
	fma.rn.f32 	%f1515, %f1514, %f1514, %f1512;
	ld.global.nc.f32 	%f1516, [%rd36+332];
	sub.f32 	%f1517, %f87, %f1516;
	fma.rn.f32 	%f1518, %f1517, %f1517, %f1515;
	ld.global.nc.f32 	%f1519, [%rd36+336];
	sub.f32 	%f1520, %f88, %f1519;
	fma.rn.f32 	%f1521, %f1520, %f1520, %f1518;
	ld.global.nc.f32 	%f1522, [%rd36+340];
	sub.f32 	%f1523, %f89, %f1522;
	fma.rn.f32 	%f1524, %f1523, %f1523, %f1521;
	ld.global.nc.f32 	%f1525, [%rd36+344];
	sub.f32 	%f1526, %f90, %f1525;
	fma.rn.f32 	%f1527, %f1526, %f1526, %f1524;
	ld.global.nc.f32 	%f1528, [%rd36+348];
	sub.f32 	%f1529, %f91, %f1528;
	fma.rn.f32 	%f1530, %f1529, %f1529, %f1527;
	ld.global.nc.f32 	%f1531, [%rd36+352];
	sub.f32 	%f1532, %f92, %f1531;
	fma.rn.f32 	%f1533, %f1532, %f1532, %f1530;
	ld.global.nc.f32 	%f1534, [%rd36+356];
	sub.f32 	%f1535, %f93, %f1534;
	fma.rn.f32 	%f1536, %f1535, %f1535, %f1533;
	ld.global.nc.f32 	%f1537, [%rd36+360];
	sub.f32 	%f1538, %f94, %f1537;
	fma.rn.f32 	%f1539, %f1538, %f1538, %f1536;
	ld.global.nc.f32 	%f1540, [%rd36+364];
	sub.f32 	%f1541, %f95, %f1540;
	fma.rn.f32 	%f1542, %f1541, %f1541, %f1539;
	ld.global.nc.f32 	%f1543, [%rd36+368];
	sub.f32 	%f1544, %f96, %f1543;
	fma.rn.f32 	%f1545, %f1544, %f1544, %f1542;
	ld.global.nc.f32 	%f1546, [%rd36+372];
	sub.f32 	%f1547, %f97, %f1546;
	fma.rn.f32 	%f1548, %f1547, %f1547, %f1545;
	ld.global.nc.f32 	%f1549, [%rd36+376];
	sub.f32 	%f1550, %f98, %f1549;
	fma.rn.f32 	%f1551, %f1550, %f1550, %f1548;
	ld.global.nc.f32 	%f1552, [%rd36+380];
	sub.f32 	%f1553, %f99, %f1552;
	fma.rn.f32 	%f1554, %f1553, %f1553, %f1551;
	ld.global.nc.f32 	%f1555, [%rd36+384];
	sub.f32 	%f1556, %f100, %f1555;
	fma.rn.f32 	%f1557, %f1556, %f1556, %f1554;
	ld.global.nc.f32 	%f1558, [%rd36+388];
	sub.f32 	%f1559, %f101, %f1558;
	fma.rn.f32 	%f1560, %f1559, %f1559, %f1557;
	ld.global.nc.f32 	%f1561, [%rd36+392];
	sub.f32 	%f1562, %f102, %f1561;
	fma.rn.f32 	%f1563, %f1562, %f1562, %f1560;
	ld.global.nc.f32 	%f1564, [%rd36+396];
	sub.f32 	%f1565, %f103, %f1564;
	fma.rn.f32 	%f1566, %f1565, %f1565, %f1563;
	ld.global.nc.f32 	%f1567, [%rd36+400];
	sub.f32 	%f1568, %f104, %f1567;
	fma.rn.f32 	%f1569, %f1568, %f1568, %f1566;
	ld.global.nc.f32 	%f1570, [%rd36+404];
	sub.f32 	%f1571, %f105, %f1570;
	fma.rn.f32 	%f1572, %f1571, %f1571, %f1569;
	ld.global.nc.f32 	%f1573, [%rd36+408];
	sub.f32 	%f1574, %f106, %f1573;
	fma.rn.f32 	%f1575, %f1574, %f1574, %f1572;
	ld.global.nc.f32 	%f1576, [%rd36+412];
	sub.f32 	%f1577, %f107, %f1576;
	fma.rn.f32 	%f1578, %f1577, %f1577, %f1575;
	ld.global.nc.f32 	%f1579, [%rd36+416];
	sub.f32 	%f1580, %f108, %f1579;
	fma.rn.f32 	%f1581, %f1580, %f1580, %f1578;
	ld.global.nc.f32 	%f1582, [%rd36+420];
	sub.f32 	%f1583, %f109, %f1582;
	fma.rn.f32 	%f1584, %f1583, %f1583, %f1581;
	ld.global.nc.f32 	%f1585, [%rd36+424];
	sub.f32 	%f1586, %f110, %f1585;
	fma.rn.f32 	%f1587, %f1586, %f1586, %f1584;
	ld.global.nc.f32 	%f1588, [%rd36+428];
	sub.f32 	%f1589, %f111, %f1588;
	fma.rn.f32 	%f1590, %f1589, %f1589, %f1587;
	ld.global.nc.f32 	%f1591, [%rd36+432];
	sub.f32 	%f1592, %f112, %f1591;
	fma.rn.f32 	%f1593, %f1592, %f1592, %f1590;
	ld.global.nc.f32 	%f1594, [%rd36+436];
	sub.f32 	%f1595, %f113, %f1594;
	fma.rn.f32 	%f1596, %f1595, %f1595, %f1593;
	ld.global.nc.f32 	%f1597, [%rd36+440];
	sub.f32 	%f1598, %f114, %f1597;
	fma.rn.f32 	%f1599, %f1598, %f1598, %f1596;
	ld.global.nc.f32 	%f1600, [%rd36+444];
	sub.f32 	%f1601, %f115, %f1600;
	fma.rn.f32 	%f1602, %f1601, %f1601, %f1599;
	ld.global.nc.f32 	%f1603, [%rd36+448];
	sub.f32 	%f1604, %f116, %f1603;
	fma.rn.f32 	%f1605, %f1604, %f1604, %f1602;
	ld.global.nc.f32 	%f1606, [%rd36+452];
	sub.f32 	%f1607, %f117, %f1606;
	fma.rn.f32 	%f1608, %f1607, %f1607, %f1605;
	ld.global.nc.f32 	%f1609, [%rd36+456];
	sub.f32 	%f1610, %f118, %f1609;
	fma.rn.f32 	%f1611, %f1610, %f1610, %f1608;
	ld.global.nc.f32 	%f1612, [%rd36+460];
	sub.f32 	%f1613, %f119, %f1612;
	fma.rn.f32 	%f1614, %f1613, %f1613, %f1611;
	ld.global.nc.f32 	%f1615, [%rd36+464];
	sub.f32 	%f1616, %f120, %f1615;
	fma.rn.f32 	%f1617, %f1616, %f1616, %f1614;
	ld.global.nc.f32 	%f1618, [%rd36+468];
	sub.f32 	%f1619, %f121, %f1618;
	fma.rn.f32 	%f1620, %f1619, %f1619, %f1617;
	ld.global.nc.f32 	%f1621, [%rd36+472];
	sub.f32 	%f1622, %f122, %f1621;
	fma.rn.f32 	%f1623, %f1622, %f1622, %f1620;
	ld.global.nc.f32 	%f1624, [%rd36+476];
	sub.f32 	%f1625, %f123, %f1624;
	fma.rn.f32 	%f1626, %f1625, %f1625, %f1623;
	ld.global.nc.f32 	%f1627, [%rd36+480];
	sub.f32 	%f1628, %f124, %f1627;
	fma.rn.f32 	%f1629, %f1628, %f1628, %f1626;
	ld.global.nc.f32 	%f1630, [%rd36+484];
	sub.f32 	%f1631, %f125, %f1630;
	fma.rn.f32 	%f1632, %f1631, %f1631, %f1629;
	ld.global.nc.f32 	%f1633, [%rd36+488];
	sub.f32 	%f1634, %f126, %f1633;
	fma.rn.f32 	%f1635, %f1634, %f1634, %f1632;
	ld.global.nc.f32 	%f1636, [%rd36+492];
	sub.f32 	%f1637, %f127, %f1636;
	fma.rn.f32 	%f1638, %f1637, %f1637, %f1635;
	ld.global.nc.f32 	%f1639, [%rd36+496];
	sub.f32 	%f1640, %f128, %f1639;
	fma.rn.f32 	%f1641, %f1640, %f1640, %f1638;
	ld.global.nc.f32 	%f1642, [%rd36+500];
	sub.f32 	%f1643, %f129, %f1642;
	fma.rn.f32 	%f1644, %f1643, %f1643, %f1641;
	ld.global.nc.f32 	%f1645, [%rd36+504];
	sub.f32 	%f1646, %f130, %f1645;
	fma.rn.f32 	%f1647, %f1646, %f1646, %f1644;
	ld.global.nc.f32 	%f1648, [%rd36+508];
	sub.f32 	%f1649, %f131, %f1648;
	fma.rn.f32 	%f1650, %f1649, %f1649, %f1647;
	ld.global.nc.f32 	%f1651, [%rd36+512];
	sub.f32 	%f1652, %f132, %f1651;
	fma.rn.f32 	%f1653, %f1652, %f1652, %f1650;
	ld.global.nc.f32 	%f1654, [%rd36+516];
	sub.f32 	%f1655, %f133, %f1654;
	fma.rn.f32 	%f1656, %f1655, %f1655, %f1653;
	ld.global.nc.f32 	%f1657, [%rd36+520];
	sub.f32 	%f1658, %f134, %f1657;
	fma.rn.f32 	%f1659, %f1658, %f1658, %f1656;
	ld.global.nc.f32 	%f1660, [%rd36+524];
	sub.f32 	%f1661, %f135, %f1660;
	fma.rn.f32 	%f1662, %f1661, %f1661, %f1659;
	ld.global.nc.f32 	%f1663, [%rd36+528];
	sub.f32 	%f1664, %f136, %f1663;
	fma.rn.f32 	%f1665, %f1664, %f1664, %f1662;
	ld.global.nc.f32 	%f1666, [%rd36+532];
	sub.f32 	%f1667, %f137, %f1666;
	fma.rn.f32 	%f1668, %f1667, %f1667, %f1665;
	ld.global.nc.f32 	%f1669, [%rd36+536];
	sub.f32 	%f1670, %f138, %f1669;
	fma.rn.f32 	%f1671, %f1670, %f1670, %f1668;
	ld.global.nc.f32 	%f1672, [%rd36+540];
	sub.f32 	%f1673, %f139, %f1672;
	fma.rn.f32 	%f1674, %f1673, %f1673, %f1671;
	ld.global.nc.f32 	%f1675, [%rd36+544];
	sub.f32 	%f1676, %f140, %f1675;
	fma.rn.f32 	%f1677, %f1676, %f1676, %f1674;
	ld.global.nc.f32 	%f1678, [%rd36+548];
	sub.f32 	%f1679, %f141, %f1678;
	fma.rn.f32 	%f1680, %f1679, %f1679, %f1677;
	ld.global.nc.f32 	%f1681, [%rd36+552];
	sub.f32 	%f1682, %f142, %f1681;
	fma.rn.f32 	%f1683, %f1682, %f1682, %f1680;
	ld.global.nc.f32 	%f1684, [%rd36+556];
	sub.f32 	%f1685, %f143, %f1684;
	fma.rn.f32 	%f1686, %f1685, %f1685, %f1683;
	ld.global.nc.f32 	%f1687, [%rd36+560];
	sub.f32 	%f1688, %f144, %f1687;
	fma.rn.f32 	%f1689, %f1688, %f1688, %f1686;
	ld.global.nc.f32 	%f1690, [%rd36+564];
	sub.f32 	%f1691, %f145, %f1690;
	fma.rn.f32 	%f1692, %f1691, %f1691, %f1689;
	ld.global.nc.f32 	%f1693, [%rd36+568];
	sub.f32 	%f1694, %f146, %f1693;
	fma.rn.f32 	%f1695, %f1694, %f1694, %f1692;
	ld.global.nc.f32 	%f1696, [%rd36+572];
	sub.f32 	%f1697, %f147, %f1696;
	fma.rn.f32 	%f1698, %f1697, %f1697, %f1695;
	ld.global.nc.f32 	%f1699, [%rd36+576];
	sub.f32 	%f1700, %f148, %f1699;
	fma.rn.f32 	%f1701, %f1700, %f1700, %f1698;
	ld.global.nc.f32 	%f1702, [%rd36+580];
	sub.f32 	%f1703, %f149, %f1702;
	fma.rn.f32 	%f1704, %f1703, %f1703, %f1701;
	ld.global.nc.f32 	%f1705, [%rd36+584];
	sub.f32 	%f1706, %f150, %f1705;
	fma.rn.f32 	%f1707, %f1706, %f1706, %f1704;
	ld.global.nc.f32 	%f1708, [%rd36+588];
	sub.f32 	%f1709, %f151, %f1708;
	fma.rn.f32 	%f1710, %f1709, %f1709, %f1707;
	ld.global.nc.f32 	%f1711, [%rd36+592];
	sub.f32 	%f1712, %f152, %f1711;
	fma.rn.f32 	%f1713, %f1712, %f1712, %f1710;
	ld.global.nc.f32 	%f1714, [%rd36+596];
	sub.f32 	%f1715, %f153, %f1714;
	fma.rn.f32 	%f1716, %f1715, %f1715, %f1713;
	ld.global.nc.f32 	%f1717, [%rd36+600];
	sub.f32 	%f1718, %f154, %f1717;
	fma.rn.f32 	%f1719, %f1718, %f1718, %f1716;
	ld.global.nc.f32 	%f1720, [%rd36+604];
	sub.f32 	%f1721, %f155, %f1720;
	fma.rn.f32 	%f1722, %f1721, %f1721, %f1719;
	ld.global.nc.f32 	%f1723, [%rd36+608];
	sub.f32 	%f1724, %f156, %f1723;
	fma.rn.f32 	%f1725, %f1724, %f1724, %f1722;
	ld.global.nc.f32 	%f1726, [%rd36+612];
	sub.f32 	%f1727, %f157, %f1726;
	fma.rn.f32 	%f1728, %f1727, %f1727, %f1725;
	ld.global.nc.f32 	%f1729, [%rd36+616];
	sub.f32 	%f1730, %f158, %f1729;
	fma.rn.f32 	%f1731, %f1730, %f1730, %f1728;
	ld.global.nc.f32 	%f1732, [%rd36+620];
	sub.f32 	%f1733, %f159, %f1732;
	fma.rn.f32 	%f1734, %f1733, %f1733, %f1731;
	ld.global.nc.f32 	%f1735, [%rd36+624];
	sub.f32 	%f1736, %f160, %f1735;
	fma.rn.f32 	%f1737, %f1736, %f1736, %f1734;
	ld.global.nc.f32 	%f1738, [%rd36+628];
	sub.f32 	%f1739, %f161, %f1738;
	fma.rn.f32 	%f1740, %f1739, %f1739, %f1737;
	ld.global.nc.f32 	%f1741, [%rd36+632];
	sub.f32 	%f1742, %f162, %f1741;
	fma.rn.f32 	%f1743, %f1742, %f1742, %f1740;
	ld.global.nc.f32 	%f1744, [%rd36+636];
	sub.f32 	%f1745, %f163, %f1744;
	fma.rn.f32 	%f1746, %f1745, %f1745, %f1743;
	ld.global.nc.f32 	%f1747, [%rd36+640];
	sub.f32 	%f1748, %f164, %f1747;
	fma.rn.f32 	%f1749, %f1748, %f1748, %f1746;
	ld.global.nc.f32 	%f1750, [%rd36+644];
	sub.f32 	%f1751, %f165, %f1750;
	fma.rn.f32 	%f1752, %f1751, %f1751, %f1749;
	ld.global.nc.f32 	%f1753, [%rd36+648];
	sub.f32 	%f1754, %f166, %f1753;
	fma.rn.f32 	%f1755, %f1754, %f1754, %f1752;
	ld.global.nc.f32 	%f1756, [%rd36+652];
	sub.f32 	%f1757, %f167, %f1756;
	fma.rn.f32 	%f1758, %f1757, %f1757, %f1755;
	ld.global.nc.f32 	%f1759, [%rd36+656];
	sub.f32 	%f1760, %f168, %f1759;
	fma.rn.f32 	%f1761, %f1760, %f1760, %f1758;
	ld.global.nc.f32 	%f1762, [%rd36+660];
	sub.f32 	%f1763, %f169, %f1762;
	fma.rn.f32 	%f1764, %f1763, %f1763, %f1761;
	ld.global.nc.f32 	%f1765, [%rd36+664];
	sub.f32 	%f1766, %f170, %f1765;
	fma.rn.f32 	%f1767, %f1766, %f1766, %f1764;
	ld.global.nc.f32 	%f1768, [%rd36+668];
	sub.f32 	%f1769, %f171, %f1768;
	fma.rn.f32 	%f1770, %f1769, %f1769, %f1767;
	ld.global.nc.f32 	%f1771, [%rd36+672];
	sub.f32 	%f1772, %f172, %f1771;
	fma.rn.f32 	%f1773, %f1772, %f1772, %f1770;
	ld.global.nc.f32 	%f1774, [%rd36+676];
	sub.f32 	%f1775, %f173, %f1774;
	fma.rn.f32 	%f1776, %f1775, %f1775, %f1773;
	ld.global.nc.f32 	%f1777, [%rd36+680];
	sub.f32 	%f1778, %f174, %f1777;
	fma.rn.f32 	%f1779, %f1778, %f1778, %f1776;
	ld.global.nc.f32 	%f1780, [%rd36+684];
	sub.f32 	%f1781, %f175, %f1780;
	fma.rn.f32 	%f1782, %f1781, %f1781, %f1779;
	ld.global.nc.f32 	%f1783, [%rd36+688];
	sub.f32 	%f1784, %f176, %f1783;
	fma.rn.f32 	%f1785, %f1784, %f1784, %f1782;
	ld.global.nc.f32 	%f1786, [%rd36+692];
	sub.f32 	%f1787, %f177, %f1786;
	fma.rn.f32 	%f1788, %f1787, %f1787, %f1785;
	ld.global.nc.f32 	%f1789, [%rd36+696];
	sub.f32 	%f1790, %f178, %f1789;
	fma.rn.f32 	%f1791, %f1790, %f1790, %f1788;
	ld.global.nc.f32 	%f1792, [%rd36+700];
	sub.f32 	%f1793, %f179, %f1792;
	fma.rn.f32 	%f1794, %f1793, %f1793, %f1791;
	ld.global.nc.f32 	%f1795, [%rd36+704];
	sub.f32 	%f1796, %f180, %f1795;
	fma.rn.f32 	%f1797, %f1796, %f1796, %f1794;
	ld.global.nc.f32 	%f1798, [%rd36+708];
	sub.f32 	%f1799, %f181, %f1798;
	fma.rn.f32 	%f1800, %f1799, %f1799, %f1797;
	ld.global.nc.f32 	%f1801, [%rd36+712];
	sub.f32 	%f1802, %f182, %f1801;
	fma.rn.f32 	%f1803, %f1802, %f1802, %f1800;
	ld.global.nc.f32 	%f1804, [%rd36+716];
	sub.f32 	%f1805, %f183, %f1804;
	fma.rn.f32 	%f1806, %f1805, %f1805, %f1803;
	ld.global.nc.f32 	%f1807, [%rd36+720];
	sub.f32 	%f1808, %f184, %f1807;
	fma.rn.f32 	%f1809, %f1808, %f1808, %f1806;
	ld.global.nc.f32 	%f1810, [%rd36+724];
	sub.f32 	%f1811, %f185, %f1810;
	fma.rn.f32 	%f1812, %f1811, %f1811, %f1809;
	ld.global.nc.f32 	%f1813, [%rd36+728];
	sub.f32 	%f1814, %f186, %f1813;
	fma.rn.f32 	%f1815, %f1814, %f1814, %f1812;
	ld.global.nc.f32 	%f1816, [%rd36+732];
	sub.f32 	%f1817, %f187, %f1816;
	fma.rn.f32 	%f1818, %f1817, %f1817, %f1815;
	ld.global.nc.f32 	%f1819, [%rd36+736];
	sub.f32 	%f1820, %f188, %f1819;
	fma.rn.f32 	%f1821, %f1820, %f1820, %f1818;
	ld.global.nc.f32 	%f1822, [%rd36+740];
	sub.f32 	%f1823, %f189, %f1822;
	fma.rn.f32 	%f1824, %f1823, %f1823, %f1821;
	ld.global.nc.f32 	%f1825, [%rd36+744];
	sub.f32 	%f1826, %f190, %f1825;
	fma.rn.f32 	%f1827, %f1826, %f1826, %f1824;
	ld.global.nc.f32 	%f1828, [%rd36+748];
	sub.f32 	%f1829, %f191, %f1828;
	fma.rn.f32 	%f1830, %f1829, %f1829, %f1827;
	ld.global.nc.f32 	%f1831, [%rd36+752];
	sub.f32 	%f1832, %f192, %f1831;
	fma.rn.f32 	%f1833, %f1832, %f1832, %f1830;
	ld.global.nc.f32 	%f1834, [%rd36+756];
	sub.f32 	%f1835, %f193, %f1834;
	fma.rn.f32 	%f1836, %f1835, %f1835, %f1833;
	ld.global.nc.f32 	%f1837, [%rd36+760];
	sub.f32 	%f1838, %f194, %f1837;
	fma.rn.f32 	%f1839, %f1838, %f1838, %f1836;
	ld.global.nc.f32 	%f1840, [%rd36+764];
	sub.f32 	%f1841, %f195, %f1840;
	fma.rn.f32 	%f1842, %f1841, %f1841, %f1839;
	ld.global.nc.f32 	%f1843, [%rd36+768];
	sub.f32 	%f1844, %f196, %f1843;
	fma.rn.f32 	%f1845, %f1844, %f1844, %f1842;
	ld.global.nc.f32 	%f1846, [%rd36+772];
	sub.f32 	%f1847, %f197, %f1846;
	fma.rn.f32 	%f1848, %f1847, %f1847, %f1845;
	ld.global.nc.f32 	%f1849, [%rd36+776];
	sub.f32 	%f1850, %f198, %f1849;
	fma.rn.f32 	%f1851, %f1850, %f1850, %f1848;
	ld.global.nc.f32 	%f1852, [%rd36+780];
	sub.f32 	%f1853, %f199, %f1852;
	fma.rn.f32 	%f1854, %f1853, %f1853, %f1851;
	ld.global.nc.f32 	%f1855, [%rd36+784];
	sub.f32 	%f1856, %f200, %f1855;
	fma.rn.f32 	%f1857, %f1856, %f1856, %f1854;
	ld.global.nc.f32 	%f1858, [%rd36+788];
	sub.f32 	%f1859, %f201, %f1858;
	fma.rn.f32 	%f1860, %f1859, %f1859, %f1857;
	ld.global.nc.f32 	%f1861, [%rd36+792];
	sub.f32 	%f1862, %f202, %f1861;
	fma.rn.f32 	%f1863, %f1862, %f1862, %f1860;
	ld.global.nc.f32 	%f1864, [%rd36+796];
	sub.f32 	%f1865, %f203, %f1864;
	fma.rn.f32 	%f1866, %f1865, %f1865, %f1863;
	ld.global.nc.f32 	%f1867, [%rd36+800];
	sub.f32 	%f1868, %f204, %f1867;
	fma.rn.f32 	%f1869, %f1868, %f1868, %f1866;
	ld.global.nc.f32 	%f1870, [%rd36+804];
	sub.f32 	%f1871, %f205, %f1870;
	fma.rn.f32 	%f1872, %f1871, %f1871, %f1869;
	ld.global.nc.f32 	%f1873, [%rd36+808];
	sub.f32 	%f1874, %f206, %f1873;
	fma.rn.f32 	%f1875, %f1874, %f1874, %f1872;
	ld.global.nc.f32 	%f1876, [%rd36+812];
	sub.f32 	%f1877, %f207, %f1876;
	fma.rn.f32 	%f1878, %f1877, %f1877, %f1875;
	ld.global.nc.f32 	%f1879, [%rd36+816];
	sub.f32 	%f1880, %f208, %f1879;
	fma.rn.f32 	%f1881, %f1880, %f1880, %f1878;
	ld.global.nc.f32 	%f1882, [%rd36+820];
	sub.f32 	%f1883, %f209, %f1882;
	fma.rn.f32 	%f1884, %f1883, %f1883, %f1881;
	ld.global.nc.f32 	%f1885, [%rd36+824];
	sub.f32 	%f1886, %f210, %f1885;
	fma.rn.f32 	%f1887, %f1886, %f1886, %f1884;
	ld.global.nc.f32 	%f1888, [%rd36+828];
	sub.f32 	%f1889, %f211, %f1888;
	fma.rn.f32 	%f1890, %f1889, %f1889, %f1887;
	ld.global.nc.f32 	%f1891, [%rd36+832];
	sub.f32 	%f1892, %f212, %f1891;
	fma.rn.f32 	%f1893, %f1892, %f1892, %f1890;
	ld.global.nc.f32 	%f1894, [%rd36+836];
	sub.f32 	%f1895, %f213, %f1894;
	fma.rn.f32 	%f1896, %f1895, %f1895, %f1893;
	ld.global.nc.f32 	%f1897, [%rd36+840];
	sub.f32 	%f1898, %f214, %f1897;
	fma.rn.f32 	%f1899, %f1898, %f1898, %f1896;
	ld.global.nc.f32 	%f1900, [%rd36+844];
	sub.f32 	%f1901, %f215, %f1900;
	fma.rn.f32 	%f1902, %f1901, %f1901, %f1899;
	ld.global.nc.f32 	%f1903, [%rd36+848];
	sub.f32 	%f1904, %f216, %f1903;
	fma.rn.f32 	%f1905, %f1904, %f1904, %f1902;
	ld.global.nc.f32 	%f1906, [%rd36+852];
	sub.f32 	%f1907, %f217, %f1906;
	fma.rn.f32 	%f1908, %f1907, %f1907, %f1905;
	ld.global.nc.f32 	%f1909, [%rd36+856];
	sub.f32 	%f1910, %f218, %f1909;
	fma.rn.f32 	%f1911, %f1910, %f1910, %f1908;
	ld.global.nc.f32 	%f1912, [%rd36+860];
	sub.f32 	%f1913, %f219, %f1912;
	fma.rn.f32 	%f1914, %f1913, %f1913, %f1911;
	ld.global.nc.f32 	%f1915, [%rd36+864];
	sub.f32 	%f1916, %f220, %f1915;
	fma.rn.f32 	%f1917, %f1916, %f1916, %f1914;
	ld.global.nc.f32 	%f1918, [%rd36+868];
	sub.f32 	%f1919, %f221, %f1918;
	fma.rn.f32 	%f1920, %f1919, %f1919, %f1917;
	ld.global.nc.f32 	%f1921, [%rd36+872];
	sub.f32 	%f1922, %f222, %f1921;
	fma.rn.f32 	%f1923, %f1922, %f1922, %f1920;
	ld.global.nc.f32 	%f1924, [%rd36+876];
	sub.f32 	%f1925, %f223, %f1924;
	fma.rn.f32 	%f1926, %f1925, %f1925, %f1923;
	ld.global.nc.f32 	%f1927, [%rd36+880];
	sub.f32 	%f1928, %f224, %f1927;
	fma.rn.f32 	%f1929, %f1928, %f1928, %f1926;
	ld.global.nc.f32 	%f1930, [%rd36+884];
	sub.f32 	%f1931, %f225, %f1930;
	fma.rn.f32 	%f1932, %f1931, %f1931, %f1929;
	ld.global.nc.f32 	%f1933, [%rd36+888];
	sub.f32 	%f1934, %f226, %f1933;
	fma.rn.f32 	%f1935, %f1934, %f1934, %f1932;
	ld.global.nc.f32 	%f1936, [%rd36+892];
	sub.f32 	%f1937, %f227, %f1936;
	fma.rn.f32 	%f1938, %f1937, %f1937, %f1935;
	ld.global.nc.f32 	%f1939, [%rd36+896];
	sub.f32 	%f1940, %f228, %f1939;
	fma.rn.f32 	%f1941, %f1940, %f1940, %f1938;
	ld.global.nc.f32 	%f1942, [%rd36+900];
	sub.f32 	%f1943, %f229, %f1942;
	fma.rn.f32 	%f1944, %f1943, %f1943, %f1941;
	ld.global.nc.f32 	%f1945, [%rd36+904];
	sub.f32 	%f1946, %f230, %f1945;
	fma.rn.f32 	%f1947, %f1946, %f1946, %f1944;
	ld.global.nc.f32 	%f1948, [%rd36+908];
	sub.f32 	%f1949, %f231, %f1948;
	fma.rn.f32 	%f1950, %f1949, %f1949, %f1947;
	ld.global.nc.f32 	%f1951, [%rd36+912];
	sub.f32 	%f1952, %f232, %f1951;
	fma.rn.f32 	%f1953, %f1952, %f1952, %f1950;
	ld.global.nc.f32 	%f1954, [%rd36+916];
	sub.f32 	%f1955, %f233, %f1954;
	fma.rn.f32 	%f1956, %f1955, %f1955, %f1953;
	ld.global.nc.f32 	%f1957, [%rd36+920];
	sub.f32 	%f1958, %f234, %f1957;
	fma.rn.f32 	%f1959, %f1958, %f1958, %f1956;
	ld.global.nc.f32 	%f1960, [%rd36+924];
	sub.f32 	%f1961, %f235, %f1960;
	fma.rn.f32 	%f1962, %f1961, %f1961, %f1959;
	ld.global.nc.f32 	%f1963, [%rd36+928];
	sub.f32 	%f1964, %f236, %f1963;
	fma.rn.f32 	%f1965, %f1964, %f1964, %f1962;
	ld.global.nc.f32 	%f1966, [%rd36+932];
	sub.f32 	%f1967, %f237, %f1966;
	fma.rn.f32 	%f1968, %f1967, %f1967, %f1965;
	ld.global.nc.f32 	%f1969, [%rd36+936];
	sub.f32 	%f1970, %f238, %f1969;
	fma.rn.f32 	%f1971, %f1970, %f1970, %f1968;
	ld.global.nc.f32 	%f1972, [%rd36+940];
	sub.f32 	%f1973, %f239, %f1972;
	fma.rn.f32 	%f1974, %f1973, %f1973, %f1971;
	ld.global.nc.f32 	%f1975, [%rd36+944];
	sub.f32 	%f1976, %f240, %f1975;
	fma.rn.f32 	%f1977, %f1976, %f1976, %f1974;
	ld.global.nc.f32 	%f1978, [%rd36+948];
	sub.f32 	%f1979, %f241, %f1978;
	fma.rn.f32 	%f1980, %f1979, %f1979, %f1977;
	ld.global.nc.f32 	%f1981, [%rd36+952];
	sub.f32 	%f1982, %f242, %f1981;
	fma.rn.f32 	%f1983, %f1982, %f1982, %f1980;
	ld.global.nc.f32 	%f1984, [%rd36+956];
	sub.f32 	%f1985, %f243, %f1984;
	fma.rn.f32 	%f1986, %f1985, %f1985, %f1983;
	ld.global.nc.f32 	%f1987, [%rd36+960];
	sub.f32 	%f1988, %f244, %f1987;
	fma.rn.f32 	%f1989, %f1988, %f1988, %f1986;
	ld.global.nc.f32 	%f1990, [%rd36+964];
	sub.f32 	%f1991, %f245, %f1990;
	fma.rn.f32 	%f1992, %f1991, %f1991, %f1989;
	ld.global.nc.f32 	%f1993, [%rd36+968];
	sub.f32 	%f1994, %f246, %f1993;
	fma.rn.f32 	%f1995, %f1994, %f1994, %f1992;
	ld.global.nc.f32 	%f1996, [%rd36+972];
	sub.f32 	%f1997, %f247, %f1996;
	fma.rn.f32 	%f1998, %f1997, %f1997, %f1995;
	ld.global.nc.f32 	%f1999, [%rd36+976];
	sub.f32 	%f2000, %f248, %f1999;
	fma.rn.f32 	%f2001, %f2000, %f2000, %f1998;
	ld.global.nc.f32 	%f2002, [%rd36+980];
	sub.f32 	%f2003, %f249, %f2002;
	fma.rn.f32 	%f2004, %f2003, %f2003, %f2001;
	ld.global.nc.f32 	%f2005, [%rd36+984];
	sub.f32 	%f2006, %f250, %f2005;
	fma.rn.f32 	%f2007, %f2006, %f2006, %f2004;
	ld.global.nc.f32 	%f2008, [%rd36+988];
	sub.f32 	%f2009, %f251, %f2008;
	fma.rn.f32 	%f2010, %f2009, %f2009, %f2007;
	ld.global.nc.f32 	%f2011, [%rd36+992];
	sub.f32 	%f2012, %f252, %f2011;
	fma.rn.f32 	%f2013, %f2012, %f2012, %f2010;
	ld.global.nc.f32 	%f2014, [%rd36+996];
	sub.f32 	%f2015, %f253, %f2014;
	fma.rn.f32 	%f2016, %f2015, %f2015, %f2013;
	ld.global.nc.f32 	%f2017, [%rd36+1000];
	sub.f32 	%f2018, %f254, %f2017;
	fma.rn.f32 	%f2019, %f2018, %f2018, %f2016;
	ld.global.nc.f32 	%f2020, [%rd36+1004];
	sub.f32 	%f2021, %f255, %f2020;
	fma.rn.f32 	%f2022, %f2021, %f2021, %f2019;
	ld.global.nc.f32 	%f2023, [%rd36+1008];
	sub.f32 	%f2024, %f256, %f2023;
	fma.rn.f32 	%f2025, %f2024, %f2024, %f2022;
	ld.global.nc.f32 	%f2026, [%rd36+1012];
	sub.f32 	%f2027, %f257, %f2026;
	fma.rn.f32 	%f2028, %f2027, %f2027, %f2025;
	ld.global.nc.f32 	%f2029, [%rd36+1016];
	sub.f32 	%f2030, %f258, %f2029;
	fma.rn.f32 	%f2031, %f2030, %f2030, %f2028;
	ld.global.nc.f32 	%f2032, [%rd36+1020];
	sub.f32 	%f2033, %f259, %f2032;
	fma.rn.f32 	%f2034, %f2033, %f2033, %f2031;
	ld.global.nc.f32 	%f2035, [%rd36+1024];
	sub.f32 	%f2036, %f260, %f2035;
	fma.rn.f32 	%f2037, %f2036, %f2036, %f2034;
	ld.global.nc.f32 	%f2038, [%rd36+1028];
	sub.f32 	%f2039, %f261, %f2038;
	fma.rn.f32 	%f2040, %f2039, %f2039, %f2037;
	ld.global.nc.f32 	%f2041, [%rd36+1032];
	sub.f32 	%f2042, %f262, %f2041;
	fma.rn.f32 	%f2043, %f2042, %f2042, %f2040;
	ld.global.nc.f32 	%f2044, [%rd36+1036];
	sub.f32 	%f2045, %f263, %f2044;
	fma.rn.f32 	%f2046, %f2045, %f2045, %f2043;
	ld.global.nc.f32 	%f2047, [%rd36+1040];
	sub.f32 	%f2048, %f264, %f2047;
	fma.rn.f32 	%f2049, %f2048, %f2048, %f2046;
	ld.global.nc.f32 	%f2050, [%rd36+1044];
	sub.f32 	%f2051, %f265, %f2050;
	fma.rn.f32 	%f2052, %f2051, %f2051, %f2049;
	ld.global.nc.f32 	%f2053, [%rd36+1048];
	sub.f32 	%f2054, %f266, %f2053;
	fma.rn.f32 	%f2055, %f2054, %f2054, %f2052;
	ld.global.nc.f32 	%f2056, [%rd36+1052];
	sub.f32 	%f2057, %f267, %f2056;
	fma.rn.f32 	%f2058, %f2057, %f2057, %f2055;
	ld.global.nc.f32 	%f2059, [%rd36+1056];
	sub.f32 	%f2060, %f268, %f2059;
	fma.rn.f32 	%f2061, %f2060, %f2060, %f2058;
	ld.global.nc.f32 	%f2062, [%rd36+1060];
	sub.f32 	%f2063, %f269, %f2062;
	fma.rn.f32 	%f2064, %f2063, %f2063, %f2061;
	ld.global.nc.f32 	%f2065, [%rd36+1064];
	sub.f32 	%f2066, %f270, %f2065;
	fma.rn.f32 	%f2067, %f2066, %f2066, %f2064;
	ld.global.nc.f32 	%f2068, [%rd36+1068];
	sub.f32 	%f2069, %f271, %f2068;
	fma.rn.f32 	%f2070, %f2069, %f2069, %f2067;
	ld.global.nc.f32 	%f2071, [%rd36+1072];
	sub.f32 	%f2072, %f272, %f2071;
	fma.rn.f32 	%f2073, %f2072, %f2072, %f2070;
	ld.global.nc.f32 	%f2074, [%rd36+1076];
	sub.f32 	%f2075, %f273, %f2074;
	fma.rn.f32 	%f2076, %f2075, %f2075, %f2073;
	ld.global.nc.f32 	%f2077, [%rd36+1080];
	sub.f32 	%f2078, %f274, %f2077;
	fma.rn.f32 	%f2079, %f2078, %f2078, %f2076;
	ld.global.nc.f32 	%f2080, [%rd36+1084];
	sub.f32 	%f2081, %f275, %f2080;
	fma.rn.f32 	%f2082, %f2081, %f2081, %f2079;
	ld.global.nc.f32 	%f2083, [%rd36+1088];
	sub.f32 	%f2084, %f276, %f2083;
	fma.rn.f32 	%f2085, %f2084, %f2084, %f2082;
	ld.global.nc.f32 	%f2086, [%rd36+1092];
	sub.f32 	%f2087, %f277, %f2086;
	fma.rn.f32 	%f2088, %f2087, %f2087, %f2085;
	ld.global.nc.f32 	%f2089, [%rd36+1096];
	sub.f32 	%f2090, %f278, %f2089;
	fma.rn.f32 	%f2091, %f2090, %f2090, %f2088;
	ld.global.nc.f32 	%f2092, [%rd36+1100];
	sub.f32 	%f2093, %f279, %f2092;
	fma.rn.f32 	%f2094, %f2093, %f2093, %f2091;
	ld.global.nc.f32 	%f2095, [%rd36+1104];
	sub.f32 	%f2096, %f280, %f2095;
	fma.rn.f32 	%f2097, %f2096, %f2096, %f2094;
	ld.global.nc.f32 	%f2098, [%rd36+1108];
	sub.f32 	%f2099, %f281, %f2098;
	fma.rn.f32 	%f2100, %f2099, %f2099, %f2097;
	ld.global.nc.f32 	%f2101, [%rd36+1112];
	sub.f32 	%f2102, %f282, %f2101;
	fma.rn.f32 	%f2103, %f2102, %f2102, %f2100;
	ld.global.nc.f32 	%f2104, [%rd36+1116];
	sub.f32 	%f2105, %f283, %f2104;
	fma.rn.f32 	%f2106, %f2105, %f2105, %f2103;
	ld.global.nc.f32 	%f2107, [%rd36+1120];
	sub.f32 	%f2108, %f284, %f2107;
	fma.rn.f32 	%f2109, %f2108, %f2108, %f2106;
	ld.global.nc.f32 	%f2110, [%rd36+1124];
	sub.f32 	%f2111, %f285, %f2110;
	fma.rn.f32 	%f2112, %f2111, %f2111, %f2109;
	ld.global.nc.f32 	%f2113, [%rd36+1128];
	sub.f32 	%f2114, %f286, %f2113;
	fma.rn.f32 	%f2115, %f2114, %f2114, %f2112;
	ld.global.nc.f32 	%f2116, [%rd36+1132];
	sub.f32 	%f2117, %f287, %f2116;
	fma.rn.f32 	%f2118, %f2117, %f2117, %f2115;
	ld.global.nc.f32 	%f2119, [%rd36+1136];
	sub.f32 	%f2120, %f288, %f2119;
	fma.rn.f32 	%f2121, %f2120, %f2120, %f2118;
	ld.global.nc.f32 	%f2122, [%rd36+1140];
	sub.f32 	%f2123, %f289, %f2122;
	fma.rn.f32 	%f2124, %f2123, %f2123, %f2121;
	ld.global.nc.f32 	%f2125, [%rd36+1144];
	sub.f32 	%f2126, %f290, %f2125;
	fma.rn.f32 	%f2127, %f2126, %f2126, %f2124;
	ld.global.nc.f32 	%f2128, [%rd36+1148];
	sub.f32 	%f2129, %f291, %f2128;
	fma.rn.f32 	%f2130, %f2129, %f2129, %f2127;
	ld.global.nc.f32 	%f2131, [%rd36+1152];
	sub.f32 	%f2132, %f292, %f2131;
	fma.rn.f32 	%f2133, %f2132, %f2132, %f2130;
	ld.global.nc.f32 	%f2134, [%rd36+1156];
	sub.f32 	%f2135, %f293, %f2134;
	fma.rn.f32 	%f2136, %f2135, %f2135, %f2133;
	ld.global.nc.f32 	%f2137, [%rd36+1160];
	sub.f32 	%f2138, %f294, %f2137;
	fma.rn.f32 	%f2139, %f2138, %f2138, %f2136;
	ld.global.nc.f32 	%f2140, [%rd36+1164];
	sub.f32 	%f2141, %f295, %f2140;
	fma.rn.f32 	%f2142, %f2141, %f2141, %f2139;
	ld.global.nc.f32 	%f2143, [%rd36+1168];
	sub.f32 	%f2144, %f296, %f2143;
	fma.rn.f32 	%f2145, %f2144, %f2144, %f2142;
	ld.global.nc.f32 	%f2146, [%rd36+1172];
	sub.f32 	%f2147, %f297, %f2146;
	fma.rn.f32 	%f2148, %f2147, %f2147, %f2145;
	ld.global.nc.f32 	%f2149, [%rd36+1176];
	sub.f32 	%f2150, %f298, %f2149;
	fma.rn.f32 	%f2151, %f2150, %f2150, %f2148;
	ld.global.nc.f32 	%f2152, [%rd36+1180];
	sub.f32 	%f2153, %f299, %f2152;
	fma.rn.f32 	%f2154, %f2153, %f2153, %f2151;
	ld.global.nc.f32 	%f2155, [%rd36+1184];
	sub.f32 	%f2156, %f300, %f2155;
	fma.rn.f32 	%f2157, %f2156, %f2156, %f2154;
	ld.global.nc.f32 	%f2158, [%rd36+1188];
	sub.f32 	%f2159, %f301, %f2158;
	fma.rn.f32 	%f2160, %f2159, %f2159, %f2157;
	ld.global.nc.f32 	%f2161, [%rd36+1192];
	sub.f32 	%f2162, %f302, %f2161;
	fma.rn.f32 	%f2163, %f2162, %f2162, %f2160;
	ld.global.nc.f32 	%f2164, [%rd36+1196];
	sub.f32 	%f2165, %f303, %f2164;
	fma.rn.f32 	%f2166, %f2165, %f2165, %f2163;
	ld.global.nc.f32 	%f2167, [%rd36+1200];
	sub.f32 	%f2168, %f304, %f2167;
	fma.rn.f32 	%f2169, %f2168, %f2168, %f2166;
	ld.global.nc.f32 	%f2170, [%rd36+1204];
	sub.f32 	%f2171, %f305, %f2170;
	fma.rn.f32 	%f2172, %f2171, %f2171, %f2169;
	ld.global.nc.f32 	%f2173, [%rd36+1208];
	sub.f32 	%f2174, %f306, %f2173;
	fma.rn.f32 	%f2175, %f2174, %f2174, %f2172;
	ld.global.nc.f32 	%f2176, [%rd36+1212];
	sub.f32 	%f2177, %f307, %f2176;
	fma.rn.f32 	%f2178, %f2177, %f2177, %f2175;
	ld.global.nc.f32 	%f2179, [%rd36+1216];
	sub.f32 	%f2180, %f308, %f2179;
	fma.rn.f32 	%f2181, %f2180, %f2180, %f2178;
	ld.global.nc.f32 	%f2182, [%rd36+1220];
	sub.f32 	%f2183, %f309, %f2182;
	fma.rn.f32 	%f2184, %f2183, %f2183, %f2181;
	ld.global.nc.f32 	%f2185, [%rd36+1224];
	sub.f32 	%f2186, %f310, %f2185;
	fma.rn.f32 	%f2187, %f2186, %f2186, %f2184;
	ld.global.nc.f32 	%f2188, [%rd36+1228];
	sub.f32 	%f2189, %f311, %f2188;
	fma.rn.f32 	%f2190, %f2189, %f2189, %f2187;
	ld.global.nc.f32 	%f2191, [%rd36+1232];
	sub.f32 	%f2192, %f312, %f2191;
	fma.rn.f32 	%f2193, %f2192, %f2192, %f2190;
	ld.global.nc.f32 	%f2194, [%rd36+1236];
	sub.f32 	%f2195, %f313, %f2194;
	fma.rn.f32 	%f2196, %f2195, %f2195, %f2193;
	ld.global.nc.f32 	%f2197, [%rd36+1240];
	sub.f32 	%f2198, %f314, %f2197;
	fma.rn.f32 	%f2199, %f2198, %f2198, %f2196;
	ld.global.nc.f32 	%f2200, [%rd36+1244];
	sub.f32 	%f2201, %f315, %f2200;
	fma.rn.f32 	%f2202, %f2201, %f2201, %f2199;
	ld.global.nc.f32 	%f2203, [%rd36+1248];
	sub.f32 	%f2204, %f316, %f2203;
	fma.rn.f32 	%f2205, %f2204, %f2204, %f2202;
	ld.global.nc.f32 	%f2206, [%rd36+1252];
	sub.f32 	%f2207, %f317, %f2206;
	fma.rn.f32 	%f2208, %f2207, %f2207, %f2205;
	ld.global.nc.f32 	%f2209, [%rd36+1256];
	sub.f32 	%f2210, %f318, %f2209;
	fma.rn.f32 	%f2211, %f2210, %f2210, %f2208;
	ld.global.nc.f32 	%f2212, [%rd36+1260];
	sub.f32 	%f2213, %f319, %f2212;
	fma.rn.f32 	%f2214, %f2213, %f2213, %f2211;
	ld.global.nc.f32 	%f2215, [%rd36+1264];
	sub.f32 	%f2216, %f320, %f2215;
	fma.rn.f32 	%f2217, %f2216, %f2216, %f2214;
	ld.global.nc.f32 	%f2218, [%rd36+1268];
	sub.f32 	%f2219, %f321, %f2218;
	fma.rn.f32 	%f2220, %f2219, %f2219, %f2217;
	ld.global.nc.f32 	%f2221, [%rd36+1272];
	sub.f32 	%f2222, %f322, %f2221;
	fma.rn.f32 	%f2223, %f2222, %f2222, %f2220;
	ld.global.nc.f32 	%f2224, [%rd36+1276];
	sub.f32 	%f2225, %f323, %f2224;
	fma.rn.f32 	%f2226, %f2225, %f2225, %f2223;
	ld.global.nc.f32 	%f2227, [%rd36+1280];
	sub.f32 	%f2228, %f324, %f2227;
	fma.rn.f32 	%f2229, %f2228, %f2228, %f2226;
	ld.global.nc.f32 	%f2230, [%rd36+1284];
	sub.f32 	%f2231, %f325, %f2230;
	fma.rn.f32 	%f2232, %f2231, %f2231, %f2229;
	ld.global.nc.f32 	%f2233, [%rd36+1288];
	sub.f32 	%f2234, %f326, %f2233;
	fma.rn.f32 	%f2235, %f2234, %f2234, %f2232;
	ld.global.nc.f32 	%f2236, [%rd36+1292];
	sub.f32 	%f2237, %f327, %f2236;
	fma.rn.f32 	%f2238, %f2237, %f2237, %f2235;
	ld.global.nc.f32 	%f2239, [%rd36+1296];
	sub.f32 	%f2240, %f328, %f2239;
	fma.rn.f32 	%f2241, %f2240, %f2240, %f2238;
	ld.global.nc.f32 	%f2242, [%rd36+1300];
	sub.f32 	%f2243, %f329, %f2242;
	fma.rn.f32 	%f2244, %f2243, %f2243, %f2241;
	ld.global.nc.f32 	%f2245, [%rd36+1304];
	sub.f32 	%f2246, %f330, %f2245;
	fma.rn.f32 	%f2247, %f2246, %f2246, %f2244;
	ld.global.nc.f32 	%f2248, [%rd36+1308];
	sub.f32 	%f2249, %f331, %f2248;
	fma.rn.f32 	%f2250, %f2249, %f2249, %f2247;
	ld.global.nc.f32 	%f2251, [%rd36+1312];
	sub.f32 	%f2252, %f332, %f2251;
	fma.rn.f32 	%f2253, %f2252, %f2252, %f2250;
	ld.global.nc.f32 	%f2254, [%rd36+1316];
	sub.f32 	%f2255, %f333, %f2254;
	fma.rn.f32 	%f2256, %f2255, %f2255, %f2253;
	ld.global.nc.f32 	%f2257, [%rd36+1320];
	sub.f32 	%f2258, %f334, %f2257;
	fma.rn.f32 	%f2259, %f2258, %f2258, %f2256;
	ld.global.nc.f32 	%f2260, [%rd36+1324];
	sub.f32 	%f2261, %f335, %f2260;
	fma.rn.f32 	%f2262, %f2261, %f2261, %f2259;
	ld.global.nc.f32 	%f2263, [%rd36+1328];
	sub.f32 	%f2264, %f336, %f2263;
	fma.rn.f32 	%f2265, %f2264, %f2264, %f2262;
	ld.global.nc.f32 	%f2266, [%rd36+1332];
	sub.f32 	%f2267, %f337, %f2266;
	fma.rn.f32 	%f2268, %f2267, %f2267, %f2265;
	ld.global.nc.f32 	%f2269, [%rd36+1336];
	sub.f32 	%f2270, %f338, %f2269;
	fma.rn.f32 	%f2271, %f2270, %f2270, %f2268;
	ld.global.nc.f32 	%f2272, [%rd36+1340];
	sub.f32 	%f2273, %f339, %f2272;
	fma.rn.f32 	%f2274, %f2273, %f2273, %f2271;
	ld.global.nc.f32 	%f2275, [%rd36+1344];
	sub.f32 	%f2276, %f340, %f2275;
	fma.rn.f32 	%f2277, %f2276, %f2276, %f2274;
	ld.global.nc.f32 	%f2278, [%rd36+1348];
	sub.f32 	%f2279, %f341, %f2278;
	fma.rn.f32 	%f2280, %f2279, %f2279, %f2277;
	ld.global.nc.f32 	%f2281, [%rd36+1352];
	sub.f32 	%f2282, %f342, %f2281;
	fma.rn.f32 	%f2283, %f2282, %f2282, %f2280;
	ld.global.nc.f32 	%f2284, [%rd36+1356];
	sub.f32 	%f2285, %f343, %f2284;
	fma.rn.f32 	%f2286, %f2285, %f2285, %f2283;
	ld.global.nc.f32 	%f2287, [%rd36+1360];
	sub.f32 	%f2288, %f344, %f2287;
	fma.rn.f32 	%f2289, %f2288, %f2288, %f2286;
	ld.global.nc.f32 	%f2290, [%rd36+1364];
	sub.f32 	%f2291, %f345, %f2290;
	fma.rn.f32 	%f2292, %f2291, %f2291, %f2289;
	ld.global.nc.f32 	%f2293, [%rd36+1368];
	sub.f32 	%f2294, %f346, %f2293;
	fma.rn.f32 	%f2295, %f2294, %f2294, %f2292;
	ld.global.nc.f32 	%f2296, [%rd36+1372];
	sub.f32 	%f2297, %f347, %f2296;
	fma.rn.f32 	%f2298, %f2297, %f2297, %f2295;
	ld.global.nc.f32 	%f2299, [%rd36+1376];
	sub.f32 	%f2300, %f348, %f2299;
	fma.rn.f32 	%f2301, %f2300, %f2300, %f2298;
	ld.global.nc.f32 	%f2302, [%rd36+1380];
	sub.f32 	%f2303, %f349, %f2302;
	fma.rn.f32 	%f2304, %f2303, %f2303, %f2301;
	ld.global.nc.f32 	%f2305, [%rd36+1384];
	sub.f32 	%f2306, %f350, %f2305;
	fma.rn.f32 	%f2307, %f2306, %f2306, %f2304;
	ld.global.nc.f32 	%f2308, [%rd36+1388];
	sub.f32 	%f2309, %f351, %f2308;
	fma.rn.f32 	%f2310, %f2309, %f2309, %f2307;
	ld.global.nc.f32 	%f2311, [%rd36+1392];
	sub.f32 	%f2312, %f352, %f2311;
	fma.rn.f32 	%f2313, %f2312, %f2312, %f2310;
	ld.global.nc.f32 	%f2314, [%rd36+1396];
	sub.f32 	%f2315, %f353, %f2314;
	fma.rn.f32 	%f2316, %f2315, %f2315, %f2313;
	ld.global.nc.f32 	%f2317, [%rd36+1400];
	sub.f32 	%f2318, %f354, %f2317;
	fma.rn.f32 	%f2319, %f2318, %f2318, %f2316;
	ld.global.nc.f32 	%f2320, [%rd36+1404];
	sub.f32 	%f2321, %f355, %f2320;
	fma.rn.f32 	%f2322, %f2321, %f2321, %f2319;
	ld.global.nc.f32 	%f2323, [%rd36+1408];
	sub.f32 	%f2324, %f356, %f2323;
	fma.rn.f32 	%f2325, %f2324, %f2324, %f2322;
	ld.global.nc.f32 	%f2326, [%rd36+1412];
	sub.f32 	%f2327, %f357, %f2326;
	fma.rn.f32 	%f2328, %f2327, %f2327, %f2325;
	ld.global.nc.f32 	%f2329, [%rd36+1416];
	sub.f32 	%f2330, %f358, %f2329;
	fma.rn.f32 	%f2331, %f2330, %f2330, %f2328;
	ld.global.nc.f32 	%f2332, [%rd36+1420];
	sub.f32 	%f2333, %f359, %f2332;
	fma.rn.f32 	%f2334, %f2333, %f2333, %f2331;
	ld.global.nc.f32 	%f2335, [%rd36+1424];
	sub.f32 	%f2336, %f360, %f2335;
	fma.rn.f32 	%f2337, %f2336, %f2336, %f2334;
	ld.global.nc.f32 	%f2338, [%rd36+1428];
	sub.f32 	%f2339, %f361, %f2338;
	fma.rn.f32 	%f2340, %f2339, %f2339, %f2337;
	ld.global.nc.f32 	%f2341, [%rd36+1432];
	sub.f32 	%f2342, %f362, %f2341;
	fma.rn.f32 	%f2343, %f2342, %f2342, %f2340;
	ld.global.nc.f32 	%f2344, [%rd36+1436];
	sub.f32 	%f2345, %f363, %f2344;
	fma.rn.f32 	%f2346, %f2345, %f2345, %f2343;
	ld.global.nc.f32 	%f2347, [%rd36+1440];
	sub.f32 	%f2348, %f364, %f2347;
	fma.rn.f32 	%f2349, %f2348, %f2348, %f2346;
	ld.global.nc.f32 	%f2350, [%rd36+1444];
	sub.f32 	%f2351, %f365, %f2350;
	fma.rn.f32 	%f2352, %f2351, %f2351, %f2349;
	ld.global.nc.f32 	%f2353, [%rd36+1448];
	sub.f32 	%f2354, %f366, %f2353;
	fma.rn.f32 	%f2355, %f2354, %f2354, %f2352;
	ld.global.nc.f32 	%f2356, [%rd36+1452];
	sub.f32 	%f2357, %f367, %f2356;
	fma.rn.f32 	%f2358, %f2357, %f2357, %f2355;
	ld.global.nc.f32 	%f2359, [%rd36+1456];
	sub.f32 	%f2360, %f368, %f2359;
	fma.rn.f32 	%f2361, %f2360, %f2360, %f2358;
	ld.global.nc.f32 	%f2362, [%rd36+1460];
	sub.f32 	%f2363, %f369, %f2362;
	fma.rn.f32 	%f2364, %f2363, %f2363, %f2361;
	ld.global.nc.f32 	%f2365, [%rd36+1464];
	sub.f32 	%f2366, %f370, %f2365;
	fma.rn.f32 	%f2367, %f2366, %f2366, %f2364;
	ld.global.nc.f32 	%f2368, [%rd36+1468];
	sub.f32 	%f2369, %f371, %f2368;
	fma.rn.f32 	%f2370, %f2369, %f2369, %f2367;
	ld.global.nc.f32 	%f2371, [%rd36+1472];
	sub.f32 	%f2372, %f372, %f2371;
	fma.rn.f32 	%f2373, %f2372, %f2372, %f2370;
	ld.global.nc.f32 	%f2374, [%rd36+1476];
	sub.f32 	%f2375, %f373, %f2374;
	fma.rn.f32 	%f2376, %f2375, %f2375, %f2373;
	ld.global.nc.f32 	%f2377, [%rd36+1480];
	sub.f32 	%f2378, %f374, %f2377;
	fma.rn.f32 	%f2379, %f2378, %f2378, %f2376;
	ld.global.nc.f32 	%f2380, [%rd36+1484];
	sub.f32 	%f2381, %f375, %f2380;
	fma.rn.f32 	%f2382, %f2381, %f2381, %f2379;
	ld.global.nc.f32 	%f2383, [%rd36+1488];
	sub.f32 	%f2384, %f376, %f2383;
	fma.rn.f32 	%f2385, %f2384, %f2384, %f2382;
	ld.global.nc.f32 	%f2386, [%rd36+1492];
	sub.f32 	%f2387, %f377, %f2386;
	fma.rn.f32 	%f2388, %f2387, %f2387, %f2385;
	ld.global.nc.f32 	%f2389, [%rd36+1496];
	sub.f32 	%f2390, %f378, %f2389;
	fma.rn.f32 	%f2391, %f2390, %f2390, %f2388;
	ld.global.nc.f32 	%f2392, [%rd36+1500];
	sub.f32 	%f2393, %f379, %f2392;
	fma.rn.f32 	%f2394, %f2393, %f2393, %f2391;
	ld.global.nc.f32 	%f2395, [%rd36+1504];
	sub.f32 	%f2396, %f380, %f2395;
	fma.rn.f32 	%f2397, %f2396, %f2396, %f2394;
	ld.global.nc.f32 	%f2398, [%rd36+1508];
	sub.f32 	%f2399, %f381, %f2398;
	fma.rn.f32 	%f2400, %f2399, %f2399, %f2397;
	ld.global.nc.f32 	%f2401, [%rd36+1512];
	sub.f32 	%f2402, %f382, %f2401;
	fma.rn.f32 	%f2403, %f2402, %f2402, %f2400;
	ld.global.nc.f32 	%f2404, [%rd36+1516];
	sub.f32 	%f2405, %f383, %f2404;
	fma.rn.f32 	%f2406, %f2405, %f2405, %f2403;
	ld.global.nc.f32 	%f2407, [%rd36+1520];
	sub.f32 	%f2408, %f384, %f2407;
	fma.rn.f32 	%f2409, %f2408, %f2408, %f2406;
	ld.global.nc.f32 	%f2410, [%rd36+1524];
	sub.f32 	%f2411, %f385, %f2410;
	fma.rn.f32 	%f2412, %f2411, %f2411, %f2409;
	ld.global.nc.f32 	%f2413, [%rd36+1528];
	sub.f32 	%f2414, %f386, %f2413;
	fma.rn.f32 	%f2415, %f2414, %f2414, %f2412;
	ld.global.nc.f32 	%f2416, [%rd36+1532];
	sub.f32 	%f2417, %f387, %f2416;
	fma.rn.f32 	%f2418, %f2417, %f2417, %f2415;
	ld.global.nc.f32 	%f2419, [%rd36+1536];
	sub.f32 	%f2420, %f388, %f2419;
	fma.rn.f32 	%f2421, %f2420, %f2420, %f2418;
	ld.global.nc.f32 	%f2422, [%rd36+1540];
	sub.f32 	%f2423, %f389, %f2422;
	fma.rn.f32 	%f2424, %f2423, %f2423, %f2421;
	ld.global.nc.f32 	%f2425, [%rd36+1544];
	sub.f32 	%f2426, %f390, %f2425;
	fma.rn.f32 	%f2427, %f2426, %f2426, %f2424;
	ld.global.nc.f32 	%f2428, [%rd36+1548];
	sub.f32 	%f2429, %f391, %f2428;
	fma.rn.f32 	%f2430, %f2429, %f2429, %f2427;
	ld.global.nc.f32 	%f2431, [%rd36+1552];
	sub.f32 	%f2432, %f392, %f2431;
	fma.rn.f32 	%f2433, %f2432, %f2432, %f2430;
	ld.global.nc.f32 	%f2434, [%rd36+1556];
	sub.f32 	%f2435, %f393, %f2434;
	fma.rn.f32 	%f2436, %f2435, %f2435, %f2433;
	ld.global.nc.f32 	%f2437, [%rd36+1560];
	sub.f32 	%f2438, %f394, %f2437;
	fma.rn.f32 	%f2439, %f2438, %f2438, %f2436;
	ld.global.nc.f32 	%f2440, [%rd36+1564];
	sub.f32 	%f2441, %f395, %f2440;
	fma.rn.f32 	%f2442, %f2441, %f2441, %f2439;
	ld.global.nc.f32 	%f2443, [%rd36+1568];
	sub.f32 	%f2444, %f396, %f2443;
	fma.rn.f32 	%f2445, %f2444, %f2444, %f2442;
	ld.global.nc.f32 	%f2446, [%rd36+1572];
	sub.f32 	%f2447, %f397, %f2446;
	fma.rn.f32 	%f2448, %f2447, %f2447, %f2445;
	ld.global.nc.f32 	%f2449, [%rd36+1576];
	sub.f32 	%f2450, %f398, %f2449;
	fma.rn.f32 	%f2451, %f2450, %f2450, %f2448;
	ld.global.nc.f32 	%f2452, [%rd36+1580];
	sub.f32 	%f2453, %f399, %f2452;
	fma.rn.f32 	%f2454, %f2453, %f2453, %f2451;
	ld.global.nc.f32 	%f2455, [%rd36+1584];
	sub.f32 	%f2456, %f400, %f2455;
	fma.rn.f32 	%f2457, %f2456, %f2456, %f2454;
	ld.global.nc.f32 	%f2458, [%rd36+1588];
	sub.f32 	%f2459, %f401, %f2458;
	fma.rn.f32 	%f2460, %f2459, %f2459, %f2457;
	ld.global.nc.f32 	%f2461, [%rd36+1592];
	sub.f32 	%f2462, %f402, %f2461;
	fma.rn.f32 	%f2463, %f2462, %f2462, %f2460;
	ld.global.nc.f32 	%f2464, [%rd36+1596];
	sub.f32 	%f2465, %f403, %f2464;
	fma.rn.f32 	%f2466, %f2465, %f2465, %f2463;
	ld.global.nc.f32 	%f2467, [%rd36+1600];
	sub.f32 	%f2468, %f404, %f2467;
	fma.rn.f32 	%f2469, %f2468, %f2468, %f2466;
	ld.global.nc.f32 	%f2470, [%rd36+1604];
	sub.f32 	%f2471, %f405, %f2470;
	fma.rn.f32 	%f2472, %f2471, %f2471, %f2469;
	ld.global.nc.f32 	%f2473, [%rd36+1608];
	sub.f32 	%f2474, %f406, %f2473;
	fma.rn.f32 	%f2475, %f2474, %f2474, %f2472;
	ld.global.nc.f32 	%f2476, [%rd36+1612];
	sub.f32 	%f2477, %f407, %f2476;
	fma.rn.f32 	%f2478, %f2477, %f2477, %f2475;
	ld.global.nc.f32 	%f2479, [%rd36+1616];
	sub.f32 	%f2480, %f408, %f2479;
	fma.rn.f32 	%f2481, %f2480, %f2480, %f2478;
	ld.global.nc.f32 	%f2482, [%rd36+1620];
	sub.f32 	%f2483, %f409, %f2482;
	fma.rn.f32 	%f2484, %f2483, %f2483, %f2481;
	ld.global.nc.f32 	%f2485, [%rd36+1624];
	sub.f32 	%f2486, %f410, %f2485;
	fma.rn.f32 	%f2487, %f2486, %f2486, %f2484;
	ld.global.nc.f32 	%f2488, [%rd36+1628];
	sub.f32 	%f2489, %f411, %f2488;
	fma.rn.f32 	%f2490, %f2489, %f2489, %f2487;
	ld.global.nc.f32 	%f2491, [%rd36+1632];
	sub.f32 	%f2492, %f412, %f2491;
	fma.rn.f32 	%f2493, %f2492, %f2492, %f2490;
	ld.global.nc.f32 	%f2494, [%rd36+1636];
	sub.f32 	%f2495, %f413, %f2494;
	fma.rn.f32 	%f2496, %f2495, %f2495, %f2493;
	ld.global.nc.f32 	%f2497, [%rd36+1640];
	sub.f32 	%f2498, %f414, %f2497;
	fma.rn.f32 	%f2499, %f2498, %f2498, %f2496;
	ld.global.nc.f32 	%f2500, [%rd36+1644];
	sub.f32 	%f2501, %f415, %f2500;
	fma.rn.f32 	%f2502, %f2501, %f2501, %f2499;
	ld.global.nc.f32 	%f2503, [%rd36+1648];
	sub.f32 	%f2504, %f416, %f2503;
	fma.rn.f32 	%f2505, %f2504, %f2504, %f2502;
	ld.global.nc.f32 	%f2506, [%rd36+1652];
	sub.f32 	%f2507, %f417, %f2506;
	fma.rn.f32 	%f2508, %f2507, %f2507, %f2505;
	ld.global.nc.f32 	%f2509, [%rd36+1656];
	sub.f32 	%f2510, %f418, %f2509;
	fma.rn.f32 	%f2511, %f2510, %f2510, %f2508;
	ld.global.nc.f32 	%f2512, [%rd36+1660];
	sub.f32 	%f2513, %f419, %f2512;
	fma.rn.f32 	%f2514, %f2513, %f2513, %f2511;
	ld.global.nc.f32 	%f2515, [%rd36+1664];
	sub.f32 	%f2516, %f420, %f2515;
	fma.rn.f32 	%f2517, %f2516, %f2516, %f2514;
	ld.global.nc.f32 	%f2518, [%rd36+1668];
	sub.f32 	%f2519, %f421, %f2518;
	fma.rn.f32 	%f2520, %f2519, %f2519, %f2517;
	ld.global.nc.f32 	%f2521, [%rd36+1672];
	sub.f32 	%f2522, %f422, %f2521;
	fma.rn.f32 	%f2523, %f2522, %f2522, %f2520;
	ld.global.nc.f32 	%f2524, [%rd36+1676];
	sub.f32 	%f2525, %f423, %f2524;
	fma.rn.f32 	%f2526, %f2525, %f2525, %f2523;
	ld.global.nc.f32 	%f2527, [%rd36+1680];
	sub.f32 	%f2528, %f424, %f2527;
	fma.rn.f32 	%f2529, %f2528, %f2528, %f2526;
	ld.global.nc.f32 	%f2530, [%rd36+1684];
	sub.f32 	%f2531, %f425, %f2530;
	fma.rn.f32 	%f2532, %f2531, %f2531, %f2529;
	ld.global.nc.f32 	%f2533, [%rd36+1688];
	sub.f32 	%f2534, %f426, %f2533;
	fma.rn.f32 	%f2535, %f2534, %f2534, %f2532;
	ld.global.nc.f32 	%f2536, [%rd36+1692];
	sub.f32 	%f2537, %f427, %f2536;
	fma.rn.f32 	%f2538, %f2537, %f2537, %f2535;
	ld.global.nc.f32 	%f2539, [%rd36+1696];
	sub.f32 	%f2540, %f428, %f2539;
	fma.rn.f32 	%f2541, %f2540, %f2540, %f2538;
	ld.global.nc.f32 	%f2542, [%rd36+1700];
	sub.f32 	%f2543, %f429, %f2542;
	fma.rn.f32 	%f2544, %f2543, %f2543, %f2541;
	ld.global.nc.f32 	%f2545, [%rd36+1704];
	sub.f32 	%f2546, %f430, %f2545;
	fma.rn.f32 	%f2547, %f2546, %f2546, %f2544;
	ld.global.nc.f32 	%f2548, [%rd36+1708];
	sub.f32 	%f2549, %f431, %f2548;
	fma.rn.f32 	%f2550, %f2549, %f2549, %f2547;
	ld.global.nc.f32 	%f2551, [%rd36+1712];
	sub.f32 	%f2552, %f432, %f2551;
	fma.rn.f32 	%f2553, %f2552, %f2552, %f2550;
	ld.global.nc.f32 	%f2554, [%rd36+1716];
	sub.f32 	%f2555, %f433, %f2554;
	fma.rn.f32 	%f2556, %f2555, %f2555, %f2553;
	ld.global.nc.f32 	%f2557, [%rd36+1720];
	sub.f32 	%f2558, %f434, %f2557;
	fma.rn.f32 	%f2559, %f2558, %f2558, %f2556;
	ld.global.nc.f32 	%f2560, [%rd36+1724];
	sub.f32 	%f2561, %f435, %f2560;
	fma.rn.f32 	%f2562, %f2561, %f2561, %f2559;
	ld.global.nc.f32 	%f2563, [%rd36+1728];
	sub.f32 	%f2564, %f436, %f2563;
	fma.rn.f32 	%f2565, %f2564, %f2564, %f2562;
	ld.global.nc.f32 	%f2566, [%rd36+1732];
	sub.f32 	%f2567, %f437, %f2566;
	fma.rn.f32 	%f2568, %f2567, %f2567, %f2565;
	ld.global.nc.f32 	%f2569, [%rd36+1736];
	sub.f32 	%f2570, %f438, %f2569;
	fma.rn.f32 	%f2571, %f2570, %f2570, %f2568;
	ld.global.nc.f32 	%f2572, [%rd36+1740];
	sub.f32 	%f2573, %f439, %f2572;
	fma.rn.f32 	%f2574, %f2573, %f2573, %f2571;
	ld.global.nc.f32 	%f2575, [%rd36+1744];
	sub.f32 	%f2576, %f440, %f2575;
	fma.rn.f32 	%f2577, %f2576, %f2576, %f2574;
	ld.global.nc.f32 	%f2578, [%rd36+1748];
	sub.f32 	%f2579, %f441, %f2578;
	fma.rn.f32 	%f2580, %f2579, %f2579, %f2577;
	ld.global.nc.f32 	%f2581, [%rd36+1752];
	sub.f32 	%f2582, %f442, %f2581;
	fma.rn.f32 	%f2583, %f2582, %f2582, %f2580;
	ld.global.nc.f32 	%f2584, [%rd36+1756];
	sub.f32 	%f2585, %f443, %f2584;
	fma.rn.f32 	%f2586, %f2585, %f2585, %f2583;
	ld.global.nc.f32 	%f2587, [%rd36+1760];
	sub.f32 	%f2588, %f444, %f2587;
	fma.rn.f32 	%f2589, %f2588, %f2588, %f2586;
	ld.global.nc.f32 	%f2590, [%rd36+1764];
	sub.f32 	%f2591, %f445, %f2590;
	fma.rn.f32 	%f2592, %f2591, %f2591, %f2589;
	ld.global.nc.f32 	%f2593, [%rd36+1768];
	sub.f32 	%f2594, %f446, %f2593;
	fma.rn.f32 	%f2595, %f2594, %f2594, %f2592;
	ld.global.nc.f32 	%f2596, [%rd36+1772];
	sub.f32 	%f2597, %f447, %f2596;
	fma.rn.f32 	%f2598, %f2597, %f2597, %f2595;
	ld.global.nc.f32 	%f2599, [%rd36+1776];
	sub.f32 	%f2600, %f448, %f2599;
	fma.rn.f32 	%f2601, %f2600, %f2600, %f2598;
	ld.global.nc.f32 	%f2602, [%rd36+1780];
	sub.f32 	%f2603, %f449, %f2602;
	fma.rn.f32 	%f2604, %f2603, %f2603, %f2601;
	ld.global.nc.f32 	%f2605, [%rd36+1784];
	sub.f32 	%f2606, %f450, %f2605;
	fma.rn.f32 	%f2607, %f2606, %f2606, %f2604;
	ld.global.nc.f32 	%f2608, [%rd36+1788];
	sub.f32 	%f2609, %f451, %f2608;
	fma.rn.f32 	%f2610, %f2609, %f2609, %f2607;
	ld.global.nc.f32 	%f2611, [%rd36+1792];
	sub.f32 	%f2612, %f452, %f2611;
	fma.rn.f32 	%f2613, %f2612, %f2612, %f2610;
	ld.global.nc.f32 	%f2614, [%rd36+1796];
	sub.f32 	%f2615, %f453, %f2614;
	fma.rn.f32 	%f2616, %f2615, %f2615, %f2613;
	ld.global.nc.f32 	%f2617, [%rd36+1800];
	sub.f32 	%f2618, %f454, %f2617;
	fma.rn.f32 	%f2619, %f2618, %f2618, %f2616;
	ld.global.nc.f32 	%f2620, [%rd36+1804];
	sub.f32 	%f2621, %f455, %f2620;
	fma.rn.f32 	%f2622, %f2621, %f2621, %f2619;
	ld.global.nc.f32 	%f2623, [%rd36+1808];
	sub.f32 	%f2624, %f456, %f2623;
	fma.rn.f32 	%f2625, %f2624, %f2624, %f2622;
	ld.global.nc.f32 	%f2626, [%rd36+1812];
	sub.f32 	%f2627, %f457, %f2626;
	fma.rn.f32 	%f2628, %f2627, %f2627, %f2625;
	ld.global.nc.f32 	%f2629, [%rd36+1816];
	sub.f32 	%f2630, %f458, %f2629;
	fma.rn.f32 	%f2631, %f2630, %f2630, %f2628;
	ld.global.nc.f32 	%f2632, [%rd36+1820];
	sub.f32 	%f2633, %f459, %f2632;
	fma.rn.f32 	%f2634, %f2633, %f2633, %f2631;
	ld.global.nc.f32 	%f2635, [%rd36+1824];
	sub.f32 	%f2636, %f460, %f2635;
	fma.rn.f32 	%f2637, %f2636, %f2636, %f2634;
	ld.global.nc.f32 	%f2638, [%rd36+1828];
	sub.f32 	%f2639, %f461, %f2638;
	fma.rn.f32 	%f2640, %f2639, %f2639, %f2637;
	ld.global.nc.f32 	%f2641, [%rd36+1832];
	sub.f32 	%f2642, %f462, %f2641;
	fma.rn.f32 	%f2643, %f2642, %f2642, %f2640;
	ld.global.nc.f32 	%f2644, [%rd36+1836];
	sub.f32 	%f2645, %f463, %f2644;
	fma.rn.f32 	%f2646, %f2645, %f2645, %f2643;
	ld.global.nc.f32 	%f2647, [%rd36+1840];
	sub.f32 	%f2648, %f464, %f2647;
	fma.rn.f32 	%f2649, %f2648, %f2648, %f2646;
	ld.global.nc.f32 	%f2650, [%rd36+1844];
	sub.f32 	%f2651, %f465, %f2650;
	fma.rn.f32 	%f2652, %f2651, %f2651, %f2649;
	ld.global.nc.f32 	%f2653, [%rd36+1848];
	sub.f32 	%f2654, %f466, %f2653;
	fma.rn.f32 	%f2655, %f2654, %f2654, %f2652;
	ld.global.nc.f32 	%f2656, [%rd36+1852];
	sub.f32 	%f2657, %f467, %f2656;
	fma.rn.f32 	%f2658, %f2657, %f2657, %f2655;
	ld.global.nc.f32 	%f2659, [%rd36+1856];
	sub.f32 	%f2660, %f468, %f2659;
	fma.rn.f32 	%f2661, %f2660, %f2660, %f2658;
	ld.global.nc.f32 	%f2662, [%rd36+1860];
	sub.f32 	%f2663, %f469, %f2662;
	fma.rn.f32 	%f2664, %f2663, %f2663, %f2661;
	ld.global.nc.f32 	%f2665, [%rd36+1864];
	sub.f32 	%f2666, %f470, %f2665;
	fma.rn.f32 	%f2667, %f2666, %f2666, %f2664;
	ld.global.nc.f32 	%f2668, [%rd36+1868];
	sub.f32 	%f2669, %f471, %f2668;
	fma.rn.f32 	%f2670, %f2669, %f2669, %f2667;
	ld.global.nc.f32 	%f2671, [%rd36+1872];
	sub.f32 	%f2672, %f472, %f2671;
	fma.rn.f32 	%f2673, %f2672, %f2672, %f2670;
	ld.global.nc.f32 	%f2674, [%rd36+1876];
	sub.f32 	%f2675, %f473, %f2674;
	fma.rn.f32 	%f2676, %f2675, %f2675, %f2673;
	ld.global.nc.f32 	%f2677, [%rd36+1880];
	sub.f32 	%f2678, %f474, %f2677;
	fma.rn.f32 	%f2679, %f2678, %f2678, %f2676;
	ld.global.nc.f32 	%f2680, [%rd36+1884];
	sub.f32 	%f2681, %f475, %f2680;
	fma.rn.f32 	%f2682, %f2681, %f2681, %f2679;
	ld.global.nc.f32 	%f2683, [%rd36+1888];
	sub.f32 	%f2684, %f476, %f2683;
	fma.rn.f32 	%f2685, %f2684, %f2684, %f2682;
	ld.global.nc.f32 	%f2686, [%rd36+1892];
	sub.f32 	%f2687, %f477, %f2686;
	fma.rn.f32 	%f2688, %f2687, %f2687, %f2685;
	ld.global.nc.f32 	%f2689, [%rd36+1896];
	sub.f32 	%f2690, %f478, %f2689;
	fma.rn.f32 	%f2691, %f2690, %f2690, %f2688;
	ld.global.nc.f32 	%f2692, [%rd36+1900];
	sub.f32 	%f2693, %f479, %f2692;
	fma.rn.f32 	%f2694, %f2693, %f2693, %f2691;
	ld.global.nc.f32 	%f2695, [%rd36+1904];
	sub.f32 	%f2696, %f480, %f2695;
	fma.rn.f32 	%f2697, %f2696, %f2696, %f2694;
	ld.global.nc.f32 	%f2698, [%rd36+1908];
	sub.f32 	%f2699, %f481, %f2698;
	fma.rn.f32 	%f2700, %f2699, %f2699, %f2697;
	ld.global.nc.f32 	%f2701, [%rd36+1912];
	sub.f32 	%f2702, %f482, %f2701;
	fma.rn.f32 	%f2703, %f2702, %f2702, %f2700;
	ld.global.nc.f32 	%f2704, [%rd36+1916];
	sub.f32 	%f2705, %f483, %f2704;
	fma.rn.f32 	%f2706, %f2705, %f2705, %f2703;
	ld.global.nc.f32 	%f2707, [%rd36+1920];
	sub.f32 	%f2708, %f484, %f2707;
	fma.rn.f32 	%f2709, %f2708, %f2708, %f2706;
	ld.global.nc.f32 	%f2710, [%rd36+1924];
	sub.f32 	%f2711, %f485, %f2710;
	fma.rn.f32 	%f2712, %f2711, %f2711, %f2709;
	ld.global.nc.f32 	%f2713, [%rd36+1928];
	sub.f32 	%f2714, %f486, %f2713;
	fma.rn.f32 	%f2715, %f2714, %f2714, %f2712;
	ld.global.nc.f32 	%f2716, [%rd36+1932];
	sub.f32 	%f2717, %f487, %f2716;
	fma.rn.f32 	%f2718, %f2717, %f2717, %f2715;
	ld.global.nc.f32 	%f2719, [%rd36+1936];
	sub.f32 	%f2720, %f488, %f2719;
	fma.rn.f32 	%f2721, %f2720, %f2720, %f2718;
	ld.global.nc.f32 	%f2722, [%rd36+1940];
	sub.f32 	%f2723, %f489, %f2722;
	fma.rn.f32 	%f2724, %f2723, %f2723, %f2721;
	ld.global.nc.f32 	%f2725, [%rd36+1944];
	sub.f32 	%f2726, %f490, %f2725;
	fma.rn.f32 	%f2727, %f2726, %f2726, %f2724;
	ld.global.nc.f32 	%f2728, [%rd36+1948];
	sub.f32 	%f2729, %f491, %f2728;
	fma.rn.f32 	%f2730, %f2729, %f2729, %f2727;
	ld.global.nc.f32 	%f2731, [%rd36+1952];
	sub.f32 	%f2732, %f492, %f2731;
	fma.rn.f32 	%f2733, %f2732, %f2732, %f2730;
	ld.global.nc.f32 	%f2734, [%rd36+1956];
	sub.f32 	%f2735, %f493, %f2734;
	fma.rn.f32 	%f2736, %f2735, %f2735, %f2733;
	ld.global.nc.f32 	%f2737, [%rd36+1960];
	sub.f32 	%f2738, %f494, %f2737;
	fma.rn.f32 	%f2739, %f2738, %f2738, %f2736;
	ld.global.nc.f32 	%f2740, [%rd36+1964];
	sub.f32 	%f2741, %f495, %f2740;
	fma.rn.f32 	%f2742, %f2741, %f2741, %f2739;
	ld.global.nc.f32 	%f2743, [%rd36+1968];
	sub.f32 	%f2744, %f496, %f2743;
	fma.rn.f32 	%f2745, %f2744, %f2744, %f2742;
	ld.global.nc.f32 	%f2746, [%rd36+1972];
	sub.f32 	%f2747, %f497, %f2746;
	fma.rn.f32 	%f2748, %f2747, %f2747, %f2745;
	ld.global.nc.f32 	%f2749, [%rd36+1976];
	sub.f32 	%f2750, %f498, %f2749;
	fma.rn.f32 	%f2751, %f2750, %f2750, %f2748;
	ld.global.nc.f32 	%f2752, [%rd36+1980];
	sub.f32 	%f2753, %f499, %f2752;
	fma.rn.f32 	%f2754, %f2753, %f2753, %f2751;
	ld.global.nc.f32 	%f2755, [%rd36+1984];
	sub.f32 	%f2756, %f500, %f2755;
	fma.rn.f32 	%f2757, %f2756, %f2756, %f2754;
	ld.global.nc.f32 	%f2758, [%rd36+1988];
	sub.f32 	%f2759, %f501, %f2758;
	fma.rn.f32 	%f2760, %f2759, %f2759, %f2757;
	ld.global.nc.f32 	%f2761, [%rd36+1992];
	sub.f32 	%f2762, %f502, %f2761;
	fma.rn.f32 	%f2763, %f2762, %f2762, %f2760;
	ld.global.nc.f32 	%f2764, [%rd36+1996];
	sub.f32 	%f2765, %f503, %f2764;
	fma.rn.f32 	%f2766, %f2765, %f2765, %f2763;
	ld.global.nc.f32 	%f2767, [%rd36+2000];
	sub.f32 	%f2768, %f504, %f2767;
	fma.rn.f32 	%f2769, %f2768, %f2768, %f2766;
	ld.global.nc.f32 	%f2770, [%rd36+2004];
	sub.f32 	%f2771, %f505, %f2770;
	fma.rn.f32 	%f2772, %f2771, %f2771, %f2769;
	ld.global.nc.f32 	%f2773, [%rd36+2008];
	sub.f32 	%f2774, %f506, %f2773;
	fma.rn.f32 	%f2775, %f2774, %f2774, %f2772;
	ld.global.nc.f32 	%f2776, [%rd36+2012];
	sub.f32 	%f2777, %f507, %f2776;
	fma.rn.f32 	%f2778, %f2777, %f2777, %f2775;
	ld.global.nc.f32 	%f2779, [%rd36+2016];
	sub.f32 	%f2780, %f508, %f2779;
	fma.rn.f32 	%f2781, %f2780, %f2780, %f2778;
	ld.global.nc.f32 	%f2782, [%rd36+2020];
	sub.f32 	%f2783, %f509, %f2782;
	fma.rn.f32 	%f2784, %f2783, %f2783, %f2781;
	ld.global.nc.f32 	%f2785, [%rd36+2024];
	sub.f32 	%f2786, %f510, %f2785;
	fma.rn.f32 	%f2787, %f2786, %f2786, %f2784;
	ld.global.nc.f32 	%f2788, [%rd36+2028];
	sub.f32 	%f2789, %f511, %f2788;
	fma.rn.f32 	%f2790, %f2789, %f2789, %f2787;
	ld.global.nc.f32 	%f2791, [%rd36+2032];
	sub.f32 	%f2792, %f512, %f2791;
	fma.rn.f32 	%f2793, %f2792, %f2792, %f2790;
	ld.global.nc.f32 	%f2794, [%rd36+2036];
	sub.f32 	%f2795, %f513, %f2794;
	fma.rn.f32 	%f2796, %f2795, %f2795, %f2793;
	ld.global.nc.f32 	%f2797, [%rd36+2040];
	sub.f32 	%f2798, %f514, %f2797;
	fma.rn.f32 	%f2799, %f2798, %f2798, %f2796;
	ld.global.nc.f32 	%f2800, [%rd36+2044];
	sub.f32 	%f2801, %f515, %f2800;
	fma.rn.f32 	%f2802, %f2801, %f2801, %f2799;
	ld.global.nc.f32 	%f2803, [%rd36+2048];
	sub.f32 	%f2804, %f516, %f2803;
	fma.rn.f32 	%f2805, %f2804, %f2804, %f2802;
	ld.global.nc.f32 	%f2806, [%rd36+2052];
	sub.f32 	%f2807, %f517, %f2806;
	fma.rn.f32 	%f2808, %f2807, %f2807, %f2805;
	ld.global.nc.f32 	%f2809, [%rd36+2056];
	sub.f32 	%f2810, %f518, %f2809;
	fma.rn.f32 	%f2811, %f2810, %f2810, %f2808;
	ld.global.nc.f32 	%f2812, [%rd36+2060];
	sub.f32 	%f2813, %f519, %f2812;
	fma.rn.f32 	%f2814, %f2813, %f2813, %f2811;
	ld.global.nc.f32 	%f2815, [%rd36+2064];
	sub.f32 	%f2816, %f520, %f2815;
	fma.rn.f32 	%f2817, %f2816, %f2816, %f2814;
	ld.global.nc.f32 	%f2818, [%rd36+2068];
	sub.f32 	%f2819, %f521, %f2818;
	fma.rn.f32 	%f2820, %f2819, %f2819, %f2817;
	ld.global.nc.f32 	%f2821, [%rd36+2072];
	sub.f32 	%f2822, %f522, %f2821;
	fma.rn.f32 	%f2823, %f2822, %f2822, %f2820;
	ld.global.nc.f32 	%f2824, [%rd36+2076];
	sub.f32 	%f2825, %f523, %f2824;
	fma.rn.f32 	%f2826, %f2825, %f2825, %f2823;
	ld.global.nc.f32 	%f2827, [%rd36+2080];
	sub.f32 	%f2828, %f524, %f2827;
	fma.rn.f32 	%f2829, %f2828, %f2828, %f2826;
	ld.global.nc.f32 	%f2830, [%rd36+2084];
	sub.f32 	%f2831, %f525, %f2830;
	fma.rn.f32 	%f2832, %f2831, %f2831, %f2829;
	ld.global.nc.f32 	%f2833, [%rd36+2088];
	sub.f32 	%f2834, %f526, %f2833;
	fma.rn.f32 	%f2835, %f2834, %f2834, %f2832;
	ld.global.nc.f32 	%f2836, [%rd36+2092];
	sub.f32 	%f2837, %f527, %f2836;
	fma.rn.f32 	%f2838, %f2837, %f2837, %f2835;
	ld.global.nc.f32 	%f2839, [%rd36+2096];
	sub.f32 	%f2840, %f528, %f2839;
	fma.rn.f32 	%f2841, %f2840, %f2840, %f2838;
	ld.global.nc.f32 	%f2842, [%rd36+2100];
	sub.f32 	%f2843, %f529, %f2842;
	fma.rn.f32 	%f2844, %f2843, %f2843, %f2841;
	ld.global.nc.f32 	%f2845, [%rd36+2104];
	sub.f32 	%f2846, %f530, %f2845;
	fma.rn.f32 	%f2847, %f2846, %f2846, %f2844;
	ld.global.nc.f32 	%f2848, [%rd36+2108];
	sub.f32 	%f2849, %f531, %f2848;
	fma.rn.f32 	%f2850, %f2849, %f2849, %f2847;
	ld.global.nc.f32 	%f2851, [%rd36+2112];
	sub.f32 	%f2852, %f532, %f2851;
	fma.rn.f32 	%f2853, %f2852, %f2852, %f2850;
	ld.global.nc.f32 	%f2854, [%rd36+2116];
	sub.f32 	%f2855, %f533, %f2854;
	fma.rn.f32 	%f2856, %f2855, %f2855, %f2853;
	ld.global.nc.f32 	%f2857, [%rd36+2120];
	sub.f32 	%f2858, %f534, %f2857;
	fma.rn.f32 	%f2859, %f2858, %f2858, %f2856;
	ld.global.nc.f32 	%f2860, [%rd36+2124];
	sub.f32 	%f2861, %f535, %f2860;
	fma.rn.f32 	%f2862, %f2861, %f2861, %f2859;
	ld.global.nc.f32 	%f2863, [%rd36+2128];
	sub.f32 	%f2864, %f536, %f2863;
	fma.rn.f32 	%f2865, %f2864, %f2864, %f2862;
	ld.global.nc.f32 	%f2866, [%rd36+2132];
	sub.f32 	%f2867, %f537, %f2866;
	fma.rn.f32 	%f2868, %f2867, %f2867, %f2865;
	ld.global.nc.f32 	%f2869, [%rd36+2136];
	sub.f32 	%f2870, %f538, %f2869;
	fma.rn.f32 	%f2871, %f2870, %f2870, %f2868;
	ld.global.nc.f32 	%f2872, [%rd36+2140];
	sub.f32 	%f2873, %f539, %f2872;
	fma.rn.f32 	%f2874, %f2873, %f2873, %f2871;
	ld.global.nc.f32 	%f2875, [%rd36+2144];
	sub.f32 	%f2876, %f540, %f2875;
	fma.rn.f32 	%f2877, %f2876, %f2876, %f2874;
	ld.global.nc.f32 	%f2878, [%rd36+2148];
	sub.f32 	%f2879, %f541, %f2878;
	fma.rn.f32 	%f2880, %f2879, %f2879, %f2877;
	ld.global.nc.f32 	%f2881, [%rd36+2152];
	sub.f32 	%f2882, %f542, %f2881;
	fma.rn.f32 	%f2883, %f2882, %f2882, %f2880;
	ld.global.nc.f32 	%f2884, [%rd36+2156];
	sub.f32 	%f2885, %f543, %f2884;
	fma.rn.f32 	%f2886, %f2885, %f2885, %f2883;
	ld.global.nc.f32 	%f2887, [%rd36+2160];
	sub.f32 	%f2888, %f544, %f2887;
	fma.rn.f32 	%f2889, %f2888, %f2888, %f2886;
	ld.global.nc.f32 	%f2890, [%rd36+2164];
	sub.f32 	%f2891, %f545, %f2890;
	fma.rn.f32 	%f2892, %f2891, %f2891, %f2889;
	ld.global.nc.f32 	%f2893, [%rd36+2168];
	sub.f32 	%f2894, %f546, %f2893;
	fma.rn.f32 	%f2895, %f2894, %f2894, %f2892;
	ld.global.nc.f32 	%f2896, [%rd36+2172];
	sub.f32 	%f2897, %f547, %f2896;
	fma.rn.f32 	%f2898, %f2897, %f2897, %f2895;
	ld.global.nc.f32 	%f2899, [%rd36+2176];
	sub.f32 	%f2900, %f548, %f2899;
	fma.rn.f32 	%f2901, %f2900, %f2900, %f2898;
	ld.global.nc.f32 	%f2902, [%rd36+2180];
	sub.f32 	%f2903, %f549, %f2902;
	fma.rn.f32 	%f2904, %f2903, %f2903, %f2901;
	ld.global.nc.f32 	%f2905, [%rd36+2184];
	sub.f32 	%f2906, %f550, %f2905;
	fma.rn.f32 	%f2907, %f2906, %f2906, %f2904;
	ld.global.nc.f32 	%f2908, [%rd36+2188];
	sub.f32 	%f2909, %f551, %f2908;
	fma.rn.f32 	%f2910, %f2909, %f2909, %f2907;
	ld.global.nc.f32 	%f2911, [%rd36+2192];
	sub.f32 	%f2912, %f552, %f2911;
	fma.rn.f32 	%f2913, %f2912, %f2912, %f2910;
	ld.global.nc.f32 	%f2914, [%rd36+2196];
	sub.f32 	%f2915, %f553, %f2914;
	fma.rn.f32 	%f2916, %f2915, %f2915, %f2913;
	ld.global.nc.f32 	%f2917, [%rd36+2200];
	sub.f32 	%f2918, %f554, %f2917;
	fma.rn.f32 	%f2919, %f2918, %f2918, %f2916;
	ld.global.nc.f32 	%f2920, [%rd36+2204];
	sub.f32 	%f2921, %f555, %f2920;
	fma.rn.f32 	%f2922, %f2921, %f2921, %f2919;
	ld.global.nc.f32 	%f2923, [%rd36+2208];
	sub.f32 	%f2924, %f556, %f2923;
	fma.rn.f32 	%f2925, %f2924, %f2924, %f2922;
	ld.global.nc.f32 	%f2926, [%rd36+2212];
	sub.f32 	%f2927, %f557, %f2926;
	fma.rn.f32 	%f2928, %f2927, %f2927, %f2925;
	ld.global.nc.f32 	%f2929, [%rd36+2216];
	sub.f32 	%f2930, %f558, %f2929;
	fma.rn.f32 	%f2931, %f2930, %f2930, %f2928;
	ld.global.nc.f32 	%f2932, [%rd36+2220];
	sub.f32 	%f2933, %f559, %f2932;
	fma.rn.f32 	%f2934, %f2933, %f2933, %f2931;
	ld.global.nc.f32 	%f2935, [%rd36+2224];
	sub.f32 	%f2936, %f560, %f2935;
	fma.rn.f32 	%f2937, %f2936, %f2936, %f2934;
	ld.global.nc.f32 	%f2938, [%rd36+2228];
	sub.f32 	%f2939, %f561, %f2938;
	fma.rn.f32 	%f2940, %f2939, %f2939, %f2937;
	ld.global.nc.f32 	%f2941, [%rd36+2232];
	sub.f32 	%f2942, %f562, %f2941;
	fma.rn.f32 	%f2943, %f2942, %f2942, %f2940;
	ld.global.nc.f32 	%f2944, [%rd36+2236];
	sub.f32 	%f2945, %f563, %f2944;
	fma.rn.f32 	%f2946, %f2945, %f2945, %f2943;
	ld.global.nc.f32 	%f2947, [%rd36+2240];
	sub.f32 	%f2948, %f564, %f2947;
	fma.rn.f32 	%f2949, %f2948, %f2948, %f2946;
	ld.global.nc.f32 	%f2950, [%rd36+2244];
	sub.f32 	%f2951, %f565, %f2950;
	fma.rn.f32 	%f2952, %f2951, %f2951, %f2949;
	ld.global.nc.f32 	%f2953, [%rd36+2248];
	sub.f32 	%f2954, %f566, %f2953;
	fma.rn.f32 	%f2955, %f2954, %f2954, %f2952;
	ld.global.nc.f32 	%f2956, [%rd36+2252];
	sub.f32 	%f2957, %f567, %f2956;
	fma.rn.f32 	%f2958, %f2957, %f2957, %f2955;
	ld.global.nc.f32 	%f2959, [%rd36+2256];
	sub.f32 	%f2960, %f568, %f2959;
	fma.rn.f32 	%f2961, %f2960, %f2960, %f2958;
	ld.global.nc.f32 	%f2962, [%rd36+2260];
	sub.f32 	%f2963, %f569, %f2962;
	fma.rn.f32 	%f2964, %f2963, %f2963, %f2961;
	ld.global.nc.f32 	%f2965, [%rd36+2264];
	sub.f32 	%f2966, %f570, %f2965;
	fma.rn.f32 	%f2967, %f2966, %f2966, %f2964;
	ld.global.nc.f32 	%f2968, [%rd36+2268];
	sub.f32 	%f2969, %f571, %f2968;
	fma.rn.f32 	%f2970, %f2969, %f2969, %f2967;
	ld.global.nc.f32 	%f2971, [%rd36+2272];
	sub.f32 	%f2972, %f572, %f2971;
	fma.rn.f32 	%f2973, %f2972, %f2972, %f2970;
	ld.global.nc.f32 	%f2974, [%rd36+2276];
	sub.f32 	%f2975, %f573, %f2974;
	fma.rn.f32 	%f2976, %f2975, %f2975, %f2973;
	ld.global.nc.f32 	%f2977, [%rd36+2280];
	sub.f32 	%f2978, %f574, %f2977;
	fma.rn.f32 	%f2979, %f2978, %f2978, %f2976;
	ld.global.nc.f32 	%f2980, [%rd36+2284];
	sub.f32 	%f2981, %f575, %f2980;
	fma.rn.f32 	%f2982, %f2981, %f2981, %f2979;
	ld.global.nc.f32 	%f2983, [%rd36+2288];
	sub.f32 	%f2984, %f576, %f2983;
	fma.rn.f32 	%f2985, %f2984, %f2984, %f2982;
	ld.global.nc.f32 	%f2986, [%rd36+2292];
	sub.f32 	%f2987, %f577, %f2986;
	fma.rn.f32 	%f2988, %f2987, %f2987, %f2985;
	ld.global.nc.f32 	%f2989, [%rd36+2296];
	sub.f32 	%f2990, %f578, %f2989;
	fma.rn.f32 	%f2991, %f2990, %f2990, %f2988;
	ld.global.nc.f32 	%f2992, [%rd36+2300];
	sub.f32 	%f2993, %f579, %f2992;
	fma.rn.f32 	%f2994, %f2993, %f2993, %f2991;
	ld.global.nc.f32 	%f2995, [%rd36+2304];
	sub.f32 	%f2996, %f580, %f2995;
	fma.rn.f32 	%f2997, %f2996, %f2996, %f2994;
	ld.global.nc.f32 	%f2998, [%rd36+2308];
	sub.f32 	%f2999, %f581, %f2998;
	fma.rn.f32 	%f3000, %f2999, %f2999, %f2997;
	ld.global.nc.f32 	%f3001, [%rd36+2312];
	sub.f32 	%f3002, %f582, %f3001;
	fma.rn.f32 	%f3003, %f3002, %f3002, %f3000;
	ld.global.nc.f32 	%f3004, [%rd36+2316];
	sub.f32 	%f3005, %f583, %f3004;
	fma.rn.f32 	%f3006, %f3005, %f3005, %f3003;
	ld.global.nc.f32 	%f3007, [%rd36+2320];
	sub.f32 	%f3008, %f584, %f3007;
	fma.rn.f32 	%f3009, %f3008, %f3008, %f3006;
	ld.global.nc.f32 	%f3010, [%rd36+2324];
	sub.f32 	%f3011, %f585, %f3010;
	fma.rn.f32 	%f3012, %f3011, %f3011, %f3009;
	ld.global.nc.f32 	%f3013, [%rd36+2328];
	sub.f32 	%f3014, %f586, %f3013;
	fma.rn.f32 	%f3015, %f3014, %f3014, %f3012;
	ld.global.nc.f32 	%f3016, [%rd36+2332];
	sub.f32 	%f3017, %f587, %f3016;
	fma.rn.f32 	%f3018, %f3017, %f3017, %f3015;
	ld.global.nc.f32 	%f3019, [%rd36+2336];
	sub.f32 	%f3020, %f588, %f3019;
	fma.rn.f32 	%f3021, %f3020, %f3020, %f3018;
	ld.global.nc.f32 	%f3022, [%rd36+2340];
	sub.f32 	%f3023, %f589, %f3022;
	fma.rn.f32 	%f3024, %f3023, %f3023, %f3021;
	ld.global.nc.f32 	%f3025, [%rd36+2344];
	sub.f32 	%f3026, %f590, %f3025;
	fma.rn.f32 	%f3027, %f3026, %f3026, %f3024;
	ld.global.nc.f32 	%f3028, [%rd36+2348];
	sub.f32 	%f3029, %f591, %f3028;
	fma.rn.f32 	%f3030, %f3029, %f3029, %f3027;
	ld.global.nc.f32 	%f3031, [%rd36+2352];
	sub.f32 	%f3032, %f592, %f3031;
	fma.rn.f32 	%f3033, %f3032, %f3032, %f3030;
	ld.global.nc.f32 	%f3034, [%rd36+2356];
	sub.f32 	%f3035, %f593, %f3034;
	fma.rn.f32 	%f3036, %f3035, %f3035, %f3033;
	ld.global.nc.f32 	%f3037, [%rd36+2360];
	sub.f32 	%f3038, %f594, %f3037;
	fma.rn.f32 	%f3039, %f3038, %f3038, %f3036;
	ld.global.nc.f32 	%f3040, [%rd36+2364];
	sub.f32 	%f3041, %f595, %f3040;
	fma.rn.f32 	%f3042, %f3041, %f3041, %f3039;
	ld.global.nc.f32 	%f3043, [%rd36+2368];
	sub.f32 	%f3044, %f596, %f3043;
	fma.rn.f32 	%f3045, %f3044, %f3044, %f3042;
	ld.global.nc.f32 	%f3046, [%rd36+2372];
	sub.f32 	%f3047, %f597, %f3046;
	fma.rn.f32 	%f3048, %f3047, %f3047, %f3045;
	ld.global.nc.f32 	%f3049, [%rd36+2376];
	sub.f32 	%f3050, %f598, %f3049;
	fma.rn.f32 	%f3051, %f3050, %f3050, %f3048;
	ld.global.nc.f32 	%f3052, [%rd36+2380];
	sub.f32 	%f3053, %f599, %f3052;
	fma.rn.f32 	%f3054, %f3053, %f3053, %f3051;
	ld.global.nc.f32 	%f3055, [%rd36+2384];
	sub.f32 	%f3056, %f600, %f3055;
	fma.rn.f32 	%f3057, %f3056, %f3056, %f3054;
	ld.global.nc.f32 	%f3058, [%rd36+2388];
	sub.f32 	%f3059, %f601, %f3058;
	fma.rn.f32 	%f3060, %f3059, %f3059, %f3057;
	ld.global.nc.f32 	%f3061, [%rd36+2392];
	sub.f32 	%f3062, %f602, %f3061;
	fma.rn.f32 	%f3063, %f3062, %f3062, %f3060;
	ld.global.nc.f32 	%f3064, [%rd36+2396];
	sub.f32 	%f3065, %f603, %f3064;
	fma.rn.f32 	%f3066, %f3065, %f3065, %f3063;
	ld.global.nc.f32 	%f3067, [%rd36+2400];
	sub.f32 	%f3068, %f604, %f3067;
	fma.rn.f32 	%f3069, %f3068, %f3068, %f3066;
	ld.global.nc.f32 	%f3070, [%rd36+2404];
	sub.f32 	%f3071, %f605, %f3070;
	fma.rn.f32 	%f3072, %f3071, %f3071, %f3069;
	ld.global.nc.f32 	%f3073, [%rd36+2408];
	sub.f32 	%f3074, %f606, %f3073;
	fma.rn.f32 	%f3075, %f3074, %f3074, %f3072;
	ld.global.nc.f32 	%f3076, [%rd36+2412];
	sub.f32 	%f3077, %f607, %f3076;
	fma.rn.f32 	%f3078, %f3077, %f3077, %f3075;
	ld.global.nc.f32 	%f3079, [%rd36+2416];
	sub.f32 	%f3080, %f608, %f3079;
	fma.rn.f32 	%f3081, %f3080, %f3080, %f3078;
	ld.global.nc.f32 	%f3082, [%rd36+2420];
	sub.f32 	%f3083, %f609, %f3082;
	fma.rn.f32 	%f3084, %f3083, %f3083, %f3081;
	ld.global.nc.f32 	%f3085, [%rd36+2424];
	sub.f32 	%f3086, %f610, %f3085;
	fma.rn.f32 	%f3087, %f3086, %f3086, %f3084;
	ld.global.nc.f32 	%f3088, [%rd36+2428];
	sub.f32 	%f3089, %f611, %f3088;
	fma.rn.f32 	%f3090, %f3089, %f3089, %f3087;
	ld.global.nc.f32 	%f3091, [%rd36+2432];
	sub.f32 	%f3092, %f612, %f3091;
	fma.rn.f32 	%f3093, %f3092, %f3092, %f3090;
	ld.global.nc.f32 	%f3094, [%rd36+2436];
	sub.f32 	%f3095, %f613, %f3094;
	fma.rn.f32 	%f3096, %f3095, %f3095, %f3093;
	ld.global.nc.f32 	%f3097, [%rd36+2440];
	sub.f32 	%f3098, %f614, %f3097;
	fma.rn.f32 	%f3099, %f3098, %f3098, %f3096;
	ld.global.nc.f32 	%f3100, [%rd36+2444];
	sub.f32 	%f3101, %f615, %f3100;
	fma.rn.f32 	%f3102, %f3101, %f3101, %f3099;
	ld.global.nc.f32 	%f3103, [%rd36+2448];
	sub.f32 	%f3104, %f616, %f3103;
	fma.rn.f32 	%f3105, %f3104, %f3104, %f3102;
	ld.global.nc.f32 	%f3106, [%rd36+2452];
	sub.f32 	%f3107, %f617, %f3106;
	fma.rn.f32 	%f3108, %f3107, %f3107, %f3105;
	ld.global.nc.f32 	%f3109, [%rd36+2456];
	sub.f32 	%f3110, %f618, %f3109;
	fma.rn.f32 	%f3111, %f3110, %f3110, %f3108;
	ld.global.nc.f32 	%f3112, [%rd36+2460];
	sub.f32 	%f3113, %f619, %f3112;
	fma.rn.f32 	%f3114, %f3113, %f3113, %f3111;
	ld.global.nc.f32 	%f3115, [%rd36+2464];
	sub.f32 	%f3116, %f620, %f3115;
	fma.rn.f32 	%f3117, %f3116, %f3116, %f3114;
	ld.global.nc.f32 	%f3118, [%rd36+2468];
	sub.f32 	%f3119, %f621, %f3118;
	fma.rn.f32 	%f3120, %f3119, %f3119, %f3117;
	ld.global.nc.f32 	%f3121, [%rd36+2472];
	sub.f32 	%f3122, %f622, %f3121;
	fma.rn.f32 	%f3123, %f3122, %f3122, %f3120;
	ld.global.nc.f32 	%f3124, [%rd36+2476];
	sub.f32 	%f3125, %f623, %f3124;
	fma.rn.f32 	%f3126, %f3125, %f3125, %f3123;
	ld.global.nc.f32 	%f3127, [%rd36+2480];
	sub.f32 	%f3128, %f624, %f3127;
	fma.rn.f32 	%f3129, %f3128, %f3128, %f3126;
	ld.global.nc.f32 	%f3130, [%rd36+2484];
	sub.f32 	%f3131, %f625, %f3130;
	fma.rn.f32 	%f3132, %f3131, %f3131, %f3129;
	ld.global.nc.f32 	%f3133, [%rd36+2488];
	sub.f32 	%f3134, %f626, %f3133;
	fma.rn.f32 	%f3135, %f3134, %f3134, %f3132;
	ld.global.nc.f32 	%f3136, [%rd36+2492];
	sub.f32 	%f3137, %f627, %f3136;
	fma.rn.f32 	%f3138, %f3137, %f3137, %f3135;
	ld.global.nc.f32 	%f3139, [%rd36+2496];
	sub.f32 	%f3140, %f628, %f3139;
	fma.rn.f32 	%f3141, %f3140, %f3140, %f3138;
	ld.global.nc.f32 	%f3142, [%rd36+2500];
	sub.f32 	%f3143, %f629, %f3142;
	fma.rn.f32 	%f3144, %f3143, %f3143, %f3141;
	ld.global.nc.f32 	%f3145, [%rd36+2504];
	sub.f32 	%f3146, %f630, %f3145;
	fma.rn.f32 	%f3147, %f3146, %f3146, %f3144;
	ld.global.nc.f32 	%f3148, [%rd36+2508];
	sub.f32 	%f3149, %f631, %f3148;
	fma.rn.f32 	%f3150, %f3149, %f3149, %f3147;
	ld.global.nc.f32 	%f3151, [%rd36+2512];
	sub.f32 	%f3152, %f632, %f3151;
	fma.rn.f32 	%f3153, %f3152, %f3152, %f3150;
	ld.global.nc.f32 	%f3154, [%rd36+2516];
	sub.f32 	%f3155, %f633, %f3154;
	fma.rn.f32 	%f3156, %f3155, %f3155, %f3153;
	ld.global.nc.f32 	%f3157, [%rd36+2520];
	sub.f32 	%f3158, %f634, %f3157;
	fma.rn.f32 	%f3159, %f3158, %f3158, %f3156;
	ld.global.nc.f32 	%f3160, [%rd36+2524];
	sub.f32 	%f3161, %f635, %f3160;
	fma.rn.f32 	%f3162, %f3161, %f3161, %f3159;
	ld.global.nc.f32 	%f3163, [%rd36+2528];
	sub.f32 	%f3164, %f636, %f3163;
	fma.rn.f32 	%f3165, %f3164, %f3164, %f3162;
	ld.global.nc.f32 	%f3166, [%rd36+2532];
	sub.f32 	%f3167, %f637, %f3166;
	fma.rn.f32 	%f3168, %f3167, %f3167, %f3165;
	ld.global.nc.f32 	%f3169, [%rd36+2536];
	sub.f32 	%f3170, %f638, %f3169;
	fma.rn.f32 	%f3171, %f3170, %f3170, %f3168;
	ld.global.nc.f32 	%f3172, [%rd36+2540];
	sub.f32 	%f3173, %f639, %f3172;
	fma.rn.f32 	%f3174, %f3173, %f3173, %f3171;
	ld.global.nc.f32 	%f3175, [%rd36+2544];
	sub.f32 	%f3176, %f640, %f3175;
	fma.rn.f32 	%f3177, %f3176, %f3176, %f3174;
	ld.global.nc.f32 	%f3178, [%rd36+2548];
	sub.f32 	%f3179, %f641, %f3178;
	fma.rn.f32 	%f3180, %f3179, %f3179, %f3177;
	ld.global.nc.f32 	%f3181, [%rd36+2552];
	sub.f32 	%f3182, %f642, %f3181;
	fma.rn.f32 	%f3183, %f3182, %f3182, %f3180;
	ld.global.nc.f32 	%f3184, [%rd36+2556];
	sub.f32 	%f3185, %f643, %f3184;
	fma.rn.f32 	%f3186, %f3185, %f3185, %f3183;
	ld.global.nc.f32 	%f3187, [%rd36+2560];
	sub.f32 	%f3188, %f644, %f3187;
	fma.rn.f32 	%f3189, %f3188, %f3188, %f3186;
	ld.global.nc.f32 	%f3190, [%rd36+2564];
	sub.f32 	%f3191, %f645, %f3190;
	fma.rn.f32 	%f3192, %f3191, %f3191, %f3189;
	ld.global.nc.f32 	%f3193, [%rd36+2568];
	sub.f32 	%f3194, %f646, %f3193;
	fma.rn.f32 	%f3195, %f3194, %f3194, %f3192;
	ld.global.nc.f32 	%f3196, [%rd36+2572];
	sub.f32 	%f3197, %f647, %f3196;
	fma.rn.f32 	%f3198, %f3197, %f3197, %f3195;
	ld.global.nc.f32 	%f3199, [%rd36+2576];
	sub.f32 	%f3200, %f648, %f3199;
	fma.rn.f32 	%f3201, %f3200, %f3200, %f3198;
	ld.global.nc.f32 	%f3202, [%rd36+2580];
	sub.f32 	%f3203, %f649, %f3202;
	fma.rn.f32 	%f3204, %f3203, %f3203, %f3201;
	ld.global.nc.f32 	%f3205, [%rd36+2584];
	sub.f32 	%f3206, %f650, %f3205;
	fma.rn.f32 	%f3207, %f3206, %f3206, %f3204;
	ld.global.nc.f32 	%f3208, [%rd36+2588];
	sub.f32 	%f3209, %f651, %f3208;
	fma.rn.f32 	%f3210, %f3209, %f3209, %f3207;
	ld.global.nc.f32 	%f3211, [%rd36+2592];
	sub.f32 	%f3212, %f652, %f3211;
	fma.rn.f32 	%f3213, %f3212, %f3212, %f3210;
	ld.global.nc.f32 	%f3214, [%rd36+2596];
	sub.f32 	%f3215, %f653, %f3214;
	fma.rn.f32 	%f3216, %f3215, %f3215, %f3213;
	ld.global.nc.f32 	%f3217, [%rd36+2600];
	sub.f32 	%f3218, %f654, %f3217;
	fma.rn.f32 	%f3219, %f3218, %f3218, %f3216;
	ld.global.nc.f32 	%f3220, [%rd36+2604];
	sub.f32 	%f3221, %f655, %f3220;
	fma.rn.f32 	%f3222, %f3221, %f3221, %f3219;
	ld.global.nc.f32 	%f3223, [%rd36+2608];
	sub.f32 	%f3224, %f656, %f3223;
	fma.rn.f32 	%f3225, %f3224, %f3224, %f3222;
	ld.global.nc.f32 	%f3226, [%rd36+2612];
	sub.f32 	%f3227, %f657, %f3226;
	fma.rn.f32 	%f3228, %f3227, %f3227, %f3225;
	ld.global.nc.f32 	%f3229, [%rd36+2616];
	sub.f32 	%f3230, %f658, %f3229;
	fma.rn.f32 	%f3231, %f3230, %f3230, %f3228;
	ld.global.nc.f32 	%f3232, [%rd36+2620];
	sub.f32 	%f3233, %f659, %f3232;
	fma.rn.f32 	%f3234, %f3233, %f3233, %f3231;
	ld.global.nc.f32 	%f3235, [%rd36+2624];
	sub.f32 	%f3236, %f660, %f3235;
	fma.rn.f32 	%f3237, %f3236, %f3236, %f3234;
	ld.global.nc.f32 	%f3238, [%rd36+2628];
	sub.f32 	%f3239, %f661, %f3238;
	fma.rn.f32 	%f3240, %f3239, %f3239, %f3237;
	ld.global.nc.f32 	%f3241, [%rd36+2632];
	sub.f32 	%f3242, %f662, %f3241;
	fma.rn.f32 	%f3243, %f3242, %f3242, %f3240;
	ld.global.nc.f32 	%f3244, [%rd36+2636];
	sub.f32 	%f3245, %f663, %f3244;
	fma.rn.f32 	%f3246, %f3245, %f3245, %f3243;
	ld.global.nc.f32 	%f3247, [%rd36+2640];
	sub.f32 	%f3248, %f664, %f3247;
	fma.rn.f32 	%f3249, %f3248, %f3248, %f3246;
	ld.global.nc.f32 	%f3250, [%rd36+2644];
	sub.f32 	%f3251, %f665, %f3250;
	fma.rn.f32 	%f3252, %f3251, %f3251, %f3249;
	ld.global.nc.f32 	%f3253, [%rd36+2648];
	sub.f32 	%f3254, %f666, %f3253;
	fma.rn.f32 	%f3255, %f3254, %f3254, %f3252;
	ld.global.nc.f32 	%f3256, [%rd36+2652];
	sub.f32 	%f3257, %f667, %f3256;
	fma.rn.f32 	%f3258, %f3257, %f3257, %f3255;
	ld.global.nc.f32 	%f3259, [%rd36+2656];
	sub.f32 	%f3260, %f668, %f3259;
	fma.rn.f32 	%f3261, %f3260, %f3260, %f3258;
	ld.global.nc.f32 	%f3262, [%rd36+2660];
	sub.f32 	%f3263, %f669, %f3262;
	fma.rn.f32 	%f3264, %f3263, %f3263, %f3261;
	ld.global.nc.f32 	%f3265, [%rd36+2664];
	sub.f32 	%f3266, %f670, %f3265;
	fma.rn.f32 	%f3267, %f3266, %f3266, %f3264;
	ld.global.nc.f32 	%f3268, [%rd36+2668];
	sub.f32 	%f3269, %f671, %f3268;
	fma.rn.f32 	%f3270, %f3269, %f3269, %f3267;
	ld.global.nc.f32 	%f3271, [%rd36+2672];
	sub.f32 	%f3272, %f672, %f3271;
	fma.rn.f32 	%f3273, %f3272, %f3272, %f3270;
	ld.global.nc.f32 	%f3274, [%rd36+2676];
	sub.f32 	%f3275, %f673, %f3274;
	fma.rn.f32 	%f3276, %f3275, %f3275, %f3273;
	ld.global.nc.f32 	%f3277, [%rd36+2680];
	sub.f32 	%f3278, %f674, %f3277;
	fma.rn.f32 	%f3279, %f3278, %f3278, %f3276;
	ld.global.nc.f32 	%f3280, [%rd36+2684];
	sub.f32 	%f3281, %f675, %f3280;
	fma.rn.f32 	%f3282, %f3281, %f3281, %f3279;
	ld.global.nc.f32 	%f3283, [%rd36+2688];
	sub.f32 	%f3284, %f676, %f3283;
	fma.rn.f32 	%f3285, %f3284, %f3284, %f3282;
	ld.global.nc.f32 	%f3286, [%rd36+2692];
	sub.f32 	%f3287, %f677, %f3286;
	fma.rn.f32 	%f3288, %f3287, %f3287, %f3285;
	ld.global.nc.f32 	%f3289, [%rd36+2696];
	sub.f32 	%f3290, %f678, %f3289;
	fma.rn.f32 	%f3291, %f3290, %f3290, %f3288;
	ld.global.nc.f32 	%f3292, [%rd36+2700];
	sub.f32 	%f3293, %f679, %f3292;
	fma.rn.f32 	%f3294, %f3293, %f3293, %f3291;
	ld.global.nc.f32 	%f3295, [%rd36+2704];
	sub.f32 	%f3296, %f680, %f3295;
	fma.rn.f32 	%f3297, %f3296, %f3296, %f3294;
	ld.global.nc.f32 	%f3298, [%rd36+2708];
	sub.f32 	%f3299, %f681, %f3298;
	fma.rn.f32 	%f3300, %f3299, %f3299, %f3297;
	ld.global.nc.f32 	%f3301, [%rd36+2712];
	sub.f32 	%f3302, %f682, %f3301;
	fma.rn.f32 	%f3303, %f3302, %f3302, %f3300;
	ld.global.nc.f32 	%f3304, [%rd36+2716];
	sub.f32 	%f3305, %f683, %f3304;
	fma.rn.f32 	%f3306, %f3305, %f3305, %f3303;
	ld.global.nc.f32 	%f3307, [%rd36+2720];
	sub.f32 	%f3308, %f684, %f3307;
	fma.rn.f32 	%f3309, %f3308, %f3308, %f3306;
	ld.global.nc.f32 	%f3310, [%rd36+2724];
	sub.f32 	%f3311, %f685, %f3310;
	fma.rn.f32 	%f3312, %f3311, %f3311, %f3309;
	ld.global.nc.f32 	%f3313, [%rd36+2728];
	sub.f32 	%f3314, %f686, %f3313;
	fma.rn.f32 	%f3315, %f3314, %f3314, %f3312;
	ld.global.nc.f32 	%f3316, [%rd36+2732];
	sub.f32 	%f3317, %f687, %f3316;
	fma.rn.f32 	%f3318, %f3317, %f3317, %f3315;
	ld.global.nc.f32 	%f3319, [%rd36+2736];
	sub.f32 	%f3320, %f688, %f3319;
	fma.rn.f32 	%f3321, %f3320, %f3320, %f3318;
	ld.global.nc.f32 	%f3322, [%rd36+2740];
	sub.f32 	%f3323, %f689, %f3322;
	fma.rn.f32 	%f3324, %f3323, %f3323, %f3321;
	ld.global.nc.f32 	%f3325, [%rd36+2744];
	sub.f32 	%f3326, %f690, %f3325;
	fma.rn.f32 	%f3327, %f3326, %f3326, %f3324;
	ld.global.nc.f32 	%f3328, [%rd36+2748];
	sub.f32 	%f3329, %f691, %f3328;
	fma.rn.f32 	%f3330, %f3329, %f3329, %f3327;
	ld.global.nc.f32 	%f3331, [%rd36+2752];
	sub.f32 	%f3332, %f692, %f3331;
	fma.rn.f32 	%f3333, %f3332, %f3332, %f3330;
	ld.global.nc.f32 	%f3334, [%rd36+2756];
	sub.f32 	%f3335, %f693, %f3334;
	fma.rn.f32 	%f3336, %f3335, %f3335, %f3333;
	ld.global.nc.f32 	%f3337, [%rd36+2760];
	sub.f32 	%f3338, %f694, %f3337;
	fma.rn.f32 	%f3339, %f3338, %f3338, %f3336;
	ld.global.nc.f32 	%f3340, [%rd36+2764];
	sub.f32 	%f3341, %f695, %f3340;
	fma.rn.f32 	%f3342, %f3341, %f3341, %f3339;
	ld.global.nc.f32 	%f3343, [%rd36+2768];
	sub.f32 	%f3344, %f696, %f3343;
	fma.rn.f32 	%f3345, %f3344, %f3344, %f3342;
	ld.global.nc.f32 	%f3346, [%rd36+2772];
	sub.f32 	%f3347, %f697, %f3346;
	fma.rn.f32 	%f3348, %f3347, %f3347, %f3345;
	ld.global.nc.f32 	%f3349, [%rd36+2776];
	sub.f32 	%f3350, %f698, %f3349;
	fma.rn.f32 	%f3351, %f3350, %f3350, %f3348;
	ld.global.nc.f32 	%f3352, [%rd36+2780];
	sub.f32 	%f3353, %f699, %f3352;
	fma.rn.f32 	%f3354, %f3353, %f3353, %f3351;
	ld.global.nc.f32 	%f3355, [%rd36+2784];
	sub.f32 	%f3356, %f700, %f3355;
	fma.rn.f32 	%f3357, %f3356, %f3356, %f3354;
	ld.global.nc.f32 	%f3358, [%rd36+2788];
	sub.f32 	%f3359, %f701, %f3358;
	fma.rn.f32 	%f3360, %f3359, %f3359, %f3357;
	ld.global.nc.f32 	%f3361, [%rd36+2792];
	sub.f32 	%f3362, %f702, %f3361;
	fma.rn.f32 	%f3363, %f3362, %f3362, %f3360;
	ld.global.nc.f32 	%f3364, [%rd36+2796];
	sub.f32 	%f3365, %f703, %f3364;
	fma.rn.f32 	%f3366, %f3365, %f3365, %f3363;
	ld.global.nc.f32 	%f3367, [%rd36+2800];
	sub.f32 	%f3368, %f704, %f3367;
	fma.rn.f32 	%f3369, %f3368, %f3368, %f3366;
	ld.global.nc.f32 	%f3370, [%rd36+2804];
	sub.f32 	%f3371, %f705, %f3370;
	fma.rn.f32 	%f3372, %f3371, %f3371, %f3369;
	ld.global.nc.f32 	%f3373, [%rd36+2808];
	sub.f32 	%f3374, %f706, %f3373;
	fma.rn.f32 	%f3375, %f3374, %f3374, %f3372;
	ld.global.nc.f32 	%f3376, [%rd36+2812];
	sub.f32 	%f3377, %f707, %f3376;
	fma.rn.f32 	%f3378, %f3377, %f3377, %f3375;
	ld.global.nc.f32 	%f3379, [%rd36+2816];
	sub.f32 	%f3380, %f708, %f3379;
	fma.rn.f32 	%f3381, %f3380, %f3380, %f3378;
	ld.global.nc.f32 	%f3382, [%rd36+2820];
	sub.f32 	%f3383, %f709, %f3382;
	fma.rn.f32 	%f3384, %f3383, %f3383, %f3381;
	ld.global.nc.f32 	%f3385, [%rd36+2824];
	sub.f32 	%f3386, %f710, %f3385;
	fma.rn.f32 	%f3387, %f3386, %f3386, %f3384;
	ld.global.nc.f32 	%f3388, [%rd36+2828];
	sub.f32 	%f3389, %f711, %f3388;
	fma.rn.f32 	%f3390, %f3389, %f3389, %f3387;
	ld.global.nc.f32 	%f3391, [%rd36+2832];
	sub.f32 	%f3392, %f712, %f3391;
	fma.rn.f32 	%f3393, %f3392, %f3392, %f3390;
	ld.global.nc.f32 	%f3394, [%rd36+2836];
	sub.f32 	%f3395, %f713, %f3394;
	fma.rn.f32 	%f3396, %f3395, %f3395, %f3393;
	ld.global.nc.f32 	%f3397, [%rd36+2840];
	sub.f32 	%f3398, %f714, %f3397;
	fma.rn.f32 	%f3399, %f3398, %f3398, %f3396;
	ld.global.nc.f32 	%f3400, [%rd36+2844];
	sub.f32 	%f3401, %f715, %f3400;
	fma.rn.f32 	%f3402, %f3401, %f3401, %f3399;
	ld.global.nc.f32 	%f3403, [%rd36+2848];
	sub.f32 	%f3404, %f716, %f3403;
	fma.rn.f32 	%f3405, %f3404, %f3404, %f3402;
	ld.global.nc.f32 	%f3406, [%rd36+2852];
	sub.f32 	%f3407, %f717, %f3406;
	fma.rn.f32 	%f3408, %f3407, %f3407, %f3405;
	ld.global.nc.f32 	%f3409, [%rd36+2856];
	sub.f32 	%f3410, %f718, %f3409;
	fma.rn.f32 	%f3411, %f3410, %f3410, %f3408;
	ld.global.nc.f32 	%f3412, [%rd36+2860];
	sub.f32 	%f3413, %f719, %f3412;
	fma.rn.f32 	%f3414, %f3413, %f3413, %f3411;
	ld.global.nc.f32 	%f3415, [%rd36+2864];
	sub.f32 	%f3416, %f720, %f3415;
	fma.rn.f32 	%f3417, %f3416, %f3416, %f3414;
	ld.global.nc.f32 	%f3418, [%rd36+2868];
	sub.f32 	%f3419, %f721, %f3418;
	fma.rn.f32 	%f3420, %f3419, %f3419, %f3417;
	ld.global.nc.f32 	%f3421, [%rd36+2872];
	sub.f32 	%f3422, %f722, %f3421;
	fma.rn.f32 	%f3423, %f3422, %f3422, %f3420;
	ld.global.nc.f32 	%f3424, [%rd36+2876];
	sub.f32 	%f3425, %f723, %f3424;
	fma.rn.f32 	%f3426, %f3425, %f3425, %f3423;
	ld.global.nc.f32 	%f3427, [%rd36+2880];
	sub.f32 	%f3428, %f724, %f3427;
	fma.rn.f32 	%f3429, %f3428, %f3428, %f3426;
	ld.global.nc.f32 	%f3430, [%rd36+2884];
	sub.f32 	%f3431, %f725, %f3430;
	fma.rn.f32 	%f3432, %f3431, %f3431, %f3429;
	ld.global.nc.f32 	%f3433, [%rd36+2888];
	sub.f32 	%f3434, %f726, %f3433;
	fma.rn.f32 	%f3435, %f3434, %f3434, %f3432;
	ld.global.nc.f32 	%f3436, [%rd36+2892];
	sub.f32 	%f3437, %f727, %f3436;
	fma.rn.f32 	%f3438, %f3437, %f3437, %f3435;
	ld.global.nc.f32 	%f3439, [%rd36+2896];
	sub.f32 	%f3440, %f728, %f3439;
	fma.rn.f32 	%f3441, %f3440, %f3440, %f3438;
	ld.global.nc.f32 	%f3442, [%rd36+2900];
	sub.f32 	%f3443, %f729, %f3442;
	fma.rn.f32 	%f3444, %f3443, %f3443, %f3441;
	ld.global.nc.f32 	%f3445, [%rd36+2904];
	sub.f32 	%f3446, %f730, %f3445;
	fma.rn.f32 	%f3447, %f3446, %f3446, %f3444;
	ld.global.nc.f32 	%f3448, [%rd36+2908];
	sub.f32 	%f3449, %f731, %f3448;
	fma.rn.f32 	%f3450, %f3449, %f3449, %f3447;
	ld.global.nc.f32 	%f3451, [%rd36+2912];
	sub.f32 	%f3452, %f732, %f3451;
	fma.rn.f32 	%f3453, %f3452, %f3452, %f3450;
	ld.global.nc.f32 	%f3454, [%rd36+2916];
	sub.f32 	%f3455, %f733, %f3454;
	fma.rn.f32 	%f3456, %f3455, %f3455, %f3453;
	ld.global.nc.f32 	%f3457, [%rd36+2920];
	sub.f32 	%f3458, %f734, %f3457;
	fma.rn.f32 	%f3459, %f3458, %f3458, %f3456;
	ld.global.nc.f32 	%f3460, [%rd36+2924];
	sub.f32 	%f3461, %f735, %f3460;
	fma.rn.f32 	%f3462, %f3461, %f3461, %f3459;
	ld.global.nc.f32 	%f3463, [%rd36+2928];
	sub.f32 	%f3464, %f736, %f3463;
	fma.rn.f32 	%f3465, %f3464, %f3464, %f3462;
	ld.global.nc.f32 	%f3466, [%rd36+2932];
	sub.f32 	%f3467, %f737, %f3466;
	fma.rn.f32 	%f3468, %f3467, %f3467, %f3465;
	ld.global.nc.f32 	%f3469, [%rd36+2936];
	sub.f32 	%f3470, %f738, %f3469;
	fma.rn.f32 	%f3471, %f3470, %f3470, %f3468;
	ld.global.nc.f32 	%f3472, [%rd36+2940];
	sub.f32 	%f3473, %f739, %f3472;
	fma.rn.f32 	%f3474, %f3473, %f3473, %f3471;
	ld.global.nc.f32 	%f3475, [%rd36+2944];
	sub.f32 	%f3476, %f740, %f3475;
	fma.rn.f32 	%f3477, %f3476, %f3476, %f3474;
	ld.global.nc.f32 	%f3478, [%rd36+2948];
	sub.f32 	%f3479, %f741, %f3478;
	fma.rn.f32 	%f3480, %f3479, %f3479, %f3477;
	ld.global.nc.f32 	%f3481, [%rd36+2952];
	sub.f32 	%f3482, %f742, %f3481;
	fma.rn.f32 	%f3483, %f3482, %f3482, %f3480;
	ld.global.nc.f32 	%f3484, [%rd36+2956];
	sub.f32 	%f3485, %f743, %f3484;
	fma.rn.f32 	%f3486, %f3485, %f3485, %f3483;
	ld.global.nc.f32 	%f3487, [%rd36+2960];
	sub.f32 	%f3488, %f744, %f3487;
	fma.rn.f32 	%f3489, %f3488, %f3488, %f3486;
	ld.global.nc.f32 	%f3490, [%rd36+2964];
	sub.f32 	%f3491, %f745, %f3490;
	fma.rn.f32 	%f3492, %f3491, %f3491, %f3489;
	ld.global.nc.f32 	%f3493, [%rd36+2968];
	sub.f32 	%f3494, %f746, %f3493;
	fma.rn.f32 	%f3495, %f3494, %f3494, %f3492;
	ld.global.nc.f32 	%f3496, [%rd36+2972];
	sub.f32 	%f3497, %f747, %f3496;
	fma.rn.f32 	%f3498, %f3497, %f3497, %f3495;
	ld.global.nc.f32 	%f3499, [%rd36+2976];
	sub.f32 	%f3500, %f748, %f3499;
	fma.rn.f32 	%f3501, %f3500, %f3500, %f3498;
	ld.global.nc.f32 	%f3502, [%rd36+2980];
	sub.f32 	%f3503, %f749, %f3502;
	fma.rn.f32 	%f3504, %f3503, %f3503, %f3501;
	ld.global.nc.f32 	%f3505, [%rd36+2984];
	sub.f32 	%f3506, %f750, %f3505;
	fma.rn.f32 	%f3507, %f3506, %f3506, %f3504;
	ld.global.nc.f32 	%f3508, [%rd36+2988];
	sub.f32 	%f3509, %f751, %f3508;
	fma.rn.f32 	%f3510, %f3509, %f3509, %f3507;
	ld.global.nc.f32 	%f3511, [%rd36+2992];
	sub.f32 	%f3512, %f752, %f3511;
	fma.rn.f32 	%f3513, %f3512, %f3512, %f3510;
	ld.global.nc.f32 	%f3514, [%rd36+2996];
	sub.f32 	%f3515, %f753, %f3514;
	fma.rn.f32 	%f3516, %f3515, %f3515, %f3513;
	ld.global.nc.f32 	%f3517, [%rd36+3000];
	sub.f32 	%f3518, %f754, %f3517;
	fma.rn.f32 	%f3519, %f3518, %f3518, %f3516;
	ld.global.nc.f32 	%f3520, [%rd36+3004];
	sub.f32 	%f3521, %f755, %f3520;
	fma.rn.f32 	%f3522, %f3521, %f3521, %f3519;
	ld.global.nc.f32 	%f3523, [%rd36+3008];
	sub.f32 	%f3524, %f756, %f3523;
	fma.rn.f32 	%f3525, %f3524, %f3524, %f3522;
	ld.global.nc.f32 	%f3526, [%rd36+3012];
	sub.f32 	%f3527, %f757, %f3526;
	fma.rn.f32 	%f3528, %f3527, %f3527, %f3525;
	ld.global.nc.f32 	%f3529, [%rd36+3016];
	sub.f32 	%f3530, %f758, %f3529;
	fma.rn.f32 	%f3531, %f3530, %f3530, %f3528;
	ld.global.nc.f32 	%f3532, [%rd36+3020];
	sub.f32 	%f3533, %f759, %f3532;
	fma.rn.f32 	%f3534, %f3533, %f3533, %f3531;
	ld.global.nc.f32 	%f3535, [%rd36+3024];
	sub.f32 	%f3536, %f760, %f3535;
	fma.rn.f32 	%f3537, %f3536, %f3536, %f3534;
	ld.global.nc.f32 	%f3538, [%rd36+3028];
	sub.f32 	%f3539, %f761, %f3538;
	fma.rn.f32 	%f3540, %f3539, %f3539, %f3537;
	ld.global.nc.f32 	%f3541, [%rd36+3032];
	sub.f32 	%f3542, %f762, %f3541;
	fma.rn.f32 	%f3543, %f3542, %f3542, %f3540;
	ld.global.nc.f32 	%f3544, [%rd36+3036];
	sub.f32 	%f3545, %f763, %f3544;
	fma.rn.f32 	%f3546, %f3545, %f3545, %f3543;
	ld.global.nc.f32 	%f3547, [%rd36+3040];
	sub.f32 	%f3548, %f764, %f3547;
	fma.rn.f32 	%f3549, %f3548, %f3548, %f3546;
	ld.global.nc.f32 	%f3550, [%rd36+3044];
	sub.f32 	%f3551, %f765, %f3550;
	fma.rn.f32 	%f3552, %f3551, %f3551, %f3549;
	ld.global.nc.f32 	%f3553, [%rd36+3048];
	sub.f32 	%f3554, %f766, %f3553;
	fma.rn.f32 	%f3555, %f3554, %f3554, %f3552;
	ld.global.nc.f32 	%f3556, [%rd36+3052];
	sub.f32 	%f3557, %f767, %f3556;
	fma.rn.f32 	%f3558, %f3557, %f3557, %f3555;
	ld.global.nc.f32 	%f3559, [%rd36+3056];
	sub.f32 	%f3560, %f768, %f3559;
	fma.rn.f32 	%f3561, %f3560, %f3560, %f3558;
	ld.global.nc.f32 	%f3562, [%rd36+3060];
	sub.f32 	%f3563, %f769, %f3562;
	fma.rn.f32 	%f3564, %f3563, %f3563, %f3561;
	ld.global.nc.f32 	%f3565, [%rd36+3064];
	sub.f32 	%f3566, %f770, %f3565;
	fma.rn.f32 	%f3567, %f3566, %f3566, %f3564;
	ld.global.nc.f32 	%f3568, [%rd36+3068];
	sub.f32 	%f3569, %f771, %f3568;
	fma.rn.f32 	%f3570, %f3569, %f3569, %f3567;
	ld.global.nc.f32 	%f3571, [%rd36+3072];
	sub.f32 	%f3572, %f772, %f3571;
	fma.rn.f32 	%f3573, %f3572, %f3572, %f3570;
	ld.global.nc.f32 	%f3574, [%rd36+3076];
	sub.f32 	%f3575, %f773, %f3574;
	fma.rn.f32 	%f3576, %f3575, %f3575, %f3573;
	ld.global.nc.f32 	%f3577, [%rd36+3080];
	sub.f32 	%f3578, %f774, %f3577;
	fma.rn.f32 	%f3579, %f3578, %f3578, %f3576;
	ld.global.nc.f32 	%f3580, [%rd36+3084];
	sub.f32 	%f3581, %f775, %f3580;
	fma.rn.f32 	%f3582, %f3581, %f3581, %f3579;
	ld.global.nc.f32 	%f3583, [%rd36+3088];
	sub.f32 	%f3584, %f776, %f3583;
	fma.rn.f32 	%f3585, %f3584, %f3584, %f3582;
	ld.global.nc.f32 	%f3586, [%rd36+3092];
	sub.f32 	%f3587, %f777, %f3586;
	fma.rn.f32 	%f3588, %f3587, %f3587, %f3585;
	ld.global.nc.f32 	%f3589, [%rd36+3096];
	sub.f32 	%f3590, %f778, %f3589;
	fma.rn.f32 	%f3591, %f3590, %f3590, %f3588;
	ld.global.nc.f32 	%f3592, [%rd36+3100];
	sub.f32 	%f3593, %f779, %f3592;
	fma.rn.f32 	%f3594, %f3593, %f3593, %f3591;
	ld.global.nc.f32 	%f3595, [%rd36+3104];
	sub.f32 	%f3596, %f780, %f3595;
	fma.rn.f32 	%f3597, %f3596, %f3596, %f3594;
	ld.global.nc.f32 	%f3598, [%rd36+3108];
	sub.f32 	%f3599, %f781, %f3598;
	fma.rn.f32 	%f3600, %f3599, %f3599, %f3597;
	ld.global.nc.f32 	%f3601, [%rd36+3112];
	sub.f32 	%f3602, %f782, %f3601;
	fma.rn.f32 	%f3603, %f3602, %f3602, %f3600;
	ld.global.nc.f32 	%f3604, [%rd36+3116];
	sub.f32 	%f3605, %f783, %f3604;
	fma.rn.f32 	%f3606, %f3605, %f3605, %f3603;
	ld.global.nc.f32 	%f3607, [%rd36+3120];
	sub.f32 	%f3608, %f784, %f3607;
	fma.rn.f32 	%f3609, %f3608, %f3608, %f3606;
	ld.global.nc.f32 	%f3610, [%rd36+3124];
	sub.f32 	%f3611, %f785, %f3610;
	fma.rn.f32 	%f3612, %f3611, %f3611, %f3609;
	ld.global.nc.f32 	%f3613, [%rd36+3128];
	sub.f32 	%f3614, %f786, %f3613;
	fma.rn.f32 	%f3615, %f3614, %f3614, %f3612;
	ld.global.nc.f32 	%f3616, [%rd36+3132];
	sub.f32 	%f3617, %f787, %f3616;
	fma.rn.f32 	%f3618, %f3617, %f3617, %f3615;
	ld.global.nc.f32 	%f3619, [%rd36+3136];
	sub.f32 	%f3620, %f788, %f3619;
	fma.rn.f32 	%f3621, %f3620, %f3620, %f3618;
	ld.global.nc.f32 	%f3622, [%rd36+3140];
	sub.f32 	%f3623, %f789, %f3622;
	fma.rn.f32 	%f3624, %f3623, %f3623, %f3621;
	ld.global.nc.f32 	%f3625, [%rd36+3144];
	sub.f32 	%f3626, %f790, %f3625;
	fma.rn.f32 	%f3627, %f3626, %f3626, %f3624;
	ld.global.nc.f32 	%f3628, [%rd36+3148];
	sub.f32 	%f3629, %f791, %f3628;
	fma.rn.f32 	%f3630, %f3629, %f3629, %f3627;
	ld.global.nc.f32 	%f3631, [%rd36+3152];
	sub.f32 	%f3632, %f792, %f3631;
	fma.rn.f32 	%f3633, %f3632, %f3632, %f3630;
	ld.global.nc.f32 	%f3634, [%rd36+3156];
	sub.f32 	%f3635, %f793, %f3634;
	fma.rn.f32 	%f3636, %f3635, %f3635, %f3633;
	ld.global.nc.f32 	%f3637, [%rd36+3160];
	sub.f32 	%f3638, %f794, %f3637;
	fma.rn.f32 	%f3639, %f3638, %f3638, %f3636;
	ld.global.nc.f32 	%f3640, [%rd36+3164];
	sub.f32 	%f3641, %f795, %f3640;
	fma.rn.f32 	%f3642, %f3641, %f3641, %f3639;
	ld.global.nc.f32 	%f3643, [%rd36+3168];
	sub.f32 	%f3644, %f796, %f3643;
	fma.rn.f32 	%f3645, %f3644, %f3644, %f3642;
	ld.global.nc.f32 	%f3646, [%rd36+3172];
	sub.f32 	%f3647, %f797, %f3646;
	fma.rn.f32 	%f3648, %f3647, %f3647, %f3645;
	ld.global.nc.f32 	%f3649, [%rd36+3176];
	sub.f32 	%f3650, %f798, %f3649;
	fma.rn.f32 	%f3651, %f3650, %f3650, %f3648;
	ld.global.nc.f32 	%f3652, [%rd36+3180];
	sub.f32 	%f3653, %f799, %f3652;
	fma.rn.f32 	%f3654, %f3653, %f3653, %f3651;
	ld.global.nc.f32 	%f3655, [%rd36+3184];
	sub.f32 	%f3656, %f800, %f3655;
	fma.rn.f32 	%f3657, %f3656, %f3656, %f3654;
	ld.global.nc.f32 	%f3658, [%rd36+3188];
	sub.f32 	%f3659, %f801, %f3658;
	fma.rn.f32 	%f3660, %f3659, %f3659, %f3657;
	ld.global.nc.f32 	%f3661, [%rd36+3192];
	sub.f32 	%f3662, %f802, %f3661;
	fma.rn.f32 	%f3663, %f3662, %f3662, %f3660;
	ld.global.nc.f32 	%f3664, [%rd36+3196];
	sub.f32 	%f3665, %f803, %f3664;
	fma.rn.f32 	%f3666, %f3665, %f3665, %f3663;
	ld.global.nc.f32 	%f3667, [%rd36+3200];
	sub.f32 	%f3668, %f804, %f3667;
	fma.rn.f32 	%f3669, %f3668, %f3668, %f3666;
	ld.global.nc.f32 	%f3670, [%rd36+3204];
	sub.f32 	%f3671, %f805, %f3670;
	fma.rn.f32 	%f3672, %f3671, %f3671, %f3669;
	ld.global.nc.f32 	%f3673, [%rd36+3208];
	sub.f32 	%f3674, %f806, %f3673;
	fma.rn.f32 	%f3675, %f3674, %f3674, %f3672;
	ld.global.nc.f32 	%f3676, [%rd36+3212];
	sub.f32 	%f3677, %f807, %f3676;
	fma.rn.f32 	%f3678, %f3677, %f3677, %f3675;
	ld.global.nc.f32 	%f3679, [%rd36+3216];
	sub.f32 	%f3680, %f808, %f3679;
	fma.rn.f32 	%f3681, %f3680, %f3680, %f3678;
	ld.global.nc.f32 	%f3682, [%rd36+3220];
	sub.f32 	%f3683, %f809, %f3682;
	fma.rn.f32 	%f3684, %f3683, %f3683, %f3681;
	ld.global.nc.f32 	%f3685, [%rd36+3224];
	sub.f32 	%f3686, %f810, %f3685;
	fma.rn.f32 	%f3687, %f3686, %f3686, %f3684;
	ld.global.nc.f32 	%f3688, [%rd36+3228];
	sub.f32 	%f3689, %f811, %f3688;
	fma.rn.f32 	%f3690, %f3689, %f3689, %f3687;
	ld.global.nc.f32 	%f3691, [%rd36+3232];
	sub.f32 	%f3692, %f812, %f3691;
	fma.rn.f32 	%f3693, %f3692, %f3692, %f3690;
	ld.global.nc.f32 	%f3694, [%rd36+3236];
	sub.f32 	%f3695, %f813, %f3694;
	fma.rn.f32 	%f3696, %f3695, %f3695, %f3693;
	ld.global.nc.f32 	%f3697, [%rd36+3240];
	sub.f32 	%f3698, %f814, %f3697;
	fma.rn.f32 	%f3699, %f3698, %f3698, %f3696;
	ld.global.nc.f32 	%f3700, [%rd36+3244];
	sub.f32 	%f3701, %f815, %f3700;
	fma.rn.f32 	%f3702, %f3701, %f3701, %f3699;
	ld.global.nc.f32 	%f3703, [%rd36+3248];
	sub.f32 	%f3704, %f816, %f3703;
	fma.rn.f32 	%f3705, %f3704, %f3704, %f3702;
	ld.global.nc.f32 	%f3706, [%rd36+3252];
	sub.f32 	%f3707, %f817, %f3706;
	fma.rn.f32 	%f3708, %f3707, %f3707, %f3705;
	ld.global.nc.f32 	%f3709, [%rd36+3256];
	sub.f32 	%f3710, %f818, %f3709;
	fma.rn.f32 	%f3711, %f3710, %f3710, %f3708;
	ld.global.nc.f32 	%f3712, [%rd36+3260];
	sub.f32 	%f3713, %f819, %f3712;
	fma.rn.f32 	%f3714, %f3713, %f3713, %f3711;
	ld.global.nc.f32 	%f3715, [%rd36+3264];
	sub.f32 	%f3716, %f820, %f3715;
	fma.rn.f32 	%f3717, %f3716, %f3716, %f3714;
	ld.global.nc.f32 	%f3718, [%rd36+3268];
	sub.f32 	%f3719, %f821, %f3718;
	fma.rn.f32 	%f3720, %f3719, %f3719, %f3717;
	ld.global.nc.f32 	%f3721, [%rd36+3272];
	sub.f32 	%f3722, %f822, %f3721;
	fma.rn.f32 	%f3723, %f3722, %f3722, %f3720;
	ld.global.nc.f32 	%f3724, [%rd36+3276];
	sub.f32 	%f3725, %f823, %f3724;
	fma.rn.f32 	%f3726, %f3725, %f3725, %f3723;
	ld.global.nc.f32 	%f3727, [%rd36+3280];
	sub.f32 	%f3728, %f824, %f3727;
	fma.rn.f32 	%f3729, %f3728, %f3728, %f3726;
	ld.global.nc.f32 	%f3730, [%rd36+3284];
	sub.f32 	%f3731, %f825, %f3730;
	fma.rn.f32 	%f3732, %f3731, %f3731, %f3729;
	ld.global.nc.f32 	%f3733, [%rd36+3288];
	sub.f32 	%f3734, %f826, %f3733;
	fma.rn.f32 	%f3735, %f3734, %f3734, %f3732;
	ld.global.nc.f32 	%f3736, [%rd36+3292];
	sub.f32 	%f3737, %f827, %f3736;
	fma.rn.f32 	%f3738, %f3737, %f3737, %f3735;
	ld.global.nc.f32 	%f3739, [%rd36+3296];
	sub.f32 	%f3740, %f828, %f3739;
	fma.rn.f32 	%f3741, %f3740, %f3740, %f3738;
	ld.global.nc.f32 	%f3742, [%rd36+3300];
	sub.f32 	%f3743, %f829, %f3742;
	fma.rn.f32 	%f3744, %f3743, %f3743, %f3741;
	ld.global.nc.f32 	%f3745, [%rd36+3304];
	sub.f32 	%f3746, %f830, %f3745;
	fma.rn.f32 	%f3747, %f3746, %f3746, %f3744;
	ld.global.nc.f32 	%f3748, [%rd36+3308];
	sub.f32 	%f3749, %f831, %f3748;
	fma.rn.f32 	%f3750, %f3749, %f3749, %f3747;
	ld.global.nc.f32 	%f3751, [%rd36+3312];
	sub.f32 	%f3752, %f832, %f3751;
	fma.rn.f32 	%f3753, %f3752, %f3752, %f3750;
	ld.global.nc.f32 	%f3754, [%rd36+3316];
	sub.f32 	%f3755, %f833, %f3754;
	fma.rn.f32 	%f3756, %f3755, %f3755, %f3753;
	ld.global.nc.f32 	%f3757, [%rd36+3320];
	sub.f32 	%f3758, %f834, %f3757;
	fma.rn.f32 	%f3759, %f3758, %f3758, %f3756;
	ld.global.nc.f32 	%f3760, [%rd36+3324];
	sub.f32 	%f3761, %f835, %f3760;
	fma.rn.f32 	%f3762, %f3761, %f3761, %f3759;
	ld.global.nc.f32 	%f3763, [%rd36+3328];
	sub.f32 	%f3764, %f836, %f3763;
	fma.rn.f32 	%f3765, %f3764, %f3764, %f3762;
	ld.global.nc.f32 	%f3766, [%rd36+3332];
	sub.f32 	%f3767, %f837, %f3766;
	fma.rn.f32 	%f3768, %f3767, %f3767, %f3765;
	ld.global.nc.f32 	%f3769, [%rd36+3336];
	sub.f32 	%f3770, %f838, %f3769;
	fma.rn.f32 	%f3771, %f3770, %f3770, %f3768;
	ld.global.nc.f32 	%f3772, [%rd36+3340];
	sub.f32 	%f3773, %f839, %f3772;
	fma.rn.f32 	%f3774, %f3773, %f3773, %f3771;
	ld.global.nc.f32 	%f3775, [%rd36+3344];
	sub.f32 	%f3776, %f840, %f3775;
	fma.rn.f32 	%f3777, %f3776, %f3776, %f3774;
	ld.global.nc.f32 	%f3778, [%rd36+3348];
	sub.f32 	%f3779, %f841, %f3778;
	fma.rn.f32 	%f3780, %f3779, %f3779, %f3777;
	ld.global.nc.f32 	%f3781, [%rd36+3352];
	sub.f32 	%f3782, %f842, %f3781;
	fma.rn.f32 	%f3783, %f3782, %f3782, %f3780;
	ld.global.nc.f32 	%f3784, [%rd36+3356];
	sub.f32 	%f3785, %f843, %f3784;
	fma.rn.f32 	%f3786, %f3785, %f3785, %f3783;
	ld.global.nc.f32 	%f3787, [%rd36+3360];
	sub.f32 	%f3788, %f844, %f3787;
	fma.rn.f32 	%f3789, %f3788, %f3788, %f3786;
	ld.global.nc.f32 	%f3790, [%rd36+3364];
	sub.f32 	%f3791, %f845, %f3790;
	fma.rn.f32 	%f3792, %f3791, %f3791, %f3789;
	ld.global.nc.f32 	%f3793, [%rd36+3368];
	sub.f32 	%f3794, %f846, %f3793;
	fma.rn.f32 	%f3795, %f3794, %f3794, %f3792;
	ld.global.nc.f32 	%f3796, [%rd36+3372];
	sub.f32 	%f3797, %f847, %f3796;
	fma.rn.f32 	%f3798, %f3797, %f3797, %f3795;
	ld.global.nc.f32 	%f3799, [%rd36+3376];
	sub.f32 	%f3800, %f848, %f3799;
	fma.rn.f32 	%f3801, %f3800, %f3800, %f3798;
	ld.global.nc.f32 	%f3802, [%rd36+3380];
	sub.f32 	%f3803, %f849, %f3802;
	fma.rn.f32 	%f3804, %f3803, %f3803, %f3801;
	ld.global.nc.f32 	%f3805, [%rd36+3384];
	sub.f32 	%f3806, %f850, %f3805;
	fma.rn.f32 	%f3807, %f3806, %f3806, %f3804;
	ld.global.nc.f32 	%f3808, [%rd36+3388];
	sub.f32 	%f3809, %f851, %f3808;
	fma.rn.f32 	%f3810, %f3809, %f3809, %f3807;
	ld.global.nc.f32 	%f3811, [%rd36+3392];
	sub.f32 	%f3812, %f852, %f3811;
	fma.rn.f32 	%f3813, %f3812, %f3812, %f3810;
	ld.global.nc.f32 	%f3814, [%rd36+3396];
	sub.f32 	%f3815, %f853, %f3814;
	fma.rn.f32 	%f3816, %f3815, %f3815, %f3813;
	ld.global.nc.f32 	%f3817, [%rd36+3400];
	sub.f32 	%f3818, %f854, %f3817;
	fma.rn.f32 	%f3819, %f3818, %f3818, %f3816;
	ld.global.nc.f32 	%f3820, [%rd36+3404];
	sub.f32 	%f3821, %f855, %f3820;
	fma.rn.f32 	%f3822, %f3821, %f3821, %f3819;
	ld.global.nc.f32 	%f3823, [%rd36+3408];
	sub.f32 	%f3824, %f856, %f3823;
	fma.rn.f32 	%f3825, %f3824, %f3824, %f3822;
	ld.global.nc.f32 	%f3826, [%rd36+3412];
	sub.f32 	%f3827, %f857, %f3826;
	fma.rn.f32 	%f3828, %f3827, %f3827, %f3825;
	ld.global.nc.f32 	%f3829, [%rd36+3416];
	sub.f32 	%f3830, %f858, %f3829;
	fma.rn.f32 	%f3831, %f3830, %f3830, %f3828;
	ld.global.nc.f32 	%f3832, [%rd36+3420];
	sub.f32 	%f3833, %f859, %f3832;
	fma.rn.f32 	%f3834, %f3833, %f3833, %f3831;
	ld.global.nc.f32 	%f3835, [%rd36+3424];
	sub.f32 	%f3836, %f860, %f3835;
	fma.rn.f32 	%f3837, %f3836, %f3836, %f3834;
	ld.global.nc.f32 	%f3838, [%rd36+3428];
	sub.f32 	%f3839, %f861, %f3838;
	fma.rn.f32 	%f3840, %f3839, %f3839, %f3837;
	ld.global.nc.f32 	%f3841, [%rd36+3432];
	sub.f32 	%f3842, %f862, %f3841;
	fma.rn.f32 	%f3843, %f3842, %f3842, %f3840;
	ld.global.nc.f32 	%f3844, [%rd36+3436];
	sub.f32 	%f3845, %f863, %f3844;
	fma.rn.f32 	%f3846, %f3845, %f3845, %f3843;
	ld.global.nc.f32 	%f3847, [%rd36+3440];
	sub.f32 	%f3848, %f864, %f3847;
	fma.rn.f32 	%f3849, %f3848, %f3848, %f3846;
	ld.global.nc.f32 	%f3850, [%rd36+3444];
	sub.f32 	%f3851, %f865, %f3850;
	fma.rn.f32 	%f3852, %f3851, %f3851, %f3849;
	ld.global.nc.f32 	%f3853, [%rd36+3448];
	sub.f32 	%f3854, %f866, %f3853;
	fma.rn.f32 	%f3855, %f3854, %f3854, %f3852;
	ld.global.nc.f32 	%f3856, [%rd36+3452];
	sub.f32 	%f3857, %f867, %f3856;
	fma.rn.f32 	%f3858, %f3857, %f3857, %f3855;
	ld.global.nc.f32 	%f3859, [%rd36+3456];
	sub.f32 	%f3860, %f868, %f3859;
	fma.rn.f32 	%f3861, %f3860, %f3860, %f3858;
	ld.global.nc.f32 	%f3862, [%rd36+3460];
	sub.f32 	%f3863, %f869, %f3862;
	fma.rn.f32 	%f3864, %f3863, %f3863, %f3861;
	ld.global.nc.f32 	%f3865, [%rd36+3464];
	sub.f32 	%f3866, %f870, %f3865;
	fma.rn.f32 	%f3867, %f3866, %f3866, %f3864;
	ld.global.nc.f32 	%f3868, [%rd36+3468];
	sub.f32 	%f3869, %f871, %f3868;
	fma.rn.f32 	%f3870, %f3869, %f3869, %f3867;
	ld.global.nc.f32 	%f3871, [%rd36+3472];
	sub.f32 	%f3872, %f872, %f3871;
	fma.rn.f32 	%f3873, %f3872, %f3872, %f3870;
	ld.global.nc.f32 	%f3874, [%rd36+3476];
	sub.f32 	%f3875, %f873, %f3874;
	fma.rn.f32 	%f3876, %f3875, %f3875, %f3873;
	ld.global.nc.f32 	%f3877, [%rd36+3480];
	sub.f32 	%f3878, %f874, %f3877;
	fma.rn.f32 	%f3879, %f3878, %f3878, %f3876;
	ld.global.nc.f32 	%f3880, [%rd36+3484];
	sub.f32 	%f3881, %f875, %f3880;
	fma.rn.f32 	%f3882, %f3881, %f3881, %f3879;
	ld.global.nc.f32 	%f3883, [%rd36+3488];
	sub.f32 	%f3884, %f876, %f3883;
	fma.rn.f32 	%f3885, %f3884, %f3884, %f3882;
	ld.global.nc.f32 	%f3886, [%rd36+3492];
	sub.f32 	%f3887, %f877, %f3886;
	fma.rn.f32 	%f3888, %f3887, %f3887, %f3885;
	ld.global.nc.f32 	%f3889, [%rd36+3496];
	sub.f32 	%f3890, %f878, %f3889;
	fma.rn.f32 	%f3891, %f3890, %f3890, %f3888;
	ld.global.nc.f32 	%f3892, [%rd36+3500];
	sub.f32 	%f3893, %f879, %f3892;
	fma.rn.f32 	%f3894, %f3893, %f3893, %f3891;
	ld.global.nc.f32 	%f3895, [%rd36+3504];
	sub.f32 	%f3896, %f880, %f3895;
	fma.rn.f32 	%f3897, %f3896, %f3896, %f3894;
	ld.global.nc.f32 	%f3898, [%rd36+3508];
	sub.f32 	%f3899, %f881, %f3898;
	fma.rn.f32 	%f3900, %f3899, %f3899, %f3897;
	ld.global.nc.f32 	%f3901, [%rd36+3512];
	sub.f32 	%f3902, %f882, %f3901;
	fma.rn.f32 	%f3903, %f3902, %f3902, %f3900;
	ld.global.nc.f32 	%f3904, [%rd36+3516];
	sub.f32 	%f3905, %f883, %f3904;
	fma.rn.f32 	%f3906, %f3905, %f3905, %f3903;
	ld.global.nc.f32 	%f3907, [%rd36+3520];
	sub.f32 	%f3908, %f884, %f3907;
	fma.rn.f32 	%f3909, %f3908, %f3908, %f3906;
	ld.global.nc.f32 	%f3910, [%rd36+3524];
	sub.f32 	%f3911, %f885, %f3910;
	fma.rn.f32 	%f3912, %f3911, %f3911, %f3909;
	ld.global.nc.f32 	%f3913, [%rd36+3528];
	sub.f32 	%f3914, %f886, %f3913;
	fma.rn.f32 	%f3915, %f3914, %f3914, %f3912;
	ld.global.nc.f32 	%f3916, [%rd36+3532];
	sub.f32 	%f3917, %f887, %f3916;
	fma.rn.f32 	%f3918, %f3917, %f3917, %f3915;
	ld.global.nc.f32 	%f3919, [%rd36+3536];
	sub.f32 	%f3920, %f888, %f3919;
	fma.rn.f32 	%f3921, %f3920, %f3920, %f3918;
	ld.global.nc.f32 	%f3922, [%rd36+3540];
	sub.f32 	%f3923, %f889, %f3922;
	fma.rn.f32 	%f3924, %f3923, %f3923, %f3921;
	ld.global.nc.f32 	%f3925, [%rd36+3544];
	sub.f32 	%f3926, %f890, %f3925;
	fma.rn.f32 	%f3927, %f3926, %f3926, %f3924;
	ld.global.nc.f32 	%f3928, [%rd36+3548];
	sub.f32 	%f3929, %f891, %f3928;
	fma.rn.f32 	%f3930, %f3929, %f3929, %f3927;
	ld.global.nc.f32 	%f3931, [%rd36+3552];
	sub.f32 	%f3932, %f892, %f3931;
	fma.rn.f32 	%f3933, %f3932, %f3932, %f3930;
	ld.global.nc.f32 	%f3934, [%rd36+3556];
	sub.f32 	%f3935, %f893, %f3934;
	fma.rn.f32 	%f3936, %f3935, %f3935, %f3933;
	ld.global.nc.f32 	%f3937, [%rd36+3560];
	sub.f32 	%f3938, %f894, %f3937;
	fma.rn.f32 	%f3939, %f3938, %f3938, %f3936;
	ld.global.nc.f32 	%f3940, [%rd36+3564];
	sub.f32 	%f3941, %f895, %f3940;
	fma.rn.f32 	%f3942, %f3941, %f3941, %f3939;
	ld.global.nc.f32 	%f3943, [%rd36+3568];
	sub.f32 	%f3944, %f896, %f3943;
	fma.rn.f32 	%f3945, %f3944, %f3944, %f3942;
	ld.global.nc.f32 	%f3946, [%rd36+3572];
	sub.f32 	%f3947, %f897, %f3946;
	fma.rn.f32 	%f3948, %f3947, %f3947, %f3945;
	ld.global.nc.f32 	%f3949, [%rd36+3576];
	sub.f32 	%f3950, %f898, %f3949;
	fma.rn.f32 	%f3951, %f3950, %f3950, %f3948;
	ld.global.nc.f32 	%f3952, [%rd36+3580];
	sub.f32 	%f3953, %f899, %f3952;
	fma.rn.f32 	%f3954, %f3953, %f3953, %f3951;
	ld.global.nc.f32 	%f3955, [%rd36+3584];
	sub.f32 	%f3956, %f900, %f3955;
	fma.rn.f32 	%f3957, %f3956, %f3956, %f3954;
	ld.global.nc.f32 	%f3958, [%rd36+3588];
	sub.f32 	%f3959, %f901, %f3958;
	fma.rn.f32 	%f3960, %f3959, %f3959, %f3957;
	ld.global.nc.f32 	%f3961, [%rd36+3592];
	sub.f32 	%f3962, %f902, %f3961;
	fma.rn.f32 	%f3963, %f3962, %f3962, %f3960;
	ld.global.nc.f32 	%f3964, [%rd36+3596];
	sub.f32 	%f3965, %f903, %f3964;
	fma.rn.f32 	%f3966, %f3965, %f3965, %f3963;
	ld.global.nc.f32 	%f3967, [%rd36+3600];
	sub.f32 	%f3968, %f904, %f3967;
	fma.rn.f32 	%f3969, %f3968, %f3968, %f3966;
	ld.global.nc.f32 	%f3970, [%rd36+3604];
	sub.f32 	%f3971, %f905, %f3970;
	fma.rn.f32 	%f3972, %f3971, %f3971, %f3969;
	ld.global.nc.f32 	%f3973, [%rd36+3608];
	sub.f32 	%f3974, %f906, %f3973;
	fma.rn.f32 	%f3975, %f3974, %f3974, %f3972;
	ld.global.nc.f32 	%f3976, [%rd36+3612];
	sub.f32 	%f3977, %f907, %f3976;
	fma.rn.f32 	%f3978, %f3977, %f3977, %f3975;
	ld.global.nc.f32 	%f3979, [%rd36+3616];
	sub.f32 	%f3980, %f908, %f3979;
	fma.rn.f32 	%f3981, %f3980, %f3980, %f3978;
	ld.global.nc.f32 	%f3982, [%rd36+3620];
	sub.f32 	%f3983, %f909, %f3982;
	fma.rn.f32 	%f3984, %f3983, %f3983, %f3981;
	ld.global.nc.f32 	%f3985, [%rd36+3624];
	sub.f32 	%f3986, %f910, %f3985;
	fma.rn.f32 	%f3987, %f3986, %f3986, %f3984;
	ld.global.nc.f32 	%f3988, [%rd36+3628];
	sub.f32 	%f3989, %f911, %f3988;
	fma.rn.f32 	%f3990, %f3989, %f3989, %f3987;
	ld.global.nc.f32 	%f3991, [%rd36+3632];
	sub.f32 	%f3992, %f912, %f3991;
	fma.rn.f32 	%f3993, %f3992, %f3992, %f3990;
	ld.global.nc.f32 	%f3994, [%rd36+3636];
	sub.f32 	%f3995, %f913, %f3994;
	fma.rn.f32 	%f3996, %f3995, %f3995, %f3993;
	ld.global.nc.f32 	%f3997, [%rd36+3640];
	sub.f32 	%f3998, %f914, %f3997;
	fma.rn.f32 	%f3999, %f3998, %f3998, %f3996;
	ld.global.nc.f32 	%f4000, [%rd36+3644];
	sub.f32 	%f4001, %f915, %f4000;
	fma.rn.f32 	%f4002, %f4001, %f4001, %f3999;
	ld.global.nc.f32 	%f4003, [%rd36+3648];
	sub.f32 	%f4004, %f916, %f4003;
	fma.rn.f32 	%f4005, %f4004, %f4004, %f4002;
	ld.global.nc.f32 	%f4006, [%rd36+3652];
	sub.f32 	%f4007, %f917, %f4006;
	fma.rn.f32 	%f4008, %f4007, %f4007, %f4005;
	ld.global.nc.f32 	%f4009, [%rd36+3656];
	sub.f32 	%f4010, %f918, %f4009;
	fma.rn.f32 	%f4011, %f4010, %f4010, %f4008;
	ld.global.nc.f32 	%f4012, [%rd36+3660];
	sub.f32 	%f4013, %f919, %f4012;
	fma.rn.f32 	%f4014, %f4013, %f4013, %f4011;
	ld.global.nc.f32 	%f4015, [%rd36+3664];
	sub.f32 	%f4016, %f920, %f4015;
	fma.rn.f32 	%f4017, %f4016, %f4016, %f4014;
	ld.global.nc.f32 	%f4018, [%rd36+3668];
	sub.f32 	%f4019, %f921, %f4018;
	fma.rn.f32 	%f4020, %f4019, %f4019, %f4017;
	ld.global.nc.f32 	%f4021, [%rd36+3672];
	sub.f32 	%f4022, %f922, %f4021;
	fma.rn.f32 	%f4023, %f4022, %f4022, %f4020;
	ld.global.nc.f32 	%f4024, [%rd36+3676];
	sub.f32 	%f4025, %f923, %f4024;
	fma.rn.f32 	%f4026, %f4025, %f4025, %f4023;
	ld.global.nc.f32 	%f4027, [%rd36+3680];
	sub.f32 	%f4028, %f924, %f4027;
	fma.rn.f32 	%f4029, %f4028, %f4028, %f4026;
	ld.global.nc.f32 	%f4030, [%rd36+3684];
	sub.f32 	%f4031, %f925, %f4030;
	fma.rn.f32 	%f4032, %f4031, %f4031, %f4029;
	ld.global.nc.f32 	%f4033, [%rd36+3688];
	sub.f32 	%f4034, %f926, %f4033;
	fma.rn.f32 	%f4035, %f4034, %f4034, %f4032;
	ld.global.nc.f32 	%f4036, [%rd36+3692];
	sub.f32 	%f4037, %f927, %f4036;
	fma.rn.f32 	%f4038, %f4037, %f4037, %f4035;
	ld.global.nc.f32 	%f4039, [%rd36+3696];
	sub.f32 	%f4040, %f928, %f4039;
	fma.rn.f32 	%f4041, %f4040, %f4040, %f4038;
	ld.global.nc.f32 	%f4042, [%rd36+3700];
	sub.f32 	%f4043, %f929, %f4042;
	fma.rn.f32 	%f4044, %f4043, %f4043, %f4041;
	ld.global.nc.f32 	%f4045, [%rd36+3704];
	sub.f32 	%f4046, %f930, %f4045;
	fma.rn.f32 	%f4047, %f4046, %f4046, %f4044;
	ld.global.nc.f32 	%f4048, [%rd36+3708];
	sub.f32 	%f4049, %f931, %f4048;
	fma.rn.f32 	%f4050, %f4049, %f4049, %f4047;
	ld.global.nc.f32 	%f4051, [%rd36+3712];
	sub.f32 	%f4052, %f932, %f4051;
	fma.rn.f32 	%f4053, %f4052, %f4052, %f4050;
	ld.global.nc.f32 	%f4054, [%rd36+3716];
	sub.f32 	%f4055, %f933, %f4054;
	fma.rn.f32 	%f4056, %f4055, %f4055, %f4053;
	ld.global.nc.f32 	%f4057, [%rd36+3720];
	sub.f32 	%f4058, %f934, %f4057;
	fma.rn.f32 	%f4059, %f4058, %f4058, %f4056;
	ld.global.nc.f32 	%f4060, [%rd36+3724];
	sub.f32 	%f4061, %f935, %f4060;
	fma.rn.f32 	%f4062, %f4061, %f4061, %f4059;
	ld.global.nc.f32 	%f4063, [%rd36+3728];
	sub.f32 	%f4064, %f936, %f4063;
	fma.rn.f32 	%f4065, %f4064, %f4064, %f4062;
	ld.global.nc.f32 	%f4066, [%rd36+3732];
	sub.f32 	%f4067, %f937, %f4066;
	fma.rn.f32 	%f4068, %f4067, %f4067, %f4065;
	ld.global.nc.f32 	%f4069, [%rd36+3736];
	sub.f32 	%f4070, %f938, %f4069;
	fma.rn.f32 	%f4071, %f4070, %f4070, %f4068;
	ld.global.nc.f32 	%f4072, [%rd36+3740];
	sub.f32 	%f4073, %f939, %f4072;
	fma.rn.f32 	%f4074, %f4073, %f4073, %f4071;
	ld.global.nc.f32 	%f4075, [%rd36+3744];
	sub.f32 	%f4076, %f940, %f4075;
	fma.rn.f32 	%f4077, %f4076, %f4076, %f4074;
	ld.global.nc.f32 	%f4078, [%rd36+3748];
	sub.f32 	%f4079, %f941, %f4078;
	fma.rn.f32 	%f4080, %f4079, %f4079, %f4077;
	ld.global.nc.f32 	%f4081, [%rd36+3752];
	sub.f32 	%f4082, %f942, %f4081;
	fma.rn.f32 	%f4083, %f4082, %f4082, %f4080;
	ld.global.nc.f32 	%f4084, [%rd36+3756];
	sub.f32 	%f4085, %f943, %f4084;
	fma.rn.f32 	%f4086, %f4085, %f4085, %f4083;
	ld.global.nc.f32 	%f4087, [%rd36+3760];
	sub.f32 	%f4088, %f944, %f4087;
	fma.rn.f32 	%f4089, %f4088, %f4088, %f4086;
	ld.global.nc.f32 	%f4090, [%rd36+3764];
	sub.f32 	%f4091, %f945, %f4090;
	fma.rn.f32 	%f4092, %f4091, %f4091, %f4089;
	ld.global.nc.f32 	%f4093, [%rd36+3768];
	sub.f32 	%f4094, %f946, %f4093;
	fma.rn.f32 	%f4095, %f4094, %f4094, %f4092;
	ld.global.nc.f32 	%f4096, [%rd36+3772];
	sub.f32 	%f4097, %f947, %f4096;
	fma.rn.f32 	%f4098, %f4097, %f4097, %f4095;
	ld.global.nc.f32 	%f4099, [%rd36+3776];
	sub.f32 	%f4100, %f948, %f4099;
	fma.rn.f32 	%f4101, %f4100, %f4100, %f4098;
	ld.global.nc.f32 	%f4102, [%rd36+3780];
	sub.f32 	%f4103, %f949, %f4102;
	fma.rn.f32 	%f4104, %f4103, %f4103, %f4101;
	ld.global.nc.f32 	%f4105, [%rd36+3784];
	sub.f32 	%f4106, %f950, %f4105;
	fma.rn.f32 	%f4107, %f4106, %f4106, %f4104;
	ld.global.nc.f32 	%f4108, [%rd36+3788];
	sub.f32 	%f4109, %f951, %f4108;
	fma.rn.f32 	%f4110, %f4109, %f4109, %f4107;
	ld.global.nc.f32 	%f4111, [%rd36+3792];
	sub.f32 	%f4112, %f952, %f4111;
	fma.rn.f32 	%f4113, %f4112, %f4112, %f4110;
	ld.global.nc.f32 	%f4114, [%rd36+3796];
	sub.f32 	%f4115, %f953, %f4114;
	fma.rn.f32 	%f4116, %f4115, %f4115, %f4113;
	ld.global.nc.f32 	%f4117, [%rd36+3800];
	sub.f32 	%f4118, %f954, %f4117;
	fma.rn.f32 	%f4119, %f4118, %f4118, %f4116;
	ld.global.nc.f32 	%f4120, [%rd36+3804];
	sub.f32 	%f4121, %f955, %f4120;
	fma.rn.f32 	%f4122, %f4121, %f4121, %f4119;
	ld.global.nc.f32 	%f4123, [%rd36+3808];
	sub.f32 	%f4124, %f956, %f4123;
	fma.rn.f32 	%f4125, %f4124, %f4124, %f4122;
	ld.global.nc.f32 	%f4126, [%rd36+3812];
	sub.f32 	%f4127, %f957, %f4126;
	fma.rn.f32 	%f4128, %f4127, %f4127, %f4125;
	ld.global.nc.f32 	%f4129, [%rd36+3816];
	sub.f32 	%f4130, %f958, %f4129;
	fma.rn.f32 	%f4131, %f4130, %f4130, %f4128;
	ld.global.nc.f32 	%f4132, [%rd36+3820];
	sub.f32 	%f4133, %f959, %f4132;
	fma.rn.f32 	%f4134, %f4133, %f4133, %f4131;
	ld.global.nc.f32 	%f4135, [%rd36+3824];
	sub.f32 	%f4136, %f960, %f4135;
	fma.rn.f32 	%f4137, %f4136, %f4136, %f4134;
	ld.global.nc.f32 	%f4138, [%rd36+3828];
	sub.f32 	%f4139, %f961, %f4138;
	fma.rn.f32 	%f4140, %f4139, %f4139, %f4137;
	ld.global.nc.f32 	%f4141, [%rd36+3832];
	sub.f32 	%f4142, %f962, %f4141;
	fma.rn.f32 	%f4143, %f4142, %f4142, %f4140;
	ld.global.nc.f32 	%f4144, [%rd36+3836];
	sub.f32 	%f4145, %f963, %f4144;
	fma.rn.f32 	%f4146, %f4145, %f4145, %f4143;
	ld.global.nc.f32 	%f4147, [%rd36+3840];
	sub.f32 	%f4148, %f964, %f4147;
	fma.rn.f32 	%f4149, %f4148, %f4148, %f4146;
	ld.global.nc.f32 	%f4150, [%rd36+3844];
	sub.f32 	%f4151, %f965, %f4150;
	fma.rn.f32 	%f4152, %f4151, %f4151, %f4149;
	ld.global.nc.f32 	%f4153, [%rd36+3848];
	sub.f32 	%f4154, %f966, %f4153;
	fma.rn.f32 	%f4155, %f4154, %f4154, %f4152;
	ld.global.nc.f32 	%f4156, [%rd36+3852];
	sub.f32 	%f4157, %f967, %f4156;
	fma.rn.f32 	%f4158, %f4157, %f4157, %f4155;
	ld.global.nc.f32 	%f4159, [%rd36+3856];
	sub.f32 	%f4160, %f968, %f4159;
	fma.rn.f32 	%f4161, %f4160, %f4160, %f4158;
	ld.global.nc.f32 	%f4162, [%rd36+3860];
	sub.f32 	%f4163, %f969, %f4162;
	fma.rn.f32 	%f4164, %f4163, %f4163, %f4161;
	ld.global.nc.f32 	%f4165, [%rd36+3864];
	sub.f32 	%f4166, %f970, %f4165;
	fma.rn.f32 	%f4167, %f4166, %f4166, %f4164;
	ld.global.nc.f32 	%f4168, [%rd36+3868];
	sub.f32 	%f4169, %f971, %f4168;
	fma.rn.f32 	%f4170, %f4169, %f4169, %f4167;
	ld.global.nc.f32 	%f4171, [%rd36+3872];
	sub.f32 	%f4172, %f972, %f4171;
	fma.rn.f32 	%f4173, %f4172, %f4172, %f4170;
	ld.global.nc.f32 	%f4174, [%rd36+3876];
	sub.f32 	%f4175, %f973, %f4174;
	fma.rn.f32 	%f4176, %f4175, %f4175, %f4173;
	ld.global.nc.f32 	%f4177, [%rd36+3880];
	sub.f32 	%f4178, %f974, %f4177;
	fma.rn.f32 	%f4179, %f4178, %f4178, %f4176;
	ld.global.nc.f32 	%f4180, [%rd36+3884];
	sub.f32 	%f4181, %f975, %f4180;
	fma.rn.f32 	%f4182, %f4181, %f4181, %f4179;
	ld.global.nc.f32 	%f4183, [%rd36+3888];
	sub.f32 	%f4184, %f976, %f4183;
	fma.rn.f32 	%f4185, %f4184, %f4184, %f4182;
	ld.global.nc.f32 	%f4186, [%rd36+3892];
	sub.f32 	%f4187, %f977, %f4186;
	fma.rn.f32 	%f4188, %f4187, %f4187, %f4185;
	ld.global.nc.f32 	%f4189, [%rd36+3896];
	sub.f32 	%f4190, %f978, %f4189;
	fma.rn.f32 	%f4191, %f4190, %f4190, %f4188;
	ld.global.nc.f32 	%f4192, [%rd36+3900];
	sub.f32 	%f4193, %f979, %f4192;
	fma.rn.f32 	%f4194, %f4193, %f4193, %f4191;
	ld.global.nc.f32 	%f4195, [%rd36+3904];
	sub.f32 	%f4196, %f980, %f4195;
	fma.rn.f32 	%f4197, %f4196, %f4196, %f4194;
	ld.global.nc.f32 	%f4198, [%rd36+3908];
	sub.f32 	%f4199, %f981, %f4198;
	fma.rn.f32 	%f4200, %f4199, %f4199, %f4197;
	ld.global.nc.f32 	%f4201, [%rd36+3912];
	sub.f32 	%f4202, %f982, %f4201;
	fma.rn.f32 	%f4203, %f4202, %f4202, %f4200;
	ld.global.nc.f32 	%f4204, [%rd36+3916];
	sub.f32 	%f4205, %f983, %f4204;
	fma.rn.f32 	%f4206, %f4205, %f4205, %f4203;
	ld.global.nc.f32 	%f4207, [%rd36+3920];
	sub.f32 	%f4208, %f984, %f4207;
	fma.rn.f32 	%f4209, %f4208, %f4208, %f4206;
	ld.global.nc.f32 	%f4210, [%rd36+3924];
	sub.f32 	%f4211, %f985, %f4210;
	fma.rn.f32 	%f4212, %f4211, %f4211, %f4209;
	ld.global.nc.f32 	%f4213, [%rd36+3928];
	sub.f32 	%f4214, %f986, %f4213;
	fma.rn.f32 	%f4215, %f4214, %f4214, %f4212;
	ld.global.nc.f32 	%f4216, [%rd36+3932];
	sub.f32 	%f4217, %f987, %f4216;
	fma.rn.f32 	%f4218, %f4217, %f4217, %f4215;
	ld.global.nc.f32 	%f4219, [%rd36+3936];
	sub.f32 	%f4220, %f988, %f4219;
	fma.rn.f32 	%f4221, %f4220, %f4220, %f4218;
	ld.global.nc.f32 	%f4222, [%rd36+3940];
	sub.f32 	%f4223, %f989, %f4222;
	fma.rn.f32 	%f4224, %f4223, %f4223, %f4221;
	ld.global.nc.f32 	%f4225, [%rd36+3944];
	sub.f32 	%f4226, %f990, %f4225;
	fma.rn.f32 	%f4227, %f4226, %f4226, %f4224;
	ld.global.nc.f32 	%f4228, [%rd36+3948];
	sub.f32 	%f4229, %f991, %f4228;
	fma.rn.f32 	%f4230, %f4229, %f4229, %f4227;
	ld.global.nc.f32 	%f4231, [%rd36+3952];
	sub.f32 	%f4232, %f992, %f4231;
	fma.rn.f32 	%f4233, %f4232, %f4232, %f4230;
	ld.global.nc.f32 	%f4234, [%rd36+3956];
	sub.f32 	%f4235, %f993, %f4234;
	fma.rn.f32 	%f4236, %f4235, %f4235, %f4233;
	ld.global.nc.f32 	%f4237, [%rd36+3960];
	sub.f32 	%f4238, %f994, %f4237;
	fma.rn.f32 	%f4239, %f4238, %f4238, %f4236;
	ld.global.nc.f32 	%f4240, [%rd36+3964];
	sub.f32 	%f4241, %f995, %f4240;
	fma.rn.f32 	%f4242, %f4241, %f4241, %f4239;
	ld.global.nc.f32 	%f4243, [%rd36+3968];
	sub.f32 	%f4244, %f996, %f4243;
	fma.rn.f32 	%f4245, %f4244, %f4244, %f4242;
	ld.global.nc.f32 	%f4246, [%rd36+3972];
	sub.f32 	%f4247, %f997, %f4246;
	fma.rn.f32 	%f4248, %f4247, %f4247, %f4245;
	ld.global.nc.f32 	%f4249, [%rd36+3976];
	sub.f32 	%f4250, %f998, %f4249;
	fma.rn.f32 	%f4251, %f4250, %f4250, %f4248;
	ld.global.nc.f32 	%f4252, [%rd36+3980];
	sub.f32 	%f4253, %f999, %f4252;
	fma.rn.f32 	%f4254, %f4253, %f4253, %f4251;
	ld.global.nc.f32 	%f4255, [%rd36+3984];
	sub.f32 	%f4256, %f1000, %f4255;
	fma.rn.f32 	%f4257, %f4256, %f4256, %f4254;
	ld.global.nc.f32 	%f4258, [%rd36+3988];
	sub.f32 	%f4259, %f1001, %f4258;
	fma.rn.f32 	%f4260, %f4259, %f4259, %f4257;
	ld.global.nc.f32 	%f4261, [%rd36+3992];
	sub.f32 	%f4262, %f1002, %f4261;
	fma.rn.f32 	%f4263, %f4262, %f4262, %f4260;
	ld.global.nc.f32 	%f4264, [%rd36+3996];
	sub.f32 	%f4265, %f1003, %f4264;
	fma.rn.f32 	%f4266, %f4265, %f4265, %f4263;
	ld.global.nc.f32 	%f4267, [%rd36+4000];
	sub.f32 	%f4268, %f1004, %f4267;
	fma.rn.f32 	%f4269, %f4268, %f4268, %f4266;
	ld.global.nc.f32 	%f4270, [%rd36+4004];
	sub.f32 	%f4271, %f1005, %f4270;
	fma.rn.f32 	%f4272, %f4271, %f4271, %f4269;
	ld.global.nc.f32 	%f4273, [%rd36+4008];
	sub.f32 	%f4274, %f1006, %f4273;
	fma.rn.f32 	%f4275, %f4274, %f4274, %f4272;
	ld.global.nc.f32 	%f4276, [%rd36+4012];
	sub.f32 	%f4277, %f1007, %f4276;
	fma.rn.f32 	%f4278, %f4277, %f4277, %f4275;
	ld.global.nc.f32 	%f4279, [%rd36+4016];
	sub.f32 	%f4280, %f1008, %f4279;
	fma.rn.f32 	%f4281, %f4280, %f4280, %f4278;
	ld.global.nc.f32 	%f4282, [%rd36+4020];
	sub.f32 	%f4283, %f1009, %f4282;
	fma.rn.f32 	%f4284, %f4283, %f4283, %f4281;
	ld.global.nc.f32 	%f4285, [%rd36+4024];
	sub.f32 	%f4286, %f1010, %f4285;
	fma.rn.f32 	%f4287, %f4286, %f4286, %f4284;
	ld.global.nc.f32 	%f4288, [%rd36+4028];
	sub.f32 	%f4289, %f1011, %f4288;
	fma.rn.f32 	%f4290, %f4289, %f4289, %f4287;
	ld.global.nc.f32 	%f4291, [%rd36+4032];
	sub.f32 	%f4292, %f1012, %f4291;
	fma.rn.f32 	%f4293, %f4292, %f4292, %f4290;
	ld.global.nc.f32 	%f4294, [%rd36+4036];
	sub.f32 	%f4295, %f1013, %f4294;
	fma.rn.f32 	%f4296, %f4295, %f4295, %f4293;
	ld.global.nc.f32 	%f4297, [%rd36+4040];
	sub.f32 	%f4298, %f1014, %f4297;
	fma.rn.f32 	%f4299, %f4298, %f4298, %f4296;
	ld.global.nc.f32 	%f4300, [%rd36+4044];
	sub.f32 	%f4301, %f1015, %f4300;
	fma.rn.f32 	%f4302, %f4301, %f4301, %f4299;
	ld.global.nc.f32 	%f4303, [%rd36+4048];
	sub.f32 	%f4304, %f1016, %f4303;
	fma.rn.f32 	%f4305, %f4304, %f4304, %f4302;
	ld.global.nc.f32 	%f4306, [%rd36+4052];
	sub.f32 	%f4307, %f1017, %f4306;
	fma.rn.f32 	%f4308, %f4307, %f4307, %f4305;
	ld.global.nc.f32 	%f4309, [%rd36+4056];
	sub.f32 	%f4310, %f1018, %f4309;
	fma.rn.f32 	%f4311, %f4310, %f4310, %f4308;
	ld.global.nc.f32 	%f4312, [%rd36+4060];
	sub.f32 	%f4313, %f1019, %f4312;
	fma.rn.f32 	%f4314, %f4313, %f4313, %f4311;
	ld.global.nc.f32 	%f4315, [%rd36+4064];
	sub.f32 	%f4316, %f1020, %f4315;
	fma.rn.f32 	%f4317, %f4316, %f4316, %f4314;
	ld.global.nc.f32 	%f4318, [%rd36+4068];
	sub.f32 	%f4319, %f1021, %f4318;
	fma.rn.f32 	%f4320, %f4319, %f4319, %f4317;
	ld.global.nc.f32 	%f4321, [%rd36+4072];
	sub.f32 	%f4322, %f1022, %f4321;
	fma.rn.f32 	%f4323, %f4322, %f4322, %f4320;
	ld.global.nc.f32 	%f4324, [%rd36+4076];
	sub.f32 	%f4325, %f1023, %f4324;
	fma.rn.f32 	%f4326, %f4325, %f4325, %f4323;
	ld.global.nc.f32 	%f4327, [%rd36+4080];
	sub.f32 	%f4328, %f1024, %f4327;
	fma.rn.f32 	%f4329, %f4328, %f4328, %f4326;
	ld.global.nc.f32 	%f4330, [%rd36+4084];
	sub.f32 	%f4331, %f1025, %f4330;
	fma.rn.f32 	%f4332, %f4331, %f4331, %f4329;
	ld.global.nc.f32 	%f4333, [%rd36+4088];
	sub.f32 	%f4334, %f1026, %f4333;
	fma.rn.f32 	%f4335, %f4334, %f4334, %f4332;
	ld.global.nc.f32 	%f4336, [%rd36+4092];
	sub.f32 	%f4337, %f1027, %f4336;
	fma.rn.f32 	%f4338, %f4337, %f4337, %f4335;
	setp.lt.f32 	%p18, %f4338, %f4549;
	selp.f32 	%f4549, %f4338, %f4549, %p18;
	selp.b32 	%r605, %r369, %r605, %p18;
	ld.const.f32 	%f4339, [d_radius2];
	setp.gtu.f32 	%p19, %f1093, %f4339;
	setp.geu.f32 	%p20, %f4338, %f4533;
	or.pred  	%p21, %p19, %p20;
	@%p21 bra 	$L__BB7_162;
	setp.leu.f32 	%p22, %f4548, %f4547;
	mov.f32 	%f4417, %f4547;
	mov.u32 	%r473, %r603;
	@%p22 bra 	$L__BB7_29;
	mov.f32 	%f4417, %f4548;
	mov.f32 	%f4548, %f4547;
	mov.u32 	%r473, %r604;
	mov.u32 	%r604, %r603;
$L__BB7_29:
	setp.leu.f32 	%p23, %f4417, %f4546;
	mov.f32 	%f4416, %f4546;
	mov.u32 	%r472, %r602;
	@%p23 bra 	$L__BB7_32;
	setp.leu.f32 	%p24, %f4548, %f4546;
	mov.f32 	%f4416, %f4417;
	mov.f32 	%f4417, %f4546;
	mov.u32 	%r472, %r473;
	mov.u32 	%r473, %r602;
	@%p24 bra 	$L__BB7_32;
	mov.f32 	%f4417, %f4548;
	mov.f32 	%f4548, %f4546;
	mov.u32 	%r473, %r604;
	mov.u32 	%r604, %r602;
$L__BB7_32:
	setp.leu.f32 	%p25, %f4416, %f4545;
	mov.f32 	%f4419, %f4545;
	mov.f32 	%f4420, %f4416;
	mov.f32 	%f4421, %f4417;
	mov.u32 	%r475, %r601;
	mov.u32 	%r476, %r472;
	mov.u32 	%r477, %r473;
	@%p25 bra 	$L__BB7_36;
	setp.leu.f32 	%p26, %f4417, %f4545;
	mov.f32 	%f4419, %f4416;
	mov.f32 	%f4420, %f4545;
	mov.f32 	%f4421, %f4417;
	mov.u32 	%r475, %r472;
	mov.u32 	%r476, %r601;
	mov.u32 	%r477, %r473;
	@%p26 bra 	$L__BB7_36;
	setp.leu.f32 	%p27, %f4548, %f4545;
	mov.f32 	%f4419, %f4416;
	mov.f32 	%f4420, %f4417;
	mov.f32 	%f4421, %f4545;
	mov.u32 	%r475, %r472;
	mov.u32 	%r476, %r473;
	mov.u32 	%r477, %r601;
	@%p27 bra 	$L__BB7_36;
	mov.f32 	%f4419, %f4416;
	mov.f32 	%f4420, %f4417;
	mov.f32 	%f4421, %f4548;
	mov.f32 	%f4548, %f4545;
	mov.u32 	%r475, %r472;
	mov.u32 	%r476, %r473;
	mov.u32 	%r477, %r604;
	mov.u32 	%r604, %r601;
$L__BB7_36:
	setp.leu.f32 	%p28, %f4419, %f4544;
	mov.f32 	%f4423, %f4544;
	mov.f32 	%f4424, %f4419;
	mov.f32 	%f4425, %f4420;
	mov.f32 	%f4426, %f4421;
	mov.u32 	%r479, %r600;
	mov.u32 	%r480, %r475;
	mov.u32 	%r481, %r476;
	mov.u32 	%r482, %r477;
	@%p28 bra 	$L__BB7_41;
	setp.leu.f32 	%p29, %f4420, %f4544;
	mov.f32 	%f4423, %f4419;
	mov.f32 	%f4424, %f4544;
	mov.f32 	%f4425, %f4420;
	mov.f32 	%f4426, %f4421;
	mov.u32 	%r479, %r475;
	mov.u32 	%r480, %r600;
	mov.u32 	%r481, %r476;
	mov.u32 	%r482, %r477;
	@%p29 bra 	$L__BB7_41;
	setp.leu.f32 	%p30, %f4421, %f4544;
	mov.f32 	%f4423, %f4419;
	mov.f32 	%f4424, %f4420;
	mov.f32 	%f4425, %f4544;
	mov.f32 	%f4426, %f4421;
	mov.u32 	%r479, %r475;
	mov.u32 	%r480, %r476;
	mov.u32 	%r481, %r600;
	mov.u32 	%r482, %r477;
	@%p30 bra 	$L__BB7_41;
	setp.leu.f32 	%p31, %f4548, %f4544;
	mov.f32 	%f4423, %f4419;
	mov.f32 	%f4424, %f4420;
	mov.f32 	%f4425, %f4421;
	mov.f32 	%f4426, %f4544;
	mov.u32 	%r479, %r475;
	mov.u32 	%r480, %r476;
	mov.u32 	%r481, %r477;
	mov.u32 	%r482, %r600;
	@%p31 bra 	$L__BB7_41;
	mov.f32 	%f4423, %f4419;
	mov.f32 	%f4424, %f4420;
	mov.f32 	%f4425, %f4421;
	mov.f32 	%f4426, %f4548;
	mov.f32 	%f4548, %f4544;
	mov.u32 	%r479, %r475;
	mov.u32 	%r480, %r476;
	mov.u32 	%r481, %r477;
	mov.u32 	%r482, %r604;
	mov.u32 	%r604, %r600;
$L__BB7_41:
	setp.leu.f32 	%p32, %f4423, %f4543;
	mov.f32 	%f4428, %f4543;
	mov.f32 	%f4429, %f4423;
	mov.f32 	%f4430, %f4424;
	mov.f32 	%f4431, %f4425;
	mov.f32 	%f4432, %f4426;
	mov.u32 	%r484, %r599;
	mov.u32 	%r485, %r479;
	mov.u32 	%r486, %r480;
	mov.u32 	%r487, %r481;
	mov.u32 	%r488, %r482;
	@%p32 bra 	$L__BB7_47;
	setp.leu.f32 	%p33, %f4424, %f4543;
	mov.f32 	%f4428, %f4423;
	mov.f32 	%f4429, %f4543;
	mov.f32 	%f4430, %f4424;
	mov.f32 	%f4431, %f4425;
	mov.f32 	%f4432, %f4426;
	mov.u32 	%r484, %r479;
	mov.u32 	%r485, %r599;
	mov.u32 	%r486, %r480;
	mov.u32 	%r487, %r481;
	mov.u32 	%r488, %r482;
	@%p33 bra 	$L__BB7_47;
	setp.leu.f32 	%p34, %f4425, %f4543;
	mov.f32 	%f4428, %f4423;
	mov.f32 	%f4429, %f4424;
	mov.f32 	%f4430, %f4543;
	mov.f32 	%f4431, %f4425;
	mov.f32 	%f4432, %f4426;
	mov.u32 	%r484, %r479;
	mov.u32 	%r485, %r480;
	mov.u32 	%r486, %r599;
	mov.u32 	%r487, %r481;
	mov.u32 	%r488, %r482;
	@%p34 bra 	$L__BB7_47;
	setp.leu.f32 	%p35, %f4426, %f4543;
	mov.f32 	%f4428, %f4423;
	mov.f32 	%f4429, %f4424;
	mov.f32 	%f4430, %f4425;
	mov.f32 	%f4431, %f4543;
	mov.f32 	%f4432, %f4426;
	mov.u32 	%r484, %r479;
	mov.u32 	%r485, %r480;
	mov.u32 	%r486, %r481;
	mov.u32 	%r487, %r599;
	mov.u32 	%r488, %r482;
	@%p35 bra 	$L__BB7_47;
	setp.leu.f32 	%p36, %f4548, %f4543;
	mov.f32 	%f4428, %f4423;
	mov.f32 	%f4429, %f4424;
	mov.f32 	%f4430, %f4425;
	mov.f32 	%f4431, %f4426;
	mov.f32 	%f4432, %f4543;
	mov.u32 	%r484, %r479;
	mov.u32 	%r485, %r480;
	mov.u32 	%r486, %r481;
	mov.u32 	%r487, %r482;
	mov.u32 	%r488, %r599;
	@%p36 bra 	$L__BB7_47;
	mov.f32 	%f4428, %f4423;
	mov.f32 	%f4429, %f4424;
	mov.f32 	%f4430, %f4425;
	mov.f32 	%f4431, %f4426;
	mov.f32 	%f4432, %f4548;
	mov.f32 	%f4548, %f4543;
	mov.u32 	%r484, %r479;
	mov.u32 	%r485, %r480;
	mov.u32 	%r486, %r481;
	mov.u32 	%r487, %r482;
	mov.u32 	%r488, %r604;
	mov.u32 	%r604, %r599;
$L__BB7_47:
	setp.leu.f32 	%p37, %f4428, %f4542;
	mov.f32 	%f4434, %f4542;
	mov.f32 	%f4435, %f4428;
	mov.f32 	%f4436, %f4429;
	mov.f32 	%f4437, %f4430;
	mov.f32 	%f4438, %f4431;
	mov.f32 	%f4439, %f4432;
	mov.u32 	%r490, %r598;
	mov.u32 	%r491, %r484;
	mov.u32 	%r492, %r485;
	mov.u32 	%r493, %r486;
	mov.u32 	%r494, %r487;
	mov.u32 	%r495, %r488;
	@%p37 bra 	$L__BB7_54;
	setp.leu.f32 	%p38, %f4429, %f4542;
	mov.f32 	%f4434, %f4428;
	mov.f32 	%f4435, %f4542;
	mov.f32 	%f4436, %f4429;
	mov.f32 	%f4437, %f4430;
	mov.f32 	%f4438, %f4431;
	mov.f32 	%f4439, %f4432;
	mov.u32 	%r490, %r484;
	mov.u32 	%r491, %r598;
	mov.u32 	%r492, %r485;
	mov.u32 	%r493, %r486;
	mov.u32 	%r494, %r487;
	mov.u32 	%r495, %r488;
	@%p38 bra 	$L__BB7_54;
	setp.leu.f32 	%p39, %f4430, %f4542;
	mov.f32 	%f4434, %f4428;
	mov.f32 	%f4435, %f4429;
	mov.f32 	%f4436, %f4542;
	mov.f32 	%f4437, %f4430;
	mov.f32 	%f4438, %f4431;
	mov.f32 	%f4439, %f4432;
	mov.u32 	%r490, %r484;
	mov.u32 	%r491, %r485;
	mov.u32 	%r492, %r598;
	mov.u32 	%r493, %r486;
	mov.u32 	%r494, %r487;
	mov.u32 	%r495, %r488;
	@%p39 bra 	$L__BB7_54;
	setp.leu.f32 	%p40, %f4431, %f4542;
	mov.f32 	%f4434, %f4428;
	mov.f32 	%f4435, %f4429;
	mov.f32 	%f4436, %f4430;
	mov.f32 	%f4437, %f4542;
	mov.f32 	%f4438, %f4431;
	mov.f32 	%f4439, %f4432;
	mov.u32 	%r490, %r484;
	mov.u32 	%r491, %r485;
	mov.u32 	%r492, %r486;
	mov.u32 	%r493, %r598;
	mov.u32 	%r494, %r487;
	mov.u32 	%r495, %r488;
	@%p40 bra 	$L__BB7_54;
	setp.leu.f32 	%p41, %f4432, %f4542;
	mov.f32 	%f4434, %f4428;
	mov.f32 	%f4435, %f4429;
	mov.f32 	%f4436, %f4430;
	mov.f32 	%f4437, %f4431;
	mov.f32 	%f4438, %f4542;
	mov.f32 	%f4439, %f4432;
	mov.u32 	%r490, %r484;
	mov.u32 	%r491, %r485;
	mov.u32 	%r492, %r486;
	mov.u32 	%r493, %r487;
	mov.u32 	%r494, %r598;
	mov.u32 	%r495, %r488;
	@%p41 bra 	$L__BB7_54;
	setp.leu.f32 	%p42, %f4548, %f4542;
	mov.f32 	%f4434, %f4428;
	mov.f32 	%f4435, %f4429;
	mov.f32 	%f4436, %f4430;
	mov.f32 	%f4437, %f4431;
	mov.f32 	%f4438, %f4432;
	mov.f32 	%f4439, %f4542;
	mov.u32 	%r490, %r484;
	mov.u32 	%r491, %r485;
	mov.u32 	%r492, %r486;
	mov.u32 	%r493, %r487;
	mov.u32 	%r494, %r488;
	mov.u32 	%r495, %r598;
	@%p42 bra 	$L__BB7_54;
	mov.f32 	%f4434, %f4428;
	mov.f32 	%f4435, %f4429;
	mov.f32 	%f4436, %f4430;
	mov.f32 	%f4437, %f4431;
	mov.f32 	%f4438, %f4432;
	mov.f32 	%f4439, %f4548;
	mov.f32 	%f4548, %f4542;
	mov.u32 	%r490, %r484;
	mov.u32 	%r491, %r485;
	mov.u32 	%r492, %r486;
	mov.u32 	%r493, %r487;
	mov.u32 	%r494, %r488;
	mov.u32 	%r495, %r604;
	mov.u32 	%r604, %r598;
$L__BB7_54:
	setp.leu.f32 	%p43, %f4434, %f4541;
	mov.f32 	%f4441, %f4541;
	mov.f32 	%f4442, %f4434;
	mov.f32 	%f4443, %f4435;
	mov.f32 	%f4444, %f4436;
	mov.f32 	%f4445, %f4437;
	mov.f32 	%f4446, %f4438;
	mov.f32 	%f4447, %f4439;
	mov.u32 	%r497, %r597;
	mov.u32 	%r498, %r490;
	mov.u32 	%r499, %r491;
	mov.u32 	%r500, %r492;
	mov.u32 	%r501, %r493;
	mov.u32 	%r502, %r494;
	mov.u32 	%r503, %r495;
	@%p43 bra 	$L__BB7_62;
	setp.leu.f32 	%p44, %f4435, %f4541;
	mov.f32 	%f4441, %f4434;
	mov.f32 	%f4442, %f4541;
	mov.f32 	%f4443, %f4435;
	mov.f32 	%f4444, %f4436;
	mov.f32 	%f4445, %f4437;
	mov.f32 	%f4446, %f4438;
	mov.f32 	%f4447, %f4439;
	mov.u32 	%r497, %r490;
	mov.u32 	%r498, %r597;
	mov.u32 	%r499, %r491;
	mov.u32 	%r500, %r492;
	mov.u32 	%r501, %r493;
	mov.u32 	%r502, %r494;
	mov.u32 	%r503, %r495;
	@%p44 bra 	$L__BB7_62;
	setp.leu.f32 	%p45, %f4436, %f4541;
	mov.f32 	%f4441, %f4434;
	mov.f32 	%f4442, %f4435;
	mov.f32 	%f4443, %f4541;
	mov.f32 	%f4444, %f4436;
	mov.f32 	%f4445, %f4437;
	mov.f32 	%f4446, %f4438;
	mov.f32 	%f4447, %f4439;
	mov.u32 	%r497, %r490;
	mov.u32 	%r498, %r491;
	mov.u32 	%r499, %r597;
	mov.u32 	%r500, %r492;
	mov.u32 	%r501, %r493;
	mov.u32 	%r502, %r494;
	mov.u32 	%r503, %r495;
	@%p45 bra 	$L__BB7_62;
	setp.leu.f32 	%p46, %f4437, %f4541;
	mov.f32 	%f4441, %f4434;
	mov.f32 	%f4442, %f4435;
	mov.f32 	%f4443, %f4436;
	mov.f32 	%f4444, %f4541;
	mov.f32 	%f4445, %f4437;
	mov.f32 	%f4446, %f4438;
	mov.f32 	%f4447, %f4439;
	mov.u32 	%r497, %r490;
	mov.u32 	%r498, %r491;
	mov.u32 	%r499, %r492;
	mov.u32 	%r500, %r597;
	mov.u32 	%r501, %r493;
	mov.u32 	%r502, %r494;
	mov.u32 	%r503, %r495;
	@%p46 bra 	$L__BB7_62;
	setp.leu.f32 	%p47, %f4438, %f4541;
	mov.f32 	%f4441, %f4434;
	mov.f32 	%f4442, %f4435;
	mov.f32 	%f4443, %f4436;
	mov.f32 	%f4444, %f4437;
	mov.f32 	%f4445, %f4541;
	mov.f32 	%f4446, %f4438;
	mov.f32 	%f4447, %f4439;
	mov.u32 	%r497, %r490;
	mov.u32 	%r498, %r491;
	mov.u32 	%r499, %r492;
	mov.u32 	%r500, %r493;
	mov.u32 	%r501, %r597;
	mov.u32 	%r502, %r494;
	mov.u32 	%r503, %r495;
	@%p47 bra 	$L__BB7_62;
	setp.leu.f32 	%p48, %f4439, %f4541;
	mov.f32 	%f4441, %f4434;
	mov.f32 	%f4442, %f4435;
	mov.f32 	%f4443, %f4436;
	mov.f32 	%f4444, %f4437;
	mov.f32 	%f4445, %f4438;
	mov.f32 	%f4446, %f4541;
	mov.f32 	%f4447, %f4439;
	mov.u32 	%r497, %r490;
	mov.u32 	%r498, %r491;
	mov.u32 	%r499, %r492;
	mov.u32 	%r500, %r493;
	mov.u32 	%r501, %r494;
	mov.u32 	%r502, %r597;
	mov.u32 	%r503, %r495;
	@%p48 bra 	$L__BB7_62;
	setp.leu.f32 	%p49, %f4548, %f4541;
	mov.f32 	%f4441, %f4434;
	mov.f32 	%f4442, %f4435;
	mov.f32 	%f4443, %f4436;
	mov.f32 	%f4444, %f4437;
	mov.f32 	%f4445, %f4438;
	mov.f32 	%f4446, %f4439;
	mov.f32 	%f4447, %f4541;
	mov.u32 	%r497, %r490;
	mov.u32 	%r498, %r491;
	mov.u32 	%r499, %r492;
	mov.u32 	%r500, %r493;
	mov.u32 	%r501, %r494;
	mov.u32 	%r502, %r495;
	mov.u32 	%r503, %r597;
	@%p49 bra 	$L__BB7_62;
	mov.f32 	%f4441, %f4434;
	mov.f32 	%f4442, %f4435;
	mov.f32 	%f4443, %f4436;
	mov.f32 	%f4444, %f4437;
	mov.f32 	%f4445, %f4438;
	mov.f32 	%f4446, %f4439;
	mov.f32 	%f4447, %f4548;
	mov.f32 	%f4548, %f4541;
	mov.u32 	%r497, %r490;
	mov.u32 	%r498, %r491;
	mov.u32 	%r499, %r492;
	mov.u32 	%r500, %r493;
	mov.u32 	%r501, %r494;
	mov.u32 	%r502, %r495;
	mov.u32 	%r503, %r604;
	mov.u32 	%r604, %r597;
$L__BB7_62:
	setp.leu.f32 	%p50, %f4441, %f4540;
	mov.f32 	%f4449, %f4540;
	mov.f32 	%f4450, %f4441;
	mov.f32 	%f4451, %f4442;
	mov.f32 	%f4452, %f4443;
	mov.f32 	%f4453, %f4444;
	mov.f32 	%f4454, %f4445;
	mov.f32 	%f4455, %f4446;
	mov.f32 	%f4456, %f4447;
	mov.u32 	%r505, %r596;
	mov.u32 	%r506, %r497;
	mov.u32 	%r507, %r498;
	mov.u32 	%r508, %r499;
	mov.u32 	%r509, %r500;
	mov.u32 	%r510, %r501;
	mov.u32 	%r511, %r502;
	mov.u32 	%r512, %r503;
	@%p50 bra 	$L__BB7_71;
	setp.leu.f32 	%p51, %f4442, %f4540;
	mov.f32 	%f4449, %f4441;
	mov.f32 	%f4450, %f4540;
	mov.f32 	%f4451, %f4442;
	mov.f32 	%f4452, %f4443;
	mov.f32 	%f4453, %f4444;
	mov.f32 	%f4454, %f4445;
	mov.f32 	%f4455, %f4446;
	mov.f32 	%f4456, %f4447;
	mov.u32 	%r505, %r497;
	mov.u32 	%r506, %r596;
	mov.u32 	%r507, %r498;
	mov.u32 	%r508, %r499;
	mov.u32 	%r509, %r500;
	mov.u32 	%r510, %r501;
	mov.u32 	%r511, %r502;
	mov.u32 	%r512, %r503;
	@%p51 bra 	$L__BB7_71;
	setp.leu.f32 	%p52, %f4443, %f4540;
	mov.f32 	%f4449, %f4441;
	mov.f32 	%f4450, %f4442;
	mov.f32 	%f4451, %f4540;
	mov.f32 	%f4452, %f4443;
	mov.f32 	%f4453, %f4444;
	mov.f32 	%f4454, %f4445;
	mov.f32 	%f4455, %f4446;
	mov.f32 	%f4456, %f4447;
	mov.u32 	%r505, %r497;
	mov.u32 	%r506, %r498;
	mov.u32 	%r507, %r596;
	mov.u32 	%r508, %r499;
	mov.u32 	%r509, %r500;
	mov.u32 	%r510, %r501;
	mov.u32 	%r511, %r502;
	mov.u32 	%r512, %r503;
	@%p52 bra 	$L__BB7_71;
	setp.leu.f32 	%p53, %f4444, %f4540;
	mov.f32 	%f4449, %f4441;
	mov.f32 	%f4450, %f4442;
	mov.f32 	%f4451, %f4443;
	mov.f32 	%f4452, %f4540;
	mov.f32 	%f4453, %f4444;
	mov.f32 	%f4454, %f4445;
	mov.f32 	%f4455, %f4446;
	mov.f32 	%f4456, %f4447;
	mov.u32 	%r505, %r497;
	mov.u32 	%r506, %r498;
	mov.u32 	%r507, %r499;
	mov.u32 	%r508, %r596;
	mov.u32 	%r509, %r500;
	mov.u32 	%r510, %r501;
	mov.u32 	%r511, %r502;
	mov.u32 	%r512, %r503;
	@%p53 bra 	$L__BB7_71;
	setp.leu.f32 	%p54, %f4445, %f4540;
	mov.f32 	%f4449, %f4441;
	mov.f32 	%f4450, %f4442;
	mov.f32 	%f4451, %f4443;
	mov.f32 	%f4452, %f4444;
	mov.f32 	%f4453, %f4540;
	mov.f32 	%f4454, %f4445;
	mov.f32 	%f4455, %f4446;
	mov.f32 	%f4456, %f4447;
	mov.u32 	%r505, %r497;
	mov.u32 	%r506, %r498;
	mov.u32 	%r507, %r499;
	mov.u32 	%r508, %r500;
	mov.u32 	%r509, %r596;
	mov.u32 	%r510, %r501;
	mov.u32 	%r511, %r502;
	mov.u32 	%r512, %r503;
	@%p54 bra 	$L__BB7_71;
	setp.leu.f32 	%p55, %f4446, %f4540;
	mov.f32 	%f4449, %f4441;
	mov.f32 	%f4450, %f4442;
	mov.f32 	%f4451, %f4443;
	mov.f32 	%f4452, %f4444;
	mov.f32 	%f4453, %f4445;
	mov.f32 	%f4454, %f4540;
	mov.f32 	%f4455, %f4446;
	mov.f32 	%f4456, %f4447;
	mov.u32 	%r505, %r497;
	mov.u32 	%r506, %r498;
	mov.u32 	%r507, %r499;
	mov.u32 	%r508, %r500;
	mov.u32 	%r509, %r501;
	mov.u32 	%r510, %r596;
	mov.u32 	%r511, %r502;
	mov.u32 	%r512, %r503;
	@%p55 bra 	$L__BB7_71;
	setp.leu.f32 	%p56, %f4447, %f4540;
	mov.f32 	%f4449, %f4441;
	mov.f32 	%f4450, %f4442;
	mov.f32 	%f4451, %f4443;
	mov.f32 	%f4452, %f4444;
	mov.f32 	%f4453, %f4445;
	mov.f32 	%f4454, %f4446;
	mov.f32 	%f4455, %f4540;
	mov.f32 	%f4456, %f4447;
	mov.u32 	%r505, %r497;
	mov.u32 	%r506, %r498;
	mov.u32 	%r507, %r499;
	mov.u32 	%r508, %r500;
	mov.u32 	%r509, %r501;
	mov.u32 	%r510, %r502;
	mov.u32 	%r511, %r596;
	mov.u32 	%r512, %r503;
	@%p56 bra 	$L__BB7_71;
	setp.leu.f32 	%p57, %f4548, %f4540;
	mov.f32 	%f4449, %f4441;
	mov.f32 	%f4450, %f4442;
	mov.f32 	%f4451, %f4443;
	mov.f32 	%f4452, %f4444;
	mov.f32 	%f4453, %f4445;
	mov.f32 	%f4454, %f4446;
	mov.f32 	%f4455, %f4447;
	mov.f32 	%f4456, %f4540;
	mov.u32 	%r505, %r497;
	mov.u32 	%r506, %r498;
	mov.u32 	%r507, %r499;
	mov.u32 	%r508, %r500;
	mov.u32 	%r509, %r501;
	mov.u32 	%r510, %r502;
	mov.u32 	%r511, %r503;
	mov.u32 	%r512, %r596;
	@%p57 bra 	$L__BB7_71;
	mov.f32 	%f4449, %f4441;
	mov.f32 	%f4450, %f4442;
	mov.f32 	%f4451, %f4443;
	mov.f32 	%f4452, %f4444;
	mov.f32 	%f4453, %f4445;
	mov.f32 	%f4454, %f4446;
	mov.f32 	%f4455, %f4447;
	mov.f32 	%f4456, %f4548;
	mov.f32 	%f4548, %f4540;
	mov.u32 	%r505, %r497;
	mov.u32 	%r506, %r498;
	mov.u32 	%r507, %r499;
	mov.u32 	%r508, %r500;
	mov.u32 	%r509, %r501;
	mov.u32 	%r510, %r502;
	mov.u32 	%r511, %r503;
	mov.u32 	%r512, %r604;
	mov.u32 	%r604, %r596;
$L__BB7_71:
	setp.leu.f32 	%p58, %f4449, %f4539;
	mov.f32 	%f4458, %f4539;
	mov.f32 	%f4459, %f4449;
	mov.f32 	%f4460, %f4450;
	mov.f32 	%f4461, %f4451;
	mov.f32 	%f4462, %f4452;
	mov.f32 	%f4463, %f4453;
	mov.f32 	%f4464, %f4454;
	mov.f32 	%f4465, %f4455;
	mov.f32 	%f4466, %f4456;
	mov.u32 	%r514, %r595;
	mov.u32 	%r515, %r505;
	mov.u32 	%r516, %r506;
	mov.u32 	%r517, %r507;
	mov.u32 	%r518, %r508;
	mov.u32 	%r519, %r509;
	mov.u32 	%r520, %r510;
	mov.u32 	%r521, %r511;
	mov.u32 	%r522, %r512;
	@%p58 bra 	$L__BB7_81;
	setp.leu.f32 	%p59, %f4450, %f4539;
	mov.f32 	%f4458, %f4449;
	mov.f32 	%f4459, %f4539;
	mov.f32 	%f4460, %f4450;
	mov.f32 	%f4461, %f4451;
	mov.f32 	%f4462, %f4452;
	mov.f32 	%f4463, %f4453;
	mov.f32 	%f4464, %f4454;
	mov.f32 	%f4465, %f4455;
	mov.f32 	%f4466, %f4456;
	mov.u32 	%r514, %r505;
	mov.u32 	%r515, %r595;
	mov.u32 	%r516, %r506;
	mov.u32 	%r517, %r507;
	mov.u32 	%r518, %r508;
	mov.u32 	%r519, %r509;
	mov.u32 	%r520, %r510;
	mov.u32 	%r521, %r511;
	mov.u32 	%r522, %r512;
	@%p59 bra 	$L__BB7_81;
	setp.leu.f32 	%p60, %f4451, %f4539;
	mov.f32 	%f4458, %f4449;
	mov.f32 	%f4459, %f4450;
	mov.f32 	%f4460, %f4539;
	mov.f32 	%f4461, %f4451;
	mov.f32 	%f4462, %f4452;
	mov.f32 	%f4463, %f4453;
	mov.f32 	%f4464, %f4454;
	mov.f32 	%f4465, %f4455;
	mov.f32 	%f4466, %f4456;
	mov.u32 	%r514, %r505;
	mov.u32 	%r515, %r506;
	mov.u32 	%r516, %r595;
	mov.u32 	%r517, %r507;
	mov.u32 	%r518, %r508;
	mov.u32 	%r519, %r509;
	mov.u32 	%r520, %r510;
	mov.u32 	%r521, %r511;
	mov.u32 	%r522, %r512;
	@%p60 bra 	$L__BB7_81;
	setp.leu.f32 	%p61, %f4452, %f4539;
	mov.f32 	%f4458, %f4449;
	mov.f32 	%f4459, %f4450;
	mov.f32 	%f4460, %f4451;
	mov.f32 	%f4461, %f4539;
	mov.f32 	%f4462, %f4452;
	mov.f32 	%f4463, %f4453;
	mov.f32 	%f4464, %f4454;
	mov.f32 	%f4465, %f4455;
	mov.f32 	%f4466, %f4456;
	mov.u32 	%r514, %r505;
	mov.u32 	%r515, %r506;
	mov.u32 	%r516, %r507;
	mov.u32 	%r517, %r595;
	mov.u32 	%r518, %r508;
	mov.u32 	%r519, %r509;
	mov.u32 	%r520, %r510;
	mov.u32 	%r521, %r511;
	mov.u32 	%r522, %r512;
	@%p61 bra 	$L__BB7_81;
	setp.leu.f32 	%p62, %f4453, %f4539;
	mov.f32 	%f4458, %f4449;
	mov.f32 	%f4459, %f4450;
	mov.f32 	%f4460, %f4451;
	mov.f32 	%f4461, %f4452;
	mov.f32 	%f4462, %f4539;
	mov.f32 	%f4463, %f4453;
	mov.f32 	%f4464, %f4454;
	mov.f32 	%f4465, %f4455;
	mov.f32 	%f4466, %f4456;
	mov.u32 	%r514, %r505;
	mov.u32 	%r515, %r506;
	mov.u32 	%r516, %r507;
	mov.u32 	%r517, %r508;
	mov.u32 	%r518, %r595;
	mov.u32 	%r519, %r509;
	mov.u32 	%r520, %r510;
	mov.u32 	%r521, %r511;
	mov.u32 	%r522, %r512;
	@%p62 bra 	$L__BB7_81;
	setp.leu.f32 	%p63, %f4454, %f4539;
	mov.f32 	%f4458, %f4449;
	mov.f32 	%f4459, %f4450;
	mov.f32 	%f4460, %f4451;
	mov.f32 	%f4461, %f4452;
	mov.f32 	%f4462, %f4453;
	mov.f32 	%f4463, %f4539;
	mov.f32 	%f4464, %f4454;
	mov.f32 	%f4465, %f4455;
	mov.f32 	%f4466, %f4456;
	mov.u32 	%r514, %r505;
	mov.u32 	%r515, %r506;
	mov.u32 	%r516, %r507;
	mov.u32 	%r517, %r508;
	mov.u32 	%r518, %r509;
	mov.u32 	%r519, %r595;
	mov.u32 	%r520, %r510;
	mov.u32 	%r521, %r511;
	mov.u32 	%r522, %r512;
	@%p63 bra 	$L__BB7_81;
	setp.leu.f32 	%p64, %f4455, %f4539;
	mov.f32 	%f4458, %f4449;
	mov.f32 	%f4459, %f4450;
	mov.f32 	%f4460, %f4451;
	mov.f32 	%f4461, %f4452;
	mov.f32 	%f4462, %f4453;
	mov.f32 	%f4463, %f4454;
	mov.f32 	%f4464, %f4539;
	mov.f32 	%f4465, %f4455;
	mov.f32 	%f4466, %f4456;
	mov.u32 	%r514, %r505;
	mov.u32 	%r515, %r506;
	mov.u32 	%r516, %r507;
	mov.u32 	%r517, %r508;
	mov.u32 	%r518, %r509;
	mov.u32 	%r519, %r510;
	mov.u32 	%r520, %r595;
	mov.u32 	%r521, %r511;
	mov.u32 	%r522, %r512;
	@%p64 bra 	$L__BB7_81;
	setp.leu.f32 	%p65, %f4456, %f4539;
	mov.f32 	%f4458, %f4449;
	mov.f32 	%f4459, %f4450;
	mov.f32 	%f4460, %f4451;
	mov.f32 	%f4461, %f4452;
	mov.f32 	%f4462, %f4453;
	mov.f32 	%f4463, %f4454;
	mov.f32 	%f4464, %f4455;
	mov.f32 	%f4465, %f4539;
	mov.f32 	%f4466, %f4456;
	mov.u32 	%r514, %r505;
	mov.u32 	%r515, %r506;
	mov.u32 	%r516, %r507;
	mov.u32 	%r517, %r508;
	mov.u32 	%r518, %r509;
	mov.u32 	%r519, %r510;
	mov.u32 	%r520, %r511;
	mov.u32 	%r521, %r595;
	mov.u32 	%r522, %r512;
	@%p65 bra 	$L__BB7_81;
	setp.leu.f32 	%p66, %f4548, %f4539;
	mov.f32 	%f4458, %f4449;
	mov.f32 	%f4459, %f4450;
	mov.f32 	%f4460, %f4451;
	mov.f32 	%f4461, %f4452;
	mov.f32 	%f4462, %f4453;
	mov.f32 	%f4463, %f4454;
	mov.f32 	%f4464, %f4455;
	mov.f32 	%f4465, %f4456;
	mov.f32 	%f4466, %f4539;
	mov.u32 	%r514, %r505;
	mov.u32 	%r515, %r506;
	mov.u32 	%r516, %r507;
	mov.u32 	%r517, %r508;
	mov.u32 	%r518, %r509;
	mov.u32 	%r519, %r510;
	mov.u32 	%r520, %r511;
	mov.u32 	%r521, %r512;
	mov.u32 	%r522, %r595;
	@%p66 bra 	$L__BB7_81;
	mov.f32 	%f4458, %f4449;
	mov.f32 	%f4459, %f4450;
	mov.f32 	%f4460, %f4451;
	mov.f32 	%f4461, %f4452;
	mov.f32 	%f4462, %f4453;
	mov.f32 	%f4463, %f4454;
	mov.f32 	%f4464, %f4455;
	mov.f32 	%f4465, %f4456;
	mov.f32 	%f4466, %f4548;
	mov.f32 	%f4548, %f4539;
	mov.u32 	%r514, %r505;
	mov.u32 	%r515, %r506;
	mov.u32 	%r516, %r507;
	mov.u32 	%r517, %r508;
	mov.u32 	%r518, %r509;
	mov.u32 	%r519, %r510;
	mov.u32 	%r520, %r511;
	mov.u32 	%r521, %r512;
	mov.u32 	%r522, %r604;
	mov.u32 	%r604, %r595;
$L__BB7_81:
	setp.leu.f32 	%p67, %f4458, %f4538;
	mov.f32 	%f4468, %f4538;
	mov.f32 	%f4469, %f4458;
	mov.f32 	%f4470, %f4459;
	mov.f32 	%f4471, %f4460;
	mov.f32 	%f4472, %f4461;
	mov.f32 	%f4473, %f4462;
	mov.f32 	%f4474, %f4463;
	mov.f32 	%f4475, %f4464;
	mov.f32 	%f4476, %f4465;
	mov.f32 	%f4477, %f4466;
	mov.u32 	%r524, %r594;
	mov.u32 	%r525, %r514;
	mov.u32 	%r526, %r515;
	mov.u32 	%r527, %r516;
	mov.u32 	%r528, %r517;
	mov.u32 	%r529, %r518;
	mov.u32 	%r530, %r519;
	mov.u32 	%r531, %r520;
	mov.u32 	%r532, %r521;
	mov.u32 	%r533, %r522;
	@%p67 bra 	$L__BB7_92;
	setp.leu.f32 	%p68, %f4459, %f4538;
	mov.f32 	%f4468, %f4458;
	mov.f32 	%f4469, %f4538;
	mov.f32 	%f4470, %f4459;
	mov.f32 	%f4471, %f4460;
	mov.f32 	%f4472, %f4461;
	mov.f32 	%f4473, %f4462;
	mov.f32 	%f4474, %f4463;
	mov.f32 	%f4475, %f4464;
	mov.f32 	%f4476, %f4465;
	mov.f32 	%f4477, %f4466;
	mov.u32 	%r524, %r514;
	mov.u32 	%r525, %r594;
	mov.u32 	%r526, %r515;
	mov.u32 	%r527, %r516;
	mov.u32 	%r528, %r517;
	mov.u32 	%r529, %r518;
	mov.u32 	%r530, %r519;
	mov.u32 	%r531, %r520;
	mov.u32 	%r532, %r521;
	mov.u32 	%r533, %r522;
	@%p68 bra 	$L__BB7_92;
	setp.leu.f32 	%p69, %f4460, %f4538;
	mov.f32 	%f4468, %f4458;
	mov.f32 	%f4469, %f4459;
	mov.f32 	%f4470, %f4538;
	mov.f32 	%f4471, %f4460;
	mov.f32 	%f4472, %f4461;
	mov.f32 	%f4473, %f4462;
	mov.f32 	%f4474, %f4463;
	mov.f32 	%f4475, %f4464;
	mov.f32 	%f4476, %f4465;
	mov.f32 	%f4477, %f4466;
	mov.u32 	%r524, %r514;
	mov.u32 	%r525, %r515;
	mov.u32 	%r526, %r594;
	mov.u32 	%r527, %r516;
	mov.u32 	%r528, %r517;
	mov.u32 	%r529, %r518;
	mov.u32 	%r530, %r519;
	mov.u32 	%r531, %r520;
	mov.u32 	%r532, %r521;
	mov.u32 	%r533, %r522;
	@%p69 bra 	$L__BB7_92;
	setp.leu.f32 	%p70, %f4461, %f4538;
	mov.f32 	%f4468, %f4458;
	mov.f32 	%f4469, %f4459;
	mov.f32 	%f4470, %f4460;
	mov.f32 	%f4471, %f4538;
	mov.f32 	%f4472, %f4461;
	mov.f32 	%f4473, %f4462;
	mov.f32 	%f4474, %f4463;
	mov.f32 	%f4475, %f4464;
	mov.f32 	%f4476, %f4465;
	mov.f32 	%f4477, %f4466;
	mov.u32 	%r524, %r514;
	mov.u32 	%r525, %r515;
	mov.u32 	%r526, %r516;
	mov.u32 	%r527, %r594;
	mov.u32 	%r528, %r517;
	mov.u32 	%r529, %r518;
	mov.u32 	%r530, %r519;
	mov.u32 	%r531, %r520;
	mov.u32 	%r532, %r521;
	mov.u32 	%r533, %r522;
	@%p70 bra 	$L__BB7_92;
	setp.leu.f32 	%p71, %f4462, %f4538;
	mov.f32 	%f4468, %f4458;
	mov.f32 	%f4469, %f4459;
	mov.f32 	%f4470, %f4460;
	mov.f32 	%f4471, %f4461;
	mov.f32 	%f4472, %f4538;
	mov.f32 	%f4473, %f4462;
	mov.f32 	%f4474, %f4463;
	mov.f32 	%f4475, %f4464;
	mov.f32 	%f4476, %f4465;
	mov.f32 	%f4477, %f4466;
	mov.u32 	%r524, %r514;
	mov.u32 	%r525, %r515;
	mov.u32 	%r526, %r516;
	mov.u32 	%r527, %r517;
	mov.u32 	%r528, %r594;
	mov.u32 	%r529, %r518;
	mov.u32 	%r530, %r519;
	mov.u32 	%r531, %r520;
	mov.u32 	%r532, %r521;
	mov.u32 	%r533, %r522;
	@%p71 bra 	$L__BB7_92;
	setp.leu.f32 	%p72, %f4463, %f4538;
	mov.f32 	%f4468, %f4458;
	mov.f32 	%f4469, %f4459;
	mov.f32 	%f4470, %f4460;
	mov.f32 	%f4471, %f4461;
	mov.f32 	%f4472, %f4462;
	mov.f32 	%f4473, %f4538;
	mov.f32 	%f4474, %f4463;
	mov.f32 	%f4475, %f4464;
	mov.f32 	%f4476, %f4465;
	mov.f32 	%f4477, %f4466;
	mov.u32 	%r524, %r514;
	mov.u32 	%r525, %r515;
	mov.u32 	%r526, %r516;
	mov.u32 	%r527, %r517;
	mov.u32 	%r528, %r518;
	mov.u32 	%r529, %r594;
	mov.u32 	%r530, %r519;
	mov.u32 	%r531, %r520;
	mov.u32 	%r532, %r521;
	mov.u32 	%r533, %r522;
	@%p72 bra 	$L__BB7_92;
	setp.leu.f32 	%p73, %f4464, %f4538;
	mov.f32 	%f4468, %f4458;
	mov.f32 	%f4469, %f4459;
	mov.f32 	%f4470, %f4460;
	mov.f32 	%f4471, %f4461;
	mov.f32 	%f4472, %f4462;
	mov.f32 	%f4473, %f4463;
	mov.f32 	%f4474, %f4538;
	mov.f32 	%f4475, %f4464;
	mov.f32 	%f4476, %f4465;
	mov.f32 	%f4477, %f4466;
	mov.u32 	%r524, %r514;
	mov.u32 	%r525, %r515;
	mov.u32 	%r526, %r516;
	mov.u32 	%r527, %r517;
	mov.u32 	%r528, %r518;
	mov.u32 	%r529, %r519;
	mov.u32 	%r530, %r594;
	mov.u32 	%r531, %r520;
	mov.u32 	%r532, %r521;
	mov.u32 	%r533, %r522;
	@%p73 bra 	$L__BB7_92;
	setp.leu.f32 	%p74, %f4465, %f4538;
	mov.f32 	%f4468, %f4458;
	mov.f32 	%f4469, %f4459;
	mov.f32 	%f4470, %f4460;
	mov.f32 	%f4471, %f4461;
	mov.f32 	%f4472, %f4462;
	mov.f32 	%f4473, %f4463;
	mov.f32 	%f4474, %f4464;
	mov.f32 	%f4475, %f4538;
	mov.f32 	%f4476, %f4465;
	mov.f32 	%f4477, %f4466;
	mov.u32 	%r524, %r514;
	mov.u32 	%r525, %r515;
	mov.u32 	%r526, %r516;
	mov.u32 	%r527, %r517;
	mov.u32 	%r528, %r518;
	mov.u32 	%r529, %r519;
	mov.u32 	%r530, %r520;
	mov.u32 	%r531, %r594;
	mov.u32 	%r532, %r521;
	mov.u32 	%r533, %r522;
	@%p74 bra 	$L__BB7_92;
	setp.leu.f32 	%p75, %f4466, %f4538;
	mov.f32 	%f4468, %f4458;
	mov.f32 	%f4469, %f4459;
	mov.f32 	%f4470, %f4460;
	mov.f32 	%f4471, %f4461;
	mov.f32 	%f4472, %f4462;
	mov.f32 	%f4473, %f4463;
	mov.f32 	%f4474, %f4464;
	mov.f32 	%f4475, %f4465;
	mov.f32 	%f4476, %f4538;
	mov.f32 	%f4477, %f4466;
	mov.u32 	%r524, %r514;
	mov.u32 	%r525, %r515;
	mov.u32 	%r526, %r516;
	mov.u32 	%r527, %r517;
	mov.u32 	%r528, %r518;
	mov.u32 	%r529, %r519;
	mov.u32 	%r530, %r520;
	mov.u32 	%r531, %r521;
	mov.u32 	%r532, %r594;
	mov.u32 	%r533, %r522;
	@%p75 bra 	$L__BB7_92;
	setp.leu.f32 	%p76, %f4548, %f4538;
	mov.f32 	%f4468, %f4458;
	mov.f32 	%f4469, %f4459;
	mov.f32 	%f4470, %f4460;
	mov.f32 	%f4471, %f4461;
	mov.f32 	%f4472, %f4462;
	mov.f32 	%f4473, %f4463;
	mov.f32 	%f4474, %f4464;
	mov.f32 	%f4475, %f4465;
	mov.f32 	%f4476, %f4466;
	mov.f32 	%f4477, %f4538;
	mov.u32 	%r524, %r514;
	mov.u32 	%r525, %r515;
	mov.u32 	%r526, %r516;
	mov.u32 	%r527, %r517;
	mov.u32 	%r528, %r518;
	mov.u32 	%r529, %r519;
	mov.u32 	%r530, %r520;
	mov.u32 	%r531, %r521;
	mov.u32 	%r532, %r522;
	mov.u32 	%r533, %r594;
	@%p76 bra 	$L__BB7_92;
	mov.f32 	%f4468, %f4458;
	mov.f32 	%f4469, %f4459;
	mov.f32 	%f4470, %f4460;
	mov.f32 	%f4471, %f4461;
	mov.f32 	%f4472, %f4462;
	mov.f32 	%f4473, %f4463;
	mov.f32 	%f4474, %f4464;
	mov.f32 	%f4475, %f4465;
	mov.f32 	%f4476, %f4466;
	mov.f32 	%f4477, %f4548;
	mov.f32 	%f4548, %f4538;
	mov.u32 	%r524, %r514;
	mov.u32 	%r525, %r515;
	mov.u32 	%r526, %r516;
	mov.u32 	%r527, %r517;
	mov.u32 	%r528, %r518;
	mov.u32 	%r529, %r519;
	mov.u32 	%r530, %r520;
	mov.u32 	%r531, %r521;
	mov.u32 	%r532, %r522;
	mov.u32 	%r533, %r604;
	mov.u32 	%r604, %r594;
$L__BB7_92:
	setp.leu.f32 	%p77, %f4468, %f4537;
	mov.f32 	%f4479, %f4537;
	mov.f32 	%f4480, %f4468;
	mov.f32 	%f4481, %f4469;
	mov.f32 	%f4482, %f4470;
	mov.f32 	%f4483, %f4471;
	mov.f32 	%f4484, %f4472;
	mov.f32 	%f4485, %f4473;
	mov.f32 	%f4486, %f4474;
	mov.f32 	%f4487, %f4475;
	mov.f32 	%f4488, %f4476;
	mov.f32 	%f4489, %f4477;
	mov.u32 	%r535, %r593;
	mov.u32 	%r536, %r524;
	mov.u32 	%r537, %r525;
	mov.u32 	%r538, %r526;
	mov.u32 	%r539, %r527;
	mov.u32 	%r540, %r528;
	mov.u32 	%r541, %r529;
	mov.u32 	%r542, %r530;
	mov.u32 	%r543, %r531;
	mov.u32 	%r544, %r532;
	mov.u32 	%r545, %r533;
	@%p77 bra 	$L__BB7_104;
	setp.leu.f32 	%p78, %f4469, %f4537;
	mov.f32 	%f4479, %f4468;
	mov.f32 	%f4480, %f4537;
	mov.f32 	%f4481, %f4469;
	mov.f32 	%f4482, %f4470;
	mov.f32 	%f4483, %f4471;
	mov.f32 	%f4484, %f4472;
	mov.f32 	%f4485, %f4473;
	mov.f32 	%f4486, %f4474;
	mov.f32 	%f4487, %f4475;
	mov.f32 	%f4488, %f4476;
	mov.f32 	%f4489, %f4477;
	mov.u32 	%r535, %r524;
	mov.u32 	%r536, %r593;
	mov.u32 	%r537, %r525;
	mov.u32 	%r538, %r526;
	mov.u32 	%r539, %r527;
	mov.u32 	%r540, %r528;
	mov.u32 	%r541, %r529;
	mov.u32 	%r542, %r530;
	mov.u32 	%r543, %r531;
	mov.u32 	%r544, %r532;
	mov.u32 	%r545, %r533;
	@%p78 bra 	$L__BB7_104;
	setp.leu.f32 	%p79, %f4470, %f4537;
	mov.f32 	%f4479, %f4468;
	mov.f32 	%f4480, %f4469;
	mov.f32 	%f4481, %f4537;
	mov.f32 	%f4482, %f4470;
	mov.f32 	%f4483, %f4471;
	mov.f32 	%f4484, %f4472;
	mov.f32 	%f4485, %f4473;
	mov.f32 	%f4486, %f4474;
	mov.f32 	%f4487, %f4475;
	mov.f32 	%f4488, %f4476;
	mov.f32 	%f4489, %f4477;
	mov.u32 	%r535, %r524;
	mov.u32 	%r536, %r525;
	mov.u32 	%r537, %r593;
	mov.u32 	%r538, %r526;
	mov.u32 	%r539, %r527;
	mov.u32 	%r540, %r528;
	mov.u32 	%r541, %r529;
	mov.u32 	%r542, %r530;
	mov.u32 	%r543, %r531;
	mov.u32 	%r544, %r532;
	mov.u32 	%r545, %r533;
	@%p79 bra 	$L__BB7_104;
	setp.leu.f32 	%p80, %f4471, %f4537;
	mov.f32 	%f4479, %f4468;
	mov.f32 	%f4480, %f4469;
	mov.f32 	%f4481, %f4470;
	mov.f32 	%f4482, %f4537;
	mov.f32 	%f4483, %f4471;
	mov.f32 	%f4484, %f4472;
	mov.f32 	%f4485, %f4473;
	mov.f32 	%f4486, %f4474;
	mov.f32 	%f4487, %f4475;
	mov.f32 	%f4488, %f4476;
	mov.f32 	%f4489, %f4477;
	mov.u32 	%r535, %r524;
	mov.u32 	%r536, %r525;
	mov.u32 	%r537, %r526;
	mov.u32 	%r538, %r593;
	mov.u32 	%r539, %r527;
	mov.u32 	%r540, %r528;
	mov.u32 	%r541, %r529;
	mov.u32 	%r542, %r530;
	mov.u32 	%r543, %r531;
	mov.u32 	%r544, %r532;
	mov.u32 	%r545, %r533;
	@%p80 bra 	$L__BB7_104;
	setp.leu.f32 	%p81, %f4472, %f4537;
	mov.f32 	%f4479, %f4468;
	mov.f32 	%f4480, %f4469;
	mov.f32 	%f4481, %f4470;
	mov.f32 	%f4482, %f4471;
	mov.f32 	%f4483, %f4537;
	mov.f32 	%f4484, %f4472;
	mov.f32 	%f4485, %f4473;
	mov.f32 	%f4486, %f4474;
	mov.f32 	%f4487, %f4475;
	mov.f32 	%f4488, %f4476;
	mov.f32 	%f4489, %f4477;
	mov.u32 	%r535, %r524;
	mov.u32 	%r536, %r525;
	mov.u32 	%r537, %r526;
	mov.u32 	%r538, %r527;
	mov.u32 	%r539, %r593;
	mov.u32 	%r540, %r528;
	mov.u32 	%r541, %r529;
	mov.u32 	%r542, %r530;
	mov.u32 	%r543, %r531;
	mov.u32 	%r544, %r532;
	mov.u32 	%r545, %r533;
	@%p81 bra 	$L__BB7_104;
	setp.leu.f32 	%p82, %f4473, %f4537;
	mov.f32 	%f4479, %f4468;
	mov.f32 	%f4480, %f4469;
	mov.f32 	%f4481, %f4470;
	mov.f32 	%f4482, %f4471;
	mov.f32 	%f4483, %f4472;
	mov.f32 	%f4484, %f4537;
	mov.f32 	%f4485, %f4473;
	mov.f32 	%f4486, %f4474;
	mov.f32 	%f4487, %f4475;
	mov.f32 	%f4488, %f4476;
	mov.f32 	%f4489, %f4477;
	mov.u32 	%r535, %r524;
	mov.u32 	%r536, %r525;
	mov.u32 	%r537, %r526;
	mov.u32 	%r538, %r527;
	mov.u32 	%r539, %r528;
	mov.u32 	%r540, %r593;
	mov.u32 	%r541, %r529;
	mov.u32 	%r542, %r530;
	mov.u32 	%r543, %r531;
	mov.u32 	%r544, %r532;
	mov.u32 	%r545, %r533;
	@%p82 bra 	$L__BB7_104;
	setp.leu.f32 	%p83, %f4474, %f4537;
	mov.f32 	%f4479, %f4468;
	mov.f32 	%f4480, %f4469;
	mov.f32 	%f4481, %f4470;
	mov.f32 	%f4482, %f4471;
	mov.f32 	%f4483, %f4472;
	mov.f32 	%f4484, %f4473;
	mov.f32 	%f4485, %f4537;
	mov.f32 	%f4486, %f4474;
	mov.f32 	%f4487, %f4475;
	mov.f32 	%f4488, %f4476;
	mov.f32 	%f4489, %f4477;
	mov.u32 	%r535, %r524;
	mov.u32 	%r536, %r525;
	mov.u32 	%r537, %r526;
	mov.u32 	%r538, %r527;
	mov.u32 	%r539, %r528;
	mov.u32 	%r540, %r529;
	mov.u32 	%r541, %r593;
	mov.u32 	%r542, %r530;
	mov.u32 	%r543, %r531;
	mov.u32 	%r544, %r532;
	mov.u32 	%r545, %r533;
	@%p83 bra 	$L__BB7_104;
	setp.leu.f32 	%p84, %f4475, %f4537;
	mov.f32 	%f4479, %f4468;
	mov.f32 	%f4480, %f4469;
	mov.f32 	%f4481, %f4470;
	mov.f32 	%f4482, %f4471;
	mov.f32 	%f4483, %f4472;
	mov.f32 	%f4484, %f4473;
	mov.f32 	%f4485, %f4474;
	mov.f32 	%f4486, %f4537;
	mov.f32 	%f4487, %f4475;
	mov.f32 	%f4488, %f4476;
	mov.f32 	%f4489, %f4477;
	mov.u32 	%r535, %r524;
	mov.u32 	%r536, %r525;
	mov.u32 	%r537, %r526;
	mov.u32 	%r538, %r527;
	mov.u32 	%r539, %r528;
	mov.u32 	%r540, %r529;
	mov.u32 	%r541, %r530;
	mov.u32 	%r542, %r593;
	mov.u32 	%r543, %r531;
	mov.u32 	%r544, %r532;
	mov.u32 	%r545, %r533;
	@%p84 bra 	$L__BB7_104;
	setp.leu.f32 	%p85, %f4476, %f4537;
	mov.f32 	%f4479, %f4468;
	mov.f32 	%f4480, %f4469;
	mov.f32 	%f4481, %f4470;
	mov.f32 	%f4482, %f4471;
	mov.f32 	%f4483, %f4472;
	mov.f32 	%f4484, %f4473;
	mov.f32 	%f4485, %f4474;
	mov.f32 	%f4486, %f4475;
	mov.f32 	%f4487, %f4537;
	mov.f32 	%f4488, %f4476;
	mov.f32 	%f4489, %f4477;
	mov.u32 	%r535, %r524;
	mov.u32 	%r536, %r525;
	mov.u32 	%r537, %r526;
	mov.u32 	%r538, %r527;
	mov.u32 	%r539, %r528;
	mov.u32 	%r540, %r529;
	mov.u32 	%r541, %r530;
	mov.u32 	%r542, %r531;
	mov.u32 	%r543, %r593;
	mov.u32 	%r544, %r532;
	mov.u32 	%r545, %r533;
	@%p85 bra 	$L__BB7_104;
	setp.leu.f32 	%p86, %f4477, %f4537;
	mov.f32 	%f4479, %f4468;
	mov.f32 	%f4480, %f4469;
	mov.f32 	%f4481, %f4470;
	mov.f32 	%f4482, %f4471;
	mov.f32 	%f4483, %f4472;
	mov.f32 	%f4484, %f4473;
	mov.f32 	%f4485, %f4474;
	mov.f32 	%f4486, %f4475;
	mov.f32 	%f4487, %f4476;
	mov.f32 	%f4488, %f4537;
	mov.f32 	%f4489, %f4477;
	mov.u32 	%r535, %r524;
	mov.u32 	%r536, %r525;
	mov.u32 	%r537, %r526;
	mov.u32 	%r538, %r527;
	mov.u32 	%r539, %r528;
	mov.u32 	%r540, %r529;
	mov.u32 	%r541, %r530;
	mov.u32 	%r542, %r531;
	mov.u32 	%r543, %r532;
	mov.u32 	%r544, %r593;
	mov.u32 	%r545, %r533;
	@%p86 bra 	$L__BB7_104;
	setp.leu.f32 	%p87, %f4548, %f4537;
	mov.f32 	%f4479, %f4468;
	mov.f32 	%f4480, %f4469;
	mov.f32 	%f4481, %f4470;
	mov.f32 	%f4482, %f4471;
	mov.f32 	%f4483, %f4472;
	mov.f32 	%f4484, %f4473;
	mov.f32 	%f4485, %f4474;
	mov.f32 	%f4486, %f4475;
	mov.f32 	%f4487, %f4476;
	mov.f32 	%f4488, %f4477;
	mov.f32 	%f4489, %f4537;
	mov.u32 	%r535, %r524;
	mov.u32 	%r536, %r525;
	mov.u32 	%r537, %r526;
	mov.u32 	%r538, %r527;
	mov.u32 	%r539, %r528;
	mov.u32 	%r540, %r529;
	mov.u32 	%r541, %r530;
	mov.u32 	%r542, %r531;
	mov.u32 	%r543, %r532;
	mov.u32 	%r544, %r533;
	mov.u32 	%r545, %r593;
	@%p87 bra 	$L__BB7_104;
	mov.f32 	%f4479, %f4468;
	mov.f32 	%f4480, %f4469;
	mov.f32 	%f4481, %f4470;
	mov.f32 	%f4482, %f4471;
	mov.f32 	%f4483, %f4472;
	mov.f32 	%f4484, %f4473;
	mov.f32 	%f4485, %f4474;
	mov.f32 	%f4486, %f4475;
	mov.f32 	%f4487, %f4476;
	mov.f32 	%f4488, %f4477;
	mov.f32 	%f4489, %f4548;
	mov.f32 	%f4548, %f4537;
	mov.u32 	%r535, %r524;
	mov.u32 	%r536, %r525;
	mov.u32 	%r537, %r526;
	mov.u32 	%r538, %r527;
	mov.u32 	%r539, %r528;
	mov.u32 	%r540, %r529;
	mov.u32 	%r541, %r530;
	mov.u32 	%r542, %r531;
	mov.u32 	%r543, %r532;
	mov.u32 	%r544, %r533;
	mov.u32 	%r545, %r604;
	mov.u32 	%r604, %r593;
$L__BB7_104:
	setp.leu.f32 	%p88, %f4479, %f4536;
	mov.f32 	%f4491, %f4536;
	mov.f32 	%f4492, %f4479;
	mov.f32 	%f4493, %f4480;
	mov.f32 	%f4494, %f4481;
	mov.f32 	%f4495, %f4482;
	mov.f32 	%f4496, %f4483;
	mov.f32 	%f4497, %f4484;
	mov.f32 	%f4498, %f4485;
	mov.f32 	%f4499, %f4486;
	mov.f32 	%f4500, %f4487;
	mov.f32 	%f4501, %f4488;
	mov.f32 	%f4502, %f4489;
	mov.u32 	%r547, %r592;
	mov.u32 	%r548, %r535;
	mov.u32 	%r549, %r536;
	mov.u32 	%r550, %r537;
	mov.u32 	%r551, %r538;
	mov.u32 	%r552, %r539;
	mov.u32 	%r553, %r540;
	mov.u32 	%r554, %r541;
	mov.u32 	%r555, %r542;
	mov.u32 	%r556, %r543;
	mov.u32 	%r557, %r544;
	mov.u32 	%r558, %r545;
	@%p88 bra 	$L__BB7_117;
	setp.leu.f32 	%p89, %f4480, %f4536;
	mov.f32 	%f4491, %f4479;
	mov.f32 	%f4492, %f4536;
	mov.f32 	%f4493, %f4480;
	mov.f32 	%f4494, %f4481;
	mov.f32 	%f4495, %f4482;
	mov.f32 	%f4496, %f4483;
	mov.f32 	%f4497, %f4484;
	mov.f32 	%f4498, %f4485;
	mov.f32 	%f4499, %f4486;
	mov.f32 	%f4500, %f4487;
	mov.f32 	%f4501, %f4488;
	mov.f32 	%f4502, %f4489;
	mov.u32 	%r547, %r535;
	mov.u32 	%r548, %r592;
	mov.u32 	%r549, %r536;
	mov.u32 	%r550, %r537;
	mov.u32 	%r551, %r538;
	mov.u32 	%r552, %r539;
	mov.u32 	%r553, %r540;
	mov.u32 	%r554, %r541;
	mov.u32 	%r555, %r542;
	mov.u32 	%r556, %r543;
	mov.u32 	%r557, %r544;
	mov.u32 	%r558, %r545;
	@%p89 bra 	$L__BB7_117;
	setp.leu.f32 	%p90, %f4481, %f4536;
	mov.f32 	%f4491, %f4479;
	mov.f32 	%f4492, %f4480;
	mov.f32 	%f4493, %f4536;
	mov.f32 	%f4494, %f4481;
	mov.f32 	%f4495, %f4482;
	mov.f32 	%f4496, %f4483;
	mov.f32 	%f4497, %f4484;
	mov.f32 	%f4498, %f4485;
	mov.f32 	%f4499, %f4486;
	mov.f32 	%f4500, %f4487;
	mov.f32 	%f4501, %f4488;
	mov.f32 	%f4502, %f4489;
	mov.u32 	%r547, %r535;
	mov.u32 	%r548, %r536;
	mov.u32 	%r549, %r592;
	mov.u32 	%r550, %r537;
	mov.u32 	%r551, %r538;
	mov.u32 	%r552, %r539;
	mov.u32 	%r553, %r540;
	mov.u32 	%r554, %r541;
	mov.u32 	%r555, %r542;
	mov.u32 	%r556, %r543;
	mov.u32 	%r557, %r544;
	mov.u32 	%r558, %r545;
	@%p90 bra 	$L__BB7_117;
	setp.leu.f32 	%p91, %f4482, %f4536;
	mov.f32 	%f4491, %f4479;
	mov.f32 	%f4492, %f4480;
	mov.f32 	%f4493, %f4481;
	mov.f32 	%f4494, %f4536;
	mov.f32 	%f4495, %f4482;
	mov.f32 	%f4496, %f4483;
	mov.f32 	%f4497, %f4484;
	mov.f32 	%f4498, %f4485;
	mov.f32 	%f4499, %f4486;
	mov.f32 	%f4500, %f4487;
	mov.f32 	%f4501, %f4488;
	mov.f32 	%f4502, %f4489;
	mov.u32 	%r547, %r535;
	mov.u32 	%r548, %r536;
	mov.u32 	%r549, %r537;
	mov.u32 	%r550, %r592;
	mov.u32 	%r551, %r538;
	mov.u32 	%r552, %r539;
	mov.u32 	%r553, %r540;
	mov.u32 	%r554, %r541;
	mov.u32 	%r555, %r542;
	mov.u32 	%r556, %r543;
	mov.u32 	%r557, %r544;
	mov.u32 	%r558, %r545;
	@%p91 bra 	$L__BB7_117;
	setp.leu.f32 	%p92, %f4483, %f4536;
	mov.f32 	%f4491, %f4479;
	mov.f32 	%f4492, %f4480;
	mov.f32 	%f4493, %f4481;
	mov.f32 	%f4494, %f4482;
	mov.f32 	%f4495, %f4536;
	mov.f32 	%f4496, %f4483;
	mov.f32 	%f4497, %f4484;
	mov.f32 	%f4498, %f4485;
	mov.f32 	%f4499, %f4486;
	mov.f32 	%f4500, %f4487;
	mov.f32 	%f4501, %f4488;
	mov.f32 	%f4502, %f4489;
	mov.u32 	%r547, %r535;
	mov.u32 	%r548, %r536;
	mov.u32 	%r549, %r537;
	mov.u32 	%r550, %r538;
	mov.u32 	%r551, %r592;
	mov.u32 	%r552, %r539;
	mov.u32 	%r553, %r540;
	mov.u32 	%r554, %r541;
	mov.u32 	%r555, %r542;
	mov.u32 	%r556, %r543;
	mov.u32 	%r557, %r544;
	mov.u32 	%r558, %r545;
	@%p92 bra 	$L__BB7_117;
	setp.leu.f32 	%p93, %f4484, %f4536;
	mov.f32 	%f4491, %f4479;
	mov.f32 	%f4492, %f4480;
	mov.f32 	%f4493, %f4481;
	mov.f32 	%f4494, %f4482;
	mov.f32 	%f4495, %f4483;
	mov.f32 	%f4496, %f4536;
	mov.f32 	%f4497, %f4484;
	mov.f32 	%f4498, %f4485;
	mov.f32 	%f4499, %f4486;
	mov.f32 	%f4500, %f4487;
	mov.f32 	%f4501, %f4488;
	mov.f32 	%f4502, %f4489;
	mov.u32 	%r547, %r535;
	mov.u32 	%r548, %r536;
	mov.u32 	%r549, %r537;
	mov.u32 	%r550, %r538;
	mov.u32 	%r551, %r539;
	mov.u32 	%r552, %r592;
	mov.u32 	%r553, %r540;
	mov.u32 	%r554, %r541;
	mov.u32 	%r555, %r542;
	mov.u32 	%r556, %r543;
	mov.u32 	%r557, %r544;
	mov.u32 	%r558, %r545;
	@%p93 bra 	$L__BB7_117;
	setp.leu.f32 	%p94, %f4485, %f4536;
	mov.f32 	%f4491, %f4479;
	mov.f32 	%f4492, %f4480;
	mov.f32 	%f4493, %f4481;
	mov.f32 	%f4494, %f4482;
	mov.f32 	%f4495, %f4483;
	mov.f32 	%f4496, %f4484;
	mov.f32 	%f4497, %f4536;
	mov.f32 	%f4498, %f4485;
	mov.f32 	%f4499, %f4486;
	mov.f32 	%f4500, %f4487;
	mov.f32 	%f4501, %f4488;
	mov.f32 	%f4502, %f4489;
	mov.u32 	%r547, %r535;
	mov.u32 	%r548, %r536;
	mov.u32 	%r549, %r537;
	mov.u32 	%r550, %r538;
	mov.u32 	%r551, %r539;
	mov.u32 	%r552, %r540;
	mov.u32 	%r553, %r592;
	mov.u32 	%r554, %r541;
	mov.u32 	%r555, %r542;
	mov.u32 	%r556, %r543;
	mov.u32 	%r557, %r544;
	mov.u32 	%r558, %r545;
	@%p94 bra 	$L__BB7_117;
	setp.leu.f32 	%p95, %f4486, %f4536;
	mov.f32 	%f4491, %f4479;
	mov.f32 	%f4492, %f4480;
	mov.f32 	%f4493, %f4481;
	mov.f32 	%f4494, %f4482;
	mov.f32 	%f4495, %f4483;
	mov.f32 	%f4496, %f4484;
	mov.f32 	%f4497, %f4485;
	mov.f32 	%f4498, %f4536;
	mov.f32 	%f4499, %f4486;
	mov.f32 	%f4500, %f4487;
	mov.f32 	%f4501, %f4488;
	mov.f32 	%f4502, %f4489;
	mov.u32 	%r547, %r535;
	mov.u32 	%r548, %r536;
	mov.u32 	%r549, %r537;
	mov.u32 	%r550, %r538;
	mov.u32 	%r551, %r539;
	mov.u32 	%r552, %r540;
	mov.u32 	%r553, %r541;
	mov.u32 	%r554, %r592;
	mov.u32 	%r555, %r542;
	mov.u32 	%r556, %r543;
	mov.u32 	%r557, %r544;
	mov.u32 	%r558, %r545;
	@%p95 bra 	$L__BB7_117;
	setp.leu.f32 	%p96, %f4487, %f4536;
	mov.f32 	%f4491, %f4479;
	mov.f32 	%f4492, %f4480;
	mov.f32 	%f4493, %f4481;
	mov.f32 	%f4494, %f4482;
	mov.f32 	%f4495, %f4483;
	mov.f32 	%f4496, %f4484;
	mov.f32 	%f4497, %f4485;
	mov.f32 	%f4498, %f4486;
	mov.f32 	%f4499, %f4536;
	mov.f32 	%f4500, %f4487;
	mov.f32 	%f4501, %f4488;
	mov.f32 	%f4502, %f4489;
	mov.u32 	%r547, %r535;
	mov.u32 	%r548, %r536;
	mov.u32 	%r549, %r537;
	mov.u32 	%r550, %r538;
	mov.u32 	%r551, %r539;
	mov.u32 	%r552, %r540;
	mov.u32 	%r553, %r541;
	mov.u32 	%r554, %r542;
	mov.u32 	%r555, %r592;
	mov.u32 	%r556, %r543;
	mov.u32 	%r557, %r544;
	mov.u32 	%r558, %r545;
	@%p96 bra 	$L__BB7_117;
	setp.leu.f32 	%p97, %f4488, %f4536;
	mov.f32 	%f4491, %f4479;
	mov.f32 	%f4492, %f4480;
	mov.f32 	%f4493, %f4481;
	mov.f32 	%f4494, %f4482;
	mov.f32 	%f4495, %f4483;
	mov.f32 	%f4496, %f4484;
	mov.f32 	%f4497, %f4485;
	mov.f32 	%f4498, %f4486;
	mov.f32 	%f4499, %f4487;
	mov.f32 	%f4500, %f4536;
	mov.f32 	%f4501, %f4488;
	mov.f32 	%f4502, %f4489;
	mov.u32 	%r547, %r535;
	mov.u32 	%r548, %r536;
	mov.u32 	%r549, %r537;
	mov.u32 	%r550, %r538;
	mov.u32 	%r551, %r539;
	mov.u32 	%r552, %r540;
	mov.u32 	%r553, %r541;
	mov.u32 	%r554, %r542;
	mov.u32 	%r555, %r543;
	mov.u32 	%r556, %r592;
	mov.u32 	%r557, %r544;
	mov.u32 	%r558, %r545;
	@%p97 bra 	$L__BB7_117;
	setp.leu.f32 	%p98, %f4489, %f4536;
	mov.f32 	%f4491, %f4479;
	mov.f32 	%f4492, %f4480;
	mov.f32 	%f4493, %f4481;
	mov.f32 	%f4494, %f4482;
	mov.f32 	%f4495, %f4483;
	mov.f32 	%f4496, %f4484;
	mov.f32 	%f4497, %f4485;
	mov.f32 	%f4498, %f4486;
	mov.f32 	%f4499, %f4487;
	mov.f32 	%f4500, %f4488;
	mov.f32 	%f4501, %f4536;
	mov.f32 	%f4502, %f4489;
	mov.u32 	%r547, %r535;
	mov.u32 	%r548, %r536;
	mov.u32 	%r549, %r537;
	mov.u32 	%r550, %r538;
	mov.u32 	%r551, %r539;
	mov.u32 	%r552, %r540;
	mov.u32 	%r553, %r541;
	mov.u32 	%r554, %r542;
	mov.u32 	%r555, %r543;
	mov.u32 	%r556, %r544;
	mov.u32 	%r557, %r592;
	mov.u32 	%r558, %r545;
	@%p98 bra 	$L__BB7_117;
	setp.leu.f32 	%p99, %f4548, %f4536;
	mov.f32 	%f4491, %f4479;
	mov.f32 	%f4492, %f4480;
	mov.f32 	%f4493, %f4481;
	mov.f32 	%f4494, %f4482;
	mov.f32 	%f4495, %f4483;
	mov.f32 	%f4496, %f4484;
	mov.f32 	%f4497, %f4485;
	mov.f32 	%f4498, %f4486;
	mov.f32 	%f4499, %f4487;
	mov.f32 	%f4500, %f4488;
	mov.f32 	%f4501, %f4489;
	mov.f32 	%f4502, %f4536;
	mov.u32 	%r547, %r535;
	mov.u32 	%r548, %r536;
	mov.u32 	%r549, %r537;
	mov.u32 	%r550, %r538;
	mov.u32 	%r551, %r539;
	mov.u32 	%r552, %r540;
	mov.u32 	%r553, %r541;
	mov.u32 	%r554, %r542;
	mov.u32 	%r555, %r543;
	mov.u32 	%r556, %r544;
	mov.u32 	%r557, %r545;
	mov.u32 	%r558, %r592;
	@%p99 bra 	$L__BB7_117;
	mov.f32 	%f4491, %f4479;
	mov.f32 	%f4492, %f4480;
	mov.f32 	%f4493, %f4481;
	mov.f32 	%f4494, %f4482;
	mov.f32 	%f4495, %f4483;
	mov.f32 	%f4496, %f4484;
	mov.f32 	%f4497, %f4485;
	mov.f32 	%f4498, %f4486;
	mov.f32 	%f4499, %f4487;
	mov.f32 	%f4500, %f4488;
	mov.f32 	%f4501, %f4489;
	mov.f32 	%f4502, %f4548;
	mov.f32 	%f4548, %f4536;
	mov.u32 	%r547, %r535;
	mov.u32 	%r548, %r536;
	mov.u32 	%r549, %r537;
	mov.u32 	%r550, %r538;
	mov.u32 	%r551, %r539;
	mov.u32 	%r552, %r540;
	mov.u32 	%r553, %r541;
	mov.u32 	%r554, %r542;
	mov.u32 	%r555, %r543;
	mov.u32 	%r556, %r544;
	mov.u32 	%r557, %r545;
	mov.u32 	%r558, %r604;
	mov.u32 	%r604, %r592;
$L__BB7_117:
	setp.leu.f32 	%p100, %f4491, %f4535;
	mov.f32 	%f4504, %f4535;
	mov.f32 	%f4505, %f4491;
	mov.f32 	%f4506, %f4492;
	mov.f32 	%f4507, %f4493;
	mov.f32 	%f4508, %f4494;
	mov.f32 	%f4509, %f4495;
	mov.f32 	%f4510, %f4496;
	mov.f32 	%f4511, %f4497;
	mov.f32 	%f4512, %f4498;
	mov.f32 	%f4513, %f4499;
	mov.f32 	%f4514, %f4500;
	mov.f32 	%f4515, %f4501;
	mov.f32 	%f4516, %f4502;
	mov.u32 	%r560, %r591;
	mov.u32 	%r561, %r547;
	mov.u32 	%r562, %r548;
	mov.u32 	%r563, %r549;
	mov.u32 	%r564, %r550;
	mov.u32 	%r565, %r551;
	mov.u32 	%r566, %r552;
	mov.u32 	%r567, %r553;
	mov.u32 	%r568, %r554;
	mov.u32 	%r569, %r555;
	mov.u32 	%r570, %r556;
	mov.u32 	%r571, %r557;
	mov.u32 	%r572, %r558;
	@%p100 bra 	$L__BB7_131;
	setp.leu.f32 	%p101, %f4492, %f4535;
	mov.f32 	%f4504, %f4491;
	mov.f32 	%f4505, %f4535;
	mov.f32 	%f4506, %f4492;
	mov.f32 	%f4507, %f4493;
	mov.f32 	%f4508, %f4494;
	mov.f32 	%f4509, %f4495;
	mov.f32 	%f4510, %f4496;
	mov.f32 	%f4511, %f4497;
	mov.f32 	%f4512, %f4498;
	mov.f32 	%f4513, %f4499;
	mov.f32 	%f4514, %f4500;
	mov.f32 	%f4515, %f4501;
	mov.f32 	%f4516, %f4502;
	mov.u32 	%r560, %r547;
	mov.u32 	%r561, %r591;
	mov.u32 	%r562, %r548;
	mov.u32 	%r563, %r549;
	mov.u32 	%r564, %r550;
	mov.u32 	%r565, %r551;
	mov.u32 	%r566, %r552;
	mov.u32 	%r567, %r553;
	mov.u32 	%r568, %r554;
	mov.u32 	%r569, %r555;
	mov.u32 	%r570, %r556;
	mov.u32 	%r571, %r557;
	mov.u32 	%r572, %r558;
	@%p101 bra 	$L__BB7_131;
	setp.leu.f32 	%p102, %f4493, %f4535;
	mov.f32 	%f4504, %f4491;
	mov.f32 	%f4505, %f4492;
	mov.f32 	%f4506, %f4535;
	mov.f32 	%f4507, %f4493;
	mov.f32 	%f4508, %f4494;
	mov.f32 	%f4509, %f4495;
	mov.f32 	%f4510, %f4496;
	mov.f32 	%f4511, %f4497;
	mov.f32 	%f4512, %f4498;
	mov.f32 	%f4513, %f4499;
	mov.f32 	%f4514, %f4500;
	mov.f32 	%f4515, %f4501;
	mov.f32 	%f4516, %f4502;
	mov.u32 	%r560, %r547;
	mov.u32 	%r561, %r548;
	mov.u32 	%r562, %r591;
	mov.u32 	%r563, %r549;
	mov.u32 	%r564, %r550;
	mov.u32 	%r565, %r551;
	mov.u32 	%r566, %r552;
	mov.u32 	%r567, %r553;
	mov.u32 	%r568, %r554;
	mov.u32 	%r569, %r555;
	mov.u32 	%r570, %r556;
	mov.u32 	%r571, %r557;
	mov.u32 	%r572, %r558;
	@%p102 bra 	$L__BB7_131;
	setp.leu.f32 	%p103, %f4494, %f4535;
	mov.f32 	%f4504, %f4491;
	mov.f32 	%f4505, %f4492;
	mov.f32 	%f4506, %f4493;
	mov.f32 	%f4507, %f4535;
	mov.f32 	%f4508, %f4494;
	mov.f32 	%f4509, %f4495;
	mov.f32 	%f4510, %f4496;
	mov.f32 	%f4511, %f4497;
	mov.f32 	%f4512, %f4498;
	mov.f32 	%f4513, %f4499;
	mov.f32 	%f4514, %f4500;
	mov.f32 	%f4515, %f4501;
	mov.f32 	%f4516, %f4502;
	mov.u32 	%r560, %r547;
	mov.u32 	%r561, %r548;
	mov.u32 	%r562, %r549;
	mov.u32 	%r563, %r591;
	mov.u32 	%r564, %r550;
	mov.u32 	%r565, %r551;
	mov.u32 	%r566, %r552;
	mov.u32 	%r567, %r553;
	mov.u32 	%r568, %r554;
	mov.u32 	%r569, %r555;
	mov.u32 	%r570, %r556;
	mov.u32 	%r571, %r557;
	mov.u32 	%r572, %r558;
	@%p103 bra 	$L__BB7_131;
	setp.leu.f32 	%p104, %f4495, %f4535;
	mov.f32 	%f4504, %f4491;
	mov.f32 	%f4505, %f4492;
	mov.f32 	%f4506, %f4493;
	mov.f32 	%f4507, %f4494;
	mov.f32 	%f4508, %f4535;
	mov.f32 	%f4509, %f4495;
	mov.f32 	%f4510, %f4496;
	mov.f32 	%f4511, %f4497;
	mov.f32 	%f4512, %f4498;
	mov.f32 	%f4513, %f4499;
	mov.f32 	%f4514, %f4500;
	mov.f32 	%f4515, %f4501;
	mov.f32 	%f4516, %f4502;
	mov.u32 	%r560, %r547;
	mov.u32 	%r561, %r548;
	mov.u32 	%r562, %r549;
	mov.u32 	%r563, %r550;
	mov.u32 	%r564, %r591;
	mov.u32 	%r565, %r551;
	mov.u32 	%r566, %r552;
	mov.u32 	%r567, %r553;
	mov.u32 	%r568, %r554;
	mov.u32 	%r569, %r555;
	mov.u32 	%r570, %r556;
	mov.u32 	%r571, %r557;
	mov.u32 	%r572, %r558;
	@%p104 bra 	$L__BB7_131;
	setp.leu.f32 	%p105, %f4496, %f4535;
	mov.f32 	%f4504, %f4491;
	mov.f32 	%f4505, %f4492;
	mov.f32 	%f4506, %f4493;
	mov.f32 	%f4507, %f4494;
	mov.f32 	%f4508, %f4495;
	mov.f32 	%f4509, %f4535;
	mov.f32 	%f4510, %f4496;
	mov.f32 	%f4511, %f4497;
	mov.f32 	%f4512, %f4498;
	mov.f32 	%f4513, %f4499;
	mov.f32 	%f4514, %f4500;
	mov.f32 	%f4515, %f4501;
	mov.f32 	%f4516, %f4502;
	mov.u32 	%r560, %r547;
	mov.u32 	%r561, %r548;
	mov.u32 	%r562, %r549;
	mov.u32 	%r563, %r550;
	mov.u32 	%r564, %r551;
	mov.u32 	%r565, %r591;
	mov.u32 	%r566, %r552;
	mov.u32 	%r567, %r553;
	mov.u32 	%r568, %r554;
	mov.u32 	%r569, %r555;
	mov.u32 	%r570, %r556;
	mov.u32 	%r571, %r557;
	mov.u32 	%r572, %r558;
	@%p105 bra 	$L__BB7_131;
	setp.leu.f32 	%p106, %f4497, %f4535;
	mov.f32 	%f4504, %f4491;
	mov.f32 	%f4505, %f4492;
	mov.f32 	%f4506, %f4493;
	mov.f32 	%f4507, %f4494;
	mov.f32 	%f4508, %f4495;
	mov.f32 	%f4509, %f4496;
	mov.f32 	%f4510, %f4535;
	mov.f32 	%f4511, %f4497;
	mov.f32 	%f4512, %f4498;
	mov.f32 	%f4513, %f4499;
	mov.f32 	%f4514, %f4500;
	mov.f32 	%f4515, %f4501;
	mov.f32 	%f4516, %f4502;
	mov.u32 	%r560, %r547;
	mov.u32 	%r561, %r548;
	mov.u32 	%r562, %r549;
	mov.u32 	%r563, %r550;
	mov.u32 	%r564, %r551;
	mov.u32 	%r565, %r552;
	mov.u32 	%r566, %r591;
	mov.u32 	%r567, %r553;
	mov.u32 	%r568, %r554;
	mov.u32 	%r569, %r555;
	mov.u32 	%r570, %r556;
	mov.u32 	%r571, %r557;
	mov.u32 	%r572, %r558;
	@%p106 bra 	$L__BB7_131;
	setp.leu.f32 	%p107, %f4498, %f4535;
	mov.f32 	%f4504, %f4491;
	mov.f32 	%f4505, %f4492;
	mov.f32 	%f4506, %f4493;
	mov.f32 	%f4507, %f4494;
	mov.f32 	%f4508, %f4495;
	mov.f32 	%f4509, %f4496;
	mov.f32 	%f4510, %f4497;
	mov.f32 	%f4511, %f4535;
	mov.f32 	%f4512, %f4498;
	mov.f32 	%f4513, %f4499;
	mov.f32 	%f4514, %f4500;
	mov.f32 	%f4515, %f4501;
	mov.f32 	%f4516, %f4502;
	mov.u32 	%r560, %r547;
	mov.u32 	%r561, %r548;
	mov.u32 	%r562, %r549;
	mov.u32 	%r563, %r550;
	mov.u32 	%r564, %r551;
	mov.u32 	%r565, %r552;
	mov.u32 	%r566, %r553;
	mov.u32 	%r567, %r591;
	mov.u32 	%r568, %r554;
	mov.u32 	%r569, %r555;
	mov.u32 	%r570, %r556;
	mov.u32 	%r571, %r557;
	mov.u32 	%r572, %r558;
	@%p107 bra 	$L__BB7_131;
	setp.leu.f32 	%p108, %f4499, %f4535;
	mov.f32 	%f4504, %f4491;
	mov.f32 	%f4505, %f4492;
	mov.f32 	%f4506, %f4493;
	mov.f32 	%f4507, %f4494;
	mov.f32 	%f4508, %f4495;
	mov.f32 	%f4509, %f4496;
	mov.f32 	%f4510, %f4497;
	mov.f32 	%f4511, %f4498;
	mov.f32 	%f4512, %f4535;
	mov.f32 	%f4513, %f4499;
	mov.f32 	%f4514, %f4500;
	mov.f32 	%f4515, %f4501;
	mov.f32 	%f4516, %f4502;
	mov.u32 	%r560, %r547;
	mov.u32 	%r561, %r548;
	mov.u32 	%r562, %r549;
	mov.u32 	%r563, %r550;
	mov.u32 	%r564, %r551;
	mov.u32 	%r565, %r552;
	mov.u32 	%r566, %r553;
	mov.u32 	%r567, %r554;
	mov.u32 	%r568, %r591;
	mov.u32 	%r569, %r555;
	mov.u32 	%r570, %r556;
	mov.u32 	%r571, %r557;
	mov.u32 	%r572, %r558;
	@%p108 bra 	$L__BB7_131;
	setp.leu.f32 	%p109, %f4500, %f4535;
	mov.f32 	%f4504, %f4491;
	mov.f32 	%f4505, %f4492;
	mov.f32 	%f4506, %f4493;
	mov.f32 	%f4507, %f4494;
	mov.f32 	%f4508, %f4495;
	mov.f32 	%f4509, %f4496;
	mov.f32 	%f4510, %f4497;
	mov.f32 	%f4511, %f4498;
	mov.f32 	%f4512, %f4499;
	mov.f32 	%f4513, %f4535;
	mov.f32 	%f4514, %f4500;
	mov.f32 	%f4515, %f4501;
	mov.f32 	%f4516, %f4502;
	mov.u32 	%r560, %r547;
	mov.u32 	%r561, %r548;
	mov.u32 	%r562, %r549;
	mov.u32 	%r563, %r550;
	mov.u32 	%r564, %r551;
	mov.u32 	%r565, %r552;
	mov.u32 	%r566, %r553;
	mov.u32 	%r567, %r554;
	mov.u32 	%r568, %r555;
	mov.u32 	%r569, %r591;
	mov.u32 	%r570, %r556;
	mov.u32 	%r571, %r557;
	mov.u32 	%r572, %r558;
	@%p109 bra 	$L__BB7_131;
	setp.leu.f32 	%p110, %f4501, %f4535;
	mov.f32 	%f4504, %f4491;
	mov.f32 	%f4505, %f4492;
	mov.f32 	%f4506, %f4493;
	mov.f32 	%f4507, %f4494;
	mov.f32 	%f4508, %f4495;
	mov.f32 	%f4509, %f4496;
	mov.f32 	%f4510, %f4497;
	mov.f32 	%f4511, %f4498;
	mov.f32 	%f4512, %f4499;
	mov.f32 	%f4513, %f4500;
	mov.f32 	%f4514, %f4535;
	mov.f32 	%f4515, %f4501;
	mov.f32 	%f4516, %f4502;
	mov.u32 	%r560, %r547;
	mov.u32 	%r561, %r548;
	mov.u32 	%r562, %r549;
	mov.u32 	%r563, %r550;
	mov.u32 	%r564, %r551;
	mov.u32 	%r565, %r552;
	mov.u32 	%r566, %r553;
	mov.u32 	%r567, %r554;
	mov.u32 	%r568, %r555;
	mov.u32 	%r569, %r556;
	mov.u32 	%r570, %r591;
	mov.u32 	%r571, %r557;
	mov.u32 	%r572, %r558;
	@%p110 bra 	$L__BB7_131;
	setp.leu.f32 	%p111, %f4502, %f4535;
	mov.f32 	%f4504, %f4491;
	mov.f32 	%f4505, %f4492;
	mov.f32 	%f4506, %f4493;
	mov.f32 	%f4507, %f4494;
	mov.f32 	%f4508, %f4495;
	mov.f32 	%f4509, %f4496;
	mov.f32 	%f4510, %f4497;
	mov.f32 	%f4511, %f4498;
	mov.f32 	%f4512, %f4499;
	mov.f32 	%f4513, %f4500;
	mov.f32 	%f4514, %f4501;
	mov.f32 	%f4515, %f4535;
	mov.f32 	%f4516, %f4502;
	mov.u32 	%r560, %r547;
	mov.u32 	%r561, %r548;
	mov.u32 	%r562, %r549;
	mov.u32 	%r563, %r550;
	mov.u32 	%r564, %r551;
	mov.u32 	%r565, %r552;
	mov.u32 	%r566, %r553;
	mov.u32 	%r567, %r554;
	mov.u32 	%r568, %r555;
	mov.u32 	%r569, %r556;
	mov.u32 	%r570, %r557;
	mov.u32 	%r571, %r591;
	mov.u32 	%r572, %r558;
	@%p111 bra 	$L__BB7_131;
	setp.leu.f32 	%p112, %f4548, %f4535;
	mov.f32 	%f4504, %f4491;
	mov.f32 	%f4505, %f4492;
	mov.f32 	%f4506, %f4493;
	mov.f32 	%f4507, %f4494;
	mov.f32 	%f4508, %f4495;
	mov.f32 	%f4509, %f4496;
	mov.f32 	%f4510, %f4497;
	mov.f32 	%f4511, %f4498;
	mov.f32 	%f4512, %f4499;
	mov.f32 	%f4513, %f4500;
	mov.f32 	%f4514, %f4501;
	mov.f32 	%f4515, %f4502;
	mov.f32 	%f4516, %f4535;
	mov.u32 	%r560, %r547;
	mov.u32 	%r561, %r548;
	mov.u32 	%r562, %r549;
	mov.u32 	%r563, %r550;
	mov.u32 	%r564, %r551;
	mov.u32 	%r565, %r552;
	mov.u32 	%r566, %r553;
	mov.u32 	%r567, %r554;
	mov.u32 	%r568, %r555;
	mov.u32 	%r569, %r556;
	mov.u32 	%r570, %r557;
	mov.u32 	%r571, %r558;
	mov.u32 	%r572, %r591;
	@%p112 bra 	$L__BB7_131;
	mov.f32 	%f4504, %f4491;
	mov.f32 	%f4505, %f4492;
	mov.f32 	%f4506, %f4493;
	mov.f32 	%f4507, %f4494;
	mov.f32 	%f4508, %f4495;
	mov.f32 	%f4509, %f4496;
	mov.f32 	%f4510, %f4497;
	mov.f32 	%f4511, %f4498;
	mov.f32 	%f4512, %f4499;
	mov.f32 	%f4513, %f4500;
	mov.f32 	%f4514, %f4501;
	mov.f32 	%f4515, %f4502;
	mov.f32 	%f4516, %f4548;
	mov.f32 	%f4548, %f4535;
	mov.u32 	%r560, %r547;
	mov.u32 	%r561, %r548;
	mov.u32 	%r562, %r549;
	mov.u32 	%r563, %r550;
	mov.u32 	%r564, %r551;
	mov.u32 	%r565, %r552;
	mov.u32 	%r566, %r553;
	mov.u32 	%r567, %r554;
	mov.u32 	%r568, %r555;
	mov.u32 	%r569, %r556;
	mov.u32 	%r570, %r557;
	mov.u32 	%r571, %r558;
	mov.u32 	%r572, %r604;
	mov.u32 	%r604, %r591;
$L__BB7_131:
	setp.leu.f32 	%p113, %f4504, %f4534;
	mov.f32 	%f4518, %f4534;
	mov.f32 	%f4519, %f4504;
	mov.f32 	%f4520, %f4505;
	mov.f32 	%f4521, %f4506;
	mov.f32 	%f4522, %f4507;
	mov.f32 	%f4523, %f4508;
	mov.f32 	%f4524, %f4509;
	mov.f32 	%f4525, %f4510;
	mov.f32 	%f4526, %f4511;
	mov.f32 	%f4527, %f4512;
	mov.f32 	%f4528, %f4513;
	mov.f32 	%f4529, %f4514;
	mov.f32 	%f4530, %f4515;
	mov.f32 	%f4531, %f4516;
	mov.u32 	%r574, %r590;
	mov.u32 	%r575, %r560;
	mov.u32 	%r576, %r561;
	mov.u32 	%r577, %r562;
	mov.u32 	%r578, %r563;
	mov.u32 	%r579, %r564;
	mov.u32 	%r580, %r565;
	mov.u32 	%r581, %r566;
	mov.u32 	%r582, %r567;
	mov.u32 	%r583, %r568;
	mov.u32 	%r584, %r569;
	mov.u32 	%r585, %r570;
	mov.u32 	%r586, %r571;
	mov.u32 	%r587, %r572;
	@%p113 bra 	$L__BB7_146;
	setp.leu.f32 	%p114, %f4505, %f4534;
	mov.f32 	%f4518, %f4504;
	mov.f32 	%f4519, %f4534;
	mov.f32 	%f4520, %f4505;
	mov.f32 	%f4521, %f4506;
	mov.f32 	%f4522, %f4507;
	mov.f32 	%f4523, %f4508;
	mov.f32 	%f4524, %f4509;
	mov.f32 	%f4525, %f4510;
	mov.f32 	%f4526, %f4511;
	mov.f32 	%f4527, %f4512;
	mov.f32 	%f4528, %f4513;
	mov.f32 	%f4529, %f4514;
	mov.f32 	%f4530, %f4515;
	mov.f32 	%f4531, %f4516;
	mov.u32 	%r574, %r560;
	mov.u32 	%r575, %r590;
	mov.u32 	%r576, %r561;
	mov.u32 	%r577, %r562;
	mov.u32 	%r578, %r563;
	mov.u32 	%r579, %r564;
	mov.u32 	%r580, %r565;
	mov.u32 	%r581, %r566;
	mov.u32 	%r582, %r567;
	mov.u32 	%r583, %r568;
	mov.u32 	%r584, %r569;
	mov.u32 	%r585, %r570;
	mov.u32 	%r586, %r571;
	mov.u32 	%r587, %r572;
	@%p114 bra 	$L__BB7_146;
	setp.leu.f32 	%p115, %f4506, %f4534;
	mov.f32 	%f4518, %f4504;
	mov.f32 	%f4519, %f4505;
	mov.f32 	%f4520, %f4534;
	mov.f32 	%f4521, %f4506;
	mov.f32 	%f4522, %f4507;
	mov.f32 	%f4523, %f4508;
	mov.f32 	%f4524, %f4509;
	mov.f32 	%f4525, %f4510;
	mov.f32 	%f4526, %f4511;
	mov.f32 	%f4527, %f4512;
	mov.f32 	%f4528, %f4513;
	mov.f32 	%f4529, %f4514;
	mov.f32 	%f4530, %f4515;
	mov.f32 	%f4531, %f4516;
	mov.u32 	%r574, %r560;
	mov.u32 	%r575, %r561;
	mov.u32 	%r576, %r590;
	mov.u32 	%r577, %r562;
	mov.u32 	%r578, %r563;
	mov.u32 	%r579, %r564;
	mov.u32 	%r580, %r565;
	mov.u32 	%r581, %r566;
	mov.u32 	%r582, %r567;
	mov.u32 	%r583, %r568;
	mov.u32 	%r584, %r569;
	mov.u32 	%r585, %r570;
	mov.u32 	%r586, %r571;
	mov.u32 	%r587, %r572;
	@%p115 bra 	$L__BB7_146;
	setp.leu.f32 	%p116, %f4507, %f4534;
	mov.f32 	%f4518, %f4504;
	mov.f32 	%f4519, %f4505;
	mov.f32 	%f4520, %f4506;
	mov.f32 	%f4521, %f4534;
	mov.f32 	%f4522, %f4507;
	mov.f32 	%f4523, %f4508;
	mov.f32 	%f4524, %f4509;
	mov.f32 	%f4525, %f4510;
	mov.f32 	%f4526, %f4511;
	mov.f32 	%f4527, %f4512;
	mov.f32 	%f4528, %f4513;
	mov.f32 	%f4529, %f4514;
	mov.f32 	%f4530, %f4515;
	mov.f32 	%f4531, %f4516;
	mov.u32 	%r574, %r560;
	mov.u32 	%r575, %r561;
	mov.u32 	%r576, %r562;
	mov.u32 	%r577, %r590;
	mov.u32 	%r578, %r563;
	mov.u32 	%r579, %r564;
	mov.u32 	%r580, %r565;
	mov.u32 	%r581, %r566;
	mov.u32 	%r582, %r567;
	mov.u32 	%r583, %r568;
	mov.u32 	%r584, %r569;
	mov.u32 	%r585, %r570;
	mov.u32 	%r586, %r571;
	mov.u32 	%r587, %r572;
	@%p116 bra 	$L__BB7_146;
	setp.leu.f32 	%p117, %f4508, %f4534;
	mov.f32 	%f4518, %f4504;
	mov.f32 	%f4519, %f4505;
	mov.f32 	%f4520, %f4506;
	mov.f32 	%f4521, %f4507;
	mov.f32 	%f4522, %f4534;
	mov.f32 	%f4523, %f4508;
	mov.f32 	%f4524, %f4509;
	mov.f32 	%f4525, %f4510;
	mov.f32 	%f4526, %f4511;
	mov.f32 	%f4527, %f4512;
	mov.f32 	%f4528, %f4513;
	mov.f32 	%f4529, %f4514;
	mov.f32 	%f4530, %f4515;
	mov.f32 	%f4531, %f4516;
	mov.u32 	%r574, %r560;
	mov.u32 	%r575, %r561;
	mov.u32 	%r576, %r562;
	mov.u32 	%r577, %r563;
	mov.u32 	%r578, %r590;
	mov.u32 	%r579, %r564;
	mov.u32 	%r580, %r565;
	mov.u32 	%r581, %r566;
	mov.u32 	%r582, %r567;
	mov.u32 	%r583, %r568;
	mov.u32 	%r584, %r569;
	mov.u32 	%r585, %r570;
	mov.u32 	%r586, %r571;
	mov.u32 	%r587, %r572;
	@%p117 bra 	$L__BB7_146;
	setp.leu.f32 	%p118, %f4509, %f4534;
	mov.f32 	%f4518, %f4504;
	mov.f32 	%f4519, %f4505;
	mov.f32 	%f4520, %f4506;
	mov.f32 	%f4521, %f4507;
	mov.f32 	%f4522, %f4508;
	mov.f32 	%f4523, %f4534;
	mov.f32 	%f4524, %f4509;
	mov.f32 	%f4525, %f4510;
	mov.f32 	%f4526, %f4511;
	mov.f32 	%f4527, %f4512;
	mov.f32 	%f4528, %f4513;
	mov.f32 	%f4529, %f4514;
	mov.f32 	%f4530, %f4515;
	mov.f32 	%f4531, %f4516;
	mov.u32 	%r574, %r560;
	mov.u32 	%r575, %r561;
	mov.u32 	%r576, %r562;
	mov.u32 	%r577, %r563;
	mov.u32 	%r578, %r564;
	mov.u32 	%r579, %r590;
	mov.u32 	%r580, %r565;
	mov.u32 	%r581, %r566;
	mov.u32 	%r582, %r567;
	mov.u32 	%r583, %r568;
	mov.u32 	%r584, %r569;
	mov.u32 	%r585, %r570;
	mov.u32 	%r586, %r571;
	mov.u32 	%r587, %r572;
	@%p118 bra 	$L__BB7_146;
	setp.leu.f32 	%p119, %f4510, %f4534;
	mov.f32 	%f4518, %f4504;
	mov.f32 	%f4519, %f4505;
	mov.f32 	%f4520, %f4506;
	mov.f32 	%f4521, %f4507;
	mov.f32 	%f4522, %f4508;
	mov.f32 	%f4523, %f4509;
	mov.f32 	%f4524, %f4534;
	mov.f32 	%f4525, %f4510;
	mov.f32 	%f4526, %f4511;
	mov.f32 	%f4527, %f4512;
	mov.f32 	%f4528, %f4513;
	mov.f32 	%f4529, %f4514;
	mov.f32 	%f4530, %f4515;
	mov.f32 	%f4531, %f4516;
	mov.u32 	%r574, %r560;
	mov.u32 	%r575, %r561;
	mov.u32 	%r576, %r562;
	mov.u32 	%r577, %r563;
	mov.u32 	%r578, %r564;
	mov.u32 	%r579, %r565;
	mov.u32 	%r580, %r590;
	mov.u32 	%r581, %r566;
	mov.u32 	%r582, %r567;
	mov.u32 	%r583, %r568;
	mov.u32 	%r584, %r569;
	mov.u32 	%r585, %r570;
	mov.u32 	%r586, %r571;
	mov.u32 	%r587, %r572;
	@%p119 bra 	$L__BB7_146;
	setp.leu.f32 	%p120, %f4511, %f4534;
	mov.f32 	%f4518, %f4504;
	mov.f32 	%f4519, %f4505;
	mov.f32 	%f4520, %f4506;
	mov.f32 	%f4521, %f4507;
	mov.f32 	%f4522, %f4508;
	mov.f32 	%f4523, %f4509;
	mov.f32 	%f4524, %f4510;
	mov.f32 	%f4525, %f4534;
	mov.f32 	%f4526, %f4511;
	mov.f32 	%f4527, %f4512;
	mov.f32 	%f4528, %f4513;
	mov.f32 	%f4529, %f4514;
	mov.f32 	%f4530, %f4515;
	mov.f32 	%f4531, %f4516;
	mov.u32 	%r574, %r560;
	mov.u32 	%r575, %r561;
	mov.u32 	%r576, %r562;
	mov.u32 	%r577, %r563;
	mov.u32 	%r578, %r564;
	mov.u32 	%r579, %r565;
	mov.u32 	%r580, %r566;
	mov.u32 	%r581, %r590;
	mov.u32 	%r582, %r567;
	mov.u32 	%r583, %r568;
	mov.u32 	%r584, %r569;
	mov.u32 	%r585, %r570;
	mov.u32 	%r586, %r571;
	mov.u32 	%r587, %r572;
	@%p120 bra 	$L__BB7_146;
	setp.leu.f32 	%p121, %f4512, %f4534;
	mov.f32 	%f4518, %f4504;
	mov.f32 	%f4519, %f4505;
	mov.f32 	%f4520, %f4506;
	mov.f32 	%f4521, %f4507;
	mov.f32 	%f4522, %f4508;
	mov.f32 	%f4523, %f4509;
	mov.f32 	%f4524, %f4510;
	mov.f32 	%f4525, %f4511;
	mov.f32 	%f4526, %f4534;
	mov.f32 	%f4527, %f4512;
	mov.f32 	%f4528, %f4513;
	mov.f32 	%f4529, %f4514;
	mov.f32 	%f4530, %f4515;
	mov.f32 	%f4531, %f4516;
	mov.u32 	%r574, %r560;
	mov.u32 	%r575, %r561;
	mov.u32 	%r576, %r562;
	mov.u32 	%r577, %r563;
	mov.u32 	%r578, %r564;
	mov.u32 	%r579, %r565;
	mov.u32 	%r580, %r566;
	mov.u32 	%r581, %r567;
	mov.u32 	%r582, %r590;
	mov.u32 	%r583, %r568;
	mov.u32 	%r584, %r569;
	mov.u32 	%r585, %r570;
	mov.u32 	%r586, %r571;
	mov.u32 	%r587, %r572;
	@%p121 bra 	$L__BB7_146;
	setp.leu.f32 	%p122, %f4513, %f4534;
	mov.f32 	%f4518, %f4504;
	mov.f32 	%f4519, %f4505;
	mov.f32 	%f4520, %f4506;
	mov.f32 	%f4521, %f4507;
	mov.f32 	%f4522, %f4508;
	mov.f32 	%f4523, %f4509;
	mov.f32 	%f4524, %f4510;
	mov.f32 	%f4525, %f4511;
	mov.f32 	%f4526, %f4512;
	mov.f32 	%f4527, %f4534;
	mov.f32 	%f4528, %f4513;
	mov.f32 	%f4529, %f4514;
	mov.f32 	%f4530, %f4515;
	mov.f32 	%f4531, %f4516;
	mov.u32 	%r574, %r560;
	mov.u32 	%r575, %r561;
	mov.u32 	%r576, %r562;
	mov.u32 	%r577, %r563;
	mov.u32 	%r578, %r564;
	mov.u32 	%r579, %r565;
	mov.u32 	%r580, %r566;
	mov.u32 	%r581, %r567;
	mov.u32 	%r582, %r568;
	mov.u32 	%r583, %r590;
	mov.u32 	%r584, %r569;
	mov.u32 	%r585, %r570;
	mov.u32 	%r586, %r571;
	mov.u32 	%r587, %r572;
	@%p122 bra 	$L__BB7_146;
	setp.leu.f32 	%p123, %f4514, %f4534;
	mov.f32 	%f4518, %f4504;
	mov.f32 	%f4519, %f4505;
	mov.f32 	%f4520, %f4506;
	mov.f32 	%f4521, %f4507;
	mov.f32 	%f4522, %f4508;
	mov.f32 	%f4523, %f4509;
	mov.f32 	%f4524, %f4510;
	mov.f32 	%f4525, %f4511;
	mov.f32 	%f4526, %f4512;
	mov.f32 	%f4527, %f4513;
	mov.f32 	%f4528, %f4534;
	mov.f32 	%f4529, %f4514;
	mov.f32 	%f4530, %f4515;
	mov.f32 	%f4531, %f4516;
	mov.u32 	%r574, %r560;
	mov.u32 	%r575, %r561;
	mov.u32 	%r576, %r562;
	mov.u32 	%r577, %r563;
	mov.u32 	%r578, %r564;
	mov.u32 	%r579, %r565;
	mov.u32 	%r580, %r566;
	mov.u32 	%r581, %r567;
	mov.u32 	%r582, %r568;
	mov.u32 	%r583, %r569;
	mov.u32 	%r584, %r590;
	mov.u32 	%r585, %r570;
	mov.u32 	%r586, %r571;
	mov.u32 	%r587, %r572;
	@%p123 bra 	$L__BB7_146;
	setp.leu.f32 	%p124, %f4515, %f4534;
	mov.f32 	%f4518, %f4504;
	mov.f32 	%f4519, %f4505;
	mov.f32 	%f4520, %f4506;
	mov.f32 	%f4521, %f4507;
	mov.f32 	%f4522, %f4508;
	mov.f32 	%f4523, %f4509;
	mov.f32 	%f4524, %f4510;
	mov.f32 	%f4525, %f4511;
	mov.f32 	%f4526, %f4512;
	mov.f32 	%f4527, %f4513;
	mov.f32 	%f4528, %f4514;
	mov.f32 	%f4529, %f4534;
	mov.f32 	%f4530, %f4515;
	mov.f32 	%f4531, %f4516;
	mov.u32 	%r574, %r560;
	mov.u32 	%r575, %r561;
	mov.u32 	%r576, %r562;
	mov.u32 	%r577, %r563;
	mov.u32 	%r578, %r564;
	mov.u32 	%r579, %r565;
	mov.u32 	%r580, %r566;
	mov.u32 	%r581, %r567;
	mov.u32 	%r582, %r568;
	mov.u32 	%r583, %r569;
	mov.u32 	%r584, %r570;
	mov.u32 	%r585, %r590;
	mov.u32 	%r586, %r571;
	mov.u32 	%r587, %r572;
	@%p124 bra 	$L__BB7_146;
	setp.leu.f32 	%p125, %f4516, %f4534;
	mov.f32 	%f4518, %f4504;
	mov.f32 	%f4519, %f4505;
	mov.f32 	%f4520, %f4506;
	mov.f32 	%f4521, %f4507;
	mov.f32 	%f4522, %f4508;
	mov.f32 	%f4523, %f4509;
	mov.f32 	%f4524, %f4510;
	mov.f32 	%f4525, %f4511;
	mov.f32 	%f4526, %f4512;
	mov.f32 	%f4527, %f4513;
	mov.f32 	%f4528, %f4514;
	mov.f32 	%f4529, %f4515;
	mov.f32 	%f4530, %f4534;
	mov.f32 	%f4531, %f4516;
	mov.u32 	%r574, %r560;
	mov.u32 	%r575, %r561;
	mov.u32 	%r576, %r562;
	mov.u32 	%r577, %r563;
	mov.u32 	%r578, %r564;
	mov.u32 	%r579, %r565;
	mov.u32 	%r580, %r566;
	mov.u32 	%r581, %r567;
	mov.u32 	%r582, %r568;
	mov.u32 	%r583, %r569;
	mov.u32 	%r584, %r570;
	mov.u32 	%r585, %r571;
	mov.u32 	%r586, %r590;
	mov.u32 	%r587, %r572;
	@%p125 bra 	$L__BB7_146;
	setp.leu.f32 	%p126, %f4548, %f4534;
	mov.f32 	%f4518, %f4504;
	mov.f32 	%f4519, %f4505;
	mov.f32 	%f4520, %f4506;
	mov.f32 	%f4521, %f4507;
	mov.f32 	%f4522, %f4508;
	mov.f32 	%f4523, %f4509;
	mov.f32 	%f4524, %f4510;
	mov.f32 	%f4525, %f4511;
	mov.f32 	%f4526, %f4512;
	mov.f32 	%f4527, %f4513;
	mov.f32 	%f4528, %f4514;
	mov.f32 	%f4529, %f4515;
	mov.f32 	%f4530, %f4516;
	mov.f32 	%f4531, %f4534;
	mov.u32 	%r574, %r560;
	mov.u32 	%r575, %r561;
	mov.u32 	%r576, %r562;
	mov.u32 	%r577, %r563;
	mov.u32 	%r578, %r564;
	mov.u32 	%r579, %r565;
	mov.u32 	%r580, %r566;
	mov.u32 	%r581, %r567;
	mov.u32 	%r582, %r568;
	mov.u32 	%r583, %r569;
	mov.u32 	%r584, %r570;
	mov.u32 	%r585, %r571;
	mov.u32 	%r586, %r572;
	mov.u32 	%r587, %r590;
	@%p126 bra 	$L__BB7_146;
	mov.f32 	%f4518, %f4504;
	mov.f32 	%f4519, %f4505;
	mov.f32 	%f4520, %f4506;
	mov.f32 	%f4521, %f4507;
	mov.f32 	%f4522, %f4508;
	mov.f32 	%f4523, %f4509;
	mov.f32 	%f4524, %f4510;
	mov.f32 	%f4525, %f4511;
	mov.f32 	%f4526, %f4512;
	mov.f32 	%f4527, %f4513;
	mov.f32 	%f4528, %f4514;
	mov.f32 	%f4529, %f4515;
	mov.f32 	%f4530, %f4516;
	mov.f32 	%f4531, %f4548;
	mov.f32 	%f4548, %f4534;
	mov.u32 	%r574, %r560;
	mov.u32 	%r575, %r561;
	mov.u32 	%r576, %r562;
	mov.u32 	%r577, %r563;
	mov.u32 	%r578, %r564;
	mov.u32 	%r579, %r565;
	mov.u32 	%r580, %r566;
	mov.u32 	%r581, %r567;
	mov.u32 	%r582, %r568;
	mov.u32 	%r583, %r569;
	mov.u32 	%r584, %r570;
	mov.u32 	%r585, %r571;
	mov.u32 	%r586, %r572;
	mov.u32 	%r587, %r604;
	mov.u32 	%r604, %r590;
$L__BB7_146:
	add.s32 	%r589, %r468, %r422;
	setp.leu.f32 	%p127, %f4518, %f4338;
	mov.f32 	%f4533, %f4338;
	mov.f32 	%f4534, %f4518;
	mov.f32 	%f4535, %f4519;
	mov.f32 	%f4536, %f4520;
	mov.f32 	%f4537, %f4521;
	mov.f32 	%f4538, %f4522;
	mov.f32 	%f4539, %f4523;
	mov.f32 	%f4540, %f4524;
	mov.f32 	%f4541, %f4525;
	mov.f32 	%f4542, %f4526;
	mov.f32 	%f4543, %f4527;
	mov.f32 	%f4544, %f4528;
	mov.f32 	%f4545, %f4529;
	mov.f32 	%f4546, %f4530;
	mov.f32 	%f4547, %f4531;
	mov.u32 	%r590, %r574;
	mov.u32 	%r591, %r575;
	mov.u32 	%r592, %r576;
	mov.u32 	%r593, %r577;
	mov.u32 	%r594, %r578;
	mov.u32 	%r595, %r579;
	mov.u32 	%r596, %r580;
	mov.u32 	%r597, %r581;
	mov.u32 	%r598, %r582;
	mov.u32 	%r599, %r583;
	mov.u32 	%r600, %r584;
	mov.u32 	%r601, %r585;
	mov.u32 	%r602, %r586;
	mov.u32 	%r603, %r587;
	@%p127 bra 	$L__BB7_162;
	add.s32 	%r590, %r468, %r422;
	setp.leu.f32 	%p128, %f4519, %f4338;
	mov.f32 	%f4533, %f4518;
	mov.f32 	%f4534, %f4338;
	mov.f32 	%f4535, %f4519;
	mov.f32 	%f4536, %f4520;
	mov.f32 	%f4537, %f4521;
	mov.f32 	%f4538, %f4522;
	mov.f32 	%f4539, %f4523;
	mov.f32 	%f4540, %f4524;
	mov.f32 	%f4541, %f4525;
	mov.f32 	%f4542, %f4526;
	mov.f32 	%f4543, %f4527;
	mov.f32 	%f4544, %f4528;
	mov.f32 	%f4545, %f4529;
	mov.f32 	%f4546, %f4530;
	mov.f32 	%f4547, %f4531;
	mov.u32 	%r589, %r574;
	mov.u32 	%r591, %r575;
	mov.u32 	%r592, %r576;
	mov.u32 	%r593, %r577;
	mov.u32 	%r594, %r578;
	mov.u32 	%r595, %r579;
	mov.u32 	%r596, %r580;
	mov.u32 	%r597, %r581;
	mov.u32 	%r598, %r582;
	mov.u32 	%r599, %r583;
	mov.u32 	%r600, %r584;
	mov.u32 	%r601, %r585;
	mov.u32 	%r602, %r586;
	mov.u32 	%r603, %r587;
	@%p128 bra 	$L__BB7_162;
	add.s32 	%r591, %r468, %r422;
	setp.leu.f32 	%p129, %f4520, %f4338;
	mov.f32 	%f4533, %f4518;
	mov.f32 	%f4534, %f4519;
	mov.f32 	%f4535, %f4338;
	mov.f32 	%f4536, %f4520;
	mov.f32 	%f4537, %f4521;
	mov.f32 	%f4538, %f4522;
	mov.f32 	%f4539, %f4523;
	mov.f32 	%f4540, %f4524;
	mov.f32 	%f4541, %f4525;
	mov.f32 	%f4542, %f4526;
	mov.f32 	%f4543, %f4527;
	mov.f32 	%f4544, %f4528;
	mov.f32 	%f4545, %f4529;
	mov.f32 	%f4546, %f4530;
	mov.f32 	%f4547, %f4531;
	mov.u32 	%r589, %r574;
	mov.u32 	%r590, %r575;
	mov.u32 	%r592, %r576;
	mov.u32 	%r593, %r577;
	mov.u32 	%r594, %r578;
	mov.u32 	%r595, %r579;
	mov.u32 	%r596, %r580;
	mov.u32 	%r597, %r581;
	mov.u32 	%r598, %r582;
	mov.u32 	%r599, %r583;
	mov.u32 	%r600, %r584;
	mov.u32 	%r601, %r585;
	mov.u32 	%r602, %r586;
	mov.u32 	%r603, %r587;
	@%p129 bra 	$L__BB7_162;
	add.s32 	%r592, %r468, %r422;
	setp.leu.f32 	%p130, %f4521, %f4338;
	mov.f32 	%f4533, %f4518;
	mov.f32 	%f4534, %f4519;
	mov.f32 	%f4535, %f4520;
	mov.f32 	%f4536, %f4338;
	mov.f32 	%f4537, %f4521;
	mov.f32 	%f4538, %f4522;
	mov.f32 	%f4539, %f4523;
	mov.f32 	%f4540, %f4524;
	mov.f32 	%f4541, %f4525;
	mov.f32 	%f4542, %f4526;
	mov.f32 	%f4543, %f4527;
	mov.f32 	%f4544, %f4528;
	mov.f32 	%f4545, %f4529;
	mov.f32 	%f4546, %f4530;
	mov.f32 	%f4547, %f4531;
	mov.u32 	%r589, %r574;
	mov.u32 	%r590, %r575;
	mov.u32 	%r591, %r576;
	mov.u32 	%r593, %r577;
	mov.u32 	%r594, %r578;
	mov.u32 	%r595, %r579;
	mov.u32 	%r596, %r580;
	mov.u32 	%r597, %r581;
	mov.u32 	%r598, %r582;
	mov.u32 	%r599, %r583;
	mov.u32 	%r600, %r584;
	mov.u32 	%r601, %r585;
	mov.u32 	%r602, %r586;
	mov.u32 	%r603, %r587;
	@%p130 bra 	$L__BB7_162;
	add.s32 	%r593, %r468, %r422;
	setp.leu.f32 	%p131, %f4522, %f4338;
	mov.f32 	%f4533, %f4518;
	mov.f32 	%f4534, %f4519;
	mov.f32 	%f4535, %f4520;
	mov.f32 	%f4536, %f4521;
	mov.f32 	%f4537, %f4338;
	mov.f32 	%f4538, %f4522;
	mov.f32 	%f4539, %f4523;
	mov.f32 	%f4540, %f4524;
	mov.f32 	%f4541, %f4525;
	mov.f32 	%f4542, %f4526;
	mov.f32 	%f4543, %f4527;
	mov.f32 	%f4544, %f4528;
	mov.f32 	%f4545, %f4529;
	mov.f32 	%f4546, %f4530;
	mov.f32 	%f4547, %f4531;
	mov.u32 	%r589, %r574;
	mov.u32 	%r590, %r575;
	mov.u32 	%r591, %r576;
	mov.u32 	%r592, %r577;
	mov.u32 	%r594, %r578;
	mov.u32 	%r595, %r579;
	mov.u32 	%r596, %r580;
	mov.u32 	%r597, %r581;
	mov.u32 	%r598, %r582;
	mov.u32 	%r599, %r583;
	mov.u32 	%r600, %r584;
	mov.u32 	%r601, %r585;
	mov.u32 	%r602, %r586;
	mov.u32 	%r603, %r587;
	@%p131 bra 	$L__BB7_162;
	add.s32 	%r594, %r468, %r422;
	setp.leu.f32 	%p132, %f4523, %f4338;
	mov.f32 	%f4533, %f4518;
	mov.f32 	%f4534, %f4519;
	mov.f32 	%f4535, %f4520;
	mov.f32 	%f4536, %f4521;
	mov.f32 	%f4537, %f4522;
	mov.f32 	%f4538, %f4338;
	mov.f32 	%f4539, %f4523;
	mov.f32 	%f4540, %f4524;
	mov.f32 	%f4541, %f4525;
	mov.f32 	%f4542, %f4526;
	mov.f32 	%f4543, %f4527;
	mov.f32 	%f4544, %f4528;
	mov.f32 	%f4545, %f4529;
	mov.f32 	%f4546, %f4530;
	mov.f32 	%f4547, %f4531;
	mov.u32 	%r589, %r574;
	mov.u32 	%r590, %r575;
	mov.u32 	%r591, %r576;
	mov.u32 	%r592, %r577;
	mov.u32 	%r593, %r578;
	mov.u32 	%r595, %r579;
	mov.u32 	%r596, %r580;
	mov.u32 	%r597, %r581;
	mov.u32 	%r598, %r582;
	mov.u32 	%r599, %r583;
	mov.u32 	%r600, %r584;
	mov.u32 	%r601, %r585;
	mov.u32 	%r602, %r586;
	mov.u32 	%r603, %r587;
	@%p132 bra 	$L__BB7_162;
	add.s32 	%r595, %r468, %r422;
	setp.leu.f32 	%p133, %f4524, %f4338;
	mov.f32 	%f4533, %f4518;
	mov.f32 	%f4534, %f4519;
	mov.f32 	%f4535, %f4520;
	mov.f32 	%f4536, %f4521;
	mov.f32 	%f4537, %f4522;
	mov.f32 	%f4538, %f4523;
	mov.f32 	%f4539, %f4338;
	mov.f32 	%f4540, %f4524;
	mov.f32 	%f4541, %f4525;
	mov.f32 	%f4542, %f4526;
	mov.f32 	%f4543, %f4527;
	mov.f32 	%f4544, %f4528;
	mov.f32 	%f4545, %f4529;
	mov.f32 	%f4546, %f4530;
	mov.f32 	%f4547, %f4531;
	mov.u32 	%r589, %r574;
	mov.u32 	%r590, %r575;
	mov.u32 	%r591, %r576;
	mov.u32 	%r592, %r577;
	mov.u32 	%r593, %r578;
	mov.u32 	%r594, %r579;
	mov.u32 	%r596, %r580;
	mov.u32 	%r597, %r581;
	mov.u32 	%r598, %r582;
	mov.u32 	%r599, %r583;
	mov.u32 	%r600, %r584;
	mov.u32 	%r601, %r585;
	mov.u32 	%r602, %r586;
	mov.u32 	%r603, %r587;
	@%p133 bra 	$L__BB7_162;
	add.s32 	%r596, %r468, %r422;
	setp.leu.f32 	%p134, %f4525, %f4338;
	mov.f32 	%f4533, %f4518;
	mov.f32 	%f4534, %f4519;
	mov.f32 	%f4535, %f4520;
	mov.f32 	%f4536, %f4521;
	mov.f32 	%f4537, %f4522;
	mov.f32 	%f4538, %f4523;
	mov.f32 	%f4539, %f4524;
	mov.f32 	%f4540, %f4338;
	mov.f32 	%f4541, %f4525;
	mov.f32 	%f4542, %f4526;
	mov.f32 	%f4543, %f4527;
	mov.f32 	%f4544, %f4528;
	mov.f32 	%f4545, %f4529;
	mov.f32 	%f4546, %f4530;
	mov.f32 	%f4547, %f4531;
	mov.u32 	%r589, %r574;
	mov.u32 	%r590, %r575;
	mov.u32 	%r591, %r576;
	mov.u32 	%r592, %r577;
	mov.u32 	%r593, %r578;
	mov.u32 	%r594, %r579;
	mov.u32 	%r595, %r580;
	mov.u32 	%r597, %r581;
	mov.u32 	%r598, %r582;
	mov.u32 	%r599, %r583;
	mov.u32 	%r600, %r584;
	mov.u32 	%r601, %r585;
	mov.u32 	%r602, %r586;
	mov.u32 	%r603, %r587;
	@%p134 bra 	$L__BB7_162;
	add.s32 	%r597, %r468, %r422;
	setp.leu.f32 	%p135, %f4526, %f4338;
	mov.f32 	%f4533, %f4518;
	mov.f32 	%f4534, %f4519;
	mov.f32 	%f4535, %f4520;
	mov.f32 	%f4536, %f4521;
	mov.f32 	%f4537, %f4522;
	mov.f32 	%f4538, %f4523;
	mov.f32 	%f4539, %f4524;
	mov.f32 	%f4540, %f4525;
	mov.f32 	%f4541, %f4338;
	mov.f32 	%f4542, %f4526;
	mov.f32 	%f4543, %f4527;
	mov.f32 	%f4544, %f4528;
	mov.f32 	%f4545, %f4529;
	mov.f32 	%f4546, %f4530;
	mov.f32 	%f4547, %f4531;
	mov.u32 	%r589, %r574;
	mov.u32 	%r590, %r575;
	mov.u32 	%r591, %r576;
	mov.u32 	%r592, %r577;
	mov.u32 	%r593, %r578;
	mov.u32 	%r594, %r579;
	mov.u32 	%r595, %r580;
	mov.u32 	%r596, %r581;
	mov.u32 	%r598, %r582;
	mov.u32 	%r599, %r583;
	mov.u32 	%r600, %r584;
	mov.u32 	%r601, %r585;
	mov.u32 	%r602, %r586;
	mov.u32 	%r603, %r587;
	@%p135 bra 	$L__BB7_162;
	add.s32 	%r598, %r468, %r422;
	setp.leu.f32 	%p136, %f4527, %f4338;
	mov.f32 	%f4533, %f4518;
	mov.f32 	%f4534, %f4519;
	mov.f32 	%f4535, %f4520;
	mov.f32 	%f4536, %f4521;
	mov.f32 	%f4537, %f4522;
	mov.f32 	%f4538, %f4523;
	mov.f32 	%f4539, %f4524;
	mov.f32 	%f4540, %f4525;
	mov.f32 	%f4541, %f4526;
	mov.f32 	%f4542, %f4338;
	mov.f32 	%f4543, %f4527;
	mov.f32 	%f4544, %f4528;
	mov.f32 	%f4545, %f4529;
	mov.f32 	%f4546, %f4530;
	mov.f32 	%f4547, %f4531;
	mov.u32 	%r589, %r574;
	mov.u32 	%r590, %r575;
	mov.u32 	%r591, %r576;
	mov.u32 	%r592, %r577;
	mov.u32 	%r593, %r578;
	mov.u32 	%r594, %r579;
	mov.u32 	%r595, %r580;
	mov.u32 	%r596, %r581;
	mov.u32 	%r597, %r582;
	mov.u32 	%r599, %r583;
	mov.u32 	%r600, %r584;
	mov.u32 	%r601, %r585;
	mov.u32 	%r602, %r586;
	mov.u32 	%r603, %r587;
	@%p136 bra 	$L__BB7_162;
	add.s32 	%r599, %r468, %r422;
	setp.leu.f32 	%p137, %f4528, %f4338;
	mov.f32 	%f4533, %f4518;
	mov.f32 	%f4534, %f4519;
	mov.f32 	%f4535, %f4520;
	mov.f32 	%f4536, %f4521;
	mov.f32 	%f4537, %f4522;
	mov.f32 	%f4538, %f4523;
	mov.f32 	%f4539, %f4524;
	mov.f32 	%f4540, %f4525;
	mov.f32 	%f4541, %f4526;
	mov.f32 	%f4542, %f4527;
	mov.f32 	%f4543, %f4338;
	mov.f32 	%f4544, %f4528;
	mov.f32 	%f4545, %f4529;
	mov.f32 	%f4546, %f4530;
	mov.f32 	%f4547, %f4531;
	mov.u32 	%r589, %r574;
	mov.u32 	%r590, %r575;
	mov.u32 	%r591, %r576;
	mov.u32 	%r592, %r577;
	mov.u32 	%r593, %r578;
	mov.u32 	%r594, %r579;
	mov.u32 	%r595, %r580;
	mov.u32 	%r596, %r581;
	mov.u32 	%r597, %r582;
	mov.u32 	%r598, %r583;
	mov.u32 	%r600, %r584;
	mov.u32 	%r601, %r585;
	mov.u32 	%r602, %r586;
	mov.u32 	%r603, %r587;
	@%p137 bra 	$L__BB7_162;
	add.s32 	%r600, %r468, %r422;
	setp.leu.f32 	%p138, %f4529, %f4338;
	mov.f32 	%f4533, %f4518;
	mov.f32 	%f4534, %f4519;
	mov.f32 	%f4535, %f4520;
	mov.f32 	%f4536, %f4521;
	mov.f32 	%f4537, %f4522;
	mov.f32 	%f4538, %f4523;
	mov.f32 	%f4539, %f4524;
	mov.f32 	%f4540, %f4525;
	mov.f32 	%f4541, %f4526;
	mov.f32 	%f4542, %f4527;
	mov.f32 	%f4543, %f4528;
	mov.f32 	%f4544, %f4338;
	mov.f32 	%f4545, %f4529;
	mov.f32 	%f4546, %f4530;
	mov.f32 	%f4547, %f4531;
	mov.u32 	%r589, %r574;
	mov.u32 	%r590, %r575;
	mov.u32 	%r591, %r576;
	mov.u32 	%r592, %r577;
	mov.u32 	%r593, %r578;
	mov.u32 	%r594, %r579;
	mov.u32 	%r595, %r580;
	mov.u32 	%r596, %r581;
	mov.u32 	%r597, %r582;
	mov.u32 	%r598, %r583;
	mov.u32 	%r599, %r584;
	mov.u32 	%r601, %r585;
	mov.u32 	%r602, %r586;
	mov.u32 	%r603, %r587;
	@%p138 bra 	$L__BB7_162;
	add.s32 	%r601, %r468, %r422;
	setp.leu.f32 	%p139, %f4530, %f4338;
	mov.f32 	%f4533, %f4518;
	mov.f32 	%f4534, %f4519;
	mov.f32 	%f4535, %f4520;
	mov.f32 	%f4536, %f4521;
	mov.f32 	%f4537, %f4522;
	mov.f32 	%f4538, %f4523;
	mov.f32 	%f4539, %f4524;
	mov.f32 	%f4540, %f4525;
	mov.f32 	%f4541, %f4526;
	mov.f32 	%f4542, %f4527;
	mov.f32 	%f4543, %f4528;
	mov.f32 	%f4544, %f4529;
	mov.f32 	%f4545, %f4338;
	mov.f32 	%f4546, %f4530;
	mov.f32 	%f4547, %f4531;
	mov.u32 	%r589, %r574;
	mov.u32 	%r590, %r575;
	mov.u32 	%r591, %r576;
	mov.u32 	%r592, %r577;
	mov.u32 	%r593, %r578;
	mov.u32 	%r594, %r579;
	mov.u32 	%r595, %r580;
	mov.u32 	%r596, %r581;
	mov.u32 	%r597, %r582;
	mov.u32 	%r598, %r583;
	mov.u32 	%r599, %r584;
	mov.u32 	%r600, %r585;
	mov.u32 	%r602, %r586;
	mov.u32 	%r603, %r587;
	@%p139 bra 	$L__BB7_162;
	add.s32 	%r602, %r468, %r422;
	setp.leu.f32 	%p140, %f4531, %f4338;
	mov.f32 	%f4533, %f4518;
	mov.f32 	%f4534, %f4519;
	mov.f32 	%f4535, %f4520;
	mov.f32 	%f4536, %f4521;
	mov.f32 	%f4537, %f4522;
	mov.f32 	%f4538, %f4523;
	mov.f32 	%f4539, %f4524;
	mov.f32 	%f4540, %f4525;
	mov.f32 	%f4541, %f4526;
	mov.f32 	%f4542, %f4527;
	mov.f32 	%f4543, %f4528;
	mov.f32 	%f4544, %f4529;
	mov.f32 	%f4545, %f4530;
	mov.f32 	%f4546, %f4338;
	mov.f32 	%f4547, %f4531;
	mov.u32 	%r589, %r574;
	mov.u32 	%r590, %r575;
	mov.u32 	%r591, %r576;
	mov.u32 	%r592, %r577;
	mov.u32 	%r593, %r578;
	mov.u32 	%r594, %r579;
	mov.u32 	%r595, %r580;
	mov.u32 	%r596, %r581;
	mov.u32 	%r597, %r582;
	mov.u32 	%r598, %r583;
	mov.u32 	%r599, %r584;
	mov.u32 	%r600, %r585;
	mov.u32 	%r601, %r586;
	mov.u32 	%r603, %r587;
	@%p140 bra 	$L__BB7_162;
	add.s32 	%r603, %r468, %r422;
	setp.leu.f32 	%p141, %f4548, %f4338;
	mov.f32 	%f4533, %f4518;
	mov.f32 	%f4534, %f4519;
	mov.f32 	%f4535, %f4520;
	mov.f32 	%f4536, %f4521;
	mov.f32 	%f4537, %f4522;
	mov.f32 	%f4538, %f4523;
	mov.f32 	%f4539, %f4524;
	mov.f32 	%f4540, %f4525;
	mov.f32 	%f4541, %f4526;
	mov.f32 	%f4542, %f4527;
	mov.f32 	%f4543, %f4528;
	mov.f32 	%f4544, %f4529;
	mov.f32 	%f4545, %f4530;
	mov.f32 	%f4546, %f4531;
	mov.f32 	%f4547, %f4338;
	mov.u32 	%r589, %r574;
	mov.u32 	%r590, %r575;
	mov.u32 	%r591, %r576;
	mov.u32 	%r592, %r577;
	mov.u32 	%r593, %r578;
	mov.u32 	%r594, %r579;
	mov.u32 	%r595, %r580;
	mov.u32 	%r596, %r581;
	mov.u32 	%r597, %r582;
	mov.u32 	%r598, %r583;
	mov.u32 	%r599, %r584;
	mov.u32 	%r600, %r585;
	mov.u32 	%r601, %r586;
	mov.u32 	%r602, %r587;
	@%p141 bra 	$L__BB7_162;
	add.s32 	%r228, %r468, %r422;
	mov.f32 	%f4533, %f4518;
	mov.f32 	%f4534, %f4519;
	mov.f32 	%f4535, %f4520;
	mov.f32 	%f4536, %f4521;
	mov.f32 	%f4537, %f4522;
	mov.f32 	%f4538, %f4523;
	mov.f32 	%f4539, %f4524;
	mov.f32 	%f4540, %f4525;
	mov.f32 	%f4541, %f4526;
	mov.f32 	%f4542, %f4527;
	mov.f32 	%f4543, %f4528;
	mov.f32 	%f4544, %f4529;
	mov.f32 	%f4545, %f4530;
	mov.f32 	%f4546, %f4531;
	mov.f32 	%f4547, %f4548;
	mov.f32 	%f4548, %f4338;
	mov.u32 	%r589, %r574;
	mov.u32 	%r590, %r575;
	mov.u32 	%r591, %r576;
	mov.u32 	%r592, %r577;
	mov.u32 	%r593, %r578;
	mov.u32 	%r594, %r579;
	mov.u32 	%r595, %r580;
	mov.u32 	%r596, %r581;
	mov.u32 	%r597, %r582;
	mov.u32 	%r598, %r583;
	mov.u32 	%r599, %r584;
	mov.u32 	%r600, %r585;
	mov.u32 	%r601, %r586;
	mov.u32 	%r602, %r587;
	mov.u32 	%r603, %r604;
	mov.u32 	%r604, %r228;
$L__BB7_162:
	add.s32 	%r468, %r468, 1;
	setp.ne.s32 	%p142, %r468, %r74;
	@%p142 bra 	$L__BB7_25;
$L__BB7_163:
	ld.param.u32 	%r404, [_Z10knn_kernelILi16ELi1024EEvPKfS1_S1_S1_PlPfiii_param_8];
	bar.sync 	0;
	add.s32 	%r422, %r422, 2048;
	setp.lt.s32 	%p143, %r422, %r404;
	add.s32 	%r421, %r421, -2048;
	@%p143 bra 	$L__BB7_3;
$L__BB7_164:
	ld.param.u64 	%rd69, [_Z10knn_kernelILi16ELi1024EEvPKfS1_S1_S1_PlPfiii_param_5];
	ld.param.u64 	%rd68, [_Z10knn_kernelILi16ELi1024EEvPKfS1_S1_S1_PlPfiii_param_4];
	shl.b32 	%r372, %r3, 4;
	setp.lt.s32 	%p144, %r604, 0;
	selp.b32 	%r373, %r605, %r604, %p144;
	cvt.s64.s32 	%rd37, %r373;
	cvta.to.global.u64 	%rd38, %rd68;
	mul.wide.s32 	%rd39, %r372, 8;
	add.s64 	%rd40, %rd38, %rd39;
	st.global.u64 	[%rd40], %rd37;
	selp.f32 	%f4340, %f4549, %f4548, %p144;
	cvta.to.global.u64 	%rd41, %rd69;
	mul.wide.s32 	%rd42, %r372, 4;
	add.s64 	%rd43, %rd41, %rd42;
	st.global.f32 	[%rd43], %f4340;
	setp.lt.s32 	%p145, %r603, 0;
	selp.b32 	%r374, %r605, %r603, %p145;
	cvt.s64.s32 	%rd44, %r374;
	st.global.u64 	[%rd40+8], %rd44;
	selp.f32 	%f4341, %f4549, %f4547, %p145;
	st.global.f32 	[%rd43+4], %f4341;
	setp.lt.s32 	%p146, %r602, 0;
	selp.b32 	%r375, %r605, %r602, %p146;
	cvt.s64.s32 	%rd45, %r375;
	st.global.u64 	[%rd40+16], %rd45;
	selp.f32 	%f4342, %f4549, %f4546, %p146;
	st.global.f32 	[%rd43+8], %f4342;
	setp.lt.s32 	%p147, %r601, 0;
	selp.b32 	%r376, %r605, %r601, %p147;
	cvt.s64.s32 	%rd46, %r376;
	st.global.u64 	[%rd40+24], %rd46;
	selp.f32 	%f4343, %f4549, %f4545, %p147;
	st.global.f32 	[%rd43+12], %f4343;
	setp.lt.s32 	%p148, %r600, 0;
	selp.b32 	%r377, %r605, %r600, %p148;
	cvt.s64.s32 	%rd47, %r377;
	st.global.u64 	[%rd40+32], %rd47;
	selp.f32 	%f4344, %f4549, %f4544, %p148;
	st.global.f32 	[%rd43+16], %f4344;
	setp.lt.s32 	%p149, %r599, 0;
	selp.b32 	%r378, %r605, %r599, %p149;
	cvt.s64.s32 	%rd48, %r378;
	st.global.u64 	[%rd40+40], %rd48;
	selp.f32 	%f4345, %f4549, %f4543, %p149;
	st.global.f32 	[%rd43+20], %f4345;
	setp.lt.s32 	%p150, %r598, 0;
	selp.b32 	%r379, %r605, %r598, %p150;
	cvt.s64.s32 	%rd49, %r379;
	st.global.u64 	[%rd40+48], %rd49;
	selp.f32 	%f4346, %f4549, %f4542, %p150;
	st.global.f32 	[%rd43+24], %f4346;
	setp.lt.s32 	%p151, %r597, 0;
	selp.b32 	%r380, %r605, %r597, %p151;
	cvt.s64.s32 	%rd50, %r380;
	st.global.u64 	[%rd40+56], %rd50;
	selp.f32 	%f4347, %f4549, %f4541, %p151;
	st.global.f32 	[%rd43+28], %f4347;
	setp.lt.s32 	%p152, %r596, 0;
	selp.b32 	%r381, %r605, %r596, %p152;
	cvt.s64.s32 	%rd51, %r381;
	st.global.u64 	[%rd40+64], %rd51;
	selp.f32 	%f4348, %f4549, %f4540, %p152;
	st.global.f32 	[%rd43+32], %f4348;
	setp.lt.s32 	%p153, %r595, 0;
	selp.b32 	%r382, %r605, %r595, %p153;
	cvt.s64.s32 	%rd52, %r382;
	st.global.u64 	[%rd40+72], %rd52;
	selp.f32 	%f4349, %f4549, %f4539, %p153;
	st.global.f32 	[%rd43+36], %f4349;
	setp.lt.s32 	%p154, %r594, 0;
	selp.b32 	%r383, %r605, %r594, %p154;
	cvt.s64.s32 	%rd53, %r383;
	st.global.u64 	[%rd40+80], %rd53;
	selp.f32 	%f4350, %f4549, %f4538, %p154;
	st.global.f32 	[%rd43+40], %f4350;
	setp.lt.s32 	%p155, %r593, 0;
	selp.b32 	%r384, %r605, %r593, %p155;
	cvt.s64.s32 	%rd54, %r384;
	st.global.u64 	[%rd40+88], %rd54;
	selp.f32 	%f4351, %f4549, %f4537, %p155;
	st.global.f32 	[%rd43+44], %f4351;
	setp.lt.s32 	%p156, %r592, 0;
	selp.b32 	%r385, %r605, %r592, %p156;
	cvt.s64.s32 	%rd55, %r385;
	st.global.u64 	[%rd40+96], %rd55;
	selp.f32 	%f4352, %f4549, %f4536, %p156;
	st.global.f32 	[%rd43+48], %f4352;
	setp.lt.s32 	%p157, %r591, 0;
	selp.b32 	%r386, %r605, %r591, %p157;
	cvt.s64.s32 	%rd56, %r386;
	st.global.u64 	[%rd40+104], %rd56;
	selp.f32 	%f4353, %f4549, %f4535, %p157;
	st.global.f32 	[%rd43+52], %f4353;
	setp.lt.s32 	%p158, %r590, 0;
	selp.b32 	%r387, %r605, %r590, %p158;
	cvt.s64.s32 	%rd57, %r387;
	st.global.u64 	[%rd40+112], %rd57;
	selp.f32 	%f4354, %f4549, %f4534, %p158;
	st.global.f32 	[%rd43+56], %f4354;
	setp.lt.s32 	%p159, %r589, 0;
	selp.b32 	%r388, %r605, %r589, %p159;
	cvt.s64.s32 	%rd58, %r388;
	st.global.u64 	[%rd40+120], %rd58;
	selp.f32 	%f4355, %f4549, %f4533, %p159;
	st.global.f32 	[%rd43+60], %f4355;
$L__BB7_165:
	ret;

}
	// .globl	_Z10knn_kernelILi32ELi16EEvPKfS1_S1_S1_PlPfiii
.visible .entry _Z10knn_kernelILi32ELi16EEvPKfS1_S1_S1_PlPfiii(
	.param .u64 .ptr .align 1 _Z10knn_kernelILi32ELi16EEvPKfS1_S1_S1_PlPfiii_param_0,
	.param .u64 .ptr .align 1 _Z10knn_kernelILi32ELi16EEvPKfS1_S1_S1_PlPfiii_param_1,
	.param .u64 .ptr .align 1 _Z10knn_kernelILi32ELi16EEvPKfS1_S1_S1_PlPfiii_param_2,
	.param .u64 .ptr .align 1 _Z10knn_kernelILi32ELi16EEvPKfS1_S1_S1_PlPfiii_param_3,
	.param .u64 .ptr .align 1 _Z10knn_kernelILi32ELi16EEvPKfS1_S1_S1_PlPfiii_param_4,
	.param .u64 .ptr .align 1 _Z10knn_kernelILi32ELi16EEvPKfS1_S1_S1_PlPfiii_param_5,
	.param .u32 _Z10knn_kernelILi32ELi16EEvPKfS1_S1_S1_PlPfiii_param_6,
	.param .u32 _Z10knn_kernelILi32ELi16EEvPKfS1_S1_S1_PlPfiii_param_7,
	.param .u32 _Z10knn_kernelILi32ELi16EEvPKfS1_S1_S1_PlPfiii_param_8
)
{
	.reg .pred 	%p<552>;
	.reg .b16 	%rs<6>;
	.reg .b32 	%r<1459>;
	.reg .b32 	%f<1462>;
	.reg .b64 	%rd<70>;

	ld.param.u64 	%rd8, [_Z10knn_kernelILi32ELi16EEvPKfS1_S1_S1_PlPfiii_param_0];
	ld.param.u64 	%rd13, [_Z10knn_kernelILi32ELi16EEvPKfS1_S1_S1_PlPfiii_param_1];
	ld.param.u64 	%rd9, [_Z10knn_kernelILi32ELi16EEvPKfS1_S1_S1_PlPfiii_param_2];
	ld.param.u64 	%rd10, [_Z10knn_kernelILi32ELi16EEvPKfS1_S1_S1_PlPfiii_param_3];
	ld.param.u64 	%rd12, [_Z10knn_kernelILi32ELi16EEvPKfS1_S1_S1_PlPfiii_param_5];
	ld.param.u32 	%r721, [_Z10knn_kernelILi32ELi16EEvPKfS1_S1_S1_PlPfiii_param_6];
	ld.param.u32 	%r719, [_Z10knn_kernelILi32ELi16EEvPKfS1_S1_S1_PlPfiii_param_7];
	ld.param.u32 	%r720, [_Z10knn_kernelILi32ELi16EEvPKfS1_S1_S1_PlPfiii_param_8];
	cvta.to.global.u64 	%rd1, %rd13;
	mov.u32 	%r1, %ctaid.y;
	mov.u32 	%r722, %ctaid.x;
	mov.u32 	%r2, %ntid.x;
	mov.u32 	%r3, %tid.x;
	mad.lo.s32 	%r4, %r722, %r2, %r3;
	setp.ge.s32 	%p1, %r1, %r721;
	setp.ge.s32 	%p2, %r4, %r719;
	or.pred  	%p3, %p1, %p2;
	@%p3 bra 	$L__BB8_557;
	cvta.to.global.u64 	%rd14, %rd9;
	cvta.to.global.u64 	%rd15, %rd8;
	mad.lo.s32 	%r5, %r719, %r1, %r4;
	mul.lo.s32 	%r724, %r5, 3;
	mul.wide.s32 	%rd16, %r724, 4;
	add.s64 	%rd17, %rd15, %rd16;
	ld.global.nc.f32 	%f1, [%rd17];
	ld.global.nc.f32 	%f2, [%rd17+4];
	ld.global.nc.f32 	%f3, [%rd17+8];
	shl.b32 	%r725, %r5, 4;
	mul.wide.s32 	%rd18, %r725, 4;
	add.s64 	%rd2, %rd14, %rd18;
	setp.lt.s32 	%p4, %r720, 1;
	mov.b32 	%r1393, -1;
	mov.f32 	%f1396, 0f7F7FFFFF;
	mov.f32 	%f1397, %f1396;
	mov.f32 	%f1398, %f1396;
	mov.f32 	%f1399, %f1396;
	mov.f32 	%f1400, %f1396;
	mov.f32 	%f1401, %f1396;
	mov.f32 	%f1402, %f1396;
	mov.f32 	%f1403, %f1396;
	mov.f32 	%f1404, %f1396;
	mov.f32 	%f1405, %f1396;
	mov.f32 	%f1406, %f1396;
	mov.f32 	%f1407, %f1396;
	mov.f32 	%f1408, %f1396;
	mov.f32 	%f1409, %f1396;
	mov.f32 	%f1410, %f1396;
	mov.f32 	%f1411, %f1396;
	mov.f32 	%f1412, %f1396;
	mov.f32 	%f1413, %f1396;
	mov.f32 	%f1414, %f1396;
	mov.f32 	%f1415, %f1396;
	mov.f32 	%f1416, %f1396;
	mov.f32 	%f1417, %f1396;
	mov.f32 	%f1418, %f1396;
	mov.f32 	%f1419, %f1396;
	mov.f32 	%f1420, %f1396;
	mov.f32 	%f1421, %f1396;
	mov.f32 	%f1422, %f1396;
	mov.f32 	%f1423, %f1396;
	mov.f32 	%f1424, %f1396;
	mov.f32 	%f1425, %f1396;
	mov.f32 	%f1426, %f1396;
	mov.f32 	%f1427, %f1396;
	mov.u32 	%r1394, %r1393;
	mov.u32 	%r1395, %r1393;
	mov.u32 	%r1396, %r1393;
	mov.u32 	%r1397, %r1393;
	mov.u32 	%r1398, %r1393;
	mov.u32 	%r1399, %r1393;
	mov.u32 	%r1400, %r1393;
	mov.u32 	%r1401, %r1393;
	mov.u32 	%r1402, %r1393;
	mov.u32 	%r1403, %r1393;
	mov.u32 	%r1404, %r1393;
	mov.u32 	%r1405, %r1393;
	mov.u32 	%r1406, %r1393;
	mov.u32 	%r1407, %r1393;
	mov.u32 	%r1408, %r1393;
	mov.u32 	%r1409, %r1393;
	mov.u32 	%r1410, %r1393;
	mov.u32 	%r1411, %r1393;
	mov.u32 	%r1412, %r1393;
	mov.u32 	%r1413, %r1393;
	mov.u32 	%r1414, %r1393;
	mov.u32 	%r1415, %r1393;
	mov.u32 	%r1416, %r1393;
	mov.u32 	%r1417, %r1393;
	mov.u32 	%r1418, %r1393;
	mov.u32 	%r1419, %r1393;
	mov.u32 	%r1420, %r1393;
	mov.u32 	%r1421, %r1393;
	mov.u32 	%r1422, %r1393;
	mov.u32 	%r1423, %r1393;
	mov.u32 	%r1424, %r1393;
	mov.f32 	%f1428, %f1396;
	mov.u32 	%r1425, %r1393;
	@%p4 bra 	$L__BB8_556;
	ld.global.nc.f32 	%f4, [%rd2];
	ld.global.nc.f32 	%f5, [%rd2+4];
	ld.global.nc.f32 	%f6, [%rd2+8];
	ld.global.nc.f32 	%f7, [%rd2+12];
	ld.global.nc.f32 	%f8, [%rd2+16];
	ld.global.nc.f32 	%f9, [%rd2+20];
	ld.global.nc.f32 	%f10, [%rd2+24];
	ld.global.nc.f32 	%f11, [%rd2+28];
	ld.global.nc.f32 	%f12, [%rd2+32];
	ld.global.nc.f32 	%f13, [%rd2+36];
	ld.global.nc.f32 	%f14, [%rd2+40];
	ld.global.nc.f32 	%f15, [%rd2+44];
	ld.global.nc.f32 	%f16, [%rd2+48];
	ld.global.nc.f32 	%f17, [%rd2+52];
	ld.global.nc.f32 	%f18, [%rd2+56];
	ld.global.nc.f32 	%f19, [%rd2+60];
	mul.lo.s32 	%r6, %r720, 3;
	mul.lo.s32 	%r7, %r6, %r1;
	ld.const.f32 	%f20, [d_radius2];
	mul.lo.s32 	%r8, %r720, %r1;
	add.s32 	%r9, %r3, %r2;
	cvt.u16.u32 	%rs2, %r9;
	sub.s16 	%rs3, 6143, %rs2;
	cvt.u16.u32 	%rs4, %r2;
	div.u16 	%rs5, %rs3, %rs4;
	and.b16  	%rs1, %rs5, 3;
	shl.b32 	%r728, %r3, 2;
	mov.u32 	%r729, shm;
	add.s32 	%r10, %r729, %r728;
	shl.b32 	%r11, %r2, 2;
	add.s32 	%r12, %r10, %r11;
	add.s32 	%r13, %r9, %r2;
	shl.b32 	%r14, %r2, 1;
	cvta.to.global.u64 	%rd3, %rd10;
	mov.b32 	%r818, 0;
	mov.b32 	%r1393, -1;
	mov.f32 	%f1396, 0f7F7FFFFF;
	mov.u32 	%r817, %r720;
$L__BB8_3:
	setp.eq.s16 	%p5, %rs1, 2;
	mul.lo.s32 	%r50, %r818, 3;
	mov.u32 	%r820, %r3;
	@%p5 bra 	$L__BB8_13;
	add.s32 	%r51, %r3, %r50;
	setp.ge.u32 	%p6, %r51, %r6;
	mov.f32 	%f828, 0f00000000;
	@%p6 bra 	$L__BB8_6;
	add.s32 	%r730, %r51, %r7;
	mul.wide.s32 	%rd19, %r730, 4;
	add.s64 	%rd20, %rd1, %rd19;
	ld.global.nc.f32 	%f828, [%rd20];
$L__BB8_6:
	setp.eq.s16 	%p7, %rs1, 3;
	st.shared.f32 	[%r10], %f828;
	mov.u32 	%r820, %r9;
	@%p7 bra 	$L__BB8_13;
	add.s32 	%r52, %r51, %r2;
	setp.ge.u32 	%p8, %r52, %r6;
	mov.f32 	%f829, 0f00000000;
	@%p8 bra 	$L__BB8_9;
	add.s32 	%r731, %r52, %r7;
	mul.wide.s32 	%rd21, %r731, 4;
	add.s64 	%rd22, %rd1, %rd21;
	ld.global.nc.f32 	%f829, [%rd22];
$L__BB8_9:
	setp.eq.s16 	%p9, %rs1, 0;
	st.shared.f32 	[%r12], %f829;
	mov.u32 	%r820, %r13;
	@%p9 bra 	$L__BB8_13;
	add.s32 	%r53, %r52, %r2;
	setp.ge.u32 	%p10, %r53, %r6;
	mov.f32 	%f830, 0f00000000;
	@%p10 bra 	$L__BB8_12;
	add.s32 	%r732, %r53, %r7;
	mul.wide.s32 	%rd23, %r732, 4;
	add.s64 	%rd24, %rd1, %rd23;
	ld.global.nc.f32 	%f830, [%rd24];
$L__BB8_12:
	add.s32 	%r820, %r13, %r2;
	add.s32 	%r733, %r12, %r11;
	st.shared.f32 	[%r733], %f830;
$L__BB8_13:
	shl.b32 	%r734, %r820, 2;
	mov.u32 	%r735, shm;
	add.s32 	%r862, %r735, %r734;
	add.s32 	%r854, %r820, %r50;
	add.s32 	%r861, %r854, %r2;
	add.s32 	%r736, %r2, %r7;
	add.s32 	%r860, %r854, %r736;
	add.s32 	%r859, %r854, %r14;
	add.s32 	%r737, %r7, %r14;
	add.s32 	%r858, %r854, %r737;
	add.s32 	%r738, %r2, %r818;
	mul.lo.s32 	%r739, %r738, 3;
	add.s32 	%r857, %r820, %r739;
	add.s32 	%r740, %r7, %r820;
	add.s32 	%r856, %r740, %r739;
	add.s32 	%r855, %r740, %r50;
$L__BB8_14:
	mul.wide.s32 	%rd25, %r860, 4;
	add.s64 	%rd4, %rd1, %rd25;
	mul.wide.s32 	%rd26, %r858, 4;
	add.s64 	%rd5, %rd1, %rd26;
	mul.wide.s32 	%rd27, %r856, 4;
	add.s64 	%rd6, %rd1, %rd27;
	mul.wide.s32 	%rd28, %r855, 4;
	add.s64 	%rd7, %rd1, %rd28;
	setp.ge.u32 	%p11, %r854, %r6;
	mov.f32 	%f864, 0f00000000;
	@%p11 bra 	$L__BB8_16;
	ld.global.nc.f32 	%f864, [%rd7];
$L__BB8_16:
	st.shared.f32 	[%r862], %f864;
	setp.ge.u32 	%p12, %r861, %r6;
	mov.f32 	%f865, 0f00000000;
	@%p12 bra 	$L__BB8_18;
	ld.global.nc.f32 	%f865, [%rd4];
$L__BB8_18:
	add.s32 	%r741, %r862, %r11;
	st.shared.f32 	[%r741], %f865;
	setp.ge.u32 	%p13, %r859, %r6;
	mov.f32 	%f866, 0f00000000;
	@%p13 bra 	$L__BB8_20;
	ld.global.nc.f32 	%f866, [%rd5];
$L__BB8_20:
	shl.b32 	%r742, %r2, 3;
	add.s32 	%r743, %r862, %r742;
	st.shared.f32 	[%r743], %f866;
	setp.ge.u32 	%p14, %r857, %r6;
	mov.f32 	%f867, 0f00000000;
	@%p14 bra 	$L__BB8_22;
	ld.global.nc.f32 	%f867, [%rd6];
$L__BB8_22:
	mad.lo.s32 	%r744, %r2, 12, %r862;
	st.shared.f32 	[%r744], %f867;
	add.s32 	%r820, %r820, %r11;
	shl.b32 	%r745, %r2, 4;
	add.s32 	%r862, %r862, %r745;
	add.s32 	%r861, %r861, %r11;
	add.s32 	%r860, %r860, %r11;
	add.s32 	%r859, %r859, %r11;
	add.s32 	%r858, %r858, %r11;
	add.s32 	%r857, %r857, %r11;
	add.s32 	%r856, %r856, %r11;
	add.s32 	%r855, %r855, %r11;
	add.s32 	%r854, %r854, %r11;
	setp.lt.u32 	%p15, %r820, 6144;
	@%p15 bra 	$L__BB8_14;
	bar.sync 	0;
	setp.le.s32 	%p16, %r720, %r818;
	@%p16 bra 	$L__BB8_555;
	min.s32 	%r747, %r817, 2048;
	max.s32 	%r118, %r747, 1;
	mov.b32 	%r896, 0;
$L__BB8_25:
	add.s32 	%r153, %r896, %r818;
	mov.u32 	%r748, shm;
	mad.lo.s32 	%r749, %r896, 12, %r748;
	ld.shared.f32 	%f707, [%r749];
	ld.shared.f32 	%f708, [%r749+4];
	ld.shared.f32 	%f709, [%r749+8];
	sub.f32 	%f710, %f707, %f1;
	sub.f32 	%f711, %f708, %f2;
	sub.f32 	%f712, %f709, %f3;
	mul.f32 	%f713, %f711, %f711;
	fma.rn.f32 	%f714, %f710, %f710, %f713;
	fma.rn.f32 	%f134, %f712, %f712, %f714;
	setp.gt.f32 	%p17, %f134, %f20;
	@%p17 bra 	$L__BB8_554;
	add.s32 	%r750, %r153, %r8;
	shl.b32 	%r751, %r750, 4;
	mul.wide.u32 	%rd29, %r751, 4;
	add.s64 	%rd30, %rd3, %rd29;
	ld.global.nc.f32 	%f715, [%rd30];
	sub.f32 	%f716, %f4, %f715;
	fma.rn.f32 	%f717, %f716, %f716, 0f00000000;
	ld.global.nc.f32 	%f718, [%rd30+4];
	sub.f32 	%f719, %f5, %f718;
	fma.rn.f32 	%f720, %f719, %f719, %f717;
	ld.global.nc.f32 	%f721, [%rd30+8];
	sub.f32 	%f722, %f6, %f721;
	fma.rn.f32 	%f723, %f722, %f722, %f720;
	ld.global.nc.f32 	%f724, [%rd30+12];
	sub.f32 	%f725, %f7, %f724;
	fma.rn.f32 	%f726, %f725, %f725, %f723;
	ld.global.nc.f32 	%f727, [%rd30+16];
	sub.f32 	%f728, %f8, %f727;
	fma.rn.f32 	%f729, %f728, %f728, %f726;
	ld.global.nc.f32 	%f730, [%rd30+20];
	sub.f32 	%f731, %f9, %f730;
	fma.rn.f32 	%f732, %f731, %f731, %f729;
	ld.global.nc.f32 	%f733, [%rd30+24];
	sub.f32 	%f734, %f10, %f733;
	fma.rn.f32 	%f735, %f734, %f734, %f732;
	ld.global.nc.f32 	%f736, [%rd30+28];
	sub.f32 	%f737, %f11, %f736;
	fma.rn.f32 	%f738, %f737, %f737, %f735;
	ld.global.nc.f32 	%f739, [%rd30+32];
	sub.f32 	%f740, %f12, %f739;
	fma.rn.f32 	%f741, %f740, %f740, %f738;
	ld.global.nc.f32 	%f742, [%rd30+36];
	sub.f32 	%f743, %f13, %f742;
	fma.rn.f32 	%f744, %f743, %f743, %f741;
	ld.global.nc.f32 	%f745, [%rd30+40];
	sub.f32 	%f746, %f14, %f745;
	fma.rn.f32 	%f747, %f746, %f746, %f744;
	ld.global.nc.f32 	%f748, [%rd30+44];
	sub.f32 	%f749, %f15, %f748;
	fma.rn.f32 	%f750, %f749, %f749, %f747;
	ld.global.nc.f32 	%f751, [%rd30+48];
	sub.f32 	%f752, %f16, %f751;
	fma.rn.f32 	%f753, %f752, %f752, %f750;
	ld.global.nc.f32 	%f754, [%rd30+52];
	sub.f32 	%f755, %f17, %f754;
	fma.rn.f32 	%f756, %f755, %f755, %f753;
	ld.global.nc.f32 	%f757, [%rd30+56];
	sub.f32 	%f758, %f18, %f757;
	fma.rn.f32 	%f759, %f758, %f758, %f756;
	ld.global.nc.f32 	%f760, [%rd30+60];
	sub.f32 	%f761, %f19, %f760;
	fma.rn.f32 	%f762, %f761, %f761, %f759;
	setp.lt.f32 	%p18, %f762, %f1428;
	selp.f32 	%f1428, %f762, %f1428, %p18;
	selp.b32 	%r1425, %r153, %r1425, %p18;
	setp.gtu.f32 	%p19, %f134, %f20;
	setp.geu.f32 	%p20, %f762, %f1396;
	or.pred  	%p21, %p19, %p20;
	@%p21 bra 	$L__BB8_554;
	setp.leu.f32 	%p22, %f1427, %f1426;
	mov.f32 	%f904, %f1426;
	mov.u32 	%r901, %r1423;
	@%p22 bra 	$L__BB8_29;
	mov.f32 	%f904, %f1427;
	mov.f32 	%f1427, %f1426;
	mov.u32 	%r901, %r1424;
	mov.u32 	%r1424, %r1423;
$L__BB8_29:
	setp.leu.f32 	%p23, %f904, %f1425;
	mov.f32 	%f903, %f1425;
	mov.u32 	%r900, %r1422;
	@%p23 bra 	$L__BB8_32;
	setp.leu.f32 	%p24, %f1427, %f1425;
	mov.f32 	%f903, %f904;
	mov.f32 	%f904, %f1425;
	mov.u32 	%r900, %r901;
	mov.u32 	%r901, %r1422;
	@%p24 bra 	$L__BB8_32;
	mov.f32 	%f904, %f1427;
	mov.f32 	%f1427, %f1425;
	mov.u32 	%r901, %r1424;
	mov.u32 	%r1424, %r1422;
$L__BB8_32:
	setp.leu.f32 	%p25, %f903, %f1424;
	mov.f32 	%f906, %f1424;
	mov.f32 	%f907, %f903;
	mov.f32 	%f908, %f904;
	mov.u32 	%r903, %r1421;
	mov.u32 	%r904, %r900;
	mov.u32 	%r905, %r901;
	@%p25 bra 	$L__BB8_36;
	setp.leu.f32 	%p26, %f904, %f1424;
	mov.f32 	%f906, %f903;
	mov.f32 	%f907, %f1424;
	mov.f32 	%f908, %f904;
	mov.u32 	%r903, %r900;
	mov.u32 	%r904, %r1421;
	mov.u32 	%r905, %r901;
	@%p26 bra 	$L__BB8_36;
	setp.leu.f32 	%p27, %f1427, %f1424;
	mov.f32 	%f906, %f903;
	mov.f32 	%f907, %f904;
	mov.f32 	%f908, %f1424;
	mov.u32 	%r903, %r900;
	mov.u32 	%r904, %r901;
	mov.u32 	%r905, %r1421;
	@%p27 bra 	$L__BB8_36;
	mov.f32 	%f906, %f903;
	mov.f32 	%f907, %f904;
	mov.f32 	%f908, %f1427;
	mov.f32 	%f1427, %f1424;
	mov.u32 	%r903, %r900;
	mov.u32 	%r904, %r901;
	mov.u32 	%r905, %r1424;
	mov.u32 	%r1424, %r1421;
$L__BB8_36:
	setp.leu.f32 	%p28, %f906, %f1423;
	mov.f32 	%f910, %f1423;
	mov.f32 	%f911, %f906;
	mov.f32 	%f912, %f907;
	mov.f32 	%f913, %f908;
	mov.u32 	%r907, %r1420;
	mov.u32 	%r908, %r903;
	mov.u32 	%r909, %r904;
	mov.u32 	%r910, %r905;
	@%p28 bra 	$L__BB8_41;
	setp.leu.f32 	%p29, %f907, %f1423;
	mov.f32 	%f910, %f906;
	mov.f32 	%f911, %f1423;
	mov.f32 	%f912, %f907;
	mov.f32 	%f913, %f908;
	mov.u32 	%r907, %r903;
	mov.u32 	%r908, %r1420;
	mov.u32 	%r909, %r904;
	mov.u32 	%r910, %r905;
	@%p29 bra 	$L__BB8_41;
	setp.leu.f32 	%p30, %f908, %f1423;
	mov.f32 	%f910, %f906;
	mov.f32 	%f911, %f907;
	mov.f32 	%f912, %f1423;
	mov.f32 	%f913, %f908;
	mov.u32 	%r907, %r903;
	mov.u32 	%r908, %r904;
	mov.u32 	%r909, %r1420;
	mov.u32 	%r910, %r905;
	@%p30 bra 	$L__BB8_41;
	setp.leu.f32 	%p31, %f1427, %f1423;
	mov.f32 	%f910, %f906;
	mov.f32 	%f911, %f907;
	mov.f32 	%f912, %f908;
	mov.f32 	%f913, %f1423;
	mov.u32 	%r907, %r903;
	mov.u32 	%r908, %r904;
	mov.u32 	%r909, %r905;
	mov.u32 	%r910, %r1420;
	@%p31 bra 	$L__BB8_41;
	mov.f32 	%f910, %f906;
	mov.f32 	%f911, %f907;
	mov.f32 	%f912, %f908;
	mov.f32 	%f913, %f1427;
	mov.f32 	%f1427, %f1423;
	mov.u32 	%r907, %r903;
	mov.u32 	%r908, %r904;
	mov.u32 	%r909, %r905;
	mov.u32 	%r910, %r1424;
	mov.u32 	%r1424, %r1420;
$L__BB8_41:
	setp.leu.f32 	%p32, %f910, %f1422;
	mov.f32 	%f915, %f1422;
	mov.f32 	%f916, %f910;
	mov.f32 	%f917, %f911;
	mov.f32 	%f918, %f912;
	mov.f32 	%f919, %f913;
	mov.u32 	%r912, %r1419;
	mov.u32 	%r913, %r907;
	mov.u32 	%r914, %r908;
	mov.u32 	%r915, %r909;
	mov.u32 	%r916, %r910;
	@%p32 bra 	$L__BB8_47;
	setp.leu.f32 	%p33, %f911, %f1422;
	mov.f32 	%f915, %f910;
	mov.f32 	%f916, %f1422;
	mov.f32 	%f917, %f911;
	mov.f32 	%f918, %f912;
	mov.f32 	%f919, %f913;
	mov.u32 	%r912, %r907;
	mov.u32 	%r913, %r1419;
	mov.u32 	%r914, %r908;
	mov.u32 	%r915, %r909;
	mov.u32 	%r916, %r910;
	@%p33 bra 	$L__BB8_47;
	setp.leu.f32 	%p34, %f912, %f1422;
	mov.f32 	%f915, %f910;
	mov.f32 	%f916, %f911;
	mov.f32 	%f917, %f1422;
	mov.f32 	%f918, %f912;
	mov.f32 	%f919, %f913;
	mov.u32 	%r912, %r907;
	mov.u32 	%r913, %r908;
	mov.u32 	%r914, %r1419;
	mov.u32 	%r915, %r909;
	mov.u32 	%r916, %r910;
	@%p34 bra 	$L__BB8_47;
	setp.leu.f32 	%p35, %f913, %f1422;
	mov.f32 	%f915, %f910;
	mov.f32 	%f916, %f911;
	mov.f32 	%f917, %f912;
	mov.f32 	%f918, %f1422;
	mov.f32 	%f919, %f913;
	mov.u32 	%r912, %r907;
	mov.u32 	%r913, %r908;
	mov.u32 	%r914, %r909;
	mov.u32 	%r915, %r1419;
	mov.u32 	%r916, %r910;
	@%p35 bra 	$L__BB8_47;
	setp.leu.f32 	%p36, %f1427, %f1422;
	mov.f32 	%f915, %f910;
	mov.f32 	%f916, %f911;
	mov.f32 	%f917, %f912;
	mov.f32 	%f918, %f913;
	mov.f32 	%f919, %f1422;
	mov.u32 	%r912, %r907;
	mov.u32 	%r913, %r908;
	mov.u32 	%r914, %r909;
	mov.u32 	%r915, %r910;
	mov.u32 	%r916, %r1419;
	@%p36 bra 	$L__BB8_47;
	mov.f32 	%f915, %f910;
	mov.f32 	%f916, %f911;
	mov.f32 	%f917, %f912;
	mov.f32 	%f918, %f913;
	mov.f32 	%f919, %f1427;
	mov.f32 	%f1427, %f1422;
	mov.u32 	%r912, %r907;
	mov.u32 	%r913, %r908;
	mov.u32 	%r914, %r909;
	mov.u32 	%r915, %r910;
	mov.u32 	%r916, %r1424;
	mov.u32 	%r1424, %r1419;
$L__BB8_47:
	setp.leu.f32 	%p37, %f915, %f1421;
	mov.f32 	%f921, %f1421;
	mov.f32 	%f922, %f915;
	mov.f32 	%f923, %f916;
	mov.f32 	%f924, %f917;
	mov.f32 	%f925, %f918;
	mov.f32 	%f926, %f919;
	mov.u32 	%r918, %r1418;
	mov.u32 	%r919, %r912;
	mov.u32 	%r920, %r913;
	mov.u32 	%r921, %r914;
	mov.u32 	%r922, %r915;
	mov.u32 	%r923, %r916;
	@%p37 bra 	$L__BB8_54;
	setp.leu.f32 	%p38, %f916, %f1421;
	mov.f32 	%f921, %f915;
	mov.f32 	%f922, %f1421;
	mov.f32 	%f923, %f916;
	mov.f32 	%f924, %f917;
	mov.f32 	%f925, %f918;
	mov.f32 	%f926, %f919;
	mov.u32 	%r918, %r912;
	mov.u32 	%r919, %r1418;
	mov.u32 	%r920, %r913;
	mov.u32 	%r921, %r914;
	mov.u32 	%r922, %r915;
	mov.u32 	%r923, %r916;
	@%p38 bra 	$L__BB8_54;
	setp.leu.f32 	%p39, %f917, %f1421;
	mov.f32 	%f921, %f915;
	mov.f32 	%f922, %f916;
	mov.f32 	%f923, %f1421;
	mov.f32 	%f924, %f917;
	mov.f32 	%f925, %f918;
	mov.f32 	%f926, %f919;
	mov.u32 	%r918, %r912;
	mov.u32 	%r919, %r913;
	mov.u32 	%r920, %r1418;
	mov.u32 	%r921, %r914;
	mov.u32 	%r922, %r915;
	mov.u32 	%r923, %r916;
	@%p39 bra 	$L__BB8_54;
	setp.leu.f32 	%p40, %f918, %f1421;
	mov.f32 	%f921, %f915;
	mov.f32 	%f922, %f916;
	mov.f32 	%f923, %f917;
	mov.f32 	%f924, %f1421;
	mov.f32 	%f925, %f918;
	mov.f32 	%f926, %f919;
	mov.u32 	%r918, %r912;
	mov.u32 	%r919, %r913;
	mov.u32 	%r920, %r914;
	mov.u32 	%r921, %r1418;
	mov.u32 	%r922, %r915;
	mov.u32 	%r923, %r916;
	@%p40 bra 	$L__BB8_54;
	setp.leu.f32 	%p41, %f919, %f1421;
	mov.f32 	%f921, %f915;
	mov.f32 	%f922, %f916;
	mov.f32 	%f923, %f917;
	mov.f32 	%f924, %f918;
	mov.f32 	%f925, %f1421;
	mov.f32 	%f926, %f919;
	mov.u32 	%r918, %r912;
	mov.u32 	%r919, %r913;
	mov.u32 	%r920, %r914;
	mov.u32 	%r921, %r915;
	mov.u32 	%r922, %r1418;
	mov.u32 	%r923, %r916;
	@%p41 bra 	$L__BB8_54;
	setp.leu.f32 	%p42, %f1427, %f1421;
	mov.f32 	%f921, %f915;
	mov.f32 	%f922, %f916;
	mov.f32 	%f923, %f917;
	mov.f32 	%f924, %f918;
	mov.f32 	%f925, %f919;
	mov.f32 	%f926, %f1421;
	mov.u32 	%r918, %r912;
	mov.u32 	%r919, %r913;
	mov.u32 	%r920, %r914;
	mov.u32 	%r921, %r915;
	mov.u32 	%r922, %r916;
	mov.u32 	%r923, %r1418;
	@%p42 bra 	$L__BB8_54;
	mov.f32 	%f921, %f915;
	mov.f32 	%f922, %f916;
	mov.f32 	%f923, %f917;
	mov.f32 	%f924, %f918;
	mov.f32 	%f925, %f919;
	mov.f32 	%f926, %f1427;
	mov.f32 	%f1427, %f1421;
	mov.u32 	%r918, %r912;
	mov.u32 	%r919, %r913;
	mov.u32 	%r920, %r914;
	mov.u32 	%r921, %r915;
	mov.u32 	%r922, %r916;
	mov.u32 	%r923, %r1424;
	mov.u32 	%r1424, %r1418;
$L__BB8_54:
	setp.leu.f32 	%p43, %f921, %f1420;
	mov.f32 	%f928, %f1420;
	mov.f32 	%f929, %f921;
	mov.f32 	%f930, %f922;
	mov.f32 	%f931, %f923;
	mov.f32 	%f932, %f924;
	mov.f32 	%f933, %f925;
	mov.f32 	%f934, %f926;
	mov.u32 	%r925, %r1417;
	mov.u32 	%r926, %r918;
	mov.u32 	%r927, %r919;
	mov.u32 	%r928, %r920;
	mov.u32 	%r929, %r921;
	mov.u32 	%r930, %r922;
	mov.u32 	%r931, %r923;
	@%p43 bra 	$L__BB8_62;
	setp.leu.f32 	%p44, %f922, %f1420;
	mov.f32 	%f928, %f921;
	mov.f32 	%f929, %f1420;
	mov.f32 	%f930, %f922;
	mov.f32 	%f931, %f923;
	mov.f32 	%f932, %f924;
	mov.f32 	%f933, %f925;
	mov.f32 	%f934, %f926;
	mov.u32 	%r925, %r918;
	mov.u32 	%r926, %r1417;
	mov.u32 	%r927, %r919;
	mov.u32 	%r928, %r920;
	mov.u32 	%r929, %r921;
	mov.u32 	%r930, %r922;
	mov.u32 	%r931, %r923;
	@%p44 bra 	$L__BB8_62;
	setp.leu.f32 	%p45, %f923, %f1420;
	mov.f32 	%f928, %f921;
	mov.f32 	%f929, %f922;
	mov.f32 	%f930, %f1420;
	mov.f32 	%f931, %f923;
	mov.f32 	%f932, %f924;
	mov.f32 	%f933, %f925;
	mov.f32 	%f934, %f926;
	mov.u32 	%r925, %r918;
	mov.u32 	%r926, %r919;
	mov.u32 	%r927, %r1417;
	mov.u32 	%r928, %r920;
	mov.u32 	%r929, %r921;
	mov.u32 	%r930, %r922;
	mov.u32 	%r931, %r923;
	@%p45 bra 	$L__BB8_62;
	setp.leu.f32 	%p46, %f924, %f1420;
	mov.f32 	%f928, %f921;
	mov.f32 	%f929, %f922;
	mov.f32 	%f930, %f923;
	mov.f32 	%f931, %f1420;
	mov.f32 	%f932, %f924;
	mov.f32 	%f933, %f925;
	mov.f32 	%f934, %f926;
	mov.u32 	%r925, %r918;
	mov.u32 	%r926, %r919;
	mov.u32 	%r927, %r920;
	mov.u32 	%r928, %r1417;
	mov.u32 	%r929, %r921;
	mov.u32 	%r930, %r922;
	mov.u32 	%r931, %r923;
	@%p46 bra 	$L__BB8_62;
	setp.leu.f32 	%p47, %f925, %f1420;
	mov.f32 	%f928, %f921;
	mov.f32 	%f929, %f922;
	mov.f32 	%f930, %f923;
	mov.f32 	%f931, %f924;
	mov.f32 	%f932, %f1420;
	mov.f32 	%f933, %f925;
	mov.f32 	%f934, %f926;
	mov.u32 	%r925, %r918;
	mov.u32 	%r926, %r919;
	mov.u32 	%r927, %r920;
	mov.u32 	%r928, %r921;
	mov.u32 	%r929, %r1417;
	mov.u32 	%r930, %r922;
	mov.u32 	%r931, %r923;
	@%p47 bra 	$L__BB8_62;
	setp.leu.f32 	%p48, %f926, %f1420;
	mov.f32 	%f928, %f921;
	mov.f32 	%f929, %f922;
	mov.f32 	%f930, %f923;
	mov.f32 	%f931, %f924;
	mov.f32 	%f932, %f925;
	mov.f32 	%f933, %f1420;
	mov.f32 	%f934, %f926;
	mov.u32 	%r925, %r918;
	mov.u32 	%r926, %r919;
	mov.u32 	%r927, %r920;
	mov.u32 	%r928, %r921;
	mov.u32 	%r929, %r922;
	mov.u32 	%r930, %r1417;
	mov.u32 	%r931, %r923;
	@%p48 bra 	$L__BB8_62;
	setp.leu.f32 	%p49, %f1427, %f1420;
	mov.f32 	%f928, %f921;
	mov.f32 	%f929, %f922;
	mov.f32 	%f930, %f923;
	mov.f32 	%f931, %f924;
	mov.f32 	%f932, %f925;
	mov.f32 	%f933, %f926;
	mov.f32 	%f934, %f1420;
	mov.u32 	%r925, %r918;
	mov.u32 	%r926, %r919;
	mov.u32 	%r927, %r920;
	mov.u32 	%r928, %r921;
	mov.u32 	%r929, %r922;
	mov.u32 	%r930, %r923;
	mov.u32 	%r931, %r1417;
	@%p49 bra 	$L__BB8_62;
	mov.f32 	%f928, %f921;
	mov.f32 	%f929, %f922;
	mov.f32 	%f930, %f923;
	mov.f32 	%f931, %f924;
	mov.f32 	%f932, %f925;
	mov.f32 	%f933, %f926;
	mov.f32 	%f934, %f1427;
	mov.f32 	%f1427, %f1420;
	mov.u32 	%r925, %r918;
	mov.u32 	%r926, %r919;
	mov.u32 	%r927, %r920;
	mov.u32 	%r928, %r921;
	mov.u32 	%r929, %r922;
	mov.u32 	%r930, %r923;
	mov.u32 	%r931, %r1424;
	mov.u32 	%r1424, %r1417;
$L__BB8_62:
	setp.leu.f32 	%p50, %f928, %f1419;
	mov.f32 	%f936, %f1419;
	mov.f32 	%f937, %f928;
	mov.f32 	%f938, %f929;
	mov.f32 	%f939, %f930;
	mov.f32 	%f940, %f931;
	mov.f32 	%f941, %f932;
	mov.f32 	%f942, %f933;
	mov.f32 	%f943, %f934;
	mov.u32 	%r933, %r1416;
	mov.u32 	%r934, %r925;
	mov.u32 	%r935, %r926;
	mov.u32 	%r936, %r927;
	mov.u32 	%r937, %r928;
	mov.u32 	%r938, %r929;
	mov.u32 	%r939, %r930;
	mov.u32 	%r940, %r931;
	@%p50 bra 	$L__BB8_71;
	setp.leu.f32 	%p51, %f929, %f1419;
	mov.f32 	%f936, %f928;
	mov.f32 	%f937, %f1419;
	mov.f32 	%f938, %f929;
	mov.f32 	%f939, %f930;
	mov.f32 	%f940, %f931;
	mov.f32 	%f941, %f932;
	mov.f32 	%f942, %f933;
	mov.f32 	%f943, %f934;
	mov.u32 	%r933, %r925;
	mov.u32 	%r934, %r1416;
	mov.u32 	%r935, %r926;
	mov.u32 	%r936, %r927;
	mov.u32 	%r937, %r928;
	mov.u32 	%r938, %r929;
	mov.u32 	%r939, %r930;
	mov.u32 	%r940, %r931;
	@%p51 bra 	$L__BB8_71;
	setp.leu.f32 	%p52, %f930, %f1419;
	mov.f32 	%f936, %f928;
	mov.f32 	%f937, %f929;
	mov.f32 	%f938, %f1419;
	mov.f32 	%f939, %f930;
	mov.f32 	%f940, %f931;
	mov.f32 	%f941, %f932;
	mov.f32 	%f942, %f933;
	mov.f32 	%f943, %f934;
	mov.u32 	%r933, %r925;
	mov.u32 	%r934, %r926;
	mov.u32 	%r935, %r1416;
	mov.u32 	%r936, %r927;
	mov.u32 	%r937, %r928;
	mov.u32 	%r938, %r929;
	mov.u32 	%r939, %r930;
	mov.u32 	%r940, %r931;
	@%p52 bra 	$L__BB8_71;
	setp.leu.f32 	%p53, %f931, %f1419;
	mov.f32 	%f936, %f928;
	mov.f32 	%f937, %f929;
	mov.f32 	%f938, %f930;
	mov.f32 	%f939, %f1419;
	mov.f32 	%f940, %f931;
	mov.f32 	%f941, %f932;
	mov.f32 	%f942, %f933;
	mov.f32 	%f943, %f934;
	mov.u32 	%r933, %r925;
	mov.u32 	%r934, %r926;
	mov.u32 	%r935, %r927;
	mov.u32 	%r936, %r1416;
	mov.u32 	%r937, %r928;
	mov.u32 	%r938, %r929;
	mov.u32 	%r939, %r930;
	mov.u32 	%r940, %r931;
	@%p53 bra 	$L__BB8_71;
	setp.leu.f32 	%p54, %f932, %f1419;
	mov.f32 	%f936, %f928;
	mov.f32 	%f937, %f929;
	mov.f32 	%f938, %f930;
	mov.f32 	%f939, %f931;
	mov.f32 	%f940, %f1419;
	mov.f32 	%f941, %f932;
	mov.f32 	%f942, %f933;
	mov.f32 	%f943, %f934;
	mov.u32 	%r933, %r925;
	mov.u32 	%r934, %r926;
	mov.u32 	%r935, %r927;
	mov.u32 	%r936, %r928;
	mov.u32 	%r937, %r1416;
	mov.u32 	%r938, %r929;
	mov.u32 	%r939, %r930;
	mov.u32 	%r940, %r931;
	@%p54 bra 	$L__BB8_71;
	setp.leu.f32 	%p55, %f933, %f1419;
	mov.f32 	%f936, %f928;
	mov.f32 	%f937, %f929;
	mov.f32 	%f938, %f930;
	mov.f32 	%f939, %f931;
	mov.f32 	%f940, %f932;
	mov.f32 	%f941, %f1419;
	mov.f32 	%f942, %f933;
	mov.f32 	%f943, %f934;
	mov.u32 	%r933, %r925;
	mov.u32 	%r934, %r926;
	mov.u32 	%r935, %r927;
	mov.u32 	%r936, %r928;
	mov.u32 	%r937, %r929;
	mov.u32 	%r938, %r1416;
	mov.u32 	%r939, %r930;
	mov.u32 	%r940, %r931;
	@%p55 bra 	$L__BB8_71;
	setp.leu.f32 	%p56, %f934, %f1419;
	mov.f32 	%f936, %f928;
	mov.f32 	%f937, %f929;
	mov.f32 	%f938, %f930;
	mov.f32 	%f939, %f931;
	mov.f32 	%f940, %f932;
	mov.f32 	%f941, %f933;
	mov.f32 	%f942, %f1419;
	mov.f32 	%f943, %f934;
	mov.u32 	%r933, %r925;
	mov.u32 	%r934, %r926;
	mov.u32 	%r935, %r927;
	mov.u32 	%r936, %r928;
	mov.u32 	%r937, %r929;
	mov.u32 	%r938, %r930;
	mov.u32 	%r939, %r1416;
	mov.u32 	%r940, %r931;
	@%p56 bra 	$L__BB8_71;
	setp.leu.f32 	%p57, %f1427, %f1419;
	mov.f32 	%f936, %f928;
	mov.f32 	%f937, %f929;
	mov.f32 	%f938, %f930;
	mov.f32 	%f939, %f931;
	mov.f32 	%f940, %f932;
	mov.f32 	%f941, %f933;
	mov.f32 	%f942, %f934;
	mov.f32 	%f943, %f1419;
	mov.u32 	%r933, %r925;
	mov.u32 	%r934, %r926;
	mov.u32 	%r935, %r927;
	mov.u32 	%r936, %r928;
	mov.u32 	%r937, %r929;
	mov.u32 	%r938, %r930;
	mov.u32 	%r939, %r931;
	mov.u32 	%r940, %r1416;
	@%p57 bra 	$L__BB8_71;
	mov.f32 	%f936, %f928;
	mov.f32 	%f937, %f929;
	mov.f32 	%f938, %f930;
	mov.f32 	%f939, %f931;
	mov.f32 	%f940, %f932;
	mov.f32 	%f941, %f933;
	mov.f32 	%f942, %f934;
	mov.f32 	%f943, %f1427;
	mov.f32 	%f1427, %f1419;
	mov.u32 	%r933, %r925;
	mov.u32 	%r934, %r926;
	mov.u32 	%r935, %r927;
	mov.u32 	%r936, %r928;
	mov.u32 	%r937, %r929;
	mov.u32 	%r938, %r930;
	mov.u32 	%r939, %r931;
	mov.u32 	%r940, %r1424;
	mov.u32 	%r1424, %r1416;
$L__BB8_71:
	setp.leu.f32 	%p58, %f936, %f1418;
	mov.f32 	%f945, %f1418;
	mov.f32 	%f946, %f936;
	mov.f32 	%f947, %f937;
	mov.f32 	%f948, %f938;
	mov.f32 	%f949, %f939;
	mov.f32 	%f950, %f940;
	mov.f32 	%f951, %f941;
	mov.f32 	%f952, %f942;
	mov.f32 	%f953, %f943;
	mov.u32 	%r942, %r1415;
	mov.u32 	%r943, %r933;
	mov.u32 	%r944, %r934;
	mov.u32 	%r945, %r935;
	mov.u32 	%r946, %r936;
	mov.u32 	%r947, %r937;
	mov.u32 	%r948, %r938;
	mov.u32 	%r949, %r939;
	mov.u32 	%r950, %r940;
	@%p58 bra 	$L__BB8_81;
	setp.leu.f32 	%p59, %f937, %f1418;
	mov.f32 	%f945, %f936;
	mov.f32 	%f946, %f1418;
	mov.f32 	%f947, %f937;
	mov.f32 	%f948, %f938;
	mov.f32 	%f949, %f939;
	mov.f32 	%f950, %f940;
	mov.f32 	%f951, %f941;
	mov.f32 	%f952, %f942;
	mov.f32 	%f953, %f943;
	mov.u32 	%r942, %r933;
	mov.u32 	%r943, %r1415;
	mov.u32 	%r944, %r934;
	mov.u32 	%r945, %r935;
	mov.u32 	%r946, %r936;
	mov.u32 	%r947, %r937;
	mov.u32 	%r948, %r938;
	mov.u32 	%r949, %r939;
	mov.u32 	%r950, %r940;
	@%p59 bra 	$L__BB8_81;
	setp.leu.f32 	%p60, %f938, %f1418;
	mov.f32 	%f945, %f936;
	mov.f32 	%f946, %f937;
	mov.f32 	%f947, %f1418;
	mov.f32 	%f948, %f938;
	mov.f32 	%f949, %f939;
	mov.f32 	%f950, %f940;
	mov.f32 	%f951, %f941;
	mov.f32 	%f952, %f942;
	mov.f32 	%f953, %f943;
	mov.u32 	%r942, %r933;
	mov.u32 	%r943, %r934;
	mov.u32 	%r944, %r1415;
	mov.u32 	%r945, %r935;
	mov.u32 	%r946, %r936;
	mov.u32 	%r947, %r937;
	mov.u32 	%r948, %r938;
	mov.u32 	%r949, %r939;
	mov.u32 	%r950, %r940;
	@%p60 bra 	$L__BB8_81;
	setp.leu.f32 	%p61, %f939, %f1418;
	mov.f32 	%f945, %f936;
	mov.f32 	%f946, %f937;
	mov.f32 	%f947, %f938;
	mov.f32 	%f948, %f1418;
	mov.f32 	%f949, %f939;
	mov.f32 	%f950, %f940;
	mov.f32 	%f951, %f941;
	mov.f32 	%f952, %f942;
	mov.f32 	%f953, %f943;
	mov.u32 	%r942, %r933;
	mov.u32 	%r943, %r934;
	mov.u32 	%r944, %r935;
	mov.u32 	%r945, %r1415;
	mov.u32 	%r946, %r936;
	mov.u32 	%r947, %r937;
	mov.u32 	%r948, %r938;
	mov.u32 	%r949, %r939;
	mov.u32 	%r950, %r940;
	@%p61 bra 	$L__BB8_81;
	setp.leu.f32 	%p62, %f940, %f1418;
	mov.f32 	%f945, %f936;
	mov.f32 	%f946, %f937;
	mov.f32 	%f947, %f938;
	mov.f32 	%f948, %f939;
	mov.f32 	%f949, %f1418;
	mov.f32 	%f950, %f940;
	mov.f32 	%f951, %f941;
	mov.f32 	%f952, %f942;
	mov.f32 	%f953, %f943;
	mov.u32 	%r942, %r933;
	mov.u32 	%r943, %r934;
	mov.u32 	%r944, %r935;
	mov.u32 	%r945, %r936;
	mov.u32 	%r946, %r1415;
	mov.u32 	%r947, %r937;
	mov.u32 	%r948, %r938;
	mov.u32 	%r949, %r939;
	mov.u32 	%r950, %r940;
	@%p62 bra 	$L__BB8_81;
	setp.leu.f32 	%p63, %f941, %f1418;
	mov.f32 	%f945, %f936;
	mov.f32 	%f946, %f937;
	mov.f32 	%f947, %f938;
	mov.f32 	%f948, %f939;
	mov.f32 	%f949, %f940;
	mov.f32 	%f950, %f1418;
	mov.f32 	%f951, %f941;
	mov.f32 	%f952, %f942;
	mov.f32 	%f953, %f943;
	mov.u32 	%r942, %r933;
	mov.u32 	%r943, %r934;
	mov.u32 	%r944, %r935;
	mov.u32 	%r945, %r936;
	mov.u32 	%r946, %r937;
	mov.u32 	%r947, %r1415;
	mov.u32 	%r948, %r938;
	mov.u32 	%r949, %r939;
	mov.u32 	%r950, %r940;
	@%p63 bra 	$L__BB8_81;
	setp.leu.f32 	%p64, %f942, %f1418;
	mov.f32 	%f945, %f936;
	mov.f32 	%f946, %f937;
	mov.f32 	%f947, %f938;
	mov.f32 	%f948, %f939;
	mov.f32 	%f949, %f940;
	mov.f32 	%f950, %f941;
	mov.f32 	%f951, %f1418;
	mov.f32 	%f952, %f942;
	mov.f32 	%f953, %f943;
	mov.u32 	%r942, %r933;
	mov.u32 	%r943, %r934;
	mov.u32 	%r944, %r935;
	mov.u32 	%r945, %r936;
	mov.u32 	%r946, %r937;
	mov.u32 	%r947, %r938;
	mov.u32 	%r948, %r1415;
	mov.u32 	%r949, %r939;
	mov.u32 	%r950, %r940;
	@%p64 bra 	$L__BB8_81;
	setp.leu.f32 	%p65, %f943, %f1418;
	mov.f32 	%f945, %f936;
	mov.f32 	%f946, %f937;
	mov.f32 	%f947, %f938;
	mov.f32 	%f948, %f939;
	mov.f32 	%f949, %f940;
	mov.f32 	%f950, %f941;
	mov.f32 	%f951, %f942;
	mov.f32 	%f952, %f1418;
	mov.f32 	%f953, %f943;
	mov.u32 	%r942, %r933;
	mov.u32 	%r943, %r934;
	mov.u32 	%r944, %r935;
	mov.u32 	%r945, %r936;
	mov.u32 	%r946, %r937;
	mov.u32 	%r947, %r938;
	mov.u32 	%r948, %r939;
	mov.u32 	%r949, %r1415;
	mov.u32 	%r950, %r940;
	@%p65 bra 	$L__BB8_81;
	setp.leu.f32 	%p66, %f1427, %f1418;
	mov.f32 	%f945, %f936;
	mov.f32 	%f946, %f937;
	mov.f32 	%f947, %f938;
	mov.f32 	%f948, %f939;
	mov.f32 	%f949, %f940;
	mov.f32 	%f950, %f941;
	mov.f32 	%f951, %f942;
	mov.f32 	%f952, %f943;
	mov.f32 	%f953, %f1418;
	mov.u32 	%r942, %r933;
	mov.u32 	%r943, %r934;
	mov.u32 	%r944, %r935;
	mov.u32 	%r945, %r936;
	mov.u32 	%r946, %r937;
	mov.u32 	%r947, %r938;
	mov.u32 	%r948, %r939;
	mov.u32 	%r949, %r940;
	mov.u32 	%r950, %r1415;
	@%p66 bra 	$L__BB8_81;
	mov.f32 	%f945, %f936;
	mov.f32 	%f946, %f937;
	mov.f32 	%f947, %f938;
	mov.f32 	%f948, %f939;
	mov.f32 	%f949, %f940;
	mov.f32 	%f950, %f941;
	mov.f32 	%f951, %f942;
	mov.f32 	%f952, %f943;
	mov.f32 	%f953, %f1427;
	mov.f32 	%f1427, %f1418;
	mov.u32 	%r942, %r933;
	mov.u32 	%r943, %r934;
	mov.u32 	%r944, %r935;
	mov.u32 	%r945, %r936;
	mov.u32 	%r946, %r937;
	mov.u32 	%r947, %r938;
	mov.u32 	%r948, %r939;
	mov.u32 	%r949, %r940;
	mov.u32 	%r950, %r1424;
	mov.u32 	%r1424, %r1415;
$L__BB8_81:
	setp.leu.f32 	%p67, %f945, %f1417;
	mov.f32 	%f955, %f1417;
	mov.f32 	%f956, %f945;
	mov.f32 	%f957, %f946;
	mov.f32 	%f958, %f947;
	mov.f32 	%f959, %f948;
	mov.f32 	%f960, %f949;
	mov.f32 	%f961, %f950;
	mov.f32 	%f962, %f951;
	mov.f32 	%f963, %f952;
	mov.f32 	%f964, %f953;
	mov.u32 	%r952, %r1414;
	mov.u32 	%r953, %r942;
	mov.u32 	%r954, %r943;
	mov.u32 	%r955, %r944;
	mov.u32 	%r956, %r945;
	mov.u32 	%r957, %r946;
	mov.u32 	%r958, %r947;
	mov.u32 	%r959, %r948;
	mov.u32 	%r960, %r949;
	mov.u32 	%r961, %r950;
	@%p67 bra 	$L__BB8_92;
	setp.leu.f32 	%p68, %f946, %f1417;
	mov.f32 	%f955, %f945;
	mov.f32 	%f956, %f1417;
	mov.f32 	%f957, %f946;
	mov.f32 	%f958, %f947;
	mov.f32 	%f959, %f948;
	mov.f32 	%f960, %f949;
	mov.f32 	%f961, %f950;
	mov.f32 	%f962, %f951;
	mov.f32 	%f963, %f952;
	mov.f32 	%f964, %f953;
	mov.u32 	%r952, %r942;
	mov.u32 	%r953, %r1414;
	mov.u32 	%r954, %r943;
	mov.u32 	%r955, %r944;
	mov.u32 	%r956, %r945;
	mov.u32 	%r957, %r946;
	mov.u32 	%r958, %r947;
	mov.u32 	%r959, %r948;
	mov.u32 	%r960, %r949;
	mov.u32 	%r961, %r950;
	@%p68 bra 	$L__BB8_92;
	setp.leu.f32 	%p69, %f947, %f1417;
	mov.f32 	%f955, %f945;
	mov.f32 	%f956, %f946;
	mov.f32 	%f957, %f1417;
	mov.f32 	%f958, %f947;
	mov.f32 	%f959, %f948;
	mov.f32 	%f960, %f949;
	mov.f32 	%f961, %f950;
	mov.f32 	%f962, %f951;
	mov.f32 	%f963, %f952;
	mov.f32 	%f964, %f953;
	mov.u32 	%r952, %r942;
	mov.u32 	%r953, %r943;
	mov.u32 	%r954, %r1414;
	mov.u32 	%r955, %r944;
	mov.u32 	%r956, %r945;
	mov.u32 	%r957, %r946;
	mov.u32 	%r958, %r947;
	mov.u32 	%r959, %r948;
	mov.u32 	%r960, %r949;
	mov.u32 	%r961, %r950;
	@%p69 bra 	$L__BB8_92;
	setp.leu.f32 	%p70, %f948, %f1417;
	mov.f32 	%f955, %f945;
	mov.f32 	%f956, %f946;
	mov.f32 	%f957, %f947;
	mov.f32 	%f958, %f1417;
	mov.f32 	%f959, %f948;
	mov.f32 	%f960, %f949;
	mov.f32 	%f961, %f950;
	mov.f32 	%f962, %f951;
	mov.f32 	%f963, %f952;
	mov.f32 	%f964, %f953;
	mov.u32 	%r952, %r942;
	mov.u32 	%r953, %r943;
	mov.u32 	%r954, %r944;
	mov.u32 	%r955, %r1414;
	mov.u32 	%r956, %r945;
	mov.u32 	%r957, %r946;
	mov.u32 	%r958, %r947;
	mov.u32 	%r959, %r948;
	mov.u32 	%r960, %r949;
	mov.u32 	%r961, %r950;
	@%p70 bra 	$L__BB8_92;
	setp.leu.f32 	%p71, %f949, %f1417;
	mov.f32 	%f955, %f945;
	mov.f32 	%f956, %f946;
	mov.f32 	%f957, %f947;
	mov.f32 	%f958, %f948;
	mov.f32 	%f959, %f1417;
	mov.f32 	%f960, %f949;
	mov.f32 	%f961, %f950;
	mov.f32 	%f962, %f951;
	mov.f32 	%f963, %f952;
	mov.f32 	%f964, %f953;
	mov.u32 	%r952, %r942;
	mov.u32 	%r953, %r943;
	mov.u32 	%r954, %r944;
	mov.u32 	%r955, %r945;
	mov.u32 	%r956, %r1414;
	mov.u32 	%r957, %r946;
	mov.u32 	%r958, %r947;
	mov.u32 	%r959, %r948;
	mov.u32 	%r960, %r949;
	mov.u32 	%r961, %r950;
	@%p71 bra 	$L__BB8_92;
	setp.leu.f32 	%p72, %f950, %f1417;
	mov.f32 	%f955, %f945;
	mov.f32 	%f956, %f946;
	mov.f32 	%f957, %f947;
	mov.f32 	%f958, %f948;
	mov.f32 	%f959, %f949;
	mov.f32 	%f960, %f1417;
	mov.f32 	%f961, %f950;
	mov.f32 	%f962, %f951;
	mov.f32 	%f963, %f952;
	mov.f32 	%f964, %f953;
	mov.u32 	%r952, %r942;
	mov.u32 	%r953, %r943;
	mov.u32 	%r954, %r944;
	mov.u32 	%r955, %r945;
	mov.u32 	%r956, %r946;
	mov.u32 	%r957, %r1414;
	mov.u32 	%r958, %r947;
	mov.u32 	%r959, %r948;
	mov.u32 	%r960, %r949;
	mov.u32 	%r961, %r950;
	@%p72 bra 	$L__BB8_92;
	setp.leu.f32 	%p73, %f951, %f1417;
	mov.f32 	%f955, %f945;
	mov.f32 	%f956, %f946;
	mov.f32 	%f957, %f947;
	mov.f32 	%f958, %f948;
	mov.f32 	%f959, %f949;
	mov.f32 	%f960, %f950;
	mov.f32 	%f961, %f1417;
	mov.f32 	%f962, %f951;
	mov.f32 	%f963, %f952;
	mov.f32 	%f964, %f953;
	mov.u32 	%r952, %r942;
	mov.u32 	%r953, %r943;
	mov.u32 	%r954, %r944;
	mov.u32 	%r955, %r945;
	mov.u32 	%r956, %r946;
	mov.u32 	%r957, %r947;
	mov.u32 	%r958, %r1414;
	mov.u32 	%r959, %r948;
	mov.u32 	%r960, %r949;
	mov.u32 	%r961, %r950;
	@%p73 bra 	$L__BB8_92;
	setp.leu.f32 	%p74, %f952, %f1417;
	mov.f32 	%f955, %f945;
	mov.f32 	%f956, %f946;
	mov.f32 	%f957, %f947;
	mov.f32 	%f958, %f948;
	mov.f32 	%f959, %f949;
	mov.f32 	%f960, %f950;
	mov.f32 	%f961, %f951;
	mov.f32 	%f962, %f1417;
	mov.f32 	%f963, %f952;
	mov.f32 	%f964, %f953;
	mov.u32 	%r952, %r942;
	mov.u32 	%r953, %r943;
	mov.u32 	%r954, %r944;
	mov.u32 	%r955, %r945;
	mov.u32 	%r956, %r946;
	mov.u32 	%r957, %r947;
	mov.u32 	%r958, %r948;
	mov.u32 	%r959, %r1414;
	mov.u32 	%r960, %r949;
	mov.u32 	%r961, %r950;
	@%p74 bra 	$L__BB8_92;
	setp.leu.f32 	%p75, %f953, %f1417;
	mov.f32 	%f955, %f945;
	mov.f32 	%f956, %f946;
	mov.f32 	%f957, %f947;
	mov.f32 	%f958, %f948;
	mov.f32 	%f959, %f949;
	mov.f32 	%f960, %f950;
	mov.f32 	%f961, %f951;
	mov.f32 	%f962, %f952;
	mov.f32 	%f963, %f1417;
	mov.f32 	%f964, %f953;
	mov.u32 	%r952, %r942;
	mov.u32 	%r953, %r943;
	mov.u32 	%r954, %r944;
	mov.u32 	%r955, %r945;
	mov.u32 	%r956, %r946;
	mov.u32 	%r957, %r947;
	mov.u32 	%r958, %r948;
	mov.u32 	%r959, %r949;
	mov.u32 	%r960, %r1414;
	mov.u32 	%r961, %r950;
	@%p75 bra 	$L__BB8_92;
	setp.leu.f32 	%p76, %f1427, %f1417;
	mov.f32 	%f955, %f945;
	mov.f32 	%f956, %f946;
	mov.f32 	%f957, %f947;
	mov.f32 	%f958, %f948;
	mov.f32 	%f959, %f949;
	mov.f32 	%f960, %f950;
	mov.f32 	%f961, %f951;
	mov.f32 	%f962, %f952;
	mov.f32 	%f963, %f953;
	mov.f32 	%f964, %f1417;
	mov.u32 	%r952, %r942;
	mov.u32 	%r953, %r943;
	mov.u32 	%r954, %r944;
	mov.u32 	%r955, %r945;
	mov.u32 	%r956, %r946;
	mov.u32 	%r957, %r947;
	mov.u32 	%r958, %r948;
	mov.u32 	%r959, %r949;
	mov.u32 	%r960, %r950;
	mov.u32 	%r961, %r1414;
	@%p76 bra 	$L__BB8_92;
	mov.f32 	%f955, %f945;
	mov.f32 	%f956, %f946;
	mov.f32 	%f957, %f947;
	mov.f32 	%f958, %f948;
	mov.f32 	%f959, %f949;
	mov.f32 	%f960, %f950;
	mov.f32 	%f961, %f951;
	mov.f32 	%f962, %f952;
	mov.f32 	%f963, %f953;
	mov.f32 	%f964, %f1427;
	mov.f32 	%f1427, %f1417;
	mov.u32 	%r952, %r942;
	mov.u32 	%r953, %r943;
	mov.u32 	%r954, %r944;
	mov.u32 	%r955, %r945;
	mov.u32 	%r956, %r946;
	mov.u32 	%r957, %r947;
	mov.u32 	%r958, %r948;
	mov.u32 	%r959, %r949;
	mov.u32 	%r960, %r950;
	mov.u32 	%r961, %r1424;
	mov.u32 	%r1424, %r1414;
$L__BB8_92:
	setp.leu.f32 	%p77, %f955, %f1416;
	mov.f32 	%f966, %f1416;
	mov.f32 	%f967, %f955;
	mov.f32 	%f968, %f956;
	mov.f32 	%f969, %f957;
	mov.f32 	%f970, %f958;
	mov.f32 	%f971, %f959;
	mov.f32 	%f972, %f960;
	mov.f32 	%f973, %f961;
	mov.f32 	%f974, %f962;
	mov.f32 	%f975, %f963;
	mov.f32 	%f976, %f964;
	mov.u32 	%r963, %r1413;
	mov.u32 	%r964, %r952;
	mov.u32 	%r965, %r953;
	mov.u32 	%r966, %r954;
	mov.u32 	%r967, %r955;
	mov.u32 	%r968, %r956;
	mov.u32 	%r969, %r957;
	mov.u32 	%r970, %r958;
	mov.u32 	%r971, %r959;
	mov.u32 	%r972, %r960;
	mov.u32 	%r973, %r961;
	@%p77 bra 	$L__BB8_104;
	setp.leu.f32 	%p78, %f956, %f1416;
	mov.f32 	%f966, %f955;
	mov.f32 	%f967, %f1416;
	mov.f32 	%f968, %f956;
	mov.f32 	%f969, %f957;
	mov.f32 	%f970, %f958;
	mov.f32 	%f971, %f959;
	mov.f32 	%f972, %f960;
	mov.f32 	%f973, %f961;
	mov.f32 	%f974, %f962;
	mov.f32 	%f975, %f963;
	mov.f32 	%f976, %f964;
	mov.u32 	%r963, %r952;
	mov.u32 	%r964, %r1413;
	mov.u32 	%r965, %r953;
	mov.u32 	%r966, %r954;
	mov.u32 	%r967, %r955;
	mov.u32 	%r968, %r956;
	mov.u32 	%r969, %r957;
	mov.u32 	%r970, %r958;
	mov.u32 	%r971, %r959;
	mov.u32 	%r972, %r960;
	mov.u32 	%r973, %r961;
	@%p78 bra 	$L__BB8_104;
	setp.leu.f32 	%p79, %f957, %f1416;
	mov.f32 	%f966, %f955;
	mov.f32 	%f967, %f956;
	mov.f32 	%f968, %f1416;
	mov.f32 	%f969, %f957;
	mov.f32 	%f970, %f958;
	mov.f32 	%f971, %f959;
	mov.f32 	%f972, %f960;
	mov.f32 	%f973, %f961;
	mov.f32 	%f974, %f962;
	mov.f32 	%f975, %f963;
	mov.f32 	%f976, %f964;
	mov.u32 	%r963, %r952;
	mov.u32 	%r964, %r953;
	mov.u32 	%r965, %r1413;
	mov.u32 	%r966, %r954;
	mov.u32 	%r967, %r955;
	mov.u32 	%r968, %r956;
	mov.u32 	%r969, %r957;
	mov.u32 	%r970, %r958;
	mov.u32 	%r971, %r959;
	mov.u32 	%r972, %r960;
	mov.u32 	%r973, %r961;
	@%p79 bra 	$L__BB8_104;
	setp.leu.f32 	%p80, %f958, %f1416;
	mov.f32 	%f966, %f955;
	mov.f32 	%f967, %f956;
	mov.f32 	%f968, %f957;
	mov.f32 	%f969, %f1416;
	mov.f32 	%f970, %f958;
	mov.f32 	%f971, %f959;
	mov.f32 	%f972, %f960;
	mov.f32 	%f973, %f961;
	mov.f32 	%f974, %f962;
	mov.f32 	%f975, %f963;
	mov.f32 	%f976, %f964;
	mov.u32 	%r963, %r952;
	mov.u32 	%r964, %r953;
	mov.u32 	%r965, %r954;
	mov.u32 	%r966, %r1413;
	mov.u32 	%r967, %r955;
	mov.u32 	%r968, %r956;
	mov.u32 	%r969, %r957;
	mov.u32 	%r970, %r958;
	mov.u32 	%r971, %r959;
	mov.u32 	%r972, %r960;
	mov.u32 	%r973, %r961;
	@%p80 bra 	$L__BB8_104;
	setp.leu.f32 	%p81, %f959, %f1416;
	mov.f32 	%f966, %f955;
	mov.f32 	%f967, %f956;
	mov.f32 	%f968, %f957;
	mov.f32 	%f969, %f958;
	mov.f32 	%f970, %f1416;
	mov.f32 	%f971, %f959;
	mov.f32 	%f972, %f960;
	mov.f32 	%f973, %f961;
	mov.f32 	%f974, %f962;
	mov.f32 	%f975, %f963;
	mov.f32 	%f976, %f964;
	mov.u32 	%r963, %r952;
	mov.u32 	%r964, %r953;
	mov.u32 	%r965, %r954;
	mov.u32 	%r966, %r955;
	mov.u32 	%r967, %r1413;
	mov.u32 	%r968, %r956;
	mov.u32 	%r969, %r957;
	mov.u32 	%r970, %r958;
	mov.u32 	%r971, %r959;
	mov.u32 	%r972, %r960;
	mov.u32 	%r973, %r961;
	@%p81 bra 	$L__BB8_104;
	setp.leu.f32 	%p82, %f960, %f1416;
	mov.f32 	%f966, %f955;
	mov.f32 	%f967, %f956;
	mov.f32 	%f968, %f957;
	mov.f32 	%f969, %f958;
	mov.f32 	%f970, %f959;
	mov.f32 	%f971, %f1416;
	mov.f32 	%f972, %f960;
	mov.f32 	%f973, %f961;
	mov.f32 	%f974, %f962;
	mov.f32 	%f975, %f963;
	mov.f32 	%f976, %f964;
	mov.u32 	%r963, %r952;
	mov.u32 	%r964, %r953;
	mov.u32 	%r965, %r954;
	mov.u32 	%r966, %r955;
	mov.u32 	%r967, %r956;
	mov.u32 	%r968, %r1413;
	mov.u32 	%r969, %r957;
	mov.u32 	%r970, %r958;
	mov.u32 	%r971, %r959;
	mov.u32 	%r972, %r960;
	mov.u32 	%r973, %r961;
	@%p82 bra 	$L__BB8_104;
	setp.leu.f32 	%p83, %f961, %f1416;
	mov.f32 	%f966, %f955;
	mov.f32 	%f967, %f956;
	mov.f32 	%f968, %f957;
	mov.f32 	%f969, %f958;
	mov.f32 	%f970, %f959;
	mov.f32 	%f971, %f960;
	mov.f32 	%f972, %f1416;
	mov.f32 	%f973, %f961;
	mov.f32 	%f974, %f962;
	mov.f32 	%f975, %f963;
	mov.f32 	%f976, %f964;
	mov.u32 	%r963, %r952;
	mov.u32 	%r964, %r953;
	mov.u32 	%r965, %r954;
	mov.u32 	%r966, %r955;
	mov.u32 	%r967, %r956;
	mov.u32 	%r968, %r957;
	mov.u32 	%r969, %r1413;
	mov.u32 	%r970, %r958;
	mov.u32 	%r971, %r959;
	mov.u32 	%r972, %r960;
	mov.u32 	%r973, %r961;
	@%p83 bra 	$L__BB8_104;
	setp.leu.f32 	%p84, %f962, %f1416;
	mov.f32 	%f966, %f955;
	mov.f32 	%f967, %f956;
	mov.f32 	%f968, %f957;
	mov.f32 	%f969, %f958;
	mov.f32 	%f970, %f959;
	mov.f32 	%f971, %f960;
	mov.f32 	%f972, %f961;
	mov.f32 	%f973, %f1416;
	mov.f32 	%f974, %f962;
	mov.f32 	%f975, %f963;
	mov.f32 	%f976, %f964;
	mov.u32 	%r963, %r952;
	mov.u32 	%r964, %r953;
	mov.u32 	%r965, %r954;
	mov.u32 	%r966, %r955;
	mov.u32 	%r967, %r956;
	mov.u32 	%r968, %r957;
	mov.u32 	%r969, %r958;
	mov.u32 	%r970, %r1413;
	mov.u32 	%r971, %r959;
	mov.u32 	%r972, %r960;
	mov.u32 	%r973, %r961;
	@%p84 bra 	$L__BB8_104;
	setp.leu.f32 	%p85, %f963, %f1416;
	mov.f32 	%f966, %f955;
	mov.f32 	%f967, %f956;
	mov.f32 	%f968, %f957;
	mov.f32 	%f969, %f958;
	mov.f32 	%f970, %f959;
	mov.f32 	%f971, %f960;
	mov.f32 	%f972, %f961;
	mov.f32 	%f973, %f962;
	mov.f32 	%f974, %f1416;
	mov.f32 	%f975, %f963;
	mov.f32 	%f976, %f964;
	mov.u32 	%r963, %r952;
	mov.u32 	%r964, %r953;
	mov.u32 	%r965, %r954;
	mov.u32 	%r966, %r955;
	mov.u32 	%r967, %r956;
	mov.u32 	%r968, %r957;
	mov.u32 	%r969, %r958;
	mov.u32 	%r970, %r959;
	mov.u32 	%r971, %r1413;
	mov.u32 	%r972, %r960;
	mov.u32 	%r973, %r961;
	@%p85 bra 	$L__BB8_104;
	setp.leu.f32 	%p86, %f964, %f1416;
	mov.f32 	%f966, %f955;
	mov.f32 	%f967, %f956;
	mov.f32 	%f968, %f957;
	mov.f32 	%f969, %f958;
	mov.f32 	%f970, %f959;
	mov.f32 	%f971, %f960;
	mov.f32 	%f972, %f961;
	mov.f32 	%f973, %f962;
	mov.f32 	%f974, %f963;
	mov.f32 	%f975, %f1416;
	mov.f32 	%f976, %f964;
	mov.u32 	%r963, %r952;
	mov.u32 	%r964, %r953;
	mov.u32 	%r965, %r954;
	mov.u32 	%r966, %r955;
	mov.u32 	%r967, %r956;
	mov.u32 	%r968, %r957;
	mov.u32 	%r969, %r958;
	mov.u32 	%r970, %r959;
	mov.u32 	%r971, %r960;
	mov.u32 	%r972, %r1413;
	mov.u32 	%r973, %r961;
	@%p86 bra 	$L__BB8_104;
	setp.leu.f32 	%p87, %f1427, %f1416;
	mov.f32 	%f966, %f955;
	mov.f32 	%f967, %f956;
	mov.f32 	%f968, %f957;
	mov.f32 	%f969, %f958;
	mov.f32 	%f970, %f959;
	mov.f32 	%f971, %f960;
	mov.f32 	%f972, %f961;
	mov.f32 	%f973, %f962;
	mov.f32 	%f974, %f963;
	mov.f32 	%f975, %f964;
	mov.f32 	%f976, %f1416;
	mov.u32 	%r963, %r952;
	mov.u32 	%r964, %r953;
	mov.u32 	%r965, %r954;
	mov.u32 	%r966, %r955;
	mov.u32 	%r967, %r956;
	mov.u32 	%r968, %r957;
	mov.u32 	%r969, %r958;
	mov.u32 	%r970, %r959;
	mov.u32 	%r971, %r960;
	mov.u32 	%r972, %r961;
	mov.u32 	%r973, %r1413;
	@%p87 bra 	$L__BB8_104;
	mov.f32 	%f966, %f955;
	mov.f32 	%f967, %f956;
	mov.f32 	%f968, %f957;
	mov.f32 	%f969, %f958;
	mov.f32 	%f970, %f959;
	mov.f32 	%f971, %f960;
	mov.f32 	%f972, %f961;
	mov.f32 	%f973, %f962;
	mov.f32 	%f974, %f963;
	mov.f32 	%f975, %f964;
	mov.f32 	%f976, %f1427;
	mov.f32 	%f1427, %f1416;
	mov.u32 	%r963, %r952;
	mov.u32 	%r964, %r953;
	mov.u32 	%r965, %r954;
	mov.u32 	%r966, %r955;
	mov.u32 	%r967, %r956;
	mov.u32 	%r968, %r957;
	mov.u32 	%r969, %r958;
	mov.u32 	%r970, %r959;
	mov.u32 	%r971, %r960;
	mov.u32 	%r972, %r961;
	mov.u32 	%r973, %r1424;
	mov.u32 	%r1424, %r1413;
$L__BB8_104:
	setp.leu.f32 	%p88, %f966, %f1415;
	mov.f32 	%f978, %f1415;
	mov.f32 	%f979, %f966;
	mov.f32 	%f980, %f967;
	mov.f32 	%f981, %f968;
	mov.f32 	%f982, %f969;
	mov.f32 	%f983, %f970;
	mov.f32 	%f984, %f971;
	mov.f32 	%f985, %f972;
	mov.f32 	%f986, %f973;
	mov.f32 	%f987, %f974;
	mov.f32 	%f988, %f975;
	mov.f32 	%f989, %f976;
	mov.u32 	%r975, %r1412;
	mov.u32 	%r976, %r963;
	mov.u32 	%r977, %r964;
	mov.u32 	%r978, %r965;
	mov.u32 	%r979, %r966;
	mov.u32 	%r980, %r967;
	mov.u32 	%r981, %r968;
	mov.u32 	%r982, %r969;
	mov.u32 	%r983, %r970;
	mov.u32 	%r984, %r971;
	mov.u32 	%r985, %r972;
	mov.u32 	%r986, %r973;
	@%p88 bra 	$L__BB8_117;
	setp.leu.f32 	%p89, %f967, %f1415;
	mov.f32 	%f978, %f966;
	mov.f32 	%f979, %f1415;
	mov.f32 	%f980, %f967;
	mov.f32 	%f981, %f968;
	mov.f32 	%f982, %f969;
	mov.f32 	%f983, %f970;
	mov.f32 	%f984, %f971;
	mov.f32 	%f985, %f972;
	mov.f32 	%f986, %f973;
	mov.f32 	%f987, %f974;
	mov.f32 	%f988, %f975;
	mov.f32 	%f989, %f976;
	mov.u32 	%r975, %r963;
	mov.u32 	%r976, %r1412;
	mov.u32 	%r977, %r964;
	mov.u32 	%r978, %r965;
	mov.u32 	%r979, %r966;
	mov.u32 	%r980, %r967;
	mov.u32 	%r981, %r968;
	mov.u32 	%r982, %r969;
	mov.u32 	%r983, %r970;
	mov.u32 	%r984, %r971;
	mov.u32 	%r985, %r972;
	mov.u32 	%r986, %r973;
	@%p89 bra 	$L__BB8_117;
	setp.leu.f32 	%p90, %f968, %f1415;
	mov.f32 	%f978, %f966;
	mov.f32 	%f979, %f967;
	mov.f32 	%f980, %f1415;
	mov.f32 	%f981, %f968;
	mov.f32 	%f982, %f969;
	mov.f32 	%f983, %f970;
	mov.f32 	%f984, %f971;
	mov.f32 	%f985, %f972;
	mov.f32 	%f986, %f973;
	mov.f32 	%f987, %f974;
	mov.f32 	%f988, %f975;
	mov.f32 	%f989, %f976;
	mov.u32 	%r975, %r963;
	mov.u32 	%r976, %r964;
	mov.u32 	%r977, %r1412;
	mov.u32 	%r978, %r965;
	mov.u32 	%r979, %r966;
	mov.u32 	%r980, %r967;
	mov.u32 	%r981, %r968;
	mov.u32 	%r982, %r969;
	mov.u32 	%r983, %r970;
	mov.u32 	%r984, %r971;
	mov.u32 	%r985, %r972;
	mov.u32 	%r986, %r973;
	@%p90 bra 	$L__BB8_117;
	setp.leu.f32 	%p91, %f969, %f1415;
	mov.f32 	%f978, %f966;
	mov.f32 	%f979, %f967;
	mov.f32 	%f980, %f968;
	mov.f32 	%f981, %f1415;
	mov.f32 	%f982, %f969;
	mov.f32 	%f983, %f970;
	mov.f32 	%f984, %f971;
	mov.f32 	%f985, %f972;
	mov.f32 	%f986, %f973;
	mov.f32 	%f987, %f974;
	mov.f32 	%f988, %f975;
	mov.f32 	%f989, %f976;
	mov.u32 	%r975, %r963;
	mov.u32 	%r976, %r964;
	mov.u32 	%r977, %r965;
	mov.u32 	%r978, %r1412;
	mov.u32 	%r979, %r966;
	mov.u32 	%r980, %r967;
	mov.u32 	%r981, %r968;
	mov.u32 	%r982, %r969;
	mov.u32 	%r983, %r970;
	mov.u32 	%r984, %r971;
	mov.u32 	%r985, %r972;
	mov.u32 	%r986, %r973;
	@%p91 bra 	$L__BB8_117;
	setp.leu.f32 	%p92, %f970, %f1415;
	mov.f32 	%f978, %f966;
	mov.f32 	%f979, %f967;
	mov.f32 	%f980, %f968;
	mov.f32 	%f981, %f969;
	mov.f32 	%f982, %f1415;
	mov.f32 	%f983, %f970;
	mov.f32 	%f984, %f971;
	mov.f32 	%f985, %f972;
	mov.f32 	%f986, %f973;
	mov.f32 	%f987, %f974;
	mov.f32 	%f988, %f975;
	mov.f32 	%f989, %f976;
	mov.u32 	%r975, %r963;
	mov.u32 	%r976, %r964;
	mov.u32 	%r977, %r965;
	mov.u32 	%r978, %r966;
	mov.u32 	%r979, %r1412;
	mov.u32 	%r980, %r967;
	mov.u32 	%r981, %r968;
	mov.u32 	%r982, %r969;
	mov.u32 	%r983, %r970;
	mov.u32 	%r984, %r971;
	mov.u32 	%r985, %r972;
	mov.u32 	%r986, %r973;
	@%p92 bra 	$L__BB8_117;
	setp.leu.f32 	%p93, %f971, %f1415;
	mov.f32 	%f978, %f966;
	mov.f32 	%f979, %f967;
	mov.f32 	%f980, %f968;
	mov.f32 	%f981, %f969;
	mov.f32 	%f982, %f970;
	mov.f32 	%f983, %f1415;
	mov.f32 	%f984, %f971;
	mov.f32 	%f985, %f972;
	mov.f32 	%f986, %f973;
	mov.f32 	%f987, %f974;
	mov.f32 	%f988, %f975;
	mov.f32 	%f989, %f976;
	mov.u32 	%r975, %r963;
	mov.u32 	%r976, %r964;
	mov.u32 	%r977, %r965;
	mov.u32 	%r978, %r966;
	mov.u32 	%r979, %r967;
	mov.u32 	%r980, %r1412;
	mov.u32 	%r981, %r968;
	mov.u32 	%r982, %r969;
	mov.u32 	%r983, %r970;
	mov.u32 	%r984, %r971;
	mov.u32 	%r985, %r972;
	mov.u32 	%r986, %r973;
	@%p93 bra 	$L__BB8_117;
	setp.leu.f32 	%p94, %f972, %f1415;
	mov.f32 	%f978, %f966;
	mov.f32 	%f979, %f967;
	mov.f32 	%f980, %f968;
	mov.f32 	%f981, %f969;
	mov.f32 	%f982, %f970;
	mov.f32 	%f983, %f971;
	mov.f32 	%f984, %f1415;
	mov.f32 	%f985, %f972;
	mov.f32 	%f986, %f973;
	mov.f32 	%f987, %f974;
	mov.f32 	%f988, %f975;
	mov.f32 	%f989, %f976;
	mov.u32 	%r975, %r963;
	mov.u32 	%r976, %r964;
	mov.u32 	%r977, %r965;
	mov.u32 	%r978, %r966;
	mov.u32 	%r979, %r967;
	mov.u32 	%r980, %r968;
	mov.u32 	%r981, %r1412;
	mov.u32 	%r982, %r969;
	mov.u32 	%r983, %r970;
	mov.u32 	%r984, %r971;
	mov.u32 	%r985, %r972;
	mov.u32 	%r986, %r973;
	@%p94 bra 	$L__BB8_117;
	setp.leu.f32 	%p95, %f973, %f1415;
	mov.f32 	%f978, %f966;
	mov.f32 	%f979, %f967;
	mov.f32 	%f980, %f968;
	mov.f32 	%f981, %f969;
	mov.f32 	%f982, %f970;
	mov.f32 	%f983, %f971;
	mov.f32 	%f984, %f972;
	mov.f32 	%f985, %f1415;
	mov.f32 	%f986, %f973;
	mov.f32 	%f987, %f974;
	mov.f32 	%f988, %f975;
	mov.f32 	%f989, %f976;
	mov.u32 	%r975, %r963;
	mov.u32 	%r976, %r964;
	mov.u32 	%r977, %r965;
	mov.u32 	%r978, %r966;
	mov.u32 	%r979, %r967;
	mov.u32 	%r980, %r968;
	mov.u32 	%r981, %r969;
	mov.u32 	%r982, %r1412;
	mov.u32 	%r983, %r970;
	mov.u32 	%r984, %r971;
	mov.u32 	%r985, %r972;
	mov.u32 	%r986, %r973;
	@%p95 bra 	$L__BB8_117;
	setp.leu.f32 	%p96, %f974, %f1415;
	mov.f32 	%f978, %f966;
	mov.f32 	%f979, %f967;
	mov.f32 	%f980, %f968;
	mov.f32 	%f981, %f969;
	mov.f32 	%f982, %f970;
	mov.f32 	%f983, %f971;
	mov.f32 	%f984, %f972;
	mov.f32 	%f985, %f973;
	mov.f32 	%f986, %f1415;
	mov.f32 	%f987, %f974;
	mov.f32 	%f988, %f975;
	mov.f32 	%f989, %f976;
	mov.u32 	%r975, %r963;
	mov.u32 	%r976, %r964;
	mov.u32 	%r977, %r965;
	mov.u32 	%r978, %r966;
	mov.u32 	%r979, %r967;
	mov.u32 	%r980, %r968;
	mov.u32 	%r981, %r969;
	mov.u32 	%r982, %r970;
	mov.u32 	%r983, %r1412;
	mov.u32 	%r984, %r971;
	mov.u32 	%r985, %r972;
	mov.u32 	%r986, %r973;
	@%p96 bra 	$L__BB8_117;
	setp.leu.f32 	%p97, %f975, %f1415;
	mov.f32 	%f978, %f966;
	mov.f32 	%f979, %f967;
	mov.f32 	%f980, %f968;
	mov.f32 	%f981, %f969;
	mov.f32 	%f982, %f970;
	mov.f32 	%f983, %f971;
	mov.f32 	%f984, %f972;
	mov.f32 	%f985, %f973;
	mov.f32 	%f986, %f974;
	mov.f32 	%f987, %f1415;
	mov.f32 	%f988, %f975;
	mov.f32 	%f989, %f976;
	mov.u32 	%r975, %r963;
	mov.u32 	%r976, %r964;
	mov.u32 	%r977, %r965;
	mov.u32 	%r978, %r966;
	mov.u32 	%r979, %r967;
	mov.u32 	%r980, %r968;
	mov.u32 	%r981, %r969;
	mov.u32 	%r982, %r970;
	mov.u32 	%r983, %r971;
	mov.u32 	%r984, %r1412;
	mov.u32 	%r985, %r972;
	mov.u32 	%r986, %r973;
	@%p97 bra 	$L__BB8_117;
	setp.leu.f32 	%p98, %f976, %f1415;
	mov.f32 	%f978, %f966;
	mov.f32 	%f979, %f967;
	mov.f32 	%f980, %f968;
	mov.f32 	%f981, %f969;
	mov.f32 	%f982, %f970;
	mov.f32 	%f983, %f971;
	mov.f32 	%f984, %f972;
	mov.f32 	%f985, %f973;
	mov.f32 	%f986, %f974;
	mov.f32 	%f987, %f975;
	mov.f32 	%f988, %f1415;
	mov.f32 	%f989, %f976;
	mov.u32 	%r975, %r963;
	mov.u32 	%r976, %r964;
	mov.u32 	%r977, %r965;
	mov.u32 	%r978, %r966;
	mov.u32 	%r979, %r967;
	mov.u32 	%r980, %r968;
	mov.u32 	%r981, %r969;
	mov.u32 	%r982, %r970;
	mov.u32 	%r983, %r971;
	mov.u32 	%r984, %r972;
	mov.u32 	%r985, %r1412;
	mov.u32 	%r986, %r973;
	@%p98 bra 	$L__BB8_117;
	setp.leu.f32 	%p99, %f1427, %f1415;
	mov.f32 	%f978, %f966;
	mov.f32 	%f979, %f967;
	mov.f32 	%f980, %f968;
	mov.f32 	%f981, %f969;
	mov.f32 	%f982, %f970;
	mov.f32 	%f983, %f971;
	mov.f32 	%f984, %f972;
	mov.f32 	%f985, %f973;
	mov.f32 	%f986, %f974;
	mov.f32 	%f987, %f975;
	mov.f32 	%f988, %f976;
	mov.f32 	%f989, %f1415;
	mov.u32 	%r975, %r963;
	mov.u32 	%r976, %r964;
	mov.u32 	%r977, %r965;
	mov.u32 	%r978, %r966;
	mov.u32 	%r979, %r967;
	mov.u32 	%r980, %r968;
	mov.u32 	%r981, %r969;
	mov.u32 	%r982, %r970;
	mov.u32 	%r983, %r971;
	mov.u32 	%r984, %r972;
	mov.u32 	%r985, %r973;
	mov.u32 	%r986, %r1412;
	@%p99 bra 	$L__BB8_117;
	mov.f32 	%f978, %f966;
	mov.f32 	%f979, %f967;
	mov.f32 	%f980, %f968;
	mov.f32 	%f981, %f969;
	mov.f32 	%f982, %f970;
	mov.f32 	%f983, %f971;
	mov.f32 	%f984, %f972;
	mov.f32 	%f985, %f973;
	mov.f32 	%f986, %f974;
	mov.f32 	%f987, %f975;
	mov.f32 	%f988, %f976;
	mov.f32 	%f989, %f1427;
	mov.f32 	%f1427, %f1415;
	mov.u32 	%r975, %r963;
	mov.u32 	%r976, %r964;
	mov.u32 	%r977, %r965;
	mov.u32 	%r978, %r966;
	mov.u32 	%r979, %r967;
	mov.u32 	%r980, %r968;
	mov.u32 	%r981, %r969;
	mov.u32 	%r982, %r970;
	mov.u32 	%r983, %r971;
	mov.u32 	%r984, %r972;
	mov.u32 	%r985, %r973;
	mov.u32 	%r986, %r1424;
	mov.u32 	%r1424, %r1412;
$L__BB8_117:
	setp.leu.f32 	%p100, %f978, %f1414;
	mov.f32 	%f991, %f1414;
	mov.f32 	%f992, %f978;
	mov.f32 	%f993, %f979;
	mov.f32 	%f994, %f980;
	mov.f32 	%f995, %f981;
	mov.f32 	%f996, %f982;
	mov.f32 	%f997, %f983;
	mov.f32 	%f998, %f984;
	mov.f32 	%f999, %f985;
	mov.f32 	%f1000, %f986;
	mov.f32 	%f1001, %f987;
	mov.f32 	%f1002, %f988;
	mov.f32 	%f1003, %f989;
	mov.u32 	%r988, %r1411;
	mov.u32 	%r989, %r975;
	mov.u32 	%r990, %r976;
	mov.u32 	%r991, %r977;
	mov.u32 	%r992, %r978;
	mov.u32 	%r993, %r979;
	mov.u32 	%r994, %r980;
	mov.u32 	%r995, %r981;
	mov.u32 	%r996, %r982;
	mov.u32 	%r997, %r983;
	mov.u32 	%r998, %r984;
	mov.u32 	%r999, %r985;
	mov.u32 	%r1000, %r986;
	@%p100 bra 	$L__BB8_131;
	setp.leu.f32 	%p101, %f979, %f1414;
	mov.f32 	%f991, %f978;
	mov.f32 	%f992, %f1414;
	mov.f32 	%f993, %f979;
	mov.f32 	%f994, %f980;
	mov.f32 	%f995, %f981;
	mov.f32 	%f996, %f982;
	mov.f32 	%f997, %f983;
	mov.f32 	%f998, %f984;
	mov.f32 	%f999, %f985;
	mov.f32 	%f1000, %f986;
	mov.f32 	%f1001, %f987;
	mov.f32 	%f1002, %f988;
	mov.f32 	%f1003, %f989;
	mov.u32 	%r988, %r975;
	mov.u32 	%r989, %r1411;
	mov.u32 	%r990, %r976;
	mov.u32 	%r991, %r977;
	mov.u32 	%r992, %r978;
	mov.u32 	%r993, %r979;
	mov.u32 	%r994, %r980;
	mov.u32 	%r995, %r981;
	mov.u32 	%r996, %r982;
	mov.u32 	%r997, %r983;
	mov.u32 	%r998, %r984;
	mov.u32 	%r999, %r985;
	mov.u32 	%r1000, %r986;
	@%p101 bra 	$L__BB8_131;
	setp.leu.f32 	%p102, %f980, %f1414;
	mov.f32 	%f991, %f978;
	mov.f32 	%f992, %f979;
	mov.f32 	%f993, %f1414;
	mov.f32 	%f994, %f980;
	mov.f32 	%f995, %f981;
	mov.f32 	%f996, %f982;
	mov.f32 	%f997, %f983;
	mov.f32 	%f998, %f984;
	mov.f32 	%f999, %f985;
	mov.f32 	%f1000, %f986;
	mov.f32 	%f1001, %f987;
	mov.f32 	%f1002, %f988;
	mov.f32 	%f1003, %f989;
	mov.u32 	%r988, %r975;
	mov.u32 	%r989, %r976;
	mov.u32 	%r990, %r1411;
	mov.u32 	%r991, %r977;
	mov.u32 	%r992, %r978;
	mov.u32 	%r993, %r979;
	mov.u32 	%r994, %r980;
	mov.u32 	%r995, %r981;
	mov.u32 	%r996, %r982;
	mov.u32 	%r997, %r983;
	mov.u32 	%r998, %r984;
	mov.u32 	%r999, %r985;
	mov.u32 	%r1000, %r986;
	@%p102 bra 	$L__BB8_131;
	setp.leu.f32 	%p103, %f981, %f1414;
	mov.f32 	%f991, %f978;
	mov.f32 	%f992, %f979;
	mov.f32 	%f993, %f980;
	mov.f32 	%f994, %f1414;
	mov.f32 	%f995, %f981;
	mov.f32 	%f996, %f982;
	mov.f32 	%f997, %f983;
	mov.f32 	%f998, %f984;
	mov.f32 	%f999, %f985;
	mov.f32 	%f1000, %f986;
	mov.f32 	%f1001, %f987;
	mov.f32 	%f1002, %f988;
	mov.f32 	%f1003, %f989;
	mov.u32 	%r988, %r975;
	mov.u32 	%r989, %r976;
	mov.u32 	%r990, %r977;
	mov.u32 	%r991, %r1411;
	mov.u32 	%r992, %r978;
	mov.u32 	%r993, %r979;
	mov.u32 	%r994, %r980;
	mov.u32 	%r995, %r981;
	mov.u32 	%r996, %r982;
	mov.u32 	%r997, %r983;
	mov.u32 	%r998, %r984;
	mov.u32 	%r999, %r985;
	mov.u32 	%r1000, %r986;
	@%p103 bra 	$L__BB8_131;
	setp.leu.f32 	%p104, %f982, %f1414;
	mov.f32 	%f991, %f978;
	mov.f32 	%f992, %f979;
	mov.f32 	%f993, %f980;
	mov.f32 	%f994, %f981;
	mov.f32 	%f995, %f1414;
	mov.f32 	%f996, %f982;
	mov.f32 	%f997, %f983;
	mov.f32 	%f998, %f984;
	mov.f32 	%f999, %f985;
	mov.f32 	%f1000, %f986;
	mov.f32 	%f1001, %f987;
	mov.f32 	%f1002, %f988;
	mov.f32 	%f1003, %f989;
	mov.u32 	%r988, %r975;
	mov.u32 	%r989, %r976;
	mov.u32 	%r990, %r977;
	mov.u32 	%r991, %r978;
	mov.u32 	%r992, %r1411;
	mov.u32 	%r993, %r979;
	mov.u32 	%r994, %r980;
	mov.u32 	%r995, %r981;
	mov.u32 	%r996, %r982;
	mov.u32 	%r997, %r983;
	mov.u32 	%r998, %r984;
	mov.u32 	%r999, %r985;
	mov.u32 	%r1000, %r986;
	@%p104 bra 	$L__BB8_131;
	setp.leu.f32 	%p105, %f983, %f1414;
	mov.f32 	%f991, %f978;
	mov.f32 	%f992, %f979;
	mov.f32 	%f993, %f980;
	mov.f32 	%f994, %f981;
	mov.f32 	%f995, %f982;
	mov.f32 	%f996, %f1414;
	mov.f32 	%f997, %f983;
	mov.f32 	%f998, %f984;
	mov.f32 	%f999, %f985;
	mov.f32 	%f1000, %f986;
	mov.f32 	%f1001, %f987;
	mov.f32 	%f1002, %f988;
	mov.f32 	%f1003, %f989;
	mov.u32 	%r988, %r975;
	mov.u32 	%r989, %r976;
	mov.u32 	%r990, %r977;
	mov.u32 	%r991, %r978;
	mov.u32 	%r992, %r979;
	mov.u32 	%r993, %r1411;
	mov.u32 	%r994, %r980;
	mov.u32 	%r995, %r981;
	mov.u32 	%r996, %r982;
	mov.u32 	%r997, %r983;
	mov.u32 	%r998, %r984;
	mov.u32 	%r999, %r985;
	mov.u32 	%r1000, %r986;
	@%p105 bra 	$L__BB8_131;
	setp.leu.f32 	%p106, %f984, %f1414;
	mov.f32 	%f991, %f978;
	mov.f32 	%f992, %f979;
	mov.f32 	%f993, %f980;
	mov.f32 	%f994, %f981;
	mov.f32 	%f995, %f982;
	mov.f32 	%f996, %f983;
	mov.f32 	%f997, %f1414;
	mov.f32 	%f998, %f984;
	mov.f32 	%f999, %f985;
	mov.f32 	%f1000, %f986;
	mov.f32 	%f1001, %f987;
	mov.f32 	%f1002, %f988;
	mov.f32 	%f1003, %f989;
	mov.u32 	%r988, %r975;
	mov.u32 	%r989, %r976;
	mov.u32 	%r990, %r977;
	mov.u32 	%r991, %r978;
	mov.u32 	%r992, %r979;
	mov.u32 	%r993, %r980;
	mov.u32 	%r994, %r1411;
	mov.u32 	%r995, %r981;
	mov.u32 	%r996, %r982;
	mov.u32 	%r997, %r983;
	mov.u32 	%r998, %r984;
	mov.u32 	%r999, %r985;
	mov.u32 	%r1000, %r986;
	@%p106 bra 	$L__BB8_131;
	setp.leu.f32 	%p107, %f985, %f1414;
	mov.f32 	%f991, %f978;
	mov.f32 	%f992, %f979;
	mov.f32 	%f993, %f980;
	mov.f32 	%f994, %f981;
	mov.f32 	%f995, %f982;
	mov.f32 	%f996, %f983;
	mov.f32 	%f997, %f984;
	mov.f32 	%f998, %f1414;
	mov.f32 	%f999, %f985;
	mov.f32 	%f1000, %f986;
	mov.f32 	%f1001, %f987;
	mov.f32 	%f1002, %f988;
	mov.f32 	%f1003, %f989;
	mov.u32 	%r988, %r975;
	mov.u32 	%r989, %r976;
	mov.u32 	%r990, %r977;
	mov.u32 	%r991, %r978;
	mov.u32 	%r992, %r979;
	mov.u32 	%r993, %r980;
	mov.u32 	%r994, %r981;
	mov.u32 	%r995, %r1411;
	mov.u32 	%r996, %r982;
	mov.u32 	%r997, %r983;
	mov.u32 	%r998, %r984;
	mov.u32 	%r999, %r985;
	mov.u32 	%r1000, %r986;
	@%p107 bra 	$L__BB8_131;
	setp.leu.f32 	%p108, %f986, %f1414;
	mov.f32 	%f991, %f978;
	mov.f32 	%f992, %f979;
	mov.f32 	%f993, %f980;
	mov.f32 	%f994, %f981;
	mov.f32 	%f995, %f982;
	mov.f32 	%f996, %f983;
	mov.f32 	%f997, %f984;
	mov.f32 	%f998, %f985;
	mov.f32 	%f999, %f1414;
	mov.f32 	%f1000, %f986;
	mov.f32 	%f1001, %f987;
	mov.f32 	%f1002, %f988;
	mov.f32 	%f1003, %f989;
	mov.u32 	%r988, %r975;
	mov.u32 	%r989, %r976;
	mov.u32 	%r990, %r977;
	mov.u32 	%r991, %r978;
	mov.u32 	%r992, %r979;
	mov.u32 	%r993, %r980;
	mov.u32 	%r994, %r981;
	mov.u32 	%r995, %r982;
	mov.u32 	%r996, %r1411;
	mov.u32 	%r997, %r983;
	mov.u32 	%r998, %r984;
	mov.u32 	%r999, %r985;
	mov.u32 	%r1000, %r986;
	@%p108 bra 	$L__BB8_131;
	setp.leu.f32 	%p109, %f987, %f1414;
	mov.f32 	%f991, %f978;
	mov.f32 	%f992, %f979;
	mov.f32 	%f993, %f980;
	mov.f32 	%f994, %f981;
	mov.f32 	%f995, %f982;
	mov.f32 	%f996, %f983;
	mov.f32 	%f997, %f984;
	mov.f32 	%f998, %f985;
	mov.f32 	%f999, %f986;
	mov.f32 	%f1000, %f1414;
	mov.f32 	%f1001, %f987;
	mov.f32 	%f1002, %f988;
	mov.f32 	%f1003, %f989;
	mov.u32 	%r988, %r975;
	mov.u32 	%r989, %r976;
	mov.u32 	%r990, %r977;
	mov.u32 	%r991, %r978;
	mov.u32 	%r992, %r979;
	mov.u32 	%r993, %r980;
	mov.u32 	%r994, %r981;
	mov.u32 	%r995, %r982;
	mov.u32 	%r996, %r983;
	mov.u32 	%r997, %r1411;
	mov.u32 	%r998, %r984;
	mov.u32 	%r999, %r985;
	mov.u32 	%r1000, %r986;
	@%p109 bra 	$L__BB8_131;
	setp.leu.f32 	%p110, %f988, %f1414;
	mov.f32 	%f991, %f978;
	mov.f32 	%f992, %f979;
	mov.f32 	%f993, %f980;
	mov.f32 	%f994, %f981;
	mov.f32 	%f995, %f982;
	mov.f32 	%f996, %f983;
	mov.f32 	%f997, %f984;
	mov.f32 	%f998, %f985;
	mov.f32 	%f999, %f986;
	mov.f32 	%f1000, %f987;
	mov.f32 	%f1001, %f1414;
	mov.f32 	%f1002, %f988;
	mov.f32 	%f1003, %f989;
	mov.u32 	%r988, %r975;
	mov.u32 	%r989, %r976;
	mov.u32 	%r990, %r977;
	mov.u32 	%r991, %r978;
	mov.u32 	%r992, %r979;
	mov.u32 	%r993, %r980;
	mov.u32 	%r994, %r981;
	mov.u32 	%r995, %r982;
	mov.u32 	%r996, %r983;
	mov.u32 	%r997, %r984;
	mov.u32 	%r998, %r1411;
	mov.u32 	%r999, %r985;
	mov.u32 	%r1000, %r986;
	@%p110 bra 	$L__BB8_131;
	setp.leu.f32 	%p111, %f989, %f1414;
	mov.f32 	%f991, %f978;
	mov.f32 	%f992, %f979;
	mov.f32 	%f993, %f980;
	mov.f32 	%f994, %f981;
	mov.f32 	%f995, %f982;
	mov.f32 	%f996, %f983;
	mov.f32 	%f997, %f984;
	mov.f32 	%f998, %f985;
	mov.f32 	%f999, %f986;
	mov.f32 	%f1000, %f987;
	mov.f32 	%f1001, %f988;
	mov.f32 	%f1002, %f1414;
	mov.f32 	%f1003, %f989;
	mov.u32 	%r988, %r975;
	mov.u32 	%r989, %r976;
	mov.u32 	%r990, %r977;
	mov.u32 	%r991, %r978;
	mov.u32 	%r992, %r979;
	mov.u32 	%r993, %r980;
	mov.u32 	%r994, %r981;
	mov.u32 	%r995, %r982;
	mov.u32 	%r996, %r983;
	mov.u32 	%r997, %r984;
	mov.u32 	%r998, %r985;
	mov.u32 	%r999, %r1411;
	mov.u32 	%r1000, %r986;
	@%p111 bra 	$L__BB8_131;
	setp.leu.f32 	%p112, %f1427, %f1414;
	mov.f32 	%f991, %f978;
	mov.f32 	%f992, %f979;
	mov.f32 	%f993, %f980;
	mov.f32 	%f994, %f981;
	mov.f32 	%f995, %f982;
	mov.f32 	%f996, %f983;
	mov.f32 	%f997, %f984;
	mov.f32 	%f998, %f985;
	mov.f32 	%f999, %f986;
	mov.f32 	%f1000, %f987;
	mov.f32 	%f1001, %f988;
	mov.f32 	%f1002, %f989;
	mov.f32 	%f1003, %f1414;
	mov.u32 	%r988, %r975;
	mov.u32 	%r989, %r976;
	mov.u32 	%r990, %r977;
	mov.u32 	%r991, %r978;
	mov.u32 	%r992, %r979;
	mov.u32 	%r993, %r980;
	mov.u32 	%r994, %r981;
	mov.u32 	%r995, %r982;
	mov.u32 	%r996, %r983;
	mov.u32 	%r997, %r984;
	mov.u32 	%r998, %r985;
	mov.u32 	%r999, %r986;
	mov.u32 	%r1000, %r1411;
	@%p112 bra 	$L__BB8_131;
	mov.f32 	%f991, %f978;
	mov.f32 	%f992, %f979;
	mov.f32 	%f993, %f980;
	mov.f32 	%f994, %f981;
	mov.f32 	%f995, %f982;
	mov.f32 	%f996, %f983;
	mov.f32 	%f997, %f984;
	mov.f32 	%f998, %f985;
	mov.f32 	%f999, %f986;
	mov.f32 	%f1000, %f987;
	mov.f32 	%f1001, %f988;
	mov.f32 	%f1002, %f989;
	mov.f32 	%f1003, %f1427;
	mov.f32 	%f1427, %f1414;
	mov.u32 	%r988, %r975;
	mov.u32 	%r989, %r976;
	mov.u32 	%r990, %r977;
	mov.u32 	%r991, %r978;
	mov.u32 	%r992, %r979;
	mov.u32 	%r993, %r980;
	mov.u32 	%r994, %r981;
	mov.u32 	%r995, %r982;
	mov.u32 	%r996, %r983;
	mov.u32 	%r997, %r984;
	mov.u32 	%r998, %r985;
	mov.u32 	%r999, %r986;
	mov.u32 	%r1000, %r1424;
	mov.u32 	%r1424, %r1411;
$L__BB8_131:
	setp.leu.f32 	%p113, %f991, %f1413;
	mov.f32 	%f1005, %f1413;
	mov.f32 	%f1006, %f991;
	mov.f32 	%f1007, %f992;
	mov.f32 	%f1008, %f993;
	mov.f32 	%f1009, %f994;
	mov.f32 	%f1010, %f995;
	mov.f32 	%f1011, %f996;
	mov.f32 	%f1012, %f997;
	mov.f32 	%f1013, %f998;
	mov.f32 	%f1014, %f999;
	mov.f32 	%f1015, %f1000;
	mov.f32 	%f1016, %f1001;
	mov.f32 	%f1017, %f1002;
	mov.f32 	%f1018, %f1003;
	mov.u32 	%r1002, %r1410;
	mov.u32 	%r1003, %r988;
	mov.u32 	%r1004, %r989;
	mov.u32 	%r1005, %r990;
	mov.u32 	%r1006, %r991;
	mov.u32 	%r1007, %r992;
	mov.u32 	%r1008, %r993;
	mov.u32 	%r1009, %r994;
	mov.u32 	%r1010, %r995;
	mov.u32 	%r1011, %r996;
	mov.u32 	%r1012, %r997;
	mov.u32 	%r1013, %r998;
	mov.u32 	%r1014, %r999;
	mov.u32 	%r1015, %r1000;
	@%p113 bra 	$L__BB8_146;
	setp.leu.f32 	%p114, %f992, %f1413;
	mov.f32 	%f1005, %f991;
	mov.f32 	%f1006, %f1413;
	mov.f32 	%f1007, %f992;
	mov.f32 	%f1008, %f993;
	mov.f32 	%f1009, %f994;
	mov.f32 	%f1010, %f995;
	mov.f32 	%f1011, %f996;
	mov.f32 	%f1012, %f997;
	mov.f32 	%f1013, %f998;
	mov.f32 	%f1014, %f999;
	mov.f32 	%f1015, %f1000;
	mov.f32 	%f1016, %f1001;
	mov.f32 	%f1017, %f1002;
	mov.f32 	%f1018, %f1003;
	mov.u32 	%r1002, %r988;
	mov.u32 	%r1003, %r1410;
	mov.u32 	%r1004, %r989;
	mov.u32 	%r1005, %r990;
	mov.u32 	%r1006, %r991;
	mov.u32 	%r1007, %r992;
	mov.u32 	%r1008, %r993;
	mov.u32 	%r1009, %r994;
	mov.u32 	%r1010, %r995;
	mov.u32 	%r1011, %r996;
	mov.u32 	%r1012, %r997;
	mov.u32 	%r1013, %r998;
	mov.u32 	%r1014, %r999;
	mov.u32 	%r1015, %r1000;
	@%p114 bra 	$L__BB8_146;
	setp.leu.f32 	%p115, %f993, %f1413;
	mov.f32 	%f1005, %f991;
	mov.f32 	%f1006, %f992;
	mov.f32 	%f1007, %f1413;
	mov.f32 	%f1008, %f993;
	mov.f32 	%f1009, %f994;
	mov.f32 	%f1010, %f995;
	mov.f32 	%f1011, %f996;
	mov.f32 	%f1012, %f997;
	mov.f32 	%f1013, %f998;
	mov.f32 	%f1014, %f999;
	mov.f32 	%f1015, %f1000;
	mov.f32 	%f1016, %f1001;
	mov.f32 	%f1017, %f1002;
	mov.f32 	%f1018, %f1003;
	mov.u32 	%r1002, %r988;
	mov.u32 	%r1003, %r989;
	mov.u32 	%r1004, %r1410;
	mov.u32 	%r1005, %r990;
	mov.u32 	%r1006, %r991;
	mov.u32 	%r1007, %r992;
	mov.u32 	%r1008, %r993;
	mov.u32 	%r1009, %r994;
	mov.u32 	%r1010, %r995;
	mov.u32 	%r1011, %r996;
	mov.u32 	%r1012, %r997;
	mov.u32 	%r1013, %r998;
	mov.u32 	%r1014, %r999;
	mov.u32 	%r1015, %r1000;
	@%p115 bra 	$L__BB8_146;
	setp.leu.f32 	%p116, %f994, %f1413;
	mov.f32 	%f1005, %f991;
	mov.f32 	%f1006, %f992;
	mov.f32 	%f1007, %f993;
	mov.f32 	%f1008, %f1413;
	mov.f32 	%f1009, %f994;
	mov.f32 	%f1010, %f995;
	mov.f32 	%f1011, %f996;
	mov.f32 	%f1012, %f997;
	mov.f32 	%f1013, %f998;
	mov.f32 	%f1014, %f999;
	mov.f32 	%f1015, %f1000;
	mov.f32 	%f1016, %f1001;
	mov.f32 	%f1017, %f1002;
	mov.f32 	%f1018, %f1003;
	mov.u32 	%r1002, %r988;
	mov.u32 	%r1003, %r989;
	mov.u32 	%r1004, %r990;
	mov.u32 	%r1005, %r1410;
	mov.u32 	%r1006, %r991;
	mov.u32 	%r1007, %r992;
	mov.u32 	%r1008, %r993;
	mov.u32 	%r1009, %r994;
	mov.u32 	%r1010, %r995;
	mov.u32 	%r1011, %r996;
	mov.u32 	%r1012, %r997;
	mov.u32 	%r1013, %r998;
	mov.u32 	%r1014, %r999;
	mov.u32 	%r1015, %r1000;
	@%p116 bra 	$L__BB8_146;
	setp.leu.f32 	%p117, %f995, %f1413;
	mov.f32 	%f1005, %f991;
	mov.f32 	%f1006, %f992;
	mov.f32 	%f1007, %f993;
	mov.f32 	%f1008, %f994;
	mov.f32 	%f1009, %f1413;
	mov.f32 	%f1010, %f995;
	mov.f32 	%f1011, %f996;
	mov.f32 	%f1012, %f997;
	mov.f32 	%f1013, %f998;
	mov.f32 	%f1014, %f999;
	mov.f32 	%f1015, %f1000;
	mov.f32 	%f1016, %f1001;
	mov.f32 	%f1017, %f1002;
	mov.f32 	%f1018, %f1003;
	mov.u32 	%r1002, %r988;
	mov.u32 	%r1003, %r989;
	mov.u32 	%r1004, %r990;
	mov.u32 	%r1005, %r991;
	mov.u32 	%r1006, %r1410;
	mov.u32 	%r1007, %r992;
	mov.u32 	%r1008, %r993;
	mov.u32 	%r1009, %r994;
	mov.u32 	%r1010, %r995;
	mov.u32 	%r1011, %r996;
	mov.u32 	%r1012, %r997;
	mov.u32 	%r1013, %r998;
	mov.u32 	%r1014, %r999;
	mov.u32 	%r1015, %r1000;
	@%p117 bra 	$L__BB8_146;
	setp.leu.f32 	%p118, %f996, %f1413;
	mov.f32 	%f1005, %f991;
	mov.f32 	%f1006, %f992;
	mov.f32 	%f1007, %f993;
	mov.f32 	%f1008, %f994;
	mov.f32 	%f1009, %f995;
	mov.f32 	%f1010, %f1413;
	mov.f32 	%f1011, %f996;
	mov.f32 	%f1012, %f997;
	mov.f32 	%f1013, %f998;
	mov.f32 	%f1014, %f999;
	mov.f32 	%f1015, %f1000;
	mov.f32 	%f1016, %f1001;
	mov.f32 	%f1017, %f1002;
	mov.f32 	%f1018, %f1003;
	mov.u32 	%r1002, %r988;
	mov.u32 	%r1003, %r989;
	mov.u32 	%r1004, %r990;
	mov.u32 	%r1005, %r991;
	mov.u32 	%r1006, %r992;
	mov.u32 	%r1007, %r1410;
	mov.u32 	%r1008, %r993;
	mov.u32 	%r1009, %r994;
	mov.u32 	%r1010, %r995;
	mov.u32 	%r1011, %r996;
	mov.u32 	%r1012, %r997;
	mov.u32 	%r1013, %r998;
	mov.u32 	%r1014, %r999;
	mov.u32 	%r1015, %r1000;
	@%p118 bra 	$L__BB8_146;
	setp.leu.f32 	%p119, %f997, %f1413;
	mov.f32 	%f1005, %f991;
	mov.f32 	%f1006, %f992;
	mov.f32 	%f1007, %f993;
	mov.f32 	%f1008, %f994;
	mov.f32 	%f1009, %f995;
	mov.f32 	%f1010, %f996;
	mov.f32 	%f1011, %f1413;
	mov.f32 	%f1012, %f997;
	mov.f32 	%f1013, %f998;
	mov.f32 	%f1014, %f999;
	mov.f32 	%f1015, %f1000;
	mov.f32 	%f1016, %f1001;
	mov.f32 	%f1017, %f1002;
	mov.f32 	%f1018, %f1003;
	mov.u32 	%r1002, %r988;
	mov.u32 	%r1003, %r989;
	mov.u32 	%r1004, %r990;
	mov.u32 	%r1005, %r991;
	mov.u32 	%r1006, %r992;
	mov.u32 	%r1007, %r993;
	mov.u32 	%r1008, %r1410;
	mov.u32 	%r1009, %r994;
	mov.u32 	%r1010, %r995;
	mov.u32 	%r1011, %r996;
	mov.u32 	%r1012, %r997;
	mov.u32 	%r1013, %r998;
	mov.u32 	%r1014, %r999;
	mov.u32 	%r1015, %r1000;
	@%p119 bra 	$L__BB8_146;
	setp.leu.f32 	%p120, %f998, %f1413;
	mov.f32 	%f1005, %f991;
	mov.f32 	%f1006, %f992;
	mov.f32 	%f1007, %f993;
	mov.f32 	%f1008, %f994;
	mov.f32 	%f1009, %f995;
	mov.f32 	%f1010, %f996;
	mov.f32 	%f1011, %f997;
	mov.f32 	%f1012, %f1413;
	mov.f32 	%f1013, %f998;
	mov.f32 	%f1014, %f999;
	mov.f32 	%f1015, %f1000;
	mov.f32 	%f1016, %f1001;
	mov.f32 	%f1017, %f1002;
	mov.f32 	%f1018, %f1003;
	mov.u32 	%r1002, %r988;
	mov.u32 	%r1003, %r989;
	mov.u32 	%r1004, %r990;
	mov.u32 	%r1005, %r991;
	mov.u32 	%r1006, %r992;
	mov.u32 	%r1007, %r993;
	mov.u32 	%r1008, %r994;
	mov.u32 	%r1009, %r1410;
	mov.u32 	%r1010, %r995;
	mov.u32 	%r1011, %r996;
	mov.u32 	%r1012, %r997;
	mov.u32 	%r1013, %r998;
	mov.u32 	%r1014, %r999;
	mov.u32 	%r1015, %r1000;
	@%p120 bra 	$L__BB8_146;
	setp.leu.f32 	%p121, %f999, %f1413;
	mov.f32 	%f1005, %f991;
	mov.f32 	%f1006, %f992;
	mov.f32 	%f1007, %f993;
	mov.f32 	%f1008, %f994;
	mov.f32 	%f1009, %f995;
	mov.f32 	%f1010, %f996;
	mov.f32 	%f1011, %f997;
	mov.f32 	%f1012, %f998;
	mov.f32 	%f1013, %f1413;
	mov.f32 	%f1014, %f999;
	mov.f32 	%f1015, %f1000;
	mov.f32 	%f1016, %f1001;
	mov.f32 	%f1017, %f1002;
	mov.f32 	%f1018, %f1003;
	mov.u32 	%r1002, %r988;
	mov.u32 	%r1003, %r989;
	mov.u32 	%r1004, %r990;
	mov.u32 	%r1005, %r991;
	mov.u32 	%r1006, %r992;
	mov.u32 	%r1007, %r993;
	mov.u32 	%r1008, %r994;
	mov.u32 	%r1009, %r995;
	mov.u32 	%r1010, %r1410;
	mov.u32 	%r1011, %r996;
	mov.u32 	%r1012, %r997;
	mov.u32 	%r1013, %r998;
	mov.u32 	%r1014, %r999;
	mov.u32 	%r1015, %r1000;
	@%p121 bra 	$L__BB8_146;
	setp.leu.f32 	%p122, %f1000, %f1413;
	mov.f32 	%f1005, %f991;
	mov.f32 	%f1006, %f992;
	mov.f32 	%f1007, %f993;
	mov.f32 	%f1008, %f994;
	mov.f32 	%f1009, %f995;
	mov.f32 	%f1010, %f996;
	mov.f32 	%f1011, %f997;
	mov.f32 	%f1012, %f998;
	mov.f32 	%f1013, %f999;
	mov.f32 	%f1014, %f1413;
	mov.f32 	%f1015, %f1000;
	mov.f32 	%f1016, %f1001;
	mov.f32 	%f1017, %f1002;
	mov.f32 	%f1018, %f1003;
	mov.u32 	%r1002, %r988;
	mov.u32 	%r1003, %r989;
	mov.u32 	%r1004, %r990;
	mov.u32 	%r1005, %r991;
	mov.u32 	%r1006, %r992;
	mov.u32 	%r1007, %r993;
	mov.u32 	%r1008, %r994;
	mov.u32 	%r1009, %r995;
	mov.u32 	%r1010, %r996;
	mov.u32 	%r1011, %r1410;
	mov.u32 	%r1012, %r997;
	mov.u32 	%r1013, %r998;
	mov.u32 	%r1014, %r999;
	mov.u32 	%r1015, %r1000;
	@%p122 bra 	$L__BB8_146;
	setp.leu.f32 	%p123, %f1001, %f1413;
	mov.f32 	%f1005, %f991;
	mov.f32 	%f1006, %f992;
	mov.f32 	%f1007, %f993;
	mov.f32 	%f1008, %f994;
	mov.f32 	%f1009, %f995;
	mov.f32 	%f1010, %f996;
	mov.f32 	%f1011, %f997;
	mov.f32 	%f1012, %f998;
	mov.f32 	%f1013, %f999;
	mov.f32 	%f1014, %f1000;
	mov.f32 	%f1015, %f1413;
	mov.f32 	%f1016, %f1001;
	mov.f32 	%f1017, %f1002;
	mov.f32 	%f1018, %f1003;
	mov.u32 	%r1002, %r988;
	mov.u32 	%r1003, %r989;
	mov.u32 	%r1004, %r990;
	mov.u32 	%r1005, %r991;
	mov.u32 	%r1006, %r992;
	mov.u32 	%r1007, %r993;
	mov.u32 	%r1008, %r994;
	mov.u32 	%r1009, %r995;
	mov.u32 	%r1010, %r996;
	mov.u32 	%r1011, %r997;
	mov.u32 	%r1012, %r1410;
	mov.u32 	%r1013, %r998;
	mov.u32 	%r1014, %r999;
	mov.u32 	%r1015, %r1000;
	@%p123 bra 	$L__BB8_146;
	setp.leu.f32 	%p124, %f1002, %f1413;
	mov.f32 	%f1005, %f991;
	mov.f32 	%f1006, %f992;
	mov.f32 	%f1007, %f993;
	mov.f32 	%f1008, %f994;
	mov.f32 	%f1009, %f995;
	mov.f32 	%f1010, %f996;
	mov.f32 	%f1011, %f997;
	mov.f32 	%f1012, %f998;
	mov.f32 	%f1013, %f999;
	mov.f32 	%f1014, %f1000;
	mov.f32 	%f1015, %f1001;
	mov.f32 	%f1016, %f1413;
	mov.f32 	%f1017, %f1002;
	mov.f32 	%f1018, %f1003;
	mov.u32 	%r1002, %r988;
	mov.u32 	%r1003, %r989;
	mov.u32 	%r1004, %r990;
	mov.u32 	%r1005, %r991;
	mov.u32 	%r1006, %r992;
	mov.u32 	%r1007, %r993;
	mov.u32 	%r1008, %r994;
	mov.u32 	%r1009, %r995;
	mov.u32 	%r1010, %r996;
	mov.u32 	%r1011, %r997;
	mov.u32 	%r1012, %r998;
	mov.u32 	%r1013, %r1410;
	mov.u32 	%r1014, %r999;
	mov.u32 	%r1015, %r1000;
	@%p124 bra 	$L__BB8_146;
	setp.leu.f32 	%p125, %f1003, %f1413;
	mov.f32 	%f1005, %f991;
	mov.f32 	%f1006, %f992;
	mov.f32 	%f1007, %f993;
	mov.f32 	%f1008, %f994;
	mov.f32 	%f1009, %f995;
	mov.f32 	%f1010, %f996;
	mov.f32 	%f1011, %f997;
	mov.f32 	%f1012, %f998;
	mov.f32 	%f1013, %f999;
	mov.f32 	%f1014, %f1000;
	mov.f32 	%f1015, %f1001;
	mov.f32 	%f1016, %f1002;
	mov.f32 	%f1017, %f1413;
	mov.f32 	%f1018, %f1003;
	mov.u32 	%r1002, %r988;
	mov.u32 	%r1003, %r989;
	mov.u32 	%r1004, %r990;
	mov.u32 	%r1005, %r991;
	mov.u32 	%r1006, %r992;
	mov.u32 	%r1007, %r993;
	mov.u32 	%r1008, %r994;
	mov.u32 	%r1009, %r995;
	mov.u32 	%r1010, %r996;
	mov.u32 	%r1011, %r997;
	mov.u32 	%r1012, %r998;
	mov.u32 	%r1013, %r999;
	mov.u32 	%r1014, %r1410;
	mov.u32 	%r1015, %r1000;
	@%p125 bra 	$L__BB8_146;
	setp.leu.f32 	%p126, %f1427, %f1413;
	mov.f32 	%f1005, %f991;
	mov.f32 	%f1006, %f992;
	mov.f32 	%f1007, %f993;
	mov.f32 	%f1008, %f994;
	mov.f32 	%f1009, %f995;
	mov.f32 	%f1010, %f996;
	mov.f32 	%f1011, %f997;
	mov.f32 	%f1012, %f998;
	mov.f32 	%f1013, %f999;
	mov.f32 	%f1014, %f1000;
	mov.f32 	%f1015, %f1001;
	mov.f32 	%f1016, %f1002;
	mov.f32 	%f1017, %f1003;
	mov.f32 	%f1018, %f1413;
	mov.u32 	%r1002, %r988;
	mov.u32 	%r1003, %r989;
	mov.u32 	%r1004, %r990;
	mov.u32 	%r1005, %r991;
	mov.u32 	%r1006, %r992;
	mov.u32 	%r1007, %r993;
	mov.u32 	%r1008, %r994;
	mov.u32 	%r1009, %r995;
	mov.u32 	%r1010, %r996;
	mov.u32 	%r1011, %r997;
	mov.u32 	%r1012, %r998;
	mov.u32 	%r1013, %r999;
	mov.u32 	%r1014, %r1000;
	mov.u32 	%r1015, %r1410;
	@%p126 bra 	$L__BB8_146;
	mov.f32 	%f1005, %f991;
	mov.f32 	%f1006, %f992;
	mov.f32 	%f1007, %f993;
	mov.f32 	%f1008, %f994;
	mov.f32 	%f1009, %f995;
	mov.f32 	%f1010, %f996;
	mov.f32 	%f1011, %f997;
	mov.f32 	%f1012, %f998;
	mov.f32 	%f1013, %f999;
	mov.f32 	%f1014, %f1000;
	mov.f32 	%f1015, %f1001;
	mov.f32 	%f1016, %f1002;
	mov.f32 	%f1017, %f1003;
	mov.f32 	%f1018, %f1427;
	mov.f32 	%f1427, %f1413;
	mov.u32 	%r1002, %r988;
	mov.u32 	%r1003, %r989;
	mov.u32 	%r1004, %r990;
	mov.u32 	%r1005, %r991;
	mov.u32 	%r1006, %r992;
	mov.u32 	%r1007, %r993;
	mov.u32 	%r1008, %r994;
	mov.u32 	%r1009, %r995;
	mov.u32 	%r1010, %r996;
	mov.u32 	%r1011, %r997;
	mov.u32 	%r1012, %r998;
	mov.u32 	%r1013, %r999;
	mov.u32 	%r1014, %r1000;
	mov.u32 	%r1015, %r1424;
	mov.u32 	%r1424, %r1410;
$L__BB8_146:
	setp.leu.f32 	%p127, %f1005, %f1412;
	mov.f32 	%f1020, %f1412;
	mov.f32 	%f1021, %f1005;
	mov.f32 	%f1022, %f1006;
	mov.f32 	%f1023, %f1007;
	mov.f32 	%f1024, %f1008;
	mov.f32 	%f1025, %f1009;
	mov.f32 	%f1026, %f1010;
	mov.f32 	%f1027, %f1011;
	mov.f32 	%f1028, %f1012;
	mov.f32 	%f1029, %f1013;
	mov.f32 	%f1030, %f1014;
	mov.f32 	%f1031, %f1015;
	mov.f32 	%f1032, %f1016;
	mov.f32 	%f1033, %f1017;
	mov.f32 	%f1034, %f1018;
	mov.u32 	%r1017, %r1409;
	mov.u32 	%r1018, %r1002;
	mov.u32 	%r1019, %r1003;
	mov.u32 	%r1020, %r1004;
	mov.u32 	%r1021, %r1005;
	mov.u32 	%r1022, %r1006;
	mov.u32 	%r1023, %r1007;
	mov.u32 	%r1024, %r1008;
	mov.u32 	%r1025, %r1009;
	mov.u32 	%r1026, %r1010;
	mov.u32 	%r1027, %r1011;
	mov.u32 	%r1028, %r1012;
	mov.u32 	%r1029, %r1013;
	mov.u32 	%r1030, %r1014;
	mov.u32 	%r1031, %r1015;
	@%p127 bra 	$L__BB8_162;
	setp.leu.f32 	%p128, %f1006, %f1412;
	mov.f32 	%f1020, %f1005;
	mov.f32 	%f1021, %f1412;
	mov.f32 	%f1022, %f1006;
	mov.f32 	%f1023, %f1007;
	mov.f32 	%f1024, %f1008;
	mov.f32 	%f1025, %f1009;
	mov.f32 	%f1026, %f1010;
	mov.f32 	%f1027, %f1011;
	mov.f32 	%f1028, %f1012;
	mov.f32 	%f1029, %f1013;
	mov.f32 	%f1030, %f1014;
	mov.f32 	%f1031, %f1015;
	mov.f32 	%f1032, %f1016;
	mov.f32 	%f1033, %f1017;
	mov.f32 	%f1034, %f1018;
	mov.u32 	%r1017, %r1002;
	mov.u32 	%r1018, %r1409;
	mov.u32 	%r1019, %r1003;
	mov.u32 	%r1020, %r1004;
	mov.u32 	%r1021, %r1005;
	mov.u32 	%r1022, %r1006;
	mov.u32 	%r1023, %r1007;
	mov.u32 	%r1024, %r1008;
	mov.u32 	%r1025, %r1009;
	mov.u32 	%r1026, %r1010;
	mov.u32 	%r1027, %r1011;
	mov.u32 	%r1028, %r1012;
	mov.u32 	%r1029, %r1013;
	mov.u32 	%r1030, %r1014;
	mov.u32 	%r1031, %r1015;
	@%p128 bra 	$L__BB8_162;
	setp.leu.f32 	%p129, %f1007, %f1412;
	mov.f32 	%f1020, %f1005;
	mov.f32 	%f1021, %f1006;
	mov.f32 	%f1022, %f1412;
	mov.f32 	%f1023, %f1007;
	mov.f32 	%f1024, %f1008;
	mov.f32 	%f1025, %f1009;
	mov.f32 	%f1026, %f1010;
	mov.f32 	%f1027, %f1011;
	mov.f32 	%f1028, %f1012;
	mov.f32 	%f1029, %f1013;
	mov.f32 	%f1030, %f1014;
	mov.f32 	%f1031, %f1015;
	mov.f32 	%f1032, %f1016;
	mov.f32 	%f1033, %f1017;
	mov.f32 	%f1034, %f1018;
	mov.u32 	%r1017, %r1002;
	mov.u32 	%r1018, %r1003;
	mov.u32 	%r1019, %r1409;
	mov.u32 	%r1020, %r1004;
	mov.u32 	%r1021, %r1005;
	mov.u32 	%r1022, %r1006;
	mov.u32 	%r1023, %r1007;
	mov.u32 	%r1024, %r1008;
	mov.u32 	%r1025, %r1009;
	mov.u32 	%r1026, %r1010;
	mov.u32 	%r1027, %r1011;
	mov.u32 	%r1028, %r1012;
	mov.u32 	%r1029, %r1013;
	mov.u32 	%r1030, %r1014;
	mov.u32 	%r1031, %r1015;
	@%p129 bra 	$L__BB8_162;
	setp.leu.f32 	%p130, %f1008, %f1412;
	mov.f32 	%f1020, %f1005;
	mov.f32 	%f1021, %f1006;
	mov.f32 	%f1022, %f1007;
	mov.f32 	%f1023, %f1412;
	mov.f32 	%f1024, %f1008;
	mov.f32 	%f1025, %f1009;
	mov.f32 	%f1026, %f1010;
	mov.f32 	%f1027, %f1011;
	mov.f32 	%f1028, %f1012;
	mov.f32 	%f1029, %f1013;
	mov.f32 	%f1030, %f1014;
	mov.f32 	%f1031, %f1015;
	mov.f32 	%f1032, %f1016;
	mov.f32 	%f1033, %f1017;
	mov.f32 	%f1034, %f1018;
	mov.u32 	%r1017, %r1002;
	mov.u32 	%r1018, %r1003;
	mov.u32 	%r1019, %r1004;
	mov.u32 	%r1020, %r1409;
	mov.u32 	%r1021, %r1005;
	mov.u32 	%r1022, %r1006;
	mov.u32 	%r1023, %r1007;
	mov.u32 	%r1024, %r1008;
	mov.u32 	%r1025, %r1009;
	mov.u32 	%r1026, %r1010;
	mov.u32 	%r1027, %r1011;
	mov.u32 	%r1028, %r1012;
	mov.u32 	%r1029, %r1013;
	mov.u32 	%r1030, %r1014;
	mov.u32 	%r1031, %r1015;
	@%p130 bra 	$L__BB8_162;
	setp.leu.f32 	%p131, %f1009, %f1412;
	mov.f32 	%f1020, %f1005;
	mov.f32 	%f1021, %f1006;
	mov.f32 	%f1022, %f1007;
	mov.f32 	%f1023, %f1008;
	mov.f32 	%f1024, %f1412;
	mov.f32 	%f1025, %f1009;
	mov.f32 	%f1026, %f1010;
	mov.f32 	%f1027, %f1011;
	mov.f32 	%f1028, %f1012;
	mov.f32 	%f1029, %f1013;
	mov.f32 	%f1030, %f1014;
	mov.f32 	%f1031, %f1015;
	mov.f32 	%f1032, %f1016;
	mov.f32 	%f1033, %f1017;
	mov.f32 	%f1034, %f1018;
	mov.u32 	%r1017, %r1002;
	mov.u32 	%r1018, %r1003;
	mov.u32 	%r1019, %r1004;
	mov.u32 	%r1020, %r1005;
	mov.u32 	%r1021, %r1409;
	mov.u32 	%r1022, %r1006;
	mov.u32 	%r1023, %r1007;
	mov.u32 	%r1024, %r1008;
	mov.u32 	%r1025, %r1009;
	mov.u32 	%r1026, %r1010;
	mov.u32 	%r1027, %r1011;
	mov.u32 	%r1028, %r1012;
	mov.u32 	%r1029, %r1013;
	mov.u32 	%r1030, %r1014;
	mov.u32 	%r1031, %r1015;
	@%p131 bra 	$L__BB8_162;
	setp.leu.f32 	%p132, %f1010, %f1412;
	mov.f32 	%f1020, %f1005;
	mov.f32 	%f1021, %f1006;
	mov.f32 	%f1022, %f1007;
	mov.f32 	%f1023, %f1008;
	mov.f32 	%f1024, %f1009;
	mov.f32 	%f1025, %f1412;
	mov.f32 	%f1026, %f1010;
	mov.f32 	%f1027, %f1011;
	mov.f32 	%f1028, %f1012;
	mov.f32 	%f1029, %f1013;
	mov.f32 	%f1030, %f1014;
	mov.f32 	%f1031, %f1015;
	mov.f32 	%f1032, %f1016;
	mov.f32 	%f1033, %f1017;
	mov.f32 	%f1034, %f1018;
	mov.u32 	%r1017, %r1002;
	mov.u32 	%r1018, %r1003;
	mov.u32 	%r1019, %r1004;
	mov.u32 	%r1020, %r1005;
	mov.u32 	%r1021, %r1006;
	mov.u32 	%r1022, %r1409;
	mov.u32 	%r1023, %r1007;
	mov.u32 	%r1024, %r1008;
	mov.u32 	%r1025, %r1009;
	mov.u32 	%r1026, %r1010;
	mov.u32 	%r1027, %r1011;
	mov.u32 	%r1028, %r1012;
	mov.u32 	%r1029, %r1013;
	mov.u32 	%r1030, %r1014;
	mov.u32 	%r1031, %r1015;
	@%p132 bra 	$L__BB8_162;
	setp.leu.f32 	%p133, %f1011, %f1412;
	mov.f32 	%f1020, %f1005;
	mov.f32 	%f1021, %f1006;
	mov.f32 	%f1022, %f1007;
	mov.f32 	%f1023, %f1008;
	mov.f32 	%f1024, %f1009;
	mov.f32 	%f1025, %f1010;
	mov.f32 	%f1026, %f1412;
	mov.f32 	%f1027, %f1011;
	mov.f32 	%f1028, %f1012;
	mov.f32 	%f1029, %f1013;
	mov.f32 	%f1030, %f1014;
	mov.f32 	%f1031, %f1015;
	mov.f32 	%f1032, %f1016;
	mov.f32 	%f1033, %f1017;
	mov.f32 	%f1034, %f1018;
	mov.u32 	%r1017, %r1002;
	mov.u32 	%r1018, %r1003;
	mov.u32 	%r1019, %r1004;
	mov.u32 	%r1020, %r1005;
	mov.u32 	%r1021, %r1006;
	mov.u32 	%r1022, %r1007;
	mov.u32 	%r1023, %r1409;
	mov.u32 	%r1024, %r1008;
	mov.u32 	%r1025, %r1009;
	mov.u32 	%r1026, %r1010;
	mov.u32 	%r1027, %r1011;
	mov.u32 	%r1028, %r1012;
	mov.u32 	%r1029, %r1013;
	mov.u32 	%r1030, %r1014;
	mov.u32 	%r1031, %r1015;
	@%p133 bra 	$L__BB8_162;
	setp.leu.f32 	%p134, %f1012, %f1412;
	mov.f32 	%f1020, %f1005;
	mov.f32 	%f1021, %f1006;
	mov.f32 	%f1022, %f1007;
	mov.f32 	%f1023, %f1008;
	mov.f32 	%f1024, %f1009;
	mov.f32 	%f1025, %f1010;
	mov.f32 	%f1026, %f1011;
	mov.f32 	%f1027, %f1412;
	mov.f32 	%f1028, %f1012;
	mov.f32 	%f1029, %f1013;
	mov.f32 	%f1030, %f1014;
	mov.f32 	%f1031, %f1015;
	mov.f32 	%f1032, %f1016;
	mov.f32 	%f1033, %f1017;
	mov.f32 	%f1034, %f1018;
	mov.u32 	%r1017, %r1002;
	mov.u32 	%r1018, %r1003;
	mov.u32 	%r1019, %r1004;
	mov.u32 	%r1020, %r1005;
	mov.u32 	%r1021, %r1006;
	mov.u32 	%r1022, %r1007;
	mov.u32 	%r1023, %r1008;
	mov.u32 	%r1024, %r1409;
	mov.u32 	%r1025, %r1009;
	mov.u32 	%r1026, %r1010;
	mov.u32 	%r1027, %r1011;
	mov.u32 	%r1028, %r1012;
	mov.u32 	%r1029, %r1013;
	mov.u32 	%r1030, %r1014;
	mov.u32 	%r1031, %r1015;
	@%p134 bra 	$L__BB8_162;
	setp.leu.f32 	%p135, %f1013, %f1412;
	mov.f32 	%f1020, %f1005;
	mov.f32 	%f1021, %f1006;
	mov.f32 	%f1022, %f1007;
	mov.f32 	%f1023, %f1008;
	mov.f32 	%f1024, %f1009;
	mov.f32 	%f1025, %f1010;
	mov.f32 	%f1026, %f1011;
	mov.f32 	%f1027, %f1012;
	mov.f32 	%f1028, %f1412;
	mov.f32 	%f1029, %f1013;
	mov.f32 	%f1030, %f1014;
	mov.f32 	%f1031, %f1015;
	mov.f32 	%f1032, %f1016;
	mov.f32 	%f1033, %f1017;
	mov.f32 	%f1034, %f1018;
	mov.u32 	%r1017, %r1002;
	mov.u32 	%r1018, %r1003;
	mov.u32 	%r1019, %r1004;
	mov.u32 	%r1020, %r1005;
	mov.u32 	%r1021, %r1006;
	mov.u32 	%r1022, %r1007;
	mov.u32 	%r1023, %r1008;
	mov.u32 	%r1024, %r1009;
	mov.u32 	%r1025, %r1409;
	mov.u32 	%r1026, %r1010;
	mov.u32 	%r1027, %r1011;
	mov.u32 	%r1028, %r1012;
	mov.u32 	%r1029, %r1013;
	mov.u32 	%r1030, %r1014;
	mov.u32 	%r1031, %r1015;
	@%p135 bra 	$L__BB8_162;
	setp.leu.f32 	%p136, %f1014, %f1412;
	mov.f32 	%f1020, %f1005;
	mov.f32 	%f1021, %f1006;
	mov.f32 	%f1022, %f1007;
	mov.f32 	%f1023, %f1008;
	mov.f32 	%f1024, %f1009;
	mov.f32 	%f1025, %f1010;
	mov.f32 	%f1026, %f1011;
	mov.f32 	%f1027, %f1012;
	mov.f32 	%f1028, %f1013;
	mov.f32 	%f1029, %f1412;
	mov.f32 	%f1030, %f1014;
	mov.f32 	%f1031, %f1015;
	mov.f32 	%f1032, %f1016;
	mov.f32 	%f1033, %f1017;
	mov.f32 	%f1034, %f1018;
	mov.u32 	%r1017, %r1002;
	mov.u32 	%r1018, %r1003;
	mov.u32 	%r1019, %r1004;
	mov.u32 	%r1020, %r1005;
	mov.u32 	%r1021, %r1006;
	mov.u32 	%r1022, %r1007;
	mov.u32 	%r1023, %r1008;
	mov.u32 	%r1024, %r1009;
	mov.u32 	%r1025, %r1010;
	mov.u32 	%r1026, %r1409;
	mov.u32 	%r1027, %r1011;
	mov.u32 	%r1028, %r1012;
	mov.u32 	%r1029, %r1013;
	mov.u32 	%r1030, %r1014;
	mov.u32 	%r1031, %r1015;
	@%p136 bra 	$L__BB8_162;
	setp.leu.f32 	%p137, %f1015, %f1412;
	mov.f32 	%f1020, %f1005;
	mov.f32 	%f1021, %f1006;
	mov.f32 	%f1022, %f1007;
	mov.f32 	%f1023, %f1008;
	mov.f32 	%f1024, %f1009;
	mov.f32 	%f1025, %f1010;
	mov.f32 	%f1026, %f1011;
	mov.f32 	%f1027, %f1012;
	mov.f32 	%f1028, %f1013;
	mov.f32 	%f1029, %f1014;
	mov.f32 	%f1030, %f1412;
	mov.f32 	%f1031, %f1015;
	mov.f32 	%f1032, %f1016;
	mov.f32 	%f1033, %f1017;
	mov.f32 	%f1034, %f1018;
	mov.u32 	%r1017, %r1002;
	mov.u32 	%r1018, %r1003;
	mov.u32 	%r1019, %r1004;
	mov.u32 	%r1020, %r1005;
	mov.u32 	%r1021, %r1006;
	mov.u32 	%r1022, %r1007;
	mov.u32 	%r1023, %r1008;
	mov.u32 	%r1024, %r1009;
	mov.u32 	%r1025, %r1010;
	mov.u32 	%r1026, %r1011;
	mov.u32 	%r1027, %r1409;
	mov.u32 	%r1028, %r1012;
	mov.u32 	%r1029, %r1013;
	mov.u32 	%r1030, %r1014;
	mov.u32 	%r1031, %r1015;
	@%p137 bra 	$L__BB8_162;
	setp.leu.f32 	%p138, %f1016, %f1412;
	mov.f32 	%f1020, %f1005;
	mov.f32 	%f1021, %f1006;
	mov.f32 	%f1022, %f1007;
	mov.f32 	%f1023, %f1008;
	mov.f32 	%f1024, %f1009;
	mov.f32 	%f1025, %f1010;
	mov.f32 	%f1026, %f1011;
	mov.f32 	%f1027, %f1012;
	mov.f32 	%f1028, %f1013;
	mov.f32 	%f1029, %f1014;
	mov.f32 	%f1030, %f1015;
	mov.f32 	%f1031, %f1412;
	mov.f32 	%f1032, %f1016;
	mov.f32 	%f1033, %f1017;
	mov.f32 	%f1034, %f1018;
	mov.u32 	%r1017, %r1002;
	mov.u32 	%r1018, %r1003;
	mov.u32 	%r1019, %r1004;
	mov.u32 	%r1020, %r1005;
	mov.u32 	%r1021, %r1006;
	mov.u32 	%r1022, %r1007;
	mov.u32 	%r1023, %r1008;
	mov.u32 	%r1024, %r1009;
	mov.u32 	%r1025, %r1010;
	mov.u32 	%r1026, %r1011;
	mov.u32 	%r1027, %r1012;
	mov.u32 	%r1028, %r1409;
	mov.u32 	%r1029, %r1013;
	mov.u32 	%r1030, %r1014;
	mov.u32 	%r1031, %r1015;
	@%p138 bra 	$L__BB8_162;
	setp.leu.f32 	%p139, %f1017, %f1412;
	mov.f32 	%f1020, %f1005;
	mov.f32 	%f1021, %f1006;
	mov.f32 	%f1022, %f1007;
	mov.f32 	%f1023, %f1008;
	mov.f32 	%f1024, %f1009;
	mov.f32 	%f1025, %f1010;
	mov.f32 	%f1026, %f1011;
	mov.f32 	%f1027, %f1012;
	mov.f32 	%f1028, %f1013;
	mov.f32 	%f1029, %f1014;
	mov.f32 	%f1030, %f1015;
	mov.f32 	%f1031, %f1016;
	mov.f32 	%f1032, %f1412;
	mov.f32 	%f1033, %f1017;
	mov.f32 	%f1034, %f1018;
	mov.u32 	%r1017, %r1002;
	mov.u32 	%r1018, %r1003;
	mov.u32 	%r1019, %r1004;
	mov.u32 	%r1020, %r1005;
	mov.u32 	%r1021, %r1006;
	mov.u32 	%r1022, %r1007;
	mov.u32 	%r1023, %r1008;
	mov.u32 	%r1024, %r1009;
	mov.u32 	%r1025, %r1010;
	mov.u32 	%r1026, %r1011;
	mov.u32 	%r1027, %r1012;
	mov.u32 	%r1028, %r1013;
	mov.u32 	%r1029, %r1409;
	mov.u32 	%r1030, %r1014;
	mov.u32 	%r1031, %r1015;
	@%p139 bra 	$L__BB8_162;
	setp.leu.f32 	%p140, %f1018, %f1412;
	mov.f32 	%f1020, %f1005;
	mov.f32 	%f1021, %f1006;
	mov.f32 	%f1022, %f1007;
	mov.f32 	%f1023, %f1008;
	mov.f32 	%f1024, %f1009;
	mov.f32 	%f1025, %f1010;
	mov.f32 	%f1026, %f1011;
	mov.f32 	%f1027, %f1012;
	mov.f32 	%f1028, %f1013;
	mov.f32 	%f1029, %f1014;
	mov.f32 	%f1030, %f1015;
	mov.f32 	%f1031, %f1016;
	mov.f32 	%f1032, %f1017;
	mov.f32 	%f1033, %f1412;
	mov.f32 	%f1034, %f1018;
	mov.u32 	%r1017, %r1002;
	mov.u32 	%r1018, %r1003;
	mov.u32 	%r1019, %r1004;
	mov.u32 	%r1020, %r1005;
	mov.u32 	%r1021, %r1006;
	mov.u32 	%r1022, %r1007;
	mov.u32 	%r1023, %r1008;
	mov.u32 	%r1024, %r1009;
	mov.u32 	%r1025, %r1010;
	mov.u32 	%r1026, %r1011;
	mov.u32 	%r1027, %r1012;
	mov.u32 	%r1028, %r1013;
	mov.u32 	%r1029, %r1014;
	mov.u32 	%r1030, %r1409;
	mov.u32 	%r1031, %r1015;
	@%p140 bra 	$L__BB8_162;
	setp.leu.f32 	%p141, %f1427, %f1412;
	mov.f32 	%f1020, %f1005;
	mov.f32 	%f1021, %f1006;
	mov.f32 	%f1022, %f1007;
	mov.f32 	%f1023, %f1008;
	mov.f32 	%f1024, %f1009;
	mov.f32 	%f1025, %f1010;
	mov.f32 	%f1026, %f1011;
	mov.f32 	%f1027, %f1012;
	mov.f32 	%f1028, %f1013;
	mov.f32 	%f1029, %f1014;
	mov.f32 	%f1030, %f1015;
	mov.f32 	%f1031, %f1016;
	mov.f32 	%f1032, %f1017;
	mov.f32 	%f1033, %f1018;
	mov.f32 	%f1034, %f1412;
	mov.u32 	%r1017, %r1002;
	mov.u32 	%r1018, %r1003;
	mov.u32 	%r1019, %r1004;
	mov.u32 	%r1020, %r1005;
	mov.u32 	%r1021, %r1006;
	mov.u32 	%r1022, %r1007;
	mov.u32 	%r1023, %r1008;
	mov.u32 	%r1024, %r1009;
	mov.u32 	%r1025, %r1010;
	mov.u32 	%r1026, %r1011;
	mov.u32 	%r1027, %r1012;
	mov.u32 	%r1028, %r1013;
	mov.u32 	%r1029, %r1014;
	mov.u32 	%r1030, %r1015;
	mov.u32 	%r1031, %r1409;
	@%p141 bra 	$L__BB8_162;
	mov.f32 	%f1020, %f1005;
	mov.f32 	%f1021, %f1006;
	mov.f32 	%f1022, %f1007;
	mov.f32 	%f1023, %f1008;
	mov.f32 	%f1024, %f1009;
	mov.f32 	%f1025, %f1010;
	mov.f32 	%f1026, %f1011;
	mov.f32 	%f1027, %f1012;
	mov.f32 	%f1028, %f1013;
	mov.f32 	%f1029, %f1014;
	mov.f32 	%f1030, %f1015;
	mov.f32 	%f1031, %f1016;
	mov.f32 	%f1032, %f1017;
	mov.f32 	%f1033, %f1018;
	mov.f32 	%f1034, %f1427;
	mov.f32 	%f1427, %f1412;
	mov.u32 	%r1017, %r1002;
	mov.u32 	%r1018, %r1003;
	mov.u32 	%r1019, %r1004;
	mov.u32 	%r1020, %r1005;
	mov.u32 	%r1021, %r1006;
	mov.u32 	%r1022, %r1007;
	mov.u32 	%r1023, %r1008;
	mov.u32 	%r1024, %r1009;
	mov.u32 	%r1025, %r1010;
	mov.u32 	%r1026, %r1011;
	mov.u32 	%r1027, %r1012;
	mov.u32 	%r1028, %r1013;
	mov.u32 	%r1029, %r1014;
	mov.u32 	%r1030, %r1015;
	mov.u32 	%r1031, %r1424;
	mov.u32 	%r1424, %r1409;
$L__BB8_162:
	setp.leu.f32 	%p142, %f1020, %f1411;
	mov.f32 	%f1036, %f1411;
	mov.f32 	%f1037, %f1020;
	mov.f32 	%f1038, %f1021;
	mov.f32 	%f1039, %f1022;
	mov.f32 	%f1040, %f1023;
	mov.f32 	%f1041, %f1024;
	mov.f32 	%f1042, %f1025;
	mov.f32 	%f1043, %f1026;
	mov.f32 	%f1044, %f1027;
	mov.f32 	%f1045, %f1028;
	mov.f32 	%f1046, %f1029;
	mov.f32 	%f1047, %f1030;
	mov.f32 	%f1048, %f1031;
	mov.f32 	%f1049, %f1032;
	mov.f32 	%f1050, %f1033;
	mov.f32 	%f1051, %f1034;
	mov.u32 	%r1033, %r1408;
	mov.u32 	%r1034, %r1017;
	mov.u32 	%r1035, %r1018;
	mov.u32 	%r1036, %r1019;
	mov.u32 	%r1037, %r1020;
	mov.u32 	%r1038, %r1021;
	mov.u32 	%r1039, %r1022;
	mov.u32 	%r1040, %r1023;
	mov.u32 	%r1041, %r1024;
	mov.u32 	%r1042, %r1025;
	mov.u32 	%r1043, %r1026;
	mov.u32 	%r1044, %r1027;
	mov.u32 	%r1045, %r1028;
	mov.u32 	%r1046, %r1029;
	mov.u32 	%r1047, %r1030;
	mov.u32 	%r1048, %r1031;
	@%p142 bra 	$L__BB8_179;
	setp.leu.f32 	%p143, %f1021, %f1411;
	mov.f32 	%f1036, %f1020;
	mov.f32 	%f1037, %f1411;
	mov.f32 	%f1038, %f1021;
	mov.f32 	%f1039, %f1022;
	mov.f32 	%f1040, %f1023;
	mov.f32 	%f1041, %f1024;
	mov.f32 	%f1042, %f1025;
	mov.f32 	%f1043, %f1026;
	mov.f32 	%f1044, %f1027;
	mov.f32 	%f1045, %f1028;
	mov.f32 	%f1046, %f1029;
	mov.f32 	%f1047, %f1030;
	mov.f32 	%f1048, %f1031;
	mov.f32 	%f1049, %f1032;
	mov.f32 	%f1050, %f1033;
	mov.f32 	%f1051, %f1034;
	mov.u32 	%r1033, %r1017;
	mov.u32 	%r1034, %r1408;
	mov.u32 	%r1035, %r1018;
	mov.u32 	%r1036, %r1019;
	mov.u32 	%r1037, %r1020;
	mov.u32 	%r1038, %r1021;
	mov.u32 	%r1039, %r1022;
	mov.u32 	%r1040, %r1023;
	mov.u32 	%r1041, %r1024;
	mov.u32 	%r1042, %r1025;
	mov.u32 	%r1043, %r1026;
	mov.u32 	%r1044, %r1027;
	mov.u32 	%r1045, %r1028;
	mov.u32 	%r1046, %r1029;
	mov.u32 	%r1047, %r1030;
	mov.u32 	%r1048, %r1031;
	@%p143 bra 	$L__BB8_179;
	setp.leu.f32 	%p144, %f1022, %f1411;
	mov.f32 	%f1036, %f1020;
	mov.f32 	%f1037, %f1021;
	mov.f32 	%f1038, %f1411;
	mov.f32 	%f1039, %f1022;
	mov.f32 	%f1040, %f1023;
	mov.f32 	%f1041, %f1024;
	mov.f32 	%f1042, %f1025;
	mov.f32 	%f1043, %f1026;
	mov.f32 	%f1044, %f1027;
	mov.f32 	%f1045, %f1028;
	mov.f32 	%f1046, %f1029;
	mov.f32 	%f1047, %f1030;
	mov.f32 	%f1048, %f1031;
	mov.f32 	%f1049, %f1032;
	mov.f32 	%f1050, %f1033;
	mov.f32 	%f1051, %f1034;
	mov.u32 	%r1033, %r1017;
	mov.u32 	%r1034, %r1018;
	mov.u32 	%r1035, %r1408;
	mov.u32 	%r1036, %r1019;
	mov.u32 	%r1037, %r1020;
	mov.u32 	%r1038, %r1021;
	mov.u32 	%r1039, %r1022;
	mov.u32 	%r1040, %r1023;
	mov.u32 	%r1041, %r1024;
	mov.u32 	%r1042, %r1025;
	mov.u32 	%r1043, %r1026;
	mov.u32 	%r1044, %r1027;
	mov.u32 	%r1045, %r1028;
	mov.u32 	%r1046, %r1029;
	mov.u32 	%r1047, %r1030;
	mov.u32 	%r1048, %r1031;
	@%p144 bra 	$L__BB8_179;
	setp.leu.f32 	%p145, %f1023, %f1411;
	mov.f32 	%f1036, %f1020;
	mov.f32 	%f1037, %f1021;
	mov.f32 	%f1038, %f1022;
	mov.f32 	%f1039, %f1411;
	mov.f32 	%f1040, %f1023;
	mov.f32 	%f1041, %f1024;
	mov.f32 	%f1042, %f1025;
	mov.f32 	%f1043, %f1026;
	mov.f32 	%f1044, %f1027;
	mov.f32 	%f1045, %f1028;
	mov.f32 	%f1046, %f1029;
	mov.f32 	%f1047, %f1030;
	mov.f32 	%f1048, %f1031;
	mov.f32 	%f1049, %f1032;
	mov.f32 	%f1050, %f1033;
	mov.f32 	%f1051, %f1034;
	mov.u32 	%r1033, %r1017;
	mov.u32 	%r1034, %r1018;
	mov.u32 	%r1035, %r1019;
	mov.u32 	%r1036, %r1408;
	mov.u32 	%r1037, %r1020;
	mov.u32 	%r1038, %r1021;
	mov.u32 	%r1039, %r1022;
	mov.u32 	%r1040, %r1023;
	mov.u32 	%r1041, %r1024;
	mov.u32 	%r1042, %r1025;
	mov.u32 	%r1043, %r1026;
	mov.u32 	%r1044, %r1027;
	mov.u32 	%r1045, %r1028;
	mov.u32 	%r1046, %r1029;
	mov.u32 	%r1047, %r1030;
	mov.u32 	%r1048, %r1031;
	@%p145 bra 	$L__BB8_179;
	setp.leu.f32 	%p146, %f1024, %f1411;
	mov.f32 	%f1036, %f1020;
	mov.f32 	%f1037, %f1021;
	mov.f32 	%f1038, %f1022;
	mov.f32 	%f1039, %f1023;
	mov.f32 	%f1040, %f1411;
	mov.f32 	%f1041, %f1024;
	mov.f32 	%f1042, %f1025;
	mov.f32 	%f1043, %f1026;
	mov.f32 	%f1044, %f1027;
	mov.f32 	%f1045, %f1028;
	mov.f32 	%f1046, %f1029;
	mov.f32 	%f1047, %f1030;
	mov.f32 	%f1048, %f1031;
	mov.f32 	%f1049, %f1032;
	mov.f32 	%f1050, %f1033;
	mov.f32 	%f1051, %f1034;
	mov.u32 	%r1033, %r1017;
	mov.u32 	%r1034, %r1018;
	mov.u32 	%r1035, %r1019;
	mov.u32 	%r1036, %r1020;
	mov.u32 	%r1037, %r1408;
	mov.u32 	%r1038, %r1021;
	mov.u32 	%r1039, %r1022;
	mov.u32 	%r1040, %r1023;
	mov.u32 	%r1041, %r1024;
	mov.u32 	%r1042, %r1025;
	mov.u32 	%r1043, %r1026;
	mov.u32 	%r1044, %r1027;
	mov.u32 	%r1045, %r1028;
	mov.u32 	%r1046, %r1029;
	mov.u32 	%r1047, %r1030;
	mov.u32 	%r1048, %r1031;
	@%p146 bra 	$L__BB8_179;
	setp.leu.f32 	%p147, %f1025, %f1411;
	mov.f32 	%f1036, %f1020;
	mov.f32 	%f1037, %f1021;
	mov.f32 	%f1038, %f1022;
	mov.f32 	%f1039, %f1023;
	mov.f32 	%f1040, %f1024;
	mov.f32 	%f1041, %f1411;
	mov.f32 	%f1042, %f1025;
	mov.f32 	%f1043, %f1026;
	mov.f32 	%f1044, %f1027;
	mov.f32 	%f1045, %f1028;
	mov.f32 	%f1046, %f1029;
	mov.f32 	%f1047, %f1030;
	mov.f32 	%f1048, %f1031;
	mov.f32 	%f1049, %f1032;
	mov.f32 	%f1050, %f1033;
	mov.f32 	%f1051, %f1034;
	mov.u32 	%r1033, %r1017;
	mov.u32 	%r1034, %r1018;
	mov.u32 	%r1035, %r1019;
	mov.u32 	%r1036, %r1020;
	mov.u32 	%r1037, %r1021;
	mov.u32 	%r1038, %r1408;
	mov.u32 	%r1039, %r1022;
	mov.u32 	%r1040, %r1023;
	mov.u32 	%r1041, %r1024;
	mov.u32 	%r1042, %r1025;
	mov.u32 	%r1043, %r1026;
	mov.u32 	%r1044, %r1027;
	mov.u32 	%r1045, %r1028;
	mov.u32 	%r1046, %r1029;
	mov.u32 	%r1047, %r1030;
	mov.u32 	%r1048, %r1031;
	@%p147 bra 	$L__BB8_179;
	setp.leu.f32 	%p148, %f1026, %f1411;
	mov.f32 	%f1036, %f1020;
	mov.f32 	%f1037, %f1021;
	mov.f32 	%f1038, %f1022;
	mov.f32 	%f1039, %f1023;
	mov.f32 	%f1040, %f1024;
	mov.f32 	%f1041, %f1025;
	mov.f32 	%f1042, %f1411;
	mov.f32 	%f1043, %f1026;
	mov.f32 	%f1044, %f1027;
	mov.f32 	%f1045, %f1028;
	mov.f32 	%f1046, %f1029;
	mov.f32 	%f1047, %f1030;
	mov.f32 	%f1048, %f1031;
	mov.f32 	%f1049, %f1032;
	mov.f32 	%f1050, %f1033;
	mov.f32 	%f1051, %f1034;
	mov.u32 	%r1033, %r1017;
	mov.u32 	%r1034, %r1018;
	mov.u32 	%r1035, %r1019;
	mov.u32 	%r1036, %r1020;
	mov.u32 	%r1037, %r1021;
	mov.u32 	%r1038, %r1022;
	mov.u32 	%r1039, %r1408;
	mov.u32 	%r1040, %r1023;
	mov.u32 	%r1041, %r1024;
	mov.u32 	%r1042, %r1025;
	mov.u32 	%r1043, %r1026;
	mov.u32 	%r1044, %r1027;
	mov.u32 	%r1045, %r1028;
	mov.u32 	%r1046, %r1029;
	mov.u32 	%r1047, %r1030;
	mov.u32 	%r1048, %r1031;
	@%p148 bra 	$L__BB8_179;
	setp.leu.f32 	%p149, %f1027, %f1411;
	mov.f32 	%f1036, %f1020;
	mov.f32 	%f1037, %f1021;
	mov.f32 	%f1038, %f1022;
	mov.f32 	%f1039, %f1023;
	mov.f32 	%f1040, %f1024;
	mov.f32 	%f1041, %f1025;
	mov.f32 	%f1042, %f1026;
	mov.f32 	%f1043, %f1411;
	mov.f32 	%f1044, %f1027;
	mov.f32 	%f1045, %f1028;
	mov.f32 	%f1046, %f1029;
	mov.f32 	%f1047, %f1030;
	mov.f32 	%f1048, %f1031;
	mov.f32 	%f1049, %f1032;
	mov.f32 	%f1050, %f1033;
	mov.f32 	%f1051, %f1034;
	mov.u32 	%r1033, %r1017;
	mov.u32 	%r1034, %r1018;
	mov.u32 	%r1035, %r1019;
	mov.u32 	%r1036, %r1020;
	mov.u32 	%r1037, %r1021;
	mov.u32 	%r1038, %r1022;
	mov.u32 	%r1039, %r1023;
	mov.u32 	%r1040, %r1408;
	mov.u32 	%r1041, %r1024;
	mov.u32 	%r1042, %r1025;
	mov.u32 	%r1043, %r1026;
	mov.u32 	%r1044, %r1027;
	mov.u32 	%r1045, %r1028;
	mov.u32 	%r1046, %r1029;
	mov.u32 	%r1047, %r1030;
	mov.u32 	%r1048, %r1031;
	@%p149 bra 	$L__BB8_179;
	setp.leu.f32 	%p150, %f1028, %f1411;
	mov.f32 	%f1036, %f1020;
	mov.f32 	%f1037, %f1021;
	mov.f32 	%f1038, %f1022;
	mov.f32 	%f1039, %f1023;
	mov.f32 	%f1040, %f1024;
	mov.f32 	%f1041, %f1025;
	mov.f32 	%f1042, %f1026;
	mov.f32 	%f1043, %f1027;
	mov.f32 	%f1044, %f1411;
	mov.f32 	%f1045, %f1028;
	mov.f32 	%f1046, %f1029;
	mov.f32 	%f1047, %f1030;
	mov.f32 	%f1048, %f1031;
	mov.f32 	%f1049, %f1032;
	mov.f32 	%f1050, %f1033;
	mov.f32 	%f1051, %f1034;
	mov.u32 	%r1033, %r1017;
	mov.u32 	%r1034, %r1018;
	mov.u32 	%r1035, %r1019;
	mov.u32 	%r1036, %r1020;
	mov.u32 	%r1037, %r1021;
	mov.u32 	%r1038, %r1022;
	mov.u32 	%r1039, %r1023;
	mov.u32 	%r1040, %r1024;
	mov.u32 	%r1041, %r1408;
	mov.u32 	%r1042, %r1025;
	mov.u32 	%r1043, %r1026;
	mov.u32 	%r1044, %r1027;
	mov.u32 	%r1045, %r1028;
	mov.u32 	%r1046, %r1029;
	mov.u32 	%r1047, %r1030;
	mov.u32 	%r1048, %r1031;
	@%p150 bra 	$L__BB8_179;
	setp.leu.f32 	%p151, %f1029, %f1411;
	mov.f32 	%f1036, %f1020;
	mov.f32 	%f1037, %f1021;
	mov.f32 	%f1038, %f1022;
	mov.f32 	%f1039, %f1023;
	mov.f32 	%f1040, %f1024;
	mov.f32 	%f1041, %f1025;
	mov.f32 	%f1042, %f1026;
	mov.f32 	%f1043, %f1027;
	mov.f32 	%f1044, %f1028;
	mov.f32 	%f1045, %f1411;
	mov.f32 	%f1046, %f1029;
	mov.f32 	%f1047, %f1030;
	mov.f32 	%f1048, %f1031;
	mov.f32 	%f1049, %f1032;
	mov.f32 	%f1050, %f1033;
	mov.f32 	%f1051, %f1034;
	mov.u32 	%r1033, %r1017;
	mov.u32 	%r1034, %r1018;
	mov.u32 	%r1035, %r1019;
	mov.u32 	%r1036, %r1020;
	mov.u32 	%r1037, %r1021;
	mov.u32 	%r1038, %r1022;
	mov.u32 	%r1039, %r1023;
	mov.u32 	%r1040, %r1024;
	mov.u32 	%r1041, %r1025;
	mov.u32 	%r1042, %r1408;
	mov.u32 	%r1043, %r1026;
	mov.u32 	%r1044, %r1027;
	mov.u32 	%r1045, %r1028;
	mov.u32 	%r1046, %r1029;
	mov.u32 	%r1047, %r1030;
	mov.u32 	%r1048, %r1031;
	@%p151 bra 	$L__BB8_179;
	setp.leu.f32 	%p152, %f1030, %f1411;
	mov.f32 	%f1036, %f1020;
	mov.f32 	%f1037, %f1021;
	mov.f32 	%f1038, %f1022;
	mov.f32 	%f1039, %f1023;
	mov.f32 	%f1040, %f1024;
	mov.f32 	%f1041, %f1025;
	mov.f32 	%f1042, %f1026;
	mov.f32 	%f1043, %f1027;
	mov.f32 	%f1044, %f1028;
	mov.f32 	%f1045, %f1029;
	mov.f32 	%f1046, %f1411;
	mov.f32 	%f1047, %f1030;
	mov.f32 	%f1048, %f1031;
	mov.f32 	%f1049, %f1032;
	mov.f32 	%f1050, %f1033;
	mov.f32 	%f1051, %f1034;
	mov.u32 	%r1033, %r1017;
	mov.u32 	%r1034, %r1018;
	mov.u32 	%r1035, %r1019;
	mov.u32 	%r1036, %r1020;
	mov.u32 	%r1037, %r1021;
	mov.u32 	%r1038, %r1022;
	mov.u32 	%r1039, %r1023;
	mov.u32 	%r1040, %r1024;
	mov.u32 	%r1041, %r1025;
	mov.u32 	%r1042, %r1026;
	mov.u32 	%r1043, %r1408;
	mov.u32 	%r1044, %r1027;
	mov.u32 	%r1045, %r1028;
	mov.u32 	%r1046, %r1029;
	mov.u32 	%r1047, %r1030;
	mov.u32 	%r1048, %r1031;
	@%p152 bra 	$L__BB8_179;
	setp.leu.f32 	%p153, %f1031, %f1411;
	mov.f32 	%f1036, %f1020;
	mov.f32 	%f1037, %f1021;
	mov.f32 	%f1038, %f1022;
	mov.f32 	%f1039, %f1023;
	mov.f32 	%f1040, %f1024;
	mov.f32 	%f1041, %f1025;
	mov.f32 	%f1042, %f1026;
	mov.f32 	%f1043, %f1027;
	mov.f32 	%f1044, %f1028;
	mov.f32 	%f1045, %f1029;
	mov.f32 	%f1046, %f1030;
	mov.f32 	%f1047, %f1411;
	mov.f32 	%f1048, %f1031;
	mov.f32 	%f1049, %f1032;
	mov.f32 	%f1050, %f1033;
	mov.f32 	%f1051, %f1034;
	mov.u32 	%r1033, %r1017;
	mov.u32 	%r1034, %r1018;
	mov.u32 	%r1035, %r1019;
	mov.u32 	%r1036, %r1020;
	mov.u32 	%r1037, %r1021;
	mov.u32 	%r1038, %r1022;
	mov.u32 	%r1039, %r1023;
	mov.u32 	%r1040, %r1024;
	mov.u32 	%r1041, %r1025;
	mov.u32 	%r1042, %r1026;
	mov.u32 	%r1043, %r1027;
	mov.u32 	%r1044, %r1408;
	mov.u32 	%r1045, %r1028;
	mov.u32 	%r1046, %r1029;
	mov.u32 	%r1047, %r1030;
	mov.u32 	%r1048, %r1031;
	@%p153 bra 	$L__BB8_179;
	setp.leu.f32 	%p154, %f1032, %f1411;
	mov.f32 	%f1036, %f1020;
	mov.f32 	%f1037, %f1021;
	mov.f32 	%f1038, %f1022;
	mov.f32 	%f1039, %f1023;
	mov.f32 	%f1040, %f1024;
	mov.f32 	%f1041, %f1025;
	mov.f32 	%f1042, %f1026;
	mov.f32 	%f1043, %f1027;
	mov.f32 	%f1044, %f1028;
	mov.f32 	%f1045, %f1029;
	mov.f32 	%f1046, %f1030;
	mov.f32 	%f1047, %f1031;
	mov.f32 	%f1048, %f1411;
	mov.f32 	%f1049, %f1032;
	mov.f32 	%f1050, %f1033;
	mov.f32 	%f1051, %f1034;
	mov.u32 	%r1033, %r1017;
	mov.u32 	%r1034, %r1018;
	mov.u32 	%r1035, %r1019;
	mov.u32 	%r1036, %r1020;
	mov.u32 	%r1037, %r1021;
	mov.u32 	%r1038, %r1022;
	mov.u32 	%r1039, %r1023;
	mov.u32 	%r1040, %r1024;
	mov.u32 	%r1041, %r1025;
	mov.u32 	%r1042, %r1026;
	mov.u32 	%r1043, %r1027;
	mov.u32 	%r1044, %r1028;
	mov.u32 	%r1045, %r1408;
	mov.u32 	%r1046, %r1029;
	mov.u32 	%r1047, %r1030;
	mov.u32 	%r1048, %r1031;
	@%p154 bra 	$L__BB8_179;
	setp.leu.f32 	%p155, %f1033, %f1411;
	mov.f32 	%f1036, %f1020;
	mov.f32 	%f1037, %f1021;
	mov.f32 	%f1038, %f1022;
	mov.f32 	%f1039, %f1023;
	mov.f32 	%f1040, %f1024;
	mov.f32 	%f1041, %f1025;
	mov.f32 	%f1042, %f1026;
	mov.f32 	%f1043, %f1027;
	mov.f32 	%f1044, %f1028;
	mov.f32 	%f1045, %f1029;
	mov.f32 	%f1046, %f1030;
	mov.f32 	%f1047, %f1031;
	mov.f32 	%f1048, %f1032;
	mov.f32 	%f1049, %f1411;
	mov.f32 	%f1050, %f1033;
	mov.f32 	%f1051, %f1034;
	mov.u32 	%r1033, %r1017;
	mov.u32 	%r1034, %r1018;
	mov.u32 	%r1035, %r1019;
	mov.u32 	%r1036, %r1020;
	mov.u32 	%r1037, %r1021;
	mov.u32 	%r1038, %r1022;
	mov.u32 	%r1039, %r1023;
	mov.u32 	%r1040, %r1024;
	mov.u32 	%r1041, %r1025;
	mov.u32 	%r1042, %r1026;
	mov.u32 	%r1043, %r1027;
	mov.u32 	%r1044, %r1028;
	mov.u32 	%r1045, %r1029;
	mov.u32 	%r1046, %r1408;
	mov.u32 	%r1047, %r1030;
	mov.u32 	%r1048, %r1031;
	@%p155 bra 	$L__BB8_179;
	setp.leu.f32 	%p156, %f1034, %f1411;
	mov.f32 	%f1036, %f1020;
	mov.f32 	%f1037, %f1021;
	mov.f32 	%f1038, %f1022;
	mov.f32 	%f1039, %f1023;
	mov.f32 	%f1040, %f1024;
	mov.f32 	%f1041, %f1025;
	mov.f32 	%f1042, %f1026;
	mov.f32 	%f1043, %f1027;
	mov.f32 	%f1044, %f1028;
	mov.f32 	%f1045, %f1029;
	mov.f32 	%f1046, %f1030;
	mov.f32 	%f1047, %f1031;
	mov.f32 	%f1048, %f1032;
	mov.f32 	%f1049, %f1033;
	mov.f32 	%f1050, %f1411;
	mov.f32 	%f1051, %f1034;
	mov.u32 	%r1033, %r1017;
	mov.u32 	%r1034, %r1018;
	mov.u32 	%r1035, %r1019;
	mov.u32 	%r1036, %r1020;
	mov.u32 	%r1037, %r1021;
	mov.u32 	%r1038, %r1022;
	mov.u32 	%r1039, %r1023;
	mov.u32 	%r1040, %r1024;
	mov.u32 	%r1041, %r1025;
	mov.u32 	%r1042, %r1026;
	mov.u32 	%r1043, %r1027;
	mov.u32 	%r1044, %r1028;
	mov.u32 	%r1045, %r1029;
	mov.u32 	%r1046, %r1030;
	mov.u32 	%r1047, %r1408;
	mov.u32 	%r1048, %r1031;
	@%p156 bra 	$L__BB8_179;
	setp.leu.f32 	%p157, %f1427, %f1411;
	mov.f32 	%f1036, %f1020;
	mov.f32 	%f1037, %f1021;
	mov.f32 	%f1038, %f1022;
	mov.f32 	%f1039, %f1023;
	mov.f32 	%f1040, %f1024;
	mov.f32 	%f1041, %f1025;
	mov.f32 	%f1042, %f1026;
	mov.f32 	%f1043, %f1027;
	mov.f32 	%f1044, %f1028;
	mov.f32 	%f1045, %f1029;
	mov.f32 	%f1046, %f1030;
	mov.f32 	%f1047, %f1031;
	mov.f32 	%f1048, %f1032;
	mov.f32 	%f1049, %f1033;
	mov.f32 	%f1050, %f1034;
	mov.f32 	%f1051, %f1411;
	mov.u32 	%r1033, %r1017;
	mov.u32 	%r1034, %r1018;
	mov.u32 	%r1035, %r1019;
	mov.u32 	%r1036, %r1020;
	mov.u32 	%r1037, %r1021;
	mov.u32 	%r1038, %r1022;
	mov.u32 	%r1039, %r1023;
	mov.u32 	%r1040, %r1024;
	mov.u32 	%r1041, %r1025;
	mov.u32 	%r1042, %r1026;
	mov.u32 	%r1043, %r1027;
	mov.u32 	%r1044, %r1028;
	mov.u32 	%r1045, %r1029;
	mov.u32 	%r1046, %r1030;
	mov.u32 	%r1047, %r1031;
	mov.u32 	%r1048, %r1408;
	@%p157 bra 	$L__BB8_179;
	mov.f32 	%f1036, %f1020;
	mov.f32 	%f1037, %f1021;
	mov.f32 	%f1038, %f1022;
	mov.f32 	%f1039, %f1023;
	mov.f32 	%f1040, %f1024;
	mov.f32 	%f1041, %f1025;
	mov.f32 	%f1042, %f1026;
	mov.f32 	%f1043, %f1027;
	mov.f32 	%f1044, %f1028;
	mov.f32 	%f1045, %f1029;
	mov.f32 	%f1046, %f1030;
	mov.f32 	%f1047, %f1031;
	mov.f32 	%f1048, %f1032;
	mov.f32 	%f1049, %f1033;
	mov.f32 	%f1050, %f1034;
	mov.f32 	%f1051, %f1427;
	mov.f32 	%f1427, %f1411;
	mov.u32 	%r1033, %r1017;
	mov.u32 	%r1034, %r1018;
	mov.u32 	%r1035, %r1019;
	mov.u32 	%r1036, %r1020;
	mov.u32 	%r1037, %r1021;
	mov.u32 	%r1038, %r1022;
	mov.u32 	%r1039, %r1023;
	mov.u32 	%r1040, %r1024;
	mov.u32 	%r1041, %r1025;
	mov.u32 	%r1042, %r1026;
	mov.u32 	%r1043, %r1027;
	mov.u32 	%r1044, %r1028;
	mov.u32 	%r1045, %r1029;
	mov.u32 	%r1046, %r1030;
	mov.u32 	%r1047, %r1031;
	mov.u32 	%r1048, %r1424;
	mov.u32 	%r1424, %r1408;
$L__BB8_179:
	setp.leu.f32 	%p158, %f1036, %f1410;
	mov.f32 	%f1053, %f1410;
	mov.f32 	%f1054, %f1036;
	mov.f32 	%f1055, %f1037;
	mov.f32 	%f1056, %f1038;
	mov.f32 	%f1057, %f1039;
	mov.f32 	%f1058, %f1040;
	mov.f32 	%f1059, %f1041;
	mov.f32 	%f1060, %f1042;
	mov.f32 	%f1061, %f1043;
	mov.f32 	%f1062, %f1044;
	mov.f32 	%f1063, %f1045;
	mov.f32 	%f1064, %f1046;
	mov.f32 	%f1065, %f1047;
	mov.f32 	%f1066, %f1048;
	mov.f32 	%f1067, %f1049;
	mov.f32 	%f1068, %f1050;
	mov.f32 	%f1069, %f1051;
	mov.u32 	%r1050, %r1407;
	mov.u32 	%r1051, %r1033;
	mov.u32 	%r1052, %r1034;
	mov.u32 	%r1053, %r1035;
	mov.u32 	%r1054, %r1036;
	mov.u32 	%r1055, %r1037;
	mov.u32 	%r1056, %r1038;
	mov.u32 	%r1057, %r1039;
	mov.u32 	%r1058, %r1040;
	mov.u32 	%r1059, %r1041;
	mov.u32 	%r1060, %r1042;
	mov.u32 	%r1061, %r1043;
	mov.u32 	%r1062, %r1044;
	mov.u32 	%r1063, %r1045;
	mov.u32 	%r1064, %r1046;
	mov.u32 	%r1065, %r1047;
	mov.u32 	%r1066, %r1048;
	@%p158 bra 	$L__BB8_197;
	setp.leu.f32 	%p159, %f1037, %f1410;
	mov.f32 	%f1053, %f1036;
	mov.f32 	%f1054, %f1410;
	mov.f32 	%f1055, %f1037;
	mov.f32 	%f1056, %f1038;
	mov.f32 	%f1057, %f1039;
	mov.f32 	%f1058, %f1040;
	mov.f32 	%f1059, %f1041;
	mov.f32 	%f1060, %f1042;
	mov.f32 	%f1061, %f1043;
	mov.f32 	%f1062, %f1044;
	mov.f32 	%f1063, %f1045;
	mov.f32 	%f1064, %f1046;
	mov.f32 	%f1065, %f1047;
	mov.f32 	%f1066, %f1048;
	mov.f32 	%f1067, %f1049;
	mov.f32 	%f1068, %f1050;
	mov.f32 	%f1069, %f1051;
	mov.u32 	%r1050, %r1033;
	mov.u32 	%r1051, %r1407;
	mov.u32 	%r1052, %r1034;
	mov.u32 	%r1053, %r1035;
	mov.u32 	%r1054, %r1036;
	mov.u32 	%r1055, %r1037;
	mov.u32 	%r1056, %r1038;
	mov.u32 	%r1057, %r1039;
	mov.u32 	%r1058, %r1040;
	mov.u32 	%r1059, %r1041;
	mov.u32 	%r1060, %r1042;
	mov.u32 	%r1061, %r1043;
	mov.u32 	%r1062, %r1044;
	mov.u32 	%r1063, %r1045;
	mov.u32 	%r1064, %r1046;
	mov.u32 	%r1065, %r1047;
	mov.u32 	%r1066, %r1048;
	@%p159 bra 	$L__BB8_197;
	setp.leu.f32 	%p160, %f1038, %f1410;
	mov.f32 	%f1053, %f1036;
	mov.f32 	%f1054, %f1037;
	mov.f32 	%f1055, %f1410;
	mov.f32 	%f1056, %f1038;
	mov.f32 	%f1057, %f1039;
	mov.f32 	%f1058, %f1040;
	mov.f32 	%f1059, %f1041;
	mov.f32 	%f1060, %f1042;
	mov.f32 	%f1061, %f1043;
	mov.f32 	%f1062, %f1044;
	mov.f32 	%f1063, %f1045;
	mov.f32 	%f1064, %f1046;
	mov.f32 	%f1065, %f1047;
	mov.f32 	%f1066, %f1048;
	mov.f32 	%f1067, %f1049;
	mov.f32 	%f1068, %f1050;
	mov.f32 	%f1069, %f1051;
	mov.u32 	%r1050, %r1033;
	mov.u32 	%r1051, %r1034;
	mov.u32 	%r1052, %r1407;
	mov.u32 	%r1053, %r1035;
	mov.u32 	%r1054, %r1036;
	mov.u32 	%r1055, %r1037;
	mov.u32 	%r1056, %r1038;
	mov.u32 	%r1057, %r1039;
	mov.u32 	%r1058, %r1040;
	mov.u32 	%r1059, %r1041;
	mov.u32 	%r1060, %r1042;
	mov.u32 	%r1061, %r1043;
	mov.u32 	%r1062, %r1044;
	mov.u32 	%r1063, %r1045;
	mov.u32 	%r1064, %r1046;
	mov.u32 	%r1065, %r1047;
	mov.u32 	%r1066, %r1048;
	@%p160 bra 	$L__BB8_197;
	setp.leu.f32 	%p161, %f1039, %f1410;
	mov.f32 	%f1053, %f1036;
	mov.f32 	%f1054, %f1037;
	mov.f32 	%f1055, %f1038;
	mov.f32 	%f1056, %f1410;
	mov.f32 	%f1057, %f1039;
	mov.f32 	%f1058, %f1040;
	mov.f32 	%f1059, %f1041;
	mov.f32 	%f1060, %f1042;
	mov.f32 	%f1061, %f1043;
	mov.f32 	%f1062, %f1044;
	mov.f32 	%f1063, %f1045;
	mov.f32 	%f1064, %f1046;
	mov.f32 	%f1065, %f1047;
	mov.f32 	%f1066, %f1048;
	mov.f32 	%f1067, %f1049;
	mov.f32 	%f1068, %f1050;
	mov.f32 	%f1069, %f1051;
	mov.u32 	%r1050, %r1033;
	mov.u32 	%r1051, %r1034;
	mov.u32 	%r1052, %r1035;
	mov.u32 	%r1053, %r1407;
	mov.u32 	%r1054, %r1036;
	mov.u32 	%r1055, %r1037;
	mov.u32 	%r1056, %r1038;
	mov.u32 	%r1057, %r1039;
	mov.u32 	%r1058, %r1040;
	mov.u32 	%r1059, %r1041;
	mov.u32 	%r1060, %r1042;
	mov.u32 	%r1061, %r1043;
	mov.u32 	%r1062, %r1044;
	mov.u32 	%r1063, %r1045;
	mov.u32 	%r1064, %r1046;
	mov.u32 	%r1065, %r1047;
	mov.u32 	%r1066, %r1048;
	@%p161 bra 	$L__BB8_197;
	setp.leu.f32 	%p162, %f1040, %f1410;
	mov.f32 	%f1053, %f1036;
	mov.f32 	%f1054, %f1037;
	mov.f32 	%f1055, %f1038;
	mov.f32 	%f1056, %f1039;
	mov.f32 	%f1057, %f1410;
	mov.f32 	%f1058, %f1040;
	mov.f32 	%f1059, %f1041;
	mov.f32 	%f1060, %f1042;
	mov.f32 	%f1061, %f1043;
	mov.f32 	%f1062, %f1044;
	mov.f32 	%f1063, %f1045;
	mov.f32 	%f1064, %f1046;
	mov.f32 	%f1065, %f1047;
	mov.f32 	%f1066, %f1048;
	mov.f32 	%f1067, %f1049;
	mov.f32 	%f1068, %f1050;
	mov.f32 	%f1069, %f1051;
	mov.u32 	%r1050, %r1033;
	mov.u32 	%r1051, %r1034;
	mov.u32 	%r1052, %r1035;
	mov.u32 	%r1053, %r1036;
	mov.u32 	%r1054, %r1407;
	mov.u32 	%r1055, %r1037;
	mov.u32 	%r1056, %r1038;
	mov.u32 	%r1057, %r1039;
	mov.u32 	%r1058, %r1040;
	mov.u32 	%r1059, %r1041;
	mov.u32 	%r1060, %r1042;
	mov.u32 	%r1061, %r1043;
	mov.u32 	%r1062, %r1044;
	mov.u32 	%r1063, %r1045;
	mov.u32 	%r1064, %r1046;
	mov.u32 	%r1065, %r1047;
	mov.u32 	%r1066, %r1048;
	@%p162 bra 	$L__BB8_197;
	setp.leu.f32 	%p163, %f1041, %f1410;
	mov.f32 	%f1053, %f1036;
	mov.f32 	%f1054, %f1037;
	mov.f32 	%f1055, %f1038;
	mov.f32 	%f1056, %f1039;
	mov.f32 	%f1057, %f1040;
	mov.f32 	%f1058, %f1410;
	mov.f32 	%f1059, %f1041;
	mov.f32 	%f1060, %f1042;
	mov.f32 	%f1061, %f1043;
	mov.f32 	%f1062, %f1044;
	mov.f32 	%f1063, %f1045;
	mov.f32 	%f1064, %f1046;
	mov.f32 	%f1065, %f1047;
	mov.f32 	%f1066, %f1048;
	mov.f32 	%f1067, %f1049;
	mov.f32 	%f1068, %f1050;
	mov.f32 	%f1069, %f1051;
	mov.u32 	%r1050, %r1033;
	mov.u32 	%r1051, %r1034;
	mov.u32 	%r1052, %r1035;
	mov.u32 	%r1053, %r1036;
	mov.u32 	%r1054, %r1037;
	mov.u32 	%r1055, %r1407;
	mov.u32 	%r1056, %r1038;
	mov.u32 	%r1057, %r1039;
	mov.u32 	%r1058, %r1040;
	mov.u32 	%r1059, %r1041;
	mov.u32 	%r1060, %r1042;
	mov.u32 	%r1061, %r1043;
	mov.u32 	%r1062, %r1044;
	mov.u32 	%r1063, %r1045;
	mov.u32 	%r1064, %r1046;
	mov.u32 	%r1065, %r1047;
	mov.u32 	%r1066, %r1048;
	@%p163 bra 	$L__BB8_197;
	setp.leu.f32 	%p164, %f1042, %f1410;
	mov.f32 	%f1053, %f1036;
	mov.f32 	%f1054, %f1037;
	mov.f32 	%f1055, %f1038;
	mov.f32 	%f1056, %f1039;
	mov.f32 	%f1057, %f1040;
	mov.f32 	%f1058, %f1041;
	mov.f32 	%f1059, %f1410;
	mov.f32 	%f1060, %f1042;
	mov.f32 	%f1061, %f1043;
	mov.f32 	%f1062, %f1044;
	mov.f32 	%f1063, %f1045;
	mov.f32 	%f1064, %f1046;
	mov.f32 	%f1065, %f1047;
	mov.f32 	%f1066, %f1048;
	mov.f32 	%f1067, %f1049;
	mov.f32 	%f1068, %f1050;
	mov.f32 	%f1069, %f1051;
	mov.u32 	%r1050, %r1033;
	mov.u32 	%r1051, %r1034;
	mov.u32 	%r1052, %r1035;
	mov.u32 	%r1053, %r1036;
	mov.u32 	%r1054, %r1037;
	mov.u32 	%r1055, %r1038;
	mov.u32 	%r1056, %r1407;
	mov.u32 	%r1057, %r1039;
	mov.u32 	%r1058, %r1040;
	mov.u32 	%r1059, %r1041;
	mov.u32 	%r1060, %r1042;
	mov.u32 	%r1061, %r1043;
	mov.u32 	%r1062, %r1044;
	mov.u32 	%r1063, %r1045;
	mov.u32 	%r1064, %r1046;
	mov.u32 	%r1065, %r1047;
	mov.u32 	%r1066, %r1048;
	@%p164 bra 	$L__BB8_197;
	setp.leu.f32 	%p165, %f1043, %f1410;
	mov.f32 	%f1053, %f1036;
	mov.f32 	%f1054, %f1037;
	mov.f32 	%f1055, %f1038;
	mov.f32 	%f1056, %f1039;
	mov.f32 	%f1057, %f1040;
	mov.f32 	%f1058, %f1041;
	mov.f32 	%f1059, %f1042;
	mov.f32 	%f1060, %f1410;
	mov.f32 	%f1061, %f1043;
	mov.f32 	%f1062, %f1044;
	mov.f32 	%f1063, %f1045;
	mov.f32 	%f1064, %f1046;
	mov.f32 	%f1065, %f1047;
	mov.f32 	%f1066, %f1048;
	mov.f32 	%f1067, %f1049;
	mov.f32 	%f1068, %f1050;
	mov.f32 	%f1069, %f1051;
	mov.u32 	%r1050, %r1033;
	mov.u32 	%r1051, %r1034;
	mov.u32 	%r1052, %r1035;
	mov.u32 	%r1053, %r1036;
	mov.u32 	%r1054, %r1037;
	mov.u32 	%r1055, %r1038;
	mov.u32 	%r1056, %r1039;
	mov.u32 	%r1057, %r1407;
	mov.u32 	%r1058, %r1040;
	mov.u32 	%r1059, %r1041;
	mov.u32 	%r1060, %r1042;
	mov.u32 	%r1061, %r1043;
	mov.u32 	%r1062, %r1044;
	mov.u32 	%r1063, %r1045;
	mov.u32 	%r1064, %r1046;
	mov.u32 	%r1065, %r1047;
	mov.u32 	%r1066, %r1048;
	@%p165 bra 	$L__BB8_197;
	setp.leu.f32 	%p166, %f1044, %f1410;
	mov.f32 	%f1053, %f1036;
	mov.f32 	%f1054, %f1037;
	mov.f32 	%f1055, %f1038;
	mov.f32 	%f1056, %f1039;
	mov.f32 	%f1057, %f1040;
	mov.f32 	%f1058, %f1041;
	mov.f32 	%f1059, %f1042;
	mov.f32 	%f1060, %f1043;
	mov.f32 	%f1061, %f1410;
	mov.f32 	%f1062, %f1044;
	mov.f32 	%f1063, %f1045;
	mov.f32 	%f1064, %f1046;
	mov.f32 	%f1065, %f1047;
	mov.f32 	%f1066, %f1048;
	mov.f32 	%f1067, %f1049;
	mov.f32 	%f1068, %f1050;
	mov.f32 	%f1069, %f1051;
	mov.u32 	%r1050, %r1033;
	mov.u32 	%r1051, %r1034;
	mov.u32 	%r1052, %r1035;
	mov.u32 	%r1053, %r1036;
	mov.u32 	%r1054, %r1037;
	mov.u32 	%r1055, %r1038;
	mov.u32 	%r1056, %r1039;
	mov.u32 	%r1057, %r1040;
	mov.u32 	%r1058, %r1407;
	mov.u32 	%r1059, %r1041;
	mov.u32 	%r1060, %r1042;
	mov.u32 	%r1061, %r1043;
	mov.u32 	%r1062, %r1044;
	mov.u32 	%r1063, %r1045;
	mov.u32 	%r1064, %r1046;
	mov.u32 	%r1065, %r1047;
	mov.u32 	%r1066, %r1048;
	@%p166 bra 	$L__BB8_197;
	setp.leu.f32 	%p167, %f1045, %f1410;
	mov.f32 	%f1053, %f1036;
	mov.f32 	%f1054, %f1037;
	mov.f32 	%f1055, %f1038;
	mov.f32 	%f1056, %f1039;
	mov.f32 	%f1057, %f1040;
	mov.f32 	%f1058, %f1041;
	mov.f32 	%f1059, %f1042;
	mov.f32 	%f1060, %f1043;
	mov.f32 	%f1061, %f1044;
	mov.f32 	%f1062, %f1410;
	mov.f32 	%f1063, %f1045;
	mov.f32 	%f1064, %f1046;
	mov.f32 	%f1065, %f1047;
	mov.f32 	%f1066, %f1048;
	mov.f32 	%f1067, %f1049;
	mov.f32 	%f1068, %f1050;
	mov.f32 	%f1069, %f1051;
	mov.u32 	%r1050, %r1033;
	mov.u32 	%r1051, %r1034;
	mov.u32 	%r1052, %r1035;
	mov.u32 	%r1053, %r1036;
	mov.u32 	%r1054, %r1037;
	mov.u32 	%r1055, %r1038;
	mov.u32 	%r1056, %r1039;
	mov.u32 	%r1057, %r1040;
	mov.u32 	%r1058, %r1041;
	mov.u32 	%r1059, %r1407;
	mov.u32 	%r1060, %r1042;
	mov.u32 	%r1061, %r1043;
	mov.u32 	%r1062, %r1044;
	mov.u32 	%r1063, %r1045;
	mov.u32 	%r1064, %r1046;
	mov.u32 	%r1065, %r1047;
	mov.u32 	%r1066, %r1048;
	@%p167 bra 	$L__BB8_197;
	setp.leu.f32 	%p168, %f1046, %f1410;
	mov.f32 	%f1053, %f1036;
	mov.f32 	%f1054, %f1037;
	mov.f32 	%f1055, %f1038;
	mov.f32 	%f1056, %f1039;
	mov.f32 	%f1057, %f1040;
	mov.f32 	%f1058, %f1041;
	mov.f32 	%f1059, %f1042;
	mov.f32 	%f1060, %f1043;
	mov.f32 	%f1061, %f1044;
	mov.f32 	%f1062, %f1045;
	mov.f32 	%f1063, %f1410;
	mov.f32 	%f1064, %f1046;
	mov.f32 	%f1065, %f1047;
	mov.f32 	%f1066, %f1048;
	mov.f32 	%f1067, %f1049;
	mov.f32 	%f1068, %f1050;
	mov.f32 	%f1069, %f1051;
	mov.u32 	%r1050, %r1033;
	mov.u32 	%r1051, %r1034;
	mov.u32 	%r1052, %r1035;
	mov.u32 	%r1053, %r1036;
	mov.u32 	%r1054, %r1037;
	mov.u32 	%r1055, %r1038;
	mov.u32 	%r1056, %r1039;
	mov.u32 	%r1057, %r1040;
	mov.u32 	%r1058, %r1041;
	mov.u32 	%r1059, %r1042;
	mov.u32 	%r1060, %r1407;
	mov.u32 	%r1061, %r1043;
	mov.u32 	%r1062, %r1044;
	mov.u32 	%r1063, %r1045;
	mov.u32 	%r1064, %r1046;
	mov.u32 	%r1065, %r1047;
	mov.u32 	%r1066, %r1048;
	@%p168 bra 	$L__BB8_197;
	setp.leu.f32 	%p169, %f1047, %f1410;
	mov.f32 	%f1053, %f1036;
	mov.f32 	%f1054, %f1037;
	mov.f32 	%f1055, %f1038;
	mov.f32 	%f1056, %f1039;
	mov.f32 	%f1057, %f1040;
	mov.f32 	%f1058, %f1041;
	mov.f32 	%f1059, %f1042;
	mov.f32 	%f1060, %f1043;
	mov.f32 	%f1061, %f1044;
	mov.f32 	%f1062, %f1045;
	mov.f32 	%f1063, %f1046;
	mov.f32 	%f1064, %f1410;
	mov.f32 	%f1065, %f1047;
	mov.f32 	%f1066, %f1048;
	mov.f32 	%f1067, %f1049;
	mov.f32 	%f1068, %f1050;
	mov.f32 	%f1069, %f1051;
	mov.u32 	%r1050, %r1033;
	mov.u32 	%r1051, %r1034;
	mov.u32 	%r1052, %r1035;
	mov.u32 	%r1053, %r1036;
	mov.u32 	%r1054, %r1037;
	mov.u32 	%r1055, %r1038;
	mov.u32 	%r1056, %r1039;
	mov.u32 	%r1057, %r1040;
	mov.u32 	%r1058, %r1041;
	mov.u32 	%r1059, %r1042;
	mov.u32 	%r1060, %r1043;
	mov.u32 	%r1061, %r1407;
	mov.u32 	%r1062, %r1044;
	mov.u32 	%r1063, %r1045;
	mov.u32 	%r1064, %r1046;
	mov.u32 	%r1065, %r1047;
	mov.u32 	%r1066, %r1048;
	@%p169 bra 	$L__BB8_197;
	setp.leu.f32 	%p170, %f1048, %f1410;
	mov.f32 	%f1053, %f1036;
	mov.f32 	%f1054, %f1037;
	mov.f32 	%f1055, %f1038;
	mov.f32 	%f1056, %f1039;
	mov.f32 	%f1057, %f1040;
	mov.f32 	%f1058, %f1041;
	mov.f32 	%f1059, %f1042;
	mov.f32 	%f1060, %f1043;
	mov.f32 	%f1061, %f1044;
	mov.f32 	%f1062, %f1045;
	mov.f32 	%f1063, %f1046;
	mov.f32 	%f1064, %f1047;
	mov.f32 	%f1065, %f1410;
	mov.f32 	%f1066, %f1048;
	mov.f32 	%f1067, %f1049;
	mov.f32 	%f1068, %f1050;
	mov.f32 	%f1069, %f1051;
	mov.u32 	%r1050, %r1033;
	mov.u32 	%r1051, %r1034;
	mov.u32 	%r1052, %r1035;
	mov.u32 	%r1053, %r1036;
	mov.u32 	%r1054, %r1037;
	mov.u32 	%r1055, %r1038;
	mov.u32 	%r1056, %r1039;
	mov.u32 	%r1057, %r1040;
	mov.u32 	%r1058, %r1041;
	mov.u32 	%r1059, %r1042;
	mov.u32 	%r1060, %r1043;
	mov.u32 	%r1061, %r1044;
	mov.u32 	%r1062, %r1407;
	mov.u32 	%r1063, %r1045;
	mov.u32 	%r1064, %r1046;
	mov.u32 	%r1065, %r1047;
	mov.u32 	%r1066, %r1048;
	@%p170 bra 	$L__BB8_197;
	setp.leu.f32 	%p171, %f1049, %f1410;
	mov.f32 	%f1053, %f1036;
	mov.f32 	%f1054, %f1037;
	mov.f32 	%f1055, %f1038;
	mov.f32 	%f1056, %f1039;
	mov.f32 	%f1057, %f1040;
	mov.f32 	%f1058, %f1041;
	mov.f32 	%f1059, %f1042;
	mov.f32 	%f1060, %f1043;
	mov.f32 	%f1061, %f1044;
	mov.f32 	%f1062, %f1045;
	mov.f32 	%f1063, %f1046;
	mov.f32 	%f1064, %f1047;
	mov.f32 	%f1065, %f1048;
	mov.f32 	%f1066, %f1410;
	mov.f32 	%f1067, %f1049;
	mov.f32 	%f1068, %f1050;
	mov.f32 	%f1069, %f1051;
	mov.u32 	%r1050, %r1033;
	mov.u32 	%r1051, %r1034;
	mov.u32 	%r1052, %r1035;
	mov.u32 	%r1053, %r1036;
	mov.u32 	%r1054, %r1037;
	mov.u32 	%r1055, %r1038;
	mov.u32 	%r1056, %r1039;
	mov.u32 	%r1057, %r1040;
	mov.u32 	%r1058, %r1041;
	mov.u32 	%r1059, %r1042;
	mov.u32 	%r1060, %r1043;
	mov.u32 	%r1061, %r1044;
	mov.u32 	%r1062, %r1045;
	mov.u32 	%r1063, %r1407;
	mov.u32 	%r1064, %r1046;
	mov.u32 	%r1065, %r1047;
	mov.u32 	%r1066, %r1048;
	@%p171 bra 	$L__BB8_197;
	setp.leu.f32 	%p172, %f1050, %f1410;
	mov.f32 	%f1053, %f1036;
	mov.f32 	%f1054, %f1037;
	mov.f32 	%f1055, %f1038;
	mov.f32 	%f1056, %f1039;
	mov.f32 	%f1057, %f1040;
	mov.f32 	%f1058, %f1041;
	mov.f32 	%f1059, %f1042;
	mov.f32 	%f1060, %f1043;
	mov.f32 	%f1061, %f1044;
	mov.f32 	%f1062, %f1045;
	mov.f32 	%f1063, %f1046;
	mov.f32 	%f1064, %f1047;
	mov.f32 	%f1065, %f1048;
	mov.f32 	%f1066, %f1049;
	mov.f32 	%f1067, %f1410;
	mov.f32 	%f1068, %f1050;
	mov.f32 	%f1069, %f1051;
	mov.u32 	%r1050, %r1033;
	mov.u32 	%r1051, %r1034;
	mov.u32 	%r1052, %r1035;
	mov.u32 	%r1053, %r1036;
	mov.u32 	%r1054, %r1037;
	mov.u32 	%r1055, %r1038;
	mov.u32 	%r1056, %r1039;
	mov.u32 	%r1057, %r1040;
	mov.u32 	%r1058, %r1041;
	mov.u32 	%r1059, %r1042;
	mov.u32 	%r1060, %r1043;
	mov.u32 	%r1061, %r1044;
	mov.u32 	%r1062, %r1045;
	mov.u32 	%r1063, %r1046;
	mov.u32 	%r1064, %r1407;
	mov.u32 	%r1065, %r1047;
	mov.u32 	%r1066, %r1048;
	@%p172 bra 	$L__BB8_197;
	setp.leu.f32 	%p173, %f1051, %f1410;
	mov.f32 	%f1053, %f1036;
	mov.f32 	%f1054, %f1037;
	mov.f32 	%f1055, %f1038;
	mov.f32 	%f1056, %f1039;
	mov.f32 	%f1057, %f1040;
	mov.f32 	%f1058, %f1041;
	mov.f32 	%f1059, %f1042;
	mov.f32 	%f1060, %f1043;
	mov.f32 	%f1061, %f1044;
	mov.f32 	%f1062, %f1045;
	mov.f32 	%f1063, %f1046;
	mov.f32 	%f1064, %f1047;
	mov.f32 	%f1065, %f1048;
	mov.f32 	%f1066, %f1049;
	mov.f32 	%f1067, %f1050;
	mov.f32 	%f1068, %f1410;
	mov.f32 	%f1069, %f1051;
	mov.u32 	%r1050, %r1033;
	mov.u32 	%r1051, %r1034;
	mov.u32 	%r1052, %r1035;
	mov.u32 	%r1053, %r1036;
	mov.u32 	%r1054, %r1037;
	mov.u32 	%r1055, %r1038;
	mov.u32 	%r1056, %r1039;
	mov.u32 	%r1057, %r1040;
	mov.u32 	%r1058, %r1041;
	mov.u32 	%r1059, %r1042;
	mov.u32 	%r1060, %r1043;
	mov.u32 	%r1061, %r1044;
	mov.u32 	%r1062, %r1045;
	mov.u32 	%r1063, %r1046;
	mov.u32 	%r1064, %r1047;
	mov.u32 	%r1065, %r1407;
	mov.u32 	%r1066, %r1048;
	@%p173 bra 	$L__BB8_197;
	setp.leu.f32 	%p174, %f1427, %f1410;
	mov.f32 	%f1053, %f1036;
	mov.f32 	%f1054, %f1037;
	mov.f32 	%f1055, %f1038;
	mov.f32 	%f1056, %f1039;
	mov.f32 	%f1057, %f1040;
	mov.f32 	%f1058, %f1041;
	mov.f32 	%f1059, %f1042;
	mov.f32 	%f1060, %f1043;
	mov.f32 	%f1061, %f1044;
	mov.f32 	%f1062, %f1045;
	mov.f32 	%f1063, %f1046;
	mov.f32 	%f1064, %f1047;
	mov.f32 	%f1065, %f1048;
	mov.f32 	%f1066, %f1049;
	mov.f32 	%f1067, %f1050;
	mov.f32 	%f1068, %f1051;
	mov.f32 	%f1069, %f1410;
	mov.u32 	%r1050, %r1033;
	mov.u32 	%r1051, %r1034;
	mov.u32 	%r1052, %r1035;
	mov.u32 	%r1053, %r1036;
	mov.u32 	%r1054, %r1037;
	mov.u32 	%r1055, %r1038;
	mov.u32 	%r1056, %r1039;
	mov.u32 	%r1057, %r1040;
	mov.u32 	%r1058, %r1041;
	mov.u32 	%r1059, %r1042;
	mov.u32 	%r1060, %r1043;
	mov.u32 	%r1061, %r1044;
	mov.u32 	%r1062, %r1045;
	mov.u32 	%r1063, %r1046;
	mov.u32 	%r1064, %r1047;
	mov.u32 	%r1065, %r1048;
	mov.u32 	%r1066, %r1407;
	@%p174 bra 	$L__BB8_197;
	mov.f32 	%f1053, %f1036;
	mov.f32 	%f1054, %f1037;
	mov.f32 	%f1055, %f1038;
	mov.f32 	%f1056, %f1039;
	mov.f32 	%f1057, %f1040;
	mov.f32 	%f1058, %f1041;
	mov.f32 	%f1059, %f1042;
	mov.f32 	%f1060, %f1043;
	mov.f32 	%f1061, %f1044;
	mov.f32 	%f1062, %f1045;
	mov.f32 	%f1063, %f1046;
	mov.f32 	%f1064, %f1047;
	mov.f32 	%f1065, %f1048;
	mov.f32 	%f1066, %f1049;
	mov.f32 	%f1067, %f1050;
	mov.f32 	%f1068, %f1051;
	mov.f32 	%f1069, %f1427;
	mov.f32 	%f1427, %f1410;
	mov.u32 	%r1050, %r1033;
	mov.u32 	%r1051, %r1034;
	mov.u32 	%r1052, %r1035;
	mov.u32 	%r1053, %r1036;
	mov.u32 	%r1054, %r1037;
	mov.u32 	%r1055, %r1038;
	mov.u32 	%r1056, %r1039;
	mov.u32 	%r1057, %r1040;
	mov.u32 	%r1058, %r1041;
	mov.u32 	%r1059, %r1042;
	mov.u32 	%r1060, %r1043;
	mov.u32 	%r1061, %r1044;
	mov.u32 	%r1062, %r1045;
	mov.u32 	%r1063, %r1046;
	mov.u32 	%r1064, %r1047;
	mov.u32 	%r1065, %r1048;
	mov.u32 	%r1066, %r1424;
	mov.u32 	%r1424, %r1407;
$L__BB8_197:
	setp.leu.f32 	%p175, %f1053, %f1409;
	mov.f32 	%f1071, %f1409;
	mov.f32 	%f1072, %f1053;
	mov.f32 	%f1073, %f1054;
	mov.f32 	%f1074, %f1055;
	mov.f32 	%f1075, %f1056;
	mov.f32 	%f1076, %f1057;
	mov.f32 	%f1077, %f1058;
	mov.f32 	%f1078, %f1059;
	mov.f32 	%f1079, %f1060;
	mov.f32 	%f1080, %f1061;
	mov.f32 	%f1081, %f1062;
	mov.f32 	%f1082, %f1063;
	mov.f32 	%f1083, %f1064;
	mov.f32 	%f1084, %f1065;
	mov.f32 	%f1085, %f1066;
	mov.f32 	%f1086, %f1067;
	mov.f32 	%f1087, %f1068;
	mov.f32 	%f1088, %f1069;
	mov.u32 	%r1068, %r1406;
	mov.u32 	%r1069, %r1050;
	mov.u32 	%r1070, %r1051;
	mov.u32 	%r1071, %r1052;
	mov.u32 	%r1072, %r1053;
	mov.u32 	%r1073, %r1054;
	mov.u32 	%r1074, %r1055;
	mov.u32 	%r1075, %r1056;
	mov.u32 	%r1076, %r1057;
	mov.u32 	%r1077, %r1058;
	mov.u32 	%r1078, %r1059;
	mov.u32 	%r1079, %r1060;
	mov.u32 	%r1080, %r1061;
	mov.u32 	%r1081, %r1062;
	mov.u32 	%r1082, %r1063;
	mov.u32 	%r1083, %r1064;
	mov.u32 	%r1084, %r1065;
	mov.u32 	%r1085, %r1066;
	@%p175 bra 	$L__BB8_216;
	setp.leu.f32 	%p176, %f1054, %f1409;
	mov.f32 	%f1071, %f1053;
	mov.f32 	%f1072, %f1409;
	mov.f32 	%f1073, %f1054;
	mov.f32 	%f1074, %f1055;
	mov.f32 	%f1075, %f1056;
	mov.f32 	%f1076, %f1057;
	mov.f32 	%f1077, %f1058;
	mov.f32 	%f1078, %f1059;
	mov.f32 	%f1079, %f1060;
	mov.f32 	%f1080, %f1061;
	mov.f32 	%f1081, %f1062;
	mov.f32 	%f1082, %f1063;
	mov.f32 	%f1083, %f1064;
	mov.f32 	%f1084, %f1065;
	mov.f32 	%f1085, %f1066;
	mov.f32 	%f1086, %f1067;
	mov.f32 	%f1087, %f1068;
	mov.f32 	%f1088, %f1069;
	mov.u32 	%r1068, %r1050;
	mov.u32 	%r1069, %r1406;
	mov.u32 	%r1070, %r1051;
	mov.u32 	%r1071, %r1052;
	mov.u32 	%r1072, %r1053;
	mov.u32 	%r1073, %r1054;
	mov.u32 	%r1074, %r1055;
	mov.u32 	%r1075, %r1056;
	mov.u32 	%r1076, %r1057;
	mov.u32 	%r1077, %r1058;
	mov.u32 	%r1078, %r1059;
	mov.u32 	%r1079, %r1060;
	mov.u32 	%r1080, %r1061;
	mov.u32 	%r1081, %r1062;
	mov.u32 	%r1082, %r1063;
	mov.u32 	%r1083, %r1064;
	mov.u32 	%r1084, %r1065;
	mov.u32 	%r1085, %r1066;
	@%p176 bra 	$L__BB8_216;
	setp.leu.f32 	%p177, %f1055, %f1409;
	mov.f32 	%f1071, %f1053;
	mov.f32 	%f1072, %f1054;
	mov.f32 	%f1073, %f1409;
	mov.f32 	%f1074, %f1055;
	mov.f32 	%f1075, %f1056;
	mov.f32 	%f1076, %f1057;
	mov.f32 	%f1077, %f1058;
	mov.f32 	%f1078, %f1059;
	mov.f32 	%f1079, %f1060;
	mov.f32 	%f1080, %f1061;
	mov.f32 	%f1081, %f1062;
	mov.f32 	%f1082, %f1063;
	mov.f32 	%f1083, %f1064;
	mov.f32 	%f1084, %f1065;
	mov.f32 	%f1085, %f1066;
	mov.f32 	%f1086, %f1067;
	mov.f32 	%f1087, %f1068;
	mov.f32 	%f1088, %f1069;
	mov.u32 	%r1068, %r1050;
	mov.u32 	%r1069, %r1051;
	mov.u32 	%r1070, %r1406;
	mov.u32 	%r1071, %r1052;
	mov.u32 	%r1072, %r1053;
	mov.u32 	%r1073, %r1054;
	mov.u32 	%r1074, %r1055;
	mov.u32 	%r1075, %r1056;
	mov.u32 	%r1076, %r1057;
	mov.u32 	%r1077, %r1058;
	mov.u32 	%r1078, %r1059;
	mov.u32 	%r1079, %r1060;
	mov.u32 	%r1080, %r1061;
	mov.u32 	%r1081, %r1062;
	mov.u32 	%r1082, %r1063;
	mov.u32 	%r1083, %r1064;
	mov.u32 	%r1084, %r1065;
	mov.u32 	%r1085, %r1066;
	@%p177 bra 	$L__BB8_216;
	setp.leu.f32 	%p178, %f1056, %f1409;
	mov.f32 	%f1071, %f1053;
	mov.f32 	%f1072, %f1054;
	mov.f32 	%f1073, %f1055;
	mov.f32 	%f1074, %f1409;
	mov.f32 	%f1075, %f1056;
	mov.f32 	%f1076, %f1057;
	mov.f32 	%f1077, %f1058;
	mov.f32 	%f1078, %f1059;
	mov.f32 	%f1079, %f1060;
	mov.f32 	%f1080, %f1061;
	mov.f32 	%f1081, %f1062;
	mov.f32 	%f1082, %f1063;
	mov.f32 	%f1083, %f1064;
	mov.f32 	%f1084, %f1065;
	mov.f32 	%f1085, %f1066;
	mov.f32 	%f1086, %f1067;
	mov.f32 	%f1087, %f1068;
	mov.f32 	%f1088, %f1069;
	mov.u32 	%r1068, %r1050;
	mov.u32 	%r1069, %r1051;
	mov.u32 	%r1070, %r1052;
	mov.u32 	%r1071, %r1406;
	mov.u32 	%r1072, %r1053;
	mov.u32 	%r1073, %r1054;
	mov.u32 	%r1074, %r1055;
	mov.u32 	%r1075, %r1056;
	mov.u32 	%r1076, %r1057;
	mov.u32 	%r1077, %r1058;
	mov.u32 	%r1078, %r1059;
	mov.u32 	%r1079, %r1060;
	mov.u32 	%r1080, %r1061;
	mov.u32 	%r1081, %r1062;
	mov.u32 	%r1082, %r1063;
	mov.u32 	%r1083, %r1064;
	mov.u32 	%r1084, %r1065;
	mov.u32 	%r1085, %r1066;
	@%p178 bra 	$L__BB8_216;
	setp.leu.f32 	%p179, %f1057, %f1409;
	mov.f32 	%f1071, %f1053;
	mov.f32 	%f1072, %f1054;
	mov.f32 	%f1073, %f1055;
	mov.f32 	%f1074, %f1056;
	mov.f32 	%f1075, %f1409;
	mov.f32 	%f1076, %f1057;
	mov.f32 	%f1077, %f1058;
	mov.f32 	%f1078, %f1059;
	mov.f32 	%f1079, %f1060;
	mov.f32 	%f1080, %f1061;
	mov.f32 	%f1081, %f1062;
	mov.f32 	%f1082, %f1063;
	mov.f32 	%f1083, %f1064;
	mov.f32 	%f1084, %f1065;
	mov.f32 	%f1085, %f1066;
	mov.f32 	%f1086, %f1067;
	mov.f32 	%f1087, %f1068;
	mov.f32 	%f1088, %f1069;
	mov.u32 	%r1068, %r1050;
	mov.u32 	%r1069, %r1051;
	mov.u32 	%r1070, %r1052;
	mov.u32 	%r1071, %r1053;
	mov.u32 	%r1072, %r1406;
	mov.u32 	%r1073, %r1054;
	mov.u32 	%r1074, %r1055;
	mov.u32 	%r1075, %r1056;
	mov.u32 	%r1076, %r1057;
	mov.u32 	%r1077, %r1058;
	mov.u32 	%r1078, %r1059;
	mov.u32 	%r1079, %r1060;
	mov.u32 	%r1080, %r1061;
	mov.u32 	%r1081, %r1062;
	mov.u32 	%r1082, %r1063;
	mov.u32 	%r1083, %r1064;
	mov.u32 	%r1084, %r1065;
	mov.u32 	%r1085, %r1066;
	@%p179 bra 	$L__BB8_216;
	setp.leu.f32 	%p180, %f1058, %f1409;
	mov.f32 	%f1071, %f1053;
	mov.f32 	%f1072, %f1054;
	mov.f32 	%f1073, %f1055;
	mov.f32 	%f1074, %f1056;
	mov.f32 	%f1075, %f1057;
	mov.f32 	%f1076, %f1409;
	mov.f32 	%f1077, %f1058;
	mov.f32 	%f1078, %f1059;
	mov.f32 	%f1079, %f1060;
	mov.f32 	%f1080, %f1061;
	mov.f32 	%f1081, %f1062;
	mov.f32 	%f1082, %f1063;
	mov.f32 	%f1083, %f1064;
	mov.f32 	%f1084, %f1065;
	mov.f32 	%f1085, %f1066;
	mov.f32 	%f1086, %f1067;
	mov.f32 	%f1087, %f1068;
	mov.f32 	%f1088, %f1069;
	mov.u32 	%r1068, %r1050;
	mov.u32 	%r1069, %r1051;
	mov.u32 	%r1070, %r1052;
	mov.u32 	%r1071, %r1053;
	mov.u32 	%r1072, %r1054;
	mov.u32 	%r1073, %r1406;
	mov.u32 	%r1074, %r1055;
	mov.u32 	%r1075, %r1056;
	mov.u32 	%r1076, %r1057;
	mov.u32 	%r1077, %r1058;
	mov.u32 	%r1078, %r1059;
	mov.u32 	%r1079, %r1060;
	mov.u32 	%r1080, %r1061;
	mov.u32 	%r1081, %r1062;
	mov.u32 	%r1082, %r1063;
	mov.u32 	%r1083, %r1064;
	mov.u32 	%r1084, %r1065;
	mov.u32 	%r1085, %r1066;
	@%p180 bra 	$L__BB8_216;
	setp.leu.f32 	%p181, %f1059, %f1409;
	mov.f32 	%f1071, %f1053;
	mov.f32 	%f1072, %f1054;
	mov.f32 	%f1073, %f1055;
	mov.f32 	%f1074, %f1056;
	mov.f32 	%f1075, %f1057;
	mov.f32 	%f1076, %f1058;
	mov.f32 	%f1077, %f1409;
	mov.f32 	%f1078, %f1059;
	mov.f32 	%f1079, %f1060;
	mov.f32 	%f1080, %f1061;
	mov.f32 	%f1081, %f1062;
	mov.f32 	%f1082, %f1063;
	mov.f32 	%f1083, %f1064;
	mov.f32 	%f1084, %f1065;
	mov.f32 	%f1085, %f1066;
	mov.f32 	%f1086, %f1067;
	mov.f32 	%f1087, %f1068;
	mov.f32 	%f1088, %f1069;
	mov.u32 	%r1068, %r1050;
	mov.u32 	%r1069, %r1051;
	mov.u32 	%r1070, %r1052;
	mov.u32 	%r1071, %r1053;
	mov.u32 	%r1072, %r1054;
	mov.u32 	%r1073, %r1055;
	mov.u32 	%r1074, %r1406;
	mov.u32 	%r1075, %r1056;
	mov.u32 	%r1076, %r1057;
	mov.u32 	%r1077, %r1058;
	mov.u32 	%r1078, %r1059;
	mov.u32 	%r1079, %r1060;
	mov.u32 	%r1080, %r1061;
	mov.u32 	%r1081, %r1062;
	mov.u32 	%r1082, %r1063;
	mov.u32 	%r1083, %r1064;
	mov.u32 	%r1084, %r1065;
	mov.u32 	%r1085, %r1066;
	@%p181 bra 	$L__BB8_216;
	setp.leu.f32 	%p182, %f1060, %f1409;
	mov.f32 	%f1071, %f1053;
	mov.f32 	%f1072, %f1054;
	mov.f32 	%f1073, %f1055;
	mov.f32 	%f1074, %f1056;
	mov.f32 	%f1075, %f1057;
	mov.f32 	%f1076, %f1058;
	mov.f32 	%f1077, %f1059;
	mov.f32 	%f1078, %f1409;
	mov.f32 	%f1079, %f1060;
	mov.f32 	%f1080, %f1061;
	mov.f32 	%f1081, %f1062;
	mov.f32 	%f1082, %f1063;
	mov.f32 	%f1083, %f1064;
	mov.f32 	%f1084, %f1065;
	mov.f32 	%f1085, %f1066;
	mov.f32 	%f1086, %f1067;
	mov.f32 	%f1087, %f1068;
	mov.f32 	%f1088, %f1069;
	mov.u32 	%r1068, %r1050;
	mov.u32 	%r1069, %r1051;
	mov.u32 	%r1070, %r1052;
	mov.u32 	%r1071, %r1053;
	mov.u32 	%r1072, %r1054;
	mov.u32 	%r1073, %r1055;
	mov.u32 	%r1074, %r1056;
	mov.u32 	%r1075, %r1406;
	mov.u32 	%r1076, %r1057;
	mov.u32 	%r1077, %r1058;
	mov.u32 	%r1078, %r1059;
	mov.u32 	%r1079, %r1060;
	mov.u32 	%r1080, %r1061;
	mov.u32 	%r1081, %r1062;
	mov.u32 	%r1082, %r1063;
	mov.u32 	%r1083, %r1064;
	mov.u32 	%r1084, %r1065;
	mov.u32 	%r1085, %r1066;
	@%p182 bra 	$L__BB8_216;
	setp.leu.f32 	%p183, %f1061, %f1409;
	mov.f32 	%f1071, %f1053;
	mov.f32 	%f1072, %f1054;
	mov.f32 	%f1073, %f1055;
	mov.f32 	%f1074, %f1056;
	mov.f32 	%f1075, %f1057;
	mov.f32 	%f1076, %f1058;
	mov.f32 	%f1077, %f1059;
	mov.f32 	%f1078, %f1060;
	mov.f32 	%f1079, %f1409;
	mov.f32 	%f1080, %f1061;
	mov.f32 	%f1081, %f1062;
	mov.f32 	%f1082, %f1063;
	mov.f32 	%f1083, %f1064;
	mov.f32 	%f1084, %f1065;
	mov.f32 	%f1085, %f1066;
	mov.f32 	%f1086, %f1067;
	mov.f32 	%f1087, %f1068;
	mov.f32 	%f1088, %f1069;
	mov.u32 	%r1068, %r1050;
	mov.u32 	%r1069, %r1051;
	mov.u32 	%r1070, %r1052;
	mov.u32 	%r1071, %r1053;
	mov.u32 	%r1072, %r1054;
	mov.u32 	%r1073, %r1055;
	mov.u32 	%r1074, %r1056;
	mov.u32 	%r1075, %r1057;
	mov.u32 	%r1076, %r1406;
	mov.u32 	%r1077, %r1058;
	mov.u32 	%r1078, %r1059;
	mov.u32 	%r1079, %r1060;
	mov.u32 	%r1080, %r1061;
	mov.u32 	%r1081, %r1062;
	mov.u32 	%r1082, %r1063;
	mov.u32 	%r1083, %r1064;
	mov.u32 	%r1084, %r1065;
	mov.u32 	%r1085, %r1066;
	@%p183 bra 	$L__BB8_216;
	setp.leu.f32 	%p184, %f1062, %f1409;
	mov.f32 	%f1071, %f1053;
	mov.f32 	%f1072, %f1054;
	mov.f32 	%f1073, %f1055;
	mov.f32 	%f1074, %f1056;
	mov.f32 	%f1075, %f1057;
	mov.f32 	%f1076, %f1058;
	mov.f32 	%f1077, %f1059;
	mov.f32 	%f1078, %f1060;
	mov.f32 	%f1079, %f1061;
	mov.f32 	%f1080, %f1409;
	mov.f32 	%f1081, %f1062;
	mov.f32 	%f1082, %f1063;
	mov.f32 	%f1083, %f1064;
	mov.f32 	%f1084, %f1065;
	mov.f32 	%f1085, %f1066;
	mov.f32 	%f1086, %f1067;
	mov.f32 	%f1087, %f1068;
	mov.f32 	%f1088, %f1069;
	mov.u32 	%r1068, %r1050;
	mov.u32 	%r1069, %r1051;
	mov.u32 	%r1070, %r1052;
	mov.u32 	%r1071, %r1053;
	mov.u32 	%r1072, %r1054;
	mov.u32 	%r1073, %r1055;
	mov.u32 	%r1074, %r1056;
	mov.u32 	%r1075, %r1057;
	mov.u32 	%r1076, %r1058;
	mov.u32 	%r1077, %r1406;
	mov.u32 	%r1078, %r1059;
	mov.u32 	%r1079, %r1060;
	mov.u32 	%r1080, %r1061;
	mov.u32 	%r1081, %r1062;
	mov.u32 	%r1082, %r1063;
	mov.u32 	%r1083, %r1064;
	mov.u32 	%r1084, %r1065;
	mov.u32 	%r1085, %r1066;
	@%p184 bra 	$L__BB8_216;
	setp.leu.f32 	%p185, %f1063, %f1409;
	mov.f32 	%f1071, %f1053;
	mov.f32 	%f1072, %f1054;
	mov.f32 	%f1073, %f1055;
	mov.f32 	%f1074, %f1056;
	mov.f32 	%f1075, %f1057;
	mov.f32 	%f1076, %f1058;
	mov.f32 	%f1077, %f1059;
	mov.f32 	%f1078, %f1060;
	mov.f32 	%f1079, %f1061;
	mov.f32 	%f1080, %f1062;
	mov.f32 	%f1081, %f1409;
	mov.f32 	%f1082, %f1063;
	mov.f32 	%f1083, %f1064;
	mov.f32 	%f1084, %f1065;
	mov.f32 	%f1085, %f1066;
	mov.f32 	%f1086, %f1067;
	mov.f32 	%f1087, %f1068;
	mov.f32 	%f1088, %f1069;
	mov.u32 	%r1068, %r1050;
	mov.u32 	%r1069, %r1051;
	mov.u32 	%r1070, %r1052;
	mov.u32 	%r1071, %r1053;
	mov.u32 	%r1072, %r1054;
	mov.u32 	%r1073, %r1055;
	mov.u32 	%r1074, %r1056;
	mov.u32 	%r1075, %r1057;
	mov.u32 	%r1076, %r1058;
	mov.u32 	%r1077, %r1059;
	mov.u32 	%r1078, %r1406;
	mov.u32 	%r1079, %r1060;
	mov.u32 	%r1080, %r1061;
	mov.u32 	%r1081, %r1062;
	mov.u32 	%r1082, %r1063;
	mov.u32 	%r1083, %r1064;
	mov.u32 	%r1084, %r1065;
	mov.u32 	%r1085, %r1066;
	@%p185 bra 	$L__BB8_216;
	setp.leu.f32 	%p186, %f1064, %f1409;
	mov.f32 	%f1071, %f1053;
	mov.f32 	%f1072, %f1054;
	mov.f32 	%f1073, %f1055;
	mov.f32 	%f1074, %f1056;
	mov.f32 	%f1075, %f1057;
	mov.f32 	%f1076, %f1058;
	mov.f32 	%f1077, %f1059;
	mov.f32 	%f1078, %f1060;
	mov.f32 	%f1079, %f1061;
	mov.f32 	%f1080, %f1062;
	mov.f32 	%f1081, %f1063;
	mov.f32 	%f1082, %f1409;
	mov.f32 	%f1083, %f1064;
	mov.f32 	%f1084, %f1065;
	mov.f32 	%f1085, %f1066;
	mov.f32 	%f1086, %f1067;
	mov.f32 	%f1087, %f1068;
	mov.f32 	%f1088, %f1069;
	mov.u32 	%r1068, %r1050;
	mov.u32 	%r1069, %r1051;
	mov.u32 	%r1070, %r1052;
	mov.u32 	%r1071, %r1053;
	mov.u32 	%r1072, %r1054;
	mov.u32 	%r1073, %r1055;
	mov.u32 	%r1074, %r1056;
	mov.u32 	%r1075, %r1057;
	mov.u32 	%r1076, %r1058;
	mov.u32 	%r1077, %r1059;
	mov.u32 	%r1078, %r1060;
	mov.u32 	%r1079, %r1406;
	mov.u32 	%r1080, %r1061;
	mov.u32 	%r1081, %r1062;
	mov.u32 	%r1082, %r1063;
	mov.u32 	%r1083, %r1064;
	mov.u32 	%r1084, %r1065;
	mov.u32 	%r1085, %r1066;
	@%p186 bra 	$L__BB8_216;
	setp.leu.f32 	%p187, %f1065, %f1409;
	mov.f32 	%f1071, %f1053;
	mov.f32 	%f1072, %f1054;
	mov.f32 	%f1073, %f1055;
	mov.f32 	%f1074, %f1056;
	mov.f32 	%f1075, %f1057;
	mov.f32 	%f1076, %f1058;
	mov.f32 	%f1077, %f1059;
	mov.f32 	%f1078, %f1060;
	mov.f32 	%f1079, %f1061;
	mov.f32 	%f1080, %f1062;
	mov.f32 	%f1081, %f1063;
	mov.f32 	%f1082, %f1064;
	mov.f32 	%f1083, %f1409;
	mov.f32 	%f1084, %f1065;
	mov.f32 	%f1085, %f1066;
	mov.f32 	%f1086, %f1067;
	mov.f32 	%f1087, %f1068;
	mov.f32 	%f1088, %f1069;
	mov.u32 	%r1068, %r1050;
	mov.u32 	%r1069, %r1051;
	mov.u32 	%r1070, %r1052;
	mov.u32 	%r1071, %r1053;
	mov.u32 	%r1072, %r1054;
	mov.u32 	%r1073, %r1055;
	mov.u32 	%r1074, %r1056;
	mov.u32 	%r1075, %r1057;
	mov.u32 	%r1076, %r1058;
	mov.u32 	%r1077, %r1059;
	mov.u32 	%r1078, %r1060;
	mov.u32 	%r1079, %r1061;
	mov.u32 	%r1080, %r1406;
	mov.u32 	%r1081, %r1062;
	mov.u32 	%r1082, %r1063;
	mov.u32 	%r1083, %r1064;
	mov.u32 	%r1084, %r1065;
	mov.u32 	%r1085, %r1066;
	@%p187 bra 	$L__BB8_216;
	setp.leu.f32 	%p188, %f1066, %f1409;
	mov.f32 	%f1071, %f1053;
	mov.f32 	%f1072, %f1054;
	mov.f32 	%f1073, %f1055;
	mov.f32 	%f1074, %f1056;
	mov.f32 	%f1075, %f1057;
	mov.f32 	%f1076, %f1058;
	mov.f32 	%f1077, %f1059;
	mov.f32 	%f1078, %f1060;
	mov.f32 	%f1079, %f1061;
	mov.f32 	%f1080, %f1062;
	mov.f32 	%f1081, %f1063;
	mov.f32 	%f1082, %f1064;
	mov.f32 	%f1083, %f1065;
	mov.f32 	%f1084, %f1409;
	mov.f32 	%f1085, %f1066;
	mov.f32 	%f1086, %f1067;
	mov.f32 	%f1087, %f1068;
	mov.f32 	%f1088, %f1069;
	mov.u32 	%r1068, %r1050;
	mov.u32 	%r1069, %r1051;
	mov.u32 	%r1070, %r1052;
	mov.u32 	%r1071, %r1053;
	mov.u32 	%r1072, %r1054;
	mov.u32 	%r1073, %r1055;
	mov.u32 	%r1074, %r1056;
	mov.u32 	%r1075, %r1057;
	mov.u32 	%r1076, %r1058;
	mov.u32 	%r1077, %r1059;
	mov.u32 	%r1078, %r1060;
	mov.u32 	%r1079, %r1061;
	mov.u32 	%r1080, %r1062;
	mov.u32 	%r1081, %r1406;
	mov.u32 	%r1082, %r1063;
	mov.u32 	%r1083, %r1064;
	mov.u32 	%r1084, %r1065;
	mov.u32 	%r1085, %r1066;
	@%p188 bra 	$L__BB8_216;
	setp.leu.f32 	%p189, %f1067, %f1409;
	mov.f32 	%f1071, %f1053;
	mov.f32 	%f1072, %f1054;
	mov.f32 	%f1073, %f1055;
	mov.f32 	%f1074, %f1056;
	mov.f32 	%f1075, %f1057;
	mov.f32 	%f1076, %f1058;
	mov.f32 	%f1077, %f1059;
	mov.f32 	%f1078, %f1060;
	mov.f32 	%f1079, %f1061;
	mov.f32 	%f1080, %f1062;
	mov.f32 	%f1081, %f1063;
	mov.f32 	%f1082, %f1064;
	mov.f32 	%f1083, %f1065;
	mov.f32 	%f1084, %f1066;
	mov.f32 	%f1085, %f1409;
	mov.f32 	%f1086, %f1067;
	mov.f32 	%f1087, %f1068;
	mov.f32 	%f1088, %f1069;
	mov.u32 	%r1068, %r1050;
	mov.u32 	%r1069, %r1051;
	mov.u32 	%r1070, %r1052;
	mov.u32 	%r1071, %r1053;
	mov.u32 	%r1072, %r1054;
	mov.u32 	%r1073, %r1055;
	mov.u32 	%r1074, %r1056;
	mov.u32 	%r1075, %r1057;
	mov.u32 	%r1076, %r1058;
	mov.u32 	%r1077, %r1059;
	mov.u32 	%r1078, %r1060;
	mov.u32 	%r1079, %r1061;
	mov.u32 	%r1080, %r1062;
	mov.u32 	%r1081, %r1063;
	mov.u32 	%r1082, %r1406;
	mov.u32 	%r1083, %r1064;
	mov.u32 	%r1084, %r1065;
	mov.u32 	%r1085, %r1066;
	@%p189 bra 	$L__BB8_216;
	setp.leu.f32 	%p190, %f1068, %f1409;
	mov.f32 	%f1071, %f1053;
	mov.f32 	%f1072, %f1054;
	mov.f32 	%f1073, %f1055;
	mov.f32 	%f1074, %f1056;
	mov.f32 	%f1075, %f1057;
	mov.f32 	%f1076, %f1058;
	mov.f32 	%f1077, %f1059;
	mov.f32 	%f1078, %f1060;
	mov.f32 	%f1079, %f1061;
	mov.f32 	%f1080, %f1062;
	mov.f32 	%f1081, %f1063;
	mov.f32 	%f1082, %f1064;
	mov.f32 	%f1083, %f1065;
	mov.f32 	%f1084, %f1066;
	mov.f32 	%f1085, %f1067;
	mov.f32 	%f1086, %f1409;
	mov.f32 	%f1087, %f1068;
	mov.f32 	%f1088, %f1069;
	mov.u32 	%r1068, %r1050;
	mov.u32 	%r1069, %r1051;
	mov.u32 	%r1070, %r1052;
	mov.u32 	%r1071, %r1053;
	mov.u32 	%r1072, %r1054;
	mov.u32 	%r1073, %r1055;
	mov.u32 	%r1074, %r1056;
	mov.u32 	%r1075, %r1057;
	mov.u32 	%r1076, %r1058;
	mov.u32 	%r1077, %r1059;
	mov.u32 	%r1078, %r1060;
	mov.u32 	%r1079, %r1061;
	mov.u32 	%r1080, %r1062;
	mov.u32 	%r1081, %r1063;
	mov.u32 	%r1082, %r1064;
	mov.u32 	%r1083, %r1406;
	mov.u32 	%r1084, %r1065;
	mov.u32 	%r1085, %r1066;
	@%p190 bra 	$L__BB8_216;
	setp.leu.f32 	%p191, %f1069, %f1409;
	mov.f32 	%f1071, %f1053;
	mov.f32 	%f1072, %f1054;
	mov.f32 	%f1073, %f1055;
	mov.f32 	%f1074, %f1056;
	mov.f32 	%f1075, %f1057;
	mov.f32 	%f1076, %f1058;
	mov.f32 	%f1077, %f1059;
	mov.f32 	%f1078, %f1060;
	mov.f32 	%f1079, %f1061;
	mov.f32 	%f1080, %f1062;
	mov.f32 	%f1081, %f1063;
	mov.f32 	%f1082, %f1064;
	mov.f32 	%f1083, %f1065;
	mov.f32 	%f1084, %f1066;
	mov.f32 	%f1085, %f1067;
	mov.f32 	%f1086, %f1068;
	mov.f32 	%f1087, %f1409;
	mov.f32 	%f1088, %f1069;
	mov.u32 	%r1068, %r1050;
	mov.u32 	%r1069, %r1051;
	mov.u32 	%r1070, %r1052;
	mov.u32 	%r1071, %r1053;
	mov.u32 	%r1072, %r1054;
	mov.u32 	%r1073, %r1055;
	mov.u32 	%r1074, %r1056;
	mov.u32 	%r1075, %r1057;
	mov.u32 	%r1076, %r1058;
	mov.u32 	%r1077, %r1059;
	mov.u32 	%r1078, %r1060;
	mov.u32 	%r1079, %r1061;
	mov.u32 	%r1080, %r1062;
	mov.u32 	%r1081, %r1063;
	mov.u32 	%r1082, %r1064;
	mov.u32 	%r1083, %r1065;
	mov.u32 	%r1084, %r1406;
	mov.u32 	%r1085, %r1066;
	@%p191 bra 	$L__BB8_216;
	setp.leu.f32 	%p192, %f1427, %f1409;
	mov.f32 	%f1071, %f1053;
	mov.f32 	%f1072, %f1054;
	mov.f32 	%f1073, %f1055;
	mov.f32 	%f1074, %f1056;
	mov.f32 	%f1075, %f1057;
	mov.f32 	%f1076, %f1058;
	mov.f32 	%f1077, %f1059;
	mov.f32 	%f1078, %f1060;
	mov.f32 	%f1079, %f1061;
	mov.f32 	%f1080, %f1062;
	mov.f32 	%f1081, %f1063;
	mov.f32 	%f1082, %f1064;
	mov.f32 	%f1083, %f1065;
	mov.f32 	%f1084, %f1066;
	mov.f32 	%f1085, %f1067;
	mov.f32 	%f1086, %f1068;
	mov.f32 	%f1087, %f1069;
	mov.f32 	%f1088, %f1409;
	mov.u32 	%r1068, %r1050;
	mov.u32 	%r1069, %r1051;
	mov.u32 	%r1070, %r1052;
	mov.u32 	%r1071, %r1053;
	mov.u32 	%r1072, %r1054;
	mov.u32 	%r1073, %r1055;
	mov.u32 	%r1074, %r1056;
	mov.u32 	%r1075, %r1057;
	mov.u32 	%r1076, %r1058;
	mov.u32 	%r1077, %r1059;
	mov.u32 	%r1078, %r1060;
	mov.u32 	%r1079, %r1061;
	mov.u32 	%r1080, %r1062;
	mov.u32 	%r1081, %r1063;
	mov.u32 	%r1082, %r1064;
	mov.u32 	%r1083, %r1065;
	mov.u32 	%r1084, %r1066;
	mov.u32 	%r1085, %r1406;
	@%p192 bra 	$L__BB8_216;
	mov.f32 	%f1071, %f1053;
	mov.f32 	%f1072, %f1054;
	mov.f32 	%f1073, %f1055;
	mov.f32 	%f1074, %f1056;
	mov.f32 	%f1075, %f1057;
	mov.f32 	%f1076, %f1058;
	mov.f32 	%f1077, %f1059;
	mov.f32 	%f1078, %f1060;
	mov.f32 	%f1079, %f1061;
	mov.f32 	%f1080, %f1062;
	mov.f32 	%f1081, %f1063;
	mov.f32 	%f1082, %f1064;
	mov.f32 	%f1083, %f1065;
	mov.f32 	%f1084, %f1066;
	mov.f32 	%f1085, %f1067;
	mov.f32 	%f1086, %f1068;
	mov.f32 	%f1087, %f1069;
	mov.f32 	%f1088, %f1427;
	mov.f32 	%f1427, %f1409;
	mov.u32 	%r1068, %r1050;
	mov.u32 	%r1069, %r1051;
	mov.u32 	%r1070, %r1052;
	mov.u32 	%r1071, %r1053;
	mov.u32 	%r1072, %r1054;
	mov.u32 	%r1073, %r1055;
	mov.u32 	%r1074, %r1056;
	mov.u32 	%r1075, %r1057;
	mov.u32 	%r1076, %r1058;
	mov.u32 	%r1077, %r1059;
	mov.u32 	%r1078, %r1060;
	mov.u32 	%r1079, %r1061;
	mov.u32 	%r1080, %r1062;
	mov.u32 	%r1081, %r1063;
	mov.u32 	%r1082, %r1064;
	mov.u32 	%r1083, %r1065;
	mov.u32 	%r1084, %r1066;
	mov.u32 	%r1085, %r1424;
	mov.u32 	%r1424, %r1406;
$L__BB8_216:
	setp.leu.f32 	%p193, %f1071, %f1408;
	mov.f32 	%f1090, %f1408;
	mov.f32 	%f1091, %f1071;
	mov.f32 	%f1092, %f1072;
	mov.f32 	%f1093, %f1073;
	mov.f32 	%f1094, %f1074;
	mov.f32 	%f1095, %f1075;
	mov.f32 	%f1096, %f1076;
	mov.f32 	%f1097, %f1077;
	mov.f32 	%f1098, %f1078;
	mov.f32 	%f1099, %f1079;
	mov.f32 	%f1100, %f1080;
	mov.f32 	%f1101, %f1081;
	mov.f32 	%f1102, %f1082;
	mov.f32 	%f1103, %f1083;
	mov.f32 	%f1104, %f1084;
	mov.f32 	%f1105, %f1085;
	mov.f32 	%f1106, %f1086;
	mov.f32 	%f1107, %f1087;
	mov.f32 	%f1108, %f1088;
	mov.u32 	%r1087, %r1405;
	mov.u32 	%r1088, %r1068;
	mov.u32 	%r1089, %r1069;
	mov.u32 	%r1090, %r1070;
	mov.u32 	%r1091, %r1071;
	mov.u32 	%r1092, %r1072;
	mov.u32 	%r1093, %r1073;
	mov.u32 	%r1094, %r1074;
	mov.u32 	%r1095, %r1075;
	mov.u32 	%r1096, %r1076;
	mov.u32 	%r1097, %r1077;
	mov.u32 	%r1098, %r1078;
	mov.u32 	%r1099, %r1079;
	mov.u32 	%r1100, %r1080;
	mov.u32 	%r1101, %r1081;
	mov.u32 	%r1102, %r1082;
	mov.u32 	%r1103, %r1083;
	mov.u32 	%r1104, %r1084;
	mov.u32 	%r1105, %r1085;
	@%p193 bra 	$L__BB8_236;
	setp.leu.f32 	%p194, %f1072, %f1408;
	mov.f32 	%f1090, %f1071;
	mov.f32 	%f1091, %f1408;
	mov.f32 	%f1092, %f1072;
	mov.f32 	%f1093, %f1073;
	mov.f32 	%f1094, %f1074;
	mov.f32 	%f1095, %f1075;
	mov.f32 	%f1096, %f1076;
	mov.f32 	%f1097, %f1077;
	mov.f32 	%f1098, %f1078;
	mov.f32 	%f1099, %f1079;
	mov.f32 	%f1100, %f1080;
	mov.f32 	%f1101, %f1081;
	mov.f32 	%f1102, %f1082;
	mov.f32 	%f1103, %f1083;
	mov.f32 	%f1104, %f1084;
	mov.f32 	%f1105, %f1085;
	mov.f32 	%f1106, %f1086;
	mov.f32 	%f1107, %f1087;
	mov.f32 	%f1108, %f1088;
	mov.u32 	%r1087, %r1068;
	mov.u32 	%r1088, %r1405;
	mov.u32 	%r1089, %r1069;
	mov.u32 	%r1090, %r1070;
	mov.u32 	%r1091, %r1071;
	mov.u32 	%r1092, %r1072;
	mov.u32 	%r1093, %r1073;
	mov.u32 	%r1094, %r1074;
	mov.u32 	%r1095, %r1075;
	mov.u32 	%r1096, %r1076;
	mov.u32 	%r1097, %r1077;
	mov.u32 	%r1098, %r1078;
	mov.u32 	%r1099, %r1079;
	mov.u32 	%r1100, %r1080;
	mov.u32 	%r1101, %r1081;
	mov.u32 	%r1102, %r1082;
	mov.u32 	%r1103, %r1083;
	mov.u32 	%r1104, %r1084;
	mov.u32 	%r1105, %r1085;
	@%p194 bra 	$L__BB8_236;
	setp.leu.f32 	%p195, %f1073, %f1408;
	mov.f32 	%f1090, %f1071;
	mov.f32 	%f1091, %f1072;
	mov.f32 	%f1092, %f1408;
	mov.f32 	%f1093, %f1073;
	mov.f32 	%f1094, %f1074;
	mov.f32 	%f1095, %f1075;
	mov.f32 	%f1096, %f1076;
	mov.f32 	%f1097, %f1077;
	mov.f32 	%f1098, %f1078;
	mov.f32 	%f1099, %f1079;
	mov.f32 	%f1100, %f1080;
	mov.f32 	%f1101, %f1081;
	mov.f32 	%f1102, %f1082;
	mov.f32 	%f1103, %f1083;
	mov.f32 	%f1104, %f1084;
	mov.f32 	%f1105, %f1085;
	mov.f32 	%f1106, %f1086;
	mov.f32 	%f1107, %f1087;
	mov.f32 	%f1108, %f1088;
	mov.u32 	%r1087, %r1068;
	mov.u32 	%r1088, %r1069;
	mov.u32 	%r1089, %r1405;
	mov.u32 	%r1090, %r1070;
	mov.u32 	%r1091, %r1071;
	mov.u32 	%r1092, %r1072;
	mov.u32 	%r1093, %r1073;
	mov.u32 	%r1094, %r1074;
	mov.u32 	%r1095, %r1075;
	mov.u32 	%r1096, %r1076;
	mov.u32 	%r1097, %r1077;
	mov.u32 	%r1098, %r1078;
	mov.u32 	%r1099, %r1079;
	mov.u32 	%r1100, %r1080;
	mov.u32 	%r1101, %r1081;
	mov.u32 	%r1102, %r1082;
	mov.u32 	%r1103, %r1083;
	mov.u32 	%r1104, %r1084;
	mov.u32 	%r1105, %r1085;
	@%p195 bra 	$L__BB8_236;
	setp.leu.f32 	%p196, %f1074, %f1408;
	mov.f32 	%f1090, %f1071;
	mov.f32 	%f1091, %f1072;
	mov.f32 	%f1092, %f1073;
	mov.f32 	%f1093, %f1408;
	mov.f32 	%f1094, %f1074;
	mov.f32 	%f1095, %f1075;
	mov.f32 	%f1096, %f1076;
	mov.f32 	%f1097, %f1077;
	mov.f32 	%f1098, %f1078;
	mov.f32 	%f1099, %f1079;
	mov.f32 	%f1100, %f1080;
	mov.f32 	%f1101, %f1081;
	mov.f32 	%f1102, %f1082;
	mov.f32 	%f1103, %f1083;
	mov.f32 	%f1104, %f1084;
	mov.f32 	%f1105, %f1085;
	mov.f32 	%f1106, %f1086;
	mov.f32 	%f1107, %f1087;
	mov.f32 	%f1108, %f1088;
	mov.u32 	%r1087, %r1068;
	mov.u32 	%r1088, %r1069;
	mov.u32 	%r1089, %r1070;
	mov.u32 	%r1090, %r1405;
	mov.u32 	%r1091, %r1071;
	mov.u32 	%r1092, %r1072;
	mov.u32 	%r1093, %r1073;
	mov.u32 	%r1094, %r1074;
	mov.u32 	%r1095, %r1075;
	mov.u32 	%r1096, %r1076;
	mov.u32 	%r1097, %r1077;
	mov.u32 	%r1098, %r1078;
	mov.u32 	%r1099, %r1079;
	mov.u32 	%r1100, %r1080;
	mov.u32 	%r1101, %r1081;
	mov.u32 	%r1102, %r1082;
	mov.u32 	%r1103, %r1083;
	mov.u32 	%r1104, %r1084;
	mov.u32 	%r1105, %r1085;
	@%p196 bra 	$L__BB8_236;
	setp.leu.f32 	%p197, %f1075, %f1408;
	mov.f32 	%f1090, %f1071;
	mov.f32 	%f1091, %f1072;
	mov.f32 	%f1092, %f1073;
	mov.f32 	%f1093, %f1074;
	mov.f32 	%f1094, %f1408;
	mov.f32 	%f1095, %f1075;
	mov.f32 	%f1096, %f1076;
	mov.f32 	%f1097, %f1077;
	mov.f32 	%f1098, %f1078;
	mov.f32 	%f1099, %f1079;
	mov.f32 	%f1100, %f1080;
	mov.f32 	%f1101, %f1081;
	mov.f32 	%f1102, %f1082;
	mov.f32 	%f1103, %f1083;
	mov.f32 	%f1104, %f1084;
	mov.f32 	%f1105, %f1085;
	mov.f32 	%f1106, %f1086;
	mov.f32 	%f1107, %f1087;
	mov.f32 	%f1108, %f1088;
	mov.u32 	%r1087, %r1068;
	mov.u32 	%r1088, %r1069;
	mov.u32 	%r1089, %r1070;
	mov.u32 	%r1090, %r1071;
	mov.u32 	%r1091, %r1405;
	mov.u32 	%r1092, %r1072;
	mov.u32 	%r1093, %r1073;
	mov.u32 	%r1094, %r1074;
	mov.u32 	%r1095, %r1075;
	mov.u32 	%r1096, %r1076;
	mov.u32 	%r1097, %r1077;
	mov.u32 	%r1098, %r1078;
	mov.u32 	%r1099, %r1079;
	mov.u32 	%r1100, %r1080;
	mov.u32 	%r1101, %r1081;
	mov.u32 	%r1102, %r1082;
	mov.u32 	%r1103, %r1083;
	mov.u32 	%r1104, %r1084;
	mov.u32 	%r1105, %r1085;
	@%p197 bra 	$L__BB8_236;
	setp.leu.f32 	%p198, %f1076, %f1408;
	mov.f32 	%f1090, %f1071;
	mov.f32 	%f1091, %f1072;
	mov.f32 	%f1092, %f1073;
	mov.f32 	%f1093, %f1074;
	mov.f32 	%f1094, %f1075;
	mov.f32 	%f1095, %f1408;
	mov.f32 	%f1096, %f1076;
	mov.f32 	%f1097, %f1077;
	mov.f32 	%f1098, %f1078;
	mov.f32 	%f1099, %f1079;
	mov.f32 	%f1100, %f1080;
	mov.f32 	%f1101, %f1081;
	mov.f32 	%f1102, %f1082;
	mov.f32 	%f1103, %f1083;
	mov.f32 	%f1104, %f1084;
	mov.f32 	%f1105, %f1085;
	mov.f32 	%f1106, %f1086;
	mov.f32 	%f1107, %f1087;
	mov.f32 	%f1108, %f1088;
	mov.u32 	%r1087, %r1068;
	mov.u32 	%r1088, %r1069;
	mov.u32 	%r1089, %r1070;
	mov.u32 	%r1090, %r1071;
	mov.u32 	%r1091, %r1072;
	mov.u32 	%r1092, %r1405;
	mov.u32 	%r1093, %r1073;
	mov.u32 	%r1094, %r1074;
	mov.u32 	%r1095, %r1075;
	mov.u32 	%r1096, %r1076;
	mov.u32 	%r1097, %r1077;
	mov.u32 	%r1098, %r1078;
	mov.u32 	%r1099, %r1079;
	mov.u32 	%r1100, %r1080;
	mov.u32 	%r1101, %r1081;
	mov.u32 	%r1102, %r1082;
	mov.u32 	%r1103, %r1083;
	mov.u32 	%r1104, %r1084;
	mov.u32 	%r1105, %r1085;
	@%p198 bra 	$L__BB8_236;
	setp.leu.f32 	%p199, %f1077, %f1408;
	mov.f32 	%f1090, %f1071;
	mov.f32 	%f1091, %f1072;
	mov.f32 	%f1092, %f1073;
	mov.f32 	%f1093, %f1074;
	mov.f32 	%f1094, %f1075;
	mov.f32 	%f1095, %f1076;
	mov.f32 	%f1096, %f1408;
	mov.f32 	%f1097, %f1077;
	mov.f32 	%f1098, %f1078;
	mov.f32 	%f1099, %f1079;
	mov.f32 	%f1100, %f1080;
	mov.f32 	%f1101, %f1081;
	mov.f32 	%f1102, %f1082;
	mov.f32 	%f1103, %f1083;
	mov.f32 	%f1104, %f1084;
	mov.f32 	%f1105, %f1085;
	mov.f32 	%f1106, %f1086;
	mov.f32 	%f1107, %f1087;
	mov.f32 	%f1108, %f1088;
	mov.u32 	%r1087, %r1068;
	mov.u32 	%r1088, %r1069;
	mov.u32 	%r1089, %r1070;
	mov.u32 	%r1090, %r1071;
	mov.u32 	%r1091, %r1072;
	mov.u32 	%r1092, %r1073;
	mov.u32 	%r1093, %r1405;
	mov.u32 	%r1094, %r1074;
	mov.u32 	%r1095, %r1075;
	mov.u32 	%r1096, %r1076;
	mov.u32 	%r1097, %r1077;
	mov.u32 	%r1098, %r1078;
	mov.u32 	%r1099, %r1079;
	mov.u32 	%r1100, %r1080;
	mov.u32 	%r1101, %r1081;
	mov.u32 	%r1102, %r1082;
	mov.u32 	%r1103, %r1083;
	mov.u32 	%r1104, %r1084;
	mov.u32 	%r1105, %r1085;
	@%p199 bra 	$L__BB8_236;
	setp.leu.f32 	%p200, %f1078, %f1408;
	mov.f32 	%f1090, %f1071;
	mov.f32 	%f1091, %f1072;
	mov.f32 	%f1092, %f1073;
	mov.f32 	%f1093, %f1074;
	mov.f32 	%f1094, %f1075;
	mov.f32 	%f1095, %f1076;
	mov.f32 	%f1096, %f1077;
	mov.f32 	%f1097, %f1408;
	mov.f32 	%f1098, %f1078;
	mov.f32 	%f1099, %f1079;
	mov.f32 	%f1100, %f1080;
	mov.f32 	%f1101, %f1081;
	mov.f32 	%f1102, %f1082;
	mov.f32 	%f1103, %f1083;
	mov.f32 	%f1104, %f1084;
	mov.f32 	%f1105, %f1085;
	mov.f32 	%f1106, %f1086;
	mov.f32 	%f1107, %f1087;
	mov.f32 	%f1108, %f1088;
	mov.u32 	%r1087, %r1068;
	mov.u32 	%r1088, %r1069;
	mov.u32 	%r1089, %r1070;
	mov.u32 	%r1090, %r1071;
	mov.u32 	%r1091, %r1072;
	mov.u32 	%r1092, %r1073;
	mov.u32 	%r1093, %r1074;
	mov.u32 	%r1094, %r1405;
	mov.u32 	%r1095, %r1075;
	mov.u32 	%r1096, %r1076;
	mov.u32 	%r1097, %r1077;
	mov.u32 	%r1098, %r1078;
	mov.u32 	%r1099, %r1079;
	mov.u32 	%r1100, %r1080;
	mov.u32 	%r1101, %r1081;
	mov.u32 	%r1102, %r1082;
	mov.u32 	%r1103, %r1083;
	mov.u32 	%r1104, %r1084;
	mov.u32 	%r1105, %r1085;
	@%p200 bra 	$L__BB8_236;
	setp.leu.f32 	%p201, %f1079, %f1408;
	mov.f32 	%f1090, %f1071;
	mov.f32 	%f1091, %f1072;
	mov.f32 	%f1092, %f1073;
	mov.f32 	%f1093, %f1074;
	mov.f32 	%f1094, %f1075;
	mov.f32 	%f1095, %f1076;
	mov.f32 	%f1096, %f1077;
	mov.f32 	%f1097, %f1078;
	mov.f32 	%f1098, %f1408;
	mov.f32 	%f1099, %f1079;
	mov.f32 	%f1100, %f1080;
	mov.f32 	%f1101, %f1081;
	mov.f32 	%f1102, %f1082;
	mov.f32 	%f1103, %f1083;
	mov.f32 	%f1104, %f1084;
	mov.f32 	%f1105, %f1085;
	mov.f32 	%f1106, %f1086;
	mov.f32 	%f1107, %f1087;
	mov.f32 	%f1108, %f1088;
	mov.u32 	%r1087, %r1068;
	mov.u32 	%r1088, %r1069;
	mov.u32 	%r1089, %r1070;
	mov.u32 	%r1090, %r1071;
	mov.u32 	%r1091, %r1072;
	mov.u32 	%r1092, %r1073;
	mov.u32 	%r1093, %r1074;
	mov.u32 	%r1094, %r1075;
	mov.u32 	%r1095, %r1405;
	mov.u32 	%r1096, %r1076;
	mov.u32 	%r1097, %r1077;
	mov.u32 	%r1098, %r1078;
	mov.u32 	%r1099, %r1079;
	mov.u32 	%r1100, %r1080;
	mov.u32 	%r1101, %r1081;
	mov.u32 	%r1102, %r1082;
	mov.u32 	%r1103, %r1083;
	mov.u32 	%r1104, %r1084;
	mov.u32 	%r1105, %r1085;
	@%p201 bra 	$L__BB8_236;
	setp.leu.f32 	%p202, %f1080, %f1408;
	mov.f32 	%f1090, %f1071;
	mov.f32 	%f1091, %f1072;
	mov.f32 	%f1092, %f1073;
	mov.f32 	%f1093, %f1074;
	mov.f32 	%f1094, %f1075;
	mov.f32 	%f1095, %f1076;
	mov.f32 	%f1096, %f1077;
	mov.f32 	%f1097, %f1078;
	mov.f32 	%f1098, %f1079;
	mov.f32 	%f1099, %f1408;
	mov.f32 	%f1100, %f1080;
	mov.f32 	%f1101, %f1081;
	mov.f32 	%f1102, %f1082;
	mov.f32 	%f1103, %f1083;
	mov.f32 	%f1104, %f1084;
	mov.f32 	%f1105, %f1085;
	mov.f32 	%f1106, %f1086;
	mov.f32 	%f1107, %f1087;
	mov.f32 	%f1108, %f1088;
	mov.u32 	%r1087, %r1068;
	mov.u32 	%r1088, %r1069;
	mov.u32 	%r1089, %r1070;
	mov.u32 	%r1090, %r1071;
	mov.u32 	%r1091, %r1072;
	mov.u32 	%r1092, %r1073;
	mov.u32 	%r1093, %r1074;
	mov.u32 	%r1094, %r1075;
	mov.u32 	%r1095, %r1076;
	mov.u32 	%r1096, %r1405;
	mov.u32 	%r1097, %r1077;
	mov.u32 	%r1098, %r1078;
	mov.u32 	%r1099, %r1079;
	mov.u32 	%r1100, %r1080;
	mov.u32 	%r1101, %r1081;
	mov.u32 	%r1102, %r1082;
	mov.u32 	%r1103, %r1083;
	mov.u32 	%r1104, %r1084;
	mov.u32 	%r1105, %r1085;
	@%p202 bra 	$L__BB8_236;
	setp.leu.f32 	%p203, %f1081, %f1408;
	mov.f32 	%f1090, %f1071;
	mov.f32 	%f1091, %f1072;
	mov.f32 	%f1092, %f1073;
	mov.f32 	%f1093, %f1074;
	mov.f32 	%f1094, %f1075;
	mov.f32 	%f1095, %f1076;
	mov.f32 	%f1096, %f1077;
	mov.f32 	%f1097, %f1078;
	mov.f32 	%f1098, %f1079;
	mov.f32 	%f1099, %f1080;
	mov.f32 	%f1100, %f1408;
	mov.f32 	%f1101, %f1081;
	mov.f32 	%f1102, %f1082;
	mov.f32 	%f1103, %f1083;
	mov.f32 	%f1104, %f1084;
	mov.f32 	%f1105, %f1085;
	mov.f32 	%f1106, %f1086;
	mov.f32 	%f1107, %f1087;
	mov.f32 	%f1108, %f1088;
	mov.u32 	%r1087, %r1068;
	mov.u32 	%r1088, %r1069;
	mov.u32 	%r1089, %r1070;
	mov.u32 	%r1090, %r1071;
	mov.u32 	%r1091, %r1072;
	mov.u32 	%r1092, %r1073;
	mov.u32 	%r1093, %r1074;
	mov.u32 	%r1094, %r1075;
	mov.u32 	%r1095, %r1076;
	mov.u32 	%r1096, %r1077;
	mov.u32 	%r1097, %r1405;
	mov.u32 	%r1098, %r1078;
	mov.u32 	%r1099, %r1079;
	mov.u32 	%r1100, %r1080;
	mov.u32 	%r1101, %r1081;
	mov.u32 	%r1102, %r1082;
	mov.u32 	%r1103, %r1083;
	mov.u32 	%r1104, %r1084;
	mov.u32 	%r1105, %r1085;
	@%p203 bra 	$L__BB8_236;
	setp.leu.f32 	%p204, %f1082, %f1408;
	mov.f32 	%f1090, %f1071;
	mov.f32 	%f1091, %f1072;
	mov.f32 	%f1092, %f1073;
	mov.f32 	%f1093, %f1074;
	mov.f32 	%f1094, %f1075;
	mov.f32 	%f1095, %f1076;
	mov.f32 	%f1096, %f1077;
	mov.f32 	%f1097, %f1078;
	mov.f32 	%f1098, %f1079;
	mov.f32 	%f1099, %f1080;
	mov.f32 	%f1100, %f1081;
	mov.f32 	%f1101, %f1408;
	mov.f32 	%f1102, %f1082;
	mov.f32 	%f1103, %f1083;
	mov.f32 	%f1104, %f1084;
	mov.f32 	%f1105, %f1085;
	mov.f32 	%f1106, %f1086;
	mov.f32 	%f1107, %f1087;
	mov.f32 	%f1108, %f1088;
	mov.u32 	%r1087, %r1068;
	mov.u32 	%r1088, %r1069;
	mov.u32 	%r1089, %r1070;
	mov.u32 	%r1090, %r1071;
	mov.u32 	%r1091, %r1072;
	mov.u32 	%r1092, %r1073;
	mov.u32 	%r1093, %r1074;
	mov.u32 	%r1094, %r1075;
	mov.u32 	%r1095, %r1076;
	mov.u32 	%r1096, %r1077;
	mov.u32 	%r1097, %r1078;
	mov.u32 	%r1098, %r1405;
	mov.u32 	%r1099, %r1079;
	mov.u32 	%r1100, %r1080;
	mov.u32 	%r1101, %r1081;
	mov.u32 	%r1102, %r1082;
	mov.u32 	%r1103, %r1083;
	mov.u32 	%r1104, %r1084;
	mov.u32 	%r1105, %r1085;
	@%p204 bra 	$L__BB8_236;
	setp.leu.f32 	%p205, %f1083, %f1408;
	mov.f32 	%f1090, %f1071;
	mov.f32 	%f1091, %f1072;
	mov.f32 	%f1092, %f1073;
	mov.f32 	%f1093, %f1074;
	mov.f32 	%f1094, %f1075;
	mov.f32 	%f1095, %f1076;
	mov.f32 	%f1096, %f1077;
	mov.f32 	%f1097, %f1078;
	mov.f32 	%f1098, %f1079;
	mov.f32 	%f1099, %f1080;
	mov.f32 	%f1100, %f1081;
	mov.f32 	%f1101, %f1082;
	mov.f32 	%f1102, %f1408;
	mov.f32 	%f1103, %f1083;
	mov.f32 	%f1104, %f1084;
	mov.f32 	%f1105, %f1085;
	mov.f32 	%f1106, %f1086;
	mov.f32 	%f1107, %f1087;
	mov.f32 	%f1108, %f1088;
	mov.u32 	%r1087, %r1068;
	mov.u32 	%r1088, %r1069;
	mov.u32 	%r1089, %r1070;
	mov.u32 	%r1090, %r1071;
	mov.u32 	%r1091, %r1072;
	mov.u32 	%r1092, %r1073;
	mov.u32 	%r1093, %r1074;
	mov.u32 	%r1094, %r1075;
	mov.u32 	%r1095, %r1076;
	mov.u32 	%r1096, %r1077;
	mov.u32 	%r1097, %r1078;
	mov.u32 	%r1098, %r1079;
	mov.u32 	%r1099, %r1405;
	mov.u32 	%r1100, %r1080;
	mov.u32 	%r1101, %r1081;
	mov.u32 	%r1102, %r1082;
	mov.u32 	%r1103, %r1083;
	mov.u32 	%r1104, %r1084;
	mov.u32 	%r1105, %r1085;
	@%p205 bra 	$L__BB8_236;
	setp.leu.f32 	%p206, %f1084, %f1408;
	mov.f32 	%f1090, %f1071;
	mov.f32 	%f1091, %f1072;
	mov.f32 	%f1092, %f1073;
	mov.f32 	%f1093, %f1074;
	mov.f32 	%f1094, %f1075;
	mov.f32 	%f1095, %f1076;
	mov.f32 	%f1096, %f1077;
	mov.f32 	%f1097, %f1078;
	mov.f32 	%f1098, %f1079;
	mov.f32 	%f1099, %f1080;
	mov.f32 	%f1100, %f1081;
	mov.f32 	%f1101, %f1082;
	mov.f32 	%f1102, %f1083;
	mov.f32 	%f1103, %f1408;
	mov.f32 	%f1104, %f1084;
	mov.f32 	%f1105, %f1085;
	mov.f32 	%f1106, %f1086;
	mov.f32 	%f1107, %f1087;
	mov.f32 	%f1108, %f1088;
	mov.u32 	%r1087, %r1068;
	mov.u32 	%r1088, %r1069;
	mov.u32 	%r1089, %r1070;
	mov.u32 	%r1090, %r1071;
	mov.u32 	%r1091, %r1072;
	mov.u32 	%r1092, %r1073;
	mov.u32 	%r1093, %r1074;
	mov.u32 	%r1094, %r1075;
	mov.u32 	%r1095, %r1076;
	mov.u32 	%r1096, %r1077;
	mov.u32 	%r1097, %r1078;
	mov.u32 	%r1098, %r1079;
	mov.u32 	%r1099, %r1080;
	mov.u32 	%r1100, %r1405;
	mov.u32 	%r1101, %r1081;
	mov.u32 	%r1102, %r1082;
	mov.u32 	%r1103, %r1083;
	mov.u32 	%r1104, %r1084;
	mov.u32 	%r1105, %r1085;
	@%p206 bra 	$L__BB8_236;
	setp.leu.f32 	%p207, %f1085, %f1408;
	mov.f32 	%f1090, %f1071;
	mov.f32 	%f1091, %f1072;
	mov.f32 	%f1092, %f1073;
	mov.f32 	%f1093, %f1074;
	mov.f32 	%f1094, %f1075;
	mov.f32 	%f1095, %f1076;
	mov.f32 	%f1096, %f1077;
	mov.f32 	%f1097, %f1078;
	mov.f32 	%f1098, %f1079;
	mov.f32 	%f1099, %f1080;
	mov.f32 	%f1100, %f1081;
	mov.f32 	%f1101, %f1082;
	mov.f32 	%f1102, %f1083;
	mov.f32 	%f1103, %f1084;
	mov.f32 	%f1104, %f1408;
	mov.f32 	%f1105, %f1085;
	mov.f32 	%f1106, %f1086;
	mov.f32 	%f1107, %f1087;
	mov.f32 	%f1108, %f1088;
	mov.u32 	%r1087, %r1068;
	mov.u32 	%r1088, %r1069;
	mov.u32 	%r1089, %r1070;
	mov.u32 	%r1090, %r1071;
	mov.u32 	%r1091, %r1072;
	mov.u32 	%r1092, %r1073;
	mov.u32 	%r1093, %r1074;
	mov.u32 	%r1094, %r1075;
	mov.u32 	%r1095, %r1076;
	mov.u32 	%r1096, %r1077;
	mov.u32 	%r1097, %r1078;
	mov.u32 	%r1098, %r1079;
	mov.u32 	%r1099, %r1080;
	mov.u32 	%r1100, %r1081;
	mov.u32 	%r1101, %r1405;
	mov.u32 	%r1102, %r1082;
	mov.u32 	%r1103, %r1083;
	mov.u32 	%r1104, %r1084;
	mov.u32 	%r1105, %r1085;
	@%p207 bra 	$L__BB8_236;
	setp.leu.f32 	%p208, %f1086, %f1408;
	mov.f32 	%f1090, %f1071;
	mov.f32 	%f1091, %f1072;
	mov.f32 	%f1092, %f1073;
	mov.f32 	%f1093, %f1074;
	mov.f32 	%f1094, %f1075;
	mov.f32 	%f1095, %f1076;
	mov.f32 	%f1096, %f1077;
	mov.f32 	%f1097, %f1078;
	mov.f32 	%f1098, %f1079;
	mov.f32 	%f1099, %f1080;
	mov.f32 	%f1100, %f1081;
	mov.f32 	%f1101, %f1082;
	mov.f32 	%f1102, %f1083;
	mov.f32 	%f1103, %f1084;
	mov.f32 	%f1104, %f1085;
	mov.f32 	%f1105, %f1408;
	mov.f32 	%f1106, %f1086;
	mov.f32 	%f1107, %f1087;
	mov.f32 	%f1108, %f1088;
	mov.u32 	%r1087, %r1068;
	mov.u32 	%r1088, %r1069;
	mov.u32 	%r1089, %r1070;
	mov.u32 	%r1090, %r1071;
	mov.u32 	%r1091, %r1072;
	mov.u32 	%r1092, %r1073;
	mov.u32 	%r1093, %r1074;
	mov.u32 	%r1094, %r1075;
	mov.u32 	%r1095, %r1076;
	mov.u32 	%r1096, %r1077;
	mov.u32 	%r1097, %r1078;
	mov.u32 	%r1098, %r1079;
	mov.u32 	%r1099, %r1080;
	mov.u32 	%r1100, %r1081;
	mov.u32 	%r1101, %r1082;
	mov.u32 	%r1102, %r1405;
	mov.u32 	%r1103, %r1083;
	mov.u32 	%r1104, %r1084;
	mov.u32 	%r1105, %r1085;
	@%p208 bra 	$L__BB8_236;
	setp.leu.f32 	%p209, %f1087, %f1408;
	mov.f32 	%f1090, %f1071;
	mov.f32 	%f1091, %f1072;
	mov.f32 	%f1092, %f1073;
	mov.f32 	%f1093, %f1074;
	mov.f32 	%f1094, %f1075;
	mov.f32 	%f1095, %f1076;
	mov.f32 	%f1096, %f1077;
	mov.f32 	%f1097, %f1078;
	mov.f32 	%f1098, %f1079;
	mov.f32 	%f1099, %f1080;
	mov.f32 	%f1100, %f1081;
	mov.f32 	%f1101, %f1082;
	mov.f32 	%f1102, %f1083;
	mov.f32 	%f1103, %f1084;
	mov.f32 	%f1104, %f1085;
	mov.f32 	%f1105, %f1086;
	mov.f32 	%f1106, %f1408;
	mov.f32 	%f1107, %f1087;
	mov.f32 	%f1108, %f1088;
	mov.u32 	%r1087, %r1068;
	mov.u32 	%r1088, %r1069;
	mov.u32 	%r1089, %r1070;
	mov.u32 	%r1090, %r1071;
	mov.u32 	%r1091, %r1072;
	mov.u32 	%r1092, %r1073;
	mov.u32 	%r1093, %r1074;
	mov.u32 	%r1094, %r1075;
	mov.u32 	%r1095, %r1076;
	mov.u32 	%r1096, %r1077;
	mov.u32 	%r1097, %r1078;
	mov.u32 	%r1098, %r1079;
	mov.u32 	%r1099, %r1080;
	mov.u32 	%r1100, %r1081;
	mov.u32 	%r1101, %r1082;
	mov.u32 	%r1102, %r1083;
	mov.u32 	%r1103, %r1405;
	mov.u32 	%r1104, %r1084;
	mov.u32 	%r1105, %r1085;
	@%p209 bra 	$L__BB8_236;
	setp.leu.f32 	%p210, %f1088, %f1408;
	mov.f32 	%f1090, %f1071;
	mov.f32 	%f1091, %f1072;
	mov.f32 	%f1092, %f1073;
	mov.f32 	%f1093, %f1074;
	mov.f32 	%f1094, %f1075;
	mov.f32 	%f1095, %f1076;
	mov.f32 	%f1096, %f1077;
	mov.f32 	%f1097, %f1078;
	mov.f32 	%f1098, %f1079;
	mov.f32 	%f1099, %f1080;
	mov.f32 	%f1100, %f1081;
	mov.f32 	%f1101, %f1082;
	mov.f32 	%f1102, %f1083;
	mov.f32 	%f1103, %f1084;
	mov.f32 	%f1104, %f1085;
	mov.f32 	%f1105, %f1086;
	mov.f32 	%f1106, %f1087;
	mov.f32 	%f1107, %f1408;
	mov.f32 	%f1108, %f1088;
	mov.u32 	%r1087, %r1068;
	mov.u32 	%r1088, %r1069;
	mov.u32 	%r1089, %r1070;
	mov.u32 	%r1090, %r1071;
	mov.u32 	%r1091, %r1072;
	mov.u32 	%r1092, %r1073;
	mov.u32 	%r1093, %r1074;
	mov.u32 	%r1094, %r1075;
	mov.u32 	%r1095, %r1076;
	mov.u32 	%r1096, %r1077;
	mov.u32 	%r1097, %r1078;
	mov.u32 	%r1098, %r1079;
	mov.u32 	%r1099, %r1080;
	mov.u32 	%r1100, %r1081;
	mov.u32 	%r1101, %r1082;
	mov.u32 	%r1102, %r1083;
	mov.u32 	%r1103, %r1084;
	mov.u32 	%r1104, %r1405;
	mov.u32 	%r1105, %r1085;
	@%p210 bra 	$L__BB8_236;
	setp.leu.f32 	%p211, %f1427, %f1408;
	mov.f32 	%f1090, %f1071;
	mov.f32 	%f1091, %f1072;
	mov.f32 	%f1092, %f1073;
	mov.f32 	%f1093, %f1074;
	mov.f32 	%f1094, %f1075;
	mov.f32 	%f1095, %f1076;
	mov.f32 	%f1096, %f1077;
	mov.f32 	%f1097, %f1078;
	mov.f32 	%f1098, %f1079;
	mov.f32 	%f1099, %f1080;
	mov.f32 	%f1100, %f1081;
	mov.f32 	%f1101, %f1082;
	mov.f32 	%f1102, %f1083;
	mov.f32 	%f1103, %f1084;
	mov.f32 	%f1104, %f1085;
	mov.f32 	%f1105, %f1086;
	mov.f32 	%f1106, %f1087;
	mov.f32 	%f1107, %f1088;
	mov.f32 	%f1108, %f1408;
	mov.u32 	%r1087, %r1068;
	mov.u32 	%r1088, %r1069;
	mov.u32 	%r1089, %r1070;
	mov.u32 	%r1090, %r1071;
	mov.u32 	%r1091, %r1072;
	mov.u32 	%r1092, %r1073;
	mov.u32 	%r1093, %r1074;
	mov.u32 	%r1094, %r1075;
	mov.u32 	%r1095, %r1076;
	mov.u32 	%r1096, %r1077;
	mov.u32 	%r1097, %r1078;
	mov.u32 	%r1098, %r1079;
	mov.u32 	%r1099, %r1080;
	mov.u32 	%r1100, %r1081;
	mov.u32 	%r1101, %r1082;
	mov.u32 	%r1102, %r1083;
	mov.u32 	%r1103, %r1084;
	mov.u32 	%r1104, %r1085;
	mov.u32 	%r1105, %r1405;
	@%p211 bra 	$L__BB8_236;
	mov.f32 	%f1090, %f1071;
	mov.f32 	%f1091, %f1072;
	mov.f32 	%f1092, %f1073;
	mov.f32 	%f1093, %f1074;
	mov.f32 	%f1094, %f1075;
	mov.f32 	%f1095, %f1076;
	mov.f32 	%f1096, %f1077;
	mov.f32 	%f1097, %f1078;
	mov.f32 	%f1098, %f1079;
	mov.f32 	%f1099, %f1080;
	mov.f32 	%f1100, %f1081;
	mov.f32 	%f1101, %f1082;
	mov.f32 	%f1102, %f1083;
	mov.f32 	%f1103, %f1084;
	mov.f32 	%f1104, %f1085;
	mov.f32 	%f1105, %f1086;
	mov.f32 	%f1106, %f1087;
	mov.f32 	%f1107, %f1088;
	mov.f32 	%f1108, %f1427;
	mov.f32 	%f1427, %f1408;
	mov.u32 	%r1087, %r1068;
	mov.u32 	%r1088, %r1069;
	mov.u32 	%r1089, %r1070;
	mov.u32 	%r1090, %r1071;
	mov.u32 	%r1091, %r1072;
	mov.u32 	%r1092, %r1073;
	mov.u32 	%r1093, %r1074;
	mov.u32 	%r1094, %r1075;
	mov.u32 	%r1095, %r1076;
	mov.u32 	%r1096, %r1077;
	mov.u32 	%r1097, %r1078;
	mov.u32 	%r1098, %r1079;
	mov.u32 	%r1099, %r1080;
	mov.u32 	%r1100, %r1081;
	mov.u32 	%r1101, %r1082;
	mov.u32 	%r1102, %r1083;
	mov.u32 	%r1103, %r1084;
	mov.u32 	%r1104, %r1085;
	mov.u32 	%r1105, %r1424;
	mov.u32 	%r1424, %r1405;
$L__BB8_236:
	setp.leu.f32 	%p212, %f1090, %f1407;
	mov.f32 	%f1110, %f1407;
	mov.f32 	%f1111, %f1090;
	mov.f32 	%f1112, %f1091;
	mov.f32 	%f1113, %f1092;
	mov.f32 	%f1114, %f1093;
	mov.f32 	%f1115, %f1094;
	mov.f32 	%f1116, %f1095;
	mov.f32 	%f1117, %f1096;
	mov.f32 	%f1118, %f1097;
	mov.f32 	%f1119, %f1098;
	mov.f32 	%f1120, %f1099;
	mov.f32 	%f1121, %f1100;
	mov.f32 	%f1122, %f1101;
	mov.f32 	%f1123, %f1102;
	mov.f32 	%f1124, %f1103;
	mov.f32 	%f1125, %f1104;
	mov.f32 	%f1126, %f1105;
	mov.f32 	%f1127, %f1106;
	mov.f32 	%f1128, %f1107;
	mov.f32 	%f1129, %f1108;
	mov.u32 	%r1107, %r1404;
	mov.u32 	%r1108, %r1087;
	mov.u32 	%r1109, %r1088;
	mov.u32 	%r1110, %r1089;
	mov.u32 	%r1111, %r1090;
	mov.u32 	%r1112, %r1091;
	mov.u32 	%r1113, %r1092;
	mov.u32 	%r1114, %r1093;
	mov.u32 	%r1115, %r1094;
	mov.u32 	%r1116, %r1095;
	mov.u32 	%r1117, %r1096;
	mov.u32 	%r1118, %r1097;
	mov.u32 	%r1119, %r1098;
	mov.u32 	%r1120, %r1099;
	mov.u32 	%r1121, %r1100;
	mov.u32 	%r1122, %r1101;
	mov.u32 	%r1123, %r1102;
	mov.u32 	%r1124, %r1103;
	mov.u32 	%r1125, %r1104;
	mov.u32 	%r1126, %r1105;
	@%p212 bra 	$L__BB8_257;
	setp.leu.f32 	%p213, %f1091, %f1407;
	mov.f32 	%f1110, %f1090;
	mov.f32 	%f1111, %f1407;
	mov.f32 	%f1112, %f1091;
	mov.f32 	%f1113, %f1092;
	mov.f32 	%f1114, %f1093;
	mov.f32 	%f1115, %f1094;
	mov.f32 	%f1116, %f1095;
	mov.f32 	%f1117, %f1096;
	mov.f32 	%f1118, %f1097;
	mov.f32 	%f1119, %f1098;
	mov.f32 	%f1120, %f1099;
	mov.f32 	%f1121, %f1100;
	mov.f32 	%f1122, %f1101;
	mov.f32 	%f1123, %f1102;
	mov.f32 	%f1124, %f1103;
	mov.f32 	%f1125, %f1104;
	mov.f32 	%f1126, %f1105;
	mov.f32 	%f1127, %f1106;
	mov.f32 	%f1128, %f1107;
	mov.f32 	%f1129, %f1108;
	mov.u32 	%r1107, %r1087;
	mov.u32 	%r1108, %r1404;
	mov.u32 	%r1109, %r1088;
	mov.u32 	%r1110, %r1089;
	mov.u32 	%r1111, %r1090;
	mov.u32 	%r1112, %r1091;
	mov.u32 	%r1113, %r1092;
	mov.u32 	%r1114, %r1093;
	mov.u32 	%r1115, %r1094;
	mov.u32 	%r1116, %r1095;
	mov.u32 	%r1117, %r1096;
	mov.u32 	%r1118, %r1097;
	mov.u32 	%r1119, %r1098;
	mov.u32 	%r1120, %r1099;
	mov.u32 	%r1121, %r1100;
	mov.u32 	%r1122, %r1101;
	mov.u32 	%r1123, %r1102;
	mov.u32 	%r1124, %r1103;
	mov.u32 	%r1125, %r1104;
	mov.u32 	%r1126, %r1105;
	@%p213 bra 	$L__BB8_257;
	setp.leu.f32 	%p214, %f1092, %f1407;
	mov.f32 	%f1110, %f1090;
	mov.f32 	%f1111, %f1091;
	mov.f32 	%f1112, %f1407;
	mov.f32 	%f1113, %f1092;
	mov.f32 	%f1114, %f1093;
	mov.f32 	%f1115, %f1094;
	mov.f32 	%f1116, %f1095;
	mov.f32 	%f1117, %f1096;
	mov.f32 	%f1118, %f1097;
	mov.f32 	%f1119, %f1098;
	mov.f32 	%f1120, %f1099;
	mov.f32 	%f1121, %f1100;
	mov.f32 	%f1122, %f1101;
	mov.f32 	%f1123, %f1102;
	mov.f32 	%f1124, %f1103;
	mov.f32 	%f1125, %f1104;
	mov.f32 	%f1126, %f1105;
	mov.f32 	%f1127, %f1106;
	mov.f32 	%f1128, %f1107;
	mov.f32 	%f1129, %f1108;
	mov.u32 	%r1107, %r1087;
	mov.u32 	%r1108, %r1088;
	mov.u32 	%r1109, %r1404;
	mov.u32 	%r1110, %r1089;
	mov.u32 	%r1111, %r1090;
	mov.u32 	%r1112, %r1091;
	mov.u32 	%r1113, %r1092;
	mov.u32 	%r1114, %r1093;
	mov.u32 	%r1115, %r1094;
	mov.u32 	%r1116, %r1095;
	mov.u32 	%r1117, %r1096;
	mov.u32 	%r1118, %r1097;
	mov.u32 	%r1119, %r1098;
	mov.u32 	%r1120, %r1099;
	mov.u32 	%r1121, %r1100;
	mov.u32 	%r1122, %r1101;
	mov.u32 	%r1123, %r1102;
	mov.u32 	%r1124, %r1103;
	mov.u32 	%r1125, %r1104;
	mov.u32 	%r1126, %r1105;
	@%p214 bra 	$L__BB8_257;
	setp.leu.f32 	%p215, %f1093, %f1407;
	mov.f32 	%f1110, %f1090;
	mov.f32 	%f1111, %f1091;
	mov.f32 	%f1112, %f1092;
	mov.f32 	%f1113, %f1407;
	mov.f32 	%f1114, %f1093;
	mov.f32 	%f1115, %f1094;
	mov.f32 	%f1116, %f1095;
	mov.f32 	%f1117, %f1096;
	mov.f32 	%f1118, %f1097;
	mov.f32 	%f1119, %f1098;
	mov.f32 	%f1120, %f1099;
	mov.f32 	%f1121, %f1100;
	mov.f32 	%f1122, %f1101;
	mov.f32 	%f1123, %f1102;
	mov.f32 	%f1124, %f1103;
	mov.f32 	%f1125, %f1104;
	mov.f32 	%f1126, %f1105;
	mov.f32 	%f1127, %f1106;
	mov.f32 	%f1128, %f1107;
	mov.f32 	%f1129, %f1108;
	mov.u32 	%r1107, %r1087;
	mov.u32 	%r1108, %r1088;
	mov.u32 	%r1109, %r1089;
	mov.u32 	%r1110, %r1404;
	mov.u32 	%r1111, %r1090;
	mov.u32 	%r1112, %r1091;
	mov.u32 	%r1113, %r1092;
	mov.u32 	%r1114, %r1093;
	mov.u32 	%r1115, %r1094;
	mov.u32 	%r1116, %r1095;
	mov.u32 	%r1117, %r1096;
	mov.u32 	%r1118, %r1097;
	mov.u32 	%r1119, %r1098;
	mov.u32 	%r1120, %r1099;
	mov.u32 	%r1121, %r1100;
	mov.u32 	%r1122, %r1101;
	mov.u32 	%r1123, %r1102;
	mov.u32 	%r1124, %r1103;
	mov.u32 	%r1125, %r1104;
	mov.u32 	%r1126, %r1105;
	@%p215 bra 	$L__BB8_257;
	setp.leu.f32 	%p216, %f1094, %f1407;
	mov.f32 	%f1110, %f1090;
	mov.f32 	%f1111, %f1091;
	mov.f32 	%f1112, %f1092;
	mov.f32 	%f1113, %f1093;
	mov.f32 	%f1114, %f1407;
	mov.f32 	%f1115, %f1094;
	mov.f32 	%f1116, %f1095;
	mov.f32 	%f1117, %f1096;
	mov.f32 	%f1118, %f1097;
	mov.f32 	%f1119, %f1098;
	mov.f32 	%f1120, %f1099;
	mov.f32 	%f1121, %f1100;
	mov.f32 	%f1122, %f1101;
	mov.f32 	%f1123, %f1102;
	mov.f32 	%f1124, %f1103;
	mov.f32 	%f1125, %f1104;
	mov.f32 	%f1126, %f1105;
	mov.f32 	%f1127, %f1106;
	mov.f32 	%f1128, %f1107;
	mov.f32 	%f1129, %f1108;
	mov.u32 	%r1107, %r1087;
	mov.u32 	%r1108, %r1088;
	mov.u32 	%r1109, %r1089;
	mov.u32 	%r1110, %r1090;
	mov.u32 	%r1111, %r1404;
	mov.u32 	%r1112, %r1091;
	mov.u32 	%r1113, %r1092;
	mov.u32 	%r1114, %r1093;
	mov.u32 	%r1115, %r1094;
	mov.u32 	%r1116, %r1095;
	mov.u32 	%r1117, %r1096;
	mov.u32 	%r1118, %r1097;
	mov.u32 	%r1119, %r1098;
	mov.u32 	%r1120, %r1099;
	mov.u32 	%r1121, %r1100;
	mov.u32 	%r1122, %r1101;
	mov.u32 	%r1123, %r1102;
	mov.u32 	%r1124, %r1103;
	mov.u32 	%r1125, %r1104;
	mov.u32 	%r1126, %r1105;
	@%p216 bra 	$L__BB8_257;
	setp.leu.f32 	%p217, %f1095, %f1407;
	mov.f32 	%f1110, %f1090;
	mov.f32 	%f1111, %f1091;
	mov.f32 	%f1112, %f1092;
	mov.f32 	%f1113, %f1093;
	mov.f32 	%f1114, %f1094;
	mov.f32 	%f1115, %f1407;
	mov.f32 	%f1116, %f1095;
	mov.f32 	%f1117, %f1096;
	mov.f32 	%f1118, %f1097;
	mov.f32 	%f1119, %f1098;
	mov.f32 	%f1120, %f1099;
	mov.f32 	%f1121, %f1100;
	mov.f32 	%f1122, %f1101;
	mov.f32 	%f1123, %f1102;
	mov.f32 	%f1124, %f1103;
	mov.f32 	%f1125, %f1104;
	mov.f32 	%f1126, %f1105;
	mov.f32 	%f1127, %f1106;
	mov.f32 	%f1128, %f1107;
	mov.f32 	%f1129, %f1108;
	mov.u32 	%r1107, %r1087;
	mov.u32 	%r1108, %r1088;
	mov.u32 	%r1109, %r1089;
	mov.u32 	%r1110, %r1090;
	mov.u32 	%r1111, %r1091;
	mov.u32 	%r1112, %r1404;
	mov.u32 	%r1113, %r1092;
	mov.u32 	%r1114, %r1093;
	mov.u32 	%r1115, %r1094;
	mov.u32 	%r1116, %r1095;
	mov.u32 	%r1117, %r1096;
	mov.u32 	%r1118, %r1097;
	mov.u32 	%r1119, %r1098;
	mov.u32 	%r1120, %r1099;
	mov.u32 	%r1121, %r1100;
	mov.u32 	%r1122, %r1101;
	mov.u32 	%r1123, %r1102;
	mov.u32 	%r1124, %r1103;
	mov.u32 	%r1125, %r1104;
	mov.u32 	%r1126, %r1105;
	@%p217 bra 	$L__BB8_257;
	setp.leu.f32 	%p218, %f1096, %f1407;
	mov.f32 	%f1110, %f1090;
	mov.f32 	%f1111, %f1091;
	mov.f32 	%f1112, %f1092;
	mov.f32 	%f1113, %f1093;
	mov.f32 	%f1114, %f1094;
	mov.f32 	%f1115, %f1095;
	mov.f32 	%f1116, %f1407;
	mov.f32 	%f1117, %f1096;
	mov.f32 	%f1118, %f1097;
	mov.f32 	%f1119, %f1098;
	mov.f32 	%f1120, %f1099;
	mov.f32 	%f1121, %f1100;
	mov.f32 	%f1122, %f1101;
	mov.f32 	%f1123, %f1102;
	mov.f32 	%f1124, %f1103;
	mov.f32 	%f1125, %f1104;
	mov.f32 	%f1126, %f1105;
	mov.f32 	%f1127, %f1106;
	mov.f32 	%f1128, %f1107;
	mov.f32 	%f1129, %f1108;
	mov.u32 	%r1107, %r1087;
	mov.u32 	%r1108, %r1088;
	mov.u32 	%r1109, %r1089;
	mov.u32 	%r1110, %r1090;
	mov.u32 	%r1111, %r1091;
	mov.u32 	%r1112, %r1092;
	mov.u32 	%r1113, %r1404;
	mov.u32 	%r1114, %r1093;
	mov.u32 	%r1115, %r1094;
	mov.u32 	%r1116, %r1095;
	mov.u32 	%r1117, %r1096;
	mov.u32 	%r1118, %r1097;
	mov.u32 	%r1119, %r1098;
	mov.u32 	%r1120, %r1099;
	mov.u32 	%r1121, %r1100;
	mov.u32 	%r1122, %r1101;
	mov.u32 	%r1123, %r1102;
	mov.u32 	%r1124, %r1103;
	mov.u32 	%r1125, %r1104;
	mov.u32 	%r1126, %r1105;
	@%p218 bra 	$L__BB8_257;
	setp.leu.f32 	%p219, %f1097, %f1407;
	mov.f32 	%f1110, %f1090;
	mov.f32 	%f1111, %f1091;
	mov.f32 	%f1112, %f1092;
	mov.f32 	%f1113, %f1093;
	mov.f32 	%f1114, %f1094;
	mov.f32 	%f1115, %f1095;
	mov.f32 	%f1116, %f1096;
	mov.f32 	%f1117, %f1407;
	mov.f32 	%f1118, %f1097;
	mov.f32 	%f1119, %f1098;
	mov.f32 	%f1120, %f1099;
	mov.f32 	%f1121, %f1100;
	mov.f32 	%f1122, %f1101;
	mov.f32 	%f1123, %f1102;
	mov.f32 	%f1124, %f1103;
	mov.f32 	%f1125, %f1104;
	mov.f32 	%f1126, %f1105;
	mov.f32 	%f1127, %f1106;
	mov.f32 	%f1128, %f1107;
	mov.f32 	%f1129, %f1108;
	mov.u32 	%r1107, %r1087;
	mov.u32 	%r1108, %r1088;
	mov.u32 	%r1109, %r1089;
	mov.u32 	%r1110, %r1090;
	mov.u32 	%r1111, %r1091;
	mov.u32 	%r1112, %r1092;
	mov.u32 	%r1113, %r1093;
	mov.u32 	%r1114, %r1404;
	mov.u32 	%r1115, %r1094;
	mov.u32 	%r1116, %r1095;
	mov.u32 	%r1117, %r1096;
	mov.u32 	%r1118, %r1097;
	mov.u32 	%r1119, %r1098;
	mov.u32 	%r1120, %r1099;
	mov.u32 	%r1121, %r1100;
	mov.u32 	%r1122, %r1101;
	mov.u32 	%r1123, %r1102;
	mov.u32 	%r1124, %r1103;
	mov.u32 	%r1125, %r1104;
	mov.u32 	%r1126, %r1105;
	@%p219 bra 	$L__BB8_257;
	setp.leu.f32 	%p220, %f1098, %f1407;
	mov.f32 	%f1110, %f1090;
	mov.f32 	%f1111, %f1091;
	mov.f32 	%f1112, %f1092;
	mov.f32 	%f1113, %f1093;
	mov.f32 	%f1114, %f1094;
	mov.f32 	%f1115, %f1095;
	mov.f32 	%f1116, %f1096;
	mov.f32 	%f1117, %f1097;
	mov.f32 	%f1118, %f1407;
	mov.f32 	%f1119, %f1098;
	mov.f32 	%f1120, %f1099;
	mov.f32 	%f1121, %f1100;
	mov.f32 	%f1122, %f1101;
	mov.f32 	%f1123, %f1102;
	mov.f32 	%f1124, %f1103;
	mov.f32 	%f1125, %f1104;
	mov.f32 	%f1126, %f1105;
	mov.f32 	%f1127, %f1106;
	mov.f32 	%f1128, %f1107;
	mov.f32 	%f1129, %f1108;
	mov.u32 	%r1107, %r1087;
	mov.u32 	%r1108, %r1088;
	mov.u32 	%r1109, %r1089;
	mov.u32 	%r1110, %r1090;
	mov.u32 	%r1111, %r1091;
	mov.u32 	%r1112, %r1092;
	mov.u32 	%r1113, %r1093;
	mov.u32 	%r1114, %r1094;
	mov.u32 	%r1115, %r1404;
	mov.u32 	%r1116, %r1095;
	mov.u32 	%r1117, %r1096;
	mov.u32 	%r1118, %r1097;
	mov.u32 	%r1119, %r1098;
	mov.u32 	%r1120, %r1099;
	mov.u32 	%r1121, %r1100;
	mov.u32 	%r1122, %r1101;
	mov.u32 	%r1123, %r1102;
	mov.u32 	%r1124, %r1103;
	mov.u32 	%r1125, %r1104;
	mov.u32 	%r1126, %r1105;
	@%p220 bra 	$L__BB8_257;
	setp.leu.f32 	%p221, %f1099, %f1407;
	mov.f32 	%f1110, %f1090;
	mov.f32 	%f1111, %f1091;
	mov.f32 	%f1112, %f1092;
	mov.f32 	%f1113, %f1093;
	mov.f32 	%f1114, %f1094;
	mov.f32 	%f1115, %f1095;
	mov.f32 	%f1116, %f1096;
	mov.f32 	%f1117, %f1097;
	mov.f32 	%f1118, %f1098;
	mov.f32 	%f1119, %f1407;
	mov.f32 	%f1120, %f1099;
	mov.f32 	%f1121, %f1100;
	mov.f32 	%f1122, %f1101;
	mov.f32 	%f1123, %f1102;
	mov.f32 	%f1124, %f1103;
	mov.f32 	%f1125, %f1104;
	mov.f32 	%f1126, %f1105;
	mov.f32 	%f1127, %f1106;
	mov.f32 	%f1128, %f1107;
	mov.f32 	%f1129, %f1108;
	mov.u32 	%r1107, %r1087;
	mov.u32 	%r1108, %r1088;
	mov.u32 	%r1109, %r1089;
	mov.u32 	%r1110, %r1090;
	mov.u32 	%r1111, %r1091;
	mov.u32 	%r1112, %r1092;
	mov.u32 	%r1113, %r1093;
	mov.u32 	%r1114, %r1094;
	mov.u32 	%r1115, %r1095;
	mov.u32 	%r1116, %r1404;
	mov.u32 	%r1117, %r1096;
	mov.u32 	%r1118, %r1097;
	mov.u32 	%r1119, %r1098;
	mov.u32 	%r1120, %r1099;
	mov.u32 	%r1121, %r1100;
	mov.u32 	%r1122, %r1101;
	mov.u32 	%r1123, %r1102;
	mov.u32 	%r1124, %r1103;
	mov.u32 	%r1125, %r1104;
	mov.u32 	%r1126, %r1105;
	@%p221 bra 	$L__BB8_257;
	setp.leu.f32 	%p222, %f1100, %f1407;
	mov.f32 	%f1110, %f1090;
	mov.f32 	%f1111, %f1091;
	mov.f32 	%f1112, %f1092;
	mov.f32 	%f1113, %f1093;
	mov.f32 	%f1114, %f1094;
	mov.f32 	%f1115, %f1095;
	mov.f32 	%f1116, %f1096;
	mov.f32 	%f1117, %f1097;
	mov.f32 	%f1118, %f1098;
	mov.f32 	%f1119, %f1099;
	mov.f32 	%f1120, %f1407;
	mov.f32 	%f1121, %f1100;
	mov.f32 	%f1122, %f1101;
	mov.f32 	%f1123, %f1102;
	mov.f32 	%f1124, %f1103;
	mov.f32 	%f1125, %f1104;
	mov.f32 	%f1126, %f1105;
	mov.f32 	%f1127, %f1106;
	mov.f32 	%f1128, %f1107;
	mov.f32 	%f1129, %f1108;
	mov.u32 	%r1107, %r1087;
	mov.u32 	%r1108, %r1088;
	mov.u32 	%r1109, %r1089;
	mov.u32 	%r1110, %r1090;
	mov.u32 	%r1111, %r1091;
	mov.u32 	%r1112, %r1092;
	mov.u32 	%r1113, %r1093;
	mov.u32 	%r1114, %r1094;
	mov.u32 	%r1115, %r1095;
	mov.u32 	%r1116, %r1096;
	mov.u32 	%r1117, %r1404;
	mov.u32 	%r1118, %r1097;
	mov.u32 	%r1119, %r1098;
	mov.u32 	%r1120, %r1099;
	mov.u32 	%r1121, %r1100;
	mov.u32 	%r1122, %r1101;
	mov.u32 	%r1123, %r1102;
	mov.u32 	%r1124, %r1103;
	mov.u32 	%r1125, %r1104;
	mov.u32 	%r1126, %r1105;
	@%p222 bra 	$L__BB8_257;
	setp.leu.f32 	%p223, %f1101, %f1407;
	mov.f32 	%f1110, %f1090;
	mov.f32 	%f1111, %f1091;
	mov.f32 	%f1112, %f1092;
	mov.f32 	%f1113, %f1093;
	mov.f32 	%f1114, %f1094;
	mov.f32 	%f1115, %f1095;
	mov.f32 	%f1116, %f1096;
	mov.f32 	%f1117, %f1097;
	mov.f32 	%f1118, %f1098;
	mov.f32 	%f1119, %f1099;
	mov.f32 	%f1120, %f1100;
	mov.f32 	%f1121, %f1407;
	mov.f32 	%f1122, %f1101;
	mov.f32 	%f1123, %f1102;
	mov.f32 	%f1124, %f1103;
	mov.f32 	%f1125, %f1104;
	mov.f32 	%f1126, %f1105;
	mov.f32 	%f1127, %f1106;
	mov.f32 	%f1128, %f1107;
	mov.f32 	%f1129, %f1108;
	mov.u32 	%r1107, %r1087;
	mov.u32 	%r1108, %r1088;
	mov.u32 	%r1109, %r1089;
	mov.u32 	%r1110, %r1090;
	mov.u32 	%r1111, %r1091;
	mov.u32 	%r1112, %r1092;
	mov.u32 	%r1113, %r1093;
	mov.u32 	%r1114, %r1094;
	mov.u32 	%r1115, %r1095;
	mov.u32 	%r1116, %r1096;
	mov.u32 	%r1117, %r1097;
	mov.u32 	%r1118, %r1404;
	mov.u32 	%r1119, %r1098;
	mov.u32 	%r1120, %r1099;
	mov.u32 	%r1121, %r1100;
	mov.u32 	%r1122, %r1101;
	mov.u32 	%r1123, %r1102;
	mov.u32 	%r1124, %r1103;
	mov.u32 	%r1125, %r1104;
	mov.u32 	%r1126, %r1105;
	@%p223 bra 	$L__BB8_257;
	setp.leu.f32 	%p224, %f1102, %f1407;
	mov.f32 	%f1110, %f1090;
	mov.f32 	%f1111, %f1091;
	mov.f32 	%f1112, %f1092;
	mov.f32 	%f1113, %f1093;
	mov.f32 	%f1114, %f1094;
	mov.f32 	%f1115, %f1095;
	mov.f32 	%f1116, %f1096;
	mov.f32 	%f1117, %f1097;
	mov.f32 	%f1118, %f1098;
	mov.f32 	%f1119, %f1099;
	mov.f32 	%f1120, %f1100;
	mov.f32 	%f1121, %f1101;
	mov.f32 	%f1122, %f1407;
	mov.f32 	%f1123, %f1102;
	mov.f32 	%f1124, %f1103;
	mov.f32 	%f1125, %f1104;
	mov.f32 	%f1126, %f1105;
	mov.f32 	%f1127, %f1106;
	mov.f32 	%f1128, %f1107;
	mov.f32 	%f1129, %f1108;
	mov.u32 	%r1107, %r1087;
	mov.u32 	%r1108, %r1088;
	mov.u32 	%r1109, %r1089;
	mov.u32 	%r1110, %r1090;
	mov.u32 	%r1111, %r1091;
	mov.u32 	%r1112, %r1092;
	mov.u32 	%r1113, %r1093;
	mov.u32 	%r1114, %r1094;
	mov.u32 	%r1115, %r1095;
	mov.u32 	%r1116, %r1096;
	mov.u32 	%r1117, %r1097;
	mov.u32 	%r1118, %r1098;
	mov.u32 	%r1119, %r1404;
	mov.u32 	%r1120, %r1099;
	mov.u32 	%r1121, %r1100;
	mov.u32 	%r1122, %r1101;
	mov.u32 	%r1123, %r1102;
	mov.u32 	%r1124, %r1103;
	mov.u32 	%r1125, %r1104;
	mov.u32 	%r1126, %r1105;
	@%p224 bra 	$L__BB8_257;
	setp.leu.f32 	%p225, %f1103, %f1407;
	mov.f32 	%f1110, %f1090;
	mov.f32 	%f1111, %f1091;
	mov.f32 	%f1112, %f1092;
	mov.f32 	%f1113, %f1093;
	mov.f32 	%f1114, %f1094;
	mov.f32 	%f1115, %f1095;
	mov.f32 	%f1116, %f1096;
	mov.f32 	%f1117, %f1097;
	mov.f32 	%f1118, %f1098;
	mov.f32 	%f1119, %f1099;
	mov.f32 	%f1120, %f1100;
	mov.f32 	%f1121, %f1101;
	mov.f32 	%f1122, %f1102;
	mov.f32 	%f1123, %f1407;
	mov.f32 	%f1124, %f1103;
	mov.f32 	%f1125, %f1104;
	mov.f32 	%f1126, %f1105;
	mov.f32 	%f1127, %f1106;
	mov.f32 	%f1128, %f1107;
	mov.f32 	%f1129, %f1108;
	mov.u32 	%r1107, %r1087;
	mov.u32 	%r1108, %r1088;
	mov.u32 	%r1109, %r1089;
	mov.u32 	%r1110, %r1090;
	mov.u32 	%r1111, %r1091;
	mov.u32 	%r1112, %r1092;
	mov.u32 	%r1113, %r1093;
	mov.u32 	%r1114, %r1094;
	mov.u32 	%r1115, %r1095;
	mov.u32 	%r1116, %r1096;
	mov.u32 	%r1117, %r1097;
	mov.u32 	%r1118, %r1098;
	mov.u32 	%r1119, %r1099;
	mov.u32 	%r1120, %r1404;
	mov.u32 	%r1121, %r1100;
	mov.u32 	%r1122, %r1101;
	mov.u32 	%r1123, %r1102;
	mov.u32 	%r1124, %r1103;
	mov.u32 	%r1125, %r1104;
	mov.u32 	%r1126, %r1105;
	@%p225 bra 	$L__BB8_257;
	setp.leu.f32 	%p226, %f1104, %f1407;
	mov.f32 	%f1110, %f1090;
	mov.f32 	%f1111, %f1091;
	mov.f32 	%f1112, %f1092;
	mov.f32 	%f1113, %f1093;
	mov.f32 	%f1114, %f1094;
	mov.f32 	%f1115, %f1095;
	mov.f32 	%f1116, %f1096;
	mov.f32 	%f1117, %f1097;
	mov.f32 	%f1118, %f1098;
	mov.f32 	%f1119, %f1099;
	mov.f32 	%f1120, %f1100;
	mov.f32 	%f1121, %f1101;
	mov.f32 	%f1122, %f1102;
	mov.f32 	%f1123, %f1103;
	mov.f32 	%f1124, %f1407;
	mov.f32 	%f1125, %f1104;
	mov.f32 	%f1126, %f1105;
	mov.f32 	%f1127, %f1106;
	mov.f32 	%f1128, %f1107;
	mov.f32 	%f1129, %f1108;
	mov.u32 	%r1107, %r1087;
	mov.u32 	%r1108, %r1088;
	mov.u32 	%r1109, %r1089;
	mov.u32 	%r1110, %r1090;
	mov.u32 	%r1111, %r1091;
	mov.u32 	%r1112, %r1092;
	mov.u32 	%r1113, %r1093;
	mov.u32 	%r1114, %r1094;
	mov.u32 	%r1115, %r1095;
	mov.u32 	%r1116, %r1096;
	mov.u32 	%r1117, %r1097;
	mov.u32 	%r1118, %r1098;
	mov.u32 	%r1119, %r1099;
	mov.u32 	%r1120, %r1100;
	mov.u32 	%r1121, %r1404;
	mov.u32 	%r1122, %r1101;
	mov.u32 	%r1123, %r1102;
	mov.u32 	%r1124, %r1103;
	mov.u32 	%r1125, %r1104;
	mov.u32 	%r1126, %r1105;
	@%p226 bra 	$L__BB8_257;
	setp.leu.f32 	%p227, %f1105, %f1407;
	mov.f32 	%f1110, %f1090;
	mov.f32 	%f1111, %f1091;
	mov.f32 	%f1112, %f1092;
	mov.f32 	%f1113, %f1093;
	mov.f32 	%f1114, %f1094;
	mov.f32 	%f1115, %f1095;
	mov.f32 	%f1116, %f1096;
	mov.f32 	%f1117, %f1097;
	mov.f32 	%f1118, %f1098;
	mov.f32 	%f1119, %f1099;
	mov.f32 	%f1120, %f1100;
	mov.f32 	%f1121, %f1101;
	mov.f32 	%f1122, %f1102;
	mov.f32 	%f1123, %f1103;
	mov.f32 	%f1124, %f1104;
	mov.f32 	%f1125, %f1407;
	mov.f32 	%f1126, %f1105;
	mov.f32 	%f1127, %f1106;
	mov.f32 	%f1128, %f1107;
	mov.f32 	%f1129, %f1108;
	mov.u32 	%r1107, %r1087;
	mov.u32 	%r1108, %r1088;
	mov.u32 	%r1109, %r1089;
	mov.u32 	%r1110, %r1090;
	mov.u32 	%r1111, %r1091;
	mov.u32 	%r1112, %r1092;
	mov.u32 	%r1113, %r1093;
	mov.u32 	%r1114, %r1094;
	mov.u32 	%r1115, %r1095;
	mov.u32 	%r1116, %r1096;
	mov.u32 	%r1117, %r1097;
	mov.u32 	%r1118, %r1098;
	mov.u32 	%r1119, %r1099;
	mov.u32 	%r1120, %r1100;
	mov.u32 	%r1121, %r1101;
	mov.u32 	%r1122, %r1404;
	mov.u32 	%r1123, %r1102;
	mov.u32 	%r1124, %r1103;
	mov.u32 	%r1125, %r1104;
	mov.u32 	%r1126, %r1105;
	@%p227 bra 	$L__BB8_257;
	setp.leu.f32 	%p228, %f1106, %f1407;
	mov.f32 	%f1110, %f1090;
	mov.f32 	%f1111, %f1091;
	mov.f32 	%f1112, %f1092;
	mov.f32 	%f1113, %f1093;
	mov.f32 	%f1114, %f1094;
	mov.f32 	%f1115, %f1095;
	mov.f32 	%f1116, %f1096;
	mov.f32 	%f1117, %f1097;
	mov.f32 	%f1118, %f1098;
	mov.f32 	%f1119, %f1099;
	mov.f32 	%f1120, %f1100;
	mov.f32 	%f1121, %f1101;
	mov.f32 	%f1122, %f1102;
	mov.f32 	%f1123, %f1103;
	mov.f32 	%f1124, %f1104;
	mov.f32 	%f1125, %f1105;
	mov.f32 	%f1126, %f1407;
	mov.f32 	%f1127, %f1106;
	mov.f32 	%f1128, %f1107;
	mov.f32 	%f1129, %f1108;
	mov.u32 	%r1107, %r1087;
	mov.u32 	%r1108, %r1088;
	mov.u32 	%r1109, %r1089;
	mov.u32 	%r1110, %r1090;
	mov.u32 	%r1111, %r1091;
	mov.u32 	%r1112, %r1092;
	mov.u32 	%r1113, %r1093;
	mov.u32 	%r1114, %r1094;
	mov.u32 	%r1115, %r1095;
	mov.u32 	%r1116, %r1096;
	mov.u32 	%r1117, %r1097;
	mov.u32 	%r1118, %r1098;
	mov.u32 	%r1119, %r1099;
	mov.u32 	%r1120, %r1100;
	mov.u32 	%r1121, %r1101;
	mov.u32 	%r1122, %r1102;
	mov.u32 	%r1123, %r1404;
	mov.u32 	%r1124, %r1103;
	mov.u32 	%r1125, %r1104;
	mov.u32 	%r1126, %r1105;
	@%p228 bra 	$L__BB8_257;
	setp.leu.f32 	%p229, %f1107, %f1407;
	mov.f32 	%f1110, %f1090;
	mov.f32 	%f1111, %f1091;
	mov.f32 	%f1112, %f1092;
	mov.f32 	%f1113, %f1093;
	mov.f32 	%f1114, %f1094;
	mov.f32 	%f1115, %f1095;
	mov.f32 	%f1116, %f1096;
	mov.f32 	%f1117, %f1097;
	mov.f32 	%f1118, %f1098;
	mov.f32 	%f1119, %f1099;
	mov.f32 	%f1120, %f1100;
	mov.f32 	%f1121, %f1101;
	mov.f32 	%f1122, %f1102;
	mov.f32 	%f1123, %f1103;
	mov.f32 	%f1124, %f1104;
	mov.f32 	%f1125, %f1105;
	mov.f32 	%f1126, %f1106;
	mov.f32 	%f1127, %f1407;
	mov.f32 	%f1128, %f1107;
	mov.f32 	%f1129, %f1108;
	mov.u32 	%r1107, %r1087;
	mov.u32 	%r1108, %r1088;
	mov.u32 	%r1109, %r1089;
	mov.u32 	%r1110, %r1090;
	mov.u32 	%r1111, %r1091;
	mov.u32 	%r1112, %r1092;
	mov.u32 	%r1113, %r1093;
	mov.u32 	%r1114, %r1094;
	mov.u32 	%r1115, %r1095;
	mov.u32 	%r1116, %r1096;
	mov.u32 	%r1117, %r1097;
	mov.u32 	%r1118, %r1098;
	mov.u32 	%r1119, %r1099;
	mov.u32 	%r1120, %r1100;
	mov.u32 	%r1121, %r1101;
	mov.u32 	%r1122, %r1102;
	mov.u32 	%r1123, %r1103;
	mov.u32 	%r1124, %r1404;
	mov.u32 	%r1125, %r1104;
	mov.u32 	%r1126, %r1105;
	@%p229 bra 	$L__BB8_257;
	setp.leu.f32 	%p230, %f1108, %f1407;
	mov.f32 	%f1110, %f1090;
	mov.f32 	%f1111, %f1091;
	mov.f32 	%f1112, %f1092;
	mov.f32 	%f1113, %f1093;
	mov.f32 	%f1114, %f1094;
	mov.f32 	%f1115, %f1095;
	mov.f32 	%f1116, %f1096;
	mov.f32 	%f1117, %f1097;
	mov.f32 	%f1118, %f1098;
	mov.f32 	%f1119, %f1099;
	mov.f32 	%f1120, %f1100;
	mov.f32 	%f1121, %f1101;
	mov.f32 	%f1122, %f1102;
	mov.f32 	%f1123, %f1103;
	mov.f32 	%f1124, %f1104;
	mov.f32 	%f1125, %f1105;
	mov.f32 	%f1126, %f1106;
	mov.f32 	%f1127, %f1107;
	mov.f32 	%f1128, %f1407;
	mov.f32 	%f1129, %f1108;
	mov.u32 	%r1107, %r1087;
	mov.u32 	%r1108, %r1088;
	mov.u32 	%r1109, %r1089;
	mov.u32 	%r1110, %r1090;
	mov.u32 	%r1111, %r1091;
	mov.u32 	%r1112, %r1092;
	mov.u32 	%r1113, %r1093;
	mov.u32 	%r1114, %r1094;
	mov.u32 	%r1115, %r1095;
	mov.u32 	%r1116, %r1096;
	mov.u32 	%r1117, %r1097;
	mov.u32 	%r1118, %r1098;
	mov.u32 	%r1119, %r1099;
	mov.u32 	%r1120, %r1100;
	mov.u32 	%r1121, %r1101;
	mov.u32 	%r1122, %r1102;
	mov.u32 	%r1123, %r1103;
	mov.u32 	%r1124, %r1104;
	mov.u32 	%r1125, %r1404;
	mov.u32 	%r1126, %r1105;
	@%p230 bra 	$L__BB8_257;
	setp.leu.f32 	%p231, %f1427, %f1407;
	mov.f32 	%f1110, %f1090;
	mov.f32 	%f1111, %f1091;
	mov.f32 	%f1112, %f1092;
	mov.f32 	%f1113, %f1093;
	mov.f32 	%f1114, %f1094;
	mov.f32 	%f1115, %f1095;
	mov.f32 	%f1116, %f1096;
	mov.f32 	%f1117, %f1097;
	mov.f32 	%f1118, %f1098;
	mov.f32 	%f1119, %f1099;
	mov.f32 	%f1120, %f1100;
	mov.f32 	%f1121, %f1101;
	mov.f32 	%f1122, %f1102;
	mov.f32 	%f1123, %f1103;
	mov.f32 	%f1124, %f1104;
	mov.f32 	%f1125, %f1105;
	mov.f32 	%f1126, %f1106;
	mov.f32 	%f1127, %f1107;
	mov.f32 	%f1128, %f1108;
	mov.f32 	%f1129, %f1407;
	mov.u32 	%r1107, %r1087;
	mov.u32 	%r1108, %r1088;
	mov.u32 	%r1109, %r1089;
	mov.u32 	%r1110, %r1090;
	mov.u32 	%r1111, %r1091;
	mov.u32 	%r1112, %r1092;
	mov.u32 	%r1113, %r1093;
	mov.u32 	%r1114, %r1094;
	mov.u32 	%r1115, %r1095;
	mov.u32 	%r1116, %r1096;
	mov.u32 	%r1117, %r1097;
	mov.u32 	%r1118, %r1098;
	mov.u32 	%r1119, %r1099;
	mov.u32 	%r1120, %r1100;
	mov.u32 	%r1121, %r1101;
	mov.u32 	%r1122, %r1102;
	mov.u32 	%r1123, %r1103;
	mov.u32 	%r1124, %r1104;
	mov.u32 	%r1125, %r1105;
	mov.u32 	%r1126, %r1404;
	@%p231 bra 	$L__BB8_257;
	mov.f32 	%f1110, %f1090;
	mov.f32 	%f1111, %f1091;
	mov.f32 	%f1112, %f1092;
	mov.f32 	%f1113, %f1093;
	mov.f32 	%f1114, %f1094;
	mov.f32 	%f1115, %f1095;
	mov.f32 	%f1116, %f1096;
	mov.f32 	%f1117, %f1097;
	mov.f32 	%f1118, %f1098;
	mov.f32 	%f1119, %f1099;
	mov.f32 	%f1120, %f1100;
	mov.f32 	%f1121, %f1101;
	mov.f32 	%f1122, %f1102;
	mov.f32 	%f1123, %f1103;
	mov.f32 	%f1124, %f1104;
	mov.f32 	%f1125, %f1105;
	mov.f32 	%f1126, %f1106;
	mov.f32 	%f1127, %f1107;
	mov.f32 	%f1128, %f1108;
	mov.f32 	%f1129, %f1427;
	mov.f32 	%f1427, %f1407;
	mov.u32 	%r1107, %r1087;
	mov.u32 	%r1108, %r1088;
	mov.u32 	%r1109, %r1089;
	mov.u32 	%r1110, %r1090;
	mov.u32 	%r1111, %r1091;
	mov.u32 	%r1112, %r1092;
	mov.u32 	%r1113, %r1093;
	mov.u32 	%r1114, %r1094;
	mov.u32 	%r1115, %r1095;
	mov.u32 	%r1116, %r1096;
	mov.u32 	%r1117, %r1097;
	mov.u32 	%r1118, %r1098;
	mov.u32 	%r1119, %r1099;
	mov.u32 	%r1120, %r1100;
	mov.u32 	%r1121, %r1101;
	mov.u32 	%r1122, %r1102;
	mov.u32 	%r1123, %r1103;
	mov.u32 	%r1124, %r1104;
	mov.u32 	%r1125, %r1105;
	mov.u32 	%r1126, %r1424;
	mov.u32 	%r1424, %r1404;
$L__BB8_257:
	setp.leu.f32 	%p232, %f1110, %f1406;
	mov.f32 	%f1131, %f1406;
	mov.f32 	%f1132, %f1110;
	mov.f32 	%f1133, %f1111;
	mov.f32 	%f1134, %f1112;
	mov.f32 	%f1135, %f1113;
	mov.f32 	%f1136, %f1114;
	mov.f32 	%f1137, %f1115;
	mov.f32 	%f1138, %f1116;
	mov.f32 	%f1139, %f1117;
	mov.f32 	%f1140, %f1118;
	mov.f32 	%f1141, %f1119;
	mov.f32 	%f1142, %f1120;
	mov.f32 	%f1143, %f1121;
	mov.f32 	%f1144, %f1122;
	mov.f32 	%f1145, %f1123;
	mov.f32 	%f1146, %f1124;
	mov.f32 	%f1147, %f1125;
	mov.f32 	%f1148, %f1126;
	mov.f32 	%f1149, %f1127;
	mov.f32 	%f1150, %f1128;
	mov.f32 	%f1151, %f1129;
	mov.u32 	%r1128, %r1403;
	mov.u32 	%r1129, %r1107;
	mov.u32 	%r1130, %r1108;
	mov.u32 	%r1131, %r1109;
	mov.u32 	%r1132, %r1110;
	mov.u32 	%r1133, %r1111;
	mov.u32 	%r1134, %r1112;
	mov.u32 	%r1135, %r1113;
	mov.u32 	%r1136, %r1114;
	mov.u32 	%r1137, %r1115;
	mov.u32 	%r1138, %r1116;
	mov.u32 	%r1139, %r1117;
	mov.u32 	%r1140, %r1118;
	mov.u32 	%r1141, %r1119;
	mov.u32 	%r1142, %r1120;
	mov.u32 	%r1143, %r1121;
	mov.u32 	%r1144, %r1122;
	mov.u32 	%r1145, %r1123;
	mov.u32 	%r1146, %r1124;
	mov.u32 	%r1147, %r1125;
	mov.u32 	%r1148, %r1126;
	@%p232 bra 	$L__BB8_279;
	setp.leu.f32 	%p233, %f1111, %f1406;
	mov.f32 	%f1131, %f1110;
	mov.f32 	%f1132, %f1406;
	mov.f32 	%f1133, %f1111;
	mov.f32 	%f1134, %f1112;
	mov.f32 	%f1135, %f1113;
	mov.f32 	%f1136, %f1114;
	mov.f32 	%f1137, %f1115;
	mov.f32 	%f1138, %f1116;
	mov.f32 	%f1139, %f1117;
	mov.f32 	%f1140, %f1118;
	mov.f32 	%f1141, %f1119;
	mov.f32 	%f1142, %f1120;
	mov.f32 	%f1143, %f1121;
	mov.f32 	%f1144, %f1122;
	mov.f32 	%f1145, %f1123;
	mov.f32 	%f1146, %f1124;
	mov.f32 	%f1147, %f1125;
	mov.f32 	%f1148, %f1126;
	mov.f32 	%f1149, %f1127;
	mov.f32 	%f1150, %f1128;
	mov.f32 	%f1151, %f1129;
	mov.u32 	%r1128, %r1107;
	mov.u32 	%r1129, %r1403;
	mov.u32 	%r1130, %r1108;
	mov.u32 	%r1131, %r1109;
	mov.u32 	%r1132, %r1110;
	mov.u32 	%r1133, %r1111;
	mov.u32 	%r1134, %r1112;
	mov.u32 	%r1135, %r1113;
	mov.u32 	%r1136, %r1114;
	mov.u32 	%r1137, %r1115;
	mov.u32 	%r1138, %r1116;
	mov.u32 	%r1139, %r1117;
	mov.u32 	%r1140, %r1118;
	mov.u32 	%r1141, %r1119;
	mov.u32 	%r1142, %r1120;
	mov.u32 	%r1143, %r1121;
	mov.u32 	%r1144, %r1122;
	mov.u32 	%r1145, %r1123;
	mov.u32 	%r1146, %r1124;
	mov.u32 	%r1147, %r1125;
	mov.u32 	%r1148, %r1126;
	@%p233 bra 	$L__BB8_279;
	setp.leu.f32 	%p234, %f1112, %f1406;
	mov.f32 	%f1131, %f1110;
	mov.f32 	%f1132, %f1111;
	mov.f32 	%f1133, %f1406;
	mov.f32 	%f1134, %f1112;
	mov.f32 	%f1135, %f1113;
	mov.f32 	%f1136, %f1114;
	mov.f32 	%f1137, %f1115;
	mov.f32 	%f1138, %f1116;
	mov.f32 	%f1139, %f1117;
	mov.f32 	%f1140, %f1118;
	mov.f32 	%f1141, %f1119;
	mov.f32 	%f1142, %f1120;
	mov.f32 	%f1143, %f1121;
	mov.f32 	%f1144, %f1122;
	mov.f32 	%f1145, %f1123;
	mov.f32 	%f1146, %f1124;
	mov.f32 	%f1147, %f1125;
	mov.f32 	%f1148, %f1126;
	mov.f32 	%f1149, %f1127;
	mov.f32 	%f1150, %f1128;
	mov.f32 	%f1151, %f1129;
	mov.u32 	%r1128, %r1107;
	mov.u32 	%r1129, %r1108;
	mov.u32 	%r1130, %r1403;
	mov.u32 	%r1131, %r1109;
	mov.u32 	%r1132, %r1110;
	mov.u32 	%r1133, %r1111;
	mov.u32 	%r1134, %r1112;
	mov.u32 	%r1135, %r1113;
	mov.u32 	%r1136, %r1114;
	mov.u32 	%r1137, %r1115;
	mov.u32 	%r1138, %r1116;
	mov.u32 	%r1139, %r1117;
	mov.u32 	%r1140, %r1118;
	mov.u32 	%r1141, %r1119;
	mov.u32 	%r1142, %r1120;
	mov.u32 	%r1143, %r1121;
	mov.u32 	%r1144, %r1122;
	mov.u32 	%r1145, %r1123;
	mov.u32 	%r1146, %r1124;
	mov.u32 	%r1147, %r1125;
	mov.u32 	%r1148, %r1126;
	@%p234 bra 	$L__BB8_279;
	setp.leu.f32 	%p235, %f1113, %f1406;
	mov.f32 	%f1131, %f1110;
	mov.f32 	%f1132, %f1111;
	mov.f32 	%f1133, %f1112;
	mov.f32 	%f1134, %f1406;
	mov.f32 	%f1135, %f1113;
	mov.f32 	%f1136, %f1114;
	mov.f32 	%f1137, %f1115;
	mov.f32 	%f1138, %f1116;
	mov.f32 	%f1139, %f1117;
	mov.f32 	%f1140, %f1118;
	mov.f32 	%f1141, %f1119;
	mov.f32 	%f1142, %f1120;
	mov.f32 	%f1143, %f1121;
	mov.f32 	%f1144, %f1122;
	mov.f32 	%f1145, %f1123;
	mov.f32 	%f1146, %f1124;
	mov.f32 	%f1147, %f1125;
	mov.f32 	%f1148, %f1126;
	mov.f32 	%f1149, %f1127;
	mov.f32 	%f1150, %f1128;
	mov.f32 	%f1151, %f1129;
	mov.u32 	%r1128, %r1107;
	mov.u32 	%r1129, %r1108;
	mov.u32 	%r1130, %r1109;
	mov.u32 	%r1131, %r1403;
	mov.u32 	%r1132, %r1110;
	mov.u32 	%r1133, %r1111;
	mov.u32 	%r1134, %r1112;
	mov.u32 	%r1135, %r1113;
	mov.u32 	%r1136, %r1114;
	mov.u32 	%r1137, %r1115;
	mov.u32 	%r1138, %r1116;
	mov.u32 	%r1139, %r1117;
	mov.u32 	%r1140, %r1118;
	mov.u32 	%r1141, %r1119;
	mov.u32 	%r1142, %r1120;
	mov.u32 	%r1143, %r1121;
	mov.u32 	%r1144, %r1122;
	mov.u32 	%r1145, %r1123;
	mov.u32 	%r1146, %r1124;
	mov.u32 	%r1147, %r1125;
	mov.u32 	%r1148, %r1126;
	@%p235 bra 	$L__BB8_279;
	setp.leu.f32 	%p236, %f1114, %f1406;
	mov.f32 	%f1131, %f1110;
	mov.f32 	%f1132, %f1111;
	mov.f32 	%f1133, %f1112;
	mov.f32 	%f1134, %f1113;
	mov.f32 	%f1135, %f1406;
	mov.f32 	%f1136, %f1114;
	mov.f32 	%f1137, %f1115;
	mov.f32 	%f1138, %f1116;
	mov.f32 	%f1139, %f1117;
	mov.f32 	%f1140, %f1118;
	mov.f32 	%f1141, %f1119;
	mov.f32 	%f1142, %f1120;
	mov.f32 	%f1143, %f1121;
	mov.f32 	%f1144, %f1122;
	mov.f32 	%f1145, %f1123;
	mov.f32 	%f1146, %f1124;
	mov.f32 	%f1147, %f1125;
	mov.f32 	%f1148, %f1126;
	mov.f32 	%f1149, %f1127;
	mov.f32 	%f1150, %f1128;
	mov.f32 	%f1151, %f1129;
	mov.u32 	%r1128, %r1107;
	mov.u32 	%r1129, %r1108;
	mov.u32 	%r1130, %r1109;
	mov.u32 	%r1131, %r1110;
	mov.u32 	%r1132, %r1403;
	mov.u32 	%r1133, %r1111;
	mov.u32 	%r1134, %r1112;
	mov.u32 	%r1135, %r1113;
	mov.u32 	%r1136, %r1114;
	mov.u32 	%r1137, %r1115;
	mov.u32 	%r1138, %r1116;
	mov.u32 	%r1139, %r1117;
	mov.u32 	%r1140, %r1118;
	mov.u32 	%r1141, %r1119;
	mov.u32 	%r1142, %r1120;
	mov.u32 	%r1143, %r1121;
	mov.u32 	%r1144, %r1122;
	mov.u32 	%r1145, %r1123;
	mov.u32 	%r1146, %r1124;
	mov.u32 	%r1147, %r1125;
	mov.u32 	%r1148, %r1126;
	@%p236 bra 	$L__BB8_279;
	setp.leu.f32 	%p237, %f1115, %f1406;
	mov.f32 	%f1131, %f1110;
	mov.f32 	%f1132, %f1111;
	mov.f32 	%f1133, %f1112;
	mov.f32 	%f1134, %f1113;
	mov.f32 	%f1135, %f1114;
	mov.f32 	%f1136, %f1406;
	mov.f32 	%f1137, %f1115;
	mov.f32 	%f1138, %f1116;
	mov.f32 	%f1139, %f1117;
	mov.f32 	%f1140, %f1118;
	mov.f32 	%f1141, %f1119;
	mov.f32 	%f1142, %f1120;
	mov.f32 	%f1143, %f1121;
	mov.f32 	%f1144, %f1122;
	mov.f32 	%f1145, %f1123;
	mov.f32 	%f1146, %f1124;
	mov.f32 	%f1147, %f1125;
	mov.f32 	%f1148, %f1126;
	mov.f32 	%f1149, %f1127;
	mov.f32 	%f1150, %f1128;
	mov.f32 	%f1151, %f1129;
	mov.u32 	%r1128, %r1107;
	mov.u32 	%r1129, %r1108;
	mov.u32 	%r1130, %r1109;
	mov.u32 	%r1131, %r1110;
	mov.u32 	%r1132, %r1111;
	mov.u32 	%r1133, %r1403;
	mov.u32 	%r1134, %r1112;
	mov.u32 	%r1135, %r1113;
	mov.u32 	%r1136, %r1114;
	mov.u32 	%r1137, %r1115;
	mov.u32 	%r1138, %r1116;
	mov.u32 	%r1139, %r1117;
	mov.u32 	%r1140, %r1118;
	mov.u32 	%r1141, %r1119;
	mov.u32 	%r1142, %r1120;
	mov.u32 	%r1143, %r1121;
	mov.u32 	%r1144, %r1122;
	mov.u32 	%r1145, %r1123;
	mov.u32 	%r1146, %r1124;
	mov.u32 	%r1147, %r1125;
	mov.u32 	%r1148, %r1126;
	@%p237 bra 	$L__BB8_279;
	setp.leu.f32 	%p238, %f1116, %f1406;
	mov.f32 	%f1131, %f1110;
	mov.f32 	%f1132, %f1111;
	mov.f32 	%f1133, %f1112;
	mov.f32 	%f1134, %f1113;
	mov.f32 	%f1135, %f1114;
	mov.f32 	%f1136, %f1115;
	mov.f32 	%f1137, %f1406;
	mov.f32 	%f1138, %f1116;
	mov.f32 	%f1139, %f1117;
	mov.f32 	%f1140, %f1118;
	mov.f32 	%f1141, %f1119;
	mov.f32 	%f1142, %f1120;
	mov.f32 	%f1143, %f1121;
	mov.f32 	%f1144, %f1122;
	mov.f32 	%f1145, %f1123;
	mov.f32 	%f1146, %f1124;
	mov.f32 	%f1147, %f1125;
	mov.f32 	%f1148, %f1126;
	mov.f32 	%f1149, %f1127;
	mov.f32 	%f1150, %f1128;
	mov.f32 	%f1151, %f1129;
	mov.u32 	%r1128, %r1107;
	mov.u32 	%r1129, %r1108;
	mov.u32 	%r1130, %r1109;
	mov.u32 	%r1131, %r1110;
	mov.u32 	%r1132, %r1111;
	mov.u32 	%r1133, %r1112;
	mov.u32 	%r1134, %r1403;
	mov.u32 	%r1135, %r1113;
	mov.u32 	%r1136, %r1114;
	mov.u32 	%r1137, %r1115;
	mov.u32 	%r1138, %r1116;
	mov.u32 	%r1139, %r1117;
	mov.u32 	%r1140, %r1118;
	mov.u32 	%r1141, %r1119;
	mov.u32 	%r1142, %r1120;
	mov.u32 	%r1143, %r1121;
	mov.u32 	%r1144, %r1122;
	mov.u32 	%r1145, %r1123;
	mov.u32 	%r1146, %r1124;
	mov.u32 	%r1147, %r1125;
	mov.u32 	%r1148, %r1126;
	@%p238 bra 	$L__BB8_279;
	setp.leu.f32 	%p239, %f1117, %f1406;
	mov.f32 	%f1131, %f1110;
	mov.f32 	%f1132, %f1111;
	mov.f32 	%f1133, %f1112;
	mov.f32 	%f1134, %f1113;
	mov.f32 	%f1135, %f1114;
	mov.f32 	%f1136, %f1115;
	mov.f32 	%f1137, %f1116;
	mov.f32 	%f1138, %f1406;
	mov.f32 	%f1139, %f1117;
	mov.f32 	%f1140, %f1118;
	mov.f32 	%f1141, %f1119;
	mov.f32 	%f1142, %f1120;
	mov.f32 	%f1143, %f1121;
	mov.f32 	%f1144, %f1122;
	mov.f32 	%f1145, %f1123;
	mov.f32 	%f1146, %f1124;
	mov.f32 	%f1147, %f1125;
	mov.f32 	%f1148, %f1126;
	mov.f32 	%f1149, %f1127;
	mov.f32 	%f1150, %f1128;
	mov.f32 	%f1151, %f1129;
	mov.u32 	%r1128, %r1107;
	mov.u32 	%r1129, %r1108;
	mov.u32 	%r1130, %r1109;
	mov.u32 	%r1131, %r1110;
	mov.u32 	%r1132, %r1111;
	mov.u32 	%r1133, %r1112;
	mov.u32 	%r1134, %r1113;
	mov.u32 	%r1135, %r1403;
	mov.u32 	%r1136, %r1114;
	mov.u32 	%r1137, %r1115;
	mov.u32 	%r1138, %r1116;
	mov.u32 	%r1139, %r1117;
	mov.u32 	%r1140, %r1118;
	mov.u32 	%r1141, %r1119;
	mov.u32 	%r1142, %r1120;
	mov.u32 	%r1143, %r1121;
	mov.u32 	%r1144, %r1122;
	mov.u32 	%r1145, %r1123;
	mov.u32 	%r1146, %r1124;
	mov.u32 	%r1147, %r1125;
	mov.u32 	%r1148, %r1126;
	@%p239 bra 	$L__BB8_279;
	setp.leu.f32 	%p240, %f1118, %f1406;
	mov.f32 	%f1131, %f1110;
	mov.f32 	%f1132, %f1111;
	mov.f32 	%f1133, %f1112;
	mov.f32 	%f1134, %f1113;
	mov.f32 	%f1135, %f1114;
	mov.f32 	%f1136, %f1115;
	mov.f32 	%f1137, %f1116;
	mov.f32 	%f1138, %f1117;
	mov.f32 	%f1139, %f1406;
	mov.f32 	%f1140, %f1118;
	mov.f32 	%f1141, %f1119;
	mov.f32 	%f1142, %f1120;
	mov.f32 	%f1143, %f1121;
	mov.f32 	%f1144, %f1122;
	mov.f32 	%f1145, %f1123;
	mov.f32 	%f1146, %f1124;
	mov.f32 	%f1147, %f1125;
	mov.f32 	%f1148, %f1126;
	mov.f32 	%f1149, %f1127;
	mov.f32 	%f1150, %f1128;
	mov.f32 	%f1151, %f1129;
	mov.u32 	%r1128, %r1107;
	mov.u32 	%r1129, %r1108;
	mov.u32 	%r1130, %r1109;
	mov.u32 	%r1131, %r1110;
	mov.u32 	%r1132, %r1111;
	mov.u32 	%r1133, %r1112;
	mov.u32 	%r1134, %r1113;
	mov.u32 	%r1135, %r1114;
	mov.u32 	%r1136, %r1403;
	mov.u32 	%r1137, %r1115;
	mov.u32 	%r1138, %r1116;
	mov.u32 	%r1139, %r1117;
	mov.u32 	%r1140, %r1118;
	mov.u32 	%r1141, %r1119;
	mov.u32 	%r1142, %r1120;
	mov.u32 	%r1143, %r1121;
	mov.u32 	%r1144, %r1122;
	mov.u32 	%r1145, %r1123;
	mov.u32 	%r1146, %r1124;
	mov.u32 	%r1147, %r1125;
	mov.u32 	%r1148, %r1126;
	@%p240 bra 	$L__BB8_279;
	setp.leu.f32 	%p241, %f1119, %f1406;
	mov.f32 	%f1131, %f1110;
	mov.f32 	%f1132, %f1111;
	mov.f32 	%f1133, %f1112;
	mov.f32 	%f1134, %f1113;
	mov.f32 	%f1135, %f1114;
	mov.f32 	%f1136, %f1115;
	mov.f32 	%f1137, %f1116;
	mov.f32 	%f1138, %f1117;
	mov.f32 	%f1139, %f1118;
	mov.f32 	%f1140, %f1406;
	mov.f32 	%f1141, %f1119;
	mov.f32 	%f1142, %f1120;
	mov.f32 	%f1143, %f1121;
	mov.f32 	%f1144, %f1122;
	mov.f32 	%f1145, %f1123;
	mov.f32 	%f1146, %f1124;
	mov.f32 	%f1147, %f1125;
	mov.f32 	%f1148, %f1126;
	mov.f32 	%f1149, %f1127;
	mov.f32 	%f1150, %f1128;
	mov.f32 	%f1151, %f1129;
	mov.u32 	%r1128, %r1107;
	mov.u32 	%r1129, %r1108;
	mov.u32 	%r1130, %r1109;
	mov.u32 	%r1131, %r1110;
	mov.u32 	%r1132, %r1111;
	mov.u32 	%r1133, %r1112;
	mov.u32 	%r1134, %r1113;
	mov.u32 	%r1135, %r1114;
	mov.u32 	%r1136, %r1115;
	mov.u32 	%r1137, %r1403;
	mov.u32 	%r1138, %r1116;
	mov.u32 	%r1139, %r1117;
	mov.u32 	%r1140, %r1118;
	mov.u32 	%r1141, %r1119;
	mov.u32 	%r1142, %r1120;
	mov.u32 	%r1143, %r1121;
	mov.u32 	%r1144, %r1122;
	mov.u32 	%r1145, %r1123;
	mov.u32 	%r1146, %r1124;
	mov.u32 	%r1147, %r1125;
	mov.u32 	%r1148, %r1126;
	@%p241 bra 	$L__BB8_279;
	setp.leu.f32 	%p242, %f1120, %f1406;
	mov.f32 	%f1131, %f1110;
	mov.f32 	%f1132, %f1111;
	mov.f32 	%f1133, %f1112;
	mov.f32 	%f1134, %f1113;
	mov.f32 	%f1135, %f1114;
	mov.f32 	%f1136, %f1115;
	mov.f32 	%f1137, %f1116;
	mov.f32 	%f1138, %f1117;
	mov.f32 	%f1139, %f1118;
	mov.f32 	%f1140, %f1119;
	mov.f32 	%f1141, %f1406;
	mov.f32 	%f1142, %f1120;
	mov.f32 	%f1143, %f1121;
	mov.f32 	%f1144, %f1122;
	mov.f32 	%f1145, %f1123;
	mov.f32 	%f1146, %f1124;
	mov.f32 	%f1147, %f1125;
	mov.f32 	%f1148, %f1126;
	mov.f32 	%f1149, %f1127;
	mov.f32 	%f1150, %f1128;
	mov.f32 	%f1151, %f1129;
	mov.u32 	%r1128, %r1107;
	mov.u32 	%r1129, %r1108;
	mov.u32 	%r1130, %r1109;
	mov.u32 	%r1131, %r1110;
	mov.u32 	%r1132, %r1111;
	mov.u32 	%r1133, %r1112;
	mov.u32 	%r1134, %r1113;
	mov.u32 	%r1135, %r1114;
	mov.u32 	%r1136, %r1115;
	mov.u32 	%r1137, %r1116;
	mov.u32 	%r1138, %r1403;
	mov.u32 	%r1139, %r1117;
	mov.u32 	%r1140, %r1118;
	mov.u32 	%r1141, %r1119;
	mov.u32 	%r1142, %r1120;
	mov.u32 	%r1143, %r1121;
	mov.u32 	%r1144, %r1122;
	mov.u32 	%r1145, %r1123;
	mov.u32 	%r1146, %r1124;
	mov.u32 	%r1147, %r1125;
	mov.u32 	%r1148, %r1126;
	@%p242 bra 	$L__BB8_279;
	setp.leu.f32 	%p243, %f1121, %f1406;
	mov.f32 	%f1131, %f1110;
	mov.f32 	%f1132, %f1111;
	mov.f32 	%f1133, %f1112;
	mov.f32 	%f1134, %f1113;
	mov.f32 	%f1135, %f1114;
	mov.f32 	%f1136, %f1115;
	mov.f32 	%f1137, %f1116;
	mov.f32 	%f1138, %f1117;
	mov.f32 	%f1139, %f1118;
	mov.f32 	%f1140, %f1119;
	mov.f32 	%f1141, %f1120;
	mov.f32 	%f1142, %f1406;
	mov.f32 	%f1143, %f1121;
	mov.f32 	%f1144, %f1122;
	mov.f32 	%f1145, %f1123;
	mov.f32 	%f1146, %f1124;
	mov.f32 	%f1147, %f1125;
	mov.f32 	%f1148, %f1126;
	mov.f32 	%f1149, %f1127;
	mov.f32 	%f1150, %f1128;
	mov.f32 	%f1151, %f1129;
	mov.u32 	%r1128, %r1107;
	mov.u32 	%r1129, %r1108;
	mov.u32 	%r1130, %r1109;
	mov.u32 	%r1131, %r1110;
	mov.u32 	%r1132, %r1111;
	mov.u32 	%r1133, %r1112;
	mov.u32 	%r1134, %r1113;
	mov.u32 	%r1135, %r1114;
	mov.u32 	%r1136, %r1115;
	mov.u32 	%r1137, %r1116;
	mov.u32 	%r1138, %r1117;
	mov.u32 	%r1139, %r1403;
	mov.u32 	%r1140, %r1118;
	mov.u32 	%r1141, %r1119;
	mov.u32 	%r1142, %r1120;
	mov.u32 	%r1143, %r1121;
	mov.u32 	%r1144, %r1122;
	mov.u32 	%r1145, %r1123;
	mov.u32 	%r1146, %r1124;
	mov.u32 	%r1147, %r1125;
	mov.u32 	%r1148, %r1126;
	@%p243 bra 	$L__BB8_279;
	setp.leu.f32 	%p244, %f1122, %f1406;
	mov.f32 	%f1131, %f1110;
	mov.f32 	%f1132, %f1111;
	mov.f32 	%f1133, %f1112;
	mov.f32 	%f1134, %f1113;
	mov.f32 	%f1135, %f1114;
	mov.f32 	%f1136, %f1115;
	mov.f32 	%f1137, %f1116;
	mov.f32 	%f1138, %f1117;
	mov.f32 	%f1139, %f1118;
	mov.f32 	%f1140, %f1119;
	mov.f32 	%f1141, %f1120;
	mov.f32 	%f1142, %f1121;
	mov.f32 	%f1143, %f1406;
	mov.f32 	%f1144, %f1122;
	mov.f32 	%f1145, %f1123;
	mov.f32 	%f1146, %f1124;
	mov.f32 	%f1147, %f1125;
	mov.f32 	%f1148, %f1126;
	mov.f32 	%f1149, %f1127;
	mov.f32 	%f1150, %f1128;
	mov.f32 	%f1151, %f1129;
	mov.u32 	%r1128, %r1107;
	mov.u32 	%r1129, %r1108;
	mov.u32 	%r1130, %r1109;
	mov.u32 	%r1131, %r1110;
	mov.u32 	%r1132, %r1111;
	mov.u32 	%r1133, %r1112;
	mov.u32 	%r1134, %r1113;
	mov.u32 	%r1135, %r1114;
	mov.u32 	%r1136, %r1115;
	mov.u32 	%r1137, %r1116;
	mov.u32 	%r1138, %r1117;
	mov.u32 	%r1139, %r1118;
	mov.u32 	%r1140, %r1403;
	mov.u32 	%r1141, %r1119;
	mov.u32 	%r1142, %r1120;
	mov.u32 	%r1143, %r1121;
	mov.u32 	%r1144, %r1122;
	mov.u32 	%r1145, %r1123;
	mov.u32 	%r1146, %r1124;
	mov.u32 	%r1147, %r1125;
	mov.u32 	%r1148, %r1126;
	@%p244 bra 	$L__BB8_279;
	setp.leu.f32 	%p245, %f1123, %f1406;
	mov.f32 	%f1131, %f1110;
	mov.f32 	%f1132, %f1111;
	mov.f32 	%f1133, %f1112;
	mov.f32 	%f1134, %f1113;
	mov.f32 	%f1135, %f1114;
	mov.f32 	%f1136, %f1115;
	mov.f32 	%f1137, %f1116;
	mov.f32 	%f1138, %f1117;
	mov.f32 	%f1139, %f1118;
	mov.f32 	%f1140, %f1119;
	mov.f32 	%f1141, %f1120;
	mov.f32 	%f1142, %f1121;
	mov.f32 	%f1143, %f1122;
	mov.f32 	%f1144, %f1406;
	mov.f32 	%f1145, %f1123;
	mov.f32 	%f1146, %f1124;
	mov.f32 	%f1147, %f1125;
	mov.f32 	%f1148, %f1126;
	mov.f32 	%f1149, %f1127;
	mov.f32 	%f1150, %f1128;
	mov.f32 	%f1151, %f1129;
	mov.u32 	%r1128, %r1107;
	mov.u32 	%r1129, %r1108;
	mov.u32 	%r1130, %r1109;
	mov.u32 	%r1131, %r1110;
	mov.u32 	%r1132, %r1111;
	mov.u32 	%r1133, %r1112;
	mov.u32 	%r1134, %r1113;
	mov.u32 	%r1135, %r1114;
	mov.u32 	%r1136, %r1115;
	mov.u32 	%r1137, %r1116;
	mov.u32 	%r1138, %r1117;
	mov.u32 	%r1139, %r1118;
	mov.u32 	%r1140, %r1119;
	mov.u32 	%r1141, %r1403;
	mov.u32 	%r1142, %r1120;
	mov.u32 	%r1143, %r1121;
	mov.u32 	%r1144, %r1122;
	mov.u32 	%r1145, %r1123;
	mov.u32 	%r1146, %r1124;
	mov.u32 	%r1147, %r1125;
	mov.u32 	%r1148, %r1126;
	@%p245 bra 	$L__BB8_279;
	setp.leu.f32 	%p246, %f1124, %f1406;
	mov.f32 	%f1131, %f1110;
	mov.f32 	%f1132, %f1111;
	mov.f32 	%f1133, %f1112;
	mov.f32 	%f1134, %f1113;
	mov.f32 	%f1135, %f1114;
	mov.f32 	%f1136, %f1115;
	mov.f32 	%f1137, %f1116;
	mov.f32 	%f1138, %f1117;
	mov.f32 	%f1139, %f1118;
	mov.f32 	%f1140, %f1119;
	mov.f32 	%f1141, %f1120;
	mov.f32 	%f1142, %f1121;
	mov.f32 	%f1143, %f1122;
	mov.f32 	%f1144, %f1123;
	mov.f32 	%f1145, %f1406;
	mov.f32 	%f1146, %f1124;
	mov.f32 	%f1147, %f1125;
	mov.f32 	%f1148, %f1126;
	mov.f32 	%f1149, %f1127;
	mov.f32 	%f1150, %f1128;
	mov.f32 	%f1151, %f1129;
	mov.u32 	%r1128, %r1107;
	mov.u32 	%r1129, %r1108;
	mov.u32 	%r1130, %r1109;
	mov.u32 	%r1131, %r1110;
	mov.u32 	%r1132, %r1111;
	mov.u32 	%r1133, %r1112;
	mov.u32 	%r1134, %r1113;
	mov.u32 	%r1135, %r1114;
	mov.u32 	%r1136, %r1115;
	mov.u32 	%r1137, %r1116;
	mov.u32 	%r1138, %r1117;
	mov.u32 	%r1139, %r1118;
	mov.u32 	%r1140, %r1119;
	mov.u32 	%r1141, %r1120;
	mov.u32 	%r1142, %r1403;
	mov.u32 	%r1143, %r1121;
	mov.u32 	%r1144, %r1122;
	mov.u32 	%r1145, %r1123;
	mov.u32 	%r1146, %r1124;
	mov.u32 	%r1147, %r1125;
	mov.u32 	%r1148, %r1126;
	@%p246 bra 	$L__BB8_279;
	setp.leu.f32 	%p247, %f1125, %f1406;
	mov.f32 	%f1131, %f1110;
	mov.f32 	%f1132, %f1111;
	mov.f32 	%f1133, %f1112;
	mov.f32 	%f1134, %f1113;
	mov.f32 	%f1135, %f1114;
	mov.f32 	%f1136, %f1115;
	mov.f32 	%f1137, %f1116;
	mov.f32 	%f1138, %f1117;
	mov.f32 	%f1139, %f1118;
	mov.f32 	%f1140, %f1119;
	mov.f32 	%f1141, %f1120;
	mov.f32 	%f1142, %f1121;
	mov.f32 	%f1143, %f1122;
	mov.f32 	%f1144, %f1123;
	mov.f32 	%f1145, %f1124;
	mov.f32 	%f1146, %f1406;
	mov.f32 	%f1147, %f1125;
	mov.f32 	%f1148, %f1126;
	mov.f32 	%f1149, %f1127;
	mov.f32 	%f1150, %f1128;
	mov.f32 	%f1151, %f1129;
	mov.u32 	%r1128, %r1107;
	mov.u32 	%r1129, %r1108;
	mov.u32 	%r1130, %r1109;
	mov.u32 	%r1131, %r1110;
	mov.u32 	%r1132, %r1111;
	mov.u32 	%r1133, %r1112;
	mov.u32 	%r1134, %r1113;
	mov.u32 	%r1135, %r1114;
	mov.u32 	%r1136, %r1115;
	mov.u32 	%r1137, %r1116;
	mov.u32 	%r1138, %r1117;
	mov.u32 	%r1139, %r1118;
	mov.u32 	%r1140, %r1119;
	mov.u32 	%r1141, %r1120;
	mov.u32 	%r1142, %r1121;
	mov.u32 	%r1143, %r1403;
	mov.u32 	%r1144, %r1122;
	mov.u32 	%r1145, %r1123;
	mov.u32 	%r1146, %r1124;
	mov.u32 	%r1147, %r1125;
	mov.u32 	%r1148, %r1126;
	@%p247 bra 	$L__BB8_279;
	setp.leu.f32 	%p248, %f1126, %f1406;
	mov.f32 	%f1131, %f1110;
	mov.f32 	%f1132, %f1111;
	mov.f32 	%f1133, %f1112;
	mov.f32 	%f1134, %f1113;
	mov.f32 	%f1135, %f1114;
	mov.f32 	%f1136, %f1115;
	mov.f32 	%f1137, %f1116;
	mov.f32 	%f1138, %f1117;
	mov.f32 	%f1139, %f1118;
	mov.f32 	%f1140, %f1119;
	mov.f32 	%f1141, %f1120;
	mov.f32 	%f1142, %f1121;
	mov.f32 	%f1143, %f1122;
	mov.f32 	%f1144, %f1123;
	mov.f32 	%f1145, %f1124;
	mov.f32 	%f1146, %f1125;
	mov.f32 	%f1147, %f1406;
	mov.f32 	%f1148, %f1126;
	mov.f32 	%f1149, %f1127;
	mov.f32 	%f1150, %f1128;
	mov.f32 	%f1151, %f1129;
	mov.u32 	%r1128, %r1107;
	mov.u32 	%r1129, %r1108;
	mov.u32 	%r1130, %r1109;
	mov.u32 	%r1131, %r1110;
	mov.u32 	%r1132, %r1111;
	mov.u32 	%r1133, %r1112;
	mov.u32 	%r1134, %r1113;
	mov.u32 	%r1135, %r1114;
	mov.u32 	%r1136, %r1115;
	mov.u32 	%r1137, %r1116;
	mov.u32 	%r1138, %r1117;
	mov.u32 	%r1139, %r1118;
	mov.u32 	%r1140, %r1119;
	mov.u32 	%r1141, %r1120;
	mov.u32 	%r1142, %r1121;
	mov.u32 	%r1143, %r1122;
	mov.u32 	%r1144, %r1403;
	mov.u32 	%r1145, %r1123;
	mov.u32 	%r1146, %r1124;
	mov.u32 	%r1147, %r1125;
	mov.u32 	%r1148, %r1126;
	@%p248 bra 	$L__BB8_279;
	setp.leu.f32 	%p249, %f1127, %f1406;
	mov.f32 	%f1131, %f1110;
	mov.f32 	%f1132, %f1111;
	mov.f32 	%f1133, %f1112;
	mov.f32 	%f1134, %f1113;
	mov.f32 	%f1135, %f1114;
	mov.f32 	%f1136, %f1115;
	mov.f32 	%f1137, %f1116;
	mov.f32 	%f1138, %f1117;
	mov.f32 	%f1139, %f1118;
	mov.f32 	%f1140, %f1119;
	mov.f32 	%f1141, %f1120;
	mov.f32 	%f1142, %f1121;
	mov.f32 	%f1143, %f1122;
	mov.f32 	%f1144, %f1123;
	mov.f32 	%f1145, %f1124;
	mov.f32 	%f1146, %f1125;
	mov.f32 	%f1147, %f1126;
	mov.f32 	%f1148, %f1406;
	mov.f32 	%f1149, %f1127;
	mov.f32 	%f1150, %f1128;
	mov.f32 	%f1151, %f1129;
	mov.u32 	%r1128, %r1107;
	mov.u32 	%r1129, %r1108;
	mov.u32 	%r1130, %r1109;
	mov.u32 	%r1131, %r1110;
	mov.u32 	%r1132, %r1111;
	mov.u32 	%r1133, %r1112;
	mov.u32 	%r1134, %r1113;
	mov.u32 	%r1135, %r1114;
	mov.u32 	%r1136, %r1115;
	mov.u32 	%r1137, %r1116;
	mov.u32 	%r1138, %r1117;
	mov.u32 	%r1139, %r1118;
	mov.u32 	%r1140, %r1119;
	mov.u32 	%r1141, %r1120;
	mov.u32 	%r1142, %r1121;
	mov.u32 	%r1143, %r1122;
	mov.u32 	%r1144, %r1123;
	mov.u32 	%r1145, %r1403;
	mov.u32 	%r1146, %r1124;
	mov.u32 	%r1147, %r1125;
	mov.u32 	%r1148, %r1126;
	@%p249 bra 	$L__BB8_279;
	setp.leu.f32 	%p250, %f1128, %f1406;
	mov.f32 	%f1131, %f1110;
	mov.f32 	%f1132, %f1111;
	mov.f32 	%f1133, %f1112;
	mov.f32 	%f1134, %f1113;
	mov.f32 	%f1135, %f1114;
	mov.f32 	%f1136, %f1115;
	mov.f32 	%f1137, %f1116;
	mov.f32 	%f1138, %f1117;
	mov.f32 	%f1139, %f1118;
	mov.f32 	%f1140, %f1119;
	mov.f32 	%f1141, %f1120;
	mov.f32 	%f1142, %f1121;
	mov.f32 	%f1143, %f1122;
	mov.f32 	%f1144, %f1123;
	mov.f32 	%f1145, %f1124;
	mov.f32 	%f1146, %f1125;
	mov.f32 	%f1147, %f1126;
	mov.f32 	%f1148, %f1127;
	mov.f32 	%f1149, %f1406;
	mov.f32 	%f1150, %f1128;
	mov.f32 	%f1151, %f1129;
	mov.u32 	%r1128, %r1107;
	mov.u32 	%r1129, %r1108;
	mov.u32 	%r1130, %r1109;
	mov.u32 	%r1131, %r1110;
	mov.u32 	%r1132, %r1111;
	mov.u32 	%r1133, %r1112;
	mov.u32 	%r1134, %r1113;
	mov.u32 	%r1135, %r1114;
	mov.u32 	%r1136, %r1115;
	mov.u32 	%r1137, %r1116;
	mov.u32 	%r1138, %r1117;
	mov.u32 	%r1139, %r1118;
	mov.u32 	%r1140, %r1119;
	mov.u32 	%r1141, %r1120;
	mov.u32 	%r1142, %r1121;
	mov.u32 	%r1143, %r1122;
	mov.u32 	%r1144, %r1123;
	mov.u32 	%r1145, %r1124;
	mov.u32 	%r1146, %r1403;
	mov.u32 	%r1147, %r1125;
	mov.u32 	%r1148, %r1126;
	@%p250 bra 	$L__BB8_279;
	setp.leu.f32 	%p251, %f1129, %f1406;
	mov.f32 	%f1131, %f1110;
	mov.f32 	%f1132, %f1111;
	mov.f32 	%f1133, %f1112;
	mov.f32 	%f1134, %f1113;
	mov.f32 	%f1135, %f1114;
	mov.f32 	%f1136, %f1115;
	mov.f32 	%f1137, %f1116;
	mov.f32 	%f1138, %f1117;
	mov.f32 	%f1139, %f1118;
	mov.f32 	%f1140, %f1119;
	mov.f32 	%f1141, %f1120;
	mov.f32 	%f1142, %f1121;
	mov.f32 	%f1143, %f1122;
	mov.f32 	%f1144, %f1123;
	mov.f32 	%f1145, %f1124;
	mov.f32 	%f1146, %f1125;
	mov.f32 	%f1147, %f1126;
	mov.f32 	%f1148, %f1127;
	mov.f32 	%f1149, %f1128;
	mov.f32 	%f1150, %f1406;
	mov.f32 	%f1151, %f1129;
	mov.u32 	%r1128, %r1107;
	mov.u32 	%r1129, %r1108;
	mov.u32 	%r1130, %r1109;
	mov.u32 	%r1131, %r1110;
	mov.u32 	%r1132, %r1111;
	mov.u32 	%r1133, %r1112;
	mov.u32 	%r1134, %r1113;
	mov.u32 	%r1135, %r1114;
	mov.u32 	%r1136, %r1115;
	mov.u32 	%r1137, %r1116;
	mov.u32 	%r1138, %r1117;
	mov.u32 	%r1139, %r1118;
	mov.u32 	%r1140, %r1119;
	mov.u32 	%r1141, %r1120;
	mov.u32 	%r1142, %r1121;
	mov.u32 	%r1143, %r1122;
	mov.u32 	%r1144, %r1123;
	mov.u32 	%r1145, %r1124;
	mov.u32 	%r1146, %r1125;
	mov.u32 	%r1147, %r1403;
	mov.u32 	%r1148, %r1126;
	@%p251 bra 	$L__BB8_279;
	setp.leu.f32 	%p252, %f1427, %f1406;
	mov.f32 	%f1131, %f1110;
	mov.f32 	%f1132, %f1111;
	mov.f32 	%f1133, %f1112;
	mov.f32 	%f1134, %f1113;
	mov.f32 	%f1135, %f1114;
	mov.f32 	%f1136, %f1115;
	mov.f32 	%f1137, %f1116;
	mov.f32 	%f1138, %f1117;
	mov.f32 	%f1139, %f1118;
	mov.f32 	%f1140, %f1119;
	mov.f32 	%f1141, %f1120;
	mov.f32 	%f1142, %f1121;
	mov.f32 	%f1143, %f1122;
	mov.f32 	%f1144, %f1123;
	mov.f32 	%f1145, %f1124;
	mov.f32 	%f1146, %f1125;
	mov.f32 	%f1147, %f1126;
	mov.f32 	%f1148, %f1127;
	mov.f32 	%f1149, %f1128;
	mov.f32 	%f1150, %f1129;
	mov.f32 	%f1151, %f1406;
	mov.u32 	%r1128, %r1107;
	mov.u32 	%r1129, %r1108;
	mov.u32 	%r1130, %r1109;
	mov.u32 	%r1131, %r1110;
	mov.u32 	%r1132, %r1111;
	mov.u32 	%r1133, %r1112;
	mov.u32 	%r1134, %r1113;
	mov.u32 	%r1135, %r1114;
	mov.u32 	%r1136, %r1115;
	mov.u32 	%r1137, %r1116;
	mov.u32 	%r1138, %r1117;
	mov.u32 	%r1139, %r1118;
	mov.u32 	%r1140, %r1119;
	mov.u32 	%r1141, %r1120;
	mov.u32 	%r1142, %r1121;
	mov.u32 	%r1143, %r1122;
	mov.u32 	%r1144, %r1123;
	mov.u32 	%r1145, %r1124;
	mov.u32 	%r1146, %r1125;
	mov.u32 	%r1147, %r1126;
	mov.u32 	%r1148, %r1403;
	@%p252 bra 	$L__BB8_279;
	mov.f32 	%f1131, %f1110;
	mov.f32 	%f1132, %f1111;
	mov.f32 	%f1133, %f1112;
	mov.f32 	%f1134, %f1113;
	mov.f32 	%f1135, %f1114;
	mov.f32 	%f1136, %f1115;
	mov.f32 	%f1137, %f1116;
	mov.f32 	%f1138, %f1117;
	mov.f32 	%f1139, %f1118;
	mov.f32 	%f1140, %f1119;
	mov.f32 	%f1141, %f1120;
	mov.f32 	%f1142, %f1121;
	mov.f32 	%f1143, %f1122;
	mov.f32 	%f1144, %f1123;
	mov.f32 	%f1145, %f1124;
	mov.f32 	%f1146, %f1125;
	mov.f32 	%f1147, %f1126;
	mov.f32 	%f1148, %f1127;
	mov.f32 	%f1149, %f1128;
	mov.f32 	%f1150, %f1129;
	mov.f32 	%f1151, %f1427;
	mov.f32 	%f1427, %f1406;
	mov.u32 	%r1128, %r1107;
	mov.u32 	%r1129, %r1108;
	mov.u32 	%r1130, %r1109;
	mov.u32 	%r1131, %r1110;
	mov.u32 	%r1132, %r1111;
	mov.u32 	%r1133, %r1112;
	mov.u32 	%r1134, %r1113;
	mov.u32 	%r1135, %r1114;
	mov.u32 	%r1136, %r1115;
	mov.u32 	%r1137, %r1116;
	mov.u32 	%r1138, %r1117;
	mov.u32 	%r1139, %r1118;
	mov.u32 	%r1140, %r1119;
	mov.u32 	%r1141, %r1120;
	mov.u32 	%r1142, %r1121;
	mov.u32 	%r1143, %r1122;
	mov.u32 	%r1144, %r1123;
	mov.u32 	%r1145, %r1124;
	mov.u32 	%r1146, %r1125;
	mov.u32 	%r1147, %r1126;
	mov.u32 	%r1148, %r1424;
	mov.u32 	%r1424, %r1403;
$L__BB8_279:
	setp.leu.f32 	%p253, %f1131, %f1405;
	mov.f32 	%f1153, %f1405;
	mov.f32 	%f1154, %f1131;
	mov.f32 	%f1155, %f1132;
	mov.f32 	%f1156, %f1133;
	mov.f32 	%f1157, %f1134;
	mov.f32 	%f1158, %f1135;
	mov.f32 	%f1159, %f1136;
	mov.f32 	%f1160, %f1137;
	mov.f32 	%f1161, %f1138;
	mov.f32 	%f1162, %f1139;
	mov.f32 	%f1163, %f1140;
	mov.f32 	%f1164, %f1141;
	mov.f32 	%f1165, %f1142;
	mov.f32 	%f1166, %f1143;
	mov.f32 	%f1167, %f1144;
	mov.f32 	%f1168, %f1145;
	mov.f32 	%f1169, %f1146;
	mov.f32 	%f1170, %f1147;
	mov.f32 	%f1171, %f1148;
	mov.f32 	%f1172, %f1149;
	mov.f32 	%f1173, %f1150;
	mov.f32 	%f1174, %f1151;
	mov.u32 	%r1150, %r1402;
	mov.u32 	%r1151, %r1128;
	mov.u32 	%r1152, %r1129;
	mov.u32 	%r1153, %r1130;
	mov.u32 	%r1154, %r1131;
	mov.u32 	%r1155, %r1132;
	mov.u32 	%r1156, %r1133;
	mov.u32 	%r1157, %r1134;
	mov.u32 	%r1158, %r1135;
	mov.u32 	%r1159, %r1136;
	mov.u32 	%r1160, %r1137;
	mov.u32 	%r1161, %r1138;
	mov.u32 	%r1162, %r1139;
	mov.u32 	%r1163, %r1140;
	mov.u32 	%r1164, %r1141;
	mov.u32 	%r1165, %r1142;
	mov.u32 	%r1166, %r1143;
	mov.u32 	%r1167, %r1144;
	mov.u32 	%r1168, %r1145;
	mov.u32 	%r1169, %r1146;
	mov.u32 	%r1170, %r1147;
	mov.u32 	%r1171, %r1148;
	@%p253 bra 	$L__BB8_302;
	setp.leu.f32 	%p254, %f1132, %f1405;
	mov.f32 	%f1153, %f1131;
	mov.f32 	%f1154, %f1405;
	mov.f32 	%f1155, %f1132;
	mov.f32 	%f1156, %f1133;
	mov.f32 	%f1157, %f1134;
	mov.f32 	%f1158, %f1135;
	mov.f32 	%f1159, %f1136;
	mov.f32 	%f1160, %f1137;
	mov.f32 	%f1161, %f1138;
	mov.f32 	%f1162, %f1139;
	mov.f32 	%f1163, %f1140;
	mov.f32 	%f1164, %f1141;
	mov.f32 	%f1165, %f1142;
	mov.f32 	%f1166, %f1143;
	mov.f32 	%f1167, %f1144;
	mov.f32 	%f1168, %f1145;
	mov.f32 	%f1169, %f1146;
	mov.f32 	%f1170, %f1147;
	mov.f32 	%f1171, %f1148;
	mov.f32 	%f1172, %f1149;
	mov.f32 	%f1173, %f1150;
	mov.f32 	%f1174, %f1151;
	mov.u32 	%r1150, %r1128;
	mov.u32 	%r1151, %r1402;
	mov.u32 	%r1152, %r1129;
	mov.u32 	%r1153, %r1130;
	mov.u32 	%r1154, %r1131;
	mov.u32 	%r1155, %r1132;
	mov.u32 	%r1156, %r1133;
	mov.u32 	%r1157, %r1134;
	mov.u32 	%r1158, %r1135;
	mov.u32 	%r1159, %r1136;
	mov.u32 	%r1160, %r1137;
	mov.u32 	%r1161, %r1138;
	mov.u32 	%r1162, %r1139;
	mov.u32 	%r1163, %r1140;
	mov.u32 	%r1164, %r1141;
	mov.u32 	%r1165, %r1142;
	mov.u32 	%r1166, %r1143;
	mov.u32 	%r1167, %r1144;
	mov.u32 	%r1168, %r1145;
	mov.u32 	%r1169, %r1146;
	mov.u32 	%r1170, %r1147;
	mov.u32 	%r1171, %r1148;
	@%p254 bra 	$L__BB8_302;
	setp.leu.f32 	%p255, %f1133, %f1405;
	mov.f32 	%f1153, %f1131;
	mov.f32 	%f1154, %f1132;
	mov.f32 	%f1155, %f1405;
	mov.f32 	%f1156, %f1133;
	mov.f32 	%f1157, %f1134;
	mov.f32 	%f1158, %f1135;
	mov.f32 	%f1159, %f1136;
	mov.f32 	%f1160, %f1137;
	mov.f32 	%f1161, %f1138;
	mov.f32 	%f1162, %f1139;
	mov.f32 	%f1163, %f1140;
	mov.f32 	%f1164, %f1141;
	mov.f32 	%f1165, %f1142;
	mov.f32 	%f1166, %f1143;
	mov.f32 	%f1167, %f1144;
	mov.f32 	%f1168, %f1145;
	mov.f32 	%f1169, %f1146;
	mov.f32 	%f1170, %f1147;
	mov.f32 	%f1171, %f1148;
	mov.f32 	%f1172, %f1149;
	mov.f32 	%f1173, %f1150;
	mov.f32 	%f1174, %f1151;
	mov.u32 	%r1150, %r1128;
	mov.u32 	%r1151, %r1129;
	mov.u32 	%r1152, %r1402;
	mov.u32 	%r1153, %r1130;
	mov.u32 	%r1154, %r1131;
	mov.u32 	%r1155, %r1132;
	mov.u32 	%r1156, %r1133;
	mov.u32 	%r1157, %r1134;
	mov.u32 	%r1158, %r1135;
	mov.u32 	%r1159, %r1136;
	mov.u32 	%r1160, %r1137;
	mov.u32 	%r1161, %r1138;
	mov.u32 	%r1162, %r1139;
	mov.u32 	%r1163, %r1140;
	mov.u32 	%r1164, %r1141;
	mov.u32 	%r1165, %r1142;
	mov.u32 	%r1166, %r1143;
	mov.u32 	%r1167, %r1144;
	mov.u32 	%r1168, %r1145;
	mov.u32 	%r1169, %r1146;
	mov.u32 	%r1170, %r1147;
	mov.u32 	%r1171, %r1148;
	@%p255 bra 	$L__BB8_302;
	setp.leu.f32 	%p256, %f1134, %f1405;
	mov.f32 	%f1153, %f1131;
	mov.f32 	%f1154, %f1132;
	mov.f32 	%f1155, %f1133;
	mov.f32 	%f1156, %f1405;
	mov.f32 	%f1157, %f1134;
	mov.f32 	%f1158, %f1135;
	mov.f32 	%f1159, %f1136;
	mov.f32 	%f1160, %f1137;
	mov.f32 	%f1161, %f1138;
	mov.f32 	%f1162, %f1139;
	mov.f32 	%f1163, %f1140;
	mov.f32 	%f1164, %f1141;
	mov.f32 	%f1165, %f1142;
	mov.f32 	%f1166, %f1143;
	mov.f32 	%f1167, %f1144;
	mov.f32 	%f1168, %f1145;
	mov.f32 	%f1169, %f1146;
	mov.f32 	%f1170, %f1147;
	mov.f32 	%f1171, %f1148;
	mov.f32 	%f1172, %f1149;
	mov.f32 	%f1173, %f1150;
	mov.f32 	%f1174, %f1151;
	mov.u32 	%r1150, %r1128;
	mov.u32 	%r1151, %r1129;
	mov.u32 	%r1152, %r1130;
	mov.u32 	%r1153, %r1402;
	mov.u32 	%r1154, %r1131;
	mov.u32 	%r1155, %r1132;
	mov.u32 	%r1156, %r1133;
	mov.u32 	%r1157, %r1134;
	mov.u32 	%r1158, %r1135;
	mov.u32 	%r1159, %r1136;
	mov.u32 	%r1160, %r1137;
	mov.u32 	%r1161, %r1138;
	mov.u32 	%r1162, %r1139;
	mov.u32 	%r1163, %r1140;
	mov.u32 	%r1164, %r1141;
	mov.u32 	%r1165, %r1142;
	mov.u32 	%r1166, %r1143;
	mov.u32 	%r1167, %r1144;
	mov.u32 	%r1168, %r1145;
	mov.u32 	%r1169, %r1146;
	mov.u32 	%r1170, %r1147;
	mov.u32 	%r1171, %r1148;
	@%p256 bra 	$L__BB8_302;
	setp.leu.f32 	%p257, %f1135, %f1405;
	mov.f32 	%f1153, %f1131;
	mov.f32 	%f1154, %f1132;
	mov.f32 	%f1155, %f1133;
	mov.f32 	%f1156, %f1134;
	mov.f32 	%f1157, %f1405;
	mov.f32 	%f1158, %f1135;
	mov.f32 	%f1159, %f1136;
	mov.f32 	%f1160, %f1137;
	mov.f32 	%f1161, %f1138;
	mov.f32 	%f1162, %f1139;
	mov.f32 	%f1163, %f1140;
	mov.f32 	%f1164, %f1141;
	mov.f32 	%f1165, %f1142;
	mov.f32 	%f1166, %f1143;
	mov.f32 	%f1167, %f1144;
	mov.f32 	%f1168, %f1145;
	mov.f32 	%f1169, %f1146;
	mov.f32 	%f1170, %f1147;
	mov.f32 	%f1171, %f1148;
	mov.f32 	%f1172, %f1149;
	mov.f32 	%f1173, %f1150;
	mov.f32 	%f1174, %f1151;
	mov.u32 	%r1150, %r1128;
	mov.u32 	%r1151, %r1129;
	mov.u32 	%r1152, %r1130;
	mov.u32 	%r1153, %r1131;
	mov.u32 	%r1154, %r1402;
	mov.u32 	%r1155, %r1132;
	mov.u32 	%r1156, %r1133;
	mov.u32 	%r1157, %r1134;
	mov.u32 	%r1158, %r1135;
	mov.u32 	%r1159, %r1136;
	mov.u32 	%r1160, %r1137;
	mov.u32 	%r1161, %r1138;
	mov.u32 	%r1162, %r1139;
	mov.u32 	%r1163, %r1140;
	mov.u32 	%r1164, %r1141;
	mov.u32 	%r1165, %r1142;
	mov.u32 	%r1166, %r1143;
	mov.u32 	%r1167, %r1144;
	mov.u32 	%r1168, %r1145;
	mov.u32 	%r1169, %r1146;
	mov.u32 	%r1170, %r1147;
	mov.u32 	%r1171, %r1148;
	@%p257 bra 	$L__BB8_302;
	setp.leu.f32 	%p258, %f1136, %f1405;
	mov.f32 	%f1153, %f1131;
	mov.f32 	%f1154, %f1132;
	mov.f32 	%f1155, %f1133;
	mov.f32 	%f1156, %f1134;
	mov.f32 	%f1157, %f1135;
	mov.f32 	%f1158, %f1405;
	mov.f32 	%f1159, %f1136;
	mov.f32 	%f1160, %f1137;
	mov.f32 	%f1161, %f1138;
	mov.f32 	%f1162, %f1139;
	mov.f32 	%f1163, %f1140;
	mov.f32 	%f1164, %f1141;
	mov.f32 	%f1165, %f1142;
	mov.f32 	%f1166, %f1143;
	mov.f32 	%f1167, %f1144;
	mov.f32 	%f1168, %f1145;
	mov.f32 	%f1169, %f1146;
	mov.f32 	%f1170, %f1147;
	mov.f32 	%f1171, %f1148;
	mov.f32 	%f1172, %f1149;
	mov.f32 	%f1173, %f1150;
	mov.f32 	%f1174, %f1151;
	mov.u32 	%r1150, %r1128;
	mov.u32 	%r1151, %r1129;
	mov.u32 	%r1152, %r1130;
	mov.u32 	%r1153, %r1131;
	mov.u32 	%r1154, %r1132;
	mov.u32 	%r1155, %r1402;
	mov.u32 	%r1156, %r1133;
	mov.u32 	%r1157, %r1134;
	mov.u32 	%r1158, %r1135;
	mov.u32 	%r1159, %r1136;
	mov.u32 	%r1160, %r1137;
	mov.u32 	%r1161, %r1138;
	mov.u32 	%r1162, %r1139;
	mov.u32 	%r1163, %r1140;
	mov.u32 	%r1164, %r1141;
	mov.u32 	%r1165, %r1142;
	mov.u32 	%r1166, %r1143;
	mov.u32 	%r1167, %r1144;
	mov.u32 	%r1168, %r1145;
	mov.u32 	%r1169, %r1146;
	mov.u32 	%r1170, %r1147;
	mov.u32 	%r1171, %r1148;
	@%p258 bra 	$L__BB8_302;
	setp.leu.f32 	%p259, %f1137, %f1405;
	mov.f32 	%f1153, %f1131;
	mov.f32 	%f1154, %f1132;
	mov.f32 	%f1155, %f1133;
	mov.f32 	%f1156, %f1134;
	mov.f32 	%f1157, %f1135;
	mov.f32 	%f1158, %f1136;
	mov.f32 	%f1159, %f1405;
	mov.f32 	%f1160, %f1137;
	mov.f32 	%f1161, %f1138;
	mov.f32 	%f1162, %f1139;
	mov.f32 	%f1163, %f1140;
	mov.f32 	%f1164, %f1141;
	mov.f32 	%f1165, %f1142;
	mov.f32 	%f1166, %f1143;
	mov.f32 	%f1167, %f1144;
	mov.f32 	%f1168, %f1145;
	mov.f32 	%f1169, %f1146;
	mov.f32 	%f1170, %f1147;
	mov.f32 	%f1171, %f1148;
	mov.f32 	%f1172, %f1149;
	mov.f32 	%f1173, %f1150;
	mov.f32 	%f1174, %f1151;
	mov.u32 	%r1150, %r1128;
	mov.u32 	%r1151, %r1129;
	mov.u32 	%r1152, %r1130;
	mov.u32 	%r1153, %r1131;
	mov.u32 	%r1154, %r1132;
	mov.u32 	%r1155, %r1133;
	mov.u32 	%r1156, %r1402;
	mov.u32 	%r1157, %r1134;
	mov.u32 	%r1158, %r1135;
	mov.u32 	%r1159, %r1136;
	mov.u32 	%r1160, %r1137;
	mov.u32 	%r1161, %r1138;
	mov.u32 	%r1162, %r1139;
	mov.u32 	%r1163, %r1140;
	mov.u32 	%r1164, %r1141;
	mov.u32 	%r1165, %r1142;
	mov.u32 	%r1166, %r1143;
	mov.u32 	%r1167, %r1144;
	mov.u32 	%r1168, %r1145;
	mov.u32 	%r1169, %r1146;
	mov.u32 	%r1170, %r1147;
	mov.u32 	%r1171, %r1148;
	@%p259 bra 	$L__BB8_302;
	setp.leu.f32 	%p260, %f1138, %f1405;
	mov.f32 	%f1153, %f1131;
	mov.f32 	%f1154, %f1132;
	mov.f32 	%f1155, %f1133;
	mov.f32 	%f1156, %f1134;
	mov.f32 	%f1157, %f1135;
	mov.f32 	%f1158, %f1136;
	mov.f32 	%f1159, %f1137;
	mov.f32 	%f1160, %f1405;
	mov.f32 	%f1161, %f1138;
	mov.f32 	%f1162, %f1139;
	mov.f32 	%f1163, %f1140;
	mov.f32 	%f1164, %f1141;
	mov.f32 	%f1165, %f1142;
	mov.f32 	%f1166, %f1143;
	mov.f32 	%f1167, %f1144;
	mov.f32 	%f1168, %f1145;
	mov.f32 	%f1169, %f1146;
	mov.f32 	%f1170, %f1147;
	mov.f32 	%f1171, %f1148;
	mov.f32 	%f1172, %f1149;
	mov.f32 	%f1173, %f1150;
	mov.f32 	%f1174, %f1151;
	mov.u32 	%r1150, %r1128;
	mov.u32 	%r1151, %r1129;
	mov.u32 	%r1152, %r1130;
	mov.u32 	%r1153, %r1131;
	mov.u32 	%r1154, %r1132;
	mov.u32 	%r1155, %r1133;
	mov.u32 	%r1156, %r1134;
	mov.u32 	%r1157, %r1402;
	mov.u32 	%r1158, %r1135;
	mov.u32 	%r1159, %r1136;
	mov.u32 	%r1160, %r1137;
	mov.u32 	%r1161, %r1138;
	mov.u32 	%r1162, %r1139;
	mov.u32 	%r1163, %r1140;
	mov.u32 	%r1164, %r1141;
	mov.u32 	%r1165, %r1142;
	mov.u32 	%r1166, %r1143;
	mov.u32 	%r1167, %r1144;
	mov.u32 	%r1168, %r1145;
	mov.u32 	%r1169, %r1146;
	mov.u32 	%r1170, %r1147;
	mov.u32 	%r1171, %r1148;
	@%p260 bra 	$L__BB8_302;
	setp.leu.f32 	%p261, %f1139, %f1405;
	mov.f32 	%f1153, %f1131;
	mov.f32 	%f1154, %f1132;
	mov.f32 	%f1155, %f1133;
	mov.f32 	%f1156, %f1134;
	mov.f32 	%f1157, %f1135;
	mov.f32 	%f1158, %f1136;
	mov.f32 	%f1159, %f1137;
	mov.f32 	%f1160, %f1138;
	mov.f32 	%f1161, %f1405;
	mov.f32 	%f1162, %f1139;
	mov.f32 	%f1163, %f1140;
	mov.f32 	%f1164, %f1141;
	mov.f32 	%f1165, %f1142;
	mov.f32 	%f1166, %f1143;
	mov.f32 	%f1167, %f1144;
	mov.f32 	%f1168, %f1145;
	mov.f32 	%f1169, %f1146;
	mov.f32 	%f1170, %f1147;
	mov.f32 	%f1171, %f1148;
	mov.f32 	%f1172, %f1149;
	mov.f32 	%f1173, %f1150;
	mov.f32 	%f1174, %f1151;
	mov.u32 	%r1150, %r1128;
	mov.u32 	%r1151, %r1129;
	mov.u32 	%r1152, %r1130;
	mov.u32 	%r1153, %r1131;
	mov.u32 	%r1154, %r1132;
	mov.u32 	%r1155, %r1133;
	mov.u32 	%r1156, %r1134;
	mov.u32 	%r1157, %r1135;
	mov.u32 	%r1158, %r1402;
	mov.u32 	%r1159, %r1136;
	mov.u32 	%r1160, %r1137;
	mov.u32 	%r1161, %r1138;
	mov.u32 	%r1162, %r1139;
	mov.u32 	%r1163, %r1140;
	mov.u32 	%r1164, %r1141;
	mov.u32 	%r1165, %r1142;
	mov.u32 	%r1166, %r1143;
	mov.u32 	%r1167, %r1144;
	mov.u32 	%r1168, %r1145;
	mov.u32 	%r1169, %r1146;
	mov.u32 	%r1170, %r1147;
	mov.u32 	%r1171, %r1148;
	@%p261 bra 	$L__BB8_302;
	setp.leu.f32 	%p262, %f1140, %f1405;
	mov.f32 	%f1153, %f1131;
	mov.f32 	%f1154, %f1132;
	mov.f32 	%f1155, %f1133;
	mov.f32 	%f1156, %f1134;
	mov.f32 	%f1157, %f1135;
	mov.f32 	%f1158, %f1136;
	mov.f32 	%f1159, %f1137;
	mov.f32 	%f1160, %f1138;
	mov.f32 	%f1161, %f1139;
	mov.f32 	%f1162, %f1405;
	mov.f32 	%f1163, %f1140;
	mov.f32 	%f1164, %f1141;
	mov.f32 	%f1165, %f1142;
	mov.f32 	%f1166, %f1143;
	mov.f32 	%f1167, %f1144;
	mov.f32 	%f1168, %f1145;
	mov.f32 	%f1169, %f1146;
	mov.f32 	%f1170, %f1147;
	mov.f32 	%f1171, %f1148;
	mov.f32 	%f1172, %f1149;
	mov.f32 	%f1173, %f1150;
	mov.f32 	%f1174, %f1151;
	mov.u32 	%r1150, %r1128;
	mov.u32 	%r1151, %r1129;
	mov.u32 	%r1152, %r1130;
	mov.u32 	%r1153, %r1131;
	mov.u32 	%r1154, %r1132;
	mov.u32 	%r1155, %r1133;
	mov.u32 	%r1156, %r1134;
	mov.u32 	%r1157, %r1135;
	mov.u32 	%r1158, %r1136;
	mov.u32 	%r1159, %r1402;
	mov.u32 	%r1160, %r1137;
	mov.u32 	%r1161, %r1138;
	mov.u32 	%r1162, %r1139;
	mov.u32 	%r1163, %r1140;
	mov.u32 	%r1164, %r1141;
	mov.u32 	%r1165, %r1142;
	mov.u32 	%r1166, %r1143;
	mov.u32 	%r1167, %r1144;
	mov.u32 	%r1168, %r1145;
	mov.u32 	%r1169, %r1146;
	mov.u32 	%r1170, %r1147;
	mov.u32 	%r1171, %r1148;
	@%p262 bra 	$L__BB8_302;
	setp.leu.f32 	%p263, %f1141, %f1405;
	mov.f32 	%f1153, %f1131;
	mov.f32 	%f1154, %f1132;
	mov.f32 	%f1155, %f1133;
	mov.f32 	%f1156, %f1134;
	mov.f32 	%f1157, %f1135;
	mov.f32 	%f1158, %f1136;
	mov.f32 	%f1159, %f1137;
	mov.f32 	%f1160, %f1138;
	mov.f32 	%f1161, %f1139;
	mov.f32 	%f1162, %f1140;
	mov.f32 	%f1163, %f1405;
	mov.f32 	%f1164, %f1141;
	mov.f32 	%f1165, %f1142;
	mov.f32 	%f1166, %f1143;
	mov.f32 	%f1167, %f1144;
	mov.f32 	%f1168, %f1145;
	mov.f32 	%f1169, %f1146;
	mov.f32 	%f1170, %f1147;
	mov.f32 	%f1171, %f1148;
	mov.f32 	%f1172, %f1149;
	mov.f32 	%f1173, %f1150;
	mov.f32 	%f1174, %f1151;
	mov.u32 	%r1150, %r1128;
	mov.u32 	%r1151, %r1129;
	mov.u32 	%r1152, %r1130;
	mov.u32 	%r1153, %r1131;
	mov.u32 	%r1154, %r1132;
	mov.u32 	%r1155, %r1133;
	mov.u32 	%r1156, %r1134;
	mov.u32 	%r1157, %r1135;
	mov.u32 	%r1158, %r1136;
	mov.u32 	%r1159, %r1137;
	mov.u32 	%r1160, %r1402;
	mov.u32 	%r1161, %r1138;
	mov.u32 	%r1162, %r1139;
	mov.u32 	%r1163, %r1140;
	mov.u32 	%r1164, %r1141;
	mov.u32 	%r1165, %r1142;
	mov.u32 	%r1166, %r1143;
	mov.u32 	%r1167, %r1144;
	mov.u32 	%r1168, %r1145;
	mov.u32 	%r1169, %r1146;
	mov.u32 	%r1170, %r1147;
	mov.u32 	%r1171, %r1148;
	@%p263 bra 	$L__BB8_302;
	setp.leu.f32 	%p264, %f1142, %f1405;
	mov.f32 	%f1153, %f1131;
	mov.f32 	%f1154, %f1132;
	mov.f32 	%f1155, %f1133;
	mov.f32 	%f1156, %f1134;
	mov.f32 	%f1157, %f1135;
	mov.f32 	%f1158, %f1136;
	mov.f32 	%f1159, %f1137;
	mov.f32 	%f1160, %f1138;
	mov.f32 	%f1161, %f1139;
	mov.f32 	%f1162, %f1140;
	mov.f32 	%f1163, %f1141;
	mov.f32 	%f1164, %f1405;
	mov.f32 	%f1165, %f1142;
	mov.f32 	%f1166, %f1143;
	mov.f32 	%f1167, %f1144;
	mov.f32 	%f1168, %f1145;
	mov.f32 	%f1169, %f1146;
	mov.f32 	%f1170, %f1147;
	mov.f32 	%f1171, %f1148;
	mov.f32 	%f1172, %f1149;
	mov.f32 	%f1173, %f1150;
	mov.f32 	%f1174, %f1151;
	mov.u32 	%r1150, %r1128;
	mov.u32 	%r1151, %r1129;
	mov.u32 	%r1152, %r1130;
	mov.u32 	%r1153, %r1131;
	mov.u32 	%r1154, %r1132;
	mov.u32 	%r1155, %r1133;
	mov.u32 	%r1156, %r1134;
	mov.u32 	%r1157, %r1135;
	mov.u32 	%r1158, %r1136;
	mov.u32 	%r1159, %r1137;
	mov.u32 	%r1160, %r1138;
	mov.u32 	%r1161, %r1402;
	mov.u32 	%r1162, %r1139;
	mov.u32 	%r1163, %r1140;
	mov.u32 	%r1164, %r1141;
	mov.u32 	%r1165, %r1142;
	mov.u32 	%r1166, %r1143;
	mov.u32 	%r1167, %r1144;
	mov.u32 	%r1168, %r1145;
	mov.u32 	%r1169, %r1146;
	mov.u32 	%r1170, %r1147;
	mov.u32 	%r1171, %r1148;
	@%p264 bra 	$L__BB8_302;
	setp.leu.f32 	%p265, %f1143, %f1405;
	mov.f32 	%f1153, %f1131;
	mov.f32 	%f1154, %f1132;
	mov.f32 	%f1155, %f1133;
	mov.f32 	%f1156, %f1134;
	mov.f32 	%f1157, %f1135;
	mov.f32 	%f1158, %f1136;
	mov.f32 	%f1159, %f1137;
	mov.f32 	%f1160, %f1138;
	mov.f32 	%f1161, %f1139;
	mov.f32 	%f1162, %f1140;
	mov.f32 	%f1163, %f1141;
	mov.f32 	%f1164, %f1142;
	mov.f32 	%f1165, %f1405;
	mov.f32 	%f1166, %f1143;
	mov.f32 	%f1167, %f1144;
	mov.f32 	%f1168, %f1145;
	mov.f32 	%f1169, %f1146;
	mov.f32 	%f1170, %f1147;
	mov.f32 	%f1171, %f1148;
	mov.f32 	%f1172, %f1149;
	mov.f32 	%f1173, %f1150;
	mov.f32 	%f1174, %f1151;
	mov.u32 	%r1150, %r1128;
	mov.u32 	%r1151, %r1129;
	mov.u32 	%r1152, %r1130;
	mov.u32 	%r1153, %r1131;
	mov.u32 	%r1154, %r1132;
	mov.u32 	%r1155, %r1133;
	mov.u32 	%r1156, %r1134;
	mov.u32 	%r1157, %r1135;
	mov.u32 	%r1158, %r1136;
	mov.u32 	%r1159, %r1137;
	mov.u32 	%r1160, %r1138;
	mov.u32 	%r1161, %r1139;
	mov.u32 	%r1162, %r1402;
	mov.u32 	%r1163, %r1140;
	mov.u32 	%r1164, %r1141;
	mov.u32 	%r1165, %r1142;
	mov.u32 	%r1166, %r1143;
	mov.u32 	%r1167, %r1144;
	mov.u32 	%r1168, %r1145;
	mov.u32 	%r1169, %r1146;
	mov.u32 	%r1170, %r1147;
	mov.u32 	%r1171, %r1148;
	@%p265 bra 	$L__BB8_302;
	setp.leu.f32 	%p266, %f1144, %f1405;
	mov.f32 	%f1153, %f1131;
	mov.f32 	%f1154, %f1132;
	mov.f32 	%f1155, %f1133;
	mov.f32 	%f1156, %f1134;
	mov.f32 	%f1157, %f1135;
	mov.f32 	%f1158, %f1136;
	mov.f32 	%f1159, %f1137;
	mov.f32 	%f1160, %f1138;
	mov.f32 	%f1161, %f1139;
	mov.f32 	%f1162, %f1140;
	mov.f32 	%f1163, %f1141;
	mov.f32 	%f1164, %f1142;
	mov.f32 	%f1165, %f1143;
	mov.f32 	%f1166, %f1405;
	mov.f32 	%f1167, %f1144;
	mov.f32 	%f1168, %f1145;
	mov.f32 	%f1169, %f1146;
	mov.f32 	%f1170, %f1147;
	mov.f32 	%f1171, %f1148;
	mov.f32 	%f1172, %f1149;
	mov.f32 	%f1173, %f1150;
	mov.f32 	%f1174, %f1151;
	mov.u32 	%r1150, %r1128;
	mov.u32 	%r1151, %r1129;
	mov.u32 	%r1152, %r1130;
	mov.u32 	%r1153, %r1131;
	mov.u32 	%r1154, %r1132;
	mov.u32 	%r1155, %r1133;
	mov.u32 	%r1156, %r1134;
	mov.u32 	%r1157, %r1135;
	mov.u32 	%r1158, %r1136;
	mov.u32 	%r1159, %r1137;
	mov.u32 	%r1160, %r1138;
	mov.u32 	%r1161, %r1139;
	mov.u32 	%r1162, %r1140;
	mov.u32 	%r1163, %r1402;
	mov.u32 	%r1164, %r1141;
	mov.u32 	%r1165, %r1142;
	mov.u32 	%r1166, %r1143;
	mov.u32 	%r1167, %r1144;
	mov.u32 	%r1168, %r1145;
	mov.u32 	%r1169, %r1146;
	mov.u32 	%r1170, %r1147;
	mov.u32 	%r1171, %r1148;
	@%p266 bra 	$L__BB8_302;
	setp.leu.f32 	%p267, %f1145, %f1405;
	mov.f32 	%f1153, %f1131;
	mov.f32 	%f1154, %f1132;
	mov.f32 	%f1155, %f1133;
	mov.f32 	%f1156, %f1134;
	mov.f32 	%f1157, %f1135;
	mov.f32 	%f1158, %f1136;
	mov.f32 	%f1159, %f1137;
	mov.f32 	%f1160, %f1138;
	mov.f32 	%f1161, %f1139;
	mov.f32 	%f1162, %f1140;
	mov.f32 	%f1163, %f1141;
	mov.f32 	%f1164, %f1142;
	mov.f32 	%f1165, %f1143;
	mov.f32 	%f1166, %f1144;
	mov.f32 	%f1167, %f1405;
	mov.f32 	%f1168, %f1145;
	mov.f32 	%f1169, %f1146;
	mov.f32 	%f1170, %f1147;
	mov.f32 	%f1171, %f1148;
	mov.f32 	%f1172, %f1149;
	mov.f32 	%f1173, %f1150;
	mov.f32 	%f1174, %f1151;
	mov.u32 	%r1150, %r1128;
	mov.u32 	%r1151, %r1129;
	mov.u32 	%r1152, %r1130;
	mov.u32 	%r1153, %r1131;
	mov.u32 	%r1154, %r1132;
	mov.u32 	%r1155, %r1133;
	mov.u32 	%r1156, %r1134;
	mov.u32 	%r1157, %r1135;
	mov.u32 	%r1158, %r1136;
	mov.u32 	%r1159, %r1137;
	mov.u32 	%r1160, %r1138;
	mov.u32 	%r1161, %r1139;
	mov.u32 	%r1162, %r1140;
	mov.u32 	%r1163, %r1141;
	mov.u32 	%r1164, %r1402;
	mov.u32 	%r1165, %r1142;
	mov.u32 	%r1166, %r1143;
	mov.u32 	%r1167, %r1144;
	mov.u32 	%r1168, %r1145;
	mov.u32 	%r1169, %r1146;
	mov.u32 	%r1170, %r1147;
	mov.u32 	%r1171, %r1148;
	@%p267 bra 	$L__BB8_302;
	setp.leu.f32 	%p268, %f1146, %f1405;
	mov.f32 	%f1153, %f1131;
	mov.f32 	%f1154, %f1132;
	mov.f32 	%f1155, %f1133;
	mov.f32 	%f1156, %f1134;
	mov.f32 	%f1157, %f1135;
	mov.f32 	%f1158, %f1136;
	mov.f32 	%f1159, %f1137;
	mov.f32 	%f1160, %f1138;
	mov.f32 	%f1161, %f1139;
	mov.f32 	%f1162, %f1140;
	mov.f32 	%f1163, %f1141;
	mov.f32 	%f1164, %f1142;
	mov.f32 	%f1165, %f1143;
	mov.f32 	%f1166, %f1144;
	mov.f32 	%f1167, %f1145;
	mov.f32 	%f1168, %f1405;
	mov.f32 	%f1169, %f1146;
	mov.f32 	%f1170, %f1147;
	mov.f32 	%f1171, %f1148;
	mov.f32 	%f1172, %f1149;
	mov.f32 	%f1173, %f1150;
	mov.f32 	%f1174, %f1151;
	mov.u32 	%r1150, %r1128;
	mov.u32 	%r1151, %r1129;
	mov.u32 	%r1152, %r1130;
	mov.u32 	%r1153, %r1131;
	mov.u32 	%r1154, %r1132;
	mov.u32 	%r1155, %r1133;
	mov.u32 	%r1156, %r1134;
	mov.u32 	%r1157, %r1135;
	mov.u32 	%r1158, %r1136;
	mov.u32 	%r1159, %r1137;
	mov.u32 	%r1160, %r1138;
	mov.u32 	%r1161, %r1139;
	mov.u32 	%r1162, %r1140;
	mov.u32 	%r1163, %r1141;
	mov.u32 	%r1164, %r1142;
	mov.u32 	%r1165, %r1402;
	mov.u32 	%r1166, %r1143;
	mov.u32 	%r1167, %r1144;
	mov.u32 	%r1168, %r1145;
	mov.u32 	%r1169, %r1146;
	mov.u32 	%r1170, %r1147;
	mov.u32 	%r1171, %r1148;
	@%p268 bra 	$L__BB8_302;
	setp.leu.f32 	%p269, %f1147, %f1405;
	mov.f32 	%f1153, %f1131;
	mov.f32 	%f1154, %f1132;
	mov.f32 	%f1155, %f1133;
	mov.f32 	%f1156, %f1134;
	mov.f32 	%f1157, %f1135;
	mov.f32 	%f1158, %f1136;
	mov.f32 	%f1159, %f1137;
	mov.f32 	%f1160, %f1138;
	mov.f32 	%f1161, %f1139;
	mov.f32 	%f1162, %f1140;
	mov.f32 	%f1163, %f1141;
	mov.f32 	%f1164, %f1142;
	mov.f32 	%f1165, %f1143;
	mov.f32 	%f1166, %f1144;
	mov.f32 	%f1167, %f1145;
	mov.f32 	%f1168, %f1146;
	mov.f32 	%f1169, %f1405;
	mov.f32 	%f1170, %f1147;
	mov.f32 	%f1171, %f1148;
	mov.f32 	%f1172, %f1149;
	mov.f32 	%f1173, %f1150;
	mov.f32 	%f1174, %f1151;
	mov.u32 	%r1150, %r1128;
	mov.u32 	%r1151, %r1129;
	mov.u32 	%r1152, %r1130;
	mov.u32 	%r1153, %r1131;
	mov.u32 	%r1154, %r1132;
	mov.u32 	%r1155, %r1133;
	mov.u32 	%r1156, %r1134;
	mov.u32 	%r1157, %r1135;
	mov.u32 	%r1158, %r1136;
	mov.u32 	%r1159, %r1137;
	mov.u32 	%r1160, %r1138;
	mov.u32 	%r1161, %r1139;
	mov.u32 	%r1162, %r1140;
	mov.u32 	%r1163, %r1141;
	mov.u32 	%r1164, %r1142;
	mov.u32 	%r1165, %r1143;
	mov.u32 	%r1166, %r1402;
	mov.u32 	%r1167, %r1144;
	mov.u32 	%r1168, %r1145;
	mov.u32 	%r1169, %r1146;
	mov.u32 	%r1170, %r1147;
	mov.u32 	%r1171, %r1148;
	@%p269 bra 	$L__BB8_302;
	setp.leu.f32 	%p270, %f1148, %f1405;
	mov.f32 	%f1153, %f1131;
	mov.f32 	%f1154, %f1132;
	mov.f32 	%f1155, %f1133;
	mov.f32 	%f1156, %f1134;
	mov.f32 	%f1157, %f1135;
	mov.f32 	%f1158, %f1136;
	mov.f32 	%f1159, %f1137;
	mov.f32 	%f1160, %f1138;
	mov.f32 	%f1161, %f1139;
	mov.f32 	%f1162, %f1140;
	mov.f32 	%f1163, %f1141;
	mov.f32 	%f1164, %f1142;
	mov.f32 	%f1165, %f1143;
	mov.f32 	%f1166, %f1144;
	mov.f32 	%f1167, %f1145;
	mov.f32 	%f1168, %f1146;
	mov.f32 	%f1169, %f1147;
	mov.f32 	%f1170, %f1405;
	mov.f32 	%f1171, %f1148;
	mov.f32 	%f1172, %f1149;
	mov.f32 	%f1173, %f1150;
	mov.f32 	%f1174, %f1151;
	mov.u32 	%r1150, %r1128;
	mov.u32 	%r1151, %r1129;
	mov.u32 	%r1152, %r1130;
	mov.u32 	%r1153, %r1131;
	mov.u32 	%r1154, %r1132;
	mov.u32 	%r1155, %r1133;
	mov.u32 	%r1156, %r1134;
	mov.u32 	%r1157, %r1135;
	mov.u32 	%r1158, %r1136;
	mov.u32 	%r1159, %r1137;
	mov.u32 	%r1160, %r1138;
	mov.u32 	%r1161, %r1139;
	mov.u32 	%r1162, %r1140;
	mov.u32 	%r1163, %r1141;
	mov.u32 	%r1164, %r1142;
	mov.u32 	%r1165, %r1143;
	mov.u32 	%r1166, %r1144;
	mov.u32 	%r1167, %r1402;
	mov.u32 	%r1168, %r1145;
	mov.u32 	%r1169, %r1146;
	mov.u32 	%r1170, %r1147;
	mov.u32 	%r1171, %r1148;
	@%p270 bra 	$L__BB8_302;
	setp.leu.f32 	%p271, %f1149, %f1405;
	mov.f32 	%f1153, %f1131;
	mov.f32 	%f1154, %f1132;
	mov.f32 	%f1155, %f1133;
	mov.f32 	%f1156, %f1134;
	mov.f32 	%f1157, %f1135;
	mov.f32 	%f1158, %f1136;
	mov.f32 	%f1159, %f1137;
	mov.f32 	%f1160, %f1138;
	mov.f32 	%f1161, %f1139;
	mov.f32 	%f1162, %f1140;
	mov.f32 	%f1163, %f1141;
	mov.f32 	%f1164, %f1142;
	mov.f32 	%f1165, %f1143;
	mov.f32 	%f1166, %f1144;
	mov.f32 	%f1167, %f1145;
	mov.f32 	%f1168, %f1146;
	mov.f32 	%f1169, %f1147;
	mov.f32 	%f1170, %f1148;
	mov.f32 	%f1171, %f1405;
	mov.f32 	%f1172, %f1149;
	mov.f32 	%f1173, %f1150;
	mov.f32 	%f1174, %f1151;
	mov.u32 	%r1150, %r1128;
	mov.u32 	%r1151, %r1129;
	mov.u32 	%r1152, %r1130;
	mov.u32 	%r1153, %r1131;
	mov.u32 	%r1154, %r1132;
	mov.u32 	%r1155, %r1133;
	mov.u32 	%r1156, %r1134;
	mov.u32 	%r1157, %r1135;
	mov.u32 	%r1158, %r1136;
	mov.u32 	%r1159, %r1137;
	mov.u32 	%r1160, %r1138;
	mov.u32 	%r1161, %r1139;
	mov.u32 	%r1162, %r1140;
	mov.u32 	%r1163, %r1141;
	mov.u32 	%r1164, %r1142;
	mov.u32 	%r1165, %r1143;
	mov.u32 	%r1166, %r1144;
	mov.u32 	%r1167, %r1145;
	mov.u32 	%r1168, %r1402;
	mov.u32 	%r1169, %r1146;
	mov.u32 	%r1170, %r1147;
	mov.u32 	%r1171, %r1148;
	@%p271 bra 	$L__BB8_302;
	setp.leu.f32 	%p272, %f1150, %f1405;
	mov.f32 	%f1153, %f1131;
	mov.f32 	%f1154, %f1132;
	mov.f32 	%f1155, %f1133;
	mov.f32 	%f1156, %f1134;
	mov.f32 	%f1157, %f1135;
	mov.f32 	%f1158, %f1136;
	mov.f32 	%f1159, %f1137;
	mov.f32 	%f1160, %f1138;
	mov.f32 	%f1161, %f1139;
	mov.f32 	%f1162, %f1140;
	mov.f32 	%f1163, %f1141;
	mov.f32 	%f1164, %f1142;
	mov.f32 	%f1165, %f1143;
	mov.f32 	%f1166, %f1144;
	mov.f32 	%f1167, %f1145;
	mov.f32 	%f1168, %f1146;
	mov.f32 	%f1169, %f1147;
	mov.f32 	%f1170, %f1148;
	mov.f32 	%f1171, %f1149;
	mov.f32 	%f1172, %f1405;
	mov.f32 	%f1173, %f1150;
	mov.f32 	%f1174, %f1151;
	mov.u32 	%r1150, %r1128;
	mov.u32 	%r1151, %r1129;
	mov.u32 	%r1152, %r1130;
	mov.u32 	%r1153, %r1131;
	mov.u32 	%r1154, %r1132;
	mov.u32 	%r1155, %r1133;
	mov.u32 	%r1156, %r1134;
	mov.u32 	%r1157, %r1135;
	mov.u32 	%r1158, %r1136;
	mov.u32 	%r1159, %r1137;
	mov.u32 	%r1160, %r1138;
	mov.u32 	%r1161, %r1139;
	mov.u32 	%r1162, %r1140;
	mov.u32 	%r1163, %r1141;
	mov.u32 	%r1164, %r1142;
	mov.u32 	%r1165, %r1143;
	mov.u32 	%r1166, %r1144;
	mov.u32 	%r1167, %r1145;
	mov.u32 	%r1168, %r1146;
	mov.u32 	%r1169, %r1402;
	mov.u32 	%r1170, %r1147;
	mov.u32 	%r1171, %r1148;
	@%p272 bra 	$L__BB8_302;
	setp.leu.f32 	%p273, %f1151, %f1405;
	mov.f32 	%f1153, %f1131;
	mov.f32 	%f1154, %f1132;
	mov.f32 	%f1155, %f1133;
	mov.f32 	%f1156, %f1134;
	mov.f32 	%f1157, %f1135;
	mov.f32 	%f1158, %f1136;
	mov.f32 	%f1159, %f1137;
	mov.f32 	%f1160, %f1138;
	mov.f32 	%f1161, %f1139;
	mov.f32 	%f1162, %f1140;
	mov.f32 	%f1163, %f1141;
	mov.f32 	%f1164, %f1142;
	mov.f32 	%f1165, %f1143;
	mov.f32 	%f1166, %f1144;
	mov.f32 	%f1167, %f1145;
	mov.f32 	%f1168, %f1146;
	mov.f32 	%f1169, %f1147;
	mov.f32 	%f1170, %f1148;
	mov.f32 	%f1171, %f1149;
	mov.f32 	%f1172, %f1150;
	mov.f32 	%f1173, %f1405;
	mov.f32 	%f1174, %f1151;
	mov.u32 	%r1150, %r1128;
	mov.u32 	%r1151, %r1129;
	mov.u32 	%r1152, %r1130;
	mov.u32 	%r1153, %r1131;
	mov.u32 	%r1154, %r1132;
	mov.u32 	%r1155, %r1133;
	mov.u32 	%r1156, %r1134;
	mov.u32 	%r1157, %r1135;
	mov.u32 	%r1158, %r1136;
	mov.u32 	%r1159, %r1137;
	mov.u32 	%r1160, %r1138;
	mov.u32 	%r1161, %r1139;
	mov.u32 	%r1162, %r1140;
	mov.u32 	%r1163, %r1141;
	mov.u32 	%r1164, %r1142;
	mov.u32 	%r1165, %r1143;
	mov.u32 	%r1166, %r1144;
	mov.u32 	%r1167, %r1145;
	mov.u32 	%r1168, %r1146;
	mov.u32 	%r1169, %r1147;
	mov.u32 	%r1170, %r1402;
	mov.u32 	%r1171, %r1148;
	@%p273 bra 	$L__BB8_302;
	setp.leu.f32 	%p274, %f1427, %f1405;
	mov.f32 	%f1153, %f1131;
	mov.f32 	%f1154, %f1132;
	mov.f32 	%f1155, %f1133;
	mov.f32 	%f1156, %f1134;
	mov.f32 	%f1157, %f1135;
	mov.f32 	%f1158, %f1136;
	mov.f32 	%f1159, %f1137;
	mov.f32 	%f1160, %f1138;
	mov.f32 	%f1161, %f1139;
	mov.f32 	%f1162, %f1140;
	mov.f32 	%f1163, %f1141;
	mov.f32 	%f1164, %f1142;
	mov.f32 	%f1165, %f1143;
	mov.f32 	%f1166, %f1144;
	mov.f32 	%f1167, %f1145;
	mov.f32 	%f1168, %f1146;
	mov.f32 	%f1169, %f1147;
	mov.f32 	%f1170, %f1148;
	mov.f32 	%f1171, %f1149;
	mov.f32 	%f1172, %f1150;
	mov.f32 	%f1173, %f1151;
	mov.f32 	%f1174, %f1405;
	mov.u32 	%r1150, %r1128;
	mov.u32 	%r1151, %r1129;
	mov.u32 	%r1152, %r1130;
	mov.u32 	%r1153, %r1131;
	mov.u32 	%r1154, %r1132;
	mov.u32 	%r1155, %r1133;
	mov.u32 	%r1156, %r1134;
	mov.u32 	%r1157, %r1135;
	mov.u32 	%r1158, %r1136;
	mov.u32 	%r1159, %r1137;
	mov.u32 	%r1160, %r1138;
	mov.u32 	%r1161, %r1139;
	mov.u32 	%r1162, %r1140;
	mov.u32 	%r1163, %r1141;
	mov.u32 	%r1164, %r1142;
	mov.u32 	%r1165, %r1143;
	mov.u32 	%r1166, %r1144;
	mov.u32 	%r1167, %r1145;
	mov.u32 	%r1168, %r1146;
	mov.u32 	%r1169, %r1147;
	mov.u32 	%r1170, %r1148;
	mov.u32 	%r1171, %r1402;
	@%p274 bra 	$L__BB8_302;
	mov.f32 	%f1153, %f1131;
	mov.f32 	%f1154, %f1132;
	mov.f32 	%f1155, %f1133;
	mov.f32 	%f1156, %f1134;
	mov.f32 	%f1157, %f1135;
	mov.f32 	%f1158, %f1136;
	mov.f32 	%f1159, %f1137;
	mov.f32 	%f1160, %f1138;
	mov.f32 	%f1161, %f1139;
	mov.f32 	%f1162, %f1140;
	mov.f32 	%f1163, %f1141;
	mov.f32 	%f1164, %f1142;
	mov.f32 	%f1165, %f1143;
	mov.f32 	%f1166, %f1144;
	mov.f32 	%f1167, %f1145;
	mov.f32 	%f1168, %f1146;
	mov.f32 	%f1169, %f1147;
	mov.f32 	%f1170, %f1148;
	mov.f32 	%f1171, %f1149;
	mov.f32 	%f1172, %f1150;
	mov.f32 	%f1173, %f1151;
	mov.f32 	%f1174, %f1427;
	mov.f32 	%f1427, %f1405;
	mov.u32 	%r1150, %r1128;
	mov.u32 	%r1151, %r1129;
	mov.u32 	%r1152, %r1130;
	mov.u32 	%r1153, %r1131;
	mov.u32 	%r1154, %r1132;
	mov.u32 	%r1155, %r1133;
	mov.u32 	%r1156, %r1134;
	mov.u32 	%r1157, %r1135;
	mov.u32 	%r1158, %r1136;
	mov.u32 	%r1159, %r1137;
	mov.u32 	%r1160, %r1138;
	mov.u32 	%r1161, %r1139;
	mov.u32 	%r1162, %r1140;
	mov.u32 	%r1163, %r1141;
	mov.u32 	%r1164, %r1142;
	mov.u32 	%r1165, %r1143;
	mov.u32 	%r1166, %r1144;
	mov.u32 	%r1167, %r1145;
	mov.u32 	%r1168, %r1146;
	mov.u32 	%r1169, %r1147;
	mov.u32 	%r1170, %r1148;
	mov.u32 	%r1171, %r1424;
	mov.u32 	%r1424, %r1402;
$L__BB8_302:
	setp.leu.f32 	%p275, %f1153, %f1404;
	mov.f32 	%f1176, %f1404;
	mov.f32 	%f1177, %f1153;
	mov.f32 	%f1178, %f1154;
	mov.f32 	%f1179, %f1155;
	mov.f32 	%f1180, %f1156;
	mov.f32 	%f1181, %f1157;
	mov.f32 	%f1182, %f1158;
	mov.f32 	%f1183, %f1159;
	mov.f32 	%f1184, %f1160;
	mov.f32 	%f1185, %f1161;
	mov.f32 	%f1186, %f1162;
	mov.f32 	%f1187, %f1163;
	mov.f32 	%f1188, %f1164;
	mov.f32 	%f1189, %f1165;
	mov.f32 	%f1190, %f1166;
	mov.f32 	%f1191, %f1167;
	mov.f32 	%f1192, %f1168;
	mov.f32 	%f1193, %f1169;
	mov.f32 	%f1194, %f1170;
	mov.f32 	%f1195, %f1171;
	mov.f32 	%f1196, %f1172;
	mov.f32 	%f1197, %f1173;
	mov.f32 	%f1198, %f1174;
	mov.u32 	%r1173, %r1401;
	mov.u32 	%r1174, %r1150;
	mov.u32 	%r1175, %r1151;
	mov.u32 	%r1176, %r1152;
	mov.u32 	%r1177, %r1153;
	mov.u32 	%r1178, %r1154;
	mov.u32 	%r1179, %r1155;
	mov.u32 	%r1180, %r1156;
	mov.u32 	%r1181, %r1157;
	mov.u32 	%r1182, %r1158;
	mov.u32 	%r1183, %r1159;
	mov.u32 	%r1184, %r1160;
	mov.u32 	%r1185, %r1161;
	mov.u32 	%r1186, %r1162;
	mov.u32 	%r1187, %r1163;
	mov.u32 	%r1188, %r1164;
	mov.u32 	%r1189, %r1165;
	mov.u32 	%r1190, %r1166;
	mov.u32 	%r1191, %r1167;
	mov.u32 	%r1192, %r1168;
	mov.u32 	%r1193, %r1169;
	mov.u32 	%r1194, %r1170;
	mov.u32 	%r1195, %r1171;
	@%p275 bra 	$L__BB8_326;
	setp.leu.f32 	%p276, %f1154, %f1404;
	mov.f32 	%f1176, %f1153;
	mov.f32 	%f1177, %f1404;
	mov.f32 	%f1178, %f1154;
	mov.f32 	%f1179, %f1155;
	mov.f32 	%f1180, %f1156;
	mov.f32 	%f1181, %f1157;
	mov.f32 	%f1182, %f1158;
	mov.f32 	%f1183, %f1159;
	mov.f32 	%f1184, %f1160;
	mov.f32 	%f1185, %f1161;
	mov.f32 	%f1186, %f1162;
	mov.f32 	%f1187, %f1163;
	mov.f32 	%f1188, %f1164;
	mov.f32 	%f1189, %f1165;
	mov.f32 	%f1190, %f1166;
	mov.f32 	%f1191, %f1167;
	mov.f32 	%f1192, %f1168;
	mov.f32 	%f1193, %f1169;
	mov.f32 	%f1194, %f1170;
	mov.f32 	%f1195, %f1171;
	mov.f32 	%f1196, %f1172;
	mov.f32 	%f1197, %f1173;
	mov.f32 	%f1198, %f1174;
	mov.u32 	%r1173, %r1150;
	mov.u32 	%r1174, %r1401;
	mov.u32 	%r1175, %r1151;
	mov.u32 	%r1176, %r1152;
	mov.u32 	%r1177, %r1153;
	mov.u32 	%r1178, %r1154;
	mov.u32 	%r1179, %r1155;
	mov.u32 	%r1180, %r1156;
	mov.u32 	%r1181, %r1157;
	mov.u32 	%r1182, %r1158;
	mov.u32 	%r1183, %r1159;
	mov.u32 	%r1184, %r1160;
	mov.u32 	%r1185, %r1161;
	mov.u32 	%r1186, %r1162;
	mov.u32 	%r1187, %r1163;
	mov.u32 	%r1188, %r1164;
	mov.u32 	%r1189, %r1165;
	mov.u32 	%r1190, %r1166;
	mov.u32 	%r1191, %r1167;
	mov.u32 	%r1192, %r1168;
	mov.u32 	%r1193, %r1169;
	mov.u32 	%r1194, %r1170;
	mov.u32 	%r1195, %r1171;
	@%p276 bra 	$L__BB8_326;
	setp.leu.f32 	%p277, %f1155, %f1404;
	mov.f32 	%f1176, %f1153;
	mov.f32 	%f1177, %f1154;
	mov.f32 	%f1178, %f1404;
	mov.f32 	%f1179, %f1155;
	mov.f32 	%f1180, %f1156;
	mov.f32 	%f1181, %f1157;
	mov.f32 	%f1182, %f1158;
	mov.f32 	%f1183, %f1159;
	mov.f32 	%f1184, %f1160;
	mov.f32 	%f1185, %f1161;
	mov.f32 	%f1186, %f1162;
	mov.f32 	%f1187, %f1163;
	mov.f32 	%f1188, %f1164;
	mov.f32 	%f1189, %f1165;
	mov.f32 	%f1190, %f1166;
	mov.f32 	%f1191, %f1167;
	mov.f32 	%f1192, %f1168;
	mov.f32 	%f1193, %f1169;
	mov.f32 	%f1194, %f1170;
	mov.f32 	%f1195, %f1171;
	mov.f32 	%f1196, %f1172;
	mov.f32 	%f1197, %f1173;
	mov.f32 	%f1198, %f1174;
	mov.u32 	%r1173, %r1150;
	mov.u32 	%r1174, %r1151;
	mov.u32 	%r1175, %r1401;
	mov.u32 	%r1176, %r1152;
	mov.u32 	%r1177, %r1153;
	mov.u32 	%r1178, %r1154;
	mov.u32 	%r1179, %r1155;
	mov.u32 	%r1180, %r1156;
	mov.u32 	%r1181, %r1157;
	mov.u32 	%r1182, %r1158;
	mov.u32 	%r1183, %r1159;
	mov.u32 	%r1184, %r1160;
	mov.u32 	%r1185, %r1161;
	mov.u32 	%r1186, %r1162;
	mov.u32 	%r1187, %r1163;
	mov.u32 	%r1188, %r1164;
	mov.u32 	%r1189, %r1165;
	mov.u32 	%r1190, %r1166;
	mov.u32 	%r1191, %r1167;
	mov.u32 	%r1192, %r1168;
	mov.u32 	%r1193, %r1169;
	mov.u32 	%r1194, %r1170;
	mov.u32 	%r1195, %r1171;
	@%p277 bra 	$L__BB8_326;
	setp.leu.f32 	%p278, %f1156, %f1404;
	mov.f32 	%f1176, %f1153;
	mov.f32 	%f1177, %f1154;
	mov.f32 	%f1178, %f1155;
	mov.f32 	%f1179, %f1404;
	mov.f32 	%f1180, %f1156;
	mov.f32 	%f1181, %f1157;
	mov.f32 	%f1182, %f1158;
	mov.f32 	%f1183, %f1159;
	mov.f32 	%f1184, %f1160;
	mov.f32 	%f1185, %f1161;
	mov.f32 	%f1186, %f1162;
	mov.f32 	%f1187, %f1163;
	mov.f32 	%f1188, %f1164;
	mov.f32 	%f1189, %f1165;
	mov.f32 	%f1190, %f1166;
	mov.f32 	%f1191, %f1167;
	mov.f32 	%f1192, %f1168;
	mov.f32 	%f1193, %f1169;
	mov.f32 	%f1194, %f1170;
	mov.f32 	%f1195, %f1171;
	mov.f32 	%f1196, %f1172;
	mov.f32 	%f1197, %f1173;
	mov.f32 	%f1198, %f1174;
	mov.u32 	%r1173, %r1150;
	mov.u32 	%r1174, %r1151;
	mov.u32 	%r1175, %r1152;
	mov.u32 	%r1176, %r1401;
	mov.u32 	%r1177, %r1153;
	mov.u32 	%r1178, %r1154;
	mov.u32 	%r1179, %r1155;
	mov.u32 	%r1180, %r1156;
	mov.u32 	%r1181, %r1157;
	mov.u32 	%r1182, %r1158;
	mov.u32 	%r1183, %r1159;
	mov.u32 	%r1184, %r1160;
	mov.u32 	%r1185, %r1161;
	mov.u32 	%r1186, %r1162;
	mov.u32 	%r1187, %r1163;
	mov.u32 	%r1188, %r1164;
	mov.u32 	%r1189, %r1165;
	mov.u32 	%r1190, %r1166;
	mov.u32 	%r1191, %r1167;
	mov.u32 	%r1192, %r1168;
	mov.u32 	%r1193, %r1169;
	mov.u32 	%r1194, %r1170;
	mov.u32 	%r1195, %r1171;
	@%p278 bra 	$L__BB8_326;
	setp.leu.f32 	%p279, %f1157, %f1404;
	mov.f32 	%f1176, %f1153;
	mov.f32 	%f1177, %f1154;
	mov.f32 	%f1178, %f1155;
	mov.f32 	%f1179, %f1156;
	mov.f32 	%f1180, %f1404;
	mov.f32 	%f1181, %f1157;
	mov.f32 	%f1182, %f1158;
	mov.f32 	%f1183, %f1159;
	mov.f32 	%f1184, %f1160;
	mov.f32 	%f1185, %f1161;
	mov.f32 	%f1186, %f1162;
	mov.f32 	%f1187, %f1163;
	mov.f32 	%f1188, %f1164;
	mov.f32 	%f1189, %f1165;
	mov.f32 	%f1190, %f1166;
	mov.f32 	%f1191, %f1167;
	mov.f32 	%f1192, %f1168;
	mov.f32 	%f1193, %f1169;
	mov.f32 	%f1194, %f1170;
	mov.f32 	%f1195, %f1171;
	mov.f32 	%f1196, %f1172;
	mov.f32 	%f1197, %f1173;
	mov.f32 	%f1198, %f1174;
	mov.u32 	%r1173, %r1150;
	mov.u32 	%r1174, %r1151;
	mov.u32 	%r1175, %r1152;
	mov.u32 	%r1176, %r1153;
	mov.u32 	%r1177, %r1401;
	mov.u32 	%r1178, %r1154;
	mov.u32 	%r1179, %r1155;
	mov.u32 	%r1180, %r1156;
	mov.u32 	%r1181, %r1157;
	mov.u32 	%r1182, %r1158;
	mov.u32 	%r1183, %r1159;
	mov.u32 	%r1184, %r1160;
	mov.u32 	%r1185, %r1161;
	mov.u32 	%r1186, %r1162;
	mov.u32 	%r1187, %r1163;
	mov.u32 	%r1188, %r1164;
	mov.u32 	%r1189, %r1165;
	mov.u32 	%r1190, %r1166;
	mov.u32 	%r1191, %r1167;
	mov.u32 	%r1192, %r1168;
	mov.u32 	%r1193, %r1169;
	mov.u32 	%r1194, %r1170;
	mov.u32 	%r1195, %r1171;
	@%p279 bra 	$L__BB8_326;
	setp.leu.f32 	%p280, %f1158, %f1404;
	mov.f32 	%f1176, %f1153;
	mov.f32 	%f1177, %f1154;
	mov.f32 	%f1178, %f1155;
	mov.f32 	%f1179, %f1156;
	mov.f32 	%f1180, %f1157;
	mov.f32 	%f1181, %f1404;
	mov.f32 	%f1182, %f1158;
	mov.f32 	%f1183, %f1159;
	mov.f32 	%f1184, %f1160;
	mov.f32 	%f1185, %f1161;
	mov.f32 	%f1186, %f1162;
	mov.f32 	%f1187, %f1163;
	mov.f32 	%f1188, %f1164;
	mov.f32 	%f1189, %f1165;
	mov.f32 	%f1190, %f1166;
	mov.f32 	%f1191, %f1167;
	mov.f32 	%f1192, %f1168;
	mov.f32 	%f1193, %f1169;
	mov.f32 	%f1194, %f1170;
	mov.f32 	%f1195, %f1171;
	mov.f32 	%f1196, %f1172;
	mov.f32 	%f1197, %f1173;
	mov.f32 	%f1198, %f1174;
	mov.u32 	%r1173, %r1150;
	mov.u32 	%r1174, %r1151;
	mov.u32 	%r1175, %r1152;
	mov.u32 	%r1176, %r1153;
	mov.u32 	%r1177, %r1154;
	mov.u32 	%r1178, %r1401;
	mov.u32 	%r1179, %r1155;
	mov.u32 	%r1180, %r1156;
	mov.u32 	%r1181, %r1157;
	mov.u32 	%r1182, %r1158;
	mov.u32 	%r1183, %r1159;
	mov.u32 	%r1184, %r1160;
	mov.u32 	%r1185, %r1161;
	mov.u32 	%r1186, %r1162;
	mov.u32 	%r1187, %r1163;
	mov.u32 	%r1188, %r1164;
	mov.u32 	%r1189, %r1165;
	mov.u32 	%r1190, %r1166;
	mov.u32 	%r1191, %r1167;
	mov.u32 	%r1192, %r1168;
	mov.u32 	%r1193, %r1169;
	mov.u32 	%r1194, %r1170;
	mov.u32 	%r1195, %r1171;
	@%p280 bra 	$L__BB8_326;
	setp.leu.f32 	%p281, %f1159, %f1404;
	mov.f32 	%f1176, %f1153;
	mov.f32 	%f1177, %f1154;
	mov.f32 	%f1178, %f1155;
	mov.f32 	%f1179, %f1156;
	mov.f32 	%f1180, %f1157;
	mov.f32 	%f1181, %f1158;
	mov.f32 	%f1182, %f1404;
	mov.f32 	%f1183, %f1159;
	mov.f32 	%f1184, %f1160;
	mov.f32 	%f1185, %f1161;
	mov.f32 	%f1186, %f1162;
	mov.f32 	%f1187, %f1163;
	mov.f32 	%f1188, %f1164;
	mov.f32 	%f1189, %f1165;
	mov.f32 	%f1190, %f1166;
	mov.f32 	%f1191, %f1167;
	mov.f32 	%f1192, %f1168;
	mov.f32 	%f1193, %f1169;
	mov.f32 	%f1194, %f1170;
	mov.f32 	%f1195, %f1171;
	mov.f32 	%f1196, %f1172;
	mov.f32 	%f1197, %f1173;
	mov.f32 	%f1198, %f1174;
	mov.u32 	%r1173, %r1150;
	mov.u32 	%r1174, %r1151;
	mov.u32 	%r1175, %r1152;
	mov.u32 	%r1176, %r1153;
	mov.u32 	%r1177, %r1154;
	mov.u32 	%r1178, %r1155;
	mov.u32 	%r1179, %r1401;
	mov.u32 	%r1180, %r1156;
	mov.u32 	%r1181, %r1157;
	mov.u32 	%r1182, %r1158;
	mov.u32 	%r1183, %r1159;
	mov.u32 	%r1184, %r1160;
	mov.u32 	%r1185, %r1161;
	mov.u32 	%r1186, %r1162;
	mov.u32 	%r1187, %r1163;
	mov.u32 	%r1188, %r1164;
	mov.u32 	%r1189, %r1165;
	mov.u32 	%r1190, %r1166;
	mov.u32 	%r1191, %r1167;
	mov.u32 	%r1192, %r1168;
	mov.u32 	%r1193, %r1169;
	mov.u32 	%r1194, %r1170;
	mov.u32 	%r1195, %r1171;
	@%p281 bra 	$L__BB8_326;
	setp.leu.f32 	%p282, %f1160, %f1404;
	mov.f32 	%f1176, %f1153;
	mov.f32 	%f1177, %f1154;
	mov.f32 	%f1178, %f1155;
	mov.f32 	%f1179, %f1156;
	mov.f32 	%f1180, %f1157;
	mov.f32 	%f1181, %f1158;
	mov.f32 	%f1182, %f1159;
	mov.f32 	%f1183, %f1404;
	mov.f32 	%f1184, %f1160;
	mov.f32 	%f1185, %f1161;
	mov.f32 	%f1186, %f1162;
	mov.f32 	%f1187, %f1163;
	mov.f32 	%f1188, %f1164;
	mov.f32 	%f1189, %f1165;
	mov.f32 	%f1190, %f1166;
	mov.f32 	%f1191, %f1167;
	mov.f32 	%f1192, %f1168;
	mov.f32 	%f1193, %f1169;
	mov.f32 	%f1194, %f1170;
	mov.f32 	%f1195, %f1171;
	mov.f32 	%f1196, %f1172;
	mov.f32 	%f1197, %f1173;
	mov.f32 	%f1198, %f1174;
	mov.u32 	%r1173, %r1150;
	mov.u32 	%r1174, %r1151;
	mov.u32 	%r1175, %r1152;
	mov.u32 	%r1176, %r1153;
	mov.u32 	%r1177, %r1154;
	mov.u32 	%r1178, %r1155;
	mov.u32 	%r1179, %r1156;
	mov.u32 	%r1180, %r1401;
	mov.u32 	%r1181, %r1157;
	mov.u32 	%r1182, %r1158;
	mov.u32 	%r1183, %r1159;
	mov.u32 	%r1184, %r1160;
	mov.u32 	%r1185, %r1161;
	mov.u32 	%r1186, %r1162;
	mov.u32 	%r1187, %r1163;
	mov.u32 	%r1188, %r1164;
	mov.u32 	%r1189, %r1165;
	mov.u32 	%r1190, %r1166;
	mov.u32 	%r1191, %r1167;
	mov.u32 	%r1192, %r1168;
	mov.u32 	%r1193, %r1169;
	mov.u32 	%r1194, %r1170;
	mov.u32 	%r1195, %r1171;
	@%p282 bra 	$L__BB8_326;
	setp.leu.f32 	%p283, %f1161, %f1404;
	mov.f32 	%f1176, %f1153;
	mov.f32 	%f1177, %f1154;
	mov.f32 	%f1178, %f1155;
	mov.f32 	%f1179, %f1156;
	mov.f32 	%f1180, %f1157;
	mov.f32 	%f1181, %f1158;
	mov.f32 	%f1182, %f1159;
	mov.f32 	%f1183, %f1160;
	mov.f32 	%f1184, %f1404;
	mov.f32 	%f1185, %f1161;
	mov.f32 	%f1186, %f1162;
	mov.f32 	%f1187, %f1163;
	mov.f32 	%f1188, %f1164;
	mov.f32 	%f1189, %f1165;
	mov.f32 	%f1190, %f1166;
	mov.f32 	%f1191, %f1167;
	mov.f32 	%f1192, %f1168;
	mov.f32 	%f1193, %f1169;
	mov.f32 	%f1194, %f1170;
	mov.f32 	%f1195, %f1171;
	mov.f32 	%f1196, %f1172;
	mov.f32 	%f1197, %f1173;
	mov.f32 	%f1198, %f1174;
	mov.u32 	%r1173, %r1150;
	mov.u32 	%r1174, %r1151;
	mov.u32 	%r1175, %r1152;
	mov.u32 	%r1176, %r1153;
	mov.u32 	%r1177, %r1154;
	mov.u32 	%r1178, %r1155;
	mov.u32 	%r1179, %r1156;
	mov.u32 	%r1180, %r1157;
	mov.u32 	%r1181, %r1401;
	mov.u32 	%r1182, %r1158;
	mov.u32 	%r1183, %r1159;
	mov.u32 	%r1184, %r1160;
	mov.u32 	%r1185, %r1161;
	mov.u32 	%r1186, %r1162;
	mov.u32 	%r1187, %r1163;
	mov.u32 	%r1188, %r1164;
	mov.u32 	%r1189, %r1165;
	mov.u32 	%r1190, %r1166;
	mov.u32 	%r1191, %r1167;
	mov.u32 	%r1192, %r1168;
	mov.u32 	%r1193, %r1169;
	mov.u32 	%r1194, %r1170;
	mov.u32 	%r1195, %r1171;
	@%p283 bra 	$L__BB8_326;
	setp.leu.f32 	%p284, %f1162, %f1404;
	mov.f32 	%f1176, %f1153;
	mov.f32 	%f1177, %f1154;
	mov.f32 	%f1178, %f1155;
	mov.f32 	%f1179, %f1156;
	mov.f32 	%f1180, %f1157;
	mov.f32 	%f1181, %f1158;
	mov.f32 	%f1182, %f1159;
	mov.f32 	%f1183, %f1160;
	mov.f32 	%f1184, %f1161;
	mov.f32 	%f1185, %f1404;
	mov.f32 	%f1186, %f1162;
	mov.f32 	%f1187, %f1163;
	mov.f32 	%f1188, %f1164;
	mov.f32 	%f1189, %f1165;
	mov.f32 	%f1190, %f1166;
	mov.f32 	%f1191, %f1167;
	mov.f32 	%f1192, %f1168;
	mov.f32 	%f1193, %f1169;
	mov.f32 	%f1194, %f1170;
	mov.f32 	%f1195, %f1171;
	mov.f32 	%f1196, %f1172;
	mov.f32 	%f1197, %f1173;
	mov.f32 	%f1198, %f1174;
	mov.u32 	%r1173, %r1150;
	mov.u32 	%r1174, %r1151;
	mov.u32 	%r1175, %r1152;
	mov.u32 	%r1176, %r1153;
	mov.u32 	%r1177, %r1154;
	mov.u32 	%r1178, %r1155;
	mov.u32 	%r1179, %r1156;
	mov.u32 	%r1180, %r1157;
	mov.u32 	%r1181, %r1158;
	mov.u32 	%r1182, %r1401;
	mov.u32 	%r1183, %r1159;
	mov.u32 	%r1184, %r1160;
	mov.u32 	%r1185, %r1161;
	mov.u32 	%r1186, %r1162;
	mov.u32 	%r1187, %r1163;
	mov.u32 	%r1188, %r1164;
	mov.u32 	%r1189, %r1165;
	mov.u32 	%r1190, %r1166;
	mov.u32 	%r1191, %r1167;
	mov.u32 	%r1192, %r1168;
	mov.u32 	%r1193, %r1169;
	mov.u32 	%r1194, %r1170;
	mov.u32 	%r1195, %r1171;
	@%p284 bra 	$L__BB8_326;
	setp.leu.f32 	%p285, %f1163, %f1404;
	mov.f32 	%f1176, %f1153;
	mov.f32 	%f1177, %f1154;
	mov.f32 	%f1178, %f1155;
	mov.f32 	%f1179, %f1156;
	mov.f32 	%f1180, %f1157;
	mov.f32 	%f1181, %f1158;
	mov.f32 	%f1182, %f1159;
	mov.f32 	%f1183, %f1160;
	mov.f32 	%f1184, %f1161;
	mov.f32 	%f1185, %f1162;
	mov.f32 	%f1186, %f1404;
	mov.f32 	%f1187, %f1163;
	mov.f32 	%f1188, %f1164;
	mov.f32 	%f1189, %f1165;
	mov.f32 	%f1190, %f1166;
	mov.f32 	%f1191, %f1167;
	mov.f32 	%f1192, %f1168;
	mov.f32 	%f1193, %f1169;
	mov.f32 	%f1194, %f1170;
	mov.f32 	%f1195, %f1171;
	mov.f32 	%f1196, %f1172;
	mov.f32 	%f1197, %f1173;
	mov.f32 	%f1198, %f1174;
	mov.u32 	%r1173, %r1150;
	mov.u32 	%r1174, %r1151;
	mov.u32 	%r1175, %r1152;
	mov.u32 	%r1176, %r1153;
	mov.u32 	%r1177, %r1154;
	mov.u32 	%r1178, %r1155;
	mov.u32 	%r1179, %r1156;
	mov.u32 	%r1180, %r1157;
	mov.u32 	%r1181, %r1158;
	mov.u32 	%r1182, %r1159;
	mov.u32 	%r1183, %r1401;
	mov.u32 	%r1184, %r1160;
	mov.u32 	%r1185, %r1161;
	mov.u32 	%r1186, %r1162;
	mov.u32 	%r1187, %r1163;
	mov.u32 	%r1188, %r1164;
	mov.u32 	%r1189, %r1165;
	mov.u32 	%r1190, %r1166;
	mov.u32 	%r1191, %r1167;
	mov.u32 	%r1192, %r1168;
	mov.u32 	%r1193, %r1169;
	mov.u32 	%r1194, %r1170;
	mov.u32 	%r1195, %r1171;
	@%p285 bra 	$L__BB8_326;
	setp.leu.f32 	%p286, %f1164, %f1404;
	mov.f32 	%f1176, %f1153;
	mov.f32 	%f1177, %f1154;
	mov.f32 	%f1178, %f1155;
	mov.f32 	%f1179, %f1156;
	mov.f32 	%f1180, %f1157;
	mov.f32 	%f1181, %f1158;
	mov.f32 	%f1182, %f1159;
	mov.f32 	%f1183, %f1160;
	mov.f32 	%f1184, %f1161;
	mov.f32 	%f1185, %f1162;
	mov.f32 	%f1186, %f1163;
	mov.f32 	%f1187, %f1404;
	mov.f32 	%f1188, %f1164;
	mov.f32 	%f1189, %f1165;
	mov.f32 	%f1190, %f1166;
	mov.f32 	%f1191, %f1167;
	mov.f32 	%f1192, %f1168;
	mov.f32 	%f1193, %f1169;
	mov.f32 	%f1194, %f1170;
	mov.f32 	%f1195, %f1171;
	mov.f32 	%f1196, %f1172;
	mov.f32 	%f1197, %f1173;
	mov.f32 	%f1198, %f1174;
	mov.u32 	%r1173, %r1150;
	mov.u32 	%r1174, %r1151;
	mov.u32 	%r1175, %r1152;
	mov.u32 	%r1176, %r1153;
	mov.u32 	%r1177, %r1154;
	mov.u32 	%r1178, %r1155;
	mov.u32 	%r1179, %r1156;
	mov.u32 	%r1180, %r1157;
	mov.u32 	%r1181, %r1158;
	mov.u32 	%r1182, %r1159;
	mov.u32 	%r1183, %r1160;
	mov.u32 	%r1184, %r1401;
	mov.u32 	%r1185, %r1161;
	mov.u32 	%r1186, %r1162;
	mov.u32 	%r1187, %r1163;
	mov.u32 	%r1188, %r1164;
	mov.u32 	%r1189, %r1165;
	mov.u32 	%r1190, %r1166;
	mov.u32 	%r1191, %r1167;
	mov.u32 	%r1192, %r1168;
	mov.u32 	%r1193, %r1169;
	mov.u32 	%r1194, %r1170;
	mov.u32 	%r1195, %r1171;
	@%p286 bra 	$L__BB8_326;
	setp.leu.f32 	%p287, %f1165, %f1404;
	mov.f32 	%f1176, %f1153;
	mov.f32 	%f1177, %f1154;
	mov.f32 	%f1178, %f1155;
	mov.f32 	%f1179, %f1156;
	mov.f32 	%f1180, %f1157;
	mov.f32 	%f1181, %f1158;
	mov.f32 	%f1182, %f1159;
	mov.f32 	%f1183, %f1160;
	mov.f32 	%f1184, %f1161;
	mov.f32 	%f1185, %f1162;
	mov.f32 	%f1186, %f1163;
	mov.f32 	%f1187, %f1164;
	mov.f32 	%f1188, %f1404;
	mov.f32 	%f1189, %f1165;
	mov.f32 	%f1190, %f1166;
	mov.f32 	%f1191, %f1167;
	mov.f32 	%f1192, %f1168;
	mov.f32 	%f1193, %f1169;
	mov.f32 	%f1194, %f1170;
	mov.f32 	%f1195, %f1171;
	mov.f32 	%f1196, %f1172;
	mov.f32 	%f1197, %f1173;
	mov.f32 	%f1198, %f1174;
	mov.u32 	%r1173, %r1150;
	mov.u32 	%r1174, %r1151;
	mov.u32 	%r1175, %r1152;
	mov.u32 	%r1176, %r1153;
	mov.u32 	%r1177, %r1154;
	mov.u32 	%r1178, %r1155;
	mov.u32 	%r1179, %r1156;
	mov.u32 	%r1180, %r1157;
	mov.u32 	%r1181, %r1158;
	mov.u32 	%r1182, %r1159;
	mov.u32 	%r1183, %r1160;
	mov.u32 	%r1184, %r1161;
	mov.u32 	%r1185, %r1401;
	mov.u32 	%r1186, %r1162;
	mov.u32 	%r1187, %r1163;
	mov.u32 	%r1188, %r1164;
	mov.u32 	%r1189, %r1165;
	mov.u32 	%r1190, %r1166;
	mov.u32 	%r1191, %r1167;
	mov.u32 	%r1192, %r1168;
	mov.u32 	%r1193, %r1169;
	mov.u32 	%r1194, %r1170;
	mov.u32 	%r1195, %r1171;
	@%p287 bra 	$L__BB8_326;
	setp.leu.f32 	%p288, %f1166, %f1404;
	mov.f32 	%f1176, %f1153;
	mov.f32 	%f1177, %f1154;
	mov.f32 	%f1178, %f1155;
	mov.f32 	%f1179, %f1156;
	mov.f32 	%f1180, %f1157;
	mov.f32 	%f1181, %f1158;
	mov.f32 	%f1182, %f1159;
	mov.f32 	%f1183, %f1160;
	mov.f32 	%f1184, %f1161;
	mov.f32 	%f1185, %f1162;
	mov.f32 	%f1186, %f1163;
	mov.f32 	%f1187, %f1164;
	mov.f32 	%f1188, %f1165;
	mov.f32 	%f1189, %f1404;
	mov.f32 	%f1190, %f1166;
	mov.f32 	%f1191, %f1167;
	mov.f32 	%f1192, %f1168;
	mov.f32 	%f1193, %f1169;
	mov.f32 	%f1194, %f1170;
	mov.f32 	%f1195, %f1171;
	mov.f32 	%f1196, %f1172;
	mov.f32 	%f1197, %f1173;
	mov.f32 	%f1198, %f1174;
	mov.u32 	%r1173, %r1150;
	mov.u32 	%r1174, %r1151;
	mov.u32 	%r1175, %r1152;
	mov.u32 	%r1176, %r1153;
	mov.u32 	%r1177, %r1154;
	mov.u32 	%r1178, %r1155;
	mov.u32 	%r1179, %r1156;
	mov.u32 	%r1180, %r1157;
	mov.u32 	%r1181, %r1158;
	mov.u32 	%r1182, %r1159;
	mov.u32 	%r1183, %r1160;
	mov.u32 	%r1184, %r1161;
	mov.u32 	%r1185, %r1162;
	mov.u32 	%r1186, %r1401;
	mov.u32 	%r1187, %r1163;
	mov.u32 	%r1188, %r1164;
	mov.u32 	%r1189, %r1165;
	mov.u32 	%r1190, %r1166;
	mov.u32 	%r1191, %r1167;
	mov.u32 	%r1192, %r1168;
	mov.u32 	%r1193, %r1169;
	mov.u32 	%r1194, %r1170;
	mov.u32 	%r1195, %r1171;
	@%p288 bra 	$L__BB8_326;
	setp.leu.f32 	%p289, %f1167, %f1404;
	mov.f32 	%f1176, %f1153;
	mov.f32 	%f1177, %f1154;
	mov.f32 	%f1178, %f1155;
	mov.f32 	%f1179, %f1156;
	mov.f32 	%f1180, %f1157;
	mov.f32 	%f1181, %f1158;
	mov.f32 	%f1182, %f1159;
	mov.f32 	%f1183, %f1160;
	mov.f32 	%f1184, %f1161;
	mov.f32 	%f1185, %f1162;
	mov.f32 	%f1186, %f1163;
	mov.f32 	%f1187, %f1164;
	mov.f32 	%f1188, %f1165;
	mov.f32 	%f1189, %f1166;
	mov.f32 	%f1190, %f1404;
	mov.f32 	%f1191, %f1167;
	mov.f32 	%f1192, %f1168;
	mov.f32 	%f1193, %f1169;
	mov.f32 	%f1194, %f1170;
	mov.f32 	%f1195, %f1171;
	mov.f32 	%f1196, %f1172;
	mov.f32 	%f1197, %f1173;
	mov.f32 	%f1198, %f1174;
	mov.u32 	%r1173, %r1150;
	mov.u32 	%r1174, %r1151;
	mov.u32 	%r1175, %r1152;
	mov.u32 	%r1176, %r1153;
	mov.u32 	%r1177, %r1154;
	mov.u32 	%r1178, %r1155;
	mov.u32 	%r1179, %r1156;
	mov.u32 	%r1180, %r1157;
	mov.u32 	%r1181, %r1158;
	mov.u32 	%r1182, %r1159;
	mov.u32 	%r1183, %r1160;
	mov.u32 	%r1184, %r1161;
	mov.u32 	%r1185, %r1162;
	mov.u32 	%r1186, %r1163;
	mov.u32 	%r1187, %r1401;
	mov.u32 	%r1188, %r1164;
	mov.u32 	%r1189, %r1165;
	mov.u32 	%r1190, %r1166;
	mov.u32 	%r1191, %r1167;
	mov.u32 	%r1192, %r1168;
	mov.u32 	%r1193, %r1169;
	mov.u32 	%r1194, %r1170;
	mov.u32 	%r1195, %r1171;
	@%p289 bra 	$L__BB8_326;
	setp.leu.f32 	%p290, %f1168, %f1404;
	mov.f32 	%f1176, %f1153;
	mov.f32 	%f1177, %f1154;
	mov.f32 	%f1178, %f1155;
	mov.f32 	%f1179, %f1156;
	mov.f32 	%f1180, %f1157;
	mov.f32 	%f1181, %f1158;
	mov.f32 	%f1182, %f1159;
	mov.f32 	%f1183, %f1160;
	mov.f32 	%f1184, %f1161;
	mov.f32 	%f1185, %f1162;
	mov.f32 	%f1186, %f1163;
	mov.f32 	%f1187, %f1164;
	mov.f32 	%f1188, %f1165;
	mov.f32 	%f1189, %f1166;
	mov.f32 	%f1190, %f1167;
	mov.f32 	%f1191, %f1404;
	mov.f32 	%f1192, %f1168;
	mov.f32 	%f1193, %f1169;
	mov.f32 	%f1194, %f1170;
	mov.f32 	%f1195, %f1171;
	mov.f32 	%f1196, %f1172;
	mov.f32 	%f1197, %f1173;
	mov.f32 	%f1198, %f1174;
	mov.u32 	%r1173, %r1150;
	mov.u32 	%r1174, %r1151;
	mov.u32 	%r1175, %r1152;
	mov.u32 	%r1176, %r1153;
	mov.u32 	%r1177, %r1154;
	mov.u32 	%r1178, %r1155;
	mov.u32 	%r1179, %r1156;
	mov.u32 	%r1180, %r1157;
	mov.u32 	%r1181, %r1158;
	mov.u32 	%r1182, %r1159;
	mov.u32 	%r1183, %r1160;
	mov.u32 	%r1184, %r1161;
	mov.u32 	%r1185, %r1162;
	mov.u32 	%r1186, %r1163;
	mov.u32 	%r1187, %r1164;
	mov.u32 	%r1188, %r1401;
	mov.u32 	%r1189, %r1165;
	mov.u32 	%r1190, %r1166;
	mov.u32 	%r1191, %r1167;
	mov.u32 	%r1192, %r1168;
	mov.u32 	%r1193, %r1169;
	mov.u32 	%r1194, %r1170;
	mov.u32 	%r1195, %r1171;
	@%p290 bra 	$L__BB8_326;
	setp.leu.f32 	%p291, %f1169, %f1404;
	mov.f32 	%f1176, %f1153;
	mov.f32 	%f1177, %f1154;
	mov.f32 	%f1178, %f1155;
	mov.f32 	%f1179, %f1156;
	mov.f32 	%f1180, %f1157;
	mov.f32 	%f1181, %f1158;
	mov.f32 	%f1182, %f1159;
	mov.f32 	%f1183, %f1160;
	mov.f32 	%f1184, %f1161;
	mov.f32 	%f1185, %f1162;
	mov.f32 	%f1186, %f1163;
	mov.f32 	%f1187, %f1164;
	mov.f32 	%f1188, %f1165;
	mov.f32 	%f1189, %f1166;
	mov.f32 	%f1190, %f1167;
	mov.f32 	%f1191, %f1168;
	mov.f32 	%f1192, %f1404;
	mov.f32 	%f1193, %f1169;
	mov.f32 	%f1194, %f1170;
	mov.f32 	%f1195, %f1171;
	mov.f32 	%f1196, %f1172;
	mov.f32 	%f1197, %f1173;
	mov.f32 	%f1198, %f1174;
	mov.u32 	%r1173, %r1150;
	mov.u32 	%r1174, %r1151;
	mov.u32 	%r1175, %r1152;
	mov.u32 	%r1176, %r1153;
	mov.u32 	%r1177, %r1154;
	mov.u32 	%r1178, %r1155;
	mov.u32 	%r1179, %r1156;
	mov.u32 	%r1180, %r1157;
	mov.u32 	%r1181, %r1158;
	mov.u32 	%r1182, %r1159;
	mov.u32 	%r1183, %r1160;
	mov.u32 	%r1184, %r1161;
	mov.u32 	%r1185, %r1162;
	mov.u32 	%r1186, %r1163;
	mov.u32 	%r1187, %r1164;
	mov.u32 	%r1188, %r1165;
	mov.u32 	%r1189, %r1401;
	mov.u32 	%r1190, %r1166;
	mov.u32 	%r1191, %r1167;
	mov.u32 	%r1192, %r1168;
	mov.u32 	%r1193, %r1169;
	mov.u32 	%r1194, %r1170;
	mov.u32 	%r1195, %r1171;
	@%p291 bra 	$L__BB8_326;
	setp.leu.f32 	%p292, %f1170, %f1404;
	mov.f32 	%f1176, %f1153;
	mov.f32 	%f1177, %f1154;
	mov.f32 	%f1178, %f1155;
	mov.f32 	%f1179, %f1156;
	mov.f32 	%f1180, %f1157;
	mov.f32 	%f1181, %f1158;
	mov.f32 	%f1182, %f1159;
	mov.f32 	%f1183, %f1160;
	mov.f32 	%f1184, %f1161;
	mov.f32 	%f1185, %f1162;
	mov.f32 	%f1186, %f1163;
	mov.f32 	%f1187, %f1164;
	mov.f32 	%f1188, %f1165;
	mov.f32 	%f1189, %f1166;
	mov.f32 	%f1190, %f1167;
	mov.f32 	%f1191, %f1168;
	mov.f32 	%f1192, %f1169;
	mov.f32 	%f1193, %f1404;
	mov.f32 	%f1194, %f1170;
	mov.f32 	%f1195, %f1171;
	mov.f32 	%f1196, %f1172;
	mov.f32 	%f1197, %f1173;
	mov.f32 	%f1198, %f1174;
	mov.u32 	%r1173, %r1150;
	mov.u32 	%r1174, %r1151;
	mov.u32 	%r1175, %r1152;
	mov.u32 	%r1176, %r1153;
	mov.u32 	%r1177, %r1154;
	mov.u32 	%r1178, %r1155;
	mov.u32 	%r1179, %r1156;
	mov.u32 	%r1180, %r1157;
	mov.u32 	%r1181, %r1158;
	mov.u32 	%r1182, %r1159;
	mov.u32 	%r1183, %r1160;
	mov.u32 	%r1184, %r1161;
	mov.u32 	%r1185, %r1162;
	mov.u32 	%r1186, %r1163;
	mov.u32 	%r1187, %r1164;
	mov.u32 	%r1188, %r1165;
	mov.u32 	%r1189, %r1166;
	mov.u32 	%r1190, %r1401;
	mov.u32 	%r1191, %r1167;
	mov.u32 	%r1192, %r1168;
	mov.u32 	%r1193, %r1169;
	mov.u32 	%r1194, %r1170;
	mov.u32 	%r1195, %r1171;
	@%p292 bra 	$L__BB8_326;
	setp.leu.f32 	%p293, %f1171, %f1404;
	mov.f32 	%f1176, %f1153;
	mov.f32 	%f1177, %f1154;
	mov.f32 	%f1178, %f1155;
	mov.f32 	%f1179, %f1156;
	mov.f32 	%f1180, %f1157;
	mov.f32 	%f1181, %f1158;
	mov.f32 	%f1182, %f1159;
	mov.f32 	%f1183, %f1160;
	mov.f32 	%f1184, %f1161;
	mov.f32 	%f1185, %f1162;
	mov.f32 	%f1186, %f1163;
	mov.f32 	%f1187, %f1164;
	mov.f32 	%f1188, %f1165;
	mov.f32 	%f1189, %f1166;
	mov.f32 	%f1190, %f1167;
	mov.f32 	%f1191, %f1168;
	mov.f32 	%f1192, %f1169;
	mov.f32 	%f1193, %f1170;
	mov.f32 	%f1194, %f1404;
	mov.f32 	%f1195, %f1171;
	mov.f32 	%f1196, %f1172;
	mov.f32 	%f1197, %f1173;
	mov.f32 	%f1198, %f1174;
	mov.u32 	%r1173, %r1150;
	mov.u32 	%r1174, %r1151;
	mov.u32 	%r1175, %r1152;
	mov.u32 	%r1176, %r1153;
	mov.u32 	%r1177, %r1154;
	mov.u32 	%r1178, %r1155;
	mov.u32 	%r1179, %r1156;
	mov.u32 	%r1180, %r1157;
	mov.u32 	%r1181, %r1158;
	mov.u32 	%r1182, %r1159;
	mov.u32 	%r1183, %r1160;
	mov.u32 	%r1184, %r1161;
	mov.u32 	%r1185, %r1162;
	mov.u32 	%r1186, %r1163;
	mov.u32 	%r1187, %r1164;
	mov.u32 	%r1188, %r1165;
	mov.u32 	%r1189, %r1166;
	mov.u32 	%r1190, %r1167;
	mov.u32 	%r1191, %r1401;
	mov.u32 	%r1192, %r1168;
	mov.u32 	%r1193, %r1169;
	mov.u32 	%r1194, %r1170;
	mov.u32 	%r1195, %r1171;
	@%p293 bra 	$L__BB8_326;
	setp.leu.f32 	%p294, %f1172, %f1404;
	mov.f32 	%f1176, %f1153;
	mov.f32 	%f1177, %f1154;
	mov.f32 	%f1178, %f1155;
	mov.f32 	%f1179, %f1156;
	mov.f32 	%f1180, %f1157;
	mov.f32 	%f1181, %f1158;
	mov.f32 	%f1182, %f1159;
	mov.f32 	%f1183, %f1160;
	mov.f32 	%f1184, %f1161;
	mov.f32 	%f1185, %f1162;
	mov.f32 	%f1186, %f1163;
	mov.f32 	%f1187, %f1164;
	mov.f32 	%f1188, %f1165;
	mov.f32 	%f1189, %f1166;
	mov.f32 	%f1190, %f1167;
	mov.f32 	%f1191, %f1168;
	mov.f32 	%f1192, %f1169;
	mov.f32 	%f1193, %f1170;
	mov.f32 	%f1194, %f1171;
	mov.f32 	%f1195, %f1404;
	mov.f32 	%f1196, %f1172;
	mov.f32 	%f1197, %f1173;
	mov.f32 	%f1198, %f1174;
	mov.u32 	%r1173, %r1150;
	mov.u32 	%r1174, %r1151;
	mov.u32 	%r1175, %r1152;
	mov.u32 	%r1176, %r1153;
	mov.u32 	%r1177, %r1154;
	mov.u32 	%r1178, %r1155;
	mov.u32 	%r1179, %r1156;
	mov.u32 	%r1180, %r1157;
	mov.u32 	%r1181, %r1158;
	mov.u32 	%r1182, %r1159;
	mov.u32 	%r1183, %r1160;
	mov.u32 	%r1184, %r1161;
	mov.u32 	%r1185, %r1162;
	mov.u32 	%r1186, %r1163;
	mov.u32 	%r1187, %r1164;
	mov.u32 	%r1188, %r1165;
	mov.u32 	%r1189, %r1166;
	mov.u32 	%r1190, %r1167;
	mov.u32 	%r1191, %r1168;
	mov.u32 	%r1192, %r1401;
	mov.u32 	%r1193, %r1169;
	mov.u32 	%r1194, %r1170;
	mov.u32 	%r1195, %r1171;
	@%p294 bra 	$L__BB8_326;
	setp.leu.f32 	%p295, %f1173, %f1404;
	mov.f32 	%f1176, %f1153;
	mov.f32 	%f1177, %f1154;
	mov.f32 	%f1178, %f1155;
	mov.f32 	%f1179, %f1156;
	mov.f32 	%f1180, %f1157;
	mov.f32 	%f1181, %f1158;
	mov.f32 	%f1182, %f1159;
	mov.f32 	%f1183, %f1160;
	mov.f32 	%f1184, %f1161;
	mov.f32 	%f1185, %f1162;
	mov.f32 	%f1186, %f1163;
	mov.f32 	%f1187, %f1164;
	mov.f32 	%f1188, %f1165;
	mov.f32 	%f1189, %f1166;
	mov.f32 	%f1190, %f1167;
	mov.f32 	%f1191, %f1168;
	mov.f32 	%f1192, %f1169;
	mov.f32 	%f1193, %f1170;
	mov.f32 	%f1194, %f1171;
	mov.f32 	%f1195, %f1172;
	mov.f32 	%f1196, %f1404;
	mov.f32 	%f1197, %f1173;
	mov.f32 	%f1198, %f1174;
	mov.u32 	%r1173, %r1150;
	mov.u32 	%r1174, %r1151;
	mov.u32 	%r1175, %r1152;
	mov.u32 	%r1176, %r1153;
	mov.u32 	%r1177, %r1154;
	mov.u32 	%r1178, %r1155;
	mov.u32 	%r1179, %r1156;
	mov.u32 	%r1180, %r1157;
	mov.u32 	%r1181, %r1158;
	mov.u32 	%r1182, %r1159;
	mov.u32 	%r1183, %r1160;
	mov.u32 	%r1184, %r1161;
	mov.u32 	%r1185, %r1162;
	mov.u32 	%r1186, %r1163;
	mov.u32 	%r1187, %r1164;
	mov.u32 	%r1188, %r1165;
	mov.u32 	%r1189, %r1166;
	mov.u32 	%r1190, %r1167;
	mov.u32 	%r1191, %r1168;
	mov.u32 	%r1192, %r1169;
	mov.u32 	%r1193, %r1401;
	mov.u32 	%r1194, %r1170;
	mov.u32 	%r1195, %r1171;
	@%p295 bra 	$L__BB8_326;
	setp.leu.f32 	%p296, %f1174, %f1404;
	mov.f32 	%f1176, %f1153;
	mov.f32 	%f1177, %f1154;
	mov.f32 	%f1178, %f1155;
	mov.f32 	%f1179, %f1156;
	mov.f32 	%f1180, %f1157;
	mov.f32 	%f1181, %f1158;
	mov.f32 	%f1182, %f1159;
	mov.f32 	%f1183, %f1160;
	mov.f32 	%f1184, %f1161;
	mov.f32 	%f1185, %f1162;
	mov.f32 	%f1186, %f1163;
	mov.f32 	%f1187, %f1164;
	mov.f32 	%f1188, %f1165;
	mov.f32 	%f1189, %f1166;
	mov.f32 	%f1190, %f1167;
	mov.f32 	%f1191, %f1168;
	mov.f32 	%f1192, %f1169;
	mov.f32 	%f1193, %f1170;
	mov.f32 	%f1194, %f1171;
	mov.f32 	%f1195, %f1172;
	mov.f32 	%f1196, %f1173;
	mov.f32 	%f1197, %f1404;
	mov.f32 	%f1198, %f1174;
	mov.u32 	%r1173, %r1150;
	mov.u32 	%r1174, %r1151;
	mov.u32 	%r1175, %r1152;
	mov.u32 	%r1176, %r1153;
	mov.u32 	%r1177, %r1154;
	mov.u32 	%r1178, %r1155;
	mov.u32 	%r1179, %r1156;
	mov.u32 	%r1180, %r1157;
	mov.u32 	%r1181, %r1158;
	mov.u32 	%r1182, %r1159;
	mov.u32 	%r1183, %r1160;
	mov.u32 	%r1184, %r1161;
	mov.u32 	%r1185, %r1162;
	mov.u32 	%r1186, %r1163;
	mov.u32 	%r1187, %r1164;
	mov.u32 	%r1188, %r1165;
	mov.u32 	%r1189, %r1166;
	mov.u32 	%r1190, %r1167;
	mov.u32 	%r1191, %r1168;
	mov.u32 	%r1192, %r1169;
	mov.u32 	%r1193, %r1170;
	mov.u32 	%r1194, %r1401;
	mov.u32 	%r1195, %r1171;
	@%p296 bra 	$L__BB8_326;
	setp.leu.f32 	%p297, %f1427, %f1404;
	mov.f32 	%f1176, %f1153;
	mov.f32 	%f1177, %f1154;
	mov.f32 	%f1178, %f1155;
	mov.f32 	%f1179, %f1156;
	mov.f32 	%f1180, %f1157;
	mov.f32 	%f1181, %f1158;
	mov.f32 	%f1182, %f1159;
	mov.f32 	%f1183, %f1160;
	mov.f32 	%f1184, %f1161;
	mov.f32 	%f1185, %f1162;
	mov.f32 	%f1186, %f1163;
	mov.f32 	%f1187, %f1164;
	mov.f32 	%f1188, %f1165;
	mov.f32 	%f1189, %f1166;
	mov.f32 	%f1190, %f1167;
	mov.f32 	%f1191, %f1168;
	mov.f32 	%f1192, %f1169;
	mov.f32 	%f1193, %f1170;
	mov.f32 	%f1194, %f1171;
	mov.f32 	%f1195, %f1172;
	mov.f32 	%f1196, %f1173;
	mov.f32 	%f1197, %f1174;
	mov.f32 	%f1198, %f1404;
	mov.u32 	%r1173, %r1150;
	mov.u32 	%r1174, %r1151;
	mov.u32 	%r1175, %r1152;
	mov.u32 	%r1176, %r1153;
	mov.u32 	%r1177, %r1154;
	mov.u32 	%r1178, %r1155;
	mov.u32 	%r1179, %r1156;
	mov.u32 	%r1180, %r1157;
	mov.u32 	%r1181, %r1158;
	mov.u32 	%r1182, %r1159;
	mov.u32 	%r1183, %r1160;
	mov.u32 	%r1184, %r1161;
	mov.u32 	%r1185, %r1162;
	mov.u32 	%r1186, %r1163;
	mov.u32 	%r1187, %r1164;
	mov.u32 	%r1188, %r1165;
	mov.u32 	%r1189, %r1166;
	mov.u32 	%r1190, %r1167;
	mov.u32 	%r1191, %r1168;
	mov.u32 	%r1192, %r1169;
	mov.u32 	%r1193, %r1170;
	mov.u32 	%r1194, %r1171;
	mov.u32 	%r1195, %r1401;
	@%p297 bra 	$L__BB8_326;
	mov.f32 	%f1176, %f1153;
	mov.f32 	%f1177, %f1154;
	mov.f32 	%f1178, %f1155;
	mov.f32 	%f1179, %f1156;
	mov.f32 	%f1180, %f1157;
	mov.f32 	%f1181, %f1158;
	mov.f32 	%f1182, %f1159;
	mov.f32 	%f1183, %f1160;
	mov.f32 	%f1184, %f1161;
	mov.f32 	%f1185, %f1162;
	mov.f32 	%f1186, %f1163;
	mov.f32 	%f1187, %f1164;
	mov.f32 	%f1188, %f1165;
	mov.f32 	%f1189, %f1166;
	mov.f32 	%f1190, %f1167;
	mov.f32 	%f1191, %f1168;
	mov.f32 	%f1192, %f1169;
	mov.f32 	%f1193, %f1170;
	mov.f32 	%f1194, %f1171;
	mov.f32 	%f1195, %f1172;
	mov.f32 	%f1196, %f1173;
	mov.f32 	%f1197, %f1174;
	mov.f32 	%f1198, %f1427;
	mov.f32 	%f1427, %f1404;
	mov.u32 	%r1173, %r1150;
	mov.u32 	%r1174, %r1151;
	mov.u32 	%r1175, %r1152;
	mov.u32 	%r1176, %r1153;
	mov.u32 	%r1177, %r1154;
	mov.u32 	%r1178, %r1155;
	mov.u32 	%r1179, %r1156;
	mov.u32 	%r1180, %r1157;
	mov.u32 	%r1181, %r1158;
	mov.u32 	%r1182, %r1159;
	mov.u32 	%r1183, %r1160;
	mov.u32 	%r1184, %r1161;
	mov.u32 	%r1185, %r1162;
	mov.u32 	%r1186, %r1163;
	mov.u32 	%r1187, %r1164;
	mov.u32 	%r1188, %r1165;
	mov.u32 	%r1189, %r1166;
	mov.u32 	%r1190, %r1167;
	mov.u32 	%r1191, %r1168;
	mov.u32 	%r1192, %r1169;
	mov.u32 	%r1193, %r1170;
	mov.u32 	%r1194, %r1171;
	mov.u32 	%r1195, %r1424;
	mov.u32 	%r1424, %r1401;
$L__BB8_326:
	setp.leu.f32 	%p298, %f1176, %f1403;
	mov.f32 	%f1200, %f1403;
	mov.f32 	%f1201, %f1176;
	mov.f32 	%f1202, %f1177;
	mov.f32 	%f1203, %f1178;
	mov.f32 	%f1204, %f1179;
	mov.f32 	%f1205, %f1180;
	mov.f32 	%f1206, %f1181;
	mov.f32 	%f1207, %f1182;
	mov.f32 	%f1208, %f1183;
	mov.f32 	%f1209, %f1184;
	mov.f32 	%f1210, %f1185;
	mov.f32 	%f1211, %f1186;
	mov.f32 	%f1212, %f1187;
	mov.f32 	%f1213, %f1188;
	mov.f32 	%f1214, %f1189;
	mov.f32 	%f1215, %f1190;
	mov.f32 	%f1216, %f1191;
	mov.f32 	%f1217, %f1192;
	mov.f32 	%f1218, %f1193;
	mov.f32 	%f1219, %f1194;
	mov.f32 	%f1220, %f1195;
	mov.f32 	%f1221, %f1196;
	mov.f32 	%f1222, %f1197;
	mov.f32 	%f1223, %f1198;
	mov.u32 	%r1197, %r1400;
	mov.u32 	%r1198, %r1173;
	mov.u32 	%r1199, %r1174;
	mov.u32 	%r1200, %r1175;
	mov.u32 	%r1201, %r1176;
	mov.u32 	%r1202, %r1177;
	mov.u32 	%r1203, %r1178;
	mov.u32 	%r1204, %r1179;
	mov.u32 	%r1205, %r1180;
	mov.u32 	%r1206, %r1181;
	mov.u32 	%r1207, %r1182;
	mov.u32 	%r1208, %r1183;
	mov.u32 	%r1209, %r1184;
	mov.u32 	%r1210, %r1185;
	mov.u32 	%r1211, %r1186;
	mov.u32 	%r1212, %r1187;
	mov.u32 	%r1213, %r1188;
	mov.u32 	%r1214, %r1189;
	mov.u32 	%r1215, %r1190;
	mov.u32 	%r1216, %r1191;
	mov.u32 	%r1217, %r1192;
	mov.u32 	%r1218, %r1193;
	mov.u32 	%r1219, %r1194;
	mov.u32 	%r1220, %r1195;
	@%p298 bra 	$L__BB8_351;
	setp.leu.f32 	%p299, %f1177, %f1403;
	mov.f32 	%f1200, %f1176;
	mov.f32 	%f1201, %f1403;
	mov.f32 	%f1202, %f1177;
	mov.f32 	%f1203, %f1178;
	mov.f32 	%f1204, %f1179;
	mov.f32 	%f1205, %f1180;
	mov.f32 	%f1206, %f1181;
	mov.f32 	%f1207, %f1182;
	mov.f32 	%f1208, %f1183;
	mov.f32 	%f1209, %f1184;
	mov.f32 	%f1210, %f1185;
	mov.f32 	%f1211, %f1186;
	mov.f32 	%f1212, %f1187;
	mov.f32 	%f1213, %f1188;
	mov.f32 	%f1214, %f1189;
	mov.f32 	%f1215, %f1190;
	mov.f32 	%f1216, %f1191;
	mov.f32 	%f1217, %f1192;
	mov.f32 	%f1218, %f1193;
	mov.f32 	%f1219, %f1194;
	mov.f32 	%f1220, %f1195;
	mov.f32 	%f1221, %f1196;
	mov.f32 	%f1222, %f1197;
	mov.f32 	%f1223, %f1198;
	mov.u32 	%r1197, %r1173;
	mov.u32 	%r1198, %r1400;
	mov.u32 	%r1199, %r1174;
	mov.u32 	%r1200, %r1175;
	mov.u32 	%r1201, %r1176;
	mov.u32 	%r1202, %r1177;
	mov.u32 	%r1203, %r1178;
	mov.u32 	%r1204, %r1179;
	mov.u32 	%r1205, %r1180;
	mov.u32 	%r1206, %r1181;
	mov.u32 	%r1207, %r1182;
	mov.u32 	%r1208, %r1183;
	mov.u32 	%r1209, %r1184;
	mov.u32 	%r1210, %r1185;
	mov.u32 	%r1211, %r1186;
	mov.u32 	%r1212, %r1187;
	mov.u32 	%r1213, %r1188;
	mov.u32 	%r1214, %r1189;
	mov.u32 	%r1215, %r1190;
	mov.u32 	%r1216, %r1191;
	mov.u32 	%r1217, %r1192;
	mov.u32 	%r1218, %r1193;
	mov.u32 	%r1219, %r1194;
	mov.u32 	%r1220, %r1195;
	@%p299 bra 	$L__BB8_351;
	setp.leu.f32 	%p300, %f1178, %f1403;
	mov.f32 	%f1200, %f1176;
	mov.f32 	%f1201, %f1177;
	mov.f32 	%f1202, %f1403;
	mov.f32 	%f1203, %f1178;
	mov.f32 	%f1204, %f1179;
	mov.f32 	%f1205, %f1180;
	mov.f32 	%f1206, %f1181;
	mov.f32 	%f1207, %f1182;
	mov.f32 	%f1208, %f1183;
	mov.f32 	%f1209, %f1184;
	mov.f32 	%f1210, %f1185;
	mov.f32 	%f1211, %f1186;
	mov.f32 	%f1212, %f1187;
	mov.f32 	%f1213, %f1188;
	mov.f32 	%f1214, %f1189;
	mov.f32 	%f1215, %f1190;
	mov.f32 	%f1216, %f1191;
	mov.f32 	%f1217, %f1192;
	mov.f32 	%f1218, %f1193;
	mov.f32 	%f1219, %f1194;
	mov.f32 	%f1220, %f1195;
	mov.f32 	%f1221, %f1196;
	mov.f32 	%f1222, %f1197;
	mov.f32 	%f1223, %f1198;
	mov.u32 	%r1197, %r1173;
	mov.u32 	%r1198, %r1174;
	mov.u32 	%r1199, %r1400;
	mov.u32 	%r1200, %r1175;
	mov.u32 	%r1201, %r1176;
	mov.u32 	%r1202, %r1177;
	mov.u32 	%r1203, %r1178;
	mov.u32 	%r1204, %r1179;
	mov.u32 	%r1205, %r1180;
	mov.u32 	%r1206, %r1181;
	mov.u32 	%r1207, %r1182;
	mov.u32 	%r1208, %r1183;
	mov.u32 	%r1209, %r1184;
	mov.u32 	%r1210, %r1185;
	mov.u32 	%r1211, %r1186;
	mov.u32 	%r1212, %r1187;
	mov.u32 	%r1213, %r1188;
	mov.u32 	%r1214, %r1189;
	mov.u32 	%r1215, %r1190;
	mov.u32 	%r1216, %r1191;
	mov.u32 	%r1217, %r1192;
	mov.u32 	%r1218, %r1193;
	mov.u32 	%r1219, %r1194;
	mov.u32 	%r1220, %r1195;
	@%p300 bra 	$L__BB8_351;
	setp.leu.f32 	%p301, %f1179, %f1403;
	mov.f32 	%f1200, %f1176;
	mov.f32 	%f1201, %f1177;
	mov.f32 	%f1202, %f1178;
	mov.f32 	%f1203, %f1403;
	mov.f32 	%f1204, %f1179;
	mov.f32 	%f1205, %f1180;
	mov.f32 	%f1206, %f1181;
	mov.f32 	%f1207, %f1182;
	mov.f32 	%f1208, %f1183;
	mov.f32 	%f1209, %f1184;
	mov.f32 	%f1210, %f1185;
	mov.f32 	%f1211, %f1186;
	mov.f32 	%f1212, %f1187;
	mov.f32 	%f1213, %f1188;
	mov.f32 	%f1214, %f1189;
	mov.f32 	%f1215, %f1190;
	mov.f32 	%f1216, %f1191;
	mov.f32 	%f1217, %f1192;
	mov.f32 	%f1218, %f1193;
	mov.f32 	%f1219, %f1194;
	mov.f32 	%f1220, %f1195;
	mov.f32 	%f1221, %f1196;
	mov.f32 	%f1222, %f1197;
	mov.f32 	%f1223, %f1198;
	mov.u32 	%r1197, %r1173;
	mov.u32 	%r1198, %r1174;
	mov.u32 	%r1199, %r1175;
	mov.u32 	%r1200, %r1400;
	mov.u32 	%r1201, %r1176;
	mov.u32 	%r1202, %r1177;
	mov.u32 	%r1203, %r1178;
	mov.u32 	%r1204, %r1179;
	mov.u32 	%r1205, %r1180;
	mov.u32 	%r1206, %r1181;
	mov.u32 	%r1207, %r1182;
	mov.u32 	%r1208, %r1183;
	mov.u32 	%r1209, %r1184;
	mov.u32 	%r1210, %r1185;
	mov.u32 	%r1211, %r1186;
	mov.u32 	%r1212, %r1187;
	mov.u32 	%r1213, %r1188;
	mov.u32 	%r1214, %r1189;
	mov.u32 	%r1215, %r1190;
	mov.u32 	%r1216, %r1191;
	mov.u32 	%r1217, %r1192;
	mov.u32 	%r1218, %r1193;
	mov.u32 	%r1219, %r1194;
	mov.u32 	%r1220, %r1195;
	@%p301 bra 	$L__BB8_351;
	setp.leu.f32 	%p302, %f1180, %f1403;
	mov.f32 	%f1200, %f1176;
	mov.f32 	%f1201, %f1177;
	mov.f32 	%f1202, %f1178;
	mov.f32 	%f1203, %f1179;
	mov.f32 	%f1204, %f1403;
	mov.f32 	%f1205, %f1180;
	mov.f32 	%f1206, %f1181;
	mov.f32 	%f1207, %f1182;
	mov.f32 	%f1208, %f1183;
	mov.f32 	%f1209, %f1184;
	mov.f32 	%f1210, %f1185;
	mov.f32 	%f1211, %f1186;
	mov.f32 	%f1212, %f1187;
	mov.f32 	%f1213, %f1188;
	mov.f32 	%f1214, %f1189;
	mov.f32 	%f1215, %f1190;
	mov.f32 	%f1216, %f1191;
	mov.f32 	%f1217, %f1192;
	mov.f32 	%f1218, %f1193;
	mov.f32 	%f1219, %f1194;
	mov.f32 	%f1220, %f1195;
	mov.f32 	%f1221, %f1196;
	mov.f32 	%f1222, %f1197;
	mov.f32 	%f1223, %f1198;
	mov.u32 	%r1197, %r1173;
	mov.u32 	%r1198, %r1174;
	mov.u32 	%r1199, %r1175;
	mov.u32 	%r1200, %r1176;
	mov.u32 	%r1201, %r1400;
	mov.u32 	%r1202, %r1177;
	mov.u32 	%r1203, %r1178;
	mov.u32 	%r1204, %r1179;
	mov.u32 	%r1205, %r1180;
	mov.u32 	%r1206, %r1181;
	mov.u32 	%r1207, %r1182;
	mov.u32 	%r1208, %r1183;
	mov.u32 	%r1209, %r1184;
	mov.u32 	%r1210, %r1185;
	mov.u32 	%r1211, %r1186;
	mov.u32 	%r1212, %r1187;
	mov.u32 	%r1213, %r1188;
	mov.u32 	%r1214, %r1189;
	mov.u32 	%r1215, %r1190;
	mov.u32 	%r1216, %r1191;
	mov.u32 	%r1217, %r1192;
	mov.u32 	%r1218, %r1193;
	mov.u32 	%r1219, %r1194;
	mov.u32 	%r1220, %r1195;
	@%p302 bra 	$L__BB8_351;
	setp.leu.f32 	%p303, %f1181, %f1403;
	mov.f32 	%f1200, %f1176;
	mov.f32 	%f1201, %f1177;
	mov.f32 	%f1202, %f1178;
	mov.f32 	%f1203, %f1179;
	mov.f32 	%f1204, %f1180;
	mov.f32 	%f1205, %f1403;
	mov.f32 	%f1206, %f1181;
	mov.f32 	%f1207, %f1182;
	mov.f32 	%f1208, %f1183;
	mov.f32 	%f1209, %f1184;
	mov.f32 	%f1210, %f1185;
	mov.f32 	%f1211, %f1186;
	mov.f32 	%f1212, %f1187;
	mov.f32 	%f1213, %f1188;
	mov.f32 	%f1214, %f1189;
	mov.f32 	%f1215, %f1190;
	mov.f32 	%f1216, %f1191;
	mov.f32 	%f1217, %f1192;
	mov.f32 	%f1218, %f1193;
	mov.f32 	%f1219, %f1194;
	mov.f32 	%f1220, %f1195;
	mov.f32 	%f1221, %f1196;
	mov.f32 	%f1222, %f1197;
	mov.f32 	%f1223, %f1198;
	mov.u32 	%r1197, %r1173;
	mov.u32 	%r1198, %r1174;
	mov.u32 	%r1199, %r1175;
	mov.u32 	%r1200, %r1176;
	mov.u32 	%r1201, %r1177;
	mov.u32 	%r1202, %r1400;
	mov.u32 	%r1203, %r1178;
	mov.u32 	%r1204, %r1179;
	mov.u32 	%r1205, %r1180;
	mov.u32 	%r1206, %r1181;
	mov.u32 	%r1207, %r1182;
	mov.u32 	%r1208, %r1183;
	mov.u32 	%r1209, %r1184;
	mov.u32 	%r1210, %r1185;
	mov.u32 	%r1211, %r1186;
	mov.u32 	%r1212, %r1187;
	mov.u32 	%r1213, %r1188;
	mov.u32 	%r1214, %r1189;
	mov.u32 	%r1215, %r1190;
	mov.u32 	%r1216, %r1191;
	mov.u32 	%r1217, %r1192;
	mov.u32 	%r1218, %r1193;
	mov.u32 	%r1219, %r1194;
	mov.u32 	%r1220, %r1195;
	@%p303 bra 	$L__BB8_351;
	setp.leu.f32 	%p304, %f1182, %f1403;
	mov.f32 	%f1200, %f1176;
	mov.f32 	%f1201, %f1177;
	mov.f32 	%f1202, %f1178;
	mov.f32 	%f1203, %f1179;
	mov.f32 	%f1204, %f1180;
	mov.f32 	%f1205, %f1181;
	mov.f32 	%f1206, %f1403;
	mov.f32 	%f1207, %f1182;
	mov.f32 	%f1208, %f1183;
	mov.f32 	%f1209, %f1184;
	mov.f32 	%f1210, %f1185;
	mov.f32 	%f1211, %f1186;
	mov.f32 	%f1212, %f1187;
	mov.f32 	%f1213, %f1188;
	mov.f32 	%f1214, %f1189;
	mov.f32 	%f1215, %f1190;
	mov.f32 	%f1216, %f1191;
	mov.f32 	%f1217, %f1192;
	mov.f32 	%f1218, %f1193;
	mov.f32 	%f1219, %f1194;
	mov.f32 	%f1220, %f1195;
	mov.f32 	%f1221, %f1196;
	mov.f32 	%f1222, %f1197;
	mov.f32 	%f1223, %f1198;
	mov.u32 	%r1197, %r1173;
	mov.u32 	%r1198, %r1174;
	mov.u32 	%r1199, %r1175;
	mov.u32 	%r1200, %r1176;
	mov.u32 	%r1201, %r1177;
	mov.u32 	%r1202, %r1178;
	mov.u32 	%r1203, %r1400;
	mov.u32 	%r1204, %r1179;
	mov.u32 	%r1205, %r1180;
	mov.u32 	%r1206, %r1181;
	mov.u32 	%r1207, %r1182;
	mov.u32 	%r1208, %r1183;
	mov.u32 	%r1209, %r1184;
	mov.u32 	%r1210, %r1185;
	mov.u32 	%r1211, %r1186;
	mov.u32 	%r1212, %r1187;
	mov.u32 	%r1213, %r1188;
	mov.u32 	%r1214, %r1189;
	mov.u32 	%r1215, %r1190;
	mov.u32 	%r1216, %r1191;
	mov.u32 	%r1217, %r1192;
	mov.u32 	%r1218, %r1193;
	mov.u32 	%r1219, %r1194;
	mov.u32 	%r1220, %r1195;
	@%p304 bra 	$L__BB8_351;
	setp.leu.f32 	%p305, %f1183, %f1403;
	mov.f32 	%f1200, %f1176;
	mov.f32 	%f1201, %f1177;
	mov.f32 	%f1202, %f1178;
	mov.f32 	%f1203, %f1179;
	mov.f32 	%f1204, %f1180;
	mov.f32 	%f1205, %f1181;
	mov.f32 	%f1206, %f1182;
	mov.f32 	%f1207, %f1403;
	mov.f32 	%f1208, %f1183;
	mov.f32 	%f1209, %f1184;
	mov.f32 	%f1210, %f1185;
	mov.f32 	%f1211, %f1186;
	mov.f32 	%f1212, %f1187;
	mov.f32 	%f1213, %f1188;
	mov.f32 	%f1214, %f1189;
	mov.f32 	%f1215, %f1190;
	mov.f32 	%f1216, %f1191;
	mov.f32 	%f1217, %f1192;
	mov.f32 	%f1218, %f1193;
	mov.f32 	%f1219, %f1194;
	mov.f32 	%f1220, %f1195;
	mov.f32 	%f1221, %f1196;
	mov.f32 	%f1222, %f1197;
	mov.f32 	%f1223, %f1198;
	mov.u32 	%r1197, %r1173;
	mov.u32 	%r1198, %r1174;
	mov.u32 	%r1199, %r1175;
	mov.u32 	%r1200, %r1176;
	mov.u32 	%r1201, %r1177;
	mov.u32 	%r1202, %r1178;
	mov.u32 	%r1203, %r1179;
	mov.u32 	%r1204, %r1400;
	mov.u32 	%r1205, %r1180;
	mov.u32 	%r1206, %r1181;
	mov.u32 	%r1207, %r1182;
	mov.u32 	%r1208, %r1183;
	mov.u32 	%r1209, %r1184;
	mov.u32 	%r1210, %r1185;
	mov.u32 	%r1211, %r1186;
	mov.u32 	%r1212, %r1187;
	mov.u32 	%r1213, %r1188;
	mov.u32 	%r1214, %r1189;
	mov.u32 	%r1215, %r1190;
	mov.u32 	%r1216, %r1191;
	mov.u32 	%r1217, %r1192;
	mov.u32 	%r1218, %r1193;
	mov.u32 	%r1219, %r1194;
	mov.u32 	%r1220, %r1195;
	@%p305 bra 	$L__BB8_351;
	setp.leu.f32 	%p306, %f1184, %f1403;
	mov.f32 	%f1200, %f1176;
	mov.f32 	%f1201, %f1177;
	mov.f32 	%f1202, %f1178;
	mov.f32 	%f1203, %f1179;
	mov.f32 	%f1204, %f1180;
	mov.f32 	%f1205, %f1181;
	mov.f32 	%f1206, %f1182;
	mov.f32 	%f1207, %f1183;
	mov.f32 	%f1208, %f1403;
	mov.f32 	%f1209, %f1184;
	mov.f32 	%f1210, %f1185;
	mov.f32 	%f1211, %f1186;
	mov.f32 	%f1212, %f1187;
	mov.f32 	%f1213, %f1188;
	mov.f32 	%f1214, %f1189;
	mov.f32 	%f1215, %f1190;
	mov.f32 	%f1216, %f1191;
	mov.f32 	%f1217, %f1192;
	mov.f32 	%f1218, %f1193;
	mov.f32 	%f1219, %f1194;
	mov.f32 	%f1220, %f1195;
	mov.f32 	%f1221, %f1196;
	mov.f32 	%f1222, %f1197;
	mov.f32 	%f1223, %f1198;
	mov.u32 	%r1197, %r1173;
	mov.u32 	%r1198, %r1174;
	mov.u32 	%r1199, %r1175;
	mov.u32 	%r1200, %r1176;
	mov.u32 	%r1201, %r1177;
	mov.u32 	%r1202, %r1178;
	mov.u32 	%r1203, %r1179;
	mov.u32 	%r1204, %r1180;
	mov.u32 	%r1205, %r1400;
	mov.u32 	%r1206, %r1181;
	mov.u32 	%r1207, %r1182;
	mov.u32 	%r1208, %r1183;
	mov.u32 	%r1209, %r1184;
	mov.u32 	%r1210, %r1185;
	mov.u32 	%r1211, %r1186;
	mov.u32 	%r1212, %r1187;
	mov.u32 	%r1213, %r1188;
	mov.u32 	%r1214, %r1189;
	mov.u32 	%r1215, %r1190;
	mov.u32 	%r1216, %r1191;
	mov.u32 	%r1217, %r1192;
	mov.u32 	%r1218, %r1193;
	mov.u32 	%r1219, %r1194;
	mov.u32 	%r1220, %r1195;
	@%p306 bra 	$L__BB8_351;
	setp.leu.f32 	%p307, %f1185, %f1403;
	mov.f32 	%f1200, %f1176;
	mov.f32 	%f1201, %f1177;
	mov.f32 	%f1202, %f1178;
	mov.f32 	%f1203, %f1179;
	mov.f32 	%f1204, %f1180;
	mov.f32 	%f1205, %f1181;
	mov.f32 	%f1206, %f1182;
	mov.f32 	%f1207, %f1183;
	mov.f32 	%f1208, %f1184;
	mov.f32 	%f1209, %f1403;
	mov.f32 	%f1210, %f1185;
	mov.f32 	%f1211, %f1186;
	mov.f32 	%f1212, %f1187;
	mov.f32 	%f1213, %f1188;
	mov.f32 	%f1214, %f1189;
	mov.f32 	%f1215, %f1190;
	mov.f32 	%f1216, %f1191;
	mov.f32 	%f1217, %f1192;
	mov.f32 	%f1218, %f1193;
	mov.f32 	%f1219, %f1194;
	mov.f32 	%f1220, %f1195;
	mov.f32 	%f1221, %f1196;
	mov.f32 	%f1222, %f1197;
	mov.f32 	%f1223, %f1198;
	mov.u32 	%r1197, %r1173;
	mov.u32 	%r1198, %r1174;
	mov.u32 	%r1199, %r1175;
	mov.u32 	%r1200, %r1176;
	mov.u32 	%r1201, %r1177;
	mov.u32 	%r1202, %r1178;
	mov.u32 	%r1203, %r1179;
	mov.u32 	%r1204, %r1180;
	mov.u32 	%r1205, %r1181;
	mov.u32 	%r1206, %r1400;
	mov.u32 	%r1207, %r1182;
	mov.u32 	%r1208, %r1183;
	mov.u32 	%r1209, %r1184;
	mov.u32 	%r1210, %r1185;
	mov.u32 	%r1211, %r1186;
	mov.u32 	%r1212, %r1187;
	mov.u32 	%r1213, %r1188;
	mov.u32 	%r1214, %r1189;
	mov.u32 	%r1215, %r1190;
	mov.u32 	%r1216, %r1191;
	mov.u32 	%r1217, %r1192;
	mov.u32 	%r1218, %r1193;
	mov.u32 	%r1219, %r1194;
	mov.u32 	%r1220, %r1195;
	@%p307 bra 	$L__BB8_351;
	setp.leu.f32 	%p308, %f1186, %f1403;
	mov.f32 	%f1200, %f1176;
	mov.f32 	%f1201, %f1177;
	mov.f32 	%f1202, %f1178;
	mov.f32 	%f1203, %f1179;
	mov.f32 	%f1204, %f1180;
	mov.f32 	%f1205, %f1181;
	mov.f32 	%f1206, %f1182;
	mov.f32 	%f1207, %f1183;
	mov.f32 	%f1208, %f1184;
	mov.f32 	%f1209, %f1185;
	mov.f32 	%f1210, %f1403;
	mov.f32 	%f1211, %f1186;
	mov.f32 	%f1212, %f1187;
	mov.f32 	%f1213, %f1188;
	mov.f32 	%f1214, %f1189;
	mov.f32 	%f1215, %f1190;
	mov.f32 	%f1216, %f1191;
	mov.f32 	%f1217, %f1192;
	mov.f32 	%f1218, %f1193;
	mov.f32 	%f1219, %f1194;
	mov.f32 	%f1220, %f1195;
	mov.f32 	%f1221, %f1196;
	mov.f32 	%f1222, %f1197;
	mov.f32 	%f1223, %f1198;
	mov.u32 	%r1197, %r1173;
	mov.u32 	%r1198, %r1174;
	mov.u32 	%r1199, %r1175;
	mov.u32 	%r1200, %r1176;
	mov.u32 	%r1201, %r1177;
	mov.u32 	%r1202, %r1178;
	mov.u32 	%r1203, %r1179;
	mov.u32 	%r1204, %r1180;
	mov.u32 	%r1205, %r1181;
	mov.u32 	%r1206, %r1182;
	mov.u32 	%r1207, %r1400;
	mov.u32 	%r1208, %r1183;
	mov.u32 	%r1209, %r1184;
	mov.u32 	%r1210, %r1185;
	mov.u32 	%r1211, %r1186;
	mov.u32 	%r1212, %r1187;
	mov.u32 	%r1213, %r1188;
	mov.u32 	%r1214, %r1189;
	mov.u32 	%r1215, %r1190;
	mov.u32 	%r1216, %r1191;
	mov.u32 	%r1217, %r1192;
	mov.u32 	%r1218, %r1193;
	mov.u32 	%r1219, %r1194;
	mov.u32 	%r1220, %r1195;
	@%p308 bra 	$L__BB8_351;
	setp.leu.f32 	%p309, %f1187, %f1403;
	mov.f32 	%f1200, %f1176;
	mov.f32 	%f1201, %f1177;
	mov.f32 	%f1202, %f1178;
	mov.f32 	%f1203, %f1179;
	mov.f32 	%f1204, %f1180;
	mov.f32 	%f1205, %f1181;
	mov.f32 	%f1206, %f1182;
	mov.f32 	%f1207, %f1183;
	mov.f32 	%f1208, %f1184;
	mov.f32 	%f1209, %f1185;
	mov.f32 	%f1210, %f1186;
	mov.f32 	%f1211, %f1403;
	mov.f32 	%f1212, %f1187;
	mov.f32 	%f1213, %f1188;
	mov.f32 	%f1214, %f1189;
	mov.f32 	%f1215, %f1190;
	mov.f32 	%f1216, %f1191;
	mov.f32 	%f1217, %f1192;
	mov.f32 	%f1218, %f1193;
	mov.f32 	%f1219, %f1194;
	mov.f32 	%f1220, %f1195;
	mov.f32 	%f1221, %f1196;
	mov.f32 	%f1222, %f1197;
	mov.f32 	%f1223, %f1198;
	mov.u32 	%r1197, %r1173;
	mov.u32 	%r1198, %r1174;
	mov.u32 	%r1199, %r1175;
	mov.u32 	%r1200, %r1176;
	mov.u32 	%r1201, %r1177;
	mov.u32 	%r1202, %r1178;
	mov.u32 	%r1203, %r1179;
	mov.u32 	%r1204, %r1180;
	mov.u32 	%r1205, %r1181;
	mov.u32 	%r1206, %r1182;
	mov.u32 	%r1207, %r1183;
	mov.u32 	%r1208, %r1400;
	mov.u32 	%r1209, %r1184;
	mov.u32 	%r1210, %r1185;
	mov.u32 	%r1211, %r1186;
	mov.u32 	%r1212, %r1187;
	mov.u32 	%r1213, %r1188;
	mov.u32 	%r1214, %r1189;
	mov.u32 	%r1215, %r1190;
	mov.u32 	%r1216, %r1191;
	mov.u32 	%r1217, %r1192;
	mov.u32 	%r1218, %r1193;
	mov.u32 	%r1219, %r1194;
	mov.u32 	%r1220, %r1195;
	@%p309 bra 	$L__BB8_351;
	setp.leu.f32 	%p310, %f1188, %f1403;
	mov.f32 	%f1200, %f1176;
	mov.f32 	%f1201, %f1177;
	mov.f32 	%f1202, %f1178;
	mov.f32 	%f1203, %f1179;
	mov.f32 	%f1204, %f1180;
	mov.f32 	%f1205, %f1181;
	mov.f32 	%f1206, %f1182;
	mov.f32 	%f1207, %f1183;
	mov.f32 	%f1208, %f1184;
	mov.f32 	%f1209, %f1185;
	mov.f32 	%f1210, %f1186;
	mov.f32 	%f1211, %f1187;
	mov.f32 	%f1212, %f1403;
	mov.f32 	%f1213, %f1188;
	mov.f32 	%f1214, %f1189;
	mov.f32 	%f1215, %f1190;
	mov.f32 	%f1216, %f1191;
	mov.f32 	%f1217, %f1192;
	mov.f32 	%f1218, %f1193;
	mov.f32 	%f1219, %f1194;
	mov.f32 	%f1220, %f1195;
	mov.f32 	%f1221, %f1196;
	mov.f32 	%f1222, %f1197;
	mov.f32 	%f1223, %f1198;
	mov.u32 	%r1197, %r1173;
	mov.u32 	%r1198, %r1174;
	mov.u32 	%r1199, %r1175;
	mov.u32 	%r1200, %r1176;
	mov.u32 	%r1201, %r1177;
	mov.u32 	%r1202, %r1178;
	mov.u32 	%r1203, %r1179;
	mov.u32 	%r1204, %r1180;
	mov.u32 	%r1205, %r1181;
	mov.u32 	%r1206, %r1182;
	mov.u32 	%r1207, %r1183;
	mov.u32 	%r1208, %r1184;
	mov.u32 	%r1209, %r1400;
	mov.u32 	%r1210, %r1185;
	mov.u32 	%r1211, %r1186;
	mov.u32 	%r1212, %r1187;
	mov.u32 	%r1213, %r1188;
	mov.u32 	%r1214, %r1189;
	mov.u32 	%r1215, %r1190;
	mov.u32 	%r1216, %r1191;
	mov.u32 	%r1217, %r1192;
	mov.u32 	%r1218, %r1193;
	mov.u32 	%r1219, %r1194;
	mov.u32 	%r1220, %r1195;
	@%p310 bra 	$L__BB8_351;
	setp.leu.f32 	%p311, %f1189, %f1403;
	mov.f32 	%f1200, %f1176;
	mov.f32 	%f1201, %f1177;
	mov.f32 	%f1202, %f1178;
	mov.f32 	%f1203, %f1179;
	mov.f32 	%f1204, %f1180;
	mov.f32 	%f1205, %f1181;
	mov.f32 	%f1206, %f1182;
	mov.f32 	%f1207, %f1183;
	mov.f32 	%f1208, %f1184;
	mov.f32 	%f1209, %f1185;
	mov.f32 	%f1210, %f1186;
	mov.f32 	%f1211, %f1187;
	mov.f32 	%f1212, %f1188;
	mov.f32 	%f1213, %f1403;
	mov.f32 	%f1214, %f1189;
	mov.f32 	%f1215, %f1190;
	mov.f32 	%f1216, %f1191;
	mov.f32 	%f1217, %f1192;
	mov.f32 	%f1218, %f1193;
	mov.f32 	%f1219, %f1194;
	mov.f32 	%f1220, %f1195;
	mov.f32 	%f1221, %f1196;
	mov.f32 	%f1222, %f1197;
	mov.f32 	%f1223, %f1198;
	mov.u32 	%r1197, %r1173;
	mov.u32 	%r1198, %r1174;
	mov.u32 	%r1199, %r1175;
	mov.u32 	%r1200, %r1176;
	mov.u32 	%r1201, %r1177;
	mov.u32 	%r1202, %r1178;
	mov.u32 	%r1203, %r1179;
	mov.u32 	%r1204, %r1180;
	mov.u32 	%r1205, %r1181;
	mov.u32 	%r1206, %r1182;
	mov.u32 	%r1207, %r1183;
	mov.u32 	%r1208, %r1184;
	mov.u32 	%r1209, %r1185;
	mov.u32 	%r1210, %r1400;
	mov.u32 	%r1211, %r1186;
	mov.u32 	%r1212, %r1187;
	mov.u32 	%r1213, %r1188;
	mov.u32 	%r1214, %r1189;
	mov.u32 	%r1215, %r1190;
	mov.u32 	%r1216, %r1191;
	mov.u32 	%r1217, %r1192;
	mov.u32 	%r1218, %r1193;
	mov.u32 	%r1219, %r1194;
	mov.u32 	%r1220, %r1195;
	@%p311 bra 	$L__BB8_351;
	setp.leu.f32 	%p312, %f1190, %f1403;
	mov.f32 	%f1200, %f1176;
	mov.f32 	%f1201, %f1177;
	mov.f32 	%f1202, %f1178;
	mov.f32 	%f1203, %f1179;
	mov.f32 	%f1204, %f1180;
	mov.f32 	%f1205, %f1181;
	mov.f32 	%f1206, %f1182;
	mov.f32 	%f1207, %f1183;
	mov.f32 	%f1208, %f1184;
	mov.f32 	%f1209, %f1185;
	mov.f32 	%f1210, %f1186;
	mov.f32 	%f1211, %f1187;
	mov.f32 	%f1212, %f1188;
	mov.f32 	%f1213, %f1189;
	mov.f32 	%f1214, %f1403;
	mov.f32 	%f1215, %f1190;
	mov.f32 	%f1216, %f1191;
	mov.f32 	%f1217, %f1192;
	mov.f32 	%f1218, %f1193;
	mov.f32 	%f1219, %f1194;
	mov.f32 	%f1220, %f1195;
	mov.f32 	%f1221, %f1196;
	mov.f32 	%f1222, %f1197;
	mov.f32 	%f1223, %f1198;
	mov.u32 	%r1197, %r1173;
	mov.u32 	%r1198, %r1174;
	mov.u32 	%r1199, %r1175;
	mov.u32 	%r1200, %r1176;
	mov.u32 	%r1201, %r1177;
	mov.u32 	%r1202, %r1178;
	mov.u32 	%r1203, %r1179;
	mov.u32 	%r1204, %r1180;
	mov.u32 	%r1205, %r1181;
	mov.u32 	%r1206, %r1182;
	mov.u32 	%r1207, %r1183;
	mov.u32 	%r1208, %r1184;
	mov.u32 	%r1209, %r1185;
	mov.u32 	%r1210, %r1186;
	mov.u32 	%r1211, %r1400;
	mov.u32 	%r1212, %r1187;
	mov.u32 	%r1213, %r1188;
	mov.u32 	%r1214, %r1189;
	mov.u32 	%r1215, %r1190;
	mov.u32 	%r1216, %r1191;
	mov.u32 	%r1217, %r1192;
	mov.u32 	%r1218, %r1193;
	mov.u32 	%r1219, %r1194;
	mov.u32 	%r1220, %r1195;
	@%p312 bra 	$L__BB8_351;
	setp.leu.f32 	%p313, %f1191, %f1403;
	mov.f32 	%f1200, %f1176;
	mov.f32 	%f1201, %f1177;
	mov.f32 	%f1202, %f1178;
	mov.f32 	%f1203, %f1179;
	mov.f32 	%f1204, %f1180;
	mov.f32 	%f1205, %f1181;
	mov.f32 	%f1206, %f1182;
	mov.f32 	%f1207, %f1183;
	mov.f32 	%f1208, %f1184;
	mov.f32 	%f1209, %f1185;
	mov.f32 	%f1210, %f1186;
	mov.f32 	%f1211, %f1187;
	mov.f32 	%f1212, %f1188;
	mov.f32 	%f1213, %f1189;
	mov.f32 	%f1214, %f1190;
	mov.f32 	%f1215, %f1403;
	mov.f32 	%f1216, %f1191;
	mov.f32 	%f1217, %f1192;
	mov.f32 	%f1218, %f1193;
	mov.f32 	%f1219, %f1194;
	mov.f32 	%f1220, %f1195;
	mov.f32 	%f1221, %f1196;
	mov.f32 	%f1222, %f1197;
	mov.f32 	%f1223, %f1198;
	mov.u32 	%r1197, %r1173;
	mov.u32 	%r1198, %r1174;
	mov.u32 	%r1199, %r1175;
	mov.u32 	%r1200, %r1176;
	mov.u32 	%r1201, %r1177;
	mov.u32 	%r1202, %r1178;
	mov.u32 	%r1203, %r1179;
	mov.u32 	%r1204, %r1180;
	mov.u32 	%r1205, %r1181;
	mov.u32 	%r1206, %r1182;
	mov.u32 	%r1207, %r1183;
	mov.u32 	%r1208, %r1184;
	mov.u32 	%r1209, %r1185;
	mov.u32 	%r1210, %r1186;
	mov.u32 	%r1211, %r1187;
	mov.u32 	%r1212, %r1400;
	mov.u32 	%r1213, %r1188;
	mov.u32 	%r1214, %r1189;
	mov.u32 	%r1215, %r1190;
	mov.u32 	%r1216, %r1191;
	mov.u32 	%r1217, %r1192;
	mov.u32 	%r1218, %r1193;
	mov.u32 	%r1219, %r1194;
	mov.u32 	%r1220, %r1195;
	@%p313 bra 	$L__BB8_351;
	setp.leu.f32 	%p314, %f1192, %f1403;
	mov.f32 	%f1200, %f1176;
	mov.f32 	%f1201, %f1177;
	mov.f32 	%f1202, %f1178;
	mov.f32 	%f1203, %f1179;
	mov.f32 	%f1204, %f1180;
	mov.f32 	%f1205, %f1181;
	mov.f32 	%f1206, %f1182;
	mov.f32 	%f1207, %f1183;
	mov.f32 	%f1208, %f1184;
	mov.f32 	%f1209, %f1185;
	mov.f32 	%f1210, %f1186;
	mov.f32 	%f1211, %f1187;
	mov.f32 	%f1212, %f1188;
	mov.f32 	%f1213, %f1189;
	mov.f32 	%f1214, %f1190;
	mov.f32 	%f1215, %f1191;
	mov.f32 	%f1216, %f1403;
	mov.f32 	%f1217, %f1192;
	mov.f32 	%f1218, %f1193;
	mov.f32 	%f1219, %f1194;
	mov.f32 	%f1220, %f1195;
	mov.f32 	%f1221, %f1196;
	mov.f32 	%f1222, %f1197;
	mov.f32 	%f1223, %f1198;
	mov.u32 	%r1197, %r1173;
	mov.u32 	%r1198, %r1174;
	mov.u32 	%r1199, %r1175;
	mov.u32 	%r1200, %r1176;
	mov.u32 	%r1201, %r1177;
	mov.u32 	%r1202, %r1178;
	mov.u32 	%r1203, %r1179;
	mov.u32 	%r1204, %r1180;
	mov.u32 	%r1205, %r1181;
	mov.u32 	%r1206, %r1182;
	mov.u32 	%r1207, %r1183;
	mov.u32 	%r1208, %r1184;
	mov.u32 	%r1209, %r1185;
	mov.u32 	%r1210, %r1186;
	mov.u32 	%r1211, %r1187;
	mov.u32 	%r1212, %r1188;
	mov.u32 	%r1213, %r1400;
	mov.u32 	%r1214, %r1189;
	mov.u32 	%r1215, %r1190;
	mov.u32 	%r1216, %r1191;
	mov.u32 	%r1217, %r1192;
	mov.u32 	%r1218, %r1193;
	mov.u32 	%r1219, %r1194;
	mov.u32 	%r1220, %r1195;
	@%p314 bra 	$L__BB8_351;
	setp.leu.f32 	%p315, %f1193, %f1403;
	mov.f32 	%f1200, %f1176;
	mov.f32 	%f1201, %f1177;
	mov.f32 	%f1202, %f1178;
	mov.f32 	%f1203, %f1179;
	mov.f32 	%f1204, %f1180;
	mov.f32 	%f1205, %f1181;
	mov.f32 	%f1206, %f1182;
	mov.f32 	%f1207, %f1183;
	mov.f32 	%f1208, %f1184;
	mov.f32 	%f1209, %f1185;
	mov.f32 	%f1210, %f1186;
	mov.f32 	%f1211, %f1187;
	mov.f32 	%f1212, %f1188;
	mov.f32 	%f1213, %f1189;
	mov.f32 	%f1214, %f1190;
	mov.f32 	%f1215, %f1191;
	mov.f32 	%f1216, %f1192;
	mov.f32 	%f1217, %f1403;
	mov.f32 	%f1218, %f1193;
	mov.f32 	%f1219, %f1194;
	mov.f32 	%f1220, %f1195;
	mov.f32 	%f1221, %f1196;
	mov.f32 	%f1222, %f1197;
	mov.f32 	%f1223, %f1198;
	mov.u32 	%r1197, %r1173;
	mov.u32 	%r1198, %r1174;
	mov.u32 	%r1199, %r1175;
	mov.u32 	%r1200, %r1176;
	mov.u32 	%r1201, %r1177;
	mov.u32 	%r1202, %r1178;
	mov.u32 	%r1203, %r1179;
	mov.u32 	%r1204, %r1180;
	mov.u32 	%r1205, %r1181;
	mov.u32 	%r1206, %r1182;
	mov.u32 	%r1207, %r1183;
	mov.u32 	%r1208, %r1184;
	mov.u32 	%r1209, %r1185;
	mov.u32 	%r1210, %r1186;
	mov.u32 	%r1211, %r1187;
	mov.u32 	%r1212, %r1188;
	mov.u32 	%r1213, %r1189;
	mov.u32 	%r1214, %r1400;
	mov.u32 	%r1215, %r1190;
	mov.u32 	%r1216, %r1191;
	mov.u32 	%r1217, %r1192;
	mov.u32 	%r1218, %r1193;
	mov.u32 	%r1219, %r1194;
	mov.u32 	%r1220, %r1195;
	@%p315 bra 	$L__BB8_351;
	setp.leu.f32 	%p316, %f1194, %f1403;
	mov.f32 	%f1200, %f1176;
	mov.f32 	%f1201, %f1177;
	mov.f32 	%f1202, %f1178;
	mov.f32 	%f1203, %f1179;
	mov.f32 	%f1204, %f1180;
	mov.f32 	%f1205, %f1181;
	mov.f32 	%f1206, %f1182;
	mov.f32 	%f1207, %f1183;
	mov.f32 	%f1208, %f1184;
	mov.f32 	%f1209, %f1185;
	mov.f32 	%f1210, %f1186;
	mov.f32 	%f1211, %f1187;
	mov.f32 	%f1212, %f1188;
	mov.f32 	%f1213, %f1189;
	mov.f32 	%f1214, %f1190;
	mov.f32 	%f1215, %f1191;
	mov.f32 	%f1216, %f1192;
	mov.f32 	%f1217, %f1193;
	mov.f32 	%f1218, %f1403;
	mov.f32 	%f1219, %f1194;
	mov.f32 	%f1220, %f1195;
	mov.f32 	%f1221, %f1196;
	mov.f32 	%f1222, %f1197;
	mov.f32 	%f1223, %f1198;
	mov.u32 	%r1197, %r1173;
	mov.u32 	%r1198, %r1174;
	mov.u32 	%r1199, %r1175;
	mov.u32 	%r1200, %r1176;
	mov.u32 	%r1201, %r1177;
	mov.u32 	%r1202, %r1178;
	mov.u32 	%r1203, %r1179;
	mov.u32 	%r1204, %r1180;
	mov.u32 	%r1205, %r1181;
	mov.u32 	%r1206, %r1182;
	mov.u32 	%r1207, %r1183;
	mov.u32 	%r1208, %r1184;
	mov.u32 	%r1209, %r1185;
	mov.u32 	%r1210, %r1186;
	mov.u32 	%r1211, %r1187;
	mov.u32 	%r1212, %r1188;
	mov.u32 	%r1213, %r1189;
	mov.u32 	%r1214, %r1190;
	mov.u32 	%r1215, %r1400;
	mov.u32 	%r1216, %r1191;
	mov.u32 	%r1217, %r1192;
	mov.u32 	%r1218, %r1193;
	mov.u32 	%r1219, %r1194;
	mov.u32 	%r1220, %r1195;
	@%p316 bra 	$L__BB8_351;
	setp.leu.f32 	%p317, %f1195, %f1403;
	mov.f32 	%f1200, %f1176;
	mov.f32 	%f1201, %f1177;
	mov.f32 	%f1202, %f1178;
	mov.f32 	%f1203, %f1179;
	mov.f32 	%f1204, %f1180;
	mov.f32 	%f1205, %f1181;
	mov.f32 	%f1206, %f1182;
	mov.f32 	%f1207, %f1183;
	mov.f32 	%f1208, %f1184;
	mov.f32 	%f1209, %f1185;
	mov.f32 	%f1210, %f1186;
	mov.f32 	%f1211, %f1187;
	mov.f32 	%f1212, %f1188;
	mov.f32 	%f1213, %f1189;
	mov.f32 	%f1214, %f1190;
	mov.f32 	%f1215, %f1191;
	mov.f32 	%f1216, %f1192;
	mov.f32 	%f1217, %f1193;
	mov.f32 	%f1218, %f1194;
	mov.f32 	%f1219, %f1403;
	mov.f32 	%f1220, %f1195;
	mov.f32 	%f1221, %f1196;
	mov.f32 	%f1222, %f1197;
	mov.f32 	%f1223, %f1198;
	mov.u32 	%r1197, %r1173;
	mov.u32 	%r1198, %r1174;
	mov.u32 	%r1199, %r1175;
	mov.u32 	%r1200, %r1176;
	mov.u32 	%r1201, %r1177;
	mov.u32 	%r1202, %r1178;
	mov.u32 	%r1203, %r1179;
	mov.u32 	%r1204, %r1180;
	mov.u32 	%r1205, %r1181;
	mov.u32 	%r1206, %r1182;
	mov.u32 	%r1207, %r1183;
	mov.u32 	%r1208, %r1184;
	mov.u32 	%r1209, %r1185;
	mov.u32 	%r1210, %r1186;
	mov.u32 	%r1211, %r1187;
	mov.u32 	%r1212, %r1188;
	mov.u32 	%r1213, %r1189;
	mov.u32 	%r1214, %r1190;
	mov.u32 	%r1215, %r1191;
	mov.u32 	%r1216, %r1400;
	mov.u32 	%r1217, %r1192;
	mov.u32 	%r1218, %r1193;
	mov.u32 	%r1219, %r1194;
	mov.u32 	%r1220, %r1195;
	@%p317 bra 	$L__BB8_351;
	setp.leu.f32 	%p318, %f1196, %f1403;
	mov.f32 	%f1200, %f1176;
	mov.f32 	%f1201, %f1177;
	mov.f32 	%f1202, %f1178;
	mov.f32 	%f1203, %f1179;
	mov.f32 	%f1204, %f1180;
	mov.f32 	%f1205, %f1181;
	mov.f32 	%f1206, %f1182;
	mov.f32 	%f1207, %f1183;
	mov.f32 	%f1208, %f1184;
	mov.f32 	%f1209, %f1185;
	mov.f32 	%f1210, %f1186;
	mov.f32 	%f1211, %f1187;
	mov.f32 	%f1212, %f1188;
	mov.f32 	%f1213, %f1189;
	mov.f32 	%f1214, %f1190;
	mov.f32 	%f1215, %f1191;
	mov.f32 	%f1216, %f1192;
	mov.f32 	%f1217, %f1193;
	mov.f32 	%f1218, %f1194;
	mov.f32 	%f1219, %f1195;
	mov.f32 	%f1220, %f1403;
	mov.f32 	%f1221, %f1196;
	mov.f32 	%f1222, %f1197;
	mov.f32 	%f1223, %f1198;
	mov.u32 	%r1197, %r1173;
	mov.u32 	%r1198, %r1174;
	mov.u32 	%r1199, %r1175;
	mov.u32 	%r1200, %r1176;
	mov.u32 	%r1201, %r1177;
	mov.u32 	%r1202, %r1178;
	mov.u32 	%r1203, %r1179;
	mov.u32 	%r1204, %r1180;
	mov.u32 	%r1205, %r1181;
	mov.u32 	%r1206, %r1182;
	mov.u32 	%r1207, %r1183;
	mov.u32 	%r1208, %r1184;
	mov.u32 	%r1209, %r1185;
	mov.u32 	%r1210, %r1186;
	mov.u32 	%r1211, %r1187;
	mov.u32 	%r1212, %r1188;
	mov.u32 	%r1213, %r1189;
	mov.u32 	%r1214, %r1190;
	mov.u32 	%r1215, %r1191;
	mov.u32 	%r1216, %r1192;
	mov.u32 	%r1217, %r1400;
	mov.u32 	%r1218, %r1193;
	mov.u32 	%r1219, %r1194;
	mov.u32 	%r1220, %r1195;
	@%p318 bra 	$L__BB8_351;
	setp.leu.f32 	%p319, %f1197, %f1403;
	mov.f32 	%f1200, %f1176;
	mov.f32 	%f1201, %f1177;
	mov.f32 	%f1202, %f1178;
	mov.f32 	%f1203, %f1179;
	mov.f32 	%f1204, %f1180;
	mov.f32 	%f1205, %f1181;
	mov.f32 	%f1206, %f1182;
	mov.f32 	%f1207, %f1183;
	mov.f32 	%f1208, %f1184;
	mov.f32 	%f1209, %f1185;
	mov.f32 	%f1210, %f1186;
	mov.f32 	%f1211, %f1187;
	mov.f32 	%f1212, %f1188;
	mov.f32 	%f1213, %f1189;
	mov.f32 	%f1214, %f1190;
	mov.f32 	%f1215, %f1191;
	mov.f32 	%f1216, %f1192;
	mov.f32 	%f1217, %f1193;
	mov.f32 	%f1218, %f1194;
	mov.f32 	%f1219, %f1195;
	mov.f32 	%f1220, %f1196;
	mov.f32 	%f1221, %f1403;
	mov.f32 	%f1222, %f1197;
	mov.f32 	%f1223, %f1198;
	mov.u32 	%r1197, %r1173;
	mov.u32 	%r1198, %r1174;
	mov.u32 	%r1199, %r1175;
	mov.u32 	%r1200, %r1176;
	mov.u32 	%r1201, %r1177;
	mov.u32 	%r1202, %r1178;
	mov.u32 	%r1203, %r1179;
	mov.u32 	%r1204, %r1180;
	mov.u32 	%r1205, %r1181;
	mov.u32 	%r1206, %r1182;
	mov.u32 	%r1207, %r1183;
	mov.u32 	%r1208, %r1184;
	mov.u32 	%r1209, %r1185;
	mov.u32 	%r1210, %r1186;
	mov.u32 	%r1211, %r1187;
	mov.u32 	%r1212, %r1188;
	mov.u32 	%r1213, %r1189;
	mov.u32 	%r1214, %r1190;
	mov.u32 	%r1215, %r1191;
	mov.u32 	%r1216, %r1192;
	mov.u32 	%r1217, %r1193;
	mov.u32 	%r1218, %r1400;
	mov.u32 	%r1219, %r1194;
	mov.u32 	%r1220, %r1195;
	@%p319 bra 	$L__BB8_351;
	setp.leu.f32 	%p320, %f1198, %f1403;
	mov.f32 	%f1200, %f1176;
	mov.f32 	%f1201, %f1177;
	mov.f32 	%f1202, %f1178;
	mov.f32 	%f1203, %f1179;
	mov.f32 	%f1204, %f1180;
	mov.f32 	%f1205, %f1181;
	mov.f32 	%f1206, %f1182;
	mov.f32 	%f1207, %f1183;
	mov.f32 	%f1208, %f1184;
	mov.f32 	%f1209, %f1185;
	mov.f32 	%f1210, %f1186;
	mov.f32 	%f1211, %f1187;
	mov.f32 	%f1212, %f1188;
	mov.f32 	%f1213, %f1189;
	mov.f32 	%f1214, %f1190;
	mov.f32 	%f1215, %f1191;
	mov.f32 	%f1216, %f1192;
	mov.f32 	%f1217, %f1193;
	mov.f32 	%f1218, %f1194;
	mov.f32 	%f1219, %f1195;
	mov.f32 	%f1220, %f1196;
	mov.f32 	%f1221, %f1197;
	mov.f32 	%f1222, %f1403;
	mov.f32 	%f1223, %f1198;
	mov.u32 	%r1197, %r1173;
	mov.u32 	%r1198, %r1174;
	mov.u32 	%r1199, %r1175;
	mov.u32 	%r1200, %r1176;
	mov.u32 	%r1201, %r1177;
	mov.u32 	%r1202, %r1178;
	mov.u32 	%r1203, %r1179;
	mov.u32 	%r1204, %r1180;
	mov.u32 	%r1205, %r1181;
	mov.u32 	%r1206, %r1182;
	mov.u32 	%r1207, %r1183;
	mov.u32 	%r1208, %r1184;
	mov.u32 	%r1209, %r1185;
	mov.u32 	%r1210, %r1186;
	mov.u32 	%r1211, %r1187;
	mov.u32 	%r1212, %r1188;
	mov.u32 	%r1213, %r1189;
	mov.u32 	%r1214, %r1190;
	mov.u32 	%r1215, %r1191;
	mov.u32 	%r1216, %r1192;
	mov.u32 	%r1217, %r1193;
	mov.u32 	%r1218, %r1194;
	mov.u32 	%r1219, %r1400;
	mov.u32 	%r1220, %r1195;
	@%p320 bra 	$L__BB8_351;
	setp.leu.f32 	%p321, %f1427, %f1403;
	mov.f32 	%f1200, %f1176;
	mov.f32 	%f1201, %f1177;
	mov.f32 	%f1202, %f1178;
	mov.f32 	%f1203, %f1179;
	mov.f32 	%f1204, %f1180;
	mov.f32 	%f1205, %f1181;
	mov.f32 	%f1206, %f1182;
	mov.f32 	%f1207, %f1183;
	mov.f32 	%f1208, %f1184;
	mov.f32 	%f1209, %f1185;
	mov.f32 	%f1210, %f1186;
	mov.f32 	%f1211, %f1187;
	mov.f32 	%f1212, %f1188;
	mov.f32 	%f1213, %f1189;
	mov.f32 	%f1214, %f1190;
	mov.f32 	%f1215, %f1191;
	mov.f32 	%f1216, %f1192;
	mov.f32 	%f1217, %f1193;
	mov.f32 	%f1218, %f1194;
	mov.f32 	%f1219, %f1195;
	mov.f32 	%f1220, %f1196;
	mov.f32 	%f1221, %f1197;
	mov.f32 	%f1222, %f1198;
	mov.f32 	%f1223, %f1403;
	mov.u32 	%r1197, %r1173;
	mov.u32 	%r1198, %r1174;
	mov.u32 	%r1199, %r1175;
	mov.u32 	%r1200, %r1176;
	mov.u32 	%r1201, %r1177;
	mov.u32 	%r1202, %r1178;
	mov.u32 	%r1203, %r1179;
	mov.u32 	%r1204, %r1180;
	mov.u32 	%r1205, %r1181;
	mov.u32 	%r1206, %r1182;
	mov.u32 	%r1207, %r1183;
	mov.u32 	%r1208, %r1184;
	mov.u32 	%r1209, %r1185;
	mov.u32 	%r1210, %r1186;
	mov.u32 	%r1211, %r1187;
	mov.u32 	%r1212, %r1188;
	mov.u32 	%r1213, %r1189;
	mov.u32 	%r1214, %r1190;
	mov.u32 	%r1215, %r1191;
	mov.u32 	%r1216, %r1192;
	mov.u32 	%r1217, %r1193;
	mov.u32 	%r1218, %r1194;
	mov.u32 	%r1219, %r1195;
	mov.u32 	%r1220, %r1400;
	@%p321 bra 	$L__BB8_351;
	mov.f32 	%f1200, %f1176;
	mov.f32 	%f1201, %f1177;
	mov.f32 	%f1202, %f1178;
	mov.f32 	%f1203, %f1179;
	mov.f32 	%f1204, %f1180;
	mov.f32 	%f1205, %f1181;
	mov.f32 	%f1206, %f1182;
	mov.f32 	%f1207, %f1183;
	mov.f32 	%f1208, %f1184;
	mov.f32 	%f1209, %f1185;
	mov.f32 	%f1210, %f1186;
	mov.f32 	%f1211, %f1187;
	mov.f32 	%f1212, %f1188;
	mov.f32 	%f1213, %f1189;
	mov.f32 	%f1214, %f1190;
	mov.f32 	%f1215, %f1191;
	mov.f32 	%f1216, %f1192;
	mov.f32 	%f1217, %f1193;
	mov.f32 	%f1218, %f1194;
	mov.f32 	%f1219, %f1195;
	mov.f32 	%f1220, %f1196;
	mov.f32 	%f1221, %f1197;
	mov.f32 	%f1222, %f1198;
	mov.f32 	%f1223, %f1427;
	mov.f32 	%f1427, %f1403;
	mov.u32 	%r1197, %r1173;
	mov.u32 	%r1198, %r1174;
	mov.u32 	%r1199, %r1175;
	mov.u32 	%r1200, %r1176;
	mov.u32 	%r1201, %r1177;
	mov.u32 	%r1202, %r1178;
	mov.u32 	%r1203, %r1179;
	mov.u32 	%r1204, %r1180;
	mov.u32 	%r1205, %r1181;
	mov.u32 	%r1206, %r1182;
	mov.u32 	%r1207, %r1183;
	mov.u32 	%r1208, %r1184;
	mov.u32 	%r1209, %r1185;
	mov.u32 	%r1210, %r1186;
	mov.u32 	%r1211, %r1187;
	mov.u32 	%r1212, %r1188;
	mov.u32 	%r1213, %r1189;
	mov.u32 	%r1214, %r1190;
	mov.u32 	%r1215, %r1191;
	mov.u32 	%r1216, %r1192;
	mov.u32 	%r1217, %r1193;
	mov.u32 	%r1218, %r1194;
	mov.u32 	%r1219, %r1195;
	mov.u32 	%r1220, %r1424;
	mov.u32 	%r1424, %r1400;
$L__BB8_351:
	setp.leu.f32 	%p322, %f1200, %f1402;
	mov.f32 	%f1225, %f1402;
	mov.f32 	%f1226, %f1200;
	mov.f32 	%f1227, %f1201;
	mov.f32 	%f1228, %f1202;
	mov.f32 	%f1229, %f1203;
	mov.f32 	%f1230, %f1204;
	mov.f32 	%f1231, %f1205;
	mov.f32 	%f1232, %f1206;
	mov.f32 	%f1233, %f1207;
	mov.f32 	%f1234, %f1208;
	mov.f32 	%f1235, %f1209;
	mov.f32 	%f1236, %f1210;
	mov.f32 	%f1237, %f1211;
	mov.f32 	%f1238, %f1212;
	mov.f32 	%f1239, %f1213;
	mov.f32 	%f1240, %f1214;
	mov.f32 	%f1241, %f1215;
	mov.f32 	%f1242, %f1216;
	mov.f32 	%f1243, %f1217;
	mov.f32 	%f1244, %f1218;
	mov.f32 	%f1245, %f1219;
	mov.f32 	%f1246, %f1220;
	mov.f32 	%f1247, %f1221;
	mov.f32 	%f1248, %f1222;
	mov.f32 	%f1249, %f1223;
	mov.u32 	%r1222, %r1399;
	mov.u32 	%r1223, %r1197;
	mov.u32 	%r1224, %r1198;
	mov.u32 	%r1225, %r1199;
	mov.u32 	%r1226, %r1200;
	mov.u32 	%r1227, %r1201;
	mov.u32 	%r1228, %r1202;
	mov.u32 	%r1229, %r1203;
	mov.u32 	%r1230, %r1204;
	mov.u32 	%r1231, %r1205;
	mov.u32 	%r1232, %r1206;
	mov.u32 	%r1233, %r1207;
	mov.u32 	%r1234, %r1208;
	mov.u32 	%r1235, %r1209;
	mov.u32 	%r1236, %r1210;
	mov.u32 	%r1237, %r1211;
	mov.u32 	%r1238, %r1212;
	mov.u32 	%r1239, %r1213;
	mov.u32 	%r1240, %r1214;
	mov.u32 	%r1241, %r1215;
	mov.u32 	%r1242, %r1216;
	mov.u32 	%r1243, %r1217;
	mov.u32 	%r1244, %r1218;
	mov.u32 	%r1245, %r1219;
	mov.u32 	%r1246, %r1220;
	@%p322 bra 	$L__BB8_377;
	setp.leu.f32 	%p323, %f1201, %f1402;
	mov.f32 	%f1225, %f1200;
	mov.f32 	%f1226, %f1402;
	mov.f32 	%f1227, %f1201;
	mov.f32 	%f1228, %f1202;
	mov.f32 	%f1229, %f1203;
	mov.f32 	%f1230, %f1204;
	mov.f32 	%f1231, %f1205;
	mov.f32 	%f1232, %f1206;
	mov.f32 	%f1233, %f1207;
	mov.f32 	%f1234, %f1208;
	mov.f32 	%f1235, %f1209;
	mov.f32 	%f1236, %f1210;
	mov.f32 	%f1237, %f1211;
	mov.f32 	%f1238, %f1212;
	mov.f32 	%f1239, %f1213;
	mov.f32 	%f1240, %f1214;
	mov.f32 	%f1241, %f1215;
	mov.f32 	%f1242, %f1216;
	mov.f32 	%f1243, %f1217;
	mov.f32 	%f1244, %f1218;
	mov.f32 	%f1245, %f1219;
	mov.f32 	%f1246, %f1220;
	mov.f32 	%f1247, %f1221;
	mov.f32 	%f1248, %f1222;
	mov.f32 	%f1249, %f1223;
	mov.u32 	%r1222, %r1197;
	mov.u32 	%r1223, %r1399;
	mov.u32 	%r1224, %r1198;
	mov.u32 	%r1225, %r1199;
	mov.u32 	%r1226, %r1200;
	mov.u32 	%r1227, %r1201;
	mov.u32 	%r1228, %r1202;
	mov.u32 	%r1229, %r1203;
	mov.u32 	%r1230, %r1204;
	mov.u32 	%r1231, %r1205;
	mov.u32 	%r1232, %r1206;
	mov.u32 	%r1233, %r1207;
	mov.u32 	%r1234, %r1208;
	mov.u32 	%r1235, %r1209;
	mov.u32 	%r1236, %r1210;
	mov.u32 	%r1237, %r1211;
	mov.u32 	%r1238, %r1212;
	mov.u32 	%r1239, %r1213;
	mov.u32 	%r1240, %r1214;
	mov.u32 	%r1241, %r1215;
	mov.u32 	%r1242, %r1216;
	mov.u32 	%r1243, %r1217;
	mov.u32 	%r1244, %r1218;
	mov.u32 	%r1245, %r1219;
	mov.u32 	%r1246, %r1220;
	@%p323 bra 	$L__BB8_377;
	setp.leu.f32 	%p324, %f1202, %f1402;
	mov.f32 	%f1225, %f1200;
	mov.f32 	%f1226, %f1201;
	mov.f32 	%f1227, %f1402;
	mov.f32 	%f1228, %f1202;
	mov.f32 	%f1229, %f1203;
	mov.f32 	%f1230, %f1204;
	mov.f32 	%f1231, %f1205;
	mov.f32 	%f1232, %f1206;
	mov.f32 	%f1233, %f1207;
	mov.f32 	%f1234, %f1208;
	mov.f32 	%f1235, %f1209;
	mov.f32 	%f1236, %f1210;
	mov.f32 	%f1237, %f1211;
	mov.f32 	%f1238, %f1212;
	mov.f32 	%f1239, %f1213;
	mov.f32 	%f1240, %f1214;
	mov.f32 	%f1241, %f1215;
	mov.f32 	%f1242, %f1216;
	mov.f32 	%f1243, %f1217;
	mov.f32 	%f1244, %f1218;
	mov.f32 	%f1245, %f1219;
	mov.f32 	%f1246, %f1220;
	mov.f32 	%f1247, %f1221;
	mov.f32 	%f1248, %f1222;
	mov.f32 	%f1249, %f1223;
	mov.u32 	%r1222, %r1197;
	mov.u32 	%r1223, %r1198;
	mov.u32 	%r1224, %r1399;
	mov.u32 	%r1225, %r1199;
	mov.u32 	%r1226, %r1200;
	mov.u32 	%r1227, %r1201;
	mov.u32 	%r1228, %r1202;
	mov.u32 	%r1229, %r1203;
	mov.u32 	%r1230, %r1204;
	mov.u32 	%r1231, %r1205;
	mov.u32 	%r1232, %r1206;
	mov.u32 	%r1233, %r1207;
	mov.u32 	%r1234, %r1208;
	mov.u32 	%r1235, %r1209;
	mov.u32 	%r1236, %r1210;
	mov.u32 	%r1237, %r1211;
	mov.u32 	%r1238, %r1212;
	mov.u32 	%r1239, %r1213;
	mov.u32 	%r1240, %r1214;
	mov.u32 	%r1241, %r1215;
	mov.u32 	%r1242, %r1216;
	mov.u32 	%r1243, %r1217;
	mov.u32 	%r1244, %r1218;
	mov.u32 	%r1245, %r1219;
	mov.u32 	%r1246, %r1220;
	@%p324 bra 	$L__BB8_377;
	setp.leu.f32 	%p325, %f1203, %f1402;
	mov.f32 	%f1225, %f1200;
	mov.f32 	%f1226, %f1201;
	mov.f32 	%f1227, %f1202;
	mov.f32 	%f1228, %f1402;
	mov.f32 	%f1229, %f1203;
	mov.f32 	%f1230, %f1204;
	mov.f32 	%f1231, %f1205;
	mov.f32 	%f1232, %f1206;
	mov.f32 	%f1233, %f1207;
	mov.f32 	%f1234, %f1208;
	mov.f32 	%f1235, %f1209;
	mov.f32 	%f1236, %f1210;
	mov.f32 	%f1237, %f1211;
	mov.f32 	%f1238, %f1212;
	mov.f32 	%f1239, %f1213;
	mov.f32 	%f1240, %f1214;
	mov.f32 	%f1241, %f1215;
	mov.f32 	%f1242, %f1216;
	mov.f32 	%f1243, %f1217;
	mov.f32 	%f1244, %f1218;
	mov.f32 	%f1245, %f1219;
	mov.f32 	%f1246, %f1220;
	mov.f32 	%f1247, %f1221;
	mov.f32 	%f1248, %f1222;
	mov.f32 	%f1249, %f1223;
	mov.u32 	%r1222, %r1197;
	mov.u32 	%r1223, %r1198;
	mov.u32 	%r1224, %r1199;
	mov.u32 	%r1225, %r1399;
	mov.u32 	%r1226, %r1200;
	mov.u32 	%r1227, %r1201;
	mov.u32 	%r1228, %r1202;
	mov.u32 	%r1229, %r1203;
	mov.u32 	%r1230, %r1204;
	mov.u32 	%r1231, %r1205;
	mov.u32 	%r1232, %r1206;
	mov.u32 	%r1233, %r1207;
	mov.u32 	%r1234, %r1208;
	mov.u32 	%r1235, %r1209;
	mov.u32 	%r1236, %r1210;
	mov.u32 	%r1237, %r1211;
	mov.u32 	%r1238, %r1212;
	mov.u32 	%r1239, %r1213;
	mov.u32 	%r1240, %r1214;
	mov.u32 	%r1241, %r1215;
	mov.u32 	%r1242, %r1216;
	mov.u32 	%r1243, %r1217;
	mov.u32 	%r1244, %r1218;
	mov.u32 	%r1245, %r1219;
	mov.u32 	%r1246, %r1220;
	@%p325 bra 	$L__BB8_377;
	setp.leu.f32 	%p326, %f1204, %f1402;
	mov.f32 	%f1225, %f1200;
	mov.f32 	%f1226, %f1201;
	mov.f32 	%f1227, %f1202;
	mov.f32 	%f1228, %f1203;
	mov.f32 	%f1229, %f1402;
	mov.f32 	%f1230, %f1204;
	mov.f32 	%f1231, %f1205;
	mov.f32 	%f1232, %f1206;
	mov.f32 	%f1233, %f1207;
	mov.f32 	%f1234, %f1208;
	mov.f32 	%f1235, %f1209;
	mov.f32 	%f1236, %f1210;
	mov.f32 	%f1237, %f1211;
	mov.f32 	%f1238, %f1212;
	mov.f32 	%f1239, %f1213;
	mov.f32 	%f1240, %f1214;
	mov.f32 	%f1241, %f1215;
	mov.f32 	%f1242, %f1216;
	mov.f32 	%f1243, %f1217;
	mov.f32 	%f1244, %f1218;
	mov.f32 	%f1245, %f1219;
	mov.f32 	%f1246, %f1220;
	mov.f32 	%f1247, %f1221;
	mov.f32 	%f1248, %f1222;
	mov.f32 	%f1249, %f1223;
	mov.u32 	%r1222, %r1197;
	mov.u32 	%r1223, %r1198;
	mov.u32 	%r1224, %r1199;
	mov.u32 	%r1225, %r1200;
	mov.u32 	%r1226, %r1399;
	mov.u32 	%r1227, %r1201;
	mov.u32 	%r1228, %r1202;
	mov.u32 	%r1229, %r1203;
	mov.u32 	%r1230, %r1204;
	mov.u32 	%r1231, %r1205;
	mov.u32 	%r1232, %r1206;
	mov.u32 	%r1233, %r1207;
	mov.u32 	%r1234, %r1208;
	mov.u32 	%r1235, %r1209;
	mov.u32 	%r1236, %r1210;
	mov.u32 	%r1237, %r1211;
	mov.u32 	%r1238, %r1212;
	mov.u32 	%r1239, %r1213;
	mov.u32 	%r1240, %r1214;
	mov.u32 	%r1241, %r1215;
	mov.u32 	%r1242, %r1216;
	mov.u32 	%r1243, %r1217;
	mov.u32 	%r1244, %r1218;
	mov.u32 	%r1245, %r1219;
	mov.u32 	%r1246, %r1220;
	@%p326 bra 	$L__BB8_377;
	setp.leu.f32 	%p327, %f1205, %f1402;
	mov.f32 	%f1225, %f1200;
	mov.f32 	%f1226, %f1201;
	mov.f32 	%f1227, %f1202;
	mov.f32 	%f1228, %f1203;
	mov.f32 	%f1229, %f1204;
	mov.f32 	%f1230, %f1402;
	mov.f32 	%f1231, %f1205;
	mov.f32 	%f1232, %f1206;
	mov.f32 	%f1233, %f1207;
	mov.f32 	%f1234, %f1208;
	mov.f32 	%f1235, %f1209;
	mov.f32 	%f1236, %f1210;
	mov.f32 	%f1237, %f1211;
	mov.f32 	%f1238, %f1212;
	mov.f32 	%f1239, %f1213;
	mov.f32 	%f1240, %f1214;
	mov.f32 	%f1241, %f1215;
	mov.f32 	%f1242, %f1216;
	mov.f32 	%f1243, %f1217;
	mov.f32 	%f1244, %f1218;
	mov.f32 	%f1245, %f1219;
	mov.f32 	%f1246, %f1220;
	mov.f32 	%f1247, %f1221;
	mov.f32 	%f1248, %f1222;
	mov.f32 	%f1249, %f1223;
	mov.u32 	%r1222, %r1197;
	mov.u32 	%r1223, %r1198;
	mov.u32 	%r1224, %r1199;
	mov.u32 	%r1225, %r1200;
	mov.u32 	%r1226, %r1201;
	mov.u32 	%r1227, %r1399;
	mov.u32 	%r1228, %r1202;
	mov.u32 	%r1229, %r1203;
	mov.u32 	%r1230, %r1204;
	mov.u32 	%r1231, %r1205;
	mov.u32 	%r1232, %r1206;
	mov.u32 	%r1233, %r1207;
	mov.u32 	%r1234, %r1208;
	mov.u32 	%r1235, %r1209;
	mov.u32 	%r1236, %r1210;
	mov.u32 	%r1237, %r1211;
	mov.u32 	%r1238, %r1212;
	mov.u32 	%r1239, %r1213;
	mov.u32 	%r1240, %r1214;
	mov.u32 	%r1241, %r1215;
	mov.u32 	%r1242, %r1216;
	mov.u32 	%r1243, %r1217;
	mov.u32 	%r1244, %r1218;
	mov.u32 	%r1245, %r1219;
	mov.u32 	%r1246, %r1220;
	@%p327 bra 	$L__BB8_377;
	setp.leu.f32 	%p328, %f1206, %f1402;
	mov.f32 	%f1225, %f1200;
	mov.f32 	%f1226, %f1201;
	mov.f32 	%f1227, %f1202;
	mov.f32 	%f1228, %f1203;
	mov.f32 	%f1229, %f1204;
	mov.f32 	%f1230, %f1205;
	mov.f32 	%f1231, %f1402;
	mov.f32 	%f1232, %f1206;
	mov.f32 	%f1233, %f1207;
	mov.f32 	%f1234, %f1208;
	mov.f32 	%f1235, %f1209;
	mov.f32 	%f1236, %f1210;
	mov.f32 	%f1237, %f1211;
	mov.f32 	%f1238, %f1212;
	mov.f32 	%f1239, %f1213;
	mov.f32 	%f1240, %f1214;
	mov.f32 	%f1241, %f1215;
	mov.f32 	%f1242, %f1216;
	mov.f32 	%f1243, %f1217;
	mov.f32 	%f1244, %f1218;
	mov.f32 	%f1245, %f1219;
	mov.f32 	%f1246, %f1220;
	mov.f32 	%f1247, %f1221;
	mov.f32 	%f1248, %f1222;
	mov.f32 	%f1249, %f1223;
	mov.u32 	%r1222, %r1197;
	mov.u32 	%r1223, %r1198;
	mov.u32 	%r1224, %r1199;
	mov.u32 	%r1225, %r1200;
	mov.u32 	%r1226, %r1201;
	mov.u32 	%r1227, %r1202;
	mov.u32 	%r1228, %r1399;
	mov.u32 	%r1229, %r1203;
	mov.u32 	%r1230, %r1204;
	mov.u32 	%r1231, %r1205;
	mov.u32 	%r1232, %r1206;
	mov.u32 	%r1233, %r1207;
	mov.u32 	%r1234, %r1208;
	mov.u32 	%r1235, %r1209;
	mov.u32 	%r1236, %r1210;
	mov.u32 	%r1237, %r1211;
	mov.u32 	%r1238, %r1212;
	mov.u32 	%r1239, %r1213;
	mov.u32 	%r1240, %r1214;
	mov.u32 	%r1241, %r1215;
	mov.u32 	%r1242, %r1216;
	mov.u32 	%r1243, %r1217;
	mov.u32 	%r1244, %r1218;
	mov.u32 	%r1245, %r1219;
	mov.u32 	%r1246, %r1220;
	@%p328 bra 	$L__BB8_377;
	setp.leu.f32 	%p329, %f1207, %f1402;
	mov.f32 	%f1225, %f1200;
	mov.f32 	%f1226, %f1201;
	mov.f32 	%f1227, %f1202;
	mov.f32 	%f1228, %f1203;
	mov.f32 	%f1229, %f1204;
	mov.f32 	%f1230, %f1205;
	mov.f32 	%f1231, %f1206;
	mov.f32 	%f1232, %f1402;
	mov.f32 	%f1233, %f1207;
	mov.f32 	%f1234, %f1208;
	mov.f32 	%f1235, %f1209;
	mov.f32 	%f1236, %f1210;
	mov.f32 	%f1237, %f1211;
	mov.f32 	%f1238, %f1212;
	mov.f32 	%f1239, %f1213;
	mov.f32 	%f1240, %f1214;
	mov.f32 	%f1241, %f1215;
	mov.f32 	%f1242, %f1216;
	mov.f32 	%f1243, %f1217;
	mov.f32 	%f1244, %f1218;
	mov.f32 	%f1245, %f1219;
	mov.f32 	%f1246, %f1220;
	mov.f32 	%f1247, %f1221;
	mov.f32 	%f1248, %f1222;
	mov.f32 	%f1249, %f1223;
	mov.u32 	%r1222, %r1197;
	mov.u32 	%r1223, %r1198;
	mov.u32 	%r1224, %r1199;
	mov.u32 	%r1225, %r1200;
	mov.u32 	%r1226, %r1201;
	mov.u32 	%r1227, %r1202;
	mov.u32 	%r1228, %r1203;
	mov.u32 	%r1229, %r1399;
	mov.u32 	%r1230, %r1204;
	mov.u32 	%r1231, %r1205;
	mov.u32 	%r1232, %r1206;
	mov.u32 	%r1233, %r1207;
	mov.u32 	%r1234, %r1208;
	mov.u32 	%r1235, %r1209;
	mov.u32 	%r1236, %r1210;
	mov.u32 	%r1237, %r1211;
	mov.u32 	%r1238, %r1212;
	mov.u32 	%r1239, %r1213;
	mov.u32 	%r1240, %r1214;
	mov.u32 	%r1241, %r1215;
	mov.u32 	%r1242, %r1216;
	mov.u32 	%r1243, %r1217;
	mov.u32 	%r1244, %r1218;
	mov.u32 	%r1245, %r1219;
	mov.u32 	%r1246, %r1220;
	@%p329 bra 	$L__BB8_377;
	setp.leu.f32 	%p330, %f1208, %f1402;
	mov.f32 	%f1225, %f1200;
	mov.f32 	%f1226, %f1201;
	mov.f32 	%f1227, %f1202;
	mov.f32 	%f1228, %f1203;
	mov.f32 	%f1229, %f1204;
	mov.f32 	%f1230, %f1205;
	mov.f32 	%f1231, %f1206;
	mov.f32 	%f1232, %f1207;
	mov.f32 	%f1233, %f1402;
	mov.f32 	%f1234, %f1208;
	mov.f32 	%f1235, %f1209;
	mov.f32 	%f1236, %f1210;
	mov.f32 	%f1237, %f1211;
	mov.f32 	%f1238, %f1212;
	mov.f32 	%f1239, %f1213;
	mov.f32 	%f1240, %f1214;
	mov.f32 	%f1241, %f1215;
	mov.f32 	%f1242, %f1216;
	mov.f32 	%f1243, %f1217;
	mov.f32 	%f1244, %f1218;
	mov.f32 	%f1245, %f1219;
	mov.f32 	%f1246, %f1220;
	mov.f32 	%f1247, %f1221;
	mov.f32 	%f1248, %f1222;
	mov.f32 	%f1249, %f1223;
	mov.u32 	%r1222, %r1197;
	mov.u32 	%r1223, %r1198;
	mov.u32 	%r1224, %r1199;
	mov.u32 	%r1225, %r1200;
	mov.u32 	%r1226, %r1201;
	mov.u32 	%r1227, %r1202;
	mov.u32 	%r1228, %r1203;
	mov.u32 	%r1229, %r1204;
	mov.u32 	%r1230, %r1399;
	mov.u32 	%r1231, %r1205;
	mov.u32 	%r1232, %r1206;
	mov.u32 	%r1233, %r1207;
	mov.u32 	%r1234, %r1208;
	mov.u32 	%r1235, %r1209;
	mov.u32 	%r1236, %r1210;
	mov.u32 	%r1237, %r1211;
	mov.u32 	%r1238, %r1212;
	mov.u32 	%r1239, %r1213;
	mov.u32 	%r1240, %r1214;
	mov.u32 	%r1241, %r1215;
	mov.u32 	%r1242, %r1216;
	mov.u32 	%r1243, %r1217;
	mov.u32 	%r1244, %r1218;
	mov.u32 	%r1245, %r1219;
	mov.u32 	%r1246, %r1220;
	@%p330 bra 	$L__BB8_377;
	setp.leu.f32 	%p331, %f1209, %f1402;
	mov.f32 	%f1225, %f1200;
	mov.f32 	%f1226, %f1201;
	mov.f32 	%f1227, %f1202;
	mov.f32 	%f1228, %f1203;
	mov.f32 	%f1229, %f1204;
	mov.f32 	%f1230, %f1205;
	mov.f32 	%f1231, %f1206;
	mov.f32 	%f1232, %f1207;
	mov.f32 	%f1233, %f1208;
	mov.f32 	%f1234, %f1402;
	mov.f32 	%f1235, %f1209;
	mov.f32 	%f1236, %f1210;
	mov.f32 	%f1237, %f1211;
	mov.f32 	%f1238, %f1212;
	mov.f32 	%f1239, %f1213;
	mov.f32 	%f1240, %f1214;
	mov.f32 	%f1241, %f1215;
	mov.f32 	%f1242, %f1216;
	mov.f32 	%f1243, %f1217;
	mov.f32 	%f1244, %f1218;
	mov.f32 	%f1245, %f1219;
	mov.f32 	%f1246, %f1220;
	mov.f32 	%f1247, %f1221;
	mov.f32 	%f1248, %f1222;
	mov.f32 	%f1249, %f1223;
	mov.u32 	%r1222, %r1197;
	mov.u32 	%r1223, %r1198;
	mov.u32 	%r1224, %r1199;
	mov.u32 	%r1225, %r1200;
	mov.u32 	%r1226, %r1201;
	mov.u32 	%r1227, %r1202;
	mov.u32 	%r1228, %r1203;
	mov.u32 	%r1229, %r1204;
	mov.u32 	%r1230, %r1205;
	mov.u32 	%r1231, %r1399;
	mov.u32 	%r1232, %r1206;
	mov.u32 	%r1233, %r1207;
	mov.u32 	%r1234, %r1208;
	mov.u32 	%r1235, %r1209;
	mov.u32 	%r1236, %r1210;
	mov.u32 	%r1237, %r1211;
	mov.u32 	%r1238, %r1212;
	mov.u32 	%r1239, %r1213;
	mov.u32 	%r1240, %r1214;
	mov.u32 	%r1241, %r1215;
	mov.u32 	%r1242, %r1216;
	mov.u32 	%r1243, %r1217;
	mov.u32 	%r1244, %r1218;
	mov.u32 	%r1245, %r1219;
	mov.u32 	%r1246, %r1220;
	@%p331 bra 	$L__BB8_377;
	setp.leu.f32 	%p332, %f1210, %f1402;
	mov.f32 	%f1225, %f1200;
	mov.f32 	%f1226, %f1201;
	mov.f32 	%f1227, %f1202;
	mov.f32 	%f1228, %f1203;
	mov.f32 	%f1229, %f1204;
	mov.f32 	%f1230, %f1205;
	mov.f32 	%f1231, %f1206;
	mov.f32 	%f1232, %f1207;
	mov.f32 	%f1233, %f1208;
	mov.f32 	%f1234, %f1209;
	mov.f32 	%f1235, %f1402;
	mov.f32 	%f1236, %f1210;
	mov.f32 	%f1237, %f1211;
	mov.f32 	%f1238, %f1212;
	mov.f32 	%f1239, %f1213;
	mov.f32 	%f1240, %f1214;
	mov.f32 	%f1241, %f1215;
	mov.f32 	%f1242, %f1216;
	mov.f32 	%f1243, %f1217;
	mov.f32 	%f1244, %f1218;
	mov.f32 	%f1245, %f1219;
	mov.f32 	%f1246, %f1220;
	mov.f32 	%f1247, %f1221;
	mov.f32 	%f1248, %f1222;
	mov.f32 	%f1249, %f1223;
	mov.u32 	%r1222, %r1197;
	mov.u32 	%r1223, %r1198;
	mov.u32 	%r1224, %r1199;
	mov.u32 	%r1225, %r1200;
	mov.u32 	%r1226, %r1201;
	mov.u32 	%r1227, %r1202;
	mov.u32 	%r1228, %r1203;
	mov.u32 	%r1229, %r1204;
	mov.u32 	%r1230, %r1205;
	mov.u32 	%r1231, %r1206;
	mov.u32 	%r1232, %r1399;
	mov.u32 	%r1233, %r1207;
	mov.u32 	%r1234, %r1208;
	mov.u32 	%r1235, %r1209;
	mov.u32 	%r1236, %r1210;
	mov.u32 	%r1237, %r1211;
	mov.u32 	%r1238, %r1212;
	mov.u32 	%r1239, %r1213;
	mov.u32 	%r1240, %r1214;
	mov.u32 	%r1241, %r1215;
	mov.u32 	%r1242, %r1216;
	mov.u32 	%r1243, %r1217;
	mov.u32 	%r1244, %r1218;
	mov.u32 	%r1245, %r1219;
	mov.u32 	%r1246, %r1220;
	@%p332 bra 	$L__BB8_377;
	setp.leu.f32 	%p333, %f1211, %f1402;
	mov.f32 	%f1225, %f1200;
	mov.f32 	%f1226, %f1201;
	mov.f32 	%f1227, %f1202;
	mov.f32 	%f1228, %f1203;
	mov.f32 	%f1229, %f1204;
	mov.f32 	%f1230, %f1205;
	mov.f32 	%f1231, %f1206;
	mov.f32 	%f1232, %f1207;
	mov.f32 	%f1233, %f1208;
	mov.f32 	%f1234, %f1209;
	mov.f32 	%f1235, %f1210;
	mov.f32 	%f1236, %f1402;
	mov.f32 	%f1237, %f1211;
	mov.f32 	%f1238, %f1212;
	mov.f32 	%f1239, %f1213;
	mov.f32 	%f1240, %f1214;
	mov.f32 	%f1241, %f1215;
	mov.f32 	%f1242, %f1216;
	mov.f32 	%f1243, %f1217;
	mov.f32 	%f1244, %f1218;
	mov.f32 	%f1245, %f1219;
	mov.f32 	%f1246, %f1220;
	mov.f32 	%f1247, %f1221;
	mov.f32 	%f1248, %f1222;
	mov.f32 	%f1249, %f1223;
	mov.u32 	%r1222, %r1197;
	mov.u32 	%r1223, %r1198;
	mov.u32 	%r1224, %r1199;
	mov.u32 	%r1225, %r1200;
	mov.u32 	%r1226, %r1201;
	mov.u32 	%r1227, %r1202;
	mov.u32 	%r1228, %r1203;
	mov.u32 	%r1229, %r1204;
	mov.u32 	%r1230, %r1205;
	mov.u32 	%r1231, %r1206;
	mov.u32 	%r1232, %r1207;
	mov.u32 	%r1233, %r1399;
	mov.u32 	%r1234, %r1208;
	mov.u32 	%r1235, %r1209;
	mov.u32 	%r1236, %r1210;
	mov.u32 	%r1237, %r1211;
	mov.u32 	%r1238, %r1212;
	mov.u32 	%r1239, %r1213;
	mov.u32 	%r1240, %r1214;
	mov.u32 	%r1241, %r1215;
	mov.u32 	%r1242, %r1216;
	mov.u32 	%r1243, %r1217;
	mov.u32 	%r1244, %r1218;
	mov.u32 	%r1245, %r1219;
	mov.u32 	%r1246, %r1220;
	@%p333 bra 	$L__BB8_377;
	setp.leu.f32 	%p334, %f1212, %f1402;
	mov.f32 	%f1225, %f1200;
	mov.f32 	%f1226, %f1201;
	mov.f32 	%f1227, %f1202;
	mov.f32 	%f1228, %f1203;
	mov.f32 	%f1229, %f1204;
	mov.f32 	%f1230, %f1205;
	mov.f32 	%f1231, %f1206;
	mov.f32 	%f1232, %f1207;
	mov.f32 	%f1233, %f1208;
	mov.f32 	%f1234, %f1209;
	mov.f32 	%f1235, %f1210;
	mov.f32 	%f1236, %f1211;
	mov.f32 	%f1237, %f1402;
	mov.f32 	%f1238, %f1212;
	mov.f32 	%f1239, %f1213;
	mov.f32 	%f1240, %f1214;
	mov.f32 	%f1241, %f1215;
	mov.f32 	%f1242, %f1216;
	mov.f32 	%f1243, %f1217;
	mov.f32 	%f1244, %f1218;
	mov.f32 	%f1245, %f1219;
	mov.f32 	%f1246, %f1220;
	mov.f32 	%f1247, %f1221;
	mov.f32 	%f1248, %f1222;
	mov.f32 	%f1249, %f1223;
	mov.u32 	%r1222, %r1197;
	mov.u32 	%r1223, %r1198;
	mov.u32 	%r1224, %r1199;
	mov.u32 	%r1225, %r1200;
	mov.u32 	%r1226, %r1201;
	mov.u32 	%r1227, %r1202;
	mov.u32 	%r1228, %r1203;
	mov.u32 	%r1229, %r1204;
	mov.u32 	%r1230, %r1205;
	mov.u32 	%r1231, %r1206;
	mov.u32 	%r1232, %r1207;
	mov.u32 	%r1233, %r1208;
	mov.u32 	%r1234, %r1399;
	mov.u32 	%r1235, %r1209;
	mov.u32 	%r1236, %r1210;
	mov.u32 	%r1237, %r1211;
	mov.u32 	%r1238, %r1212;
	mov.u32 	%r1239, %r1213;
	mov.u32 	%r1240, %r1214;
	mov.u32 	%r1241, %r1215;
	mov.u32 	%r1242, %r1216;
	mov.u32 	%r1243, %r1217;
	mov.u32 	%r1244, %r1218;
	mov.u32 	%r1245, %r1219;
	mov.u32 	%r1246, %r1220;
	@%p334 bra 	$L__BB8_377;
	setp.leu.f32 	%p335, %f1213, %f1402;
	mov.f32 	%f1225, %f1200;
	mov.f32 	%f1226, %f1201;
	mov.f32 	%f1227, %f1202;
	mov.f32 	%f1228, %f1203;
	mov.f32 	%f1229, %f1204;
	mov.f32 	%f1230, %f1205;
	mov.f32 	%f1231, %f1206;
	mov.f32 	%f1232, %f1207;
	mov.f32 	%f1233, %f1208;
	mov.f32 	%f1234, %f1209;
	mov.f32 	%f1235, %f1210;
	mov.f32 	%f1236, %f1211;
	mov.f32 	%f1237, %f1212;
	mov.f32 	%f1238, %f1402;
	mov.f32 	%f1239, %f1213;
	mov.f32 	%f1240, %f1214;
	mov.f32 	%f1241, %f1215;
	mov.f32 	%f1242, %f1216;
	mov.f32 	%f1243, %f1217;
	mov.f32 	%f1244, %f1218;
	mov.f32 	%f1245, %f1219;
	mov.f32 	%f1246, %f1220;
	mov.f32 	%f1247, %f1221;
	mov.f32 	%f1248, %f1222;
	mov.f32 	%f1249, %f1223;
	mov.u32 	%r1222, %r1197;
	mov.u32 	%r1223, %r1198;
	mov.u32 	%r1224, %r1199;
	mov.u32 	%r1225, %r1200;
	mov.u32 	%r1226, %r1201;
	mov.u32 	%r1227, %r1202;
	mov.u32 	%r1228, %r1203;
	mov.u32 	%r1229, %r1204;
	mov.u32 	%r1230, %r1205;
	mov.u32 	%r1231, %r1206;
	mov.u32 	%r1232, %r1207;
	mov.u32 	%r1233, %r1208;
	mov.u32 	%r1234, %r1209;
	mov.u32 	%r1235, %r1399;
	mov.u32 	%r1236, %r1210;
	mov.u32 	%r1237, %r1211;
	mov.u32 	%r1238, %r1212;
	mov.u32 	%r1239, %r1213;
	mov.u32 	%r1240, %r1214;
	mov.u32 	%r1241, %r1215;
	mov.u32 	%r1242, %r1216;
	mov.u32 	%r1243, %r1217;
	mov.u32 	%r1244, %r1218;
	mov.u32 	%r1245, %r1219;
	mov.u32 	%r1246, %r1220;
	@%p335 bra 	$L__BB8_377;
	setp.leu.f32 	%p336, %f1214, %f1402;
	mov.f32 	%f1225, %f1200;
	mov.f32 	%f1226, %f1201;
	mov.f32 	%f1227, %f1202;
	mov.f32 	%f1228, %f1203;
	mov.f32 	%f1229, %f1204;
	mov.f32 	%f1230, %f1205;
	mov.f32 	%f1231, %f1206;
	mov.f32 	%f1232, %f1207;
	mov.f32 	%f1233, %f1208;
	mov.f32 	%f1234, %f1209;
	mov.f32 	%f1235, %f1210;
	mov.f32 	%f1236, %f1211;
	mov.f32 	%f1237, %f1212;
	mov.f32 	%f1238, %f1213;
	mov.f32 	%f1239, %f1402;
	mov.f32 	%f1240, %f1214;
	mov.f32 	%f1241, %f1215;
	mov.f32 	%f1242, %f1216;
	mov.f32 	%f1243, %f1217;
	mov.f32 	%f1244, %f1218;
	mov.f32 	%f1245, %f1219;
	mov.f32 	%f1246, %f1220;
	mov.f32 	%f1247, %f1221;
	mov.f32 	%f1248, %f1222;
	mov.f32 	%f1249, %f1223;
	mov.u32 	%r1222, %r1197;
	mov.u32 	%r1223, %r1198;
	mov.u32 	%r1224, %r1199;
	mov.u32 	%r1225, %r1200;
	mov.u32 	%r1226, %r1201;
	mov.u32 	%r1227, %r1202;
	mov.u32 	%r1228, %r1203;
	mov.u32 	%r1229, %r1204;
	mov.u32 	%r1230, %r1205;
	mov.u32 	%r1231, %r1206;
	mov.u32 	%r1232, %r1207;
	mov.u32 	%r1233, %r1208;
	mov.u32 	%r1234, %r1209;
	mov.u32 	%r1235, %r1210;
	mov.u32 	%r1236, %r1399;
	mov.u32 	%r1237, %r1211;
	mov.u32 	%r1238, %r1212;
	mov.u32 	%r1239, %r1213;
	mov.u32 	%r1240, %r1214;
	mov.u32 	%r1241, %r1215;
	mov.u32 	%r1242, %r1216;
	mov.u32 	%r1243, %r1217;
	mov.u32 	%r1244, %r1218;
	mov.u32 	%r1245, %r1219;
	mov.u32 	%r1246, %r1220;
	@%p336 bra 	$L__BB8_377;
	setp.leu.f32 	%p337, %f1215, %f1402;
	mov.f32 	%f1225, %f1200;
	mov.f32 	%f1226, %f1201;
	mov.f32 	%f1227, %f1202;
	mov.f32 	%f1228, %f1203;
	mov.f32 	%f1229, %f1204;
	mov.f32 	%f1230, %f1205;
	mov.f32 	%f1231, %f1206;
	mov.f32 	%f1232, %f1207;
	mov.f32 	%f1233, %f1208;
	mov.f32 	%f1234, %f1209;
	mov.f32 	%f1235, %f1210;
	mov.f32 	%f1236, %f1211;
	mov.f32 	%f1237, %f1212;
	mov.f32 	%f1238, %f1213;
	mov.f32 	%f1239, %f1214;
	mov.f32 	%f1240, %f1402;
	mov.f32 	%f1241, %f1215;
	mov.f32 	%f1242, %f1216;
	mov.f32 	%f1243, %f1217;
	mov.f32 	%f1244, %f1218;
	mov.f32 	%f1245, %f1219;
	mov.f32 	%f1246, %f1220;
	mov.f32 	%f1247, %f1221;
	mov.f32 	%f1248, %f1222;
	mov.f32 	%f1249, %f1223;
	mov.u32 	%r1222, %r1197;
	mov.u32 	%r1223, %r1198;
	mov.u32 	%r1224, %r1199;
	mov.u32 	%r1225, %r1200;
	mov.u32 	%r1226, %r1201;
	mov.u32 	%r1227, %r1202;
	mov.u32 	%r1228, %r1203;
	mov.u32 	%r1229, %r1204;
	mov.u32 	%r1230, %r1205;
	mov.u32 	%r1231, %r1206;
	mov.u32 	%r1232, %r1207;
	mov.u32 	%r1233, %r1208;
	mov.u32 	%r1234, %r1209;
	mov.u32 	%r1235, %r1210;
	mov.u32 	%r1236, %r1211;
	mov.u32 	%r1237, %r1399;
	mov.u32 	%r1238, %r1212;
	mov.u32 	%r1239, %r1213;
	mov.u32 	%r1240, %r1214;
	mov.u32 	%r1241, %r1215;
	mov.u32 	%r1242, %r1216;
	mov.u32 	%r1243, %r1217;
	mov.u32 	%r1244, %r1218;
	mov.u32 	%r1245, %r1219;
	mov.u32 	%r1246, %r1220;
	@%p337 bra 	$L__BB8_377;
	setp.leu.f32 	%p338, %f1216, %f1402;
	mov.f32 	%f1225, %f1200;
	mov.f32 	%f1226, %f1201;
	mov.f32 	%f1227, %f1202;
	mov.f32 	%f1228, %f1203;
	mov.f32 	%f1229, %f1204;
	mov.f32 	%f1230, %f1205;
	mov.f32 	%f1231, %f1206;
	mov.f32 	%f1232, %f1207;
	mov.f32 	%f1233, %f1208;
	mov.f32 	%f1234, %f1209;
	mov.f32 	%f1235, %f1210;
	mov.f32 	%f1236, %f1211;
	mov.f32 	%f1237, %f1212;
	mov.f32 	%f1238, %f1213;
	mov.f32 	%f1239, %f1214;
	mov.f32 	%f1240, %f1215;
	mov.f32 	%f1241, %f1402;
	mov.f32 	%f1242, %f1216;
	mov.f32 	%f1243, %f1217;
	mov.f32 	%f1244, %f1218;
	mov.f32 	%f1245, %f1219;
	mov.f32 	%f1246, %f1220;
	mov.f32 	%f1247, %f1221;
	mov.f32 	%f1248, %f1222;
	mov.f32 	%f1249, %f1223;
	mov.u32 	%r1222, %r1197;
	mov.u32 	%r1223, %r1198;
	mov.u32 	%r1224, %r1199;
	mov.u32 	%r1225, %r1200;
	mov.u32 	%r1226, %r1201;
	mov.u32 	%r1227, %r1202;
	mov.u32 	%r1228, %r1203;
	mov.u32 	%r1229, %r1204;
	mov.u32 	%r1230, %r1205;
	mov.u32 	%r1231, %r1206;
	mov.u32 	%r1232, %r1207;
	mov.u32 	%r1233, %r1208;
	mov.u32 	%r1234, %r1209;
	mov.u32 	%r1235, %r1210;
	mov.u32 	%r1236, %r1211;
	mov.u32 	%r1237, %r1212;
	mov.u32 	%r1238, %r1399;
	mov.u32 	%r1239, %r1213;
	mov.u32 	%r1240, %r1214;
	mov.u32 	%r1241, %r1215;
	mov.u32 	%r1242, %r1216;
	mov.u32 	%r1243, %r1217;
	mov.u32 	%r1244, %r1218;
	mov.u32 	%r1245, %r1219;
	mov.u32 	%r1246, %r1220;
	@%p338 bra 	$L__BB8_377;
	setp.leu.f32 	%p339, %f1217, %f1402;
	mov.f32 	%f1225, %f1200;
	mov.f32 	%f1226, %f1201;
	mov.f32 	%f1227, %f1202;
	mov.f32 	%f1228, %f1203;
	mov.f32 	%f1229, %f1204;
	mov.f32 	%f1230, %f1205;
	mov.f32 	%f1231, %f1206;
	mov.f32 	%f1232, %f1207;
	mov.f32 	%f1233, %f1208;
	mov.f32 	%f1234, %f1209;
	mov.f32 	%f1235, %f1210;
	mov.f32 	%f1236, %f1211;
	mov.f32 	%f1237, %f1212;
	mov.f32 	%f1238, %f1213;
	mov.f32 	%f1239, %f1214;
	mov.f32 	%f1240, %f1215;
	mov.f32 	%f1241, %f1216;
	mov.f32 	%f1242, %f1402;
	mov.f32 	%f1243, %f1217;
	mov.f32 	%f1244, %f1218;
	mov.f32 	%f1245, %f1219;
	mov.f32 	%f1246, %f1220;
	mov.f32 	%f1247, %f1221;
	mov.f32 	%f1248, %f1222;
	mov.f32 	%f1249, %f1223;
	mov.u32 	%r1222, %r1197;
	mov.u32 	%r1223, %r1198;
	mov.u32 	%r1224, %r1199;
	mov.u32 	%r1225, %r1200;
	mov.u32 	%r1226, %r1201;
	mov.u32 	%r1227, %r1202;
	mov.u32 	%r1228, %r1203;
	mov.u32 	%r1229, %r1204;
	mov.u32 	%r1230, %r1205;
	mov.u32 	%r1231, %r1206;
	mov.u32 	%r1232, %r1207;
	mov.u32 	%r1233, %r1208;
	mov.u32 	%r1234, %r1209;
	mov.u32 	%r1235, %r1210;
	mov.u32 	%r1236, %r1211;
	mov.u32 	%r1237, %r1212;
	mov.u32 	%r1238, %r1213;
	mov.u32 	%r1239, %r1399;
	mov.u32 	%r1240, %r1214;
	mov.u32 	%r1241, %r1215;
	mov.u32 	%r1242, %r1216;
	mov.u32 	%r1243, %r1217;
	mov.u32 	%r1244, %r1218;
	mov.u32 	%r1245, %r1219;
	mov.u32 	%r1246, %r1220;
	@%p339 bra 	$L__BB8_377;
	setp.leu.f32 	%p340, %f1218, %f1402;
	mov.f32 	%f1225, %f1200;
	mov.f32 	%f1226, %f1201;
	mov.f32 	%f1227, %f1202;
	mov.f32 	%f1228, %f1203;
	mov.f32 	%f1229, %f1204;
	mov.f32 	%f1230, %f1205;
	mov.f32 	%f1231, %f1206;
	mov.f32 	%f1232, %f1207;
	mov.f32 	%f1233, %f1208;
	mov.f32 	%f1234, %f1209;
	mov.f32 	%f1235, %f1210;
	mov.f32 	%f1236, %f1211;
	mov.f32 	%f1237, %f1212;
	mov.f32 	%f1238, %f1213;
	mov.f32 	%f1239, %f1214;
	mov.f32 	%f1240, %f1215;
	mov.f32 	%f1241, %f1216;
	mov.f32 	%f1242, %f1217;
	mov.f32 	%f1243, %f1402;
	mov.f32 	%f1244, %f1218;
	mov.f32 	%f1245, %f1219;
	mov.f32 	%f1246, %f1220;
	mov.f32 	%f1247, %f1221;
	mov.f32 	%f1248, %f1222;
	mov.f32 	%f1249, %f1223;
	mov.u32 	%r1222, %r1197;
	mov.u32 	%r1223, %r1198;
	mov.u32 	%r1224, %r1199;
	mov.u32 	%r1225, %r1200;
	mov.u32 	%r1226, %r1201;
	mov.u32 	%r1227, %r1202;
	mov.u32 	%r1228, %r1203;
	mov.u32 	%r1229, %r1204;
	mov.u32 	%r1230, %r1205;
	mov.u32 	%r1231, %r1206;
	mov.u32 	%r1232, %r1207;
	mov.u32 	%r1233, %r1208;
	mov.u32 	%r1234, %r1209;
	mov.u32 	%r1235, %r1210;
	mov.u32 	%r1236, %r1211;
	mov.u32 	%r1237, %r1212;
	mov.u32 	%r1238, %r1213;
	mov.u32 	%r1239, %r1214;
	mov.u32 	%r1240, %r1399;
	mov.u32 	%r1241, %r1215;
	mov.u32 	%r1242, %r1216;
	mov.u32 	%r1243, %r1217;
	mov.u32 	%r1244, %r1218;
	mov.u32 	%r1245, %r1219;
	mov.u32 	%r1246, %r1220;
	@%p340 bra 	$L__BB8_377;
	setp.leu.f32 	%p341, %f1219, %f1402;
	mov.f32 	%f1225, %f1200;
	mov.f32 	%f1226, %f1201;
	mov.f32 	%f1227, %f1202;
	mov.f32 	%f1228, %f1203;
	mov.f32 	%f1229, %f1204;
	mov.f32 	%f1230, %f1205;
	mov.f32 	%f1231, %f1206;
	mov.f32 	%f1232, %f1207;
	mov.f32 	%f1233, %f1208;
	mov.f32 	%f1234, %f1209;
	mov.f32 	%f1235, %f1210;
	mov.f32 	%f1236, %f1211;
	mov.f32 	%f1237, %f1212;
	mov.f32 	%f1238, %f1213;
	mov.f32 	%f1239, %f1214;
	mov.f32 	%f1240, %f1215;
	mov.f32 	%f1241, %f1216;
	mov.f32 	%f1242, %f1217;
	mov.f32 	%f1243, %f1218;
	mov.f32 	%f1244, %f1402;
	mov.f32 	%f1245, %f1219;
	mov.f32 	%f1246, %f1220;
	mov.f32 	%f1247, %f1221;
	mov.f32 	%f1248, %f1222;
	mov.f32 	%f1249, %f1223;
	mov.u32 	%r1222, %r1197;
	mov.u32 	%r1223, %r1198;
	mov.u32 	%r1224, %r1199;
	mov.u32 	%r1225, %r1200;
	mov.u32 	%r1226, %r1201;
	mov.u32 	%r1227, %r1202;
	mov.u32 	%r1228, %r1203;
	mov.u32 	%r1229, %r1204;
	mov.u32 	%r1230, %r1205;
	mov.u32 	%r1231, %r1206;
	mov.u32 	%r1232, %r1207;
	mov.u32 	%r1233, %r1208;
	mov.u32 	%r1234, %r1209;
	mov.u32 	%r1235, %r1210;
	mov.u32 	%r1236, %r1211;
	mov.u32 	%r1237, %r1212;
	mov.u32 	%r1238, %r1213;
	mov.u32 	%r1239, %r1214;
	mov.u32 	%r1240, %r1215;
	mov.u32 	%r1241, %r1399;
	mov.u32 	%r1242, %r1216;
	mov.u32 	%r1243, %r1217;
	mov.u32 	%r1244, %r1218;
	mov.u32 	%r1245, %r1219;
	mov.u32 	%r1246, %r1220;
	@%p341 bra 	$L__BB8_377;
	setp.leu.f32 	%p342, %f1220, %f1402;
	mov.f32 	%f1225, %f1200;
	mov.f32 	%f1226, %f1201;
	mov.f32 	%f1227, %f1202;
	mov.f32 	%f1228, %f1203;
	mov.f32 	%f1229, %f1204;
	mov.f32 	%f1230, %f1205;
	mov.f32 	%f1231, %f1206;
	mov.f32 	%f1232, %f1207;
	mov.f32 	%f1233, %f1208;
	mov.f32 	%f1234, %f1209;
	mov.f32 	%f1235, %f1210;
	mov.f32 	%f1236, %f1211;
	mov.f32 	%f1237, %f1212;
	mov.f32 	%f1238, %f1213;
	mov.f32 	%f1239, %f1214;
	mov.f32 	%f1240, %f1215;
	mov.f32 	%f1241, %f1216;
	mov.f32 	%f1242, %f1217;
	mov.f32 	%f1243, %f1218;
	mov.f32 	%f1244, %f1219;
	mov.f32 	%f1245, %f1402;
	mov.f32 	%f1246, %f1220;
	mov.f32 	%f1247, %f1221;
	mov.f32 	%f1248, %f1222;
	mov.f32 	%f1249, %f1223;
	mov.u32 	%r1222, %r1197;
	mov.u32 	%r1223, %r1198;
	mov.u32 	%r1224, %r1199;
	mov.u32 	%r1225, %r1200;
	mov.u32 	%r1226, %r1201;
	mov.u32 	%r1227, %r1202;
	mov.u32 	%r1228, %r1203;
	mov.u32 	%r1229, %r1204;
	mov.u32 	%r1230, %r1205;
	mov.u32 	%r1231, %r1206;
	mov.u32 	%r1232, %r1207;
	mov.u32 	%r1233, %r1208;
	mov.u32 	%r1234, %r1209;
	mov.u32 	%r1235, %r1210;
	mov.u32 	%r1236, %r1211;
	mov.u32 	%r1237, %r1212;
	mov.u32 	%r1238, %r1213;
	mov.u32 	%r1239, %r1214;
	mov.u32 	%r1240, %r1215;
	mov.u32 	%r1241, %r1216;
	mov.u32 	%r1242, %r1399;
	mov.u32 	%r1243, %r1217;
	mov.u32 	%r1244, %r1218;
	mov.u32 	%r1245, %r1219;
	mov.u32 	%r1246, %r1220;
	@%p342 bra 	$L__BB8_377;
	setp.leu.f32 	%p343, %f1221, %f1402;
	mov.f32 	%f1225, %f1200;
	mov.f32 	%f1226, %f1201;
	mov.f32 	%f1227, %f1202;
	mov.f32 	%f1228, %f1203;
	mov.f32 	%f1229, %f1204;
	mov.f32 	%f1230, %f1205;
	mov.f32 	%f1231, %f1206;
	mov.f32 	%f1232, %f1207;
	mov.f32 	%f1233, %f1208;
	mov.f32 	%f1234, %f1209;
	mov.f32 	%f1235, %f1210;
	mov.f32 	%f1236, %f1211;
	mov.f32 	%f1237, %f1212;
	mov.f32 	%f1238, %f1213;
	mov.f32 	%f1239, %f1214;
	mov.f32 	%f1240, %f1215;
	mov.f32 	%f1241, %f1216;
	mov.f32 	%f1242, %f1217;
	mov.f32 	%f1243, %f1218;
	mov.f32 	%f1244, %f1219;
	mov.f32 	%f1245, %f1220;
	mov.f32 	%f1246, %f1402;
	mov.f32 	%f1247, %f1221;
	mov.f32 	%f1248, %f1222;
	mov.f32 	%f1249, %f1223;
	mov.u32 	%r1222, %r1197;
	mov.u32 	%r1223, %r1198;
	mov.u32 	%r1224, %r1199;
	mov.u32 	%r1225, %r1200;
	mov.u32 	%r1226, %r1201;
	mov.u32 	%r1227, %r1202;
	mov.u32 	%r1228, %r1203;
	mov.u32 	%r1229, %r1204;
	mov.u32 	%r1230, %r1205;
	mov.u32 	%r1231, %r1206;
	mov.u32 	%r1232, %r1207;
	mov.u32 	%r1233, %r1208;
	mov.u32 	%r1234, %r1209;
	mov.u32 	%r1235, %r1210;
	mov.u32 	%r1236, %r1211;
	mov.u32 	%r1237, %r1212;
	mov.u32 	%r1238, %r1213;
	mov.u32 	%r1239, %r1214;
	mov.u32 	%r1240, %r1215;
	mov.u32 	%r1241, %r1216;
	mov.u32 	%r1242, %r1217;
	mov.u32 	%r1243, %r1399;
	mov.u32 	%r1244, %r1218;
	mov.u32 	%r1245, %r1219;
	mov.u32 	%r1246, %r1220;
	@%p343 bra 	$L__BB8_377;
	setp.leu.f32 	%p344, %f1222, %f1402;
	mov.f32 	%f1225, %f1200;
	mov.f32 	%f1226, %f1201;
	mov.f32 	%f1227, %f1202;
	mov.f32 	%f1228, %f1203;
	mov.f32 	%f1229, %f1204;
	mov.f32 	%f1230, %f1205;
	mov.f32 	%f1231, %f1206;
	mov.f32 	%f1232, %f1207;
	mov.f32 	%f1233, %f1208;
	mov.f32 	%f1234, %f1209;
	mov.f32 	%f1235, %f1210;
	mov.f32 	%f1236, %f1211;
	mov.f32 	%f1237, %f1212;
	mov.f32 	%f1238, %f1213;
	mov.f32 	%f1239, %f1214;
	mov.f32 	%f1240, %f1215;
	mov.f32 	%f1241, %f1216;
	mov.f32 	%f1242, %f1217;
	mov.f32 	%f1243, %f1218;
	mov.f32 	%f1244, %f1219;
	mov.f32 	%f1245, %f1220;
	mov.f32 	%f1246, %f1221;
	mov.f32 	%f1247, %f1402;
	mov.f32 	%f1248, %f1222;
	mov.f32 	%f1249, %f1223;
	mov.u32 	%r1222, %r1197;
	mov.u32 	%r1223, %r1198;
	mov.u32 	%r1224, %r1199;
	mov.u32 	%r1225, %r1200;
	mov.u32 	%r1226, %r1201;
	mov.u32 	%r1227, %r1202;
	mov.u32 	%r1228, %r1203;
	mov.u32 	%r1229, %r1204;
	mov.u32 	%r1230, %r1205;
	mov.u32 	%r1231, %r1206;
	mov.u32 	%r1232, %r1207;
	mov.u32 	%r1233, %r1208;
	mov.u32 	%r1234, %r1209;
	mov.u32 	%r1235, %r1210;
	mov.u32 	%r1236, %r1211;
	mov.u32 	%r1237, %r1212;
	mov.u32 	%r1238, %r1213;
	mov.u32 	%r1239, %r1214;
	mov.u32 	%r1240, %r1215;
	mov.u32 	%r1241, %r1216;
	mov.u32 	%r1242, %r1217;
	mov.u32 	%r1243, %r1218;
	mov.u32 	%r1244, %r1399;
	mov.u32 	%r1245, %r1219;
	mov.u32 	%r1246, %r1220;
	@%p344 bra 	$L__BB8_377;
	setp.leu.f32 	%p345, %f1223, %f1402;
	mov.f32 	%f1225, %f1200;
	mov.f32 	%f1226, %f1201;
	mov.f32 	%f1227, %f1202;
	mov.f32 	%f1228, %f1203;
	mov.f32 	%f1229, %f1204;
	mov.f32 	%f1230, %f1205;
	mov.f32 	%f1231, %f1206;
	mov.f32 	%f1232, %f1207;
	mov.f32 	%f1233, %f1208;
	mov.f32 	%f1234, %f1209;
	mov.f32 	%f1235, %f1210;
	mov.f32 	%f1236, %f1211;
	mov.f32 	%f1237, %f1212;
	mov.f32 	%f1238, %f1213;
	mov.f32 	%f1239, %f1214;
	mov.f32 	%f1240, %f1215;
	mov.f32 	%f1241, %f1216;
	mov.f32 	%f1242, %f1217;
	mov.f32 	%f1243, %f1218;
	mov.f32 	%f1244, %f1219;
	mov.f32 	%f1245, %f1220;
	mov.f32 	%f1246, %f1221;
	mov.f32 	%f1247, %f1222;
	mov.f32 	%f1248, %f1402;
	mov.f32 	%f1249, %f1223;
	mov.u32 	%r1222, %r1197;
	mov.u32 	%r1223, %r1198;
	mov.u32 	%r1224, %r1199;
	mov.u32 	%r1225, %r1200;
	mov.u32 	%r1226, %r1201;
	mov.u32 	%r1227, %r1202;
	mov.u32 	%r1228, %r1203;
	mov.u32 	%r1229, %r1204;
	mov.u32 	%r1230, %r1205;
	mov.u32 	%r1231, %r1206;
	mov.u32 	%r1232, %r1207;
	mov.u32 	%r1233, %r1208;
	mov.u32 	%r1234, %r1209;
	mov.u32 	%r1235, %r1210;
	mov.u32 	%r1236, %r1211;
	mov.u32 	%r1237, %r1212;
	mov.u32 	%r1238, %r1213;
	mov.u32 	%r1239, %r1214;
	mov.u32 	%r1240, %r1215;
	mov.u32 	%r1241, %r1216;
	mov.u32 	%r1242, %r1217;
	mov.u32 	%r1243, %r1218;
	mov.u32 	%r1244, %r1219;
	mov.u32 	%r1245, %r1399;
	mov.u32 	%r1246, %r1220;
	@%p345 bra 	$L__BB8_377;
	setp.leu.f32 	%p346, %f1427, %f1402;
	mov.f32 	%f1225, %f1200;
	mov.f32 	%f1226, %f1201;
	mov.f32 	%f1227, %f1202;
	mov.f32 	%f1228, %f1203;
	mov.f32 	%f1229, %f1204;
	mov.f32 	%f1230, %f1205;
	mov.f32 	%f1231, %f1206;
	mov.f32 	%f1232, %f1207;
	mov.f32 	%f1233, %f1208;
	mov.f32 	%f1234, %f1209;
	mov.f32 	%f1235, %f1210;
	mov.f32 	%f1236, %f1211;
	mov.f32 	%f1237, %f1212;
	mov.f32 	%f1238, %f1213;
	mov.f32 	%f1239, %f1214;
	mov.f32 	%f1240, %f1215;
	mov.f32 	%f1241, %f1216;
	mov.f32 	%f1242, %f1217;
	mov.f32 	%f1243, %f1218;
	mov.f32 	%f1244, %f1219;
	mov.f32 	%f1245, %f1220;
	mov.f32 	%f1246, %f1221;
	mov.f32 	%f1247, %f1222;
	mov.f32 	%f1248, %f1223;
	mov.f32 	%f1249, %f1402;
	mov.u32 	%r1222, %r1197;
	mov.u32 	%r1223, %r1198;
	mov.u32 	%r1224, %r1199;
	mov.u32 	%r1225, %r1200;
	mov.u32 	%r1226, %r1201;
	mov.u32 	%r1227, %r1202;
	mov.u32 	%r1228, %r1203;
	mov.u32 	%r1229, %r1204;
	mov.u32 	%r1230, %r1205;
	mov.u32 	%r1231, %r1206;
	mov.u32 	%r1232, %r1207;
	mov.u32 	%r1233, %r1208;
	mov.u32 	%r1234, %r1209;
	mov.u32 	%r1235, %r1210;
	mov.u32 	%r1236, %r1211;
	mov.u32 	%r1237, %r1212;
	mov.u32 	%r1238, %r1213;
	mov.u32 	%r1239, %r1214;
	mov.u32 	%r1240, %r1215;
	mov.u32 	%r1241, %r1216;
	mov.u32 	%r1242, %r1217;
	mov.u32 	%r1243, %r1218;
	mov.u32 	%r1244, %r1219;
	mov.u32 	%r1245, %r1220;
	mov.u32 	%r1246, %r1399;
	@%p346 bra 	$L__BB8_377;
	mov.f32 	%f1225, %f1200;
	mov.f32 	%f1226, %f1201;
	mov.f32 	%f1227, %f1202;
	mov.f32 	%f1228, %f1203;
	mov.f32 	%f1229, %f1204;
	mov.f32 	%f1230, %f1205;
	mov.f32 	%f1231, %f1206;
	mov.f32 	%f1232, %f1207;
	mov.f32 	%f1233, %f1208;
	mov.f32 	%f1234, %f1209;
	mov.f32 	%f1235, %f1210;
	mov.f32 	%f1236, %f1211;
	mov.f32 	%f1237, %f1212;
	mov.f32 	%f1238, %f1213;
	mov.f32 	%f1239, %f1214;
	mov.f32 	%f1240, %f1215;
	mov.f32 	%f1241, %f1216;
	mov.f32 	%f1242, %f1217;
	mov.f32 	%f1243, %f1218;
	mov.f32 	%f1244, %f1219;
	mov.f32 	%f1245, %f1220;
	mov.f32 	%f1246, %f1221;
	mov.f32 	%f1247, %f1222;
	mov.f32 	%f1248, %f1223;
	mov.f32 	%f1249, %f1427;
	mov.f32 	%f1427, %f1402;
	mov.u32 	%r1222, %r1197;
	mov.u32 	%r1223, %r1198;
	mov.u32 	%r1224, %r1199;
	mov.u32 	%r1225, %r1200;
	mov.u32 	%r1226, %r1201;
	mov.u32 	%r1227, %r1202;
	mov.u32 	%r1228, %r1203;
	mov.u32 	%r1229, %r1204;
	mov.u32 	%r1230, %r1205;
	mov.u32 	%r1231, %r1206;
	mov.u32 	%r1232, %r1207;
	mov.u32 	%r1233, %r1208;
	mov.u32 	%r1234, %r1209;
	mov.u32 	%r1235, %r1210;
	mov.u32 	%r1236, %r1211;
	mov.u32 	%r1237, %r1212;
	mov.u32 	%r1238, %r1213;
	mov.u32 	%r1239, %r1214;
	mov.u32 	%r1240, %r1215;
	mov.u32 	%r1241, %r1216;
	mov.u32 	%r1242, %r1217;
	mov.u32 	%r1243, %r1218;
	mov.u32 	%r1244, %r1219;
	mov.u32 	%r1245, %r1220;
	mov.u32 	%r1246, %r1424;
	mov.u32 	%r1424, %r1399;
$L__BB8_377:
	setp.leu.f32 	%p347, %f1225, %f1401;
	mov.f32 	%f1251, %f1401;
	mov.f32 	%f1252, %f1225;
	mov.f32 	%f1253, %f1226;
	mov.f32 	%f1254, %f1227;
	mov.f32 	%f1255, %f1228;
	mov.f32 	%f1256, %f1229;
	mov.f32 	%f1257, %f1230;
	mov.f32 	%f1258, %f1231;
	mov.f32 	%f1259, %f1232;
	mov.f32 	%f1260, %f1233;
	mov.f32 	%f1261, %f1234;
	mov.f32 	%f1262, %f1235;
	mov.f32 	%f1263, %f1236;
	mov.f32 	%f1264, %f1237;
	mov.f32 	%f1265, %f1238;
	mov.f32 	%f1266, %f1239;
	mov.f32 	%f1267, %f1240;
	mov.f32 	%f1268, %f1241;
	mov.f32 	%f1269, %f1242;
	mov.f32 	%f1270, %f1243;
	mov.f32 	%f1271, %f1244;
	mov.f32 	%f1272, %f1245;
	mov.f32 	%f1273, %f1246;
	mov.f32 	%f1274, %f1247;
	mov.f32 	%f1275, %f1248;
	mov.f32 	%f1276, %f1249;
	mov.u32 	%r1248, %r1398;
	mov.u32 	%r1249, %r1222;
	mov.u32 	%r1250, %r1223;
	mov.u32 	%r1251, %r1224;
	mov.u32 	%r1252, %r1225;
	mov.u32 	%r1253, %r1226;
	mov.u32 	%r1254, %r1227;
	mov.u32 	%r1255, %r1228;
	mov.u32 	%r1256, %r1229;
	mov.u32 	%r1257, %r1230;
	mov.u32 	%r1258, %r1231;
	mov.u32 	%r1259, %r1232;
	mov.u32 	%r1260, %r1233;
	mov.u32 	%r1261, %r1234;
	mov.u32 	%r1262, %r1235;
	mov.u32 	%r1263, %r1236;
	mov.u32 	%r1264, %r1237;
	mov.u32 	%r1265, %r1238;
	mov.u32 	%r1266, %r1239;
	mov.u32 	%r1267, %r1240;
	mov.u32 	%r1268, %r1241;
	mov.u32 	%r1269, %r1242;
	mov.u32 	%r1270, %r1243;
	mov.u32 	%r1271, %r1244;
	mov.u32 	%r1272, %r1245;
	mov.u32 	%r1273, %r1246;
	@%p347 bra 	$L__BB8_404;
	setp.leu.f32 	%p348, %f1226, %f1401;
	mov.f32 	%f1251, %f1225;
	mov.f32 	%f1252, %f1401;
	mov.f32 	%f1253, %f1226;
	mov.f32 	%f1254, %f1227;
	mov.f32 	%f1255, %f1228;
	mov.f32 	%f1256, %f1229;
	mov.f32 	%f1257, %f1230;
	mov.f32 	%f1258, %f1231;
	mov.f32 	%f1259, %f1232;
	mov.f32 	%f1260, %f1233;
	mov.f32 	%f1261, %f1234;
	mov.f32 	%f1262, %f1235;
	mov.f32 	%f1263, %f1236;
	mov.f32 	%f1264, %f1237;
	mov.f32 	%f1265, %f1238;
	mov.f32 	%f1266, %f1239;
	mov.f32 	%f1267, %f1240;
	mov.f32 	%f1268, %f1241;
	mov.f32 	%f1269, %f1242;
	mov.f32 	%f1270, %f1243;
	mov.f32 	%f1271, %f1244;
	mov.f32 	%f1272, %f1245;
	mov.f32 	%f1273, %f1246;
	mov.f32 	%f1274, %f1247;
	mov.f32 	%f1275, %f1248;
	mov.f32 	%f1276, %f1249;
	mov.u32 	%r1248, %r1222;
	mov.u32 	%r1249, %r1398;
	mov.u32 	%r1250, %r1223;
	mov.u32 	%r1251, %r1224;
	mov.u32 	%r1252, %r1225;
	mov.u32 	%r1253, %r1226;
	mov.u32 	%r1254, %r1227;
	mov.u32 	%r1255, %r1228;
	mov.u32 	%r1256, %r1229;
	mov.u32 	%r1257, %r1230;
	mov.u32 	%r1258, %r1231;
	mov.u32 	%r1259, %r1232;
	mov.u32 	%r1260, %r1233;
	mov.u32 	%r1261, %r1234;
	mov.u32 	%r1262, %r1235;
	mov.u32 	%r1263, %r1236;
	mov.u32 	%r1264, %r1237;
	mov.u32 	%r1265, %r1238;
	mov.u32 	%r1266, %r1239;
	mov.u32 	%r1267, %r1240;
	mov.u32 	%r1268, %r1241;
	mov.u32 	%r1269, %r1242;
	mov.u32 	%r1270, %r1243;
	mov.u32 	%r1271, %r1244;
	mov.u32 	%r1272, %r1245;
	mov.u32 	%r1273, %r1246;
	@%p348 bra 	$L__BB8_404;
	setp.leu.f32 	%p349, %f1227, %f1401;
	mov.f32 	%f1251, %f1225;
	mov.f32 	%f1252, %f1226;
	mov.f32 	%f1253, %f1401;
	mov.f32 	%f1254, %f1227;
	mov.f32 	%f1255, %f1228;
	mov.f32 	%f1256, %f1229;
	mov.f32 	%f1257, %f1230;
	mov.f32 	%f1258, %f1231;
	mov.f32 	%f1259, %f1232;
	mov.f32 	%f1260, %f1233;
	mov.f32 	%f1261, %f1234;
	mov.f32 	%f1262, %f1235;
	mov.f32 	%f1263, %f1236;
	mov.f32 	%f1264, %f1237;
	mov.f32 	%f1265, %f1238;
	mov.f32 	%f1266, %f1239;
	mov.f32 	%f1267, %f1240;
	mov.f32 	%f1268, %f1241;
	mov.f32 	%f1269, %f1242;
	mov.f32 	%f1270, %f1243;
	mov.f32 	%f1271, %f1244;
	mov.f32 	%f1272, %f1245;
	mov.f32 	%f1273, %f1246;
	mov.f32 	%f1274, %f1247;
	mov.f32 	%f1275, %f1248;
	mov.f32 	%f1276, %f1249;
	mov.u32 	%r1248, %r1222;
	mov.u32 	%r1249, %r1223;
	mov.u32 	%r1250, %r1398;
	mov.u32 	%r1251, %r1224;
	mov.u32 	%r1252, %r1225;
	mov.u32 	%r1253, %r1226;
	mov.u32 	%r1254, %r1227;
	mov.u32 	%r1255, %r1228;
	mov.u32 	%r1256, %r1229;
	mov.u32 	%r1257, %r1230;
	mov.u32 	%r1258, %r1231;
	mov.u32 	%r1259, %r1232;
	mov.u32 	%r1260, %r1233;
	mov.u32 	%r1261, %r1234;
	mov.u32 	%r1262, %r1235;
	mov.u32 	%r1263, %r1236;
	mov.u32 	%r1264, %r1237;
	mov.u32 	%r1265, %r1238;
	mov.u32 	%r1266, %r1239;
	mov.u32 	%r1267, %r1240;
	mov.u32 	%r1268, %r1241;
	mov.u32 	%r1269, %r1242;
	mov.u32 	%r1270, %r1243;
	mov.u32 	%r1271, %r1244;
	mov.u32 	%r1272, %r1245;
	mov.u32 	%r1273, %r1246;
	@%p349 bra 	$L__BB8_404;
	setp.leu.f32 	%p350, %f1228, %f1401;
	mov.f32 	%f1251, %f1225;
	mov.f32 	%f1252, %f1226;
	mov.f32 	%f1253, %f1227;
	mov.f32 	%f1254, %f1401;
	mov.f32 	%f1255, %f1228;
	mov.f32 	%f1256, %f1229;
	mov.f32 	%f1257, %f1230;
	mov.f32 	%f1258, %f1231;
	mov.f32 	%f1259, %f1232;
	mov.f32 	%f1260, %f1233;
	mov.f32 	%f1261, %f1234;
	mov.f32 	%f1262, %f1235;
	mov.f32 	%f1263, %f1236;
	mov.f32 	%f1264, %f1237;
	mov.f32 	%f1265, %f1238;
	mov.f32 	%f1266, %f1239;
	mov.f32 	%f1267, %f1240;
	mov.f32 	%f1268, %f1241;
	mov.f32 	%f1269, %f1242;
	mov.f32 	%f1270, %f1243;
	mov.f32 	%f1271, %f1244;
	mov.f32 	%f1272, %f1245;
	mov.f32 	%f1273, %f1246;
	mov.f32 	%f1274, %f1247;
	mov.f32 	%f1275, %f1248;
	mov.f32 	%f1276, %f1249;
	mov.u32 	%r1248, %r1222;
	mov.u32 	%r1249, %r1223;
	mov.u32 	%r1250, %r1224;
	mov.u32 	%r1251, %r1398;
	mov.u32 	%r1252, %r1225;
	mov.u32 	%r1253, %r1226;
	mov.u32 	%r1254, %r1227;
	mov.u32 	%r1255, %r1228;
	mov.u32 	%r1256, %r1229;
	mov.u32 	%r1257, %r1230;
	mov.u32 	%r1258, %r1231;
	mov.u32 	%r1259, %r1232;
	mov.u32 	%r1260, %r1233;
	mov.u32 	%r1261, %r1234;
	mov.u32 	%r1262, %r1235;
	mov.u32 	%r1263, %r1236;
	mov.u32 	%r1264, %r1237;
	mov.u32 	%r1265, %r1238;
	mov.u32 	%r1266, %r1239;
	mov.u32 	%r1267, %r1240;
	mov.u32 	%r1268, %r1241;
	mov.u32 	%r1269, %r1242;
	mov.u32 	%r1270, %r1243;
	mov.u32 	%r1271, %r1244;
	mov.u32 	%r1272, %r1245;
	mov.u32 	%r1273, %r1246;
	@%p350 bra 	$L__BB8_404;
	setp.leu.f32 	%p351, %f1229, %f1401;
	mov.f32 	%f1251, %f1225;
	mov.f32 	%f1252, %f1226;
	mov.f32 	%f1253, %f1227;
	mov.f32 	%f1254, %f1228;
	mov.f32 	%f1255, %f1401;
	mov.f32 	%f1256, %f1229;
	mov.f32 	%f1257, %f1230;
	mov.f32 	%f1258, %f1231;
	mov.f32 	%f1259, %f1232;
	mov.f32 	%f1260, %f1233;
	mov.f32 	%f1261, %f1234;
	mov.f32 	%f1262, %f1235;
	mov.f32 	%f1263, %f1236;
	mov.f32 	%f1264, %f1237;
	mov.f32 	%f1265, %f1238;
	mov.f32 	%f1266, %f1239;
	mov.f32 	%f1267, %f1240;
	mov.f32 	%f1268, %f1241;
	mov.f32 	%f1269, %f1242;
	mov.f32 	%f1270, %f1243;
	mov.f32 	%f1271, %f1244;
	mov.f32 	%f1272, %f1245;
	mov.f32 	%f1273, %f1246;
	mov.f32 	%f1274, %f1247;
	mov.f32 	%f1275, %f1248;
	mov.f32 	%f1276, %f1249;
	mov.u32 	%r1248, %r1222;
	mov.u32 	%r1249, %r1223;
	mov.u32 	%r1250, %r1224;
	mov.u32 	%r1251, %r1225;
	mov.u32 	%r1252, %r1398;
	mov.u32 	%r1253, %r1226;
	mov.u32 	%r1254, %r1227;
	mov.u32 	%r1255, %r1228;
	mov.u32 	%r1256, %r1229;
	mov.u32 	%r1257, %r1230;
	mov.u32 	%r1258, %r1231;
	mov.u32 	%r1259, %r1232;
	mov.u32 	%r1260, %r1233;
	mov.u32 	%r1261, %r1234;
	mov.u32 	%r1262, %r1235;
	mov.u32 	%r1263, %r1236;
	mov.u32 	%r1264, %r1237;
	mov.u32 	%r1265, %r1238;
	mov.u32 	%r1266, %r1239;
	mov.u32 	%r1267, %r1240;
	mov.u32 	%r1268, %r1241;
	mov.u32 	%r1269, %r1242;
	mov.u32 	%r1270, %r1243;
	mov.u32 	%r1271, %r1244;
	mov.u32 	%r1272, %r1245;
	mov.u32 	%r1273, %r1246;
	@%p351 bra 	$L__BB8_404;
	setp.leu.f32 	%p352, %f1230, %f1401;
	mov.f32 	%f1251, %f1225;
	mov.f32 	%f1252, %f1226;
	mov.f32 	%f1253, %f1227;
	mov.f32 	%f1254, %f1228;
	mov.f32 	%f1255, %f1229;
	mov.f32 	%f1256, %f1401;
	mov.f32 	%f1257, %f1230;
	mov.f32 	%f1258, %f1231;
	mov.f32 	%f1259, %f1232;
	mov.f32 	%f1260, %f1233;
	mov.f32 	%f1261, %f1234;
	mov.f32 	%f1262, %f1235;
	mov.f32 	%f1263, %f1236;
	mov.f32 	%f1264, %f1237;
	mov.f32 	%f1265, %f1238;
	mov.f32 	%f1266, %f1239;
	mov.f32 	%f1267, %f1240;
	mov.f32 	%f1268, %f1241;
	mov.f32 	%f1269, %f1242;
	mov.f32 	%f1270, %f1243;
	mov.f32 	%f1271, %f1244;
	mov.f32 	%f1272, %f1245;
	mov.f32 	%f1273, %f1246;
	mov.f32 	%f1274, %f1247;
	mov.f32 	%f1275, %f1248;
	mov.f32 	%f1276, %f1249;
	mov.u32 	%r1248, %r1222;
	mov.u32 	%r1249, %r1223;
	mov.u32 	%r1250, %r1224;
	mov.u32 	%r1251, %r1225;
	mov.u32 	%r1252, %r1226;
	mov.u32 	%r1253, %r1398;
	mov.u32 	%r1254, %r1227;
	mov.u32 	%r1255, %r1228;
	mov.u32 	%r1256, %r1229;
	mov.u32 	%r1257, %r1230;
	mov.u32 	%r1258, %r1231;
	mov.u32 	%r1259, %r1232;
	mov.u32 	%r1260, %r1233;
	mov.u32 	%r1261, %r1234;
	mov.u32 	%r1262, %r1235;
	mov.u32 	%r1263, %r1236;
	mov.u32 	%r1264, %r1237;
	mov.u32 	%r1265, %r1238;
	mov.u32 	%r1266, %r1239;
	mov.u32 	%r1267, %r1240;
	mov.u32 	%r1268, %r1241;
	mov.u32 	%r1269, %r1242;
	mov.u32 	%r1270, %r1243;
	mov.u32 	%r1271, %r1244;
	mov.u32 	%r1272, %r1245;
	mov.u32 	%r1273, %r1246;
	@%p352 bra 	$L__BB8_404;
	setp.leu.f32 	%p353, %f1231, %f1401;
	mov.f32 	%f1251, %f1225;
	mov.f32 	%f1252, %f1226;
	mov.f32 	%f1253, %f1227;
	mov.f32 	%f1254, %f1228;
	mov.f32 	%f1255, %f1229;
	mov.f32 	%f1256, %f1230;
	mov.f32 	%f1257, %f1401;
	mov.f32 	%f1258, %f1231;
	mov.f32 	%f1259, %f1232;
	mov.f32 	%f1260, %f1233;
	mov.f32 	%f1261, %f1234;
	mov.f32 	%f1262, %f1235;
	mov.f32 	%f1263, %f1236;
	mov.f32 	%f1264, %f1237;
	mov.f32 	%f1265, %f1238;
	mov.f32 	%f1266, %f1239;
	mov.f32 	%f1267, %f1240;
	mov.f32 	%f1268, %f1241;
	mov.f32 	%f1269, %f1242;
	mov.f32 	%f1270, %f1243;
	mov.f32 	%f1271, %f1244;
	mov.f32 	%f1272, %f1245;
	mov.f32 	%f1273, %f1246;
	mov.f32 	%f1274, %f1247;
	mov.f32 	%f1275, %f1248;
	mov.f32 	%f1276, %f1249;
	mov.u32 	%r1248, %r1222;
	mov.u32 	%r1249, %r1223;
	mov.u32 	%r1250, %r1224;
	mov.u32 	%r1251, %r1225;
	mov.u32 	%r1252, %r1226;
	mov.u32 	%r1253, %r1227;
	mov.u32 	%r1254, %r1398;
	mov.u32 	%r1255, %r1228;
	mov.u32 	%r1256, %r1229;
	mov.u32 	%r1257, %r1230;
	mov.u32 	%r1258, %r1231;
	mov.u32 	%r1259, %r1232;
	mov.u32 	%r1260, %r1233;
	mov.u32 	%r1261, %r1234;
	mov.u32 	%r1262, %r1235;
	mov.u32 	%r1263, %r1236;
	mov.u32 	%r1264, %r1237;
	mov.u32 	%r1265, %r1238;
	mov.u32 	%r1266, %r1239;
	mov.u32 	%r1267, %r1240;
	mov.u32 	%r1268, %r1241;
	mov.u32 	%r1269, %r1242;
	mov.u32 	%r1270, %r1243;
	mov.u32 	%r1271, %r1244;
	mov.u32 	%r1272, %r1245;
	mov.u32 	%r1273, %r1246;
	@%p353 bra 	$L__BB8_404;
	setp.leu.f32 	%p354, %f1232, %f1401;
	mov.f32 	%f1251, %f1225;
	mov.f32 	%f1252, %f1226;
	mov.f32 	%f1253, %f1227;
	mov.f32 	%f1254, %f1228;
	mov.f32 	%f1255, %f1229;
	mov.f32 	%f1256, %f1230;
	mov.f32 	%f1257, %f1231;
	mov.f32 	%f1258, %f1401;
	mov.f32 	%f1259, %f1232;
	mov.f32 	%f1260, %f1233;
	mov.f32 	%f1261, %f1234;
	mov.f32 	%f1262, %f1235;
	mov.f32 	%f1263, %f1236;
	mov.f32 	%f1264, %f1237;
	mov.f32 	%f1265, %f1238;
	mov.f32 	%f1266, %f1239;
	mov.f32 	%f1267, %f1240;
	mov.f32 	%f1268, %f1241;
	mov.f32 	%f1269, %f1242;
	mov.f32 	%f1270, %f1243;
	mov.f32 	%f1271, %f1244;
	mov.f32 	%f1272, %f1245;
	mov.f32 	%f1273, %f1246;
	mov.f32 	%f1274, %f1247;
	mov.f32 	%f1275, %f1248;
	mov.f32 	%f1276, %f1249;
	mov.u32 	%r1248, %r1222;
	mov.u32 	%r1249, %r1223;
	mov.u32 	%r1250, %r1224;
	mov.u32 	%r1251, %r1225;
	mov.u32 	%r1252, %r1226;
	mov.u32 	%r1253, %r1227;
	mov.u32 	%r1254, %r1228;
	mov.u32 	%r1255, %r1398;
	mov.u32 	%r1256, %r1229;
	mov.u32 	%r1257, %r1230;
	mov.u32 	%r1258, %r1231;
	mov.u32 	%r1259, %r1232;
	mov.u32 	%r1260, %r1233;
	mov.u32 	%r1261, %r1234;
	mov.u32 	%r1262, %r1235;
	mov.u32 	%r1263, %r1236;
	mov.u32 	%r1264, %r1237;
	mov.u32 	%r1265, %r1238;
	mov.u32 	%r1266, %r1239;
	mov.u32 	%r1267, %r1240;
	mov.u32 	%r1268, %r1241;
	mov.u32 	%r1269, %r1242;
	mov.u32 	%r1270, %r1243;
	mov.u32 	%r1271, %r1244;
	mov.u32 	%r1272, %r1245;
	mov.u32 	%r1273, %r1246;
	@%p354 bra 	$L__BB8_404;
	setp.leu.f32 	%p355, %f1233, %f1401;
	mov.f32 	%f1251, %f1225;
	mov.f32 	%f1252, %f1226;
	mov.f32 	%f1253, %f1227;
	mov.f32 	%f1254, %f1228;
	mov.f32 	%f1255, %f1229;
	mov.f32 	%f1256, %f1230;
	mov.f32 	%f1257, %f1231;
	mov.f32 	%f1258, %f1232;
	mov.f32 	%f1259, %f1401;
	mov.f32 	%f1260, %f1233;
	mov.f32 	%f1261, %f1234;
	mov.f32 	%f1262, %f1235;
	mov.f32 	%f1263, %f1236;
	mov.f32 	%f1264, %f1237;
	mov.f32 	%f1265, %f1238;
	mov.f32 	%f1266, %f1239;
	mov.f32 	%f1267, %f1240;
	mov.f32 	%f1268, %f1241;
	mov.f32 	%f1269, %f1242;
	mov.f32 	%f1270, %f1243;
	mov.f32 	%f1271, %f1244;
	mov.f32 	%f1272, %f1245;
	mov.f32 	%f1273, %f1246;
	mov.f32 	%f1274, %f1247;
	mov.f32 	%f1275, %f1248;
	mov.f32 	%f1276, %f1249;
	mov.u32 	%r1248, %r1222;
	mov.u32 	%r1249, %r1223;
	mov.u32 	%r1250, %r1224;
	mov.u32 	%r1251, %r1225;
	mov.u32 	%r1252, %r1226;
	mov.u32 	%r1253, %r1227;
	mov.u32 	%r1254, %r1228;
	mov.u32 	%r1255, %r1229;
	mov.u32 	%r1256, %r1398;
	mov.u32 	%r1257, %r1230;
	mov.u32 	%r1258, %r1231;
	mov.u32 	%r1259, %r1232;
	mov.u32 	%r1260, %r1233;
	mov.u32 	%r1261, %r1234;
	mov.u32 	%r1262, %r1235;
	mov.u32 	%r1263, %r1236;
	mov.u32 	%r1264, %r1237;
	mov.u32 	%r1265, %r1238;
	mov.u32 	%r1266, %r1239;
	mov.u32 	%r1267, %r1240;
	mov.u32 	%r1268, %r1241;
	mov.u32 	%r1269, %r1242;
	mov.u32 	%r1270, %r1243;
	mov.u32 	%r1271, %r1244;
	mov.u32 	%r1272, %r1245;
	mov.u32 	%r1273, %r1246;
	@%p355 bra 	$L__BB8_404;
	setp.leu.f32 	%p356, %f1234, %f1401;
	mov.f32 	%f1251, %f1225;
	mov.f32 	%f1252, %f1226;
	mov.f32 	%f1253, %f1227;
	mov.f32 	%f1254, %f1228;
	mov.f32 	%f1255, %f1229;
	mov.f32 	%f1256, %f1230;
	mov.f32 	%f1257, %f1231;
	mov.f32 	%f1258, %f1232;
	mov.f32 	%f1259, %f1233;
	mov.f32 	%f1260, %f1401;
	mov.f32 	%f1261, %f1234;
	mov.f32 	%f1262, %f1235;
	mov.f32 	%f1263, %f1236;
	mov.f32 	%f1264, %f1237;
	mov.f32 	%f1265, %f1238;
	mov.f32 	%f1266, %f1239;
	mov.f32 	%f1267, %f1240;
	mov.f32 	%f1268, %f1241;
	mov.f32 	%f1269, %f1242;
	mov.f32 	%f1270, %f1243;
	mov.f32 	%f1271, %f1244;
	mov.f32 	%f1272, %f1245;
	mov.f32 	%f1273, %f1246;
	mov.f32 	%f1274, %f1247;
	mov.f32 	%f1275, %f1248;
	mov.f32 	%f1276, %f1249;
	mov.u32 	%r1248, %r1222;
	mov.u32 	%r1249, %r1223;
	mov.u32 	%r1250, %r1224;
	mov.u32 	%r1251, %r1225;
	mov.u32 	%r1252, %r1226;
	mov.u32 	%r1253, %r1227;
	mov.u32 	%r1254, %r1228;
	mov.u32 	%r1255, %r1229;
	mov.u32 	%r1256, %r1230;
	mov.u32 	%r1257, %r1398;
	mov.u32 	%r1258, %r1231;
	mov.u32 	%r1259, %r1232;
	mov.u32 	%r1260, %r1233;
	mov.u32 	%r1261, %r1234;
	mov.u32 	%r1262, %r1235;
	mov.u32 	%r1263, %r1236;
	mov.u32 	%r1264, %r1237;
	mov.u32 	%r1265, %r1238;
	mov.u32 	%r1266, %r1239;
	mov.u32 	%r1267, %r1240;
	mov.u32 	%r1268, %r1241;
	mov.u32 	%r1269, %r1242;
	mov.u32 	%r1270, %r1243;
	mov.u32 	%r1271, %r1244;
	mov.u32 	%r1272, %r1245;
	mov.u32 	%r1273, %r1246;
	@%p356 bra 	$L__BB8_404;
	setp.leu.f32 	%p357, %f1235, %f1401;
	mov.f32 	%f1251, %f1225;
	mov.f32 	%f1252, %f1226;
	mov.f32 	%f1253, %f1227;
	mov.f32 	%f1254, %f1228;
	mov.f32 	%f1255, %f1229;
	mov.f32 	%f1256, %f1230;
	mov.f32 	%f1257, %f1231;
	mov.f32 	%f1258, %f1232;
	mov.f32 	%f1259, %f1233;
	mov.f32 	%f1260, %f1234;
	mov.f32 	%f1261, %f1401;
	mov.f32 	%f1262, %f1235;
	mov.f32 	%f1263, %f1236;
	mov.f32 	%f1264, %f1237;
	mov.f32 	%f1265, %f1238;
	mov.f32 	%f1266, %f1239;
	mov.f32 	%f1267, %f1240;
	mov.f32 	%f1268, %f1241;
	mov.f32 	%f1269, %f1242;
	mov.f32 	%f1270, %f1243;
	mov.f32 	%f1271, %f1244;
	mov.f32 	%f1272, %f1245;
	mov.f32 	%f1273, %f1246;
	mov.f32 	%f1274, %f1247;
	mov.f32 	%f1275, %f1248;
	mov.f32 	%f1276, %f1249;
	mov.u32 	%r1248, %r1222;
	mov.u32 	%r1249, %r1223;
	mov.u32 	%r1250, %r1224;
	mov.u32 	%r1251, %r1225;
	mov.u32 	%r1252, %r1226;
	mov.u32 	%r1253, %r1227;
	mov.u32 	%r1254, %r1228;
	mov.u32 	%r1255, %r1229;
	mov.u32 	%r1256, %r1230;
	mov.u32 	%r1257, %r1231;
	mov.u32 	%r1258, %r1398;
	mov.u32 	%r1259, %r1232;
	mov.u32 	%r1260, %r1233;
	mov.u32 	%r1261, %r1234;
	mov.u32 	%r1262, %r1235;
	mov.u32 	%r1263, %r1236;
	mov.u32 	%r1264, %r1237;
	mov.u32 	%r1265, %r1238;
	mov.u32 	%r1266, %r1239;
	mov.u32 	%r1267, %r1240;
	mov.u32 	%r1268, %r1241;
	mov.u32 	%r1269, %r1242;
	mov.u32 	%r1270, %r1243;
	mov.u32 	%r1271, %r1244;
	mov.u32 	%r1272, %r1245;
	mov.u32 	%r1273, %r1246;
	@%p357 bra 	$L__BB8_404;
	setp.leu.f32 	%p358, %f1236, %f1401;
	mov.f32 	%f1251, %f1225;
	mov.f32 	%f1252, %f1226;
	mov.f32 	%f1253, %f1227;
	mov.f32 	%f1254, %f1228;
	mov.f32 	%f1255, %f1229;
	mov.f32 	%f1256, %f1230;
	mov.f32 	%f1257, %f1231;
	mov.f32 	%f1258, %f1232;
	mov.f32 	%f1259, %f1233;
	mov.f32 	%f1260, %f1234;
	mov.f32 	%f1261, %f1235;
	mov.f32 	%f1262, %f1401;
	mov.f32 	%f1263, %f1236;
	mov.f32 	%f1264, %f1237;
	mov.f32 	%f1265, %f1238;
	mov.f32 	%f1266, %f1239;
	mov.f32 	%f1267, %f1240;
	mov.f32 	%f1268, %f1241;
	mov.f32 	%f1269, %f1242;
	mov.f32 	%f1270, %f1243;
	mov.f32 	%f1271, %f1244;
	mov.f32 	%f1272, %f1245;
	mov.f32 	%f1273, %f1246;
	mov.f32 	%f1274, %f1247;
	mov.f32 	%f1275, %f1248;
	mov.f32 	%f1276, %f1249;
	mov.u32 	%r1248, %r1222;
	mov.u32 	%r1249, %r1223;
	mov.u32 	%r1250, %r1224;
	mov.u32 	%r1251, %r1225;
	mov.u32 	%r1252, %r1226;
	mov.u32 	%r1253, %r1227;
	mov.u32 	%r1254, %r1228;
	mov.u32 	%r1255, %r1229;
	mov.u32 	%r1256, %r1230;
	mov.u32 	%r1257, %r1231;
	mov.u32 	%r1258, %r1232;
	mov.u32 	%r1259, %r1398;
	mov.u32 	%r1260, %r1233;
	mov.u32 	%r1261, %r1234;
	mov.u32 	%r1262, %r1235;
	mov.u32 	%r1263, %r1236;
	mov.u32 	%r1264, %r1237;
	mov.u32 	%r1265, %r1238;
	mov.u32 	%r1266, %r1239;
	mov.u32 	%r1267, %r1240;
	mov.u32 	%r1268, %r1241;
	mov.u32 	%r1269, %r1242;
	mov.u32 	%r1270, %r1243;
	mov.u32 	%r1271, %r1244;
	mov.u32 	%r1272, %r1245;
	mov.u32 	%r1273, %r1246;
	@%p358 bra 	$L__BB8_404;
	setp.leu.f32 	%p359, %f1237, %f1401;
	mov.f32 	%f1251, %f1225;
	mov.f32 	%f1252, %f1226;
	mov.f32 	%f1253, %f1227;
	mov.f32 	%f1254, %f1228;
	mov.f32 	%f1255, %f1229;
	mov.f32 	%f1256, %f1230;
	mov.f32 	%f1257, %f1231;
	mov.f32 	%f1258, %f1232;
	mov.f32 	%f1259, %f1233;
	mov.f32 	%f1260, %f1234;
	mov.f32 	%f1261, %f1235;
	mov.f32 	%f1262, %f1236;
	mov.f32 	%f1263, %f1401;
	mov.f32 	%f1264, %f1237;
	mov.f32 	%f1265, %f1238;
	mov.f32 	%f1266, %f1239;
	mov.f32 	%f1267, %f1240;
	mov.f32 	%f1268, %f1241;
	mov.f32 	%f1269, %f1242;
	mov.f32 	%f1270, %f1243;
	mov.f32 	%f1271, %f1244;
	mov.f32 	%f1272, %f1245;
	mov.f32 	%f1273, %f1246;
	mov.f32 	%f1274, %f1247;
	mov.f32 	%f1275, %f1248;
	mov.f32 	%f1276, %f1249;
	mov.u32 	%r1248, %r1222;
	mov.u32 	%r1249, %r1223;
	mov.u32 	%r1250, %r1224;
	mov.u32 	%r1251, %r1225;
	mov.u32 	%r1252, %r1226;
	mov.u32 	%r1253, %r1227;
	mov.u32 	%r1254, %r1228;
	mov.u32 	%r1255, %r1229;
	mov.u32 	%r1256, %r1230;
	mov.u32 	%r1257, %r1231;
	mov.u32 	%r1258, %r1232;
	mov.u32 	%r1259, %r1233;
	mov.u32 	%r1260, %r1398;
	mov.u32 	%r1261, %r1234;
	mov.u32 	%r1262, %r1235;
	mov.u32 	%r1263, %r1236;
	mov.u32 	%r1264, %r1237;
	mov.u32 	%r1265, %r1238;
	mov.u32 	%r1266, %r1239;
	mov.u32 	%r1267, %r1240;
	mov.u32 	%r1268, %r1241;
	mov.u32 	%r1269, %r1242;
	mov.u32 	%r1270, %r1243;
	mov.u32 	%r1271, %r1244;
	mov.u32 	%r1272, %r1245;
	mov.u32 	%r1273, %r1246;
	@%p359 bra 	$L__BB8_404;
	setp.leu.f32 	%p360, %f1238, %f1401;
	mov.f32 	%f1251, %f1225;
	mov.f32 	%f1252, %f1226;
	mov.f32 	%f1253, %f1227;
	mov.f32 	%f1254, %f1228;
	mov.f32 	%f1255, %f1229;
	mov.f32 	%f1256, %f1230;
	mov.f32 	%f1257, %f1231;
	mov.f32 	%f1258, %f1232;
	mov.f32 	%f1259, %f1233;
	mov.f32 	%f1260, %f1234;
	mov.f32 	%f1261, %f1235;
	mov.f32 	%f1262, %f1236;
	mov.f32 	%f1263, %f1237;
	mov.f32 	%f1264, %f1401;
	mov.f32 	%f1265, %f1238;
	mov.f32 	%f1266, %f1239;
	mov.f32 	%f1267, %f1240;
	mov.f32 	%f1268, %f1241;
	mov.f32 	%f1269, %f1242;
	mov.f32 	%f1270, %f1243;
	mov.f32 	%f1271, %f1244;
	mov.f32 	%f1272, %f1245;
	mov.f32 	%f1273, %f1246;
	mov.f32 	%f1274, %f1247;
	mov.f32 	%f1275, %f1248;
	mov.f32 	%f1276, %f1249;
	mov.u32 	%r1248, %r1222;
	mov.u32 	%r1249, %r1223;
	mov.u32 	%r1250, %r1224;
	mov.u32 	%r1251, %r1225;
	mov.u32 	%r1252, %r1226;
	mov.u32 	%r1253, %r1227;
	mov.u32 	%r1254, %r1228;
	mov.u32 	%r1255, %r1229;
	mov.u32 	%r1256, %r1230;
	mov.u32 	%r1257, %r1231;
	mov.u32 	%r1258, %r1232;
	mov.u32 	%r1259, %r1233;
	mov.u32 	%r1260, %r1234;
	mov.u32 	%r1261, %r1398;
	mov.u32 	%r1262, %r1235;
	mov.u32 	%r1263, %r1236;
	mov.u32 	%r1264, %r1237;
	mov.u32 	%r1265, %r1238;
	mov.u32 	%r1266, %r1239;
	mov.u32 	%r1267, %r1240;
	mov.u32 	%r1268, %r1241;
	mov.u32 	%r1269, %r1242;
	mov.u32 	%r1270, %r1243;
	mov.u32 	%r1271, %r1244;
	mov.u32 	%r1272, %r1245;
	mov.u32 	%r1273, %r1246;
	@%p360 bra 	$L__BB8_404;
	setp.leu.f32 	%p361, %f1239, %f1401;
	mov.f32 	%f1251, %f1225;
	mov.f32 	%f1252, %f1226;
	mov.f32 	%f1253, %f1227;
	mov.f32 	%f1254, %f1228;
	mov.f32 	%f1255, %f1229;
	mov.f32 	%f1256, %f1230;
	mov.f32 	%f1257, %f1231;
	mov.f32 	%f1258, %f1232;
	mov.f32 	%f1259, %f1233;
	mov.f32 	%f1260, %f1234;
	mov.f32 	%f1261, %f1235;
	mov.f32 	%f1262, %f1236;
	mov.f32 	%f1263, %f1237;
	mov.f32 	%f1264, %f1238;
	mov.f32 	%f1265, %f1401;
	mov.f32 	%f1266, %f1239;
	mov.f32 	%f1267, %f1240;
	mov.f32 	%f1268, %f1241;
	mov.f32 	%f1269, %f1242;
	mov.f32 	%f1270, %f1243;
	mov.f32 	%f1271, %f1244;
	mov.f32 	%f1272, %f1245;
	mov.f32 	%f1273, %f1246;
	mov.f32 	%f1274, %f1247;
	mov.f32 	%f1275, %f1248;
	mov.f32 	%f1276, %f1249;
	mov.u32 	%r1248, %r1222;
	mov.u32 	%r1249, %r1223;
	mov.u32 	%r1250, %r1224;
	mov.u32 	%r1251, %r1225;
	mov.u32 	%r1252, %r1226;
	mov.u32 	%r1253, %r1227;
	mov.u32 	%r1254, %r1228;
	mov.u32 	%r1255, %r1229;
	mov.u32 	%r1256, %r1230;
	mov.u32 	%r1257, %r1231;
	mov.u32 	%r1258, %r1232;
	mov.u32 	%r1259, %r1233;
	mov.u32 	%r1260, %r1234;
	mov.u32 	%r1261, %r1235;
	mov.u32 	%r1262, %r1398;
	mov.u32 	%r1263, %r1236;
	mov.u32 	%r1264, %r1237;
	mov.u32 	%r1265, %r1238;
	mov.u32 	%r1266, %r1239;
	mov.u32 	%r1267, %r1240;
	mov.u32 	%r1268, %r1241;
	mov.u32 	%r1269, %r1242;
	mov.u32 	%r1270, %r1243;
	mov.u32 	%r1271, %r1244;
	mov.u32 	%r1272, %r1245;
	mov.u32 	%r1273, %r1246;
	@%p361 bra 	$L__BB8_404;
	setp.leu.f32 	%p362, %f1240, %f1401;
	mov.f32 	%f1251, %f1225;
	mov.f32 	%f1252, %f1226;
	mov.f32 	%f1253, %f1227;
	mov.f32 	%f1254, %f1228;
	mov.f32 	%f1255, %f1229;
	mov.f32 	%f1256, %f1230;
	mov.f32 	%f1257, %f1231;
	mov.f32 	%f1258, %f1232;
	mov.f32 	%f1259, %f1233;
	mov.f32 	%f1260, %f1234;
	mov.f32 	%f1261, %f1235;
	mov.f32 	%f1262, %f1236;
	mov.f32 	%f1263, %f1237;
	mov.f32 	%f1264, %f1238;
	mov.f32 	%f1265, %f1239;
	mov.f32 	%f1266, %f1401;
	mov.f32 	%f1267, %f1240;
	mov.f32 	%f1268, %f1241;
	mov.f32 	%f1269, %f1242;
	mov.f32 	%f1270, %f1243;
	mov.f32 	%f1271, %f1244;
	mov.f32 	%f1272, %f1245;
	mov.f32 	%f1273, %f1246;
	mov.f32 	%f1274, %f1247;
	mov.f32 	%f1275, %f1248;
	mov.f32 	%f1276, %f1249;
	mov.u32 	%r1248, %r1222;
	mov.u32 	%r1249, %r1223;
	mov.u32 	%r1250, %r1224;
	mov.u32 	%r1251, %r1225;
	mov.u32 	%r1252, %r1226;
	mov.u32 	%r1253, %r1227;
	mov.u32 	%r1254, %r1228;
	mov.u32 	%r1255, %r1229;
	mov.u32 	%r1256, %r1230;
	mov.u32 	%r1257, %r1231;
	mov.u32 	%r1258, %r1232;
	mov.u32 	%r1259, %r1233;
	mov.u32 	%r1260, %r1234;
	mov.u32 	%r1261, %r1235;
	mov.u32 	%r1262, %r1236;
	mov.u32 	%r1263, %r1398;
	mov.u32 	%r1264, %r1237;
	mov.u32 	%r1265, %r1238;
	mov.u32 	%r1266, %r1239;
	mov.u32 	%r1267, %r1240;
	mov.u32 	%r1268, %r1241;
	mov.u32 	%r1269, %r1242;
	mov.u32 	%r1270, %r1243;
	mov.u32 	%r1271, %r1244;
	mov.u32 	%r1272, %r1245;
	mov.u32 	%r1273, %r1246;
	@%p362 bra 	$L__BB8_404;
	setp.leu.f32 	%p363, %f1241, %f1401;
	mov.f32 	%f1251, %f1225;
	mov.f32 	%f1252, %f1226;
	mov.f32 	%f1253, %f1227;
	mov.f32 	%f1254, %f1228;
	mov.f32 	%f1255, %f1229;
	mov.f32 	%f1256, %f1230;
	mov.f32 	%f1257, %f1231;
	mov.f32 	%f1258, %f1232;
	mov.f32 	%f1259, %f1233;
	mov.f32 	%f1260, %f1234;
	mov.f32 	%f1261, %f1235;
	mov.f32 	%f1262, %f1236;
	mov.f32 	%f1263, %f1237;
	mov.f32 	%f1264, %f1238;
	mov.f32 	%f1265, %f1239;
	mov.f32 	%f1266, %f1240;
	mov.f32 	%f1267, %f1401;
	mov.f32 	%f1268, %f1241;
	mov.f32 	%f1269, %f1242;
	mov.f32 	%f1270, %f1243;
	mov.f32 	%f1271, %f1244;
	mov.f32 	%f1272, %f1245;
	mov.f32 	%f1273, %f1246;
	mov.f32 	%f1274, %f1247;
	mov.f32 	%f1275, %f1248;
	mov.f32 	%f1276, %f1249;
	mov.u32 	%r1248, %r1222;
	mov.u32 	%r1249, %r1223;
	mov.u32 	%r1250, %r1224;
	mov.u32 	%r1251, %r1225;
	mov.u32 	%r1252, %r1226;
	mov.u32 	%r1253, %r1227;
	mov.u32 	%r1254, %r1228;
	mov.u32 	%r1255, %r1229;
	mov.u32 	%r1256, %r1230;
	mov.u32 	%r1257, %r1231;
	mov.u32 	%r1258, %r1232;
	mov.u32 	%r1259, %r1233;
	mov.u32 	%r1260, %r1234;
	mov.u32 	%r1261, %r1235;
	mov.u32 	%r1262, %r1236;
	mov.u32 	%r1263, %r1237;
	mov.u32 	%r1264, %r1398;
	mov.u32 	%r1265, %r1238;
	mov.u32 	%r1266, %r1239;
	mov.u32 	%r1267, %r1240;
	mov.u32 	%r1268, %r1241;
	mov.u32 	%r1269, %r1242;
	mov.u32 	%r1270, %r1243;
	mov.u32 	%r1271, %r1244;
	mov.u32 	%r1272, %r1245;
	mov.u32 	%r1273, %r1246;
	@%p363 bra 	$L__BB8_404;
	setp.leu.f32 	%p364, %f1242, %f1401;
	mov.f32 	%f1251, %f1225;
	mov.f32 	%f1252, %f1226;
	mov.f32 	%f1253, %f1227;
	mov.f32 	%f1254, %f1228;
	mov.f32 	%f1255, %f1229;
	mov.f32 	%f1256, %f1230;
	mov.f32 	%f1257, %f1231;
	mov.f32 	%f1258, %f1232;
	mov.f32 	%f1259, %f1233;
	mov.f32 	%f1260, %f1234;
	mov.f32 	%f1261, %f1235;
	mov.f32 	%f1262, %f1236;
	mov.f32 	%f1263, %f1237;
	mov.f32 	%f1264, %f1238;
	mov.f32 	%f1265, %f1239;
	mov.f32 	%f1266, %f1240;
	mov.f32 	%f1267, %f1241;
	mov.f32 	%f1268, %f1401;
	mov.f32 	%f1269, %f1242;
	mov.f32 	%f1270, %f1243;
	mov.f32 	%f1271, %f1244;
	mov.f32 	%f1272, %f1245;
	mov.f32 	%f1273, %f1246;
	mov.f32 	%f1274, %f1247;
	mov.f32 	%f1275, %f1248;
	mov.f32 	%f1276, %f1249;
	mov.u32 	%r1248, %r1222;
	mov.u32 	%r1249, %r1223;
	mov.u32 	%r1250, %r1224;
	mov.u32 	%r1251, %r1225;
	mov.u32 	%r1252, %r1226;
	mov.u32 	%r1253, %r1227;
	mov.u32 	%r1254, %r1228;
	mov.u32 	%r1255, %r1229;
	mov.u32 	%r1256, %r1230;
	mov.u32 	%r1257, %r1231;
	mov.u32 	%r1258, %r1232;
	mov.u32 	%r1259, %r1233;
	mov.u32 	%r1260, %r1234;
	mov.u32 	%r1261, %r1235;
	mov.u32 	%r1262, %r1236;
	mov.u32 	%r1263, %r1237;
	mov.u32 	%r1264, %r1238;
	mov.u32 	%r1265, %r1398;
	mov.u32 	%r1266, %r1239;
	mov.u32 	%r1267, %r1240;
	mov.u32 	%r1268, %r1241;
	mov.u32 	%r1269, %r1242;
	mov.u32 	%r1270, %r1243;
	mov.u32 	%r1271, %r1244;
	mov.u32 	%r1272, %r1245;
	mov.u32 	%r1273, %r1246;
	@%p364 bra 	$L__BB8_404;
	setp.leu.f32 	%p365, %f1243, %f1401;
	mov.f32 	%f1251, %f1225;
	mov.f32 	%f1252, %f1226;
	mov.f32 	%f1253, %f1227;
	mov.f32 	%f1254, %f1228;
	mov.f32 	%f1255, %f1229;
	mov.f32 	%f1256, %f1230;
	mov.f32 	%f1257, %f1231;
	mov.f32 	%f1258, %f1232;
	mov.f32 	%f1259, %f1233;
	mov.f32 	%f1260, %f1234;
	mov.f32 	%f1261, %f1235;
	mov.f32 	%f1262, %f1236;
	mov.f32 	%f1263, %f1237;
	mov.f32 	%f1264, %f1238;
	mov.f32 	%f1265, %f1239;
	mov.f32 	%f1266, %f1240;
	mov.f32 	%f1267, %f1241;
	mov.f32 	%f1268, %f1242;
	mov.f32 	%f1269, %f1401;
	mov.f32 	%f1270, %f1243;
	mov.f32 	%f1271, %f1244;
	mov.f32 	%f1272, %f1245;
	mov.f32 	%f1273, %f1246;
	mov.f32 	%f1274, %f1247;
	mov.f32 	%f1275, %f1248;
	mov.f32 	%f1276, %f1249;
	mov.u32 	%r1248, %r1222;
	mov.u32 	%r1249, %r1223;
	mov.u32 	%r1250, %r1224;
	mov.u32 	%r1251, %r1225;
	mov.u32 	%r1252, %r1226;
	mov.u32 	%r1253, %r1227;
	mov.u32 	%r1254, %r1228;
	mov.u32 	%r1255, %r1229;
	mov.u32 	%r1256, %r1230;
	mov.u32 	%r1257, %r1231;
	mov.u32 	%r1258, %r1232;
	mov.u32 	%r1259, %r1233;
	mov.u32 	%r1260, %r1234;
	mov.u32 	%r1261, %r1235;
	mov.u32 	%r1262, %r1236;
	mov.u32 	%r1263, %r1237;
	mov.u32 	%r1264, %r1238;
	mov.u32 	%r1265, %r1239;
	mov.u32 	%r1266, %r1398;
	mov.u32 	%r1267, %r1240;
	mov.u32 	%r1268, %r1241;
	mov.u32 	%r1269, %r1242;
	mov.u32 	%r1270, %r1243;
	mov.u32 	%r1271, %r1244;
	mov.u32 	%r1272, %r1245;
	mov.u32 	%r1273, %r1246;
	@%p365 bra 	$L__BB8_404;
	setp.leu.f32 	%p366, %f1244, %f1401;
	mov.f32 	%f1251, %f1225;
	mov.f32 	%f1252, %f1226;
	mov.f32 	%f1253, %f1227;
	mov.f32 	%f1254, %f1228;
	mov.f32 	%f1255, %f1229;
	mov.f32 	%f1256, %f1230;
	mov.f32 	%f1257, %f1231;
	mov.f32 	%f1258, %f1232;
	mov.f32 	%f1259, %f1233;
	mov.f32 	%f1260, %f1234;
	mov.f32 	%f1261, %f1235;
	mov.f32 	%f1262, %f1236;
	mov.f32 	%f1263, %f1237;
	mov.f32 	%f1264, %f1238;
	mov.f32 	%f1265, %f1239;
	mov.f32 	%f1266, %f1240;
	mov.f32 	%f1267, %f1241;
	mov.f32 	%f1268, %f1242;
	mov.f32 	%f1269, %f1243;
	mov.f32 	%f1270, %f1401;
	mov.f32 	%f1271, %f1244;
	mov.f32 	%f1272, %f1245;
	mov.f32 	%f1273, %f1246;
	mov.f32 	%f1274, %f1247;
	mov.f32 	%f1275, %f1248;
	mov.f32 	%f1276, %f1249;
	mov.u32 	%r1248, %r1222;
	mov.u32 	%r1249, %r1223;
	mov.u32 	%r1250, %r1224;
	mov.u32 	%r1251, %r1225;
	mov.u32 	%r1252, %r1226;
	mov.u32 	%r1253, %r1227;
	mov.u32 	%r1254, %r1228;
	mov.u32 	%r1255, %r1229;
	mov.u32 	%r1256, %r1230;
	mov.u32 	%r1257, %r1231;
	mov.u32 	%r1258, %r1232;
	mov.u32 	%r1259, %r1233;
	mov.u32 	%r1260, %r1234;
	mov.u32 	%r1261, %r1235;
	mov.u32 	%r1262, %r1236;
	mov.u32 	%r1263, %r1237;
	mov.u32 	%r1264, %r1238;
	mov.u32 	%r1265, %r1239;
	mov.u32 	%r1266, %r1240;
	mov.u32 	%r1267, %r1398;
	mov.u32 	%r1268, %r1241;
	mov.u32 	%r1269, %r1242;
	mov.u32 	%r1270, %r1243;
	mov.u32 	%r1271, %r1244;
	mov.u32 	%r1272, %r1245;
	mov.u32 	%r1273, %r1246;
	@%p366 bra 	$L__BB8_404;
	setp.leu.f32 	%p367, %f1245, %f1401;
	mov.f32 	%f1251, %f1225;
	mov.f32 	%f1252, %f1226;
	mov.f32 	%f1253, %f1227;
	mov.f32 	%f1254, %f1228;
	mov.f32 	%f1255, %f1229;
	mov.f32 	%f1256, %f1230;
	mov.f32 	%f1257, %f1231;
	mov.f32 	%f1258, %f1232;
	mov.f32 	%f1259, %f1233;
	mov.f32 	%f1260, %f1234;
	mov.f32 	%f1261, %f1235;
	mov.f32 	%f1262, %f1236;
	mov.f32 	%f1263, %f1237;
	mov.f32 	%f1264, %f1238;
	mov.f32 	%f1265, %f1239;
	mov.f32 	%f1266, %f1240;
	mov.f32 	%f1267, %f1241;
	mov.f32 	%f1268, %f1242;
	mov.f32 	%f1269, %f1243;
	mov.f32 	%f1270, %f1244;
	mov.f32 	%f1271, %f1401;
	mov.f32 	%f1272, %f1245;
	mov.f32 	%f1273, %f1246;
	mov.f32 	%f1274, %f1247;
	mov.f32 	%f1275, %f1248;
	mov.f32 	%f1276, %f1249;
	mov.u32 	%r1248, %r1222;
	mov.u32 	%r1249, %r1223;
	mov.u32 	%r1250, %r1224;
	mov.u32 	%r1251, %r1225;
	mov.u32 	%r1252, %r1226;
	mov.u32 	%r1253, %r1227;
	mov.u32 	%r1254, %r1228;
	mov.u32 	%r1255, %r1229;
	mov.u32 	%r1256, %r1230;
	mov.u32 	%r1257, %r1231;
	mov.u32 	%r1258, %r1232;
	mov.u32 	%r1259, %r1233;
	mov.u32 	%r1260, %r1234;
	mov.u32 	%r1261, %r1235;
	mov.u32 	%r1262, %r1236;
	mov.u32 	%r1263, %r1237;
	mov.u32 	%r1264, %r1238;
	mov.u32 	%r1265, %r1239;
	mov.u32 	%r1266, %r1240;
	mov.u32 	%r1267, %r1241;
	mov.u32 	%r1268, %r1398;
	mov.u32 	%r1269, %r1242;
	mov.u32 	%r1270, %r1243;
	mov.u32 	%r1271, %r1244;
	mov.u32 	%r1272, %r1245;
	mov.u32 	%r1273, %r1246;
	@%p367 bra 	$L__BB8_404;
	setp.leu.f32 	%p368, %f1246, %f1401;
	mov.f32 	%f1251, %f1225;
	mov.f32 	%f1252, %f1226;
	mov.f32 	%f1253, %f1227;
	mov.f32 	%f1254, %f1228;
	mov.f32 	%f1255, %f1229;
	mov.f32 	%f1256, %f1230;
	mov.f32 	%f1257, %f1231;
	mov.f32 	%f1258, %f1232;
	mov.f32 	%f1259, %f1233;
	mov.f32 	%f1260, %f1234;
	mov.f32 	%f1261, %f1235;
	mov.f32 	%f1262, %f1236;
	mov.f32 	%f1263, %f1237;
	mov.f32 	%f1264, %f1238;
	mov.f32 	%f1265, %f1239;
	mov.f32 	%f1266, %f1240;
	mov.f32 	%f1267, %f1241;
	mov.f32 	%f1268, %f1242;
	mov.f32 	%f1269, %f1243;
	mov.f32 	%f1270, %f1244;
	mov.f32 	%f1271, %f1245;
	mov.f32 	%f1272, %f1401;
	mov.f32 	%f1273, %f1246;
	mov.f32 	%f1274, %f1247;
	mov.f32 	%f1275, %f1248;
	mov.f32 	%f1276, %f1249;
	mov.u32 	%r1248, %r1222;
	mov.u32 	%r1249, %r1223;
	mov.u32 	%r1250, %r1224;
	mov.u32 	%r1251, %r1225;
	mov.u32 	%r1252, %r1226;
	mov.u32 	%r1253, %r1227;
	mov.u32 	%r1254, %r1228;
	mov.u32 	%r1255, %r1229;
	mov.u32 	%r1256, %r1230;
	mov.u32 	%r1257, %r1231;
	mov.u32 	%r1258, %r1232;
	mov.u32 	%r1259, %r1233;
	mov.u32 	%r1260, %r1234;
	mov.u32 	%r1261, %r1235;
	mov.u32 	%r1262, %r1236;
	mov.u32 	%r1263, %r1237;
	mov.u32 	%r1264, %r1238;
	mov.u32 	%r1265, %r1239;
	mov.u32 	%r1266, %r1240;
	mov.u32 	%r1267, %r1241;
	mov.u32 	%r1268, %r1242;
	mov.u32 	%r1269, %r1398;
	mov.u32 	%r1270, %r1243;
	mov.u32 	%r1271, %r1244;
	mov.u32 	%r1272, %r1245;
	mov.u32 	%r1273, %r1246;
	@%p368 bra 	$L__BB8_404;
	setp.leu.f32 	%p369, %f1247, %f1401;
	mov.f32 	%f1251, %f1225;
	mov.f32 	%f1252, %f1226;
	mov.f32 	%f1253, %f1227;
	mov.f32 	%f1254, %f1228;
	mov.f32 	%f1255, %f1229;
	mov.f32 	%f1256, %f1230;
	mov.f32 	%f1257, %f1231;
	mov.f32 	%f1258, %f1232;
	mov.f32 	%f1259, %f1233;
	mov.f32 	%f1260, %f1234;
	mov.f32 	%f1261, %f1235;
	mov.f32 	%f1262, %f1236;
	mov.f32 	%f1263, %f1237;
	mov.f32 	%f1264, %f1238;
	mov.f32 	%f1265, %f1239;
	mov.f32 	%f1266, %f1240;
	mov.f32 	%f1267, %f1241;
	mov.f32 	%f1268, %f1242;
	mov.f32 	%f1269, %f1243;
	mov.f32 	%f1270, %f1244;
	mov.f32 	%f1271, %f1245;
	mov.f32 	%f1272, %f1246;
	mov.f32 	%f1273, %f1401;
	mov.f32 	%f1274, %f1247;
	mov.f32 	%f1275, %f1248;
	mov.f32 	%f1276, %f1249;
	mov.u32 	%r1248, %r1222;
	mov.u32 	%r1249, %r1223;
	mov.u32 	%r1250, %r1224;
	mov.u32 	%r1251, %r1225;
	mov.u32 	%r1252, %r1226;
	mov.u32 	%r1253, %r1227;
	mov.u32 	%r1254, %r1228;
	mov.u32 	%r1255, %r1229;
	mov.u32 	%r1256, %r1230;
	mov.u32 	%r1257, %r1231;
	mov.u32 	%r1258, %r1232;
	mov.u32 	%r1259, %r1233;
	mov.u32 	%r1260, %r1234;
	mov.u32 	%r1261, %r1235;
	mov.u32 	%r1262, %r1236;
	mov.u32 	%r1263, %r1237;
	mov.u32 	%r1264, %r1238;
	mov.u32 	%r1265, %r1239;
	mov.u32 	%r1266, %r1240;
	mov.u32 	%r1267, %r1241;
	mov.u32 	%r1268, %r1242;
	mov.u32 	%r1269, %r1243;
	mov.u32 	%r1270, %r1398;
	mov.u32 	%r1271, %r1244;
	mov.u32 	%r1272, %r1245;
	mov.u32 	%r1273, %r1246;
	@%p369 bra 	$L__BB8_404;
	setp.leu.f32 	%p370, %f1248, %f1401;
	mov.f32 	%f1251, %f1225;
	mov.f32 	%f1252, %f1226;
	mov.f32 	%f1253, %f1227;
	mov.f32 	%f1254, %f1228;
	mov.f32 	%f1255, %f1229;
	mov.f32 	%f1256, %f1230;
	mov.f32 	%f1257, %f1231;
	mov.f32 	%f1258, %f1232;
	mov.f32 	%f1259, %f1233;
	mov.f32 	%f1260, %f1234;
	mov.f32 	%f1261, %f1235;
	mov.f32 	%f1262, %f1236;
	mov.f32 	%f1263, %f1237;
	mov.f32 	%f1264, %f1238;
	mov.f32 	%f1265, %f1239;
	mov.f32 	%f1266, %f1240;
	mov.f32 	%f1267, %f1241;
	mov.f32 	%f1268, %f1242;
	mov.f32 	%f1269, %f1243;
	mov.f32 	%f1270, %f1244;
	mov.f32 	%f1271, %f1245;
	mov.f32 	%f1272, %f1246;
	mov.f32 	%f1273, %f1247;
	mov.f32 	%f1274, %f1401;
	mov.f32 	%f1275, %f1248;
	mov.f32 	%f1276, %f1249;
	mov.u32 	%r1248, %r1222;
	mov.u32 	%r1249, %r1223;
	mov.u32 	%r1250, %r1224;
	mov.u32 	%r1251, %r1225;
	mov.u32 	%r1252, %r1226;
	mov.u32 	%r1253, %r1227;
	mov.u32 	%r1254, %r1228;
	mov.u32 	%r1255, %r1229;
	mov.u32 	%r1256, %r1230;
	mov.u32 	%r1257, %r1231;
	mov.u32 	%r1258, %r1232;
	mov.u32 	%r1259, %r1233;
	mov.u32 	%r1260, %r1234;
	mov.u32 	%r1261, %r1235;
	mov.u32 	%r1262, %r1236;
	mov.u32 	%r1263, %r1237;
	mov.u32 	%r1264, %r1238;
	mov.u32 	%r1265, %r1239;
	mov.u32 	%r1266, %r1240;
	mov.u32 	%r1267, %r1241;
	mov.u32 	%r1268, %r1242;
	mov.u32 	%r1269, %r1243;
	mov.u32 	%r1270, %r1244;
	mov.u32 	%r1271, %r1398;
	mov.u32 	%r1272, %r1245;
	mov.u32 	%r1273, %r1246;
	@%p370 bra 	$L__BB8_404;
	setp.leu.f32 	%p371, %f1249, %f1401;
	mov.f32 	%f1251, %f1225;
	mov.f32 	%f1252, %f1226;
	mov.f32 	%f1253, %f1227;
	mov.f32 	%f1254, %f1228;
	mov.f32 	%f1255, %f1229;
	mov.f32 	%f1256, %f1230;
	mov.f32 	%f1257, %f1231;
	mov.f32 	%f1258, %f1232;
	mov.f32 	%f1259, %f1233;
	mov.f32 	%f1260, %f1234;
	mov.f32 	%f1261, %f1235;
	mov.f32 	%f1262, %f1236;
	mov.f32 	%f1263, %f1237;
	mov.f32 	%f1264, %f1238;
	mov.f32 	%f1265, %f1239;
	mov.f32 	%f1266, %f1240;
	mov.f32 	%f1267, %f1241;
	mov.f32 	%f1268, %f1242;
	mov.f32 	%f1269, %f1243;
	mov.f32 	%f1270, %f1244;
	mov.f32 	%f1271, %f1245;
	mov.f32 	%f1272, %f1246;
	mov.f32 	%f1273, %f1247;
	mov.f32 	%f1274, %f1248;
	mov.f32 	%f1275, %f1401;
	mov.f32 	%f1276, %f1249;
	mov.u32 	%r1248, %r1222;
	mov.u32 	%r1249, %r1223;
	mov.u32 	%r1250, %r1224;
	mov.u32 	%r1251, %r1225;
	mov.u32 	%r1252, %r1226;
	mov.u32 	%r1253, %r1227;
	mov.u32 	%r1254, %r1228;
	mov.u32 	%r1255, %r1229;
	mov.u32 	%r1256, %r1230;
	mov.u32 	%r1257, %r1231;
	mov.u32 	%r1258, %r1232;
	mov.u32 	%r1259, %r1233;
	mov.u32 	%r1260, %r1234;
	mov.u32 	%r1261, %r1235;
	mov.u32 	%r1262, %r1236;
	mov.u32 	%r1263, %r1237;
	mov.u32 	%r1264, %r1238;
	mov.u32 	%r1265, %r1239;
	mov.u32 	%r1266, %r1240;
	mov.u32 	%r1267, %r1241;
	mov.u32 	%r1268, %r1242;
	mov.u32 	%r1269, %r1243;
	mov.u32 	%r1270, %r1244;
	mov.u32 	%r1271, %r1245;
	mov.u32 	%r1272, %r1398;
	mov.u32 	%r1273, %r1246;
	@%p371 bra 	$L__BB8_404;
	setp.leu.f32 	%p372, %f1427, %f1401;
	mov.f32 	%f1251, %f1225;
	mov.f32 	%f1252, %f1226;
	mov.f32 	%f1253, %f1227;
	mov.f32 	%f1254, %f1228;
	mov.f32 	%f1255, %f1229;
	mov.f32 	%f1256, %f1230;
	mov.f32 	%f1257, %f1231;
	mov.f32 	%f1258, %f1232;
	mov.f32 	%f1259, %f1233;
	mov.f32 	%f1260, %f1234;
	mov.f32 	%f1261, %f1235;
	mov.f32 	%f1262, %f1236;
	mov.f32 	%f1263, %f1237;
	mov.f32 	%f1264, %f1238;
	mov.f32 	%f1265, %f1239;
	mov.f32 	%f1266, %f1240;
	mov.f32 	%f1267, %f1241;
	mov.f32 	%f1268, %f1242;
	mov.f32 	%f1269, %f1243;
	mov.f32 	%f1270, %f1244;
	mov.f32 	%f1271, %f1245;
	mov.f32 	%f1272, %f1246;
	mov.f32 	%f1273, %f1247;
	mov.f32 	%f1274, %f1248;
	mov.f32 	%f1275, %f1249;
	mov.f32 	%f1276, %f1401;
	mov.u32 	%r1248, %r1222;
	mov.u32 	%r1249, %r1223;
	mov.u32 	%r1250, %r1224;
	mov.u32 	%r1251, %r1225;
	mov.u32 	%r1252, %r1226;
	mov.u32 	%r1253, %r1227;
	mov.u32 	%r1254, %r1228;
	mov.u32 	%r1255, %r1229;
	mov.u32 	%r1256, %r1230;
	mov.u32 	%r1257, %r1231;
	mov.u32 	%r1258, %r1232;
	mov.u32 	%r1259, %r1233;
	mov.u32 	%r1260, %r1234;
	mov.u32 	%r1261, %r1235;
	mov.u32 	%r1262, %r1236;
	mov.u32 	%r1263, %r1237;
	mov.u32 	%r1264, %r1238;
	mov.u32 	%r1265, %r1239;
	mov.u32 	%r1266, %r1240;
	mov.u32 	%r1267, %r1241;
	mov.u32 	%r1268, %r1242;
	mov.u32 	%r1269, %r1243;
	mov.u32 	%r1270, %r1244;
	mov.u32 	%r1271, %r1245;
	mov.u32 	%r1272, %r1246;
	mov.u32 	%r1273, %r1398;
	@%p372 bra 	$L__BB8_404;
	mov.f32 	%f1251, %f1225;
	mov.f32 	%f1252, %f1226;
	mov.f32 	%f1253, %f1227;
	mov.f32 	%f1254, %f1228;
	mov.f32 	%f1255, %f1229;
	mov.f32 	%f1256, %f1230;
	mov.f32 	%f1257, %f1231;
	mov.f32 	%f1258, %f1232;
	mov.f32 	%f1259, %f1233;
	mov.f32 	%f1260, %f1234;
	mov.f32 	%f1261, %f1235;
	mov.f32 	%f1262, %f1236;
	mov.f32 	%f1263, %f1237;
	mov.f32 	%f1264, %f1238;
	mov.f32 	%f1265, %f1239;
	mov.f32 	%f1266, %f1240;
	mov.f32 	%f1267, %f1241;
	mov.f32 	%f1268, %f1242;
	mov.f32 	%f1269, %f1243;
	mov.f32 	%f1270, %f1244;
	mov.f32 	%f1271, %f1245;
	mov.f32 	%f1272, %f1246;
	mov.f32 	%f1273, %f1247;
	mov.f32 	%f1274, %f1248;
	mov.f32 	%f1275, %f1249;
	mov.f32 	%f1276, %f1427;
	mov.f32 	%f1427, %f1401;
	mov.u32 	%r1248, %r1222;
	mov.u32 	%r1249, %r1223;
	mov.u32 	%r1250, %r1224;
	mov.u32 	%r1251, %r1225;
	mov.u32 	%r1252, %r1226;
	mov.u32 	%r1253, %r1227;
	mov.u32 	%r1254, %r1228;
	mov.u32 	%r1255, %r1229;
	mov.u32 	%r1256, %r1230;
	mov.u32 	%r1257, %r1231;
	mov.u32 	%r1258, %r1232;
	mov.u32 	%r1259, %r1233;
	mov.u32 	%r1260, %r1234;
	mov.u32 	%r1261, %r1235;
	mov.u32 	%r1262, %r1236;
	mov.u32 	%r1263, %r1237;
	mov.u32 	%r1264, %r1238;
	mov.u32 	%r1265, %r1239;
	mov.u32 	%r1266, %r1240;
	mov.u32 	%r1267, %r1241;
	mov.u32 	%r1268, %r1242;
	mov.u32 	%r1269, %r1243;
	mov.u32 	%r1270, %r1244;
	mov.u32 	%r1271, %r1245;
	mov.u32 	%r1272, %r1246;
	mov.u32 	%r1273, %r1424;
	mov.u32 	%r1424, %r1398;
$L__BB8_404:
	setp.leu.f32 	%p373, %f1251, %f1400;
	mov.f32 	%f1278, %f1400;
	mov.f32 	%f1279, %f1251;
	mov.f32 	%f1280, %f1252;
	mov.f32 	%f1281, %f1253;
	mov.f32 	%f1282, %f1254;
	mov.f32 	%f1283, %f1255;
	mov.f32 	%f1284, %f1256;
	mov.f32 	%f1285, %f1257;
	mov.f32 	%f1286, %f1258;
	mov.f32 	%f1287, %f1259;
	mov.f32 	%f1288, %f1260;
	mov.f32 	%f1289, %f1261;
	mov.f32 	%f1290, %f1262;
	mov.f32 	%f1291, %f1263;
	mov.f32 	%f1292, %f1264;
	mov.f32 	%f1293, %f1265;
	mov.f32 	%f1294, %f1266;
	mov.f32 	%f1295, %f1267;
	mov.f32 	%f1296, %f1268;
	mov.f32 	%f1297, %f1269;
	mov.f32 	%f1298, %f1270;
	mov.f32 	%f1299, %f1271;
	mov.f32 	%f1300, %f1272;
	mov.f32 	%f1301, %f1273;
	mov.f32 	%f1302, %f1274;
	mov.f32 	%f1303, %f1275;
	mov.f32 	%f1304, %f1276;
	mov.u32 	%r1275, %r1397;
	mov.u32 	%r1276, %r1248;
	mov.u32 	%r1277, %r1249;
	mov.u32 	%r1278, %r1250;
	mov.u32 	%r1279, %r1251;
	mov.u32 	%r1280, %r1252;
	mov.u32 	%r1281, %r1253;
	mov.u32 	%r1282, %r1254;
	mov.u32 	%r1283, %r1255;
	mov.u32 	%r1284, %r1256;
	mov.u32 	%r1285, %r1257;
	mov.u32 	%r1286, %r1258;
	mov.u32 	%r1287, %r1259;
	mov.u32 	%r1288, %r1260;
	mov.u32 	%r1289, %r1261;
	mov.u32 	%r1290, %r1262;
	mov.u32 	%r1291, %r1263;
	mov.u32 	%r1292, %r1264;
	mov.u32 	%r1293, %r1265;
	mov.u32 	%r1294, %r1266;
	mov.u32 	%r1295, %r1267;
	mov.u32 	%r1296, %r1268;
	mov.u32 	%r1297, %r1269;
	mov.u32 	%r1298, %r1270;
	mov.u32 	%r1299, %r1271;
	mov.u32 	%r1300, %r1272;
	mov.u32 	%r1301, %r1273;
	@%p373 bra 	$L__BB8_432;
	setp.leu.f32 	%p374, %f1252, %f1400;
	mov.f32 	%f1278, %f1251;
	mov.f32 	%f1279, %f1400;
	mov.f32 	%f1280, %f1252;
	mov.f32 	%f1281, %f1253;
	mov.f32 	%f1282, %f1254;
	mov.f32 	%f1283, %f1255;
	mov.f32 	%f1284, %f1256;
	mov.f32 	%f1285, %f1257;
	mov.f32 	%f1286, %f1258;
	mov.f32 	%f1287, %f1259;
	mov.f32 	%f1288, %f1260;
	mov.f32 	%f1289, %f1261;
	mov.f32 	%f1290, %f1262;
	mov.f32 	%f1291, %f1263;
	mov.f32 	%f1292, %f1264;
	mov.f32 	%f1293, %f1265;
	mov.f32 	%f1294, %f1266;
	mov.f32 	%f1295, %f1267;
	mov.f32 	%f1296, %f1268;
	mov.f32 	%f1297, %f1269;
	mov.f32 	%f1298, %f1270;
	mov.f32 	%f1299, %f1271;
	mov.f32 	%f1300, %f1272;
	mov.f32 	%f1301, %f1273;
	mov.f32 	%f1302, %f1274;
	mov.f32 	%f1303, %f1275;
	mov.f32 	%f1304, %f1276;
	mov.u32 	%r1275, %r1248;
	mov.u32 	%r1276, %r1397;
	mov.u32 	%r1277, %r1249;
	mov.u32 	%r1278, %r1250;
	mov.u32 	%r1279, %r1251;
	mov.u32 	%r1280, %r1252;
	mov.u32 	%r1281, %r1253;
	mov.u32 	%r1282, %r1254;
	mov.u32 	%r1283, %r1255;
	mov.u32 	%r1284, %r1256;
	mov.u32 	%r1285, %r1257;
	mov.u32 	%r1286, %r1258;
	mov.u32 	%r1287, %r1259;
	mov.u32 	%r1288, %r1260;
	mov.u32 	%r1289, %r1261;
	mov.u32 	%r1290, %r1262;
	mov.u32 	%r1291, %r1263;
	mov.u32 	%r1292, %r1264;
	mov.u32 	%r1293, %r1265;
	mov.u32 	%r1294, %r1266;
	mov.u32 	%r1295, %r1267;
	mov.u32 	%r1296, %r1268;
	mov.u32 	%r1297, %r1269;
	mov.u32 	%r1298, %r1270;
	mov.u32 	%r1299, %r1271;
	mov.u32 	%r1300, %r1272;
	mov.u32 	%r1301, %r1273;
	@%p374 bra 	$L__BB8_432;
	setp.leu.f32 	%p375, %f1253, %f1400;
	mov.f32 	%f1278, %f1251;
	mov.f32 	%f1279, %f1252;
	mov.f32 	%f1280, %f1400;
	mov.f32 	%f1281, %f1253;
	mov.f32 	%f1282, %f1254;
	mov.f32 	%f1283, %f1255;
	mov.f32 	%f1284, %f1256;
	mov.f32 	%f1285, %f1257;
	mov.f32 	%f1286, %f1258;
	mov.f32 	%f1287, %f1259;
	mov.f32 	%f1288, %f1260;
	mov.f32 	%f1289, %f1261;
	mov.f32 	%f1290, %f1262;
	mov.f32 	%f1291, %f1263;
	mov.f32 	%f1292, %f1264;
	mov.f32 	%f1293, %f1265;
	mov.f32 	%f1294, %f1266;
	mov.f32 	%f1295, %f1267;
	mov.f32 	%f1296, %f1268;
	mov.f32 	%f1297, %f1269;
	mov.f32 	%f1298, %f1270;
	mov.f32 	%f1299, %f1271;
	mov.f32 	%f1300, %f1272;
	mov.f32 	%f1301, %f1273;
	mov.f32 	%f1302, %f1274;
	mov.f32 	%f1303, %f1275;
	mov.f32 	%f1304, %f1276;
	mov.u32 	%r1275, %r1248;
	mov.u32 	%r1276, %r1249;
	mov.u32 	%r1277, %r1397;
	mov.u32 	%r1278, %r1250;
	mov.u32 	%r1279, %r1251;
	mov.u32 	%r1280, %r1252;
	mov.u32 	%r1281, %r1253;
	mov.u32 	%r1282, %r1254;
	mov.u32 	%r1283, %r1255;
	mov.u32 	%r1284, %r1256;
	mov.u32 	%r1285, %r1257;
	mov.u32 	%r1286, %r1258;
	mov.u32 	%r1287, %r1259;
	mov.u32 	%r1288, %r1260;
	mov.u32 	%r1289, %r1261;
	mov.u32 	%r1290, %r1262;
	mov.u32 	%r1291, %r1263;
	mov.u32 	%r1292, %r1264;
	mov.u32 	%r1293, %r1265;
	mov.u32 	%r1294, %r1266;
	mov.u32 	%r1295, %r1267;
	mov.u32 	%r1296, %r1268;
	mov.u32 	%r1297, %r1269;
	mov.u32 	%r1298, %r1270;
	mov.u32 	%r1299, %r1271;
	mov.u32 	%r1300, %r1272;
	mov.u32 	%r1301, %r1273;
	@%p375 bra 	$L__BB8_432;
	setp.leu.f32 	%p376, %f1254, %f1400;
	mov.f32 	%f1278, %f1251;
	mov.f32 	%f1279, %f1252;
	mov.f32 	%f1280, %f1253;
	mov.f32 	%f1281, %f1400;
	mov.f32 	%f1282, %f1254;
	mov.f32 	%f1283, %f1255;
	mov.f32 	%f1284, %f1256;
	mov.f32 	%f1285, %f1257;
	mov.f32 	%f1286, %f1258;
	mov.f32 	%f1287, %f1259;
	mov.f32 	%f1288, %f1260;
	mov.f32 	%f1289, %f1261;
	mov.f32 	%f1290, %f1262;
	mov.f32 	%f1291, %f1263;
	mov.f32 	%f1292, %f1264;
	mov.f32 	%f1293, %f1265;
	mov.f32 	%f1294, %f1266;
	mov.f32 	%f1295, %f1267;
	mov.f32 	%f1296, %f1268;
	mov.f32 	%f1297, %f1269;
	mov.f32 	%f1298, %f1270;
	mov.f32 	%f1299, %f1271;
	mov.f32 	%f1300, %f1272;
	mov.f32 	%f1301, %f1273;
	mov.f32 	%f1302, %f1274;
	mov.f32 	%f1303, %f1275;
	mov.f32 	%f1304, %f1276;
	mov.u32 	%r1275, %r1248;
	mov.u32 	%r1276, %r1249;
	mov.u32 	%r1277, %r1250;
	mov.u32 	%r1278, %r1397;
	mov.u32 	%r1279, %r1251;
	mov.u32 	%r1280, %r1252;
	mov.u32 	%r1281, %r1253;
	mov.u32 	%r1282, %r1254;
	mov.u32 	%r1283, %r1255;
	mov.u32 	%r1284, %r1256;
	mov.u32 	%r1285, %r1257;
	mov.u32 	%r1286, %r1258;
	mov.u32 	%r1287, %r1259;
	mov.u32 	%r1288, %r1260;
	mov.u32 	%r1289, %r1261;
	mov.u32 	%r1290, %r1262;
	mov.u32 	%r1291, %r1263;
	mov.u32 	%r1292, %r1264;
	mov.u32 	%r1293, %r1265;
	mov.u32 	%r1294, %r1266;
	mov.u32 	%r1295, %r1267;
	mov.u32 	%r1296, %r1268;
	mov.u32 	%r1297, %r1269;
	mov.u32 	%r1298, %r1270;
	mov.u32 	%r1299, %r1271;
	mov.u32 	%r1300, %r1272;
	mov.u32 	%r1301, %r1273;
	@%p376 bra 	$L__BB8_432;
	setp.leu.f32 	%p377, %f1255, %f1400;
	mov.f32 	%f1278, %f1251;
	mov.f32 	%f1279, %f1252;
	mov.f32 	%f1280, %f1253;
	mov.f32 	%f1281, %f1254;
	mov.f32 	%f1282, %f1400;
	mov.f32 	%f1283, %f1255;
	mov.f32 	%f1284, %f1256;
	mov.f32 	%f1285, %f1257;
	mov.f32 	%f1286, %f1258;
	mov.f32 	%f1287, %f1259;
	mov.f32 	%f1288, %f1260;
	mov.f32 	%f1289, %f1261;
	mov.f32 	%f1290, %f1262;
	mov.f32 	%f1291, %f1263;
	mov.f32 	%f1292, %f1264;
	mov.f32 	%f1293, %f1265;
	mov.f32 	%f1294, %f1266;
	mov.f32 	%f1295, %f1267;
	mov.f32 	%f1296, %f1268;
	mov.f32 	%f1297, %f1269;
	mov.f32 	%f1298, %f1270;
	mov.f32 	%f1299, %f1271;
	mov.f32 	%f1300, %f1272;
	mov.f32 	%f1301, %f1273;
	mov.f32 	%f1302, %f1274;
	mov.f32 	%f1303, %f1275;
	mov.f32 	%f1304, %f1276;
	mov.u32 	%r1275, %r1248;
	mov.u32 	%r1276, %r1249;
	mov.u32 	%r1277, %r1250;
	mov.u32 	%r1278, %r1251;
	mov.u32 	%r1279, %r1397;
	mov.u32 	%r1280, %r1252;
	mov.u32 	%r1281, %r1253;
	mov.u32 	%r1282, %r1254;
	mov.u32 	%r1283, %r1255;
	mov.u32 	%r1284, %r1256;
	mov.u32 	%r1285, %r1257;
	mov.u32 	%r1286, %r1258;
	mov.u32 	%r1287, %r1259;
	mov.u32 	%r1288, %r1260;
	mov.u32 	%r1289, %r1261;
	mov.u32 	%r1290, %r1262;
	mov.u32 	%r1291, %r1263;
	mov.u32 	%r1292, %r1264;
	mov.u32 	%r1293, %r1265;
	mov.u32 	%r1294, %r1266;
	mov.u32 	%r1295, %r1267;
	mov.u32 	%r1296, %r1268;
	mov.u32 	%r1297, %r1269;
	mov.u32 	%r1298, %r1270;
	mov.u32 	%r1299, %r1271;
	mov.u32 	%r1300, %r1272;
	mov.u32 	%r1301, %r1273;
	@%p377 bra 	$L__BB8_432;
	setp.leu.f32 	%p378, %f1256, %f1400;
	mov.f32 	%f1278, %f1251;
	mov.f32 	%f1279, %f1252;
	mov.f32 	%f1280, %f1253;
	mov.f32 	%f1281, %f1254;
	mov.f32 	%f1282, %f1255;
	mov.f32 	%f1283, %f1400;
	mov.f32 	%f1284, %f1256;
	mov.f32 	%f1285, %f1257;
	mov.f32 	%f1286, %f1258;
	mov.f32 	%f1287, %f1259;
	mov.f32 	%f1288, %f1260;
	mov.f32 	%f1289, %f1261;
	mov.f32 	%f1290, %f1262;
	mov.f32 	%f1291, %f1263;
	mov.f32 	%f1292, %f1264;
	mov.f32 	%f1293, %f1265;
	mov.f32 	%f1294, %f1266;
	mov.f32 	%f1295, %f1267;
	mov.f32 	%f1296, %f1268;
	mov.f32 	%f1297, %f1269;
	mov.f32 	%f1298, %f1270;
	mov.f32 	%f1299, %f1271;
	mov.f32 	%f1300, %f1272;
	mov.f32 	%f1301, %f1273;
	mov.f32 	%f1302, %f1274;
	mov.f32 	%f1303, %f1275;
	mov.f32 	%f1304, %f1276;
	mov.u32 	%r1275, %r1248;
	mov.u32 	%r1276, %r1249;
	mov.u32 	%r1277, %r1250;
	mov.u32 	%r1278, %r1251;
	mov.u32 	%r1279, %r1252;
	mov.u32 	%r1280, %r1397;
	mov.u32 	%r1281, %r1253;
	mov.u32 	%r1282, %r1254;
	mov.u32 	%r1283, %r1255;
	mov.u32 	%r1284, %r1256;
	mov.u32 	%r1285, %r1257;
	mov.u32 	%r1286, %r1258;
	mov.u32 	%r1287, %r1259;
	mov.u32 	%r1288, %r1260;
	mov.u32 	%r1289, %r1261;
	mov.u32 	%r1290, %r1262;
	mov.u32 	%r1291, %r1263;
	mov.u32 	%r1292, %r1264;
	mov.u32 	%r1293, %r1265;
	mov.u32 	%r1294, %r1266;
	mov.u32 	%r1295, %r1267;
	mov.u32 	%r1296, %r1268;
	mov.u32 	%r1297, %r1269;
	mov.u32 	%r1298, %r1270;
	mov.u32 	%r1299, %r1271;
	mov.u32 	%r1300, %r1272;
	mov.u32 	%r1301, %r1273;
	@%p378 bra 	$L__BB8_432;
	setp.leu.f32 	%p379, %f1257, %f1400;
	mov.f32 	%f1278, %f1251;
	mov.f32 	%f1279, %f1252;
	mov.f32 	%f1280, %f1253;
	mov.f32 	%f1281, %f1254;
	mov.f32 	%f1282, %f1255;
	mov.f32 	%f1283, %f1256;
	mov.f32 	%f1284, %f1400;
	mov.f32 	%f1285, %f1257;
	mov.f32 	%f1286, %f1258;
	mov.f32 	%f1287, %f1259;
	mov.f32 	%f1288, %f1260;
	mov.f32 	%f1289, %f1261;
	mov.f32 	%f1290, %f1262;
	mov.f32 	%f1291, %f1263;
	mov.f32 	%f1292, %f1264;
	mov.f32 	%f1293, %f1265;
	mov.f32 	%f1294, %f1266;
	mov.f32 	%f1295, %f1267;
	mov.f32 	%f1296, %f1268;
	mov.f32 	%f1297, %f1269;
	mov.f32 	%f1298, %f1270;
	mov.f32 	%f1299, %f1271;
	mov.f32 	%f1300, %f1272;
	mov.f32 	%f1301, %f1273;
	mov.f32 	%f1302, %f1274;
	mov.f32 	%f1303, %f1275;
	mov.f32 	%f1304, %f1276;
	mov.u32 	%r1275, %r1248;
	mov.u32 	%r1276, %r1249;
	mov.u32 	%r1277, %r1250;
	mov.u32 	%r1278, %r1251;
	mov.u32 	%r1279, %r1252;
	mov.u32 	%r1280, %r1253;
	mov.u32 	%r1281, %r1397;
	mov.u32 	%r1282, %r1254;
	mov.u32 	%r1283, %r1255;
	mov.u32 	%r1284, %r1256;
	mov.u32 	%r1285, %r1257;
	mov.u32 	%r1286, %r1258;
	mov.u32 	%r1287, %r1259;
	mov.u32 	%r1288, %r1260;
	mov.u32 	%r1289, %r1261;
	mov.u32 	%r1290, %r1262;
	mov.u32 	%r1291, %r1263;
	mov.u32 	%r1292, %r1264;
	mov.u32 	%r1293, %r1265;
	mov.u32 	%r1294, %r1266;
	mov.u32 	%r1295, %r1267;
	mov.u32 	%r1296, %r1268;
	mov.u32 	%r1297, %r1269;
	mov.u32 	%r1298, %r1270;
	mov.u32 	%r1299, %r1271;
	mov.u32 	%r1300, %r1272;
	mov.u32 	%r1301, %r1273;
	@%p379 bra 	$L__BB8_432;
	setp.leu.f32 	%p380, %f1258, %f1400;
	mov.f32 	%f1278, %f1251;
	mov.f32 	%f1279, %f1252;
	mov.f32 	%f1280, %f1253;
	mov.f32 	%f1281, %f1254;
	mov.f32 	%f1282, %f1255;
	mov.f32 	%f1283, %f1256;
	mov.f32 	%f1284, %f1257;
	mov.f32 	%f1285, %f1400;
	mov.f32 	%f1286, %f1258;
	mov.f32 	%f1287, %f1259;
	mov.f32 	%f1288, %f1260;
	mov.f32 	%f1289, %f1261;
	mov.f32 	%f1290, %f1262;
	mov.f32 	%f1291, %f1263;
	mov.f32 	%f1292, %f1264;
	mov.f32 	%f1293, %f1265;
	mov.f32 	%f1294, %f1266;
	mov.f32 	%f1295, %f1267;
	mov.f32 	%f1296, %f1268;
	mov.f32 	%f1297, %f1269;
	mov.f32 	%f1298, %f1270;
	mov.f32 	%f1299, %f1271;
	mov.f32 	%f1300, %f1272;
	mov.f32 	%f1301, %f1273;
	mov.f32 	%f1302, %f1274;
	mov.f32 	%f1303, %f1275;
	mov.f32 	%f1304, %f1276;
	mov.u32 	%r1275, %r1248;
	mov.u32 	%r1276, %r1249;
	mov.u32 	%r1277, %r1250;
	mov.u32 	%r1278, %r1251;
	mov.u32 	%r1279, %r1252;
	mov.u32 	%r1280, %r1253;
	mov.u32 	%r1281, %r1254;
	mov.u32 	%r1282, %r1397;
	mov.u32 	%r1283, %r1255;
	mov.u32 	%r1284, %r1256;
	mov.u32 	%r1285, %r1257;
	mov.u32 	%r1286, %r1258;
	mov.u32 	%r1287, %r1259;
	mov.u32 	%r1288, %r1260;
	mov.u32 	%r1289, %r1261;
	mov.u32 	%r1290, %r1262;
	mov.u32 	%r1291, %r1263;
	mov.u32 	%r1292, %r1264;
	mov.u32 	%r1293, %r1265;
	mov.u32 	%r1294, %r1266;
	mov.u32 	%r1295, %r1267;
	mov.u32 	%r1296, %r1268;
	mov.u32 	%r1297, %r1269;
	mov.u32 	%r1298, %r1270;
	mov.u32 	%r1299, %r1271;
	mov.u32 	%r1300, %r1272;
	mov.u32 	%r1301, %r1273;
	@%p380 bra 	$L__BB8_432;
	setp.leu.f32 	%p381, %f1259, %f1400;
	mov.f32 	%f1278, %f1251;
	mov.f32 	%f1279, %f1252;
	mov.f32 	%f1280, %f1253;
	mov.f32 	%f1281, %f1254;
	mov.f32 	%f1282, %f1255;
	mov.f32 	%f1283, %f1256;
	mov.f32 	%f1284, %f1257;
	mov.f32 	%f1285, %f1258;
	mov.f32 	%f1286, %f1400;
	mov.f32 	%f1287, %f1259;
	mov.f32 	%f1288, %f1260;
	mov.f32 	%f1289, %f1261;
	mov.f32 	%f1290, %f1262;
	mov.f32 	%f1291, %f1263;
	mov.f32 	%f1292, %f1264;
	mov.f32 	%f1293, %f1265;
	mov.f32 	%f1294, %f1266;
	mov.f32 	%f1295, %f1267;
	mov.f32 	%f1296, %f1268;
	mov.f32 	%f1297, %f1269;
	mov.f32 	%f1298, %f1270;
	mov.f32 	%f1299, %f1271;
	mov.f32 	%f1300, %f1272;
	mov.f32 	%f1301, %f1273;
	mov.f32 	%f1302, %f1274;
	mov.f32 	%f1303, %f1275;
	mov.f32 	%f1304, %f1276;
	mov.u32 	%r1275, %r1248;
	mov.u32 	%r1276, %r1249;
	mov.u32 	%r1277, %r1250;
	mov.u32 	%r1278, %r1251;
	mov.u32 	%r1279, %r1252;
	mov.u32 	%r1280, %r1253;
	mov.u32 	%r1281, %r1254;
	mov.u32 	%r1282, %r1255;
	mov.u32 	%r1283, %r1397;
	mov.u32 	%r1284, %r1256;
	mov.u32 	%r1285, %r1257;
	mov.u32 	%r1286, %r1258;
	mov.u32 	%r1287, %r1259;
	mov.u32 	%r1288, %r1260;
	mov.u32 	%r1289, %r1261;
	mov.u32 	%r1290, %r1262;
	mov.u32 	%r1291, %r1263;
	mov.u32 	%r1292, %r1264;
	mov.u32 	%r1293, %r1265;
	mov.u32 	%r1294, %r1266;
	mov.u32 	%r1295, %r1267;
	mov.u32 	%r1296, %r1268;
	mov.u32 	%r1297, %r1269;
	mov.u32 	%r1298, %r1270;
	mov.u32 	%r1299, %r1271;
	mov.u32 	%r1300, %r1272;
	mov.u32 	%r1301, %r1273;
	@%p381 bra 	$L__BB8_432;
	setp.leu.f32 	%p382, %f1260, %f1400;
	mov.f32 	%f1278, %f1251;
	mov.f32 	%f1279, %f1252;
	mov.f32 	%f1280, %f1253;
	mov.f32 	%f1281, %f1254;
	mov.f32 	%f1282, %f1255;
	mov.f32 	%f1283, %f1256;
	mov.f32 	%f1284, %f1257;
	mov.f32 	%f1285, %f1258;
	mov.f32 	%f1286, %f1259;
	mov.f32 	%f1287, %f1400;
	mov.f32 	%f1288, %f1260;
	mov.f32 	%f1289, %f1261;
	mov.f32 	%f1290, %f1262;
	mov.f32 	%f1291, %f1263;
	mov.f32 	%f1292, %f1264;
	mov.f32 	%f1293, %f1265;
	mov.f32 	%f1294, %f1266;
	mov.f32 	%f1295, %f1267;
	mov.f32 	%f1296, %f1268;
	mov.f32 	%f1297, %f1269;
	mov.f32 	%f1298, %f1270;
	mov.f32 	%f1299, %f1271;
	mov.f32 	%f1300, %f1272;
	mov.f32 	%f1301, %f1273;
	mov.f32 	%f1302, %f1274;
	mov.f32 	%f1303, %f1275;
	mov.f32 	%f1304, %f1276;
	mov.u32 	%r1275, %r1248;
	mov.u32 	%r1276, %r1249;
	mov.u32 	%r1277, %r1250;
	mov.u32 	%r1278, %r1251;
	mov.u32 	%r1279, %r1252;
	mov.u32 	%r1280, %r1253;
	mov.u32 	%r1281, %r1254;
	mov.u32 	%r1282, %r1255;
	mov.u32 	%r1283, %r1256;
	mov.u32 	%r1284, %r1397;
	mov.u32 	%r1285, %r1257;
	mov.u32 	%r1286, %r1258;
	mov.u32 	%r1287, %r1259;
	mov.u32 	%r1288, %r1260;
	mov.u32 	%r1289, %r1261;
	mov.u32 	%r1290, %r1262;
	mov.u32 	%r1291, %r1263;
	mov.u32 	%r1292, %r1264;
	mov.u32 	%r1293, %r1265;
	mov.u32 	%r1294, %r1266;
	mov.u32 	%r1295, %r1267;
	mov.u32 	%r1296, %r1268;
	mov.u32 	%r1297, %r1269;
	mov.u32 	%r1298, %r1270;
	mov.u32 	%r1299, %r1271;
	mov.u32 	%r1300, %r1272;
	mov.u32 	%r1301, %r1273;
	@%p382 bra 	$L__BB8_432;
	setp.leu.f32 	%p383, %f1261, %f1400;
	mov.f32 	%f1278, %f1251;
	mov.f32 	%f1279, %f1252;
	mov.f32 	%f1280, %f1253;
	mov.f32 	%f1281, %f1254;
	mov.f32 	%f1282, %f1255;
	mov.f32 	%f1283, %f1256;
	mov.f32 	%f1284, %f1257;
	mov.f32 	%f1285, %f1258;
	mov.f32 	%f1286, %f1259;
	mov.f32 	%f1287, %f1260;
	mov.f32 	%f1288, %f1400;
	mov.f32 	%f1289, %f1261;
	mov.f32 	%f1290, %f1262;
	mov.f32 	%f1291, %f1263;
	mov.f32 	%f1292, %f1264;
	mov.f32 	%f1293, %f1265;
	mov.f32 	%f1294, %f1266;
	mov.f32 	%f1295, %f1267;
	mov.f32 	%f1296, %f1268;
	mov.f32 	%f1297, %f1269;
	mov.f32 	%f1298, %f1270;
	mov.f32 	%f1299, %f1271;
	mov.f32 	%f1300, %f1272;
	mov.f32 	%f1301, %f1273;
	mov.f32 	%f1302, %f1274;
	mov.f32 	%f1303, %f1275;
	mov.f32 	%f1304, %f1276;
	mov.u32 	%r1275, %r1248;
	mov.u32 	%r1276, %r1249;
	mov.u32 	%r1277, %r1250;
	mov.u32 	%r1278, %r1251;
	mov.u32 	%r1279, %r1252;
	mov.u32 	%r1280, %r1253;
	mov.u32 	%r1281, %r1254;
	mov.u32 	%r1282, %r1255;
	mov.u32 	%r1283, %r1256;
	mov.u32 	%r1284, %r1257;
	mov.u32 	%r1285, %r1397;
	mov.u32 	%r1286, %r1258;
	mov.u32 	%r1287, %r1259;
	mov.u32 	%r1288, %r1260;
	mov.u32 	%r1289, %r1261;
	mov.u32 	%r1290, %r1262;
	mov.u32 	%r1291, %r1263;
	mov.u32 	%r1292, %r1264;
	mov.u32 	%r1293, %r1265;
	mov.u32 	%r1294, %r1266;
	mov.u32 	%r1295, %r1267;
	mov.u32 	%r1296, %r1268;
	mov.u32 	%r1297, %r1269;
	mov.u32 	%r1298, %r1270;
	mov.u32 	%r1299, %r1271;
	mov.u32 	%r1300, %r1272;
	mov.u32 	%r1301, %r1273;
	@%p383 bra 	$L__BB8_432;
	setp.leu.f32 	%p384, %f1262, %f1400;
	mov.f32 	%f1278, %f1251;
	mov.f32 	%f1279, %f1252;
	mov.f32 	%f1280, %f1253;
	mov.f32 	%f1281, %f1254;
	mov.f32 	%f1282, %f1255;
	mov.f32 	%f1283, %f1256;
	mov.f32 	%f1284, %f1257;
	mov.f32 	%f1285, %f1258;
	mov.f32 	%f1286, %f1259;
	mov.f32 	%f1287, %f1260;
	mov.f32 	%f1288, %f1261;
	mov.f32 	%f1289, %f1400;
	mov.f32 	%f1290, %f1262;
	mov.f32 	%f1291, %f1263;
	mov.f32 	%f1292, %f1264;
	mov.f32 	%f1293, %f1265;
	mov.f32 	%f1294, %f1266;
	mov.f32 	%f1295, %f1267;
	mov.f32 	%f1296, %f1268;
	mov.f32 	%f1297, %f1269;
	mov.f32 	%f1298, %f1270;
	mov.f32 	%f1299, %f1271;
	mov.f32 	%f1300, %f1272;
	mov.f32 	%f1301, %f1273;
	mov.f32 	%f1302, %f1274;
	mov.f32 	%f1303, %f1275;
	mov.f32 	%f1304, %f1276;
	mov.u32 	%r1275, %r1248;
	mov.u32 	%r1276, %r1249;
	mov.u32 	%r1277, %r1250;
	mov.u32 	%r1278, %r1251;
	mov.u32 	%r1279, %r1252;
	mov.u32 	%r1280, %r1253;
	mov.u32 	%r1281, %r1254;
	mov.u32 	%r1282, %r1255;
	mov.u32 	%r1283, %r1256;
	mov.u32 	%r1284, %r1257;
	mov.u32 	%r1285, %r1258;
	mov.u32 	%r1286, %r1397;
	mov.u32 	%r1287, %r1259;
	mov.u32 	%r1288, %r1260;
	mov.u32 	%r1289, %r1261;
	mov.u32 	%r1290, %r1262;
	mov.u32 	%r1291, %r1263;
	mov.u32 	%r1292, %r1264;
	mov.u32 	%r1293, %r1265;
	mov.u32 	%r1294, %r1266;
	mov.u32 	%r1295, %r1267;
	mov.u32 	%r1296, %r1268;
	mov.u32 	%r1297, %r1269;
	mov.u32 	%r1298, %r1270;
	mov.u32 	%r1299, %r1271;
	mov.u32 	%r1300, %r1272;
	mov.u32 	%r1301, %r1273;
	@%p384 bra 	$L__BB8_432;
	setp.leu.f32 	%p385, %f1263, %f1400;
	mov.f32 	%f1278, %f1251;
	mov.f32 	%f1279, %f1252;
	mov.f32 	%f1280, %f1253;
	mov.f32 	%f1281, %f1254;
	mov.f32 	%f1282, %f1255;
	mov.f32 	%f1283, %f1256;
	mov.f32 	%f1284, %f1257;
	mov.f32 	%f1285, %f1258;
	mov.f32 	%f1286, %f1259;
	mov.f32 	%f1287, %f1260;
	mov.f32 	%f1288, %f1261;
	mov.f32 	%f1289, %f1262;
	mov.f32 	%f1290, %f1400;
	mov.f32 	%f1291, %f1263;
	mov.f32 	%f1292, %f1264;
	mov.f32 	%f1293, %f1265;
	mov.f32 	%f1294, %f1266;
	mov.f32 	%f1295, %f1267;
	mov.f32 	%f1296, %f1268;
	mov.f32 	%f1297, %f1269;
	mov.f32 	%f1298, %f1270;
	mov.f32 	%f1299, %f1271;
	mov.f32 	%f1300, %f1272;
	mov.f32 	%f1301, %f1273;
	mov.f32 	%f1302, %f1274;
	mov.f32 	%f1303, %f1275;
	mov.f32 	%f1304, %f1276;
	mov.u32 	%r1275, %r1248;
	mov.u32 	%r1276, %r1249;
	mov.u32 	%r1277, %r1250;
	mov.u32 	%r1278, %r1251;
	mov.u32 	%r1279, %r1252;
	mov.u32 	%r1280, %r1253;
	mov.u32 	%r1281, %r1254;
	mov.u32 	%r1282, %r1255;
	mov.u32 	%r1283, %r1256;
	mov.u32 	%r1284, %r1257;
	mov.u32 	%r1285, %r1258;
	mov.u32 	%r1286, %r1259;
	mov.u32 	%r1287, %r1397;
	mov.u32 	%r1288, %r1260;
	mov.u32 	%r1289, %r1261;
	mov.u32 	%r1290, %r1262;
	mov.u32 	%r1291, %r1263;
	mov.u32 	%r1292, %r1264;
	mov.u32 	%r1293, %r1265;
	mov.u32 	%r1294, %r1266;
	mov.u32 	%r1295, %r1267;
	mov.u32 	%r1296, %r1268;
	mov.u32 	%r1297, %r1269;
	mov.u32 	%r1298, %r1270;
	mov.u32 	%r1299, %r1271;
	mov.u32 	%r1300, %r1272;
	mov.u32 	%r1301, %r1273;
	@%p385 bra 	$L__BB8_432;
	setp.leu.f32 	%p386, %f1264, %f1400;
	mov.f32 	%f1278, %f1251;
	mov.f32 	%f1279, %f1252;
	mov.f32 	%f1280, %f1253;
	mov.f32 	%f1281, %f1254;
	mov.f32 	%f1282, %f1255;
	mov.f32 	%f1283, %f1256;
	mov.f32 	%f1284, %f1257;
	mov.f32 	%f1285, %f1258;
	mov.f32 	%f1286, %f1259;
	mov.f32 	%f1287, %f1260;
	mov.f32 	%f1288, %f1261;
	mov.f32 	%f1289, %f1262;
	mov.f32 	%f1290, %f1263;
	mov.f32 	%f1291, %f1400;
	mov.f32 	%f1292, %f1264;
	mov.f32 	%f1293, %f1265;
	mov.f32 	%f1294, %f1266;
	mov.f32 	%f1295, %f1267;
	mov.f32 	%f1296, %f1268;
	mov.f32 	%f1297, %f1269;
	mov.f32 	%f1298, %f1270;
	mov.f32 	%f1299, %f1271;
	mov.f32 	%f1300, %f1272;
	mov.f32 	%f1301, %f1273;
	mov.f32 	%f1302, %f1274;
	mov.f32 	%f1303, %f1275;
	mov.f32 	%f1304, %f1276;
	mov.u32 	%r1275, %r1248;
	mov.u32 	%r1276, %r1249;
	mov.u32 	%r1277, %r1250;
	mov.u32 	%r1278, %r1251;
	mov.u32 	%r1279, %r1252;
	mov.u32 	%r1280, %r1253;
	mov.u32 	%r1281, %r1254;
	mov.u32 	%r1282, %r1255;
	mov.u32 	%r1283, %r1256;
	mov.u32 	%r1284, %r1257;
	mov.u32 	%r1285, %r1258;
	mov.u32 	%r1286, %r1259;
	mov.u32 	%r1287, %r1260;
	mov.u32 	%r1288, %r1397;
	mov.u32 	%r1289, %r1261;
	mov.u32 	%r1290, %r1262;
	mov.u32 	%r1291, %r1263;
	mov.u32 	%r1292, %r1264;
	mov.u32 	%r1293, %r1265;
	mov.u32 	%r1294, %r1266;
	mov.u32 	%r1295, %r1267;
	mov.u32 	%r1296, %r1268;
	mov.u32 	%r1297, %r1269;
	mov.u32 	%r1298, %r1270;
	mov.u32 	%r1299, %r1271;
	mov.u32 	%r1300, %r1272;
	mov.u32 	%r1301, %r1273;
	@%p386 bra 	$L__BB8_432;
	setp.leu.f32 	%p387, %f1265, %f1400;
	mov.f32 	%f1278, %f1251;
	mov.f32 	%f1279, %f1252;
	mov.f32 	%f1280, %f1253;
	mov.f32 	%f1281, %f1254;
	mov.f32 	%f1282, %f1255;
	mov.f32 	%f1283, %f1256;
	mov.f32 	%f1284, %f1257;
	mov.f32 	%f1285, %f1258;
	mov.f32 	%f1286, %f1259;
	mov.f32 	%f1287, %f1260;
	mov.f32 	%f1288, %f1261;
	mov.f32 	%f1289, %f1262;
	mov.f32 	%f1290, %f1263;
	mov.f32 	%f1291, %f1264;
	mov.f32 	%f1292, %f1400;
	mov.f32 	%f1293, %f1265;
	mov.f32 	%f1294, %f1266;
	mov.f32 	%f1295, %f1267;
	mov.f32 	%f1296, %f1268;
	mov.f32 	%f1297, %f1269;
	mov.f32 	%f1298, %f1270;
	mov.f32 	%f1299, %f1271;
	mov.f32 	%f1300, %f1272;
	mov.f32 	%f1301, %f1273;
	mov.f32 	%f1302, %f1274;
	mov.f32 	%f1303, %f1275;
	mov.f32 	%f1304, %f1276;
	mov.u32 	%r1275, %r1248;
	mov.u32 	%r1276, %r1249;
	mov.u32 	%r1277, %r1250;
	mov.u32 	%r1278, %r1251;
	mov.u32 	%r1279, %r1252;
	mov.u32 	%r1280, %r1253;
	mov.u32 	%r1281, %r1254;
	mov.u32 	%r1282, %r1255;
	mov.u32 	%r1283, %r1256;
	mov.u32 	%r1284, %r1257;
	mov.u32 	%r1285, %r1258;
	mov.u32 	%r1286, %r1259;
	mov.u32 	%r1287, %r1260;
	mov.u32 	%r1288, %r1261;
	mov.u32 	%r1289, %r1397;
	mov.u32 	%r1290, %r1262;
	mov.u32 	%r1291, %r1263;
	mov.u32 	%r1292, %r1264;
	mov.u32 	%r1293, %r1265;
	mov.u32 	%r1294, %r1266;
	mov.u32 	%r1295, %r1267;
	mov.u32 	%r1296, %r1268;
	mov.u32 	%r1297, %r1269;
	mov.u32 	%r1298, %r1270;
	mov.u32 	%r1299, %r1271;
	mov.u32 	%r1300, %r1272;
	mov.u32 	%r1301, %r1273;
	@%p387 bra 	$L__BB8_432;
	setp.leu.f32 	%p388, %f1266, %f1400;
	mov.f32 	%f1278, %f1251;
	mov.f32 	%f1279, %f1252;
	mov.f32 	%f1280, %f1253;
	mov.f32 	%f1281, %f1254;
	mov.f32 	%f1282, %f1255;
	mov.f32 	%f1283, %f1256;
	mov.f32 	%f1284, %f1257;
	mov.f32 	%f1285, %f1258;
	mov.f32 	%f1286, %f1259;
	mov.f32 	%f1287, %f1260;
	mov.f32 	%f1288, %f1261;
	mov.f32 	%f1289, %f1262;
	mov.f32 	%f1290, %f1263;
	mov.f32 	%f1291, %f1264;
	mov.f32 	%f1292, %f1265;
	mov.f32 	%f1293, %f1400;
	mov.f32 	%f1294, %f1266;
	mov.f32 	%f1295, %f1267;
	mov.f32 	%f1296, %f1268;
	mov.f32 	%f1297, %f1269;
	mov.f32 	%f1298, %f1270;
	mov.f32 	%f1299, %f1271;
	mov.f32 	%f1300, %f1272;
	mov.f32 	%f1301, %f1273;
	mov.f32 	%f1302, %f1274;
	mov.f32 	%f1303, %f1275;
	mov.f32 	%f1304, %f1276;
	mov.u32 	%r1275, %r1248;
	mov.u32 	%r1276, %r1249;
	mov.u32 	%r1277, %r1250;
	mov.u32 	%r1278, %r1251;
	mov.u32 	%r1279, %r1252;
	mov.u32 	%r1280, %r1253;
	mov.u32 	%r1281, %r1254;
	mov.u32 	%r1282, %r1255;
	mov.u32 	%r1283, %r1256;
	mov.u32 	%r1284, %r1257;
	mov.u32 	%r1285, %r1258;
	mov.u32 	%r1286, %r1259;
	mov.u32 	%r1287, %r1260;
	mov.u32 	%r1288, %r1261;
	mov.u32 	%r1289, %r1262;
	mov.u32 	%r1290, %r1397;
	mov.u32 	%r1291, %r1263;
	mov.u32 	%r1292, %r1264;
	mov.u32 	%r1293, %r1265;
	mov.u32 	%r1294, %r1266;
	mov.u32 	%r1295, %r1267;
	mov.u32 	%r1296, %r1268;
	mov.u32 	%r1297, %r1269;
	mov.u32 	%r1298, %r1270;
	mov.u32 	%r1299, %r1271;
	mov.u32 	%r1300, %r1272;
	mov.u32 	%r1301, %r1273;
	@%p388 bra 	$L__BB8_432;
	setp.leu.f32 	%p389, %f1267, %f1400;
	mov.f32 	%f1278, %f1251;
	mov.f32 	%f1279, %f1252;
	mov.f32 	%f1280, %f1253;
	mov.f32 	%f1281, %f1254;
	mov.f32 	%f1282, %f1255;
	mov.f32 	%f1283, %f1256;
	mov.f32 	%f1284, %f1257;
	mov.f32 	%f1285, %f1258;
	mov.f32 	%f1286, %f1259;
	mov.f32 	%f1287, %f1260;
	mov.f32 	%f1288, %f1261;
	mov.f32 	%f1289, %f1262;
	mov.f32 	%f1290, %f1263;
	mov.f32 	%f1291, %f1264;
	mov.f32 	%f1292, %f1265;
	mov.f32 	%f1293, %f1266;
	mov.f32 	%f1294, %f1400;
	mov.f32 	%f1295, %f1267;
	mov.f32 	%f1296, %f1268;
	mov.f32 	%f1297, %f1269;
	mov.f32 	%f1298, %f1270;
	mov.f32 	%f1299, %f1271;
	mov.f32 	%f1300, %f1272;
	mov.f32 	%f1301, %f1273;
	mov.f32 	%f1302, %f1274;
	mov.f32 	%f1303, %f1275;
	mov.f32 	%f1304, %f1276;
	mov.u32 	%r1275, %r1248;
	mov.u32 	%r1276, %r1249;
	mov.u32 	%r1277, %r1250;
	mov.u32 	%r1278, %r1251;
	mov.u32 	%r1279, %r1252;
	mov.u32 	%r1280, %r1253;
	mov.u32 	%r1281, %r1254;
	mov.u32 	%r1282, %r1255;
	mov.u32 	%r1283, %r1256;
	mov.u32 	%r1284, %r1257;
	mov.u32 	%r1285, %r1258;
	mov.u32 	%r1286, %r1259;
	mov.u32 	%r1287, %r1260;
	mov.u32 	%r1288, %r1261;
	mov.u32 	%r1289, %r1262;
	mov.u32 	%r1290, %r1263;
	mov.u32 	%r1291, %r1397;
	mov.u32 	%r1292, %r1264;
	mov.u32 	%r1293, %r1265;
	mov.u32 	%r1294, %r1266;
	mov.u32 	%r1295, %r1267;
	mov.u32 	%r1296, %r1268;
	mov.u32 	%r1297, %r1269;
	mov.u32 	%r1298, %r1270;
	mov.u32 	%r1299, %r1271;
	mov.u32 	%r1300, %r1272;
	mov.u32 	%r1301, %r1273;
	@%p389 bra 	$L__BB8_432;
	setp.leu.f32 	%p390, %f1268, %f1400;
	mov.f32 	%f1278, %f1251;
	mov.f32 	%f1279, %f1252;
	mov.f32 	%f1280, %f1253;
	mov.f32 	%f1281, %f1254;
	mov.f32 	%f1282, %f1255;
	mov.f32 	%f1283, %f1256;
	mov.f32 	%f1284, %f1257;
	mov.f32 	%f1285, %f1258;
	mov.f32 	%f1286, %f1259;
	mov.f32 	%f1287, %f1260;
	mov.f32 	%f1288, %f1261;
	mov.f32 	%f1289, %f1262;
	mov.f32 	%f1290, %f1263;
	mov.f32 	%f1291, %f1264;
	mov.f32 	%f1292, %f1265;
	mov.f32 	%f1293, %f1266;
	mov.f32 	%f1294, %f1267;
	mov.f32 	%f1295, %f1400;
	mov.f32 	%f1296, %f1268;
	mov.f32 	%f1297, %f1269;
	mov.f32 	%f1298, %f1270;
	mov.f32 	%f1299, %f1271;
	mov.f32 	%f1300, %f1272;
	mov.f32 	%f1301, %f1273;
	mov.f32 	%f1302, %f1274;
	mov.f32 	%f1303, %f1275;
	mov.f32 	%f1304, %f1276;
	mov.u32 	%r1275, %r1248;
	mov.u32 	%r1276, %r1249;
	mov.u32 	%r1277, %r1250;
	mov.u32 	%r1278, %r1251;
	mov.u32 	%r1279, %r1252;
	mov.u32 	%r1280, %r1253;
	mov.u32 	%r1281, %r1254;
	mov.u32 	%r1282, %r1255;
	mov.u32 	%r1283, %r1256;
	mov.u32 	%r1284, %r1257;
	mov.u32 	%r1285, %r1258;
	mov.u32 	%r1286, %r1259;
	mov.u32 	%r1287, %r1260;
	mov.u32 	%r1288, %r1261;
	mov.u32 	%r1289, %r1262;
	mov.u32 	%r1290, %r1263;
	mov.u32 	%r1291, %r1264;
	mov.u32 	%r1292, %r1397;
	mov.u32 	%r1293, %r1265;
	mov.u32 	%r1294, %r1266;
	mov.u32 	%r1295, %r1267;
	mov.u32 	%r1296, %r1268;
	mov.u32 	%r1297, %r1269;
	mov.u32 	%r1298, %r1270;
	mov.u32 	%r1299, %r1271;
	mov.u32 	%r1300, %r1272;
	mov.u32 	%r1301, %r1273;
	@%p390 bra 	$L__BB8_432;
	setp.leu.f32 	%p391, %f1269, %f1400;
	mov.f32 	%f1278, %f1251;
	mov.f32 	%f1279, %f1252;
	mov.f32 	%f1280, %f1253;
	mov.f32 	%f1281, %f1254;
	mov.f32 	%f1282, %f1255;
	mov.f32 	%f1283, %f1256;
	mov.f32 	%f1284, %f1257;
	mov.f32 	%f1285, %f1258;
	mov.f32 	%f1286, %f1259;
	mov.f32 	%f1287, %f1260;
	mov.f32 	%f1288, %f1261;
	mov.f32 	%f1289, %f1262;
	mov.f32 	%f1290, %f1263;
	mov.f32 	%f1291, %f1264;
	mov.f32 	%f1292, %f1265;
	mov.f32 	%f1293, %f1266;
	mov.f32 	%f1294, %f1267;
	mov.f32 	%f1295, %f1268;
	mov.f32 	%f1296, %f1400;
	mov.f32 	%f1297, %f1269;
	mov.f32 	%f1298, %f1270;
	mov.f32 	%f1299, %f1271;
	mov.f32 	%f1300, %f1272;
	mov.f32 	%f1301, %f1273;
	mov.f32 	%f1302, %f1274;
	mov.f32 	%f1303, %f1275;
	mov.f32 	%f1304, %f1276;
	mov.u32 	%r1275, %r1248;
	mov.u32 	%r1276, %r1249;
	mov.u32 	%r1277, %r1250;
	mov.u32 	%r1278, %r1251;
	mov.u32 	%r1279, %r1252;
	mov.u32 	%r1280, %r1253;
	mov.u32 	%r1281, %r1254;
	mov.u32 	%r1282, %r1255;
	mov.u32 	%r1283, %r1256;
	mov.u32 	%r1284, %r1257;
	mov.u32 	%r1285, %r1258;
	mov.u32 	%r1286, %r1259;
	mov.u32 	%r1287, %r1260;
	mov.u32 	%r1288, %r1261;
	mov.u32 	%r1289, %r1262;
	mov.u32 	%r1290, %r1263;
	mov.u32 	%r1291, %r1264;
	mov.u32 	%r1292, %r1265;
	mov.u32 	%r1293, %r1397;
	mov.u32 	%r1294, %r1266;
	mov.u32 	%r1295, %r1267;
	mov.u32 	%r1296, %r1268;
	mov.u32 	%r1297, %r1269;
	mov.u32 	%r1298, %r1270;
	mov.u32 	%r1299, %r1271;
	mov.u32 	%r1300, %r1272;
	mov.u32 	%r1301, %r1273;
	@%p391 bra 	$L__BB8_432;
	setp.leu.f32 	%p392, %f1270, %f1400;
	mov.f32 	%f1278, %f1251;
	mov.f32 	%f1279, %f1252;
	mov.f32 	%f1280, %f1253;
	mov.f32 	%f1281, %f1254;
	mov.f32 	%f1282, %f1255;
	mov.f32 	%f1283, %f1256;
	mov.f32 	%f1284, %f1257;
	mov.f32 	%f1285, %f1258;
	mov.f32 	%f1286, %f1259;
	mov.f32 	%f1287, %f1260;
	mov.f32 	%f1288, %f1261;
	mov.f32 	%f1289, %f1262;
	mov.f32 	%f1290, %f1263;
	mov.f32 	%f1291, %f1264;
	mov.f32 	%f1292, %f1265;
	mov.f32 	%f1293, %f1266;
	mov.f32 	%f1294, %f1267;
	mov.f32 	%f1295, %f1268;
	mov.f32 	%f1296, %f1269;
	mov.f32 	%f1297, %f1400;
	mov.f32 	%f1298, %f1270;
	mov.f32 	%f1299, %f1271;
	mov.f32 	%f1300, %f1272;
	mov.f32 	%f1301, %f1273;
	mov.f32 	%f1302, %f1274;
	mov.f32 	%f1303, %f1275;
	mov.f32 	%f1304, %f1276;
	mov.u32 	%r1275, %r1248;
	mov.u32 	%r1276, %r1249;
	mov.u32 	%r1277, %r1250;
	mov.u32 	%r1278, %r1251;
	mov.u32 	%r1279, %r1252;
	mov.u32 	%r1280, %r1253;
	mov.u32 	%r1281, %r1254;
	mov.u32 	%r1282, %r1255;
	mov.u32 	%r1283, %r1256;
	mov.u32 	%r1284, %r1257;
	mov.u32 	%r1285, %r1258;
	mov.u32 	%r1286, %r1259;
	mov.u32 	%r1287, %r1260;
	mov.u32 	%r1288, %r1261;
	mov.u32 	%r1289, %r1262;
	mov.u32 	%r1290, %r1263;
	mov.u32 	%r1291, %r1264;
	mov.u32 	%r1292, %r1265;
	mov.u32 	%r1293, %r1266;
	mov.u32 	%r1294, %r1397;
	mov.u32 	%r1295, %r1267;
	mov.u32 	%r1296, %r1268;
	mov.u32 	%r1297, %r1269;
	mov.u32 	%r1298, %r1270;
	mov.u32 	%r1299, %r1271;
	mov.u32 	%r1300, %r1272;
	mov.u32 	%r1301, %r1273;
	@%p392 bra 	$L__BB8_432;
	setp.leu.f32 	%p393, %f1271, %f1400;
	mov.f32 	%f1278, %f1251;
	mov.f32 	%f1279, %f1252;
	mov.f32 	%f1280, %f1253;
	mov.f32 	%f1281, %f1254;
	mov.f32 	%f1282, %f1255;
	mov.f32 	%f1283, %f1256;
	mov.f32 	%f1284, %f1257;
	mov.f32 	%f1285, %f1258;
	mov.f32 	%f1286, %f1259;
	mov.f32 	%f1287, %f1260;
	mov.f32 	%f1288, %f1261;
	mov.f32 	%f1289, %f1262;
	mov.f32 	%f1290, %f1263;
	mov.f32 	%f1291, %f1264;
	mov.f32 	%f1292, %f1265;
	mov.f32 	%f1293, %f1266;
	mov.f32 	%f1294, %f1267;
	mov.f32 	%f1295, %f1268;
	mov.f32 	%f1296, %f1269;
	mov.f32 	%f1297, %f1270;
	mov.f32 	%f1298, %f1400;
	mov.f32 	%f1299, %f1271;
	mov.f32 	%f1300, %f1272;
	mov.f32 	%f1301, %f1273;
	mov.f32 	%f1302, %f1274;
	mov.f32 	%f1303, %f1275;
	mov.f32 	%f1304, %f1276;
	mov.u32 	%r1275, %r1248;
	mov.u32 	%r1276, %r1249;
	mov.u32 	%r1277, %r1250;
	mov.u32 	%r1278, %r1251;
	mov.u32 	%r1279, %r1252;
	mov.u32 	%r1280, %r1253;
	mov.u32 	%r1281, %r1254;
	mov.u32 	%r1282, %r1255;
	mov.u32 	%r1283, %r1256;
	mov.u32 	%r1284, %r1257;
	mov.u32 	%r1285, %r1258;
	mov.u32 	%r1286, %r1259;
	mov.u32 	%r1287, %r1260;
	mov.u32 	%r1288, %r1261;
	mov.u32 	%r1289, %r1262;
	mov.u32 	%r1290, %r1263;
	mov.u32 	%r1291, %r1264;
	mov.u32 	%r1292, %r1265;
	mov.u32 	%r1293, %r1266;
	mov.u32 	%r1294, %r1267;
	mov.u32 	%r1295, %r1397;
	mov.u32 	%r1296, %r1268;
	mov.u32 	%r1297, %r1269;
	mov.u32 	%r1298, %r1270;
	mov.u32 	%r1299, %r1271;
	mov.u32 	%r1300, %r1272;
	mov.u32 	%r1301, %r1273;
	@%p393 bra 	$L__BB8_432;
	setp.leu.f32 	%p394, %f1272, %f1400;
	mov.f32 	%f1278, %f1251;
	mov.f32 	%f1279, %f1252;
	mov.f32 	%f1280, %f1253;
	mov.f32 	%f1281, %f1254;
	mov.f32 	%f1282, %f1255;
	mov.f32 	%f1283, %f1256;
	mov.f32 	%f1284, %f1257;
	mov.f32 	%f1285, %f1258;
	mov.f32 	%f1286, %f1259;
	mov.f32 	%f1287, %f1260;
	mov.f32 	%f1288, %f1261;
	mov.f32 	%f1289, %f1262;
	mov.f32 	%f1290, %f1263;
	mov.f32 	%f1291, %f1264;
	mov.f32 	%f1292, %f1265;
	mov.f32 	%f1293, %f1266;
	mov.f32 	%f1294, %f1267;
	mov.f32 	%f1295, %f1268;
	mov.f32 	%f1296, %f1269;
	mov.f32 	%f1297, %f1270;
	mov.f32 	%f1298, %f1271;
	mov.f32 	%f1299, %f1400;
	mov.f32 	%f1300, %f1272;
	mov.f32 	%f1301, %f1273;
	mov.f32 	%f1302, %f1274;
	mov.f32 	%f1303, %f1275;
	mov.f32 	%f1304, %f1276;
	mov.u32 	%r1275, %r1248;
	mov.u32 	%r1276, %r1249;
	mov.u32 	%r1277, %r1250;
	mov.u32 	%r1278, %r1251;
	mov.u32 	%r1279, %r1252;
	mov.u32 	%r1280, %r1253;
	mov.u32 	%r1281, %r1254;
	mov.u32 	%r1282, %r1255;
	mov.u32 	%r1283, %r1256;
	mov.u32 	%r1284, %r1257;
	mov.u32 	%r1285, %r1258;
	mov.u32 	%r1286, %r1259;
	mov.u32 	%r1287, %r1260;
	mov.u32 	%r1288, %r1261;
	mov.u32 	%r1289, %r1262;
	mov.u32 	%r1290, %r1263;
	mov.u32 	%r1291, %r1264;
	mov.u32 	%r1292, %r1265;
	mov.u32 	%r1293, %r1266;
	mov.u32 	%r1294, %r1267;
	mov.u32 	%r1295, %r1268;
	mov.u32 	%r1296, %r1397;
	mov.u32 	%r1297, %r1269;
	mov.u32 	%r1298, %r1270;
	mov.u32 	%r1299, %r1271;
	mov.u32 	%r1300, %r1272;
	mov.u32 	%r1301, %r1273;
	@%p394 bra 	$L__BB8_432;
	setp.leu.f32 	%p395, %f1273, %f1400;
	mov.f32 	%f1278, %f1251;
	mov.f32 	%f1279, %f1252;
	mov.f32 	%f1280, %f1253;
	mov.f32 	%f1281, %f1254;
	mov.f32 	%f1282, %f1255;
	mov.f32 	%f1283, %f1256;
	mov.f32 	%f1284, %f1257;
	mov.f32 	%f1285, %f1258;
	mov.f32 	%f1286, %f1259;
	mov.f32 	%f1287, %f1260;
	mov.f32 	%f1288, %f1261;
	mov.f32 	%f1289, %f1262;
	mov.f32 	%f1290, %f1263;
	mov.f32 	%f1291, %f1264;
	mov.f32 	%f1292, %f1265;
	mov.f32 	%f1293, %f1266;
	mov.f32 	%f1294, %f1267;
	mov.f32 	%f1295, %f1268;
	mov.f32 	%f1296, %f1269;
	mov.f32 	%f1297, %f1270;
	mov.f32 	%f1298, %f1271;
	mov.f32 	%f1299, %f1272;
	mov.f32 	%f1300, %f1400;
	mov.f32 	%f1301, %f1273;
	mov.f32 	%f1302, %f1274;
	mov.f32 	%f1303, %f1275;
	mov.f32 	%f1304, %f1276;
	mov.u32 	%r1275, %r1248;
	mov.u32 	%r1276, %r1249;
	mov.u32 	%r1277, %r1250;
	mov.u32 	%r1278, %r1251;
	mov.u32 	%r1279, %r1252;
	mov.u32 	%r1280, %r1253;
	mov.u32 	%r1281, %r1254;
	mov.u32 	%r1282, %r1255;
	mov.u32 	%r1283, %r1256;
	mov.u32 	%r1284, %r1257;
	mov.u32 	%r1285, %r1258;
	mov.u32 	%r1286, %r1259;
	mov.u32 	%r1287, %r1260;
	mov.u32 	%r1288, %r1261;
	mov.u32 	%r1289, %r1262;
	mov.u32 	%r1290, %r1263;
	mov.u32 	%r1291, %r1264;
	mov.u32 	%r1292, %r1265;
	mov.u32 	%r1293, %r1266;
	mov.u32 	%r1294, %r1267;
	mov.u32 	%r1295, %r1268;
	mov.u32 	%r1296, %r1269;
	mov.u32 	%r1297, %r1397;
	mov.u32 	%r1298, %r1270;
	mov.u32 	%r1299, %r1271;
	mov.u32 	%r1300, %r1272;
	mov.u32 	%r1301, %r1273;
	@%p395 bra 	$L__BB8_432;
	setp.leu.f32 	%p396, %f1274, %f1400;
	mov.f32 	%f1278, %f1251;
	mov.f32 	%f1279, %f1252;
	mov.f32 	%f1280, %f1253;
	mov.f32 	%f1281, %f1254;
	mov.f32 	%f1282, %f1255;
	mov.f32 	%f1283, %f1256;
	mov.f32 	%f1284, %f1257;
	mov.f32 	%f1285, %f1258;
	mov.f32 	%f1286, %f1259;
	mov.f32 	%f1287, %f1260;
	mov.f32 	%f1288, %f1261;
	mov.f32 	%f1289, %f1262;
	mov.f32 	%f1290, %f1263;
	mov.f32 	%f1291, %f1264;
	mov.f32 	%f1292, %f1265;
	mov.f32 	%f1293, %f1266;
	mov.f32 	%f1294, %f1267;
	mov.f32 	%f1295, %f1268;
	mov.f32 	%f1296, %f1269;
	mov.f32 	%f1297, %f1270;
	mov.f32 	%f1298, %f1271;
	mov.f32 	%f1299, %f1272;
	mov.f32 	%f1300, %f1273;
	mov.f32 	%f1301, %f1400;
	mov.f32 	%f1302, %f1274;
	mov.f32 	%f1303, %f1275;
	mov.f32 	%f1304, %f1276;
	mov.u32 	%r1275, %r1248;
	mov.u32 	%r1276, %r1249;
	mov.u32 	%r1277, %r1250;
	mov.u32 	%r1278, %r1251;
	mov.u32 	%r1279, %r1252;
	mov.u32 	%r1280, %r1253;
	mov.u32 	%r1281, %r1254;
	mov.u32 	%r1282, %r1255;
	mov.u32 	%r1283, %r1256;
	mov.u32 	%r1284, %r1257;
	mov.u32 	%r1285, %r1258;
	mov.u32 	%r1286, %r1259;
	mov.u32 	%r1287, %r1260;
	mov.u32 	%r1288, %r1261;
	mov.u32 	%r1289, %r1262;
	mov.u32 	%r1290, %r1263;
	mov.u32 	%r1291, %r1264;
	mov.u32 	%r1292, %r1265;
	mov.u32 	%r1293, %r1266;
	mov.u32 	%r1294, %r1267;
	mov.u32 	%r1295, %r1268;
	mov.u32 	%r1296, %r1269;
	mov.u32 	%r1297, %r1270;
	mov.u32 	%r1298, %r1397;
	mov.u32 	%r1299, %r1271;
	mov.u32 	%r1300, %r1272;
	mov.u32 	%r1301, %r1273;
	@%p396 bra 	$L__BB8_432;
	setp.leu.f32 	%p397, %f1275, %f1400;
	mov.f32 	%f1278, %f1251;
	mov.f32 	%f1279, %f1252;
	mov.f32 	%f1280, %f1253;
	mov.f32 	%f1281, %f1254;
	mov.f32 	%f1282, %f1255;
	mov.f32 	%f1283, %f1256;
	mov.f32 	%f1284, %f1257;
	mov.f32 	%f1285, %f1258;
	mov.f32 	%f1286, %f1259;
	mov.f32 	%f1287, %f1260;
	mov.f32 	%f1288, %f1261;
	mov.f32 	%f1289, %f1262;
	mov.f32 	%f1290, %f1263;
	mov.f32 	%f1291, %f1264;
	mov.f32 	%f1292, %f1265;
	mov.f32 	%f1293, %f1266;
	mov.f32 	%f1294, %f1267;
	mov.f32 	%f1295, %f1268;
	mov.f32 	%f1296, %f1269;
	mov.f32 	%f1297, %f1270;
	mov.f32 	%f1298, %f1271;
	mov.f32 	%f1299, %f1272;
	mov.f32 	%f1300, %f1273;
	mov.f32 	%f1301, %f1274;
	mov.f32 	%f1302, %f1400;
	mov.f32 	%f1303, %f1275;
	mov.f32 	%f1304, %f1276;
	mov.u32 	%r1275, %r1248;
	mov.u32 	%r1276, %r1249;
	mov.u32 	%r1277, %r1250;
	mov.u32 	%r1278, %r1251;
	mov.u32 	%r1279, %r1252;
	mov.u32 	%r1280, %r1253;
	mov.u32 	%r1281, %r1254;
	mov.u32 	%r1282, %r1255;
	mov.u32 	%r1283, %r1256;
	mov.u32 	%r1284, %r1257;
	mov.u32 	%r1285, %r1258;
	mov.u32 	%r1286, %r1259;
	mov.u32 	%r1287, %r1260;
	mov.u32 	%r1288, %r1261;
	mov.u32 	%r1289, %r1262;
	mov.u32 	%r1290, %r1263;
	mov.u32 	%r1291, %r1264;
	mov.u32 	%r1292, %r1265;
	mov.u32 	%r1293, %r1266;
	mov.u32 	%r1294, %r1267;
	mov.u32 	%r1295, %r1268;
	mov.u32 	%r1296, %r1269;
	mov.u32 	%r1297, %r1270;
	mov.u32 	%r1298, %r1271;
	mov.u32 	%r1299, %r1397;
	mov.u32 	%r1300, %r1272;
	mov.u32 	%r1301, %r1273;
	@%p397 bra 	$L__BB8_432;
	setp.leu.f32 	%p398, %f1276, %f1400;
	mov.f32 	%f1278, %f1251;
	mov.f32 	%f1279, %f1252;
	mov.f32 	%f1280, %f1253;
	mov.f32 	%f1281, %f1254;
	mov.f32 	%f1282, %f1255;
	mov.f32 	%f1283, %f1256;
	mov.f32 	%f1284, %f1257;
	mov.f32 	%f1285, %f1258;
	mov.f32 	%f1286, %f1259;
	mov.f32 	%f1287, %f1260;
	mov.f32 	%f1288, %f1261;
	mov.f32 	%f1289, %f1262;
	mov.f32 	%f1290, %f1263;
	mov.f32 	%f1291, %f1264;
	mov.f32 	%f1292, %f1265;
	mov.f32 	%f1293, %f1266;
	mov.f32 	%f1294, %f1267;
	mov.f32 	%f1295, %f1268;
	mov.f32 	%f1296, %f1269;
	mov.f32 	%f1297, %f1270;
	mov.f32 	%f1298, %f1271;
	mov.f32 	%f1299, %f1272;
	mov.f32 	%f1300, %f1273;
	mov.f32 	%f1301, %f1274;
	mov.f32 	%f1302, %f1275;
	mov.f32 	%f1303, %f1400;
	mov.f32 	%f1304, %f1276;
	mov.u32 	%r1275, %r1248;
	mov.u32 	%r1276, %r1249;
	mov.u32 	%r1277, %r1250;
	mov.u32 	%r1278, %r1251;
	mov.u32 	%r1279, %r1252;
	mov.u32 	%r1280, %r1253;
	mov.u32 	%r1281, %r1254;
	mov.u32 	%r1282, %r1255;
	mov.u32 	%r1283, %r1256;
	mov.u32 	%r1284, %r1257;
	mov.u32 	%r1285, %r1258;
	mov.u32 	%r1286, %r1259;
	mov.u32 	%r1287, %r1260;
	mov.u32 	%r1288, %r1261;
	mov.u32 	%r1289, %r1262;
	mov.u32 	%r1290, %r1263;
	mov.u32 	%r1291, %r1264;
	mov.u32 	%r1292, %r1265;
	mov.u32 	%r1293, %r1266;
	mov.u32 	%r1294, %r1267;
	mov.u32 	%r1295, %r1268;
	mov.u32 	%r1296, %r1269;
	mov.u32 	%r1297, %r1270;
	mov.u32 	%r1298, %r1271;
	mov.u32 	%r1299, %r1272;
	mov.u32 	%r1300, %r1397;
	mov.u32 	%r1301, %r1273;
	@%p398 bra 	$L__BB8_432;
	setp.leu.f32 	%p399, %f1427, %f1400;
	mov.f32 	%f1278, %f1251;
	mov.f32 	%f1279, %f1252;
	mov.f32 	%f1280, %f1253;
	mov.f32 	%f1281, %f1254;
	mov.f32 	%f1282, %f1255;
	mov.f32 	%f1283, %f1256;
	mov.f32 	%f1284, %f1257;
	mov.f32 	%f1285, %f1258;
	mov.f32 	%f1286, %f1259;
	mov.f32 	%f1287, %f1260;
	mov.f32 	%f1288, %f1261;
	mov.f32 	%f1289, %f1262;
	mov.f32 	%f1290, %f1263;
	mov.f32 	%f1291, %f1264;
	mov.f32 	%f1292, %f1265;
	mov.f32 	%f1293, %f1266;
	mov.f32 	%f1294, %f1267;
	mov.f32 	%f1295, %f1268;
	mov.f32 	%f1296, %f1269;
	mov.f32 	%f1297, %f1270;
	mov.f32 	%f1298, %f1271;
	mov.f32 	%f1299, %f1272;
	mov.f32 	%f1300, %f1273;
	mov.f32 	%f1301, %f1274;
	mov.f32 	%f1302, %f1275;
	mov.f32 	%f1303, %f1276;
	mov.f32 	%f1304, %f1400;
	mov.u32 	%r1275, %r1248;
	mov.u32 	%r1276, %r1249;
	mov.u32 	%r1277, %r1250;
	mov.u32 	%r1278, %r1251;
	mov.u32 	%r1279, %r1252;
	mov.u32 	%r1280, %r1253;
	mov.u32 	%r1281, %r1254;
	mov.u32 	%r1282, %r1255;
	mov.u32 	%r1283, %r1256;
	mov.u32 	%r1284, %r1257;
	mov.u32 	%r1285, %r1258;
	mov.u32 	%r1286, %r1259;
	mov.u32 	%r1287, %r1260;
	mov.u32 	%r1288, %r1261;
	mov.u32 	%r1289, %r1262;
	mov.u32 	%r1290, %r1263;
	mov.u32 	%r1291, %r1264;
	mov.u32 	%r1292, %r1265;
	mov.u32 	%r1293, %r1266;
	mov.u32 	%r1294, %r1267;
	mov.u32 	%r1295, %r1268;
	mov.u32 	%r1296, %r1269;
	mov.u32 	%r1297, %r1270;
	mov.u32 	%r1298, %r1271;
	mov.u32 	%r1299, %r1272;
	mov.u32 	%r1300, %r1273;
	mov.u32 	%r1301, %r1397;
	@%p399 bra 	$L__BB8_432;
	mov.f32 	%f1278, %f1251;
	mov.f32 	%f1279, %f1252;
	mov.f32 	%f1280, %f1253;
	mov.f32 	%f1281, %f1254;
	mov.f32 	%f1282, %f1255;
	mov.f32 	%f1283, %f1256;
	mov.f32 	%f1284, %f1257;
	mov.f32 	%f1285, %f1258;
	mov.f32 	%f1286, %f1259;
	mov.f32 	%f1287, %f1260;
	mov.f32 	%f1288, %f1261;
	mov.f32 	%f1289, %f1262;
	mov.f32 	%f1290, %f1263;
	mov.f32 	%f1291, %f1264;
	mov.f32 	%f1292, %f1265;
	mov.f32 	%f1293, %f1266;
	mov.f32 	%f1294, %f1267;
	mov.f32 	%f1295, %f1268;
	mov.f32 	%f1296, %f1269;
	mov.f32 	%f1297, %f1270;
	mov.f32 	%f1298, %f1271;
	mov.f32 	%f1299, %f1272;
	mov.f32 	%f1300, %f1273;
	mov.f32 	%f1301, %f1274;
	mov.f32 	%f1302, %f1275;
	mov.f32 	%f1303, %f1276;
	mov.f32 	%f1304, %f1427;
	mov.f32 	%f1427, %f1400;
	mov.u32 	%r1275, %r1248;
	mov.u32 	%r1276, %r1249;
	mov.u32 	%r1277, %r1250;
	mov.u32 	%r1278, %r1251;
	mov.u32 	%r1279, %r1252;
	mov.u32 	%r1280, %r1253;
	mov.u32 	%r1281, %r1254;
	mov.u32 	%r1282, %r1255;
	mov.u32 	%r1283, %r1256;
	mov.u32 	%r1284, %r1257;
	mov.u32 	%r1285, %r1258;
	mov.u32 	%r1286, %r1259;
	mov.u32 	%r1287, %r1260;
	mov.u32 	%r1288, %r1261;
	mov.u32 	%r1289, %r1262;
	mov.u32 	%r1290, %r1263;
	mov.u32 	%r1291, %r1264;
	mov.u32 	%r1292, %r1265;
	mov.u32 	%r1293, %r1266;
	mov.u32 	%r1294, %r1267;
	mov.u32 	%r1295, %r1268;
	mov.u32 	%r1296, %r1269;
	mov.u32 	%r1297, %r1270;
	mov.u32 	%r1298, %r1271;
	mov.u32 	%r1299, %r1272;
	mov.u32 	%r1300, %r1273;
	mov.u32 	%r1301, %r1424;
	mov.u32 	%r1424, %r1397;
$L__BB8_432:
	setp.leu.f32 	%p400, %f1278, %f1399;
	mov.f32 	%f1306, %f1399;
	mov.f32 	%f1307, %f1278;
	mov.f32 	%f1308, %f1279;
	mov.f32 	%f1309, %f1280;
	mov.f32 	%f1310, %f1281;
	mov.f32 	%f1311, %f1282;
	mov.f32 	%f1312, %f1283;
	mov.f32 	%f1313, %f1284;
	mov.f32 	%f1314, %f1285;
	mov.f32 	%f1315, %f1286;
	mov.f32 	%f1316, %f1287;
	mov.f32 	%f1317, %f1288;
	mov.f32 	%f1318, %f1289;
	mov.f32 	%f1319, %f1290;
	mov.f32 	%f1320, %f1291;
	mov.f32 	%f1321, %f1292;
	mov.f32 	%f1322, %f1293;
	mov.f32 	%f1323, %f1294;
	mov.f32 	%f1324, %f1295;
	mov.f32 	%f1325, %f1296;
	mov.f32 	%f1326, %f1297;
	mov.f32 	%f1327, %f1298;
	mov.f32 	%f1328, %f1299;
	mov.f32 	%f1329, %f1300;
	mov.f32 	%f1330, %f1301;
	mov.f32 	%f1331, %f1302;
	mov.f32 	%f1332, %f1303;
	mov.f32 	%f1333, %f1304;
	mov.u32 	%r1303, %r1396;
	mov.u32 	%r1304, %r1275;
	mov.u32 	%r1305, %r1276;
	mov.u32 	%r1306, %r1277;
	mov.u32 	%r1307, %r1278;
	mov.u32 	%r1308, %r1279;
	mov.u32 	%r1309, %r1280;
	mov.u32 	%r1310, %r1281;
	mov.u32 	%r1311, %r1282;
	mov.u32 	%r1312, %r1283;
	mov.u32 	%r1313, %r1284;
	mov.u32 	%r1314, %r1285;
	mov.u32 	%r1315, %r1286;
	mov.u32 	%r1316, %r1287;
	mov.u32 	%r1317, %r1288;
	mov.u32 	%r1318, %r1289;
	mov.u32 	%r1319, %r1290;
	mov.u32 	%r1320, %r1291;
	mov.u32 	%r1321, %r1292;
	mov.u32 	%r1322, %r1293;
	mov.u32 	%r1323, %r1294;
	mov.u32 	%r1324, %r1295;
	mov.u32 	%r1325, %r1296;
	mov.u32 	%r1326, %r1297;
	mov.u32 	%r1327, %r1298;
	mov.u32 	%r1328, %r1299;
	mov.u32 	%r1329, %r1300;
	mov.u32 	%r1330, %r1301;
	@%p400 bra 	$L__BB8_461;
	setp.leu.f32 	%p401, %f1279, %f1399;
	mov.f32 	%f1306, %f1278;
	mov.f32 	%f1307, %f1399;
	mov.f32 	%f1308, %f1279;
	mov.f32 	%f1309, %f1280;
	mov.f32 	%f1310, %f1281;
	mov.f32 	%f1311, %f1282;
	mov.f32 	%f1312, %f1283;
	mov.f32 	%f1313, %f1284;
	mov.f32 	%f1314, %f1285;
	mov.f32 	%f1315, %f1286;
	mov.f32 	%f1316, %f1287;
	mov.f32 	%f1317, %f1288;
	mov.f32 	%f1318, %f1289;
	mov.f32 	%f1319, %f1290;
	mov.f32 	%f1320, %f1291;
	mov.f32 	%f1321, %f1292;
	mov.f32 	%f1322, %f1293;
	mov.f32 	%f1323, %f1294;
	mov.f32 	%f1324, %f1295;
	mov.f32 	%f1325, %f1296;
	mov.f32 	%f1326, %f1297;
	mov.f32 	%f1327, %f1298;
	mov.f32 	%f1328, %f1299;
	mov.f32 	%f1329, %f1300;
	mov.f32 	%f1330, %f1301;
	mov.f32 	%f1331, %f1302;
	mov.f32 	%f1332, %f1303;
	mov.f32 	%f1333, %f1304;
	mov.u32 	%r1303, %r1275;
	mov.u32 	%r1304, %r1396;
	mov.u32 	%r1305, %r1276;
	mov.u32 	%r1306, %r1277;
	mov.u32 	%r1307, %r1278;
	mov.u32 	%r1308, %r1279;
	mov.u32 	%r1309, %r1280;
	mov.u32 	%r1310, %r1281;
	mov.u32 	%r1311, %r1282;
	mov.u32 	%r1312, %r1283;
	mov.u32 	%r1313, %r1284;
	mov.u32 	%r1314, %r1285;
	mov.u32 	%r1315, %r1286;
	mov.u32 	%r1316, %r1287;
	mov.u32 	%r1317, %r1288;
	mov.u32 	%r1318, %r1289;
	mov.u32 	%r1319, %r1290;
	mov.u32 	%r1320, %r1291;
	mov.u32 	%r1321, %r1292;
	mov.u32 	%r1322, %r1293;
	mov.u32 	%r1323, %r1294;
	mov.u32 	%r1324, %r1295;
	mov.u32 	%r1325, %r1296;
	mov.u32 	%r1326, %r1297;
	mov.u32 	%r1327, %r1298;
	mov.u32 	%r1328, %r1299;
	mov.u32 	%r1329, %r1300;
	mov.u32 	%r1330, %r1301;
	@%p401 bra 	$L__BB8_461;
	setp.leu.f32 	%p402, %f1280, %f1399;
	mov.f32 	%f1306, %f1278;
	mov.f32 	%f1307, %f1279;
	mov.f32 	%f1308, %f1399;
	mov.f32 	%f1309, %f1280;
	mov.f32 	%f1310, %f1281;
	mov.f32 	%f1311, %f1282;
	mov.f32 	%f1312, %f1283;
	mov.f32 	%f1313, %f1284;
	mov.f32 	%f1314, %f1285;
	mov.f32 	%f1315, %f1286;
	mov.f32 	%f1316, %f1287;
	mov.f32 	%f1317, %f1288;
	mov.f32 	%f1318, %f1289;
	mov.f32 	%f1319, %f1290;
	mov.f32 	%f1320, %f1291;
	mov.f32 	%f1321, %f1292;
	mov.f32 	%f1322, %f1293;
	mov.f32 	%f1323, %f1294;
	mov.f32 	%f1324, %f1295;
	mov.f32 	%f1325, %f1296;
	mov.f32 	%f1326, %f1297;
	mov.f32 	%f1327, %f1298;
	mov.f32 	%f1328, %f1299;
	mov.f32 	%f1329, %f1300;
	mov.f32 	%f1330, %f1301;
	mov.f32 	%f1331, %f1302;
	mov.f32 	%f1332, %f1303;
	mov.f32 	%f1333, %f1304;
	mov.u32 	%r1303, %r1275;
	mov.u32 	%r1304, %r1276;
	mov.u32 	%r1305, %r1396;
	mov.u32 	%r1306, %r1277;
	mov.u32 	%r1307, %r1278;
	mov.u32 	%r1308, %r1279;
	mov.u32 	%r1309, %r1280;
	mov.u32 	%r1310, %r1281;
	mov.u32 	%r1311, %r1282;
	mov.u32 	%r1312, %r1283;
	mov.u32 	%r1313, %r1284;
	mov.u32 	%r1314, %r1285;
	mov.u32 	%r1315, %r1286;
	mov.u32 	%r1316, %r1287;
	mov.u32 	%r1317, %r1288;
	mov.u32 	%r1318, %r1289;
	mov.u32 	%r1319, %r1290;
	mov.u32 	%r1320, %r1291;
	mov.u32 	%r1321, %r1292;
	mov.u32 	%r1322, %r1293;
	mov.u32 	%r1323, %r1294;
	mov.u32 	%r1324, %r1295;
	mov.u32 	%r1325, %r1296;
	mov.u32 	%r1326, %r1297;
	mov.u32 	%r1327, %r1298;
	mov.u32 	%r1328, %r1299;
	mov.u32 	%r1329, %r1300;
	mov.u32 	%r1330, %r1301;
	@%p402 bra 	$L__BB8_461;
	setp.leu.f32 	%p403, %f1281, %f1399;
	mov.f32 	%f1306, %f1278;
	mov.f32 	%f1307, %f1279;
	mov.f32 	%f1308, %f1280;
	mov.f32 	%f1309, %f1399;
	mov.f32 	%f1310, %f1281;
	mov.f32 	%f1311, %f1282;
	mov.f32 	%f1312, %f1283;
	mov.f32 	%f1313, %f1284;
	mov.f32 	%f1314, %f1285;
	mov.f32 	%f1315, %f1286;
	mov.f32 	%f1316, %f1287;
	mov.f32 	%f1317, %f1288;
	mov.f32 	%f1318, %f1289;
	mov.f32 	%f1319, %f1290;
	mov.f32 	%f1320, %f1291;
	mov.f32 	%f1321, %f1292;
	mov.f32 	%f1322, %f1293;
	mov.f32 	%f1323, %f1294;
	mov.f32 	%f1324, %f1295;
	mov.f32 	%f1325, %f1296;
	mov.f32 	%f1326, %f1297;
	mov.f32 	%f1327, %f1298;
	mov.f32 	%f1328, %f1299;
	mov.f32 	%f1329, %f1300;
	mov.f32 	%f1330, %f1301;
	mov.f32 	%f1331, %f1302;
	mov.f32 	%f1332, %f1303;
	mov.f32 	%f1333, %f1304;
	mov.u32 	%r1303, %r1275;
	mov.u32 	%r1304, %r1276;
	mov.u32 	%r1305, %r1277;
	mov.u32 	%r1306, %r1396;
	mov.u32 	%r1307, %r1278;
	mov.u32 	%r1308, %r1279;
	mov.u32 	%r1309, %r1280;
	mov.u32 	%r1310, %r1281;
	mov.u32 	%r1311, %r1282;
	mov.u32 	%r1312, %r1283;
	mov.u32 	%r1313, %r1284;
	mov.u32 	%r1314, %r1285;
	mov.u32 	%r1315, %r1286;
	mov.u32 	%r1316, %r1287;
	mov.u32 	%r1317, %r1288;
	mov.u32 	%r1318, %r1289;
	mov.u32 	%r1319, %r1290;
	mov.u32 	%r1320, %r1291;
	mov.u32 	%r1321, %r1292;
	mov.u32 	%r1322, %r1293;
	mov.u32 	%r1323, %r1294;
	mov.u32 	%r1324, %r1295;
	mov.u32 	%r1325, %r1296;
	mov.u32 	%r1326, %r1297;
	mov.u32 	%r1327, %r1298;
	mov.u32 	%r1328, %r1299;
	mov.u32 	%r1329, %r1300;
	mov.u32 	%r1330, %r1301;
	@%p403 bra 	$L__BB8_461;
	setp.leu.f32 	%p404, %f1282, %f1399;
	mov.f32 	%f1306, %f1278;
	mov.f32 	%f1307, %f1279;
	mov.f32 	%f1308, %f1280;
	mov.f32 	%f1309, %f1281;
	mov.f32 	%f1310, %f1399;
	mov.f32 	%f1311, %f1282;
	mov.f32 	%f1312, %f1283;
	mov.f32 	%f1313, %f1284;
	mov.f32 	%f1314, %f1285;
	mov.f32 	%f1315, %f1286;
	mov.f32 	%f1316, %f1287;
	mov.f32 	%f1317, %f1288;
	mov.f32 	%f1318, %f1289;
	mov.f32 	%f1319, %f1290;
	mov.f32 	%f1320, %f1291;
	mov.f32 	%f1321, %f1292;
	mov.f32 	%f1322, %f1293;
	mov.f32 	%f1323, %f1294;
	mov.f32 	%f1324, %f1295;
	mov.f32 	%f1325, %f1296;
	mov.f32 	%f1326, %f1297;
	mov.f32 	%f1327, %f1298;
	mov.f32 	%f1328, %f1299;
	mov.f32 	%f1329, %f1300;
	mov.f32 	%f1330, %f1301;
	mov.f32 	%f1331, %f1302;
	mov.f32 	%f1332, %f1303;
	mov.f32 	%f1333, %f1304;
	mov.u32 	%r1303, %r1275;
	mov.u32 	%r1304, %r1276;
	mov.u32 	%r1305, %r1277;
	mov.u32 	%r1306, %r1278;
	mov.u32 	%r1307, %r1396;
	mov.u32 	%r1308, %r1279;
	mov.u32 	%r1309, %r1280;
	mov.u32 	%r1310, %r1281;
	mov.u32 	%r1311, %r1282;
	mov.u32 	%r1312, %r1283;
	mov.u32 	%r1313, %r1284;
	mov.u32 	%r1314, %r1285;
	mov.u32 	%r1315, %r1286;
	mov.u32 	%r1316, %r1287;
	mov.u32 	%r1317, %r1288;
	mov.u32 	%r1318, %r1289;
	mov.u32 	%r1319, %r1290;
	mov.u32 	%r1320, %r1291;
	mov.u32 	%r1321, %r1292;
	mov.u32 	%r1322, %r1293;
	mov.u32 	%r1323, %r1294;
	mov.u32 	%r1324, %r1295;
	mov.u32 	%r1325, %r1296;
	mov.u32 	%r1326, %r1297;
	mov.u32 	%r1327, %r1298;
	mov.u32 	%r1328, %r1299;
	mov.u32 	%r1329, %r1300;
	mov.u32 	%r1330, %r1301;
	@%p404 bra 	$L__BB8_461;
	setp.leu.f32 	%p405, %f1283, %f1399;
	mov.f32 	%f1306, %f1278;
	mov.f32 	%f1307, %f1279;
	mov.f32 	%f1308, %f1280;
	mov.f32 	%f1309, %f1281;
	mov.f32 	%f1310, %f1282;
	mov.f32 	%f1311, %f1399;
	mov.f32 	%f1312, %f1283;
	mov.f32 	%f1313, %f1284;
	mov.f32 	%f1314, %f1285;
	mov.f32 	%f1315, %f1286;
	mov.f32 	%f1316, %f1287;
	mov.f32 	%f1317, %f1288;
	mov.f32 	%f1318, %f1289;
	mov.f32 	%f1319, %f1290;
	mov.f32 	%f1320, %f1291;
	mov.f32 	%f1321, %f1292;
	mov.f32 	%f1322, %f1293;
	mov.f32 	%f1323, %f1294;
	mov.f32 	%f1324, %f1295;
	mov.f32 	%f1325, %f1296;
	mov.f32 	%f1326, %f1297;
	mov.f32 	%f1327, %f1298;
	mov.f32 	%f1328, %f1299;
	mov.f32 	%f1329, %f1300;
	mov.f32 	%f1330, %f1301;
	mov.f32 	%f1331, %f1302;
	mov.f32 	%f1332, %f1303;
	mov.f32 	%f1333, %f1304;
	mov.u32 	%r1303, %r1275;
	mov.u32 	%r1304, %r1276;
	mov.u32 	%r1305, %r1277;
	mov.u32 	%r1306, %r1278;
	mov.u32 	%r1307, %r1279;
	mov.u32 	%r1308, %r1396;
	mov.u32 	%r1309, %r1280;
	mov.u32 	%r1310, %r1281;
	mov.u32 	%r1311, %r1282;
	mov.u32 	%r1312, %r1283;
	mov.u32 	%r1313, %r1284;
	mov.u32 	%r1314, %r1285;
	mov.u32 	%r1315, %r1286;
	mov.u32 	%r1316, %r1287;
	mov.u32 	%r1317, %r1288;
	mov.u32 	%r1318, %r1289;
	mov.u32 	%r1319, %r1290;
	mov.u32 	%r1320, %r1291;
	mov.u32 	%r1321, %r1292;
	mov.u32 	%r1322, %r1293;
	mov.u32 	%r1323, %r1294;
	mov.u32 	%r1324, %r1295;
	mov.u32 	%r1325, %r1296;
	mov.u32 	%r1326, %r1297;
	mov.u32 	%r1327, %r1298;
	mov.u32 	%r1328, %r1299;
	mov.u32 	%r1329, %r1300;
	mov.u32 	%r1330, %r1301;
	@%p405 bra 	$L__BB8_461;
	setp.leu.f32 	%p406, %f1284, %f1399;
	mov.f32 	%f1306, %f1278;
	mov.f32 	%f1307, %f1279;
	mov.f32 	%f1308, %f1280;
	mov.f32 	%f1309, %f1281;
	mov.f32 	%f1310, %f1282;
	mov.f32 	%f1311, %f1283;
	mov.f32 	%f1312, %f1399;
	mov.f32 	%f1313, %f1284;
	mov.f32 	%f1314, %f1285;
	mov.f32 	%f1315, %f1286;
	mov.f32 	%f1316, %f1287;
	mov.f32 	%f1317, %f1288;
	mov.f32 	%f1318, %f1289;
	mov.f32 	%f1319, %f1290;
	mov.f32 	%f1320, %f1291;
	mov.f32 	%f1321, %f1292;
	mov.f32 	%f1322, %f1293;
	mov.f32 	%f1323, %f1294;
	mov.f32 	%f1324, %f1295;
	mov.f32 	%f1325, %f1296;
	mov.f32 	%f1326, %f1297;
	mov.f32 	%f1327, %f1298;
	mov.f32 	%f1328, %f1299;
	mov.f32 	%f1329, %f1300;
	mov.f32 	%f1330, %f1301;
	mov.f32 	%f1331, %f1302;
	mov.f32 	%f1332, %f1303;
	mov.f32 	%f1333, %f1304;
	mov.u32 	%r1303, %r1275;
	mov.u32 	%r1304, %r1276;
	mov.u32 	%r1305, %r1277;
	mov.u32 	%r1306, %r1278;
	mov.u32 	%r1307, %r1279;
	mov.u32 	%r1308, %r1280;
	mov.u32 	%r1309, %r1396;
	mov.u32 	%r1310, %r1281;
	mov.u32 	%r1311, %r1282;
	mov.u32 	%r1312, %r1283;
	mov.u32 	%r1313, %r1284;
	mov.u32 	%r1314, %r1285;
	mov.u32 	%r1315, %r1286;
	mov.u32 	%r1316, %r1287;
	mov.u32 	%r1317, %r1288;
	mov.u32 	%r1318, %r1289;
	mov.u32 	%r1319, %r1290;
	mov.u32 	%r1320, %r1291;
	mov.u32 	%r1321, %r1292;
	mov.u32 	%r1322, %r1293;
	mov.u32 	%r1323, %r1294;
	mov.u32 	%r1324, %r1295;
	mov.u32 	%r1325, %r1296;
	mov.u32 	%r1326, %r1297;
	mov.u32 	%r1327, %r1298;
	mov.u32 	%r1328, %r1299;
	mov.u32 	%r1329, %r1300;
	mov.u32 	%r1330, %r1301;
	@%p406 bra 	$L__BB8_461;
	setp.leu.f32 	%p407, %f1285, %f1399;
	mov.f32 	%f1306, %f1278;
	mov.f32 	%f1307, %f1279;
	mov.f32 	%f1308, %f1280;
	mov.f32 	%f1309, %f1281;
	mov.f32 	%f1310, %f1282;
	mov.f32 	%f1311, %f1283;
	mov.f32 	%f1312, %f1284;
	mov.f32 	%f1313, %f1399;
	mov.f32 	%f1314, %f1285;
	mov.f32 	%f1315, %f1286;
	mov.f32 	%f1316, %f1287;
	mov.f32 	%f1317, %f1288;
	mov.f32 	%f1318, %f1289;
	mov.f32 	%f1319, %f1290;
	mov.f32 	%f1320, %f1291;
	mov.f32 	%f1321, %f1292;
	mov.f32 	%f1322, %f1293;
	mov.f32 	%f1323, %f1294;
	mov.f32 	%f1324, %f1295;
	mov.f32 	%f1325, %f1296;
	mov.f32 	%f1326, %f1297;
	mov.f32 	%f1327, %f1298;
	mov.f32 	%f1328, %f1299;
	mov.f32 	%f1329, %f1300;
	mov.f32 	%f1330, %f1301;
	mov.f32 	%f1331, %f1302;
	mov.f32 	%f1332, %f1303;
	mov.f32 	%f1333, %f1304;
	mov.u32 	%r1303, %r1275;
	mov.u32 	%r1304, %r1276;
	mov.u32 	%r1305, %r1277;
	mov.u32 	%r1306, %r1278;
	mov.u32 	%r1307, %r1279;
	mov.u32 	%r1308, %r1280;
	mov.u32 	%r1309, %r1281;
	mov.u32 	%r1310, %r1396;
	mov.u32 	%r1311, %r1282;
	mov.u32 	%r1312, %r1283;
	mov.u32 	%r1313, %r1284;
	mov.u32 	%r1314, %r1285;
	mov.u32 	%r1315, %r1286;
	mov.u32 	%r1316, %r1287;
	mov.u32 	%r1317, %r1288;
	mov.u32 	%r1318, %r1289;
	mov.u32 	%r1319, %r1290;
	mov.u32 	%r1320, %r1291;
	mov.u32 	%r1321, %r1292;
	mov.u32 	%r1322, %r1293;
	mov.u32 	%r1323, %r1294;
	mov.u32 	%r1324, %r1295;
	mov.u32 	%r1325, %r1296;
	mov.u32 	%r1326, %r1297;
	mov.u32 	%r1327, %r1298;
	mov.u32 	%r1328, %r1299;
	mov.u32 	%r1329, %r1300;
	mov.u32 	%r1330, %r1301;
	@%p407 bra 	$L__BB8_461;
	setp.leu.f32 	%p408, %f1286, %f1399;
	mov.f32 	%f1306, %f1278;
	mov.f32 	%f1307, %f1279;
	mov.f32 	%f1308, %f1280;
	mov.f32 	%f1309, %f1281;
	mov.f32 	%f1310, %f1282;
	mov.f32 	%f1311, %f1283;
	mov.f32 	%f1312, %f1284;
	mov.f32 	%f1313, %f1285;
	mov.f32 	%f1314, %f1399;
	mov.f32 	%f1315, %f1286;
	mov.f32 	%f1316, %f1287;
	mov.f32 	%f1317, %f1288;
	mov.f32 	%f1318, %f1289;
	mov.f32 	%f1319, %f1290;
	mov.f32 	%f1320, %f1291;
	mov.f32 	%f1321, %f1292;
	mov.f32 	%f1322, %f1293;
	mov.f32 	%f1323, %f1294;
	mov.f32 	%f1324, %f1295;
	mov.f32 	%f1325, %f1296;
	mov.f32 	%f1326, %f1297;
	mov.f32 	%f1327, %f1298;
	mov.f32 	%f1328, %f1299;
	mov.f32 	%f1329, %f1300;
	mov.f32 	%f1330, %f1301;
	mov.f32 	%f1331, %f1302;
	mov.f32 	%f1332, %f1303;
	mov.f32 	%f1333, %f1304;
	mov.u32 	%r1303, %r1275;
	mov.u32 	%r1304, %r1276;
	mov.u32 	%r1305, %r1277;
	mov.u32 	%r1306, %r1278;
	mov.u32 	%r1307, %r1279;
	mov.u32 	%r1308, %r1280;
	mov.u32 	%r1309, %r1281;
	mov.u32 	%r1310, %r1282;
	mov.u32 	%r1311, %r1396;
	mov.u32 	%r1312, %r1283;
	mov.u32 	%r1313, %r1284;
	mov.u32 	%r1314, %r1285;
	mov.u32 	%r1315, %r1286;
	mov.u32 	%r1316, %r1287;
	mov.u32 	%r1317, %r1288;
	mov.u32 	%r1318, %r1289;
	mov.u32 	%r1319, %r1290;
	mov.u32 	%r1320, %r1291;
	mov.u32 	%r1321, %r1292;
	mov.u32 	%r1322, %r1293;
	mov.u32 	%r1323, %r1294;
	mov.u32 	%r1324, %r1295;
	mov.u32 	%r1325, %r1296;
	mov.u32 	%r1326, %r1297;
	mov.u32 	%r1327, %r1298;
	mov.u32 	%r1328, %r1299;
	mov.u32 	%r1329, %r1300;
	mov.u32 	%r1330, %r1301;
	@%p408 bra 	$L__BB8_461;
	setp.leu.f32 	%p409, %f1287, %f1399;
	mov.f32 	%f1306, %f1278;
	mov.f32 	%f1307, %f1279;
	mov.f32 	%f1308, %f1280;
	mov.f32 	%f1309, %f1281;
	mov.f32 	%f1310, %f1282;
	mov.f32 	%f1311, %f1283;
	mov.f32 	%f1312, %f1284;
	mov.f32 	%f1313, %f1285;
	mov.f32 	%f1314, %f1286;
	mov.f32 	%f1315, %f1399;
	mov.f32 	%f1316, %f1287;
	mov.f32 	%f1317, %f1288;
	mov.f32 	%f1318, %f1289;
	mov.f32 	%f1319, %f1290;
	mov.f32 	%f1320, %f1291;
	mov.f32 	%f1321, %f1292;
	mov.f32 	%f1322, %f1293;
	mov.f32 	%f1323, %f1294;
	mov.f32 	%f1324, %f1295;
	mov.f32 	%f1325, %f1296;
	mov.f32 	%f1326, %f1297;
	mov.f32 	%f1327, %f1298;
	mov.f32 	%f1328, %f1299;
	mov.f32 	%f1329, %f1300;
	mov.f32 	%f1330, %f1301;
	mov.f32 	%f1331, %f1302;
	mov.f32 	%f1332, %f1303;
	mov.f32 	%f1333, %f1304;
	mov.u32 	%r1303, %r1275;
	mov.u32 	%r1304, %r1276;
	mov.u32 	%r1305, %r1277;
	mov.u32 	%r1306, %r1278;
	mov.u32 	%r1307, %r1279;
	mov.u32 	%r1308, %r1280;
	mov.u32 	%r1309, %r1281;
	mov.u32 	%r1310, %r1282;
	mov.u32 	%r1311, %r1283;
	mov.u32 	%r1312, %r1396;
	mov.u32 	%r1313, %r1284;
	mov.u32 	%r1314, %r1285;
	mov.u32 	%r1315, %r1286;
	mov.u32 	%r1316, %r1287;
	mov.u32 	%r1317, %r1288;
	mov.u32 	%r1318, %r1289;
	mov.u32 	%r1319, %r1290;
	mov.u32 	%r1320, %r1291;
	mov.u32 	%r1321, %r1292;
	mov.u32 	%r1322, %r1293;
	mov.u32 	%r1323, %r1294;
	mov.u32 	%r1324, %r1295;
	mov.u32 	%r1325, %r1296;
	mov.u32 	%r1326, %r1297;
	mov.u32 	%r1327, %r1298;
	mov.u32 	%r1328, %r1299;
	mov.u32 	%r1329, %r1300;
	mov.u32 	%r1330, %r1301;
	@%p409 bra 	$L__BB8_461;
	setp.leu.f32 	%p410, %f1288, %f1399;
	mov.f32 	%f1306, %f1278;
	mov.f32 	%f1307, %f1279;
	mov.f32 	%f1308, %f1280;
	mov.f32 	%f1309, %f1281;
	mov.f32 	%f1310, %f1282;
	mov.f32 	%f1311, %f1283;
	mov.f32 	%f1312, %f1284;
	mov.f32 	%f1313, %f1285;
	mov.f32 	%f1314, %f1286;
	mov.f32 	%f1315, %f1287;
	mov.f32 	%f1316, %f1399;
	mov.f32 	%f1317, %f1288;
	mov.f32 	%f1318, %f1289;
	mov.f32 	%f1319, %f1290;
	mov.f32 	%f1320, %f1291;
	mov.f32 	%f1321, %f1292;
	mov.f32 	%f1322, %f1293;
	mov.f32 	%f1323, %f1294;
	mov.f32 	%f1324, %f1295;
	mov.f32 	%f1325, %f1296;
	mov.f32 	%f1326, %f1297;
	mov.f32 	%f1327, %f1298;
	mov.f32 	%f1328, %f1299;
	mov.f32 	%f1329, %f1300;
	mov.f32 	%f1330, %f1301;
	mov.f32 	%f1331, %f1302;
	mov.f32 	%f1332, %f1303;
	mov.f32 	%f1333, %f1304;
	mov.u32 	%r1303, %r1275;
	mov.u32 	%r1304, %r1276;
	mov.u32 	%r1305, %r1277;
	mov.u32 	%r1306, %r1278;
	mov.u32 	%r1307, %r1279;
	mov.u32 	%r1308, %r1280;
	mov.u32 	%r1309, %r1281;
	mov.u32 	%r1310, %r1282;
	mov.u32 	%r1311, %r1283;
	mov.u32 	%r1312, %r1284;
	mov.u32 	%r1313, %r1396;
	mov.u32 	%r1314, %r1285;
	mov.u32 	%r1315, %r1286;
	mov.u32 	%r1316, %r1287;
	mov.u32 	%r1317, %r1288;
	mov.u32 	%r1318, %r1289;
	mov.u32 	%r1319, %r1290;
	mov.u32 	%r1320, %r1291;
	mov.u32 	%r1321, %r1292;
	mov.u32 	%r1322, %r1293;
	mov.u32 	%r1323, %r1294;
	mov.u32 	%r1324, %r1295;
	mov.u32 	%r1325, %r1296;
	mov.u32 	%r1326, %r1297;
	mov.u32 	%r1327, %r1298;
	mov.u32 	%r1328, %r1299;
	mov.u32 	%r1329, %r1300;
	mov.u32 	%r1330, %r1301;
	@%p410 bra 	$L__BB8_461;
	setp.leu.f32 	%p411, %f1289, %f1399;
	mov.f32 	%f1306, %f1278;
	mov.f32 	%f1307, %f1279;
	mov.f32 	%f1308, %f1280;
	mov.f32 	%f1309, %f1281;
	mov.f32 	%f1310, %f1282;
	mov.f32 	%f1311, %f1283;
	mov.f32 	%f1312, %f1284;
	mov.f32 	%f1313, %f1285;
	mov.f32 	%f1314, %f1286;
	mov.f32 	%f1315, %f1287;
	mov.f32 	%f1316, %f1288;
	mov.f32 	%f1317, %f1399;
	mov.f32 	%f1318, %f1289;
	mov.f32 	%f1319, %f1290;
	mov.f32 	%f1320, %f1291;
	mov.f32 	%f1321, %f1292;
	mov.f32 	%f1322, %f1293;
	mov.f32 	%f1323, %f1294;
	mov.f32 	%f1324, %f1295;
	mov.f32 	%f1325, %f1296;
	mov.f32 	%f1326, %f1297;
	mov.f32 	%f1327, %f1298;
	mov.f32 	%f1328, %f1299;
	mov.f32 	%f1329, %f1300;
	mov.f32 	%f1330, %f1301;
	mov.f32 	%f1331, %f1302;
	mov.f32 	%f1332, %f1303;
	mov.f32 	%f1333, %f1304;
	mov.u32 	%r1303, %r1275;
	mov.u32 	%r1304, %r1276;
	mov.u32 	%r1305, %r1277;
	mov.u32 	%r1306, %r1278;
	mov.u32 	%r1307, %r1279;
	mov.u32 	%r1308, %r1280;
	mov.u32 	%r1309, %r1281;
	mov.u32 	%r1310, %r1282;
	mov.u32 	%r1311, %r1283;
	mov.u32 	%r1312, %r1284;
	mov.u32 	%r1313, %r1285;
	mov.u32 	%r1314, %r1396;
	mov.u32 	%r1315, %r1286;
	mov.u32 	%r1316, %r1287;
	mov.u32 	%r1317, %r1288;
	mov.u32 	%r1318, %r1289;
	mov.u32 	%r1319, %r1290;
	mov.u32 	%r1320, %r1291;
	mov.u32 	%r1321, %r1292;
	mov.u32 	%r1322, %r1293;
	mov.u32 	%r1323, %r1294;
	mov.u32 	%r1324, %r1295;
	mov.u32 	%r1325, %r1296;
	mov.u32 	%r1326, %r1297;
	mov.u32 	%r1327, %r1298;
	mov.u32 	%r1328, %r1299;
	mov.u32 	%r1329, %r1300;
	mov.u32 	%r1330, %r1301;
	@%p411 bra 	$L__BB8_461;
	setp.leu.f32 	%p412, %f1290, %f1399;
	mov.f32 	%f1306, %f1278;
	mov.f32 	%f1307, %f1279;
	mov.f32 	%f1308, %f1280;
	mov.f32 	%f1309, %f1281;
	mov.f32 	%f1310, %f1282;
	mov.f32 	%f1311, %f1283;
	mov.f32 	%f1312, %f1284;
	mov.f32 	%f1313, %f1285;
	mov.f32 	%f1314, %f1286;
	mov.f32 	%f1315, %f1287;
	mov.f32 	%f1316, %f1288;
	mov.f32 	%f1317, %f1289;
	mov.f32 	%f1318, %f1399;
	mov.f32 	%f1319, %f1290;
	mov.f32 	%f1320, %f1291;
	mov.f32 	%f1321, %f1292;
	mov.f32 	%f1322, %f1293;
	mov.f32 	%f1323, %f1294;
	mov.f32 	%f1324, %f1295;
	mov.f32 	%f1325, %f1296;
	mov.f32 	%f1326, %f1297;
	mov.f32 	%f1327, %f1298;
	mov.f32 	%f1328, %f1299;
	mov.f32 	%f1329, %f1300;
	mov.f32 	%f1330, %f1301;
	mov.f32 	%f1331, %f1302;
	mov.f32 	%f1332, %f1303;
	mov.f32 	%f1333, %f1304;
	mov.u32 	%r1303, %r1275;
	mov.u32 	%r1304, %r1276;
	mov.u32 	%r1305, %r1277;
	mov.u32 	%r1306, %r1278;
	mov.u32 	%r1307, %r1279;
	mov.u32 	%r1308, %r1280;
	mov.u32 	%r1309, %r1281;
	mov.u32 	%r1310, %r1282;
	mov.u32 	%r1311, %r1283;
	mov.u32 	%r1312, %r1284;
	mov.u32 	%r1313, %r1285;
	mov.u32 	%r1314, %r1286;
	mov.u32 	%r1315, %r1396;
	mov.u32 	%r1316, %r1287;
	mov.u32 	%r1317, %r1288;
	mov.u32 	%r1318, %r1289;
	mov.u32 	%r1319, %r1290;
	mov.u32 	%r1320, %r1291;
	mov.u32 	%r1321, %r1292;
	mov.u32 	%r1322, %r1293;
	mov.u32 	%r1323, %r1294;
	mov.u32 	%r1324, %r1295;
	mov.u32 	%r1325, %r1296;
	mov.u32 	%r1326, %r1297;
	mov.u32 	%r1327, %r1298;
	mov.u32 	%r1328, %r1299;
	mov.u32 	%r1329, %r1300;
	mov.u32 	%r1330, %r1301;
	@%p412 bra 	$L__BB8_461;
	setp.leu.f32 	%p413, %f1291, %f1399;
	mov.f32 	%f1306, %f1278;
	mov.f32 	%f1307, %f1279;
	mov.f32 	%f1308, %f1280;
	mov.f32 	%f1309, %f1281;
	mov.f32 	%f1310, %f1282;
	mov.f32 	%f1311, %f1283;
	mov.f32 	%f1312, %f1284;
	mov.f32 	%f1313, %f1285;
	mov.f32 	%f1314, %f1286;
	mov.f32 	%f1315, %f1287;
	mov.f32 	%f1316, %f1288;
	mov.f32 	%f1317, %f1289;
	mov.f32 	%f1318, %f1290;
	mov.f32 	%f1319, %f1399;
	mov.f32 	%f1320, %f1291;
	mov.f32 	%f1321, %f1292;
	mov.f32 	%f1322, %f1293;
	mov.f32 	%f1323, %f1294;
	mov.f32 	%f1324, %f1295;
	mov.f32 	%f1325, %f1296;
	mov.f32 	%f1326, %f1297;
	mov.f32 	%f1327, %f1298;
	mov.f32 	%f1328, %f1299;
	mov.f32 	%f1329, %f1300;
	mov.f32 	%f1330, %f1301;
	mov.f32 	%f1331, %f1302;
	mov.f32 	%f1332, %f1303;
	mov.f32 	%f1333, %f1304;
	mov.u32 	%r1303, %r1275;
	mov.u32 	%r1304, %r1276;
	mov.u32 	%r1305, %r1277;
	mov.u32 	%r1306, %r1278;
	mov.u32 	%r1307, %r1279;
	mov.u32 	%r1308, %r1280;
	mov.u32 	%r1309, %r1281;
	mov.u32 	%r1310, %r1282;
	mov.u32 	%r1311, %r1283;
	mov.u32 	%r1312, %r1284;
	mov.u32 	%r1313, %r1285;
	mov.u32 	%r1314, %r1286;
	mov.u32 	%r1315, %r1287;
	mov.u32 	%r1316, %r1396;
	mov.u32 	%r1317, %r1288;
	mov.u32 	%r1318, %r1289;
	mov.u32 	%r1319, %r1290;
	mov.u32 	%r1320, %r1291;
	mov.u32 	%r1321, %r1292;
	mov.u32 	%r1322, %r1293;
	mov.u32 	%r1323, %r1294;
	mov.u32 	%r1324, %r1295;
	mov.u32 	%r1325, %r1296;
	mov.u32 	%r1326, %r1297;
	mov.u32 	%r1327, %r1298;
	mov.u32 	%r1328, %r1299;
	mov.u32 	%r1329, %r1300;
	mov.u32 	%r1330, %r1301;
	@%p413 bra 	$L__BB8_461;
	setp.leu.f32 	%p414, %f1292, %f1399;
	mov.f32 	%f1306, %f1278;
	mov.f32 	%f1307, %f1279;
	mov.f32 	%f1308, %f1280;
	mov.f32 	%f1309, %f1281;
	mov.f32 	%f1310, %f1282;
	mov.f32 	%f1311, %f1283;
	mov.f32 	%f1312, %f1284;
	mov.f32 	%f1313, %f1285;
	mov.f32 	%f1314, %f1286;
	mov.f32 	%f1315, %f1287;
	mov.f32 	%f1316, %f1288;
	mov.f32 	%f1317, %f1289;
	mov.f32 	%f1318, %f1290;
	mov.f32 	%f1319, %f1291;
	mov.f32 	%f1320, %f1399;
	mov.f32 	%f1321, %f1292;
	mov.f32 	%f1322, %f1293;
	mov.f32 	%f1323, %f1294;
	mov.f32 	%f1324, %f1295;
	mov.f32 	%f1325, %f1296;
	mov.f32 	%f1326, %f1297;
	mov.f32 	%f1327, %f1298;
	mov.f32 	%f1328, %f1299;
	mov.f32 	%f1329, %f1300;
	mov.f32 	%f1330, %f1301;
	mov.f32 	%f1331, %f1302;
	mov.f32 	%f1332, %f1303;
	mov.f32 	%f1333, %f1304;
	mov.u32 	%r1303, %r1275;
	mov.u32 	%r1304, %r1276;
	mov.u32 	%r1305, %r1277;
	mov.u32 	%r1306, %r1278;
	mov.u32 	%r1307, %r1279;
	mov.u32 	%r1308, %r1280;
	mov.u32 	%r1309, %r1281;
	mov.u32 	%r1310, %r1282;
	mov.u32 	%r1311, %r1283;
	mov.u32 	%r1312, %r1284;
	mov.u32 	%r1313, %r1285;
	mov.u32 	%r1314, %r1286;
	mov.u32 	%r1315, %r1287;
	mov.u32 	%r1316, %r1288;
	mov.u32 	%r1317, %r1396;
	mov.u32 	%r1318, %r1289;
	mov.u32 	%r1319, %r1290;
	mov.u32 	%r1320, %r1291;
	mov.u32 	%r1321, %r1292;
	mov.u32 	%r1322, %r1293;
	mov.u32 	%r1323, %r1294;
	mov.u32 	%r1324, %r1295;
	mov.u32 	%r1325, %r1296;
	mov.u32 	%r1326, %r1297;
	mov.u32 	%r1327, %r1298;
	mov.u32 	%r1328, %r1299;
	mov.u32 	%r1329, %r1300;
	mov.u32 	%r1330, %r1301;
	@%p414 bra 	$L__BB8_461;
	setp.leu.f32 	%p415, %f1293, %f1399;
	mov.f32 	%f1306, %f1278;
	mov.f32 	%f1307, %f1279;
	mov.f32 	%f1308, %f1280;
	mov.f32 	%f1309, %f1281;
	mov.f32 	%f1310, %f1282;
	mov.f32 	%f1311, %f1283;
	mov.f32 	%f1312, %f1284;
	mov.f32 	%f1313, %f1285;
	mov.f32 	%f1314, %f1286;
	mov.f32 	%f1315, %f1287;
	mov.f32 	%f1316, %f1288;
	mov.f32 	%f1317, %f1289;
	mov.f32 	%f1318, %f1290;
	mov.f32 	%f1319, %f1291;
	mov.f32 	%f1320, %f1292;
	mov.f32 	%f1321, %f1399;
	mov.f32 	%f1322, %f1293;
	mov.f32 	%f1323, %f1294;
	mov.f32 	%f1324, %f1295;
	mov.f32 	%f1325, %f1296;
	mov.f32 	%f1326, %f1297;
	mov.f32 	%f1327, %f1298;
	mov.f32 	%f1328, %f1299;
	mov.f32 	%f1329, %f1300;
	mov.f32 	%f1330, %f1301;
	mov.f32 	%f1331, %f1302;
	mov.f32 	%f1332, %f1303;
	mov.f32 	%f1333, %f1304;
	mov.u32 	%r1303, %r1275;
	mov.u32 	%r1304, %r1276;
	mov.u32 	%r1305, %r1277;
	mov.u32 	%r1306, %r1278;
	mov.u32 	%r1307, %r1279;
	mov.u32 	%r1308, %r1280;
	mov.u32 	%r1309, %r1281;
	mov.u32 	%r1310, %r1282;
	mov.u32 	%r1311, %r1283;
	mov.u32 	%r1312, %r1284;
	mov.u32 	%r1313, %r1285;
	mov.u32 	%r1314, %r1286;
	mov.u32 	%r1315, %r1287;
	mov.u32 	%r1316, %r1288;
	mov.u32 	%r1317, %r1289;
	mov.u32 	%r1318, %r1396;
	mov.u32 	%r1319, %r1290;
	mov.u32 	%r1320, %r1291;
	mov.u32 	%r1321, %r1292;
	mov.u32 	%r1322, %r1293;
	mov.u32 	%r1323, %r1294;
	mov.u32 	%r1324, %r1295;
	mov.u32 	%r1325, %r1296;
	mov.u32 	%r1326, %r1297;
	mov.u32 	%r1327, %r1298;
	mov.u32 	%r1328, %r1299;
	mov.u32 	%r1329, %r1300;
	mov.u32 	%r1330, %r1301;
	@%p415 bra 	$L__BB8_461;
	setp.leu.f32 	%p416, %f1294, %f1399;
	mov.f32 	%f1306, %f1278;
	mov.f32 	%f1307, %f1279;
	mov.f32 	%f1308, %f1280;
	mov.f32 	%f1309, %f1281;
	mov.f32 	%f1310, %f1282;
	mov.f32 	%f1311, %f1283;
	mov.f32 	%f1312, %f1284;
	mov.f32 	%f1313, %f1285;
	mov.f32 	%f1314, %f1286;
	mov.f32 	%f1315, %f1287;
	mov.f32 	%f1316, %f1288;
	mov.f32 	%f1317, %f1289;
	mov.f32 	%f1318, %f1290;
	mov.f32 	%f1319, %f1291;
	mov.f32 	%f1320, %f1292;
	mov.f32 	%f1321, %f1293;
	mov.f32 	%f1322, %f1399;
	mov.f32 	%f1323, %f1294;
	mov.f32 	%f1324, %f1295;
	mov.f32 	%f1325, %f1296;
	mov.f32 	%f1326, %f1297;
	mov.f32 	%f1327, %f1298;
	mov.f32 	%f1328, %f1299;
	mov.f32 	%f1329, %f1300;
	mov.f32 	%f1330, %f1301;
	mov.f32 	%f1331, %f1302;
	mov.f32 	%f1332, %f1303;
	mov.f32 	%f1333, %f1304;
	mov.u32 	%r1303, %r1275;
	mov.u32 	%r1304, %r1276;
	mov.u32 	%r1305, %r1277;
	mov.u32 	%r1306, %r1278;
	mov.u32 	%r1307, %r1279;
	mov.u32 	%r1308, %r1280;
	mov.u32 	%r1309, %r1281;
	mov.u32 	%r1310, %r1282;
	mov.u32 	%r1311, %r1283;
	mov.u32 	%r1312, %r1284;
	mov.u32 	%r1313, %r1285;
	mov.u32 	%r1314, %r1286;
	mov.u32 	%r1315, %r1287;
	mov.u32 	%r1316, %r1288;
	mov.u32 	%r1317, %r1289;
	mov.u32 	%r1318, %r1290;
	mov.u32 	%r1319, %r1396;
	mov.u32 	%r1320, %r1291;
	mov.u32 	%r1321, %r1292;
	mov.u32 	%r1322, %r1293;
	mov.u32 	%r1323, %r1294;
	mov.u32 	%r1324, %r1295;
	mov.u32 	%r1325, %r1296;
	mov.u32 	%r1326, %r1297;
	mov.u32 	%r1327, %r1298;
	mov.u32 	%r1328, %r1299;
	mov.u32 	%r1329, %r1300;
	mov.u32 	%r1330, %r1301;
	@%p416 bra 	$L__BB8_461;
	setp.leu.f32 	%p417, %f1295, %f1399;
	mov.f32 	%f1306, %f1278;
	mov.f32 	%f1307, %f1279;
	mov.f32 	%f1308, %f1280;
	mov.f32 	%f1309, %f1281;
	mov.f32 	%f1310, %f1282;
	mov.f32 	%f1311, %f1283;
	mov.f32 	%f1312, %f1284;
	mov.f32 	%f1313, %f1285;
	mov.f32 	%f1314, %f1286;
	mov.f32 	%f1315, %f1287;
	mov.f32 	%f1316, %f1288;
	mov.f32 	%f1317, %f1289;
	mov.f32 	%f1318, %f1290;
	mov.f32 	%f1319, %f1291;
	mov.f32 	%f1320, %f1292;
	mov.f32 	%f1321, %f1293;
	mov.f32 	%f1322, %f1294;
	mov.f32 	%f1323, %f1399;
	mov.f32 	%f1324, %f1295;
	mov.f32 	%f1325, %f1296;
	mov.f32 	%f1326, %f1297;
	mov.f32 	%f1327, %f1298;
	mov.f32 	%f1328, %f1299;
	mov.f32 	%f1329, %f1300;
	mov.f32 	%f1330, %f1301;
	mov.f32 	%f1331, %f1302;
	mov.f32 	%f1332, %f1303;
	mov.f32 	%f1333, %f1304;
	mov.u32 	%r1303, %r1275;
	mov.u32 	%r1304, %r1276;
	mov.u32 	%r1305, %r1277;
	mov.u32 	%r1306, %r1278;
	mov.u32 	%r1307, %r1279;
	mov.u32 	%r1308, %r1280;
	mov.u32 	%r1309, %r1281;
	mov.u32 	%r1310, %r1282;
	mov.u32 	%r1311, %r1283;
	mov.u32 	%r1312, %r1284;
	mov.u32 	%r1313, %r1285;
	mov.u32 	%r1314, %r1286;
	mov.u32 	%r1315, %r1287;
	mov.u32 	%r1316, %r1288;
	mov.u32 	%r1317, %r1289;
	mov.u32 	%r1318, %r1290;
	mov.u32 	%r1319, %r1291;
	mov.u32 	%r1320, %r1396;
	mov.u32 	%r1321, %r1292;
	mov.u32 	%r1322, %r1293;
	mov.u32 	%r1323, %r1294;
	mov.u32 	%r1324, %r1295;
	mov.u32 	%r1325, %r1296;
	mov.u32 	%r1326, %r1297;
	mov.u32 	%r1327, %r1298;
	mov.u32 	%r1328, %r1299;
	mov.u32 	%r1329, %r1300;
	mov.u32 	%r1330, %r1301;
	@%p417 bra 	$L__BB8_461;
	setp.leu.f32 	%p418, %f1296, %f1399;
	mov.f32 	%f1306, %f1278;
	mov.f32 	%f1307, %f1279;
	mov.f32 	%f1308, %f1280;
	mov.f32 	%f1309, %f1281;
	mov.f32 	%f1310, %f1282;
	mov.f32 	%f1311, %f1283;
	mov.f32 	%f1312, %f1284;
	mov.f32 	%f1313, %f1285;
	mov.f32 	%f1314, %f1286;
	mov.f32 	%f1315, %f1287;
	mov.f32 	%f1316, %f1288;
	mov.f32 	%f1317, %f1289;
	mov.f32 	%f1318, %f1290;
	mov.f32 	%f1319, %f1291;
	mov.f32 	%f1320, %f1292;
	mov.f32 	%f1321, %f1293;
	mov.f32 	%f1322, %f1294;
	mov.f32 	%f1323, %f1295;
	mov.f32 	%f1324, %f1399;
	mov.f32 	%f1325, %f1296;
	mov.f32 	%f1326, %f1297;
	mov.f32 	%f1327, %f1298;
	mov.f32 	%f1328, %f1299;
	mov.f32 	%f1329, %f1300;
	mov.f32 	%f1330, %f1301;
	mov.f32 	%f1331, %f1302;
	mov.f32 	%f1332, %f1303;
	mov.f32 	%f1333, %f1304;
	mov.u32 	%r1303, %r1275;
	mov.u32 	%r1304, %r1276;
	mov.u32 	%r1305, %r1277;
	mov.u32 	%r1306, %r1278;
	mov.u32 	%r1307, %r1279;
	mov.u32 	%r1308, %r1280;
	mov.u32 	%r1309, %r1281;
	mov.u32 	%r1310, %r1282;
	mov.u32 	%r1311, %r1283;
	mov.u32 	%r1312, %r1284;
	mov.u32 	%r1313, %r1285;
	mov.u32 	%r1314, %r1286;
	mov.u32 	%r1315, %r1287;
	mov.u32 	%r1316, %r1288;
	mov.u32 	%r1317, %r1289;
	mov.u32 	%r1318, %r1290;
	mov.u32 	%r1319, %r1291;
	mov.u32 	%r1320, %r1292;
	mov.u32 	%r1321, %r1396;
	mov.u32 	%r1322, %r1293;
	mov.u32 	%r1323, %r1294;
	mov.u32 	%r1324, %r1295;
	mov.u32 	%r1325, %r1296;
	mov.u32 	%r1326, %r1297;
	mov.u32 	%r1327, %r1298;
	mov.u32 	%r1328, %r1299;
	mov.u32 	%r1329, %r1300;
	mov.u32 	%r1330, %r1301;
	@%p418 bra 	$L__BB8_461;
	setp.leu.f32 	%p419, %f1297, %f1399;
	mov.f32 	%f1306, %f1278;
	mov.f32 	%f1307, %f1279;
	mov.f32 	%f1308, %f1280;
	mov.f32 	%f1309, %f1281;
	mov.f32 	%f1310, %f1282;
	mov.f32 	%f1311, %f1283;
	mov.f32 	%f1312, %f1284;
	mov.f32 	%f1313, %f1285;
	mov.f32 	%f1314, %f1286;
	mov.f32 	%f1315, %f1287;
	mov.f32 	%f1316, %f1288;
	mov.f32 	%f1317, %f1289;
	mov.f32 	%f1318, %f1290;
	mov.f32 	%f1319, %f1291;
	mov.f32 	%f1320, %f1292;
	mov.f32 	%f1321, %f1293;
	mov.f32 	%f1322, %f1294;
	mov.f32 	%f1323, %f1295;
	mov.f32 	%f1324, %f1296;
	mov.f32 	%f1325, %f1399;
	mov.f32 	%f1326, %f1297;
	mov.f32 	%f1327, %f1298;
	mov.f32 	%f1328, %f1299;
	mov.f32 	%f1329, %f1300;
	mov.f32 	%f1330, %f1301;
	mov.f32 	%f1331, %f1302;
	mov.f32 	%f1332, %f1303;
	mov.f32 	%f1333, %f1304;
	mov.u32 	%r1303, %r1275;
	mov.u32 	%r1304, %r1276;
	mov.u32 	%r1305, %r1277;
	mov.u32 	%r1306, %r1278;
	mov.u32 	%r1307, %r1279;
	mov.u32 	%r1308, %r1280;
	mov.u32 	%r1309, %r1281;
	mov.u32 	%r1310, %r1282;
	mov.u32 	%r1311, %r1283;
	mov.u32 	%r1312, %r1284;
	mov.u32 	%r1313, %r1285;
	mov.u32 	%r1314, %r1286;
	mov.u32 	%r1315, %r1287;
	mov.u32 	%r1316, %r1288;
	mov.u32 	%r1317, %r1289;
	mov.u32 	%r1318, %r1290;
	mov.u32 	%r1319, %r1291;
	mov.u32 	%r1320, %r1292;
	mov.u32 	%r1321, %r1293;
	mov.u32 	%r1322, %r1396;
	mov.u32 	%r1323, %r1294;
	mov.u32 	%r1324, %r1295;
	mov.u32 	%r1325, %r1296;
	mov.u32 	%r1326, %r1297;
	mov.u32 	%r1327, %r1298;
	mov.u32 	%r1328, %r1299;
	mov.u32 	%r1329, %r1300;
	mov.u32 	%r1330, %r1301;
	@%p419 bra 	$L__BB8_461;
	setp.leu.f32 	%p420, %f1298, %f1399;
	mov.f32 	%f1306, %f1278;
	mov.f32 	%f1307, %f1279;
	mov.f32 	%f1308, %f1280;
	mov.f32 	%f1309, %f1281;
	mov.f32 	%f1310, %f1282;
	mov.f32 	%f1311, %f1283;
	mov.f32 	%f1312, %f1284;
	mov.f32 	%f1313, %f1285;
	mov.f32 	%f1314, %f1286;
	mov.f32 	%f1315, %f1287;
	mov.f32 	%f1316, %f1288;
	mov.f32 	%f1317, %f1289;
	mov.f32 	%f1318, %f1290;
	mov.f32 	%f1319, %f1291;
	mov.f32 	%f1320, %f1292;
	mov.f32 	%f1321, %f1293;
	mov.f32 	%f1322, %f1294;
	mov.f32 	%f1323, %f1295;
	mov.f32 	%f1324, %f1296;
	mov.f32 	%f1325, %f1297;
	mov.f32 	%f1326, %f1399;
	mov.f32 	%f1327, %f1298;
	mov.f32 	%f1328, %f1299;
	mov.f32 	%f1329, %f1300;
	mov.f32 	%f1330, %f1301;
	mov.f32 	%f1331, %f1302;
	mov.f32 	%f1332, %f1303;
	mov.f32 	%f1333, %f1304;
	mov.u32 	%r1303, %r1275;
	mov.u32 	%r1304, %r1276;
	mov.u32 	%r1305, %r1277;
	mov.u32 	%r1306, %r1278;
	mov.u32 	%r1307, %r1279;
	mov.u32 	%r1308, %r1280;
	mov.u32 	%r1309, %r1281;
	mov.u32 	%r1310, %r1282;
	mov.u32 	%r1311, %r1283;
	mov.u32 	%r1312, %r1284;
	mov.u32 	%r1313, %r1285;
	mov.u32 	%r1314, %r1286;
	mov.u32 	%r1315, %r1287;
	mov.u32 	%r1316, %r1288;
	mov.u32 	%r1317, %r1289;
	mov.u32 	%r1318, %r1290;
	mov.u32 	%r1319, %r1291;
	mov.u32 	%r1320, %r1292;
	mov.u32 	%r1321, %r1293;
	mov.u32 	%r1322, %r1294;
	mov.u32 	%r1323, %r1396;
	mov.u32 	%r1324, %r1295;
	mov.u32 	%r1325, %r1296;
	mov.u32 	%r1326, %r1297;
	mov.u32 	%r1327, %r1298;
	mov.u32 	%r1328, %r1299;
	mov.u32 	%r1329, %r1300;
	mov.u32 	%r1330, %r1301;
	@%p420 bra 	$L__BB8_461;
	setp.leu.f32 	%p421, %f1299, %f1399;
	mov.f32 	%f1306, %f1278;
	mov.f32 	%f1307, %f1279;
	mov.f32 	%f1308, %f1280;
	mov.f32 	%f1309, %f1281;
	mov.f32 	%f1310, %f1282;
	mov.f32 	%f1311, %f1283;
	mov.f32 	%f1312, %f1284;
	mov.f32 	%f1313, %f1285;
	mov.f32 	%f1314, %f1286;
	mov.f32 	%f1315, %f1287;
	mov.f32 	%f1316, %f1288;
	mov.f32 	%f1317, %f1289;
	mov.f32 	%f1318, %f1290;
	mov.f32 	%f1319, %f1291;
	mov.f32 	%f1320, %f1292;
	mov.f32 	%f1321, %f1293;
	mov.f32 	%f1322, %f1294;
	mov.f32 	%f1323, %f1295;
	mov.f32 	%f1324, %f1296;
	mov.f32 	%f1325, %f1297;
	mov.f32 	%f1326, %f1298;
	mov.f32 	%f1327, %f1399;
	mov.f32 	%f1328, %f1299;
	mov.f32 	%f1329, %f1300;
	mov.f32 	%f1330, %f1301;
	mov.f32 	%f1331, %f1302;
	mov.f32 	%f1332, %f1303;
	mov.f32 	%f1333, %f1304;
	mov.u32 	%r1303, %r1275;
	mov.u32 	%r1304, %r1276;
	mov.u32 	%r1305, %r1277;
	mov.u32 	%r1306, %r1278;
	mov.u32 	%r1307, %r1279;
	mov.u32 	%r1308, %r1280;
	mov.u32 	%r1309, %r1281;
	mov.u32 	%r1310, %r1282;
	mov.u32 	%r1311, %r1283;
	mov.u32 	%r1312, %r1284;
	mov.u32 	%r1313, %r1285;
	mov.u32 	%r1314, %r1286;
	mov.u32 	%r1315, %r1287;
	mov.u32 	%r1316, %r1288;
	mov.u32 	%r1317, %r1289;
	mov.u32 	%r1318, %r1290;
	mov.u32 	%r1319, %r1291;
	mov.u32 	%r1320, %r1292;
	mov.u32 	%r1321, %r1293;
	mov.u32 	%r1322, %r1294;
	mov.u32 	%r1323, %r1295;
	mov.u32 	%r1324, %r1396;
	mov.u32 	%r1325, %r1296;
	mov.u32 	%r1326, %r1297;
	mov.u32 	%r1327, %r1298;
	mov.u32 	%r1328, %r1299;
	mov.u32 	%r1329, %r1300;
	mov.u32 	%r1330, %r1301;
	@%p421 bra 	$L__BB8_461;
	setp.leu.f32 	%p422, %f1300, %f1399;
	mov.f32 	%f1306, %f1278;
	mov.f32 	%f1307, %f1279;
	mov.f32 	%f1308, %f1280;
	mov.f32 	%f1309, %f1281;
	mov.f32 	%f1310, %f1282;
	mov.f32 	%f1311, %f1283;
	mov.f32 	%f1312, %f1284;
	mov.f32 	%f1313, %f1285;
	mov.f32 	%f1314, %f1286;
	mov.f32 	%f1315, %f1287;
	mov.f32 	%f1316, %f1288;
	mov.f32 	%f1317, %f1289;
	mov.f32 	%f1318, %f1290;
	mov.f32 	%f1319, %f1291;
	mov.f32 	%f1320, %f1292;
	mov.f32 	%f1321, %f1293;
	mov.f32 	%f1322, %f1294;
	mov.f32 	%f1323, %f1295;
	mov.f32 	%f1324, %f1296;
	mov.f32 	%f1325, %f1297;
	mov.f32 	%f1326, %f1298;
	mov.f32 	%f1327, %f1299;
	mov.f32 	%f1328, %f1399;
	mov.f32 	%f1329, %f1300;
	mov.f32 	%f1330, %f1301;
	mov.f32 	%f1331, %f1302;
	mov.f32 	%f1332, %f1303;
	mov.f32 	%f1333, %f1304;
	mov.u32 	%r1303, %r1275;
	mov.u32 	%r1304, %r1276;
	mov.u32 	%r1305, %r1277;
	mov.u32 	%r1306, %r1278;
	mov.u32 	%r1307, %r1279;
	mov.u32 	%r1308, %r1280;
	mov.u32 	%r1309, %r1281;
	mov.u32 	%r1310, %r1282;
	mov.u32 	%r1311, %r1283;
	mov.u32 	%r1312, %r1284;
	mov.u32 	%r1313, %r1285;
	mov.u32 	%r1314, %r1286;
	mov.u32 	%r1315, %r1287;
	mov.u32 	%r1316, %r1288;
	mov.u32 	%r1317, %r1289;
	mov.u32 	%r1318, %r1290;
	mov.u32 	%r1319, %r1291;
	mov.u32 	%r1320, %r1292;
	mov.u32 	%r1321, %r1293;
	mov.u32 	%r1322, %r1294;
	mov.u32 	%r1323, %r1295;
	mov.u32 	%r1324, %r1296;
	mov.u32 	%r1325, %r1396;
	mov.u32 	%r1326, %r1297;
	mov.u32 	%r1327, %r1298;
	mov.u32 	%r1328, %r1299;
	mov.u32 	%r1329, %r1300;
	mov.u32 	%r1330, %r1301;
	@%p422 bra 	$L__BB8_461;
	setp.leu.f32 	%p423, %f1301, %f1399;
	mov.f32 	%f1306, %f1278;
	mov.f32 	%f1307, %f1279;
	mov.f32 	%f1308, %f1280;
	mov.f32 	%f1309, %f1281;
	mov.f32 	%f1310, %f1282;
	mov.f32 	%f1311, %f1283;
	mov.f32 	%f1312, %f1284;
	mov.f32 	%f1313, %f1285;
	mov.f32 	%f1314, %f1286;
	mov.f32 	%f1315, %f1287;
	mov.f32 	%f1316, %f1288;
	mov.f32 	%f1317, %f1289;
	mov.f32 	%f1318, %f1290;
	mov.f32 	%f1319, %f1291;
	mov.f32 	%f1320, %f1292;
	mov.f32 	%f1321, %f1293;
	mov.f32 	%f1322, %f1294;
	mov.f32 	%f1323, %f1295;
	mov.f32 	%f1324, %f1296;
	mov.f32 	%f1325, %f1297;
	mov.f32 	%f1326, %f1298;
	mov.f32 	%f1327, %f1299;
	mov.f32 	%f1328, %f1300;
	mov.f32 	%f1329, %f1399;
	mov.f32 	%f1330, %f1301;
	mov.f32 	%f1331, %f1302;
	mov.f32 	%f1332, %f1303;
	mov.f32 	%f1333, %f1304;
	mov.u32 	%r1303, %r1275;
	mov.u32 	%r1304, %r1276;
	mov.u32 	%r1305, %r1277;
	mov.u32 	%r1306, %r1278;
	mov.u32 	%r1307, %r1279;
	mov.u32 	%r1308, %r1280;
	mov.u32 	%r1309, %r1281;
	mov.u32 	%r1310, %r1282;
	mov.u32 	%r1311, %r1283;
	mov.u32 	%r1312, %r1284;
	mov.u32 	%r1313, %r1285;
	mov.u32 	%r1314, %r1286;
	mov.u32 	%r1315, %r1287;
	mov.u32 	%r1316, %r1288;
	mov.u32 	%r1317, %r1289;
	mov.u32 	%r1318, %r1290;
	mov.u32 	%r1319, %r1291;
	mov.u32 	%r1320, %r1292;
	mov.u32 	%r1321, %r1293;
	mov.u32 	%r1322, %r1294;
	mov.u32 	%r1323, %r1295;
	mov.u32 	%r1324, %r1296;
	mov.u32 	%r1325, %r1297;
	mov.u32 	%r1326, %r1396;
	mov.u32 	%r1327, %r1298;
	mov.u32 	%r1328, %r1299;
	mov.u32 	%r1329, %r1300;
	mov.u32 	%r1330, %r1301;
	@%p423 bra 	$L__BB8_461;
	setp.leu.f32 	%p424, %f1302, %f1399;
	mov.f32 	%f1306, %f1278;
	mov.f32 	%f1307, %f1279;
	mov.f32 	%f1308, %f1280;
	mov.f32 	%f1309, %f1281;
	mov.f32 	%f1310, %f1282;
	mov.f32 	%f1311, %f1283;
	mov.f32 	%f1312, %f1284;
	mov.f32 	%f1313, %f1285;
	mov.f32 	%f1314, %f1286;
	mov.f32 	%f1315, %f1287;
	mov.f32 	%f1316, %f1288;
	mov.f32 	%f1317, %f1289;
	mov.f32 	%f1318, %f1290;
	mov.f32 	%f1319, %f1291;
	mov.f32 	%f1320, %f1292;
	mov.f32 	%f1321, %f1293;
	mov.f32 	%f1322, %f1294;
	mov.f32 	%f1323, %f1295;
	mov.f32 	%f1324, %f1296;
	mov.f32 	%f1325, %f1297;
	mov.f32 	%f1326, %f1298;
	mov.f32 	%f1327, %f1299;
	mov.f32 	%f1328, %f1300;
	mov.f32 	%f1329, %f1301;
	mov.f32 	%f1330, %f1399;
	mov.f32 	%f1331, %f1302;
	mov.f32 	%f1332, %f1303;
	mov.f32 	%f1333, %f1304;
	mov.u32 	%r1303, %r1275;
	mov.u32 	%r1304, %r1276;
	mov.u32 	%r1305, %r1277;
	mov.u32 	%r1306, %r1278;
	mov.u32 	%r1307, %r1279;
	mov.u32 	%r1308, %r1280;
	mov.u32 	%r1309, %r1281;
	mov.u32 	%r1310, %r1282;
	mov.u32 	%r1311, %r1283;
	mov.u32 	%r1312, %r1284;
	mov.u32 	%r1313, %r1285;
	mov.u32 	%r1314, %r1286;
	mov.u32 	%r1315, %r1287;
	mov.u32 	%r1316, %r1288;
	mov.u32 	%r1317, %r1289;
	mov.u32 	%r1318, %r1290;
	mov.u32 	%r1319, %r1291;
	mov.u32 	%r1320, %r1292;
	mov.u32 	%r1321, %r1293;
	mov.u32 	%r1322, %r1294;
	mov.u32 	%r1323, %r1295;
	mov.u32 	%r1324, %r1296;
	mov.u32 	%r1325, %r1297;
	mov.u32 	%r1326, %r1298;
	mov.u32 	%r1327, %r1396;
	mov.u32 	%r1328, %r1299;
	mov.u32 	%r1329, %r1300;
	mov.u32 	%r1330, %r1301;
	@%p424 bra 	$L__BB8_461;
	setp.leu.f32 	%p425, %f1303, %f1399;
	mov.f32 	%f1306, %f1278;
	mov.f32 	%f1307, %f1279;
	mov.f32 	%f1308, %f1280;
	mov.f32 	%f1309, %f1281;
	mov.f32 	%f1310, %f1282;
	mov.f32 	%f1311, %f1283;
	mov.f32 	%f1312, %f1284;
	mov.f32 	%f1313, %f1285;
	mov.f32 	%f1314, %f1286;
	mov.f32 	%f1315, %f1287;
	mov.f32 	%f1316, %f1288;
	mov.f32 	%f1317, %f1289;
	mov.f32 	%f1318, %f1290;
	mov.f32 	%f1319, %f1291;
	mov.f32 	%f1320, %f1292;
	mov.f32 	%f1321, %f1293;
	mov.f32 	%f1322, %f1294;
	mov.f32 	%f1323, %f1295;
	mov.f32 	%f1324, %f1296;
	mov.f32 	%f1325, %f1297;
	mov.f32 	%f1326, %f1298;
	mov.f32 	%f1327, %f1299;
	mov.f32 	%f1328, %f1300;
	mov.f32 	%f1329, %f1301;
	mov.f32 	%f1330, %f1302;
	mov.f32 	%f1331, %f1399;
	mov.f32 	%f1332, %f1303;
	mov.f32 	%f1333, %f1304;
	mov.u32 	%r1303, %r1275;
	mov.u32 	%r1304, %r1276;
	mov.u32 	%r1305, %r1277;
	mov.u32 	%r1306, %r1278;
	mov.u32 	%r1307, %r1279;
	mov.u32 	%r1308, %r1280;
	mov.u32 	%r1309, %r1281;
	mov.u32 	%r1310, %r1282;
	mov.u32 	%r1311, %r1283;
	mov.u32 	%r1312, %r1284;
	mov.u32 	%r1313, %r1285;
	mov.u32 	%r1314, %r1286;
	mov.u32 	%r1315, %r1287;
	mov.u32 	%r1316, %r1288;
	mov.u32 	%r1317, %r1289;
	mov.u32 	%r1318, %r1290;
	mov.u32 	%r1319, %r1291;
	mov.u32 	%r1320, %r1292;
	mov.u32 	%r1321, %r1293;
	mov.u32 	%r1322, %r1294;
	mov.u32 	%r1323, %r1295;
	mov.u32 	%r1324, %r1296;
	mov.u32 	%r1325, %r1297;
	mov.u32 	%r1326, %r1298;
	mov.u32 	%r1327, %r1299;
	mov.u32 	%r1328, %r1396;
	mov.u32 	%r1329, %r1300;
	mov.u32 	%r1330, %r1301;
	@%p425 bra 	$L__BB8_461;
	setp.leu.f32 	%p426, %f1304, %f1399;
	mov.f32 	%f1306, %f1278;
	mov.f32 	%f1307, %f1279;
	mov.f32 	%f1308, %f1280;
	mov.f32 	%f1309, %f1281;
	mov.f32 	%f1310, %f1282;
	mov.f32 	%f1311, %f1283;
	mov.f32 	%f1312, %f1284;
	mov.f32 	%f1313, %f1285;
	mov.f32 	%f1314, %f1286;
	mov.f32 	%f1315, %f1287;
	mov.f32 	%f1316, %f1288;
	mov.f32 	%f1317, %f1289;
	mov.f32 	%f1318, %f1290;
	mov.f32 	%f1319, %f1291;
	mov.f32 	%f1320, %f1292;
	mov.f32 	%f1321, %f1293;
	mov.f32 	%f1322, %f1294;
	mov.f32 	%f1323, %f1295;
	mov.f32 	%f1324, %f1296;
	mov.f32 	%f1325, %f1297;
	mov.f32 	%f1326, %f1298;
	mov.f32 	%f1327, %f1299;
	mov.f32 	%f1328, %f1300;
	mov.f32 	%f1329, %f1301;
	mov.f32 	%f1330, %f1302;
	mov.f32 	%f1331, %f1303;
	mov.f32 	%f1332, %f1399;
	mov.f32 	%f1333, %f1304;
	mov.u32 	%r1303, %r1275;
	mov.u32 	%r1304, %r1276;
	mov.u32 	%r1305, %r1277;
	mov.u32 	%r1306, %r1278;
	mov.u32 	%r1307, %r1279;
	mov.u32 	%r1308, %r1280;
	mov.u32 	%r1309, %r1281;
	mov.u32 	%r1310, %r1282;
	mov.u32 	%r1311, %r1283;
	mov.u32 	%r1312, %r1284;
	mov.u32 	%r1313, %r1285;
	mov.u32 	%r1314, %r1286;
	mov.u32 	%r1315, %r1287;
	mov.u32 	%r1316, %r1288;
	mov.u32 	%r1317, %r1289;
	mov.u32 	%r1318, %r1290;
	mov.u32 	%r1319, %r1291;
	mov.u32 	%r1320, %r1292;
	mov.u32 	%r1321, %r1293;
	mov.u32 	%r1322, %r1294;
	mov.u32 	%r1323, %r1295;
	mov.u32 	%r1324, %r1296;
	mov.u32 	%r1325, %r1297;
	mov.u32 	%r1326, %r1298;
	mov.u32 	%r1327, %r1299;
	mov.u32 	%r1328, %r1300;
	mov.u32 	%r1329, %r1396;
	mov.u32 	%r1330, %r1301;
	@%p426 bra 	$L__BB8_461;
	setp.leu.f32 	%p427, %f1427, %f1399;
	mov.f32 	%f1306, %f1278;
	mov.f32 	%f1307, %f1279;
	mov.f32 	%f1308, %f1280;
	mov.f32 	%f1309, %f1281;
	mov.f32 	%f1310, %f1282;
	mov.f32 	%f1311, %f1283;
	mov.f32 	%f1312, %f1284;
	mov.f32 	%f1313, %f1285;
	mov.f32 	%f1314, %f1286;
	mov.f32 	%f1315, %f1287;
	mov.f32 	%f1316, %f1288;
	mov.f32 	%f1317, %f1289;
	mov.f32 	%f1318, %f1290;
	mov.f32 	%f1319, %f1291;
	mov.f32 	%f1320, %f1292;
	mov.f32 	%f1321, %f1293;
	mov.f32 	%f1322, %f1294;
	mov.f32 	%f1323, %f1295;
	mov.f32 	%f1324, %f1296;
	mov.f32 	%f1325, %f1297;
	mov.f32 	%f1326, %f1298;
	mov.f32 	%f1327, %f1299;
	mov.f32 	%f1328, %f1300;
	mov.f32 	%f1329, %f1301;
	mov.f32 	%f1330, %f1302;
	mov.f32 	%f1331, %f1303;
	mov.f32 	%f1332, %f1304;
	mov.f32 	%f1333, %f1399;
	mov.u32 	%r1303, %r1275;
	mov.u32 	%r1304, %r1276;
	mov.u32 	%r1305, %r1277;
	mov.u32 	%r1306, %r1278;
	mov.u32 	%r1307, %r1279;
	mov.u32 	%r1308, %r1280;
	mov.u32 	%r1309, %r1281;
	mov.u32 	%r1310, %r1282;
	mov.u32 	%r1311, %r1283;
	mov.u32 	%r1312, %r1284;
	mov.u32 	%r1313, %r1285;
	mov.u32 	%r1314, %r1286;
	mov.u32 	%r1315, %r1287;
	mov.u32 	%r1316, %r1288;
	mov.u32 	%r1317, %r1289;
	mov.u32 	%r1318, %r1290;
	mov.u32 	%r1319, %r1291;
	mov.u32 	%r1320, %r1292;
	mov.u32 	%r1321, %r1293;
	mov.u32 	%r1322, %r1294;
	mov.u32 	%r1323, %r1295;
	mov.u32 	%r1324, %r1296;
	mov.u32 	%r1325, %r1297;
	mov.u32 	%r1326, %r1298;
	mov.u32 	%r1327, %r1299;
	mov.u32 	%r1328, %r1300;
	mov.u32 	%r1329, %r1301;
	mov.u32 	%r1330, %r1396;
	@%p427 bra 	$L__BB8_461;
	mov.f32 	%f1306, %f1278;
	mov.f32 	%f1307, %f1279;
	mov.f32 	%f1308, %f1280;
	mov.f32 	%f1309, %f1281;
	mov.f32 	%f1310, %f1282;
	mov.f32 	%f1311, %f1283;
	mov.f32 	%f1312, %f1284;
	mov.f32 	%f1313, %f1285;
	mov.f32 	%f1314, %f1286;
	mov.f32 	%f1315, %f1287;
	mov.f32 	%f1316, %f1288;
	mov.f32 	%f1317, %f1289;
	mov.f32 	%f1318, %f1290;
	mov.f32 	%f1319, %f1291;
	mov.f32 	%f1320, %f1292;
	mov.f32 	%f1321, %f1293;
	mov.f32 	%f1322, %f1294;
	mov.f32 	%f1323, %f1295;
	mov.f32 	%f1324, %f1296;
	mov.f32 	%f1325, %f1297;
	mov.f32 	%f1326, %f1298;
	mov.f32 	%f1327, %f1299;
	mov.f32 	%f1328, %f1300;
	mov.f32 	%f1329, %f1301;
	mov.f32 	%f1330, %f1302;
	mov.f32 	%f1331, %f1303;
	mov.f32 	%f1332, %f1304;
	mov.f32 	%f1333, %f1427;
	mov.f32 	%f1427, %f1399;
	mov.u32 	%r1303, %r1275;
	mov.u32 	%r1304, %r1276;
	mov.u32 	%r1305, %r1277;
	mov.u32 	%r1306, %r1278;
	mov.u32 	%r1307, %r1279;
	mov.u32 	%r1308, %r1280;
	mov.u32 	%r1309, %r1281;
	mov.u32 	%r1310, %r1282;
	mov.u32 	%r1311, %r1283;
	mov.u32 	%r1312, %r1284;
	mov.u32 	%r1313, %r1285;
	mov.u32 	%r1314, %r1286;
	mov.u32 	%r1315, %r1287;
	mov.u32 	%r1316, %r1288;
	mov.u32 	%r1317, %r1289;
	mov.u32 	%r1318, %r1290;
	mov.u32 	%r1319, %r1291;
	mov.u32 	%r1320, %r1292;
	mov.u32 	%r1321, %r1293;
	mov.u32 	%r1322, %r1294;
	mov.u32 	%r1323, %r1295;
	mov.u32 	%r1324, %r1296;
	mov.u32 	%r1325, %r1297;
	mov.u32 	%r1326, %r1298;
	mov.u32 	%r1327, %r1299;
	mov.u32 	%r1328, %r1300;
	mov.u32 	%r1329, %r1301;
	mov.u32 	%r1330, %r1424;
	mov.u32 	%r1424, %r1396;
$L__BB8_461:
	setp.leu.f32 	%p428, %f1306, %f1398;
	mov.f32 	%f1335, %f1398;
	mov.f32 	%f1336, %f1306;
	mov.f32 	%f1337, %f1307;
	mov.f32 	%f1338, %f1308;
	mov.f32 	%f1339, %f1309;
	mov.f32 	%f1340, %f1310;
	mov.f32 	%f1341, %f1311;
	mov.f32 	%f1342, %f1312;
	mov.f32 	%f1343, %f1313;
	mov.f32 	%f1344, %f1314;
	mov.f32 	%f1345, %f1315;
	mov.f32 	%f1346, %f1316;
	mov.f32 	%f1347, %f1317;
	mov.f32 	%f1348, %f1318;
	mov.f32 	%f1349, %f1319;
	mov.f32 	%f1350, %f1320;
	mov.f32 	%f1351, %f1321;
	mov.f32 	%f1352, %f1322;
	mov.f32 	%f1353, %f1323;
	mov.f32 	%f1354, %f1324;
	mov.f32 	%f1355, %f1325;
	mov.f32 	%f1356, %f1326;
	mov.f32 	%f1357, %f1327;
	mov.f32 	%f1358, %f1328;
	mov.f32 	%f1359, %f1329;
	mov.f32 	%f1360, %f1330;
	mov.f32 	%f1361, %f1331;
	mov.f32 	%f1362, %f1332;
	mov.f32 	%f1363, %f1333;
	mov.u32 	%r1332, %r1395;
	mov.u32 	%r1333, %r1303;
	mov.u32 	%r1334, %r1304;
	mov.u32 	%r1335, %r1305;
	mov.u32 	%r1336, %r1306;
	mov.u32 	%r1337, %r1307;
	mov.u32 	%r1338, %r1308;
	mov.u32 	%r1339, %r1309;
	mov.u32 	%r1340, %r1310;
	mov.u32 	%r1341, %r1311;
	mov.u32 	%r1342, %r1312;
	mov.u32 	%r1343, %r1313;
	mov.u32 	%r1344, %r1314;
	mov.u32 	%r1345, %r1315;
	mov.u32 	%r1346, %r1316;
	mov.u32 	%r1347, %r1317;
	mov.u32 	%r1348, %r1318;
	mov.u32 	%r1349, %r1319;
	mov.u32 	%r1350, %r1320;
	mov.u32 	%r1351, %r1321;
	mov.u32 	%r1352, %r1322;
	mov.u32 	%r1353, %r1323;
	mov.u32 	%r1354, %r1324;
	mov.u32 	%r1355, %r1325;
	mov.u32 	%r1356, %r1326;
	mov.u32 	%r1357, %r1327;
	mov.u32 	%r1358, %r1328;
	mov.u32 	%r1359, %r1329;
	mov.u32 	%r1360, %r1330;
	@%p428 bra 	$L__BB8_491;
	setp.leu.f32 	%p429, %f1307, %f1398;
	mov.f32 	%f1335, %f1306;
	mov.f32 	%f1336, %f1398;
	mov.f32 	%f1337, %f1307;
	mov.f32 	%f1338, %f1308;
	mov.f32 	%f1339, %f1309;
	mov.f32 	%f1340, %f1310;
	mov.f32 	%f1341, %f1311;
	mov.f32 	%f1342, %f1312;
	mov.f32 	%f1343, %f1313;
	mov.f32 	%f1344, %f1314;
	mov.f32 	%f1345, %f1315;
	mov.f32 	%f1346, %f1316;
	mov.f32 	%f1347, %f1317;
	mov.f32 	%f1348, %f1318;
	mov.f32 	%f1349, %f1319;
	mov.f32 	%f1350, %f1320;
	mov.f32 	%f1351, %f1321;
	mov.f32 	%f1352, %f1322;
	mov.f32 	%f1353, %f1323;
	mov.f32 	%f1354, %f1324;
	mov.f32 	%f1355, %f1325;
	mov.f32 	%f1356, %f1326;
	mov.f32 	%f1357, %f1327;
	mov.f32 	%f1358, %f1328;
	mov.f32 	%f1359, %f1329;
	mov.f32 	%f1360, %f1330;
	mov.f32 	%f1361, %f1331;
	mov.f32 	%f1362, %f1332;
	mov.f32 	%f1363, %f1333;
	mov.u32 	%r1332, %r1303;
	mov.u32 	%r1333, %r1395;
	mov.u32 	%r1334, %r1304;
	mov.u32 	%r1335, %r1305;
	mov.u32 	%r1336, %r1306;
	mov.u32 	%r1337, %r1307;
	mov.u32 	%r1338, %r1308;
	mov.u32 	%r1339, %r1309;
	mov.u32 	%r1340, %r1310;
	mov.u32 	%r1341, %r1311;
	mov.u32 	%r1342, %r1312;
	mov.u32 	%r1343, %r1313;
	mov.u32 	%r1344, %r1314;
	mov.u32 	%r1345, %r1315;
	mov.u32 	%r1346, %r1316;
	mov.u32 	%r1347, %r1317;
	mov.u32 	%r1348, %r1318;
	mov.u32 	%r1349, %r1319;
	mov.u32 	%r1350, %r1320;
	mov.u32 	%r1351, %r1321;
	mov.u32 	%r1352, %r1322;
	mov.u32 	%r1353, %r1323;
	mov.u32 	%r1354, %r1324;
	mov.u32 	%r1355, %r1325;
	mov.u32 	%r1356, %r1326;
	mov.u32 	%r1357, %r1327;
	mov.u32 	%r1358, %r1328;
	mov.u32 	%r1359, %r1329;
	mov.u32 	%r1360, %r1330;
	@%p429 bra 	$L__BB8_491;
	setp.leu.f32 	%p430, %f1308, %f1398;
	mov.f32 	%f1335, %f1306;
	mov.f32 	%f1336, %f1307;
	mov.f32 	%f1337, %f1398;
	mov.f32 	%f1338, %f1308;
	mov.f32 	%f1339, %f1309;
	mov.f32 	%f1340, %f1310;
	mov.f32 	%f1341, %f1311;
	mov.f32 	%f1342, %f1312;
	mov.f32 	%f1343, %f1313;
	mov.f32 	%f1344, %f1314;
	mov.f32 	%f1345, %f1315;
	mov.f32 	%f1346, %f1316;
	mov.f32 	%f1347, %f1317;
	mov.f32 	%f1348, %f1318;
	mov.f32 	%f1349, %f1319;
	mov.f32 	%f1350, %f1320;
	mov.f32 	%f1351, %f1321;
	mov.f32 	%f1352, %f1322;
	mov.f32 	%f1353, %f1323;
	mov.f32 	%f1354, %f1324;
	mov.f32 	%f1355, %f1325;
	mov.f32 	%f1356, %f1326;
	mov.f32 	%f1357, %f1327;
	mov.f32 	%f1358, %f1328;
	mov.f32 	%f1359, %f1329;
	mov.f32 	%f1360, %f1330;
	mov.f32 	%f1361, %f1331;
	mov.f32 	%f1362, %f1332;
	mov.f32 	%f1363, %f1333;
	mov.u32 	%r1332, %r1303;
	mov.u32 	%r1333, %r1304;
	mov.u32 	%r1334, %r1395;
	mov.u32 	%r1335, %r1305;
	mov.u32 	%r1336, %r1306;
	mov.u32 	%r1337, %r1307;
	mov.u32 	%r1338, %r1308;
	mov.u32 	%r1339, %r1309;
	mov.u32 	%r1340, %r1310;
	mov.u32 	%r1341, %r1311;
	mov.u32 	%r1342, %r1312;
	mov.u32 	%r1343, %r1313;
	mov.u32 	%r1344, %r1314;
	mov.u32 	%r1345, %r1315;
	mov.u32 	%r1346, %r1316;
	mov.u32 	%r1347, %r1317;
	mov.u32 	%r1348, %r1318;
	mov.u32 	%r1349, %r1319;
	mov.u32 	%r1350, %r1320;
	mov.u32 	%r1351, %r1321;
	mov.u32 	%r1352, %r1322;
	mov.u32 	%r1353, %r1323;
	mov.u32 	%r1354, %r1324;
	mov.u32 	%r1355, %r1325;
	mov.u32 	%r1356, %r1326;
	mov.u32 	%r1357, %r1327;
	mov.u32 	%r1358, %r1328;
	mov.u32 	%r1359, %r1329;
	mov.u32 	%r1360, %r1330;
	@%p430 bra 	$L__BB8_491;
	setp.leu.f32 	%p431, %f1309, %f1398;
	mov.f32 	%f1335, %f1306;
	mov.f32 	%f1336, %f1307;
	mov.f32 	%f1337, %f1308;
	mov.f32 	%f1338, %f1398;
	mov.f32 	%f1339, %f1309;
	mov.f32 	%f1340, %f1310;
	mov.f32 	%f1341, %f1311;
	mov.f32 	%f1342, %f1312;
	mov.f32 	%f1343, %f1313;
	mov.f32 	%f1344, %f1314;
	mov.f32 	%f1345, %f1315;
	mov.f32 	%f1346, %f1316;
	mov.f32 	%f1347, %f1317;
	mov.f32 	%f1348, %f1318;
	mov.f32 	%f1349, %f1319;
	mov.f32 	%f1350, %f1320;
	mov.f32 	%f1351, %f1321;
	mov.f32 	%f1352, %f1322;
	mov.f32 	%f1353, %f1323;
	mov.f32 	%f1354, %f1324;
	mov.f32 	%f1355, %f1325;
	mov.f32 	%f1356, %f1326;
	mov.f32 	%f1357, %f1327;
	mov.f32 	%f1358, %f1328;
	mov.f32 	%f1359, %f1329;
	mov.f32 	%f1360, %f1330;
	mov.f32 	%f1361, %f1331;
	mov.f32 	%f1362, %f1332;
	mov.f32 	%f1363, %f1333;
	mov.u32 	%r1332, %r1303;
	mov.u32 	%r1333, %r1304;
	mov.u32 	%r1334, %r1305;
	mov.u32 	%r1335, %r1395;
	mov.u32 	%r1336, %r1306;
	mov.u32 	%r1337, %r1307;
	mov.u32 	%r1338, %r1308;
	mov.u32 	%r1339, %r1309;
	mov.u32 	%r1340, %r1310;
	mov.u32 	%r1341, %r1311;
	mov.u32 	%r1342, %r1312;
	mov.u32 	%r1343, %r1313;
	mov.u32 	%r1344, %r1314;
	mov.u32 	%r1345, %r1315;
	mov.u32 	%r1346, %r1316;
	mov.u32 	%r1347, %r1317;
	mov.u32 	%r1348, %r1318;
	mov.u32 	%r1349, %r1319;
	mov.u32 	%r1350, %r1320;
	mov.u32 	%r1351, %r1321;
	mov.u32 	%r1352, %r1322;
	mov.u32 	%r1353, %r1323;
	mov.u32 	%r1354, %r1324;
	mov.u32 	%r1355, %r1325;
	mov.u32 	%r1356, %r1326;
	mov.u32 	%r1357, %r1327;
	mov.u32 	%r1358, %r1328;
	mov.u32 	%r1359, %r1329;
	mov.u32 	%r1360, %r1330;
	@%p431 bra 	$L__BB8_491;
	setp.leu.f32 	%p432, %f1310, %f1398;
	mov.f32 	%f1335, %f1306;
	mov.f32 	%f1336, %f1307;
	mov.f32 	%f1337, %f1308;
	mov.f32 	%f1338, %f1309;
	mov.f32 	%f1339, %f1398;
	mov.f32 	%f1340, %f1310;
	mov.f32 	%f1341, %f1311;
	mov.f32 	%f1342, %f1312;
	mov.f32 	%f1343, %f1313;
	mov.f32 	%f1344, %f1314;
	mov.f32 	%f1345, %f1315;
	mov.f32 	%f1346, %f1316;
	mov.f32 	%f1347, %f1317;
	mov.f32 	%f1348, %f1318;
	mov.f32 	%f1349, %f1319;
	mov.f32 	%f1350, %f1320;
	mov.f32 	%f1351, %f1321;
	mov.f32 	%f1352, %f1322;
	mov.f32 	%f1353, %f1323;
	mov.f32 	%f1354, %f1324;
	mov.f32 	%f1355, %f1325;
	mov.f32 	%f1356, %f1326;
	mov.f32 	%f1357, %f1327;
	mov.f32 	%f1358, %f1328;
	mov.f32 	%f1359, %f1329;
	mov.f32 	%f1360, %f1330;
	mov.f32 	%f1361, %f1331;
	mov.f32 	%f1362, %f1332;
	mov.f32 	%f1363, %f1333;
	mov.u32 	%r1332, %r1303;
	mov.u32 	%r1333, %r1304;
	mov.u32 	%r1334, %r1305;
	mov.u32 	%r1335, %r1306;
	mov.u32 	%r1336, %r1395;
	mov.u32 	%r1337, %r1307;
	mov.u32 	%r1338, %r1308;
	mov.u32 	%r1339, %r1309;
	mov.u32 	%r1340, %r1310;
	mov.u32 	%r1341, %r1311;
	mov.u32 	%r1342, %r1312;
	mov.u32 	%r1343, %r1313;
	mov.u32 	%r1344, %r1314;
	mov.u32 	%r1345, %r1315;
	mov.u32 	%r1346, %r1316;
	mov.u32 	%r1347, %r1317;
	mov.u32 	%r1348, %r1318;
	mov.u32 	%r1349, %r1319;
	mov.u32 	%r1350, %r1320;
	mov.u32 	%r1351, %r1321;
	mov.u32 	%r1352, %r1322;
	mov.u32 	%r1353, %r1323;
	mov.u32 	%r1354, %r1324;
	mov.u32 	%r1355, %r1325;
	mov.u32 	%r1356, %r1326;
	mov.u32 	%r1357, %r1327;
	mov.u32 	%r1358, %r1328;
	mov.u32 	%r1359, %r1329;
	mov.u32 	%r1360, %r1330;
	@%p432 bra 	$L__BB8_491;
	setp.leu.f32 	%p433, %f1311, %f1398;
	mov.f32 	%f1335, %f1306;
	mov.f32 	%f1336, %f1307;
	mov.f32 	%f1337, %f1308;
	mov.f32 	%f1338, %f1309;
	mov.f32 	%f1339, %f1310;
	mov.f32 	%f1340, %f1398;
	mov.f32 	%f1341, %f1311;
	mov.f32 	%f1342, %f1312;
	mov.f32 	%f1343, %f1313;
	mov.f32 	%f1344, %f1314;
	mov.f32 	%f1345, %f1315;
	mov.f32 	%f1346, %f1316;
	mov.f32 	%f1347, %f1317;
	mov.f32 	%f1348, %f1318;
	mov.f32 	%f1349, %f1319;
	mov.f32 	%f1350, %f1320;
	mov.f32 	%f1351, %f1321;
	mov.f32 	%f1352, %f1322;
	mov.f32 	%f1353, %f1323;
	mov.f32 	%f1354, %f1324;
	mov.f32 	%f1355, %f1325;
	mov.f32 	%f1356, %f1326;
	mov.f32 	%f1357, %f1327;
	mov.f32 	%f1358, %f1328;
	mov.f32 	%f1359, %f1329;
	mov.f32 	%f1360, %f1330;
	mov.f32 	%f1361, %f1331;
	mov.f32 	%f1362, %f1332;
	mov.f32 	%f1363, %f1333;
	mov.u32 	%r1332, %r1303;
	mov.u32 	%r1333, %r1304;
	mov.u32 	%r1334, %r1305;
	mov.u32 	%r1335, %r1306;
	mov.u32 	%r1336, %r1307;
	mov.u32 	%r1337, %r1395;
	mov.u32 	%r1338, %r1308;
	mov.u32 	%r1339, %r1309;
	mov.u32 	%r1340, %r1310;
	mov.u32 	%r1341, %r1311;
	mov.u32 	%r1342, %r1312;
	mov.u32 	%r1343, %r1313;
	mov.u32 	%r1344, %r1314;
	mov.u32 	%r1345, %r1315;
	mov.u32 	%r1346, %r1316;
	mov.u32 	%r1347, %r1317;
	mov.u32 	%r1348, %r1318;
	mov.u32 	%r1349, %r1319;
	mov.u32 	%r1350, %r1320;
	mov.u32 	%r1351, %r1321;
	mov.u32 	%r1352, %r1322;
	mov.u32 	%r1353, %r1323;
	mov.u32 	%r1354, %r1324;
	mov.u32 	%r1355, %r1325;
	mov.u32 	%r1356, %r1326;
	mov.u32 	%r1357, %r1327;
	mov.u32 	%r1358, %r1328;
	mov.u32 	%r1359, %r1329;
	mov.u32 	%r1360, %r1330;
	@%p433 bra 	$L__BB8_491;
	setp.leu.f32 	%p434, %f1312, %f1398;
	mov.f32 	%f1335, %f1306;
	mov.f32 	%f1336, %f1307;
	mov.f32 	%f1337, %f1308;
	mov.f32 	%f1338, %f1309;
	mov.f32 	%f1339, %f1310;
	mov.f32 	%f1340, %f1311;
	mov.f32 	%f1341, %f1398;
	mov.f32 	%f1342, %f1312;
	mov.f32 	%f1343, %f1313;
	mov.f32 	%f1344, %f1314;
	mov.f32 	%f1345, %f1315;
	mov.f32 	%f1346, %f1316;
	mov.f32 	%f1347, %f1317;
	mov.f32 	%f1348, %f1318;
	mov.f32 	%f1349, %f1319;
	mov.f32 	%f1350, %f1320;
	mov.f32 	%f1351, %f1321;
	mov.f32 	%f1352, %f1322;
	mov.f32 	%f1353, %f1323;
	mov.f32 	%f1354, %f1324;
	mov.f32 	%f1355, %f1325;
	mov.f32 	%f1356, %f1326;
	mov.f32 	%f1357, %f1327;
	mov.f32 	%f1358, %f1328;
	mov.f32 	%f1359, %f1329;
	mov.f32 	%f1360, %f1330;
	mov.f32 	%f1361, %f1331;
	mov.f32 	%f1362, %f1332;
	mov.f32 	%f1363, %f1333;
	mov.u32 	%r1332, %r1303;
	mov.u32 	%r1333, %r1304;
	mov.u32 	%r1334, %r1305;
	mov.u32 	%r1335, %r1306;
	mov.u32 	%r1336, %r1307;
	mov.u32 	%r1337, %r1308;
	mov.u32 	%r1338, %r1395;
	mov.u32 	%r1339, %r1309;
	mov.u32 	%r1340, %r1310;
	mov.u32 	%r1341, %r1311;
	mov.u32 	%r1342, %r1312;
	mov.u32 	%r1343, %r1313;
	mov.u32 	%r1344, %r1314;
	mov.u32 	%r1345, %r1315;
	mov.u32 	%r1346, %r1316;
	mov.u32 	%r1347, %r1317;
	mov.u32 	%r1348, %r1318;
	mov.u32 	%r1349, %r1319;
	mov.u32 	%r1350, %r1320;
	mov.u32 	%r1351, %r1321;
	mov.u32 	%r1352, %r1322;
	mov.u32 	%r1353, %r1323;
	mov.u32 	%r1354, %r1324;
	mov.u32 	%r1355, %r1325;
	mov.u32 	%r1356, %r1326;
	mov.u32 	%r1357, %r1327;
	mov.u32 	%r1358, %r1328;
	mov.u32 	%r1359, %r1329;
	mov.u32 	%r1360, %r1330;
	@%p434 bra 	$L__BB8_491;
	setp.leu.f32 	%p435, %f1313, %f1398;
	mov.f32 	%f1335, %f1306;
	mov.f32 	%f1336, %f1307;
	mov.f32 	%f1337, %f1308;
	mov.f32 	%f1338, %f1309;
	mov.f32 	%f1339, %f1310;
	mov.f32 	%f1340, %f1311;
	mov.f32 	%f1341, %f1312;
	mov.f32 	%f1342, %f1398;
	mov.f32 	%f1343, %f1313;
	mov.f32 	%f1344, %f1314;
	mov.f32 	%f1345, %f1315;
	mov.f32 	%f1346, %f1316;
	mov.f32 	%f1347, %f1317;
	mov.f32 	%f1348, %f1318;
	mov.f32 	%f1349, %f1319;
	mov.f32 	%f1350, %f1320;
	mov.f32 	%f1351, %f1321;
	mov.f32 	%f1352, %f1322;
	mov.f32 	%f1353, %f1323;
	mov.f32 	%f1354, %f1324;
	mov.f32 	%f1355, %f1325;
	mov.f32 	%f1356, %f1326;
	mov.f32 	%f1357, %f1327;
	mov.f32 	%f1358, %f1328;
	mov.f32 	%f1359, %f1329;
	mov.f32 	%f1360, %f1330;
	mov.f32 	%f1361, %f1331;
	mov.f32 	%f1362, %f1332;
	mov.f32 	%f1363, %f1333;
	mov.u32 	%r1332, %r1303;
	mov.u32 	%r1333, %r1304;
	mov.u32 	%r1334, %r1305;
	mov.u32 	%r1335, %r1306;
	mov.u32 	%r1336, %r1307;
	mov.u32 	%r1337, %r1308;
	mov.u32 	%r1338, %r1309;
	mov.u32 	%r1339, %r1395;
	mov.u32 	%r1340, %r1310;
	mov.u32 	%r1341, %r1311;
	mov.u32 	%r1342, %r1312;
	mov.u32 	%r1343, %r1313;
	mov.u32 	%r1344, %r1314;
	mov.u32 	%r1345, %r1315;
	mov.u32 	%r1346, %r1316;
	mov.u32 	%r1347, %r1317;
	mov.u32 	%r1348, %r1318;
	mov.u32 	%r1349, %r1319;
	mov.u32 	%r1350, %r1320;
	mov.u32 	%r1351, %r1321;
	mov.u32 	%r1352, %r1322;
	mov.u32 	%r1353, %r1323;
	mov.u32 	%r1354, %r1324;
	mov.u32 	%r1355, %r1325;
	mov.u32 	%r1356, %r1326;
	mov.u32 	%r1357, %r1327;
	mov.u32 	%r1358, %r1328;
	mov.u32 	%r1359, %r1329;
	mov.u32 	%r1360, %r1330;
	@%p435 bra 	$L__BB8_491;
	setp.leu.f32 	%p436, %f1314, %f1398;
	mov.f32 	%f1335, %f1306;
	mov.f32 	%f1336, %f1307;
	mov.f32 	%f1337, %f1308;
	mov.f32 	%f1338, %f1309;
	mov.f32 	%f1339, %f1310;
	mov.f32 	%f1340, %f1311;
	mov.f32 	%f1341, %f1312;
	mov.f32 	%f1342, %f1313;
	mov.f32 	%f1343, %f1398;
	mov.f32 	%f1344, %f1314;
	mov.f32 	%f1345, %f1315;
	mov.f32 	%f1346, %f1316;
	mov.f32 	%f1347, %f1317;
	mov.f32 	%f1348, %f1318;
	mov.f32 	%f1349, %f1319;
	mov.f32 	%f1350, %f1320;
	mov.f32 	%f1351, %f1321;
	mov.f32 	%f1352, %f1322;
	mov.f32 	%f1353, %f1323;
	mov.f32 	%f1354, %f1324;
	mov.f32 	%f1355, %f1325;
	mov.f32 	%f1356, %f1326;
	mov.f32 	%f1357, %f1327;
	mov.f32 	%f1358, %f1328;
	mov.f32 	%f1359, %f1329;
	mov.f32 	%f1360, %f1330;
	mov.f32 	%f1361, %f1331;
	mov.f32 	%f1362, %f1332;
	mov.f32 	%f1363, %f1333;
	mov.u32 	%r1332, %r1303;
	mov.u32 	%r1333, %r1304;
	mov.u32 	%r1334, %r1305;
	mov.u32 	%r1335, %r1306;
	mov.u32 	%r1336, %r1307;
	mov.u32 	%r1337, %r1308;
	mov.u32 	%r1338, %r1309;
	mov.u32 	%r1339, %r1310;
	mov.u32 	%r1340, %r1395;
	mov.u32 	%r1341, %r1311;
	mov.u32 	%r1342, %r1312;
	mov.u32 	%r1343, %r1313;
	mov.u32 	%r1344, %r1314;
	mov.u32 	%r1345, %r1315;
	mov.u32 	%r1346, %r1316;
	mov.u32 	%r1347, %r1317;
	mov.u32 	%r1348, %r1318;
	mov.u32 	%r1349, %r1319;
	mov.u32 	%r1350, %r1320;
	mov.u32 	%r1351, %r1321;
	mov.u32 	%r1352, %r1322;
	mov.u32 	%r1353, %r1323;
	mov.u32 	%r1354, %r1324;
	mov.u32 	%r1355, %r1325;
	mov.u32 	%r1356, %r1326;
	mov.u32 	%r1357, %r1327;
	mov.u32 	%r1358, %r1328;
	mov.u32 	%r1359, %r1329;
	mov.u32 	%r1360, %r1330;
	@%p436 bra 	$L__BB8_491;
	setp.leu.f32 	%p437, %f1315, %f1398;
	mov.f32 	%f1335, %f1306;
	mov.f32 	%f1336, %f1307;
	mov.f32 	%f1337, %f1308;
	mov.f32 	%f1338, %f1309;
	mov.f32 	%f1339, %f1310;
	mov.f32 	%f1340, %f1311;
	mov.f32 	%f1341, %f1312;
	mov.f32 	%f1342, %f1313;
	mov.f32 	%f1343, %f1314;
	mov.f32 	%f1344, %f1398;
	mov.f32 	%f1345, %f1315;
	mov.f32 	%f1346, %f1316;
	mov.f32 	%f1347, %f1317;
	mov.f32 	%f1348, %f1318;
	mov.f32 	%f1349, %f1319;
	mov.f32 	%f1350, %f1320;
	mov.f32 	%f1351, %f1321;
	mov.f32 	%f1352, %f1322;
	mov.f32 	%f1353, %f1323;
	mov.f32 	%f1354, %f1324;
	mov.f32 	%f1355, %f1325;
	mov.f32 	%f1356, %f1326;
	mov.f32 	%f1357, %f1327;
	mov.f32 	%f1358, %f1328;
	mov.f32 	%f1359, %f1329;
	mov.f32 	%f1360, %f1330;
	mov.f32 	%f1361, %f1331;
	mov.f32 	%f1362, %f1332;
	mov.f32 	%f1363, %f1333;
	mov.u32 	%r1332, %r1303;
	mov.u32 	%r1333, %r1304;
	mov.u32 	%r1334, %r1305;
	mov.u32 	%r1335, %r1306;
	mov.u32 	%r1336, %r1307;
	mov.u32 	%r1337, %r1308;
	mov.u32 	%r1338, %r1309;
	mov.u32 	%r1339, %r1310;
	mov.u32 	%r1340, %r1311;
	mov.u32 	%r1341, %r1395;
	mov.u32 	%r1342, %r1312;
	mov.u32 	%r1343, %r1313;
	mov.u32 	%r1344, %r1314;
	mov.u32 	%r1345, %r1315;
	mov.u32 	%r1346, %r1316;
	mov.u32 	%r1347, %r1317;
	mov.u32 	%r1348, %r1318;
	mov.u32 	%r1349, %r1319;
	mov.u32 	%r1350, %r1320;
	mov.u32 	%r1351, %r1321;
	mov.u32 	%r1352, %r1322;
	mov.u32 	%r1353, %r1323;
	mov.u32 	%r1354, %r1324;
	mov.u32 	%r1355, %r1325;
	mov.u32 	%r1356, %r1326;
	mov.u32 	%r1357, %r1327;
	mov.u32 	%r1358, %r1328;
	mov.u32 	%r1359, %r1329;
	mov.u32 	%r1360, %r1330;
	@%p437 bra 	$L__BB8_491;
	setp.leu.f32 	%p438, %f1316, %f1398;
	mov.f32 	%f1335, %f1306;
	mov.f32 	%f1336, %f1307;
	mov.f32 	%f1337, %f1308;
	mov.f32 	%f1338, %f1309;
	mov.f32 	%f1339, %f1310;
	mov.f32 	%f1340, %f1311;
	mov.f32 	%f1341, %f1312;
	mov.f32 	%f1342, %f1313;
	mov.f32 	%f1343, %f1314;
	mov.f32 	%f1344, %f1315;
	mov.f32 	%f1345, %f1398;
	mov.f32 	%f1346, %f1316;
	mov.f32 	%f1347, %f1317;
	mov.f32 	%f1348, %f1318;
	mov.f32 	%f1349, %f1319;
	mov.f32 	%f1350, %f1320;
	mov.f32 	%f1351, %f1321;
	mov.f32 	%f1352, %f1322;
	mov.f32 	%f1353, %f1323;
	mov.f32 	%f1354, %f1324;
	mov.f32 	%f1355, %f1325;
	mov.f32 	%f1356, %f1326;
	mov.f32 	%f1357, %f1327;
	mov.f32 	%f1358, %f1328;
	mov.f32 	%f1359, %f1329;
	mov.f32 	%f1360, %f1330;
	mov.f32 	%f1361, %f1331;
	mov.f32 	%f1362, %f1332;
	mov.f32 	%f1363, %f1333;
	mov.u32 	%r1332, %r1303;
	mov.u32 	%r1333, %r1304;
	mov.u32 	%r1334, %r1305;
	mov.u32 	%r1335, %r1306;
	mov.u32 	%r1336, %r1307;
	mov.u32 	%r1337, %r1308;
	mov.u32 	%r1338, %r1309;
	mov.u32 	%r1339, %r1310;
	mov.u32 	%r1340, %r1311;
	mov.u32 	%r1341, %r1312;
	mov.u32 	%r1342, %r1395;
	mov.u32 	%r1343, %r1313;
	mov.u32 	%r1344, %r1314;
	mov.u32 	%r1345, %r1315;
	mov.u32 	%r1346, %r1316;
	mov.u32 	%r1347, %r1317;
	mov.u32 	%r1348, %r1318;
	mov.u32 	%r1349, %r1319;
	mov.u32 	%r1350, %r1320;
	mov.u32 	%r1351, %r1321;
	mov.u32 	%r1352, %r1322;
	mov.u32 	%r1353, %r1323;
	mov.u32 	%r1354, %r1324;
	mov.u32 	%r1355, %r1325;
	mov.u32 	%r1356, %r1326;
	mov.u32 	%r1357, %r1327;
	mov.u32 	%r1358, %r1328;
	mov.u32 	%r1359, %r1329;
	mov.u32 	%r1360, %r1330;
	@%p438 bra 	$L__BB8_491;
	setp.leu.f32 	%p439, %f1317, %f1398;
	mov.f32 	%f1335, %f1306;
	mov.f32 	%f1336, %f1307;
	mov.f32 	%f1337, %f1308;
	mov.f32 	%f1338, %f1309;
	mov.f32 	%f1339, %f1310;
	mov.f32 	%f1340, %f1311;
	mov.f32 	%f1341, %f1312;
	mov.f32 	%f1342, %f1313;
	mov.f32 	%f1343, %f1314;
	mov.f32 	%f1344, %f1315;
	mov.f32 	%f1345, %f1316;
	mov.f32 	%f1346, %f1398;
	mov.f32 	%f1347, %f1317;
	mov.f32 	%f1348, %f1318;
	mov.f32 	%f1349, %f1319;
	mov.f32 	%f1350, %f1320;
	mov.f32 	%f1351, %f1321;
	mov.f32 	%f1352, %f1322;
	mov.f32 	%f1353, %f1323;
	mov.f32 	%f1354, %f1324;
	mov.f32 	%f1355, %f1325;
	mov.f32 	%f1356, %f1326;
	mov.f32 	%f1357, %f1327;
	mov.f32 	%f1358, %f1328;
	mov.f32 	%f1359, %f1329;
	mov.f32 	%f1360, %f1330;
	mov.f32 	%f1361, %f1331;
	mov.f32 	%f1362, %f1332;
	mov.f32 	%f1363, %f1333;
	mov.u32 	%r1332, %r1303;
	mov.u32 	%r1333, %r1304;
	mov.u32 	%r1334, %r1305;
	mov.u32 	%r1335, %r1306;
	mov.u32 	%r1336, %r1307;
	mov.u32 	%r1337, %r1308;
	mov.u32 	%r1338, %r1309;
	mov.u32 	%r1339, %r1310;
	mov.u32 	%r1340, %r1311;
	mov.u32 	%r1341, %r1312;
	mov.u32 	%r1342, %r1313;
	mov.u32 	%r1343, %r1395;
	mov.u32 	%r1344, %r1314;
	mov.u32 	%r1345, %r1315;
	mov.u32 	%r1346, %r1316;
	mov.u32 	%r1347, %r1317;
	mov.u32 	%r1348, %r1318;
	mov.u32 	%r1349, %r1319;
	mov.u32 	%r1350, %r1320;
	mov.u32 	%r1351, %r1321;
	mov.u32 	%r1352, %r1322;
	mov.u32 	%r1353, %r1323;
	mov.u32 	%r1354, %r1324;
	mov.u32 	%r1355, %r1325;
	mov.u32 	%r1356, %r1326;
	mov.u32 	%r1357, %r1327;
	mov.u32 	%r1358, %r1328;
	mov.u32 	%r1359, %r1329;
	mov.u32 	%r1360, %r1330;
	@%p439 bra 	$L__BB8_491;
	setp.leu.f32 	%p440, %f1318, %f1398;
	mov.f32 	%f1335, %f1306;
	mov.f32 	%f1336, %f1307;
	mov.f32 	%f1337, %f1308;
	mov.f32 	%f1338, %f1309;
	mov.f32 	%f1339, %f1310;
	mov.f32 	%f1340, %f1311;
	mov.f32 	%f1341, %f1312;
	mov.f32 	%f1342, %f1313;
	mov.f32 	%f1343, %f1314;
	mov.f32 	%f1344, %f1315;
	mov.f32 	%f1345, %f1316;
	mov.f32 	%f1346, %f1317;
	mov.f32 	%f1347, %f1398;
	mov.f32 	%f1348, %f1318;
	mov.f32 	%f1349, %f1319;
	mov.f32 	%f1350, %f1320;
	mov.f32 	%f1351, %f1321;
	mov.f32 	%f1352, %f1322;
	mov.f32 	%f1353, %f1323;
	mov.f32 	%f1354, %f1324;
	mov.f32 	%f1355, %f1325;
	mov.f32 	%f1356, %f1326;
	mov.f32 	%f1357, %f1327;
	mov.f32 	%f1358, %f1328;
	mov.f32 	%f1359, %f1329;
	mov.f32 	%f1360, %f1330;
	mov.f32 	%f1361, %f1331;
	mov.f32 	%f1362, %f1332;
	mov.f32 	%f1363, %f1333;
	mov.u32 	%r1332, %r1303;
	mov.u32 	%r1333, %r1304;
	mov.u32 	%r1334, %r1305;
	mov.u32 	%r1335, %r1306;
	mov.u32 	%r1336, %r1307;
	mov.u32 	%r1337, %r1308;
	mov.u32 	%r1338, %r1309;
	mov.u32 	%r1339, %r1310;
	mov.u32 	%r1340, %r1311;
	mov.u32 	%r1341, %r1312;
	mov.u32 	%r1342, %r1313;
	mov.u32 	%r1343, %r1314;
	mov.u32 	%r1344, %r1395;
	mov.u32 	%r1345, %r1315;
	mov.u32 	%r1346, %r1316;
	mov.u32 	%r1347, %r1317;
	mov.u32 	%r1348, %r1318;
	mov.u32 	%r1349, %r1319;
	mov.u32 	%r1350, %r1320;
	mov.u32 	%r1351, %r1321;
	mov.u32 	%r1352, %r1322;
	mov.u32 	%r1353, %r1323;
	mov.u32 	%r1354, %r1324;
	mov.u32 	%r1355, %r1325;
	mov.u32 	%r1356, %r1326;
	mov.u32 	%r1357, %r1327;
	mov.u32 	%r1358, %r1328;
	mov.u32 	%r1359, %r1329;
	mov.u32 	%r1360, %r1330;
	@%p440 bra 	$L__BB8_491;
	setp.leu.f32 	%p441, %f1319, %f1398;
	mov.f32 	%f1335, %f1306;
	mov.f32 	%f1336, %f1307;
	mov.f32 	%f1337, %f1308;
	mov.f32 	%f1338, %f1309;
	mov.f32 	%f1339, %f1310;
	mov.f32 	%f1340, %f1311;
	mov.f32 	%f1341, %f1312;
	mov.f32 	%f1342, %f1313;
	mov.f32 	%f1343, %f1314;
	mov.f32 	%f1344, %f1315;
	mov.f32 	%f1345, %f1316;
	mov.f32 	%f1346, %f1317;
	mov.f32 	%f1347, %f1318;
	mov.f32 	%f1348, %f1398;
	mov.f32 	%f1349, %f1319;
	mov.f32 	%f1350, %f1320;
	mov.f32 	%f1351, %f1321;
	mov.f32 	%f1352, %f1322;
	mov.f32 	%f1353, %f1323;
	mov.f32 	%f1354, %f1324;
	mov.f32 	%f1355, %f1325;
	mov.f32 	%f1356, %f1326;
	mov.f32 	%f1357, %f1327;
	mov.f32 	%f1358, %f1328;
	mov.f32 	%f1359, %f1329;
	mov.f32 	%f1360, %f1330;
	mov.f32 	%f1361, %f1331;
	mov.f32 	%f1362, %f1332;
	mov.f32 	%f1363, %f1333;
	mov.u32 	%r1332, %r1303;
	mov.u32 	%r1333, %r1304;
	mov.u32 	%r1334, %r1305;
	mov.u32 	%r1335, %r1306;
	mov.u32 	%r1336, %r1307;
	mov.u32 	%r1337, %r1308;
	mov.u32 	%r1338, %r1309;
	mov.u32 	%r1339, %r1310;
	mov.u32 	%r1340, %r1311;
	mov.u32 	%r1341, %r1312;
	mov.u32 	%r1342, %r1313;
	mov.u32 	%r1343, %r1314;
	mov.u32 	%r1344, %r1315;
	mov.u32 	%r1345, %r1395;
	mov.u32 	%r1346, %r1316;
	mov.u32 	%r1347, %r1317;
	mov.u32 	%r1348, %r1318;
	mov.u32 	%r1349, %r1319;
	mov.u32 	%r1350, %r1320;
	mov.u32 	%r1351, %r1321;
	mov.u32 	%r1352, %r1322;
	mov.u32 	%r1353, %r1323;
	mov.u32 	%r1354, %r1324;
	mov.u32 	%r1355, %r1325;
	mov.u32 	%r1356, %r1326;
	mov.u32 	%r1357, %r1327;
	mov.u32 	%r1358, %r1328;
	mov.u32 	%r1359, %r1329;
	mov.u32 	%r1360, %r1330;
	@%p441 bra 	$L__BB8_491;
	setp.leu.f32 	%p442, %f1320, %f1398;
	mov.f32 	%f1335, %f1306;
	mov.f32 	%f1336, %f1307;
	mov.f32 	%f1337, %f1308;
	mov.f32 	%f1338, %f1309;
	mov.f32 	%f1339, %f1310;
	mov.f32 	%f1340, %f1311;
	mov.f32 	%f1341, %f1312;
	mov.f32 	%f1342, %f1313;
	mov.f32 	%f1343, %f1314;
	mov.f32 	%f1344, %f1315;
	mov.f32 	%f1345, %f1316;
	mov.f32 	%f1346, %f1317;
	mov.f32 	%f1347, %f1318;
	mov.f32 	%f1348, %f1319;
	mov.f32 	%f1349, %f1398;
	mov.f32 	%f1350, %f1320;
	mov.f32 	%f1351, %f1321;
	mov.f32 	%f1352, %f1322;
	mov.f32 	%f1353, %f1323;
	mov.f32 	%f1354, %f1324;
	mov.f32 	%f1355, %f1325;
	mov.f32 	%f1356, %f1326;
	mov.f32 	%f1357, %f1327;
	mov.f32 	%f1358, %f1328;
	mov.f32 	%f1359, %f1329;
	mov.f32 	%f1360, %f1330;
	mov.f32 	%f1361, %f1331;
	mov.f32 	%f1362, %f1332;
	mov.f32 	%f1363, %f1333;
	mov.u32 	%r1332, %r1303;
	mov.u32 	%r1333, %r1304;
	mov.u32 	%r1334, %r1305;
	mov.u32 	%r1335, %r1306;
	mov.u32 	%r1336, %r1307;
	mov.u32 	%r1337, %r1308;
	mov.u32 	%r1338, %r1309;
	mov.u32 	%r1339, %r1310;
	mov.u32 	%r1340, %r1311;
	mov.u32 	%r1341, %r1312;
	mov.u32 	%r1342, %r1313;
	mov.u32 	%r1343, %r1314;
	mov.u32 	%r1344, %r1315;
	mov.u32 	%r1345, %r1316;
	mov.u32 	%r1346, %r1395;
	mov.u32 	%r1347, %r1317;
	mov.u32 	%r1348, %r1318;
	mov.u32 	%r1349, %r1319;
	mov.u32 	%r1350, %r1320;
	mov.u32 	%r1351, %r1321;
	mov.u32 	%r1352, %r1322;
	mov.u32 	%r1353, %r1323;
	mov.u32 	%r1354, %r1324;
	mov.u32 	%r1355, %r1325;
	mov.u32 	%r1356, %r1326;
	mov.u32 	%r1357, %r1327;
	mov.u32 	%r1358, %r1328;
	mov.u32 	%r1359, %r1329;
	mov.u32 	%r1360, %r1330;
	@%p442 bra 	$L__BB8_491;
	setp.leu.f32 	%p443, %f1321, %f1398;
	mov.f32 	%f1335, %f1306;
	mov.f32 	%f1336, %f1307;
	mov.f32 	%f1337, %f1308;
	mov.f32 	%f1338, %f1309;
	mov.f32 	%f1339, %f1310;
	mov.f32 	%f1340, %f1311;
	mov.f32 	%f1341, %f1312;
	mov.f32 	%f1342, %f1313;
	mov.f32 	%f1343, %f1314;
	mov.f32 	%f1344, %f1315;
	mov.f32 	%f1345, %f1316;
	mov.f32 	%f1346, %f1317;
	mov.f32 	%f1347, %f1318;
	mov.f32 	%f1348, %f1319;
	mov.f32 	%f1349, %f1320;
	mov.f32 	%f1350, %f1398;
	mov.f32 	%f1351, %f1321;
	mov.f32 	%f1352, %f1322;
	mov.f32 	%f1353, %f1323;
	mov.f32 	%f1354, %f1324;
	mov.f32 	%f1355, %f1325;
	mov.f32 	%f1356, %f1326;
	mov.f32 	%f1357, %f1327;
	mov.f32 	%f1358, %f1328;
	mov.f32 	%f1359, %f1329;
	mov.f32 	%f1360, %f1330;
	mov.f32 	%f1361, %f1331;
	mov.f32 	%f1362, %f1332;
	mov.f32 	%f1363, %f1333;
	mov.u32 	%r1332, %r1303;
	mov.u32 	%r1333, %r1304;
	mov.u32 	%r1334, %r1305;
	mov.u32 	%r1335, %r1306;
	mov.u32 	%r1336, %r1307;
	mov.u32 	%r1337, %r1308;
	mov.u32 	%r1338, %r1309;
	mov.u32 	%r1339, %r1310;
	mov.u32 	%r1340, %r1311;
	mov.u32 	%r1341, %r1312;
	mov.u32 	%r1342, %r1313;
	mov.u32 	%r1343, %r1314;
	mov.u32 	%r1344, %r1315;
	mov.u32 	%r1345, %r1316;
	mov.u32 	%r1346, %r1317;
	mov.u32 	%r1347, %r1395;
	mov.u32 	%r1348, %r1318;
	mov.u32 	%r1349, %r1319;
	mov.u32 	%r1350, %r1320;
	mov.u32 	%r1351, %r1321;
	mov.u32 	%r1352, %r1322;
	mov.u32 	%r1353, %r1323;
	mov.u32 	%r1354, %r1324;
	mov.u32 	%r1355, %r1325;
	mov.u32 	%r1356, %r1326;
	mov.u32 	%r1357, %r1327;
	mov.u32 	%r1358, %r1328;
	mov.u32 	%r1359, %r1329;
	mov.u32 	%r1360, %r1330;
	@%p443 bra 	$L__BB8_491;
	setp.leu.f32 	%p444, %f1322, %f1398;
	mov.f32 	%f1335, %f1306;
	mov.f32 	%f1336, %f1307;
	mov.f32 	%f1337, %f1308;
	mov.f32 	%f1338, %f1309;
	mov.f32 	%f1339, %f1310;
	mov.f32 	%f1340, %f1311;
	mov.f32 	%f1341, %f1312;
	mov.f32 	%f1342, %f1313;
	mov.f32 	%f1343, %f1314;
	mov.f32 	%f1344, %f1315;
	mov.f32 	%f1345, %f1316;
	mov.f32 	%f1346, %f1317;
	mov.f32 	%f1347, %f1318;
	mov.f32 	%f1348, %f1319;
	mov.f32 	%f1349, %f1320;
	mov.f32 	%f1350, %f1321;
	mov.f32 	%f1351, %f1398;
	mov.f32 	%f1352, %f1322;
	mov.f32 	%f1353, %f1323;
	mov.f32 	%f1354, %f1324;
	mov.f32 	%f1355, %f1325;
	mov.f32 	%f1356, %f1326;
	mov.f32 	%f1357, %f1327;
	mov.f32 	%f1358, %f1328;
	mov.f32 	%f1359, %f1329;
	mov.f32 	%f1360, %f1330;
	mov.f32 	%f1361, %f1331;
	mov.f32 	%f1362, %f1332;
	mov.f32 	%f1363, %f1333;
	mov.u32 	%r1332, %r1303;
	mov.u32 	%r1333, %r1304;
	mov.u32 	%r1334, %r1305;
	mov.u32 	%r1335, %r1306;
	mov.u32 	%r1336, %r1307;
	mov.u32 	%r1337, %r1308;
	mov.u32 	%r1338, %r1309;
	mov.u32 	%r1339, %r1310;
	mov.u32 	%r1340, %r1311;
	mov.u32 	%r1341, %r1312;
	mov.u32 	%r1342, %r1313;
	mov.u32 	%r1343, %r1314;
	mov.u32 	%r1344, %r1315;
	mov.u32 	%r1345, %r1316;
	mov.u32 	%r1346, %r1317;
	mov.u32 	%r1347, %r1318;
	mov.u32 	%r1348, %r1395;
	mov.u32 	%r1349, %r1319;
	mov.u32 	%r1350, %r1320;
	mov.u32 	%r1351, %r1321;
	mov.u32 	%r1352, %r1322;
	mov.u32 	%r1353, %r1323;
	mov.u32 	%r1354, %r1324;
	mov.u32 	%r1355, %r1325;
	mov.u32 	%r1356, %r1326;
	mov.u32 	%r1357, %r1327;
	mov.u32 	%r1358, %r1328;
	mov.u32 	%r1359, %r1329;
	mov.u32 	%r1360, %r1330;
	@%p444 bra 	$L__BB8_491;
	setp.leu.f32 	%p445, %f1323, %f1398;
	mov.f32 	%f1335, %f1306;
	mov.f32 	%f1336, %f1307;
	mov.f32 	%f1337, %f1308;
	mov.f32 	%f1338, %f1309;
	mov.f32 	%f1339, %f1310;
	mov.f32 	%f1340, %f1311;
	mov.f32 	%f1341, %f1312;
	mov.f32 	%f1342, %f1313;
	mov.f32 	%f1343, %f1314;
	mov.f32 	%f1344, %f1315;
	mov.f32 	%f1345, %f1316;
	mov.f32 	%f1346, %f1317;
	mov.f32 	%f1347, %f1318;
	mov.f32 	%f1348, %f1319;
	mov.f32 	%f1349, %f1320;
	mov.f32 	%f1350, %f1321;
	mov.f32 	%f1351, %f1322;
	mov.f32 	%f1352, %f1398;
	mov.f32 	%f1353, %f1323;
	mov.f32 	%f1354, %f1324;
	mov.f32 	%f1355, %f1325;
	mov.f32 	%f1356, %f1326;
	mov.f32 	%f1357, %f1327;
	mov.f32 	%f1358, %f1328;
	mov.f32 	%f1359, %f1329;
	mov.f32 	%f1360, %f1330;
	mov.f32 	%f1361, %f1331;
	mov.f32 	%f1362, %f1332;
	mov.f32 	%f1363, %f1333;
	mov.u32 	%r1332, %r1303;
	mov.u32 	%r1333, %r1304;
	mov.u32 	%r1334, %r1305;
	mov.u32 	%r1335, %r1306;
	mov.u32 	%r1336, %r1307;
	mov.u32 	%r1337, %r1308;
	mov.u32 	%r1338, %r1309;
	mov.u32 	%r1339, %r1310;
	mov.u32 	%r1340, %r1311;
	mov.u32 	%r1341, %r1312;
	mov.u32 	%r1342, %r1313;
	mov.u32 	%r1343, %r1314;
	mov.u32 	%r1344, %r1315;
	mov.u32 	%r1345, %r1316;
	mov.u32 	%r1346, %r1317;
	mov.u32 	%r1347, %r1318;
	mov.u32 	%r1348, %r1319;
	mov.u32 	%r1349, %r1395;
	mov.u32 	%r1350, %r1320;
	mov.u32 	%r1351, %r1321;
	mov.u32 	%r1352, %r1322;
	mov.u32 	%r1353, %r1323;
	mov.u32 	%r1354, %r1324;
	mov.u32 	%r1355, %r1325;
	mov.u32 	%r1356, %r1326;
	mov.u32 	%r1357, %r1327;
	mov.u32 	%r1358, %r1328;
	mov.u32 	%r1359, %r1329;
	mov.u32 	%r1360, %r1330;
	@%p445 bra 	$L__BB8_491;
	setp.leu.f32 	%p446, %f1324, %f1398;
	mov.f32 	%f1335, %f1306;
	mov.f32 	%f1336, %f1307;
	mov.f32 	%f1337, %f1308;
	mov.f32 	%f1338, %f1309;
	mov.f32 	%f1339, %f1310;
	mov.f32 	%f1340, %f1311;
	mov.f32 	%f1341, %f1312;
	mov.f32 	%f1342, %f1313;
	mov.f32 	%f1343, %f1314;
	mov.f32 	%f1344, %f1315;
	mov.f32 	%f1345, %f1316;
	mov.f32 	%f1346, %f1317;
	mov.f32 	%f1347, %f1318;
	mov.f32 	%f1348, %f1319;
	mov.f32 	%f1349, %f1320;
	mov.f32 	%f1350, %f1321;
	mov.f32 	%f1351, %f1322;
	mov.f32 	%f1352, %f1323;
	mov.f32 	%f1353, %f1398;
	mov.f32 	%f1354, %f1324;
	mov.f32 	%f1355, %f1325;
	mov.f32 	%f1356, %f1326;
	mov.f32 	%f1357, %f1327;
	mov.f32 	%f1358, %f1328;
	mov.f32 	%f1359, %f1329;
	mov.f32 	%f1360, %f1330;
	mov.f32 	%f1361, %f1331;
	mov.f32 	%f1362, %f1332;
	mov.f32 	%f1363, %f1333;
	mov.u32 	%r1332, %r1303;
	mov.u32 	%r1333, %r1304;
	mov.u32 	%r1334, %r1305;
	mov.u32 	%r1335, %r1306;
	mov.u32 	%r1336, %r1307;
	mov.u32 	%r1337, %r1308;
	mov.u32 	%r1338, %r1309;
	mov.u32 	%r1339, %r1310;
	mov.u32 	%r1340, %r1311;
	mov.u32 	%r1341, %r1312;
	mov.u32 	%r1342, %r1313;
	mov.u32 	%r1343, %r1314;
	mov.u32 	%r1344, %r1315;
	mov.u32 	%r1345, %r1316;
	mov.u32 	%r1346, %r1317;
	mov.u32 	%r1347, %r1318;
	mov.u32 	%r1348, %r1319;
	mov.u32 	%r1349, %r1320;
	mov.u32 	%r1350, %r1395;
	mov.u32 	%r1351, %r1321;
	mov.u32 	%r1352, %r1322;
	mov.u32 	%r1353, %r1323;
	mov.u32 	%r1354, %r1324;
	mov.u32 	%r1355, %r1325;
	mov.u32 	%r1356, %r1326;
	mov.u32 	%r1357, %r1327;
	mov.u32 	%r1358, %r1328;
	mov.u32 	%r1359, %r1329;
	mov.u32 	%r1360, %r1330;
	@%p446 bra 	$L__BB8_491;
	setp.leu.f32 	%p447, %f1325, %f1398;
	mov.f32 	%f1335, %f1306;
	mov.f32 	%f1336, %f1307;
	mov.f32 	%f1337, %f1308;
	mov.f32 	%f1338, %f1309;
	mov.f32 	%f1339, %f1310;
	mov.f32 	%f1340, %f1311;
	mov.f32 	%f1341, %f1312;
	mov.f32 	%f1342, %f1313;
	mov.f32 	%f1343, %f1314;
	mov.f32 	%f1344, %f1315;
	mov.f32 	%f1345, %f1316;
	mov.f32 	%f1346, %f1317;
	mov.f32 	%f1347, %f1318;
	mov.f32 	%f1348, %f1319;
	mov.f32 	%f1349, %f1320;
	mov.f32 	%f1350, %f1321;
	mov.f32 	%f1351, %f1322;
	mov.f32 	%f1352, %f1323;
	mov.f32 	%f1353, %f1324;
	mov.f32 	%f1354, %f1398;
	mov.f32 	%f1355, %f1325;
	mov.f32 	%f1356, %f1326;
	mov.f32 	%f1357, %f1327;
	mov.f32 	%f1358, %f1328;
	mov.f32 	%f1359, %f1329;
	mov.f32 	%f1360, %f1330;
	mov.f32 	%f1361, %f1331;
	mov.f32 	%f1362, %f1332;
	mov.f32 	%f1363, %f1333;
	mov.u32 	%r1332, %r1303;
	mov.u32 	%r1333, %r1304;
	mov.u32 	%r1334, %r1305;
	mov.u32 	%r1335, %r1306;
	mov.u32 	%r1336, %r1307;
	mov.u32 	%r1337, %r1308;
	mov.u32 	%r1338, %r1309;
	mov.u32 	%r1339, %r1310;
	mov.u32 	%r1340, %r1311;
	mov.u32 	%r1341, %r1312;
	mov.u32 	%r1342, %r1313;
	mov.u32 	%r1343, %r1314;
	mov.u32 	%r1344, %r1315;
	mov.u32 	%r1345, %r1316;
	mov.u32 	%r1346, %r1317;
	mov.u32 	%r1347, %r1318;
	mov.u32 	%r1348, %r1319;
	mov.u32 	%r1349, %r1320;
	mov.u32 	%r1350, %r1321;
	mov.u32 	%r1351, %r1395;
	mov.u32 	%r1352, %r1322;
	mov.u32 	%r1353, %r1323;
	mov.u32 	%r1354, %r1324;
	mov.u32 	%r1355, %r1325;
	mov.u32 	%r1356, %r1326;
	mov.u32 	%r1357, %r1327;
	mov.u32 	%r1358, %r1328;
	mov.u32 	%r1359, %r1329;
	mov.u32 	%r1360, %r1330;
	@%p447 bra 	$L__BB8_491;
	setp.leu.f32 	%p448, %f1326, %f1398;
	mov.f32 	%f1335, %f1306;
	mov.f32 	%f1336, %f1307;
	mov.f32 	%f1337, %f1308;
	mov.f32 	%f1338, %f1309;
	mov.f32 	%f1339, %f1310;
	mov.f32 	%f1340, %f1311;
	mov.f32 	%f1341, %f1312;
	mov.f32 	%f1342, %f1313;
	mov.f32 	%f1343, %f1314;
	mov.f32 	%f1344, %f1315;
	mov.f32 	%f1345, %f1316;
	mov.f32 	%f1346, %f1317;
	mov.f32 	%f1347, %f1318;
	mov.f32 	%f1348, %f1319;
	mov.f32 	%f1349, %f1320;
	mov.f32 	%f1350, %f1321;
	mov.f32 	%f1351, %f1322;
	mov.f32 	%f1352, %f1323;
	mov.f32 	%f1353, %f1324;
	mov.f32 	%f1354, %f1325;
	mov.f32 	%f1355, %f1398;
	mov.f32 	%f1356, %f1326;
	mov.f32 	%f1357, %f1327;
	mov.f32 	%f1358, %f1328;
	mov.f32 	%f1359, %f1329;
	mov.f32 	%f1360, %f1330;
	mov.f32 	%f1361, %f1331;
	mov.f32 	%f1362, %f1332;
	mov.f32 	%f1363, %f1333;
	mov.u32 	%r1332, %r1303;
	mov.u32 	%r1333, %r1304;
	mov.u32 	%r1334, %r1305;
	mov.u32 	%r1335, %r1306;
	mov.u32 	%r1336, %r1307;
	mov.u32 	%r1337, %r1308;
	mov.u32 	%r1338, %r1309;
	mov.u32 	%r1339, %r1310;
	mov.u32 	%r1340, %r1311;
	mov.u32 	%r1341, %r1312;
	mov.u32 	%r1342, %r1313;
	mov.u32 	%r1343, %r1314;
	mov.u32 	%r1344, %r1315;
	mov.u32 	%r1345, %r1316;
	mov.u32 	%r1346, %r1317;
	mov.u32 	%r1347, %r1318;
	mov.u32 	%r1348, %r1319;
	mov.u32 	%r1349, %r1320;
	mov.u32 	%r1350, %r1321;
	mov.u32 	%r1351, %r1322;
	mov.u32 	%r1352, %r1395;
	mov.u32 	%r1353, %r1323;
	mov.u32 	%r1354, %r1324;
	mov.u32 	%r1355, %r1325;
	mov.u32 	%r1356, %r1326;
	mov.u32 	%r1357, %r1327;
	mov.u32 	%r1358, %r1328;
	mov.u32 	%r1359, %r1329;
	mov.u32 	%r1360, %r1330;
	@%p448 bra 	$L__BB8_491;
	setp.leu.f32 	%p449, %f1327, %f1398;
	mov.f32 	%f1335, %f1306;
	mov.f32 	%f1336, %f1307;
	mov.f32 	%f1337, %f1308;
	mov.f32 	%f1338, %f1309;
	mov.f32 	%f1339, %f1310;
	mov.f32 	%f1340, %f1311;
	mov.f32 	%f1341, %f1312;
	mov.f32 	%f1342, %f1313;
	mov.f32 	%f1343, %f1314;
	mov.f32 	%f1344, %f1315;
	mov.f32 	%f1345, %f1316;
	mov.f32 	%f1346, %f1317;
	mov.f32 	%f1347, %f1318;
	mov.f32 	%f1348, %f1319;
	mov.f32 	%f1349, %f1320;
	mov.f32 	%f1350, %f1321;
	mov.f32 	%f1351, %f1322;
	mov.f32 	%f1352, %f1323;
	mov.f32 	%f1353, %f1324;
	mov.f32 	%f1354, %f1325;
	mov.f32 	%f1355, %f1326;
	mov.f32 	%f1356, %f1398;
	mov.f32 	%f1357, %f1327;
	mov.f32 	%f1358, %f1328;
	mov.f32 	%f1359, %f1329;
	mov.f32 	%f1360, %f1330;
	mov.f32 	%f1361, %f1331;
	mov.f32 	%f1362, %f1332;
	mov.f32 	%f1363, %f1333;
	mov.u32 	%r1332, %r1303;
	mov.u32 	%r1333, %r1304;
	mov.u32 	%r1334, %r1305;
	mov.u32 	%r1335, %r1306;
	mov.u32 	%r1336, %r1307;
	mov.u32 	%r1337, %r1308;
	mov.u32 	%r1338, %r1309;
	mov.u32 	%r1339, %r1310;
	mov.u32 	%r1340, %r1311;
	mov.u32 	%r1341, %r1312;
	mov.u32 	%r1342, %r1313;
	mov.u32 	%r1343, %r1314;
	mov.u32 	%r1344, %r1315;
	mov.u32 	%r1345, %r1316;
	mov.u32 	%r1346, %r1317;
	mov.u32 	%r1347, %r1318;
	mov.u32 	%r1348, %r1319;
	mov.u32 	%r1349, %r1320;
	mov.u32 	%r1350, %r1321;
	mov.u32 	%r1351, %r1322;
	mov.u32 	%r1352, %r1323;
	mov.u32 	%r1353, %r1395;
	mov.u32 	%r1354, %r1324;
	mov.u32 	%r1355, %r1325;
	mov.u32 	%r1356, %r1326;
	mov.u32 	%r1357, %r1327;
	mov.u32 	%r1358, %r1328;
	mov.u32 	%r1359, %r1329;
	mov.u32 	%r1360, %r1330;
	@%p449 bra 	$L__BB8_491;
	setp.leu.f32 	%p450, %f1328, %f1398;
	mov.f32 	%f1335, %f1306;
	mov.f32 	%f1336, %f1307;
	mov.f32 	%f1337, %f1308;
	mov.f32 	%f1338, %f1309;
	mov.f32 	%f1339, %f1310;
	mov.f32 	%f1340, %f1311;
	mov.f32 	%f1341, %f1312;
	mov.f32 	%f1342, %f1313;
	mov.f32 	%f1343, %f1314;
	mov.f32 	%f1344, %f1315;
	mov.f32 	%f1345, %f1316;
	mov.f32 	%f1346, %f1317;
	mov.f32 	%f1347, %f1318;
	mov.f32 	%f1348, %f1319;
	mov.f32 	%f1349, %f1320;
	mov.f32 	%f1350, %f1321;
	mov.f32 	%f1351, %f1322;
	mov.f32 	%f1352, %f1323;
	mov.f32 	%f1353, %f1324;
	mov.f32 	%f1354, %f1325;
	mov.f32 	%f1355, %f1326;
	mov.f32 	%f1356, %f1327;
	mov.f32 	%f1357, %f1398;
	mov.f32 	%f1358, %f1328;
	mov.f32 	%f1359, %f1329;
	mov.f32 	%f1360, %f1330;
	mov.f32 	%f1361, %f1331;
	mov.f32 	%f1362, %f1332;
	mov.f32 	%f1363, %f1333;
	mov.u32 	%r1332, %r1303;
	mov.u32 	%r1333, %r1304;
	mov.u32 	%r1334, %r1305;
	mov.u32 	%r1335, %r1306;
	mov.u32 	%r1336, %r1307;
	mov.u32 	%r1337, %r1308;
	mov.u32 	%r1338, %r1309;
	mov.u32 	%r1339, %r1310;
	mov.u32 	%r1340, %r1311;
	mov.u32 	%r1341, %r1312;
	mov.u32 	%r1342, %r1313;
	mov.u32 	%r1343, %r1314;
	mov.u32 	%r1344, %r1315;
	mov.u32 	%r1345, %r1316;
	mov.u32 	%r1346, %r1317;
	mov.u32 	%r1347, %r1318;
	mov.u32 	%r1348, %r1319;
	mov.u32 	%r1349, %r1320;
	mov.u32 	%r1350, %r1321;
	mov.u32 	%r1351, %r1322;
	mov.u32 	%r1352, %r1323;
	mov.u32 	%r1353, %r1324;
	mov.u32 	%r1354, %r1395;
	mov.u32 	%r1355, %r1325;
	mov.u32 	%r1356, %r1326;
	mov.u32 	%r1357, %r1327;
	mov.u32 	%r1358, %r1328;
	mov.u32 	%r1359, %r1329;
	mov.u32 	%r1360, %r1330;
	@%p450 bra 	$L__BB8_491;
	setp.leu.f32 	%p451, %f1329, %f1398;
	mov.f32 	%f1335, %f1306;
	mov.f32 	%f1336, %f1307;
	mov.f32 	%f1337, %f1308;
	mov.f32 	%f1338, %f1309;
	mov.f32 	%f1339, %f1310;
	mov.f32 	%f1340, %f1311;
	mov.f32 	%f1341, %f1312;
	mov.f32 	%f1342, %f1313;
	mov.f32 	%f1343, %f1314;
	mov.f32 	%f1344, %f1315;
	mov.f32 	%f1345, %f1316;
	mov.f32 	%f1346, %f1317;
	mov.f32 	%f1347, %f1318;
	mov.f32 	%f1348, %f1319;
	mov.f32 	%f1349, %f1320;
	mov.f32 	%f1350, %f1321;
	mov.f32 	%f1351, %f1322;
	mov.f32 	%f1352, %f1323;
	mov.f32 	%f1353, %f1324;
	mov.f32 	%f1354, %f1325;
	mov.f32 	%f1355, %f1326;
	mov.f32 	%f1356, %f1327;
	mov.f32 	%f1357, %f1328;
	mov.f32 	%f1358, %f1398;
	mov.f32 	%f1359, %f1329;
	mov.f32 	%f1360, %f1330;
	mov.f32 	%f1361, %f1331;
	mov.f32 	%f1362, %f1332;
	mov.f32 	%f1363, %f1333;
	mov.u32 	%r1332, %r1303;
	mov.u32 	%r1333, %r1304;
	mov.u32 	%r1334, %r1305;
	mov.u32 	%r1335, %r1306;
	mov.u32 	%r1336, %r1307;
	mov.u32 	%r1337, %r1308;
	mov.u32 	%r1338, %r1309;
	mov.u32 	%r1339, %r1310;
	mov.u32 	%r1340, %r1311;
	mov.u32 	%r1341, %r1312;
	mov.u32 	%r1342, %r1313;
	mov.u32 	%r1343, %r1314;
	mov.u32 	%r1344, %r1315;
	mov.u32 	%r1345, %r1316;
	mov.u32 	%r1346, %r1317;
	mov.u32 	%r1347, %r1318;
	mov.u32 	%r1348, %r1319;
	mov.u32 	%r1349, %r1320;
	mov.u32 	%r1350, %r1321;
	mov.u32 	%r1351, %r1322;
	mov.u32 	%r1352, %r1323;
	mov.u32 	%r1353, %r1324;
	mov.u32 	%r1354, %r1325;
	mov.u32 	%r1355, %r1395;
	mov.u32 	%r1356, %r1326;
	mov.u32 	%r1357, %r1327;
	mov.u32 	%r1358, %r1328;
	mov.u32 	%r1359, %r1329;
	mov.u32 	%r1360, %r1330;
	@%p451 bra 	$L__BB8_491;
	setp.leu.f32 	%p452, %f1330, %f1398;
	mov.f32 	%f1335, %f1306;
	mov.f32 	%f1336, %f1307;
	mov.f32 	%f1337, %f1308;
	mov.f32 	%f1338, %f1309;
	mov.f32 	%f1339, %f1310;
	mov.f32 	%f1340, %f1311;
	mov.f32 	%f1341, %f1312;
	mov.f32 	%f1342, %f1313;
	mov.f32 	%f1343, %f1314;
	mov.f32 	%f1344, %f1315;
	mov.f32 	%f1345, %f1316;
	mov.f32 	%f1346, %f1317;
	mov.f32 	%f1347, %f1318;
	mov.f32 	%f1348, %f1319;
	mov.f32 	%f1349, %f1320;
	mov.f32 	%f1350, %f1321;
	mov.f32 	%f1351, %f1322;
	mov.f32 	%f1352, %f1323;
	mov.f32 	%f1353, %f1324;
	mov.f32 	%f1354, %f1325;
	mov.f32 	%f1355, %f1326;
	mov.f32 	%f1356, %f1327;
	mov.f32 	%f1357, %f1328;
	mov.f32 	%f1358, %f1329;
	mov.f32 	%f1359, %f1398;
	mov.f32 	%f1360, %f1330;
	mov.f32 	%f1361, %f1331;
	mov.f32 	%f1362, %f1332;
	mov.f32 	%f1363, %f1333;
	mov.u32 	%r1332, %r1303;
	mov.u32 	%r1333, %r1304;
	mov.u32 	%r1334, %r1305;
	mov.u32 	%r1335, %r1306;
	mov.u32 	%r1336, %r1307;
	mov.u32 	%r1337, %r1308;
	mov.u32 	%r1338, %r1309;
	mov.u32 	%r1339, %r1310;
	mov.u32 	%r1340, %r1311;
	mov.u32 	%r1341, %r1312;
	mov.u32 	%r1342, %r1313;
	mov.u32 	%r1343, %r1314;
	mov.u32 	%r1344, %r1315;
	mov.u32 	%r1345, %r1316;
	mov.u32 	%r1346, %r1317;
	mov.u32 	%r1347, %r1318;
	mov.u32 	%r1348, %r1319;
	mov.u32 	%r1349, %r1320;
	mov.u32 	%r1350, %r1321;
	mov.u32 	%r1351, %r1322;
	mov.u32 	%r1352, %r1323;
	mov.u32 	%r1353, %r1324;
	mov.u32 	%r1354, %r1325;
	mov.u32 	%r1355, %r1326;
	mov.u32 	%r1356, %r1395;
	mov.u32 	%r1357, %r1327;
	mov.u32 	%r1358, %r1328;
	mov.u32 	%r1359, %r1329;
	mov.u32 	%r1360, %r1330;
	@%p452 bra 	$L__BB8_491;
	setp.leu.f32 	%p453, %f1331, %f1398;
	mov.f32 	%f1335, %f1306;
	mov.f32 	%f1336, %f1307;
	mov.f32 	%f1337, %f1308;
	mov.f32 	%f1338, %f1309;
	mov.f32 	%f1339, %f1310;
	mov.f32 	%f1340, %f1311;
	mov.f32 	%f1341, %f1312;
	mov.f32 	%f1342, %f1313;
	mov.f32 	%f1343, %f1314;
	mov.f32 	%f1344, %f1315;
	mov.f32 	%f1345, %f1316;
	mov.f32 	%f1346, %f1317;
	mov.f32 	%f1347, %f1318;
	mov.f32 	%f1348, %f1319;
	mov.f32 	%f1349, %f1320;
	mov.f32 	%f1350, %f1321;
	mov.f32 	%f1351, %f1322;
	mov.f32 	%f1352, %f1323;
	mov.f32 	%f1353, %f1324;
	mov.f32 	%f1354, %f1325;
	mov.f32 	%f1355, %f1326;
	mov.f32 	%f1356, %f1327;
	mov.f32 	%f1357, %f1328;
	mov.f32 	%f1358, %f1329;
	mov.f32 	%f1359, %f1330;
	mov.f32 	%f1360, %f1398;
	mov.f32 	%f1361, %f1331;
	mov.f32 	%f1362, %f1332;
	mov.f32 	%f1363, %f1333;
	mov.u32 	%r1332, %r1303;
	mov.u32 	%r1333, %r1304;
	mov.u32 	%r1334, %r1305;
	mov.u32 	%r1335, %r1306;
	mov.u32 	%r1336, %r1307;
	mov.u32 	%r1337, %r1308;
	mov.u32 	%r1338, %r1309;
	mov.u32 	%r1339, %r1310;
	mov.u32 	%r1340, %r1311;
	mov.u32 	%r1341, %r1312;
	mov.u32 	%r1342, %r1313;
	mov.u32 	%r1343, %r1314;
	mov.u32 	%r1344, %r1315;
	mov.u32 	%r1345, %r1316;
	mov.u32 	%r1346, %r1317;
	mov.u32 	%r1347, %r1318;
	mov.u32 	%r1348, %r1319;
	mov.u32 	%r1349, %r1320;
	mov.u32 	%r1350, %r1321;
	mov.u32 	%r1351, %r1322;
	mov.u32 	%r1352, %r1323;
	mov.u32 	%r1353, %r1324;
	mov.u32 	%r1354, %r1325;
	mov.u32 	%r1355, %r1326;
	mov.u32 	%r1356, %r1327;
	mov.u32 	%r1357, %r1395;
	mov.u32 	%r1358, %r1328;
	mov.u32 	%r1359, %r1329;
	mov.u32 	%r1360, %r1330;
	@%p453 bra 	$L__BB8_491;
	setp.leu.f32 	%p454, %f1332, %f1398;
	mov.f32 	%f1335, %f1306;
	mov.f32 	%f1336, %f1307;
	mov.f32 	%f1337, %f1308;
	mov.f32 	%f1338, %f1309;
	mov.f32 	%f1339, %f1310;
	mov.f32 	%f1340, %f1311;
	mov.f32 	%f1341, %f1312;
	mov.f32 	%f1342, %f1313;
	mov.f32 	%f1343, %f1314;
	mov.f32 	%f1344, %f1315;
	mov.f32 	%f1345, %f1316;
	mov.f32 	%f1346, %f1317;
	mov.f32 	%f1347, %f1318;
	mov.f32 	%f1348, %f1319;
	mov.f32 	%f1349, %f1320;
	mov.f32 	%f1350, %f1321;
	mov.f32 	%f1351, %f1322;
	mov.f32 	%f1352, %f1323;
	mov.f32 	%f1353, %f1324;
	mov.f32 	%f1354, %f1325;
	mov.f32 	%f1355, %f1326;
	mov.f32 	%f1356, %f1327;
	mov.f32 	%f1357, %f1328;
	mov.f32 	%f1358, %f1329;
	mov.f32 	%f1359, %f1330;
	mov.f32 	%f1360, %f1331;
	mov.f32 	%f1361, %f1398;
	mov.f32 	%f1362, %f1332;
	mov.f32 	%f1363, %f1333;
	mov.u32 	%r1332, %r1303;
	mov.u32 	%r1333, %r1304;
	mov.u32 	%r1334, %r1305;
	mov.u32 	%r1335, %r1306;
	mov.u32 	%r1336, %r1307;
	mov.u32 	%r1337, %r1308;
	mov.u32 	%r1338, %r1309;
	mov.u32 	%r1339, %r1310;
	mov.u32 	%r1340, %r1311;
	mov.u32 	%r1341, %r1312;
	mov.u32 	%r1342, %r1313;
	mov.u32 	%r1343, %r1314;
	mov.u32 	%r1344, %r1315;
	mov.u32 	%r1345, %r1316;
	mov.u32 	%r1346, %r1317;
	mov.u32 	%r1347, %r1318;
	mov.u32 	%r1348, %r1319;
	mov.u32 	%r1349, %r1320;
	mov.u32 	%r1350, %r1321;
	mov.u32 	%r1351, %r1322;
	mov.u32 	%r1352, %r1323;
	mov.u32 	%r1353, %r1324;
	mov.u32 	%r1354, %r1325;
	mov.u32 	%r1355, %r1326;
	mov.u32 	%r1356, %r1327;
	mov.u32 	%r1357, %r1328;
	mov.u32 	%r1358, %r1395;
	mov.u32 	%r1359, %r1329;
	mov.u32 	%r1360, %r1330;
	@%p454 bra 	$L__BB8_491;
	setp.leu.f32 	%p455, %f1333, %f1398;
	mov.f32 	%f1335, %f1306;
	mov.f32 	%f1336, %f1307;
	mov.f32 	%f1337, %f1308;
	mov.f32 	%f1338, %f1309;
	mov.f32 	%f1339, %f1310;
	mov.f32 	%f1340, %f1311;
	mov.f32 	%f1341, %f1312;
	mov.f32 	%f1342, %f1313;
	mov.f32 	%f1343, %f1314;
	mov.f32 	%f1344, %f1315;
	mov.f32 	%f1345, %f1316;
	mov.f32 	%f1346, %f1317;
	mov.f32 	%f1347, %f1318;
	mov.f32 	%f1348, %f1319;
	mov.f32 	%f1349, %f1320;
	mov.f32 	%f1350, %f1321;
	mov.f32 	%f1351, %f1322;
	mov.f32 	%f1352, %f1323;
	mov.f32 	%f1353, %f1324;
	mov.f32 	%f1354, %f1325;
	mov.f32 	%f1355, %f1326;
	mov.f32 	%f1356, %f1327;
	mov.f32 	%f1357, %f1328;
	mov.f32 	%f1358, %f1329;
	mov.f32 	%f1359, %f1330;
	mov.f32 	%f1360, %f1331;
	mov.f32 	%f1361, %f1332;
	mov.f32 	%f1362, %f1398;
	mov.f32 	%f1363, %f1333;
	mov.u32 	%r1332, %r1303;
	mov.u32 	%r1333, %r1304;
	mov.u32 	%r1334, %r1305;
	mov.u32 	%r1335, %r1306;
	mov.u32 	%r1336, %r1307;
	mov.u32 	%r1337, %r1308;
	mov.u32 	%r1338, %r1309;
	mov.u32 	%r1339, %r1310;
	mov.u32 	%r1340, %r1311;
	mov.u32 	%r1341, %r1312;
	mov.u32 	%r1342, %r1313;
	mov.u32 	%r1343, %r1314;
	mov.u32 	%r1344, %r1315;
	mov.u32 	%r1345, %r1316;
	mov.u32 	%r1346, %r1317;
	mov.u32 	%r1347, %r1318;
	mov.u32 	%r1348, %r1319;
	mov.u32 	%r1349, %r1320;
	mov.u32 	%r1350, %r1321;
	mov.u32 	%r1351, %r1322;
	mov.u32 	%r1352, %r1323;
	mov.u32 	%r1353, %r1324;
	mov.u32 	%r1354, %r1325;
	mov.u32 	%r1355, %r1326;
	mov.u32 	%r1356, %r1327;
	mov.u32 	%r1357, %r1328;
	mov.u32 	%r1358, %r1329;
	mov.u32 	%r1359, %r1395;
	mov.u32 	%r1360, %r1330;
	@%p455 bra 	$L__BB8_491;
	setp.leu.f32 	%p456, %f1427, %f1398;
	mov.f32 	%f1335, %f1306;
	mov.f32 	%f1336, %f1307;
	mov.f32 	%f1337, %f1308;
	mov.f32 	%f1338, %f1309;
	mov.f32 	%f1339, %f1310;
	mov.f32 	%f1340, %f1311;
	mov.f32 	%f1341, %f1312;
	mov.f32 	%f1342, %f1313;
	mov.f32 	%f1343, %f1314;
	mov.f32 	%f1344, %f1315;
	mov.f32 	%f1345, %f1316;
	mov.f32 	%f1346, %f1317;
	mov.f32 	%f1347, %f1318;
	mov.f32 	%f1348, %f1319;
	mov.f32 	%f1349, %f1320;
	mov.f32 	%f1350, %f1321;
	mov.f32 	%f1351, %f1322;
	mov.f32 	%f1352, %f1323;
	mov.f32 	%f1353, %f1324;
	mov.f32 	%f1354, %f1325;
	mov.f32 	%f1355, %f1326;
	mov.f32 	%f1356, %f1327;
	mov.f32 	%f1357, %f1328;
	mov.f32 	%f1358, %f1329;
	mov.f32 	%f1359, %f1330;
	mov.f32 	%f1360, %f1331;
	mov.f32 	%f1361, %f1332;
	mov.f32 	%f1362, %f1333;
	mov.f32 	%f1363, %f1398;
	mov.u32 	%r1332, %r1303;
	mov.u32 	%r1333, %r1304;
	mov.u32 	%r1334, %r1305;
	mov.u32 	%r1335, %r1306;
	mov.u32 	%r1336, %r1307;
	mov.u32 	%r1337, %r1308;
	mov.u32 	%r1338, %r1309;
	mov.u32 	%r1339, %r1310;
	mov.u32 	%r1340, %r1311;
	mov.u32 	%r1341, %r1312;
	mov.u32 	%r1342, %r1313;
	mov.u32 	%r1343, %r1314;
	mov.u32 	%r1344, %r1315;
	mov.u32 	%r1345, %r1316;
	mov.u32 	%r1346, %r1317;
	mov.u32 	%r1347, %r1318;
	mov.u32 	%r1348, %r1319;
	mov.u32 	%r1349, %r1320;
	mov.u32 	%r1350, %r1321;
	mov.u32 	%r1351, %r1322;
	mov.u32 	%r1352, %r1323;
	mov.u32 	%r1353, %r1324;
	mov.u32 	%r1354, %r1325;
	mov.u32 	%r1355, %r1326;
	mov.u32 	%r1356, %r1327;
	mov.u32 	%r1357, %r1328;
	mov.u32 	%r1358, %r1329;
	mov.u32 	%r1359, %r1330;
	mov.u32 	%r1360, %r1395;
	@%p456 bra 	$L__BB8_491;
	mov.f32 	%f1335, %f1306;
	mov.f32 	%f1336, %f1307;
	mov.f32 	%f1337, %f1308;
	mov.f32 	%f1338, %f1309;
	mov.f32 	%f1339, %f1310;
	mov.f32 	%f1340, %f1311;
	mov.f32 	%f1341, %f1312;
	mov.f32 	%f1342, %f1313;
	mov.f32 	%f1343, %f1314;
	mov.f32 	%f1344, %f1315;
	mov.f32 	%f1345, %f1316;
	mov.f32 	%f1346, %f1317;
	mov.f32 	%f1347, %f1318;
	mov.f32 	%f1348, %f1319;
	mov.f32 	%f1349, %f1320;
	mov.f32 	%f1350, %f1321;
	mov.f32 	%f1351, %f1322;
	mov.f32 	%f1352, %f1323;
	mov.f32 	%f1353, %f1324;
	mov.f32 	%f1354, %f1325;
	mov.f32 	%f1355, %f1326;
	mov.f32 	%f1356, %f1327;
	mov.f32 	%f1357, %f1328;
	mov.f32 	%f1358, %f1329;
	mov.f32 	%f1359, %f1330;
	mov.f32 	%f1360, %f1331;
	mov.f32 	%f1361, %f1332;
	mov.f32 	%f1362, %f1333;
	mov.f32 	%f1363, %f1427;
	mov.f32 	%f1427, %f1398;
	mov.u32 	%r1332, %r1303;
	mov.u32 	%r1333, %r1304;
	mov.u32 	%r1334, %r1305;
	mov.u32 	%r1335, %r1306;
	mov.u32 	%r1336, %r1307;
	mov.u32 	%r1337, %r1308;
	mov.u32 	%r1338, %r1309;
	mov.u32 	%r1339, %r1310;
	mov.u32 	%r1340, %r1311;
	mov.u32 	%r1341, %r1312;
	mov.u32 	%r1342, %r1313;
	mov.u32 	%r1343, %r1314;
	mov.u32 	%r1344, %r1315;
	mov.u32 	%r1345, %r1316;
	mov.u32 	%r1346, %r1317;
	mov.u32 	%r1347, %r1318;
	mov.u32 	%r1348, %r1319;
	mov.u32 	%r1349, %r1320;
	mov.u32 	%r1350, %r1321;
	mov.u32 	%r1351, %r1322;
	mov.u32 	%r1352, %r1323;
	mov.u32 	%r1353, %r1324;
	mov.u32 	%r1354, %r1325;
	mov.u32 	%r1355, %r1326;
	mov.u32 	%r1356, %r1327;
	mov.u32 	%r1357, %r1328;
	mov.u32 	%r1358, %r1329;
	mov.u32 	%r1359, %r1330;
	mov.u32 	%r1360, %r1424;
	mov.u32 	%r1424, %r1395;
$L__BB8_491:
	setp.leu.f32 	%p457, %f1335, %f1397;
	mov.f32 	%f1365, %f1397;
	mov.f32 	%f1366, %f1335;
	mov.f32 	%f1367, %f1336;
	mov.f32 	%f1368, %f1337;
	mov.f32 	%f1369, %f1338;
	mov.f32 	%f1370, %f1339;
	mov.f32 	%f1371, %f1340;
	mov.f32 	%f1372, %f1341;
	mov.f32 	%f1373, %f1342;
	mov.f32 	%f1374, %f1343;
	mov.f32 	%f1375, %f1344;
	mov.f32 	%f1376, %f1345;
	mov.f32 	%f1377, %f1346;
	mov.f32 	%f1378, %f1347;
	mov.f32 	%f1379, %f1348;
	mov.f32 	%f1380, %f1349;
	mov.f32 	%f1381, %f1350;
	mov.f32 	%f1382, %f1351;
	mov.f32 	%f1383, %f1352;
	mov.f32 	%f1384, %f1353;
	mov.f32 	%f1385, %f1354;
	mov.f32 	%f1386, %f1355;
	mov.f32 	%f1387, %f1356;
	mov.f32 	%f1388, %f1357;
	mov.f32 	%f1389, %f1358;
	mov.f32 	%f1390, %f1359;
	mov.f32 	%f1391, %f1360;
	mov.f32 	%f1392, %f1361;
	mov.f32 	%f1393, %f1362;
	mov.f32 	%f1394, %f1363;
	mov.u32 	%r1362, %r1394;
	mov.u32 	%r1363, %r1332;
	mov.u32 	%r1364, %r1333;
	mov.u32 	%r1365, %r1334;
	mov.u32 	%r1366, %r1335;
	mov.u32 	%r1367, %r1336;
	mov.u32 	%r1368, %r1337;
	mov.u32 	%r1369, %r1338;
	mov.u32 	%r1370, %r1339;
	mov.u32 	%r1371, %r1340;
	mov.u32 	%r1372, %r1341;
	mov.u32 	%r1373, %r1342;
	mov.u32 	%r1374, %r1343;
	mov.u32 	%r1375, %r1344;
	mov.u32 	%r1376, %r1345;
	mov.u32 	%r1377, %r1346;
	mov.u32 	%r1378, %r1347;
	mov.u32 	%r1379, %r1348;
	mov.u32 	%r1380, %r1349;
	mov.u32 	%r1381, %r1350;
	mov.u32 	%r1382, %r1351;
	mov.u32 	%r1383, %r1352;
	mov.u32 	%r1384, %r1353;
	mov.u32 	%r1385, %r1354;
	mov.u32 	%r1386, %r1355;
	mov.u32 	%r1387, %r1356;
	mov.u32 	%r1388, %r1357;
	mov.u32 	%r1389, %r1358;
	mov.u32 	%r1390, %r1359;
	mov.u32 	%r1391, %r1360;
	@%p457 bra 	$L__BB8_522;
	setp.leu.f32 	%p458, %f1336, %f1397;
	mov.f32 	%f1365, %f1335;
	mov.f32 	%f1366, %f1397;
	mov.f32 	%f1367, %f1336;
	mov.f32 	%f1368, %f1337;
	mov.f32 	%f1369, %f1338;
	mov.f32 	%f1370, %f1339;
	mov.f32 	%f1371, %f1340;
	mov.f32 	%f1372, %f1341;
	mov.f32 	%f1373, %f1342;
	mov.f32 	%f1374, %f1343;
	mov.f32 	%f1375, %f1344;
	mov.f32 	%f1376, %f1345;
	mov.f32 	%f1377, %f1346;
	mov.f32 	%f1378, %f1347;
	mov.f32 	%f1379, %f1348;
	mov.f32 	%f1380, %f1349;
	mov.f32 	%f1381, %f1350;
	mov.f32 	%f1382, %f1351;
	mov.f32 	%f1383, %f1352;
	mov.f32 	%f1384, %f1353;
	mov.f32 	%f1385, %f1354;
	mov.f32 	%f1386, %f1355;
	mov.f32 	%f1387, %f1356;
	mov.f32 	%f1388, %f1357;
	mov.f32 	%f1389, %f1358;
	mov.f32 	%f1390, %f1359;
	mov.f32 	%f1391, %f1360;
	mov.f32 	%f1392, %f1361;
	mov.f32 	%f1393, %f1362;
	mov.f32 	%f1394, %f1363;
	mov.u32 	%r1362, %r1332;
	mov.u32 	%r1363, %r1394;
	mov.u32 	%r1364, %r1333;
	mov.u32 	%r1365, %r1334;
	mov.u32 	%r1366, %r1335;
	mov.u32 	%r1367, %r1336;
	mov.u32 	%r1368, %r1337;
	mov.u32 	%r1369, %r1338;
	mov.u32 	%r1370, %r1339;
	mov.u32 	%r1371, %r1340;
	mov.u32 	%r1372, %r1341;
	mov.u32 	%r1373, %r1342;
	mov.u32 	%r1374, %r1343;
	mov.u32 	%r1375, %r1344;
	mov.u32 	%r1376, %r1345;
	mov.u32 	%r1377, %r1346;
	mov.u32 	%r1378, %r1347;
	mov.u32 	%r1379, %r1348;
	mov.u32 	%r1380, %r1349;
	mov.u32 	%r1381, %r1350;
	mov.u32 	%r1382, %r1351;
	mov.u32 	%r1383, %r1352;
	mov.u32 	%r1384, %r1353;
	mov.u32 	%r1385, %r1354;
	mov.u32 	%r1386, %r1355;
	mov.u32 	%r1387, %r1356;
	mov.u32 	%r1388, %r1357;
	mov.u32 	%r1389, %r1358;
	mov.u32 	%r1390, %r1359;
	mov.u32 	%r1391, %r1360;
	@%p458 bra 	$L__BB8_522;
	setp.leu.f32 	%p459, %f1337, %f1397;
	mov.f32 	%f1365, %f1335;
	mov.f32 	%f1366, %f1336;
	mov.f32 	%f1367, %f1397;
	mov.f32 	%f1368, %f1337;
	mov.f32 	%f1369, %f1338;
	mov.f32 	%f1370, %f1339;
	mov.f32 	%f1371, %f1340;
	mov.f32 	%f1372, %f1341;
	mov.f32 	%f1373, %f1342;
	mov.f32 	%f1374, %f1343;
	mov.f32 	%f1375, %f1344;
	mov.f32 	%f1376, %f1345;
	mov.f32 	%f1377, %f1346;
	mov.f32 	%f1378, %f1347;
	mov.f32 	%f1379, %f1348;
	mov.f32 	%f1380, %f1349;
	mov.f32 	%f1381, %f1350;
	mov.f32 	%f1382, %f1351;
	mov.f32 	%f1383, %f1352;
	mov.f32 	%f1384, %f1353;
	mov.f32 	%f1385, %f1354;
	mov.f32 	%f1386, %f1355;
	mov.f32 	%f1387, %f1356;
	mov.f32 	%f1388, %f1357;
	mov.f32 	%f1389, %f1358;
	mov.f32 	%f1390, %f1359;
	mov.f32 	%f1391, %f1360;
	mov.f32 	%f1392, %f1361;
	mov.f32 	%f1393, %f1362;
	mov.f32 	%f1394, %f1363;
	mov.u32 	%r1362, %r1332;
	mov.u32 	%r1363, %r1333;
	mov.u32 	%r1364, %r1394;
	mov.u32 	%r1365, %r1334;
	mov.u32 	%r1366, %r1335;
	mov.u32 	%r1367, %r1336;
	mov.u32 	%r1368, %r1337;
	mov.u32 	%r1369, %r1338;
	mov.u32 	%r1370, %r1339;
	mov.u32 	%r1371, %r1340;
	mov.u32 	%r1372, %r1341;
	mov.u32 	%r1373, %r1342;
	mov.u32 	%r1374, %r1343;
	mov.u32 	%r1375, %r1344;
	mov.u32 	%r1376, %r1345;
	mov.u32 	%r1377, %r1346;
	mov.u32 	%r1378, %r1347;
	mov.u32 	%r1379, %r1348;
	mov.u32 	%r1380, %r1349;
	mov.u32 	%r1381, %r1350;
	mov.u32 	%r1382, %r1351;
	mov.u32 	%r1383, %r1352;
	mov.u32 	%r1384, %r1353;
	mov.u32 	%r1385, %r1354;
	mov.u32 	%r1386, %r1355;
	mov.u32 	%r1387, %r1356;
	mov.u32 	%r1388, %r1357;
	mov.u32 	%r1389, %r1358;
	mov.u32 	%r1390, %r1359;
	mov.u32 	%r1391, %r1360;
	@%p459 bra 	$L__BB8_522;
	setp.leu.f32 	%p460, %f1338, %f1397;
	mov.f32 	%f1365, %f1335;
	mov.f32 	%f1366, %f1336;
	mov.f32 	%f1367, %f1337;
	mov.f32 	%f1368, %f1397;
	mov.f32 	%f1369, %f1338;
	mov.f32 	%f1370, %f1339;
	mov.f32 	%f1371, %f1340;
	mov.f32 	%f1372, %f1341;
	mov.f32 	%f1373, %f1342;
	mov.f32 	%f1374, %f1343;
	mov.f32 	%f1375, %f1344;
	mov.f32 	%f1376, %f1345;
	mov.f32 	%f1377, %f1346;
	mov.f32 	%f1378, %f1347;
	mov.f32 	%f1379, %f1348;
	mov.f32 	%f1380, %f1349;
	mov.f32 	%f1381, %f1350;
	mov.f32 	%f1382, %f1351;
	mov.f32 	%f1383, %f1352;
	mov.f32 	%f1384, %f1353;
	mov.f32 	%f1385, %f1354;
	mov.f32 	%f1386, %f1355;
	mov.f32 	%f1387, %f1356;
	mov.f32 	%f1388, %f1357;
	mov.f32 	%f1389, %f1358;
	mov.f32 	%f1390, %f1359;
	mov.f32 	%f1391, %f1360;
	mov.f32 	%f1392, %f1361;
	mov.f32 	%f1393, %f1362;
	mov.f32 	%f1394, %f1363;
	mov.u32 	%r1362, %r1332;
	mov.u32 	%r1363, %r1333;
	mov.u32 	%r1364, %r1334;
	mov.u32 	%r1365, %r1394;
	mov.u32 	%r1366, %r1335;
	mov.u32 	%r1367, %r1336;
	mov.u32 	%r1368, %r1337;
	mov.u32 	%r1369, %r1338;
	mov.u32 	%r1370, %r1339;
	mov.u32 	%r1371, %r1340;
	mov.u32 	%r1372, %r1341;
	mov.u32 	%r1373, %r1342;
	mov.u32 	%r1374, %r1343;
	mov.u32 	%r1375, %r1344;
	mov.u32 	%r1376, %r1345;
	mov.u32 	%r1377, %r1346;
	mov.u32 	%r1378, %r1347;
	mov.u32 	%r1379, %r1348;
	mov.u32 	%r1380, %r1349;
	mov.u32 	%r1381, %r1350;
	mov.u32 	%r1382, %r1351;
	mov.u32 	%r1383, %r1352;
	mov.u32 	%r1384, %r1353;
	mov.u32 	%r1385, %r1354;
	mov.u32 	%r1386, %r1355;
	mov.u32 	%r1387, %r1356;
	mov.u32 	%r1388, %r1357;
	mov.u32 	%r1389, %r1358;
	mov.u32 	%r1390, %r1359;
	mov.u32 	%r1391, %r1360;
	@%p460 bra 	$L__BB8_522;
	setp.leu.f32 	%p461, %f1339, %f1397;
	mov.f32 	%f1365, %f1335;
	mov.f32 	%f1366, %f1336;
	mov.f32 	%f1367, %f1337;
	mov.f32 	%f1368, %f1338;
	mov.f32 	%f1369, %f1397;
	mov.f32 	%f1370, %f1339;
	mov.f32 	%f1371, %f1340;
	mov.f32 	%f1372, %f1341;
	mov.f32 	%f1373, %f1342;
	mov.f32 	%f1374, %f1343;
	mov.f32 	%f1375, %f1344;
	mov.f32 	%f1376, %f1345;
	mov.f32 	%f1377, %f1346;
	mov.f32 	%f1378, %f1347;
	mov.f32 	%f1379, %f1348;
	mov.f32 	%f1380, %f1349;
	mov.f32 	%f1381, %f1350;
	mov.f32 	%f1382, %f1351;
	mov.f32 	%f1383, %f1352;
	mov.f32 	%f1384, %f1353;
	mov.f32 	%f1385, %f1354;
	mov.f32 	%f1386, %f1355;
	mov.f32 	%f1387, %f1356;
	mov.f32 	%f1388, %f1357;
	mov.f32 	%f1389, %f1358;
	mov.f32 	%f1390, %f1359;
	mov.f32 	%f1391, %f1360;
	mov.f32 	%f1392, %f1361;
	mov.f32 	%f1393, %f1362;
	mov.f32 	%f1394, %f1363;
	mov.u32 	%r1362, %r1332;
	mov.u32 	%r1363, %r1333;
	mov.u32 	%r1364, %r1334;
	mov.u32 	%r1365, %r1335;
	mov.u32 	%r1366, %r1394;
	mov.u32 	%r1367, %r1336;
	mov.u32 	%r1368, %r1337;
	mov.u32 	%r1369, %r1338;
	mov.u32 	%r1370, %r1339;
	mov.u32 	%r1371, %r1340;
	mov.u32 	%r1372, %r1341;
	mov.u32 	%r1373, %r1342;
	mov.u32 	%r1374, %r1343;
	mov.u32 	%r1375, %r1344;
	mov.u32 	%r1376, %r1345;
	mov.u32 	%r1377, %r1346;
	mov.u32 	%r1378, %r1347;
	mov.u32 	%r1379, %r1348;
	mov.u32 	%r1380, %r1349;
	mov.u32 	%r1381, %r1350;
	mov.u32 	%r1382, %r1351;
	mov.u32 	%r1383, %r1352;
	mov.u32 	%r1384, %r1353;
	mov.u32 	%r1385, %r1354;
	mov.u32 	%r1386, %r1355;
	mov.u32 	%r1387, %r1356;
	mov.u32 	%r1388, %r1357;
	mov.u32 	%r1389, %r1358;
	mov.u32 	%r1390, %r1359;
	mov.u32 	%r1391, %r1360;
	@%p461 bra 	$L__BB8_522;
	setp.leu.f32 	%p462, %f1340, %f1397;
	mov.f32 	%f1365, %f1335;
	mov.f32 	%f1366, %f1336;
	mov.f32 	%f1367, %f1337;
	mov.f32 	%f1368, %f1338;
	mov.f32 	%f1369, %f1339;
	mov.f32 	%f1370, %f1397;
	mov.f32 	%f1371, %f1340;
	mov.f32 	%f1372, %f1341;
	mov.f32 	%f1373, %f1342;
	mov.f32 	%f1374, %f1343;
	mov.f32 	%f1375, %f1344;
	mov.f32 	%f1376, %f1345;
	mov.f32 	%f1377, %f1346;
	mov.f32 	%f1378, %f1347;
	mov.f32 	%f1379, %f1348;
	mov.f32 	%f1380, %f1349;
	mov.f32 	%f1381, %f1350;
	mov.f32 	%f1382, %f1351;
	mov.f32 	%f1383, %f1352;
	mov.f32 	%f1384, %f1353;
	mov.f32 	%f1385, %f1354;
	mov.f32 	%f1386, %f1355;
	mov.f32 	%f1387, %f1356;
	mov.f32 	%f1388, %f1357;
	mov.f32 	%f1389, %f1358;
	mov.f32 	%f1390, %f1359;
	mov.f32 	%f1391, %f1360;
	mov.f32 	%f1392, %f1361;
	mov.f32 	%f1393, %f1362;
	mov.f32 	%f1394, %f1363;
	mov.u32 	%r1362, %r1332;
	mov.u32 	%r1363, %r1333;
	mov.u32 	%r1364, %r1334;
	mov.u32 	%r1365, %r1335;
	mov.u32 	%r1366, %r1336;
	mov.u32 	%r1367, %r1394;
	mov.u32 	%r1368, %r1337;
	mov.u32 	%r1369, %r1338;
	mov.u32 	%r1370, %r1339;
	mov.u32 	%r1371, %r1340;
	mov.u32 	%r1372, %r1341;
	mov.u32 	%r1373, %r1342;
	mov.u32 	%r1374, %r1343;
	mov.u32 	%r1375, %r1344;
	mov.u32 	%r1376, %r1345;
	mov.u32 	%r1377, %r1346;
	mov.u32 	%r1378, %r1347;
	mov.u32 	%r1379, %r1348;
	mov.u32 	%r1380, %r1349;
	mov.u32 	%r1381, %r1350;
	mov.u32 	%r1382, %r1351;
	mov.u32 	%r1383, %r1352;
	mov.u32 	%r1384, %r1353;
	mov.u32 	%r1385, %r1354;
	mov.u32 	%r1386, %r1355;
	mov.u32 	%r1387, %r1356;
	mov.u32 	%r1388, %r1357;
	mov.u32 	%r1389, %r1358;
	mov.u32 	%r1390, %r1359;
	mov.u32 	%r1391, %r1360;
	@%p462 bra 	$L__BB8_522;
	setp.leu.f32 	%p463, %f1341, %f1397;
	mov.f32 	%f1365, %f1335;
	mov.f32 	%f1366, %f1336;
	mov.f32 	%f1367, %f1337;
	mov.f32 	%f1368, %f1338;
	mov.f32 	%f1369, %f1339;
	mov.f32 	%f1370, %f1340;
	mov.f32 	%f1371, %f1397;
	mov.f32 	%f1372, %f1341;
	mov.f32 	%f1373, %f1342;
	mov.f32 	%f1374, %f1343;
	mov.f32 	%f1375, %f1344;
	mov.f32 	%f1376, %f1345;
	mov.f32 	%f1377, %f1346;
	mov.f32 	%f1378, %f1347;
	mov.f32 	%f1379, %f1348;
	mov.f32 	%f1380, %f1349;
	mov.f32 	%f1381, %f1350;
	mov.f32 	%f1382, %f1351;
	mov.f32 	%f1383, %f1352;
	mov.f32 	%f1384, %f1353;
	mov.f32 	%f1385, %f1354;
	mov.f32 	%f1386, %f1355;
	mov.f32 	%f1387, %f1356;
	mov.f32 	%f1388, %f1357;
	mov.f32 	%f1389, %f1358;
	mov.f32 	%f1390, %f1359;
	mov.f32 	%f1391, %f1360;
	mov.f32 	%f1392, %f1361;
	mov.f32 	%f1393, %f1362;
	mov.f32 	%f1394, %f1363;
	mov.u32 	%r1362, %r1332;
	mov.u32 	%r1363, %r1333;
	mov.u32 	%r1364, %r1334;
	mov.u32 	%r1365, %r1335;
	mov.u32 	%r1366, %r1336;
	mov.u32 	%r1367, %r1337;
	mov.u32 	%r1368, %r1394;
	mov.u32 	%r1369, %r1338;
	mov.u32 	%r1370, %r1339;
	mov.u32 	%r1371, %r1340;
	mov.u32 	%r1372, %r1341;
	mov.u32 	%r1373, %r1342;
	mov.u32 	%r1374, %r1343;
	mov.u32 	%r1375, %r1344;
	mov.u32 	%r1376, %r1345;
	mov.u32 	%r1377, %r1346;
	mov.u32 	%r1378, %r1347;
	mov.u32 	%r1379, %r1348;
	mov.u32 	%r1380, %r1349;
	mov.u32 	%r1381, %r1350;
	mov.u32 	%r1382, %r1351;
	mov.u32 	%r1383, %r1352;
	mov.u32 	%r1384, %r1353;
	mov.u32 	%r1385, %r1354;
	mov.u32 	%r1386, %r1355;
	mov.u32 	%r1387, %r1356;
	mov.u32 	%r1388, %r1357;
	mov.u32 	%r1389, %r1358;
	mov.u32 	%r1390, %r1359;
	mov.u32 	%r1391, %r1360;
	@%p463 bra 	$L__BB8_522;
	setp.leu.f32 	%p464, %f1342, %f1397;
	mov.f32 	%f1365, %f1335;
	mov.f32 	%f1366, %f1336;
	mov.f32 	%f1367, %f1337;
	mov.f32 	%f1368, %f1338;
	mov.f32 	%f1369, %f1339;
	mov.f32 	%f1370, %f1340;
	mov.f32 	%f1371, %f1341;
	mov.f32 	%f1372, %f1397;
	mov.f32 	%f1373, %f1342;
	mov.f32 	%f1374, %f1343;
	mov.f32 	%f1375, %f1344;
	mov.f32 	%f1376, %f1345;
	mov.f32 	%f1377, %f1346;
	mov.f32 	%f1378, %f1347;
	mov.f32 	%f1379, %f1348;
	mov.f32 	%f1380, %f1349;
	mov.f32 	%f1381, %f1350;
	mov.f32 	%f1382, %f1351;
	mov.f32 	%f1383, %f1352;
	mov.f32 	%f1384, %f1353;
	mov.f32 	%f1385, %f1354;
	mov.f32 	%f1386, %f1355;
	mov.f32 	%f1387, %f1356;
	mov.f32 	%f1388, %f1357;
	mov.f32 	%f1389, %f1358;
	mov.f32 	%f1390, %f1359;
	mov.f32 	%f1391, %f1360;
	mov.f32 	%f1392, %f1361;
	mov.f32 	%f1393, %f1362;
	mov.f32 	%f1394, %f1363;
	mov.u32 	%r1362, %r1332;
	mov.u32 	%r1363, %r1333;
	mov.u32 	%r1364, %r1334;
	mov.u32 	%r1365, %r1335;
	mov.u32 	%r1366, %r1336;
	mov.u32 	%r1367, %r1337;
	mov.u32 	%r1368, %r1338;
	mov.u32 	%r1369, %r1394;
	mov.u32 	%r1370, %r1339;
	mov.u32 	%r1371, %r1340;
	mov.u32 	%r1372, %r1341;
	mov.u32 	%r1373, %r1342;
	mov.u32 	%r1374, %r1343;
	mov.u32 	%r1375, %r1344;
	mov.u32 	%r1376, %r1345;
	mov.u32 	%r1377, %r1346;
	mov.u32 	%r1378, %r1347;
	mov.u32 	%r1379, %r1348;
	mov.u32 	%r1380, %r1349;
	mov.u32 	%r1381, %r1350;
	mov.u32 	%r1382, %r1351;
	mov.u32 	%r1383, %r1352;
	mov.u32 	%r1384, %r1353;
	mov.u32 	%r1385, %r1354;
	mov.u32 	%r1386, %r1355;
	mov.u32 	%r1387, %r1356;
	mov.u32 	%r1388, %r1357;
	mov.u32 	%r1389, %r1358;
	mov.u32 	%r1390, %r1359;
	mov.u32 	%r1391, %r1360;
	@%p464 bra 	$L__BB8_522;
	setp.leu.f32 	%p465, %f1343, %f1397;
	mov.f32 	%f1365, %f1335;
	mov.f32 	%f1366, %f1336;
	mov.f32 	%f1367, %f1337;
	mov.f32 	%f1368, %f1338;
	mov.f32 	%f1369, %f1339;
	mov.f32 	%f1370, %f1340;
	mov.f32 	%f1371, %f1341;
	mov.f32 	%f1372, %f1342;
	mov.f32 	%f1373, %f1397;
	mov.f32 	%f1374, %f1343;
	mov.f32 	%f1375, %f1344;
	mov.f32 	%f1376, %f1345;
	mov.f32 	%f1377, %f1346;
	mov.f32 	%f1378, %f1347;
	mov.f32 	%f1379, %f1348;
	mov.f32 	%f1380, %f1349;
	mov.f32 	%f1381, %f1350;
	mov.f32 	%f1382, %f1351;
	mov.f32 	%f1383, %f1352;
	mov.f32 	%f1384, %f1353;
	mov.f32 	%f1385, %f1354;
	mov.f32 	%f1386, %f1355;
	mov.f32 	%f1387, %f1356;
	mov.f32 	%f1388, %f1357;
	mov.f32 	%f1389, %f1358;
	mov.f32 	%f1390, %f1359;
	mov.f32 	%f1391, %f1360;
	mov.f32 	%f1392, %f1361;
	mov.f32 	%f1393, %f1362;
	mov.f32 	%f1394, %f1363;
	mov.u32 	%r1362, %r1332;
	mov.u32 	%r1363, %r1333;
	mov.u32 	%r1364, %r1334;
	mov.u32 	%r1365, %r1335;
	mov.u32 	%r1366, %r1336;
	mov.u32 	%r1367, %r1337;
	mov.u32 	%r1368, %r1338;
	mov.u32 	%r1369, %r1339;
	mov.u32 	%r1370, %r1394;
	mov.u32 	%r1371, %r1340;
	mov.u32 	%r1372, %r1341;
	mov.u32 	%r1373, %r1342;
	mov.u32 	%r1374, %r1343;
	mov.u32 	%r1375, %r1344;
	mov.u32 	%r1376, %r1345;
	mov.u32 	%r1377, %r1346;
	mov.u32 	%r1378, %r1347;
	mov.u32 	%r1379, %r1348;
	mov.u32 	%r1380, %r1349;
	mov.u32 	%r1381, %r1350;
	mov.u32 	%r1382, %r1351;
	mov.u32 	%r1383, %r1352;
	mov.u32 	%r1384, %r1353;
	mov.u32 	%r1385, %r1354;
	mov.u32 	%r1386, %r1355;
	mov.u32 	%r1387, %r1356;
	mov.u32 	%r1388, %r1357;
	mov.u32 	%r1389, %r1358;
	mov.u32 	%r1390, %r1359;
	mov.u32 	%r1391, %r1360;
	@%p465 bra 	$L__BB8_522;
	setp.leu.f32 	%p466, %f1344, %f1397;
	mov.f32 	%f1365, %f1335;
	mov.f32 	%f1366, %f1336;
	mov.f32 	%f1367, %f1337;
	mov.f32 	%f1368, %f1338;
	mov.f32 	%f1369, %f1339;
	mov.f32 	%f1370, %f1340;
	mov.f32 	%f1371, %f1341;
	mov.f32 	%f1372, %f1342;
	mov.f32 	%f1373, %f1343;
	mov.f32 	%f1374, %f1397;
	mov.f32 	%f1375, %f1344;
	mov.f32 	%f1376, %f1345;
	mov.f32 	%f1377, %f1346;
	mov.f32 	%f1378, %f1347;
	mov.f32 	%f1379, %f1348;
	mov.f32 	%f1380, %f1349;
	mov.f32 	%f1381, %f1350;
	mov.f32 	%f1382, %f1351;
	mov.f32 	%f1383, %f1352;
	mov.f32 	%f1384, %f1353;
	mov.f32 	%f1385, %f1354;
	mov.f32 	%f1386, %f1355;
	mov.f32 	%f1387, %f1356;
	mov.f32 	%f1388, %f1357;
	mov.f32 	%f1389, %f1358;
	mov.f32 	%f1390, %f1359;
	mov.f32 	%f1391, %f1360;
	mov.f32 	%f1392, %f1361;
	mov.f32 	%f1393, %f1362;
	mov.f32 	%f1394, %f1363;
	mov.u32 	%r1362, %r1332;
	mov.u32 	%r1363, %r1333;
	mov.u32 	%r1364, %r1334;
	mov.u32 	%r1365, %r1335;
	mov.u32 	%r1366, %r1336;
	mov.u32 	%r1367, %r1337;
	mov.u32 	%r1368, %r1338;
	mov.u32 	%r1369, %r1339;
	mov.u32 	%r1370, %r1340;
	mov.u32 	%r1371, %r1394;
	mov.u32 	%r1372, %r1341;
	mov.u32 	%r1373, %r1342;
	mov.u32 	%r1374, %r1343;
	mov.u32 	%r1375, %r1344;
	mov.u32 	%r1376, %r1345;
	mov.u32 	%r1377, %r1346;
	mov.u32 	%r1378, %r1347;
	mov.u32 	%r1379, %r1348;
	mov.u32 	%r1380, %r1349;
	mov.u32 	%r1381, %r1350;
	mov.u32 	%r1382, %r1351;
	mov.u32 	%r1383, %r1352;
	mov.u32 	%r1384, %r1353;
	mov.u32 	%r1385, %r1354;
	mov.u32 	%r1386, %r1355;
	mov.u32 	%r1387, %r1356;
	mov.u32 	%r1388, %r1357;
	mov.u32 	%r1389, %r1358;
	mov.u32 	%r1390, %r1359;
	mov.u32 	%r1391, %r1360;
	@%p466 bra 	$L__BB8_522;
	setp.leu.f32 	%p467, %f1345, %f1397;
	mov.f32 	%f1365, %f1335;
	mov.f32 	%f1366, %f1336;
	mov.f32 	%f1367, %f1337;
	mov.f32 	%f1368, %f1338;
	mov.f32 	%f1369, %f1339;
	mov.f32 	%f1370, %f1340;
	mov.f32 	%f1371, %f1341;
	mov.f32 	%f1372, %f1342;
	mov.f32 	%f1373, %f1343;
	mov.f32 	%f1374, %f1344;
	mov.f32 	%f1375, %f1397;
	mov.f32 	%f1376, %f1345;
	mov.f32 	%f1377, %f1346;
	mov.f32 	%f1378, %f1347;
	mov.f32 	%f1379, %f1348;
	mov.f32 	%f1380, %f1349;
	mov.f32 	%f1381, %f1350;
	mov.f32 	%f1382, %f1351;
	mov.f32 	%f1383, %f1352;
	mov.f32 	%f1384, %f1353;
	mov.f32 	%f1385, %f1354;
	mov.f32 	%f1386, %f1355;
	mov.f32 	%f1387, %f1356;
	mov.f32 	%f1388, %f1357;
	mov.f32 	%f1389, %f1358;
	mov.f32 	%f1390, %f1359;
	mov.f32 	%f1391, %f1360;
	mov.f32 	%f1392, %f1361;
	mov.f32 	%f1393, %f1362;
	mov.f32 	%f1394, %f1363;
	mov.u32 	%r1362, %r1332;
	mov.u32 	%r1363, %r1333;
	mov.u32 	%r1364, %r1334;
	mov.u32 	%r1365, %r1335;
	mov.u32 	%r1366, %r1336;
	mov.u32 	%r1367, %r1337;
	mov.u32 	%r1368, %r1338;
	mov.u32 	%r1369, %r1339;
	mov.u32 	%r1370, %r1340;
	mov.u32 	%r1371, %r1341;
	mov.u32 	%r1372, %r1394;
	mov.u32 	%r1373, %r1342;
	mov.u32 	%r1374, %r1343;
	mov.u32 	%r1375, %r1344;
	mov.u32 	%r1376, %r1345;
	mov.u32 	%r1377, %r1346;
	mov.u32 	%r1378, %r1347;
	mov.u32 	%r1379, %r1348;
	mov.u32 	%r1380, %r1349;
	mov.u32 	%r1381, %r1350;
	mov.u32 	%r1382, %r1351;
	mov.u32 	%r1383, %r1352;
	mov.u32 	%r1384, %r1353;
	mov.u32 	%r1385, %r1354;
	mov.u32 	%r1386, %r1355;
	mov.u32 	%r1387, %r1356;
	mov.u32 	%r1388, %r1357;
	mov.u32 	%r1389, %r1358;
	mov.u32 	%r1390, %r1359;
	mov.u32 	%r1391, %r1360;
	@%p467 bra 	$L__BB8_522;
	setp.leu.f32 	%p468, %f1346, %f1397;
	mov.f32 	%f1365, %f1335;
	mov.f32 	%f1366, %f1336;
	mov.f32 	%f1367, %f1337;
	mov.f32 	%f1368, %f1338;
	mov.f32 	%f1369, %f1339;
	mov.f32 	%f1370, %f1340;
	mov.f32 	%f1371, %f1341;
	mov.f32 	%f1372, %f1342;
	mov.f32 	%f1373, %f1343;
	mov.f32 	%f1374, %f1344;
	mov.f32 	%f1375, %f1345;
	mov.f32 	%f1376, %f1397;
	mov.f32 	%f1377, %f1346;
	mov.f32 	%f1378, %f1347;
	mov.f32 	%f1379, %f1348;
	mov.f32 	%f1380, %f1349;
	mov.f32 	%f1381, %f1350;
	mov.f32 	%f1382, %f1351;
	mov.f32 	%f1383, %f1352;
	mov.f32 	%f1384, %f1353;
	mov.f32 	%f1385, %f1354;
	mov.f32 	%f1386, %f1355;
	mov.f32 	%f1387, %f1356;
	mov.f32 	%f1388, %f1357;
	mov.f32 	%f1389, %f1358;
	mov.f32 	%f1390, %f1359;
	mov.f32 	%f1391, %f1360;
	mov.f32 	%f1392, %f1361;
	mov.f32 	%f1393, %f1362;
	mov.f32 	%f1394, %f1363;
	mov.u32 	%r1362, %r1332;
	mov.u32 	%r1363, %r1333;
	mov.u32 	%r1364, %r1334;
	mov.u32 	%r1365, %r1335;
	mov.u32 	%r1366, %r1336;
	mov.u32 	%r1367, %r1337;
	mov.u32 	%r1368, %r1338;
	mov.u32 	%r1369, %r1339;
	mov.u32 	%r1370, %r1340;
	mov.u32 	%r1371, %r1341;
	mov.u32 	%r1372, %r1342;
	mov.u32 	%r1373, %r1394;
	mov.u32 	%r1374, %r1343;
	mov.u32 	%r1375, %r1344;
	mov.u32 	%r1376, %r1345;
	mov.u32 	%r1377, %r1346;
	mov.u32 	%r1378, %r1347;
	mov.u32 	%r1379, %r1348;
	mov.u32 	%r1380, %r1349;
	mov.u32 	%r1381, %r1350;
	mov.u32 	%r1382, %r1351;
	mov.u32 	%r1383, %r1352;
	mov.u32 	%r1384, %r1353;
	mov.u32 	%r1385, %r1354;
	mov.u32 	%r1386, %r1355;
	mov.u32 	%r1387, %r1356;
	mov.u32 	%r1388, %r1357;
	mov.u32 	%r1389, %r1358;
	mov.u32 	%r1390, %r1359;
	mov.u32 	%r1391, %r1360;
	@%p468 bra 	$L__BB8_522;
	setp.leu.f32 	%p469, %f1347, %f1397;
	mov.f32 	%f1365, %f1335;
	mov.f32 	%f1366, %f1336;
	mov.f32 	%f1367, %f1337;
	mov.f32 	%f1368, %f1338;
	mov.f32 	%f1369, %f1339;
	mov.f32 	%f1370, %f1340;
	mov.f32 	%f1371, %f1341;
	mov.f32 	%f1372, %f1342;
	mov.f32 	%f1373, %f1343;
	mov.f32 	%f1374, %f1344;
	mov.f32 	%f1375, %f1345;
	mov.f32 	%f1376, %f1346;
	mov.f32 	%f1377, %f1397;
	mov.f32 	%f1378, %f1347;
	mov.f32 	%f1379, %f1348;
	mov.f32 	%f1380, %f1349;
	mov.f32 	%f1381, %f1350;
	mov.f32 	%f1382, %f1351;
	mov.f32 	%f1383, %f1352;
	mov.f32 	%f1384, %f1353;
	mov.f32 	%f1385, %f1354;
	mov.f32 	%f1386, %f1355;
	mov.f32 	%f1387, %f1356;
	mov.f32 	%f1388, %f1357;
	mov.f32 	%f1389, %f1358;
	mov.f32 	%f1390, %f1359;
	mov.f32 	%f1391, %f1360;
	mov.f32 	%f1392, %f1361;
	mov.f32 	%f1393, %f1362;
	mov.f32 	%f1394, %f1363;
	mov.u32 	%r1362, %r1332;
	mov.u32 	%r1363, %r1333;
	mov.u32 	%r1364, %r1334;
	mov.u32 	%r1365, %r1335;
	mov.u32 	%r1366, %r1336;
	mov.u32 	%r1367, %r1337;
	mov.u32 	%r1368, %r1338;
	mov.u32 	%r1369, %r1339;
	mov.u32 	%r1370, %r1340;
	mov.u32 	%r1371, %r1341;
	mov.u32 	%r1372, %r1342;
	mov.u32 	%r1373, %r1343;
	mov.u32 	%r1374, %r1394;
	mov.u32 	%r1375, %r1344;
	mov.u32 	%r1376, %r1345;
	mov.u32 	%r1377, %r1346;
	mov.u32 	%r1378, %r1347;
	mov.u32 	%r1379, %r1348;
	mov.u32 	%r1380, %r1349;
	mov.u32 	%r1381, %r1350;
	mov.u32 	%r1382, %r1351;
	mov.u32 	%r1383, %r1352;
	mov.u32 	%r1384, %r1353;
	mov.u32 	%r1385, %r1354;
	mov.u32 	%r1386, %r1355;
	mov.u32 	%r1387, %r1356;
	mov.u32 	%r1388, %r1357;
	mov.u32 	%r1389, %r1358;
	mov.u32 	%r1390, %r1359;
	mov.u32 	%r1391, %r1360;
	@%p469 bra 	$L__BB8_522;
	setp.leu.f32 	%p470, %f1348, %f1397;
	mov.f32 	%f1365, %f1335;
	mov.f32 	%f1366, %f1336;
	mov.f32 	%f1367, %f1337;
	mov.f32 	%f1368, %f1338;
	mov.f32 	%f1369, %f1339;
	mov.f32 	%f1370, %f1340;
	mov.f32 	%f1371, %f1341;
	mov.f32 	%f1372, %f1342;
	mov.f32 	%f1373, %f1343;
	mov.f32 	%f1374, %f1344;
	mov.f32 	%f1375, %f1345;
	mov.f32 	%f1376, %f1346;
	mov.f32 	%f1377, %f1347;
	mov.f32 	%f1378, %f1397;
	mov.f32 	%f1379, %f1348;
	mov.f32 	%f1380, %f1349;
	mov.f32 	%f1381, %f1350;
	mov.f32 	%f1382, %f1351;
	mov.f32 	%f1383, %f1352;
	mov.f32 	%f1384, %f1353;
	mov.f32 	%f1385, %f1354;
	mov.f32 	%f1386, %f1355;
	mov.f32 	%f1387, %f1356;
	mov.f32 	%f1388, %f1357;
	mov.f32 	%f1389, %f1358;
	mov.f32 	%f1390, %f1359;
	mov.f32 	%f1391, %f1360;
	mov.f32 	%f1392, %f1361;
	mov.f32 	%f1393, %f1362;
	mov.f32 	%f1394, %f1363;
	mov.u32 	%r1362, %r1332;
	mov.u32 	%r1363, %r1333;
	mov.u32 	%r1364, %r1334;
	mov.u32 	%r1365, %r1335;
	mov.u32 	%r1366, %r1336;
	mov.u32 	%r1367, %r1337;
	mov.u32 	%r1368, %r1338;
	mov.u32 	%r1369, %r1339;
	mov.u32 	%r1370, %r1340;
	mov.u32 	%r1371, %r1341;
	mov.u32 	%r1372, %r1342;
	mov.u32 	%r1373, %r1343;
	mov.u32 	%r1374, %r1344;
	mov.u32 	%r1375, %r1394;
	mov.u32 	%r1376, %r1345;
	mov.u32 	%r1377, %r1346;
	mov.u32 	%r1378, %r1347;
	mov.u32 	%r1379, %r1348;
	mov.u32 	%r1380, %r1349;
	mov.u32 	%r1381, %r1350;
	mov.u32 	%r1382, %r1351;
	mov.u32 	%r1383, %r1352;
	mov.u32 	%r1384, %r1353;
	mov.u32 	%r1385, %r1354;
	mov.u32 	%r1386, %r1355;
	mov.u32 	%r1387, %r1356;
	mov.u32 	%r1388, %r1357;
	mov.u32 	%r1389, %r1358;
	mov.u32 	%r1390, %r1359;
	mov.u32 	%r1391, %r1360;
	@%p470 bra 	$L__BB8_522;
	setp.leu.f32 	%p471, %f1349, %f1397;
	mov.f32 	%f1365, %f1335;
	mov.f32 	%f1366, %f1336;
	mov.f32 	%f1367, %f1337;
	mov.f32 	%f1368, %f1338;
	mov.f32 	%f1369, %f1339;
	mov.f32 	%f1370, %f1340;
	mov.f32 	%f1371, %f1341;
	mov.f32 	%f1372, %f1342;
	mov.f32 	%f1373, %f1343;
	mov.f32 	%f1374, %f1344;
	mov.f32 	%f1375, %f1345;
	mov.f32 	%f1376, %f1346;
	mov.f32 	%f1377, %f1347;
	mov.f32 	%f1378, %f1348;
	mov.f32 	%f1379, %f1397;
	mov.f32 	%f1380, %f1349;
	mov.f32 	%f1381, %f1350;
	mov.f32 	%f1382, %f1351;
	mov.f32 	%f1383, %f1352;
	mov.f32 	%f1384, %f1353;
	mov.f32 	%f1385, %f1354;
	mov.f32 	%f1386, %f1355;
	mov.f32 	%f1387, %f1356;
	mov.f32 	%f1388, %f1357;
	mov.f32 	%f1389, %f1358;
	mov.f32 	%f1390, %f1359;
	mov.f32 	%f1391, %f1360;
	mov.f32 	%f1392, %f1361;
	mov.f32 	%f1393, %f1362;
	mov.f32 	%f1394, %f1363;
	mov.u32 	%r1362, %r1332;
	mov.u32 	%r1363, %r1333;
	mov.u32 	%r1364, %r1334;
	mov.u32 	%r1365, %r1335;
	mov.u32 	%r1366, %r1336;
	mov.u32 	%r1367, %r1337;
	mov.u32 	%r1368, %r1338;
	mov.u32 	%r1369, %r1339;
	mov.u32 	%r1370, %r1340;
	mov.u32 	%r1371, %r1341;
	mov.u32 	%r1372, %r1342;
	mov.u32 	%r1373, %r1343;
	mov.u32 	%r1374, %r1344;
	mov.u32 	%r1375, %r1345;
	mov.u32 	%r1376, %r1394;
	mov.u32 	%r1377, %r1346;
	mov.u32 	%r1378, %r1347;
	mov.u32 	%r1379, %r1348;
	mov.u32 	%r1380, %r1349;
	mov.u32 	%r1381, %r1350;
	mov.u32 	%r1382, %r1351;
	mov.u32 	%r1383, %r1352;
	mov.u32 	%r1384, %r1353;
	mov.u32 	%r1385, %r1354;
	mov.u32 	%r1386, %r1355;
	mov.u32 	%r1387, %r1356;
	mov.u32 	%r1388, %r1357;
	mov.u32 	%r1389, %r1358;
	mov.u32 	%r1390, %r1359;
	mov.u32 	%r1391, %r1360;
	@%p471 bra 	$L__BB8_522;
	setp.leu.f32 	%p472, %f1350, %f1397;
	mov.f32 	%f1365, %f1335;
	mov.f32 	%f1366, %f1336;
	mov.f32 	%f1367, %f1337;
	mov.f32 	%f1368, %f1338;
	mov.f32 	%f1369, %f1339;
	mov.f32 	%f1370, %f1340;
	mov.f32 	%f1371, %f1341;
	mov.f32 	%f1372, %f1342;
	mov.f32 	%f1373, %f1343;
	mov.f32 	%f1374, %f1344;
	mov.f32 	%f1375, %f1345;
	mov.f32 	%f1376, %f1346;
	mov.f32 	%f1377, %f1347;
	mov.f32 	%f1378, %f1348;
	mov.f32 	%f1379, %f1349;
	mov.f32 	%f1380, %f1397;
	mov.f32 	%f1381, %f1350;
	mov.f32 	%f1382, %f1351;
	mov.f32 	%f1383, %f1352;
	mov.f32 	%f1384, %f1353;
	mov.f32 	%f1385, %f1354;
	mov.f32 	%f1386, %f1355;
	mov.f32 	%f1387, %f1356;
	mov.f32 	%f1388, %f1357;
	mov.f32 	%f1389, %f1358;
	mov.f32 	%f1390, %f1359;
	mov.f32 	%f1391, %f1360;
	mov.f32 	%f1392, %f1361;
	mov.f32 	%f1393, %f1362;
	mov.f32 	%f1394, %f1363;
	mov.u32 	%r1362, %r1332;
	mov.u32 	%r1363, %r1333;
	mov.u32 	%r1364, %r1334;
	mov.u32 	%r1365, %r1335;
	mov.u32 	%r1366, %r1336;
	mov.u32 	%r1367, %r1337;
	mov.u32 	%r1368, %r1338;
	mov.u32 	%r1369, %r1339;
	mov.u32 	%r1370, %r1340;
	mov.u32 	%r1371, %r1341;
	mov.u32 	%r1372, %r1342;
	mov.u32 	%r1373, %r1343;
	mov.u32 	%r1374, %r1344;
	mov.u32 	%r1375, %r1345;
	mov.u32 	%r1376, %r1346;
	mov.u32 	%r1377, %r1394;
	mov.u32 	%r1378, %r1347;
	mov.u32 	%r1379, %r1348;
	mov.u32 	%r1380, %r1349;
	mov.u32 	%r1381, %r1350;
	mov.u32 	%r1382, %r1351;
	mov.u32 	%r1383, %r1352;
	mov.u32 	%r1384, %r1353;
	mov.u32 	%r1385, %r1354;
	mov.u32 	%r1386, %r1355;
	mov.u32 	%r1387, %r1356;
	mov.u32 	%r1388, %r1357;
	mov.u32 	%r1389, %r1358;
	mov.u32 	%r1390, %r1359;
	mov.u32 	%r1391, %r1360;
	@%p472 bra 	$L__BB8_522;
	setp.leu.f32 	%p473, %f1351, %f1397;
	mov.f32 	%f1365, %f1335;
	mov.f32 	%f1366, %f1336;
	mov.f32 	%f1367, %f1337;
	mov.f32 	%f1368, %f1338;
	mov.f32 	%f1369, %f1339;
	mov.f32 	%f1370, %f1340;
	mov.f32 	%f1371, %f1341;
	mov.f32 	%f1372, %f1342;
	mov.f32 	%f1373, %f1343;
	mov.f32 	%f1374, %f1344;
	mov.f32 	%f1375, %f1345;
	mov.f32 	%f1376, %f1346;
	mov.f32 	%f1377, %f1347;
	mov.f32 	%f1378, %f1348;
	mov.f32 	%f1379, %f1349;
	mov.f32 	%f1380, %f1350;
	mov.f32 	%f1381, %f1397;
	mov.f32 	%f1382, %f1351;
	mov.f32 	%f1383, %f1352;
	mov.f32 	%f1384, %f1353;
	mov.f32 	%f1385, %f1354;
	mov.f32 	%f1386, %f1355;
	mov.f32 	%f1387, %f1356;
	mov.f32 	%f1388, %f1357;
	mov.f32 	%f1389, %f1358;
	mov.f32 	%f1390, %f1359;
	mov.f32 	%f1391, %f1360;
	mov.f32 	%f1392, %f1361;
	mov.f32 	%f1393, %f1362;
	mov.f32 	%f1394, %f1363;
	mov.u32 	%r1362, %r1332;
	mov.u32 	%r1363, %r1333;
	mov.u32 	%r1364, %r1334;
	mov.u32 	%r1365, %r1335;
	mov.u32 	%r1366, %r1336;
	mov.u32 	%r1367, %r1337;
	mov.u32 	%r1368, %r1338;
	mov.u32 	%r1369, %r1339;
	mov.u32 	%r1370, %r1340;
	mov.u32 	%r1371, %r1341;
	mov.u32 	%r1372, %r1342;
	mov.u32 	%r1373, %r1343;
	mov.u32 	%r1374, %r1344;
	mov.u32 	%r1375, %r1345;
	mov.u32 	%r1376, %r1346;
	mov.u32 	%r1377, %r1347;
	mov.u32 	%r1378, %r1394;
	mov.u32 	%r1379, %r1348;
	mov.u32 	%r1380, %r1349;
	mov.u32 	%r1381, %r1350;
	mov.u32 	%r1382, %r1351;
	mov.u32 	%r1383, %r1352;
	mov.u32 	%r1384, %r1353;
	mov.u32 	%r1385, %r1354;
	mov.u32 	%r1386, %r1355;
	mov.u32 	%r1387, %r1356;
	mov.u32 	%r1388, %r1357;
	mov.u32 	%r1389, %r1358;
	mov.u32 	%r1390, %r1359;
	mov.u32 	%r1391, %r1360;
	@%p473 bra 	$L__BB8_522;
	setp.leu.f32 	%p474, %f1352, %f1397;
	mov.f32 	%f1365, %f1335;
	mov.f32 	%f1366, %f1336;
	mov.f32 	%f1367, %f1337;
	mov.f32 	%f1368, %f1338;
	mov.f32 	%f1369, %f1339;
	mov.f32 	%f1370, %f1340;
	mov.f32 	%f1371, %f1341;
	mov.f32 	%f1372, %f1342;
	mov.f32 	%f1373, %f1343;
	mov.f32 	%f1374, %f1344;
	mov.f32 	%f1375, %f1345;
	mov.f32 	%f1376, %f1346;
	mov.f32 	%f1377, %f1347;
	mov.f32 	%f1378, %f1348;
	mov.f32 	%f1379, %f1349;
	mov.f32 	%f1380, %f1350;
	mov.f32 	%f1381, %f1351;
	mov.f32 	%f1382, %f1397;
	mov.f32 	%f1383, %f1352;
	mov.f32 	%f1384, %f1353;
	mov.f32 	%f1385, %f1354;
	mov.f32 	%f1386, %f1355;
	mov.f32 	%f1387, %f1356;
	mov.f32 	%f1388, %f1357;
	mov.f32 	%f1389, %f1358;
	mov.f32 	%f1390, %f1359;
	mov.f32 	%f1391, %f1360;
	mov.f32 	%f1392, %f1361;
	mov.f32 	%f1393, %f1362;
	mov.f32 	%f1394, %f1363;
	mov.u32 	%r1362, %r1332;
	mov.u32 	%r1363, %r1333;
	mov.u32 	%r1364, %r1334;
	mov.u32 	%r1365, %r1335;
	mov.u32 	%r1366, %r1336;
	mov.u32 	%r1367, %r1337;
	mov.u32 	%r1368, %r1338;
	mov.u32 	%r1369, %r1339;
	mov.u32 	%r1370, %r1340;
	mov.u32 	%r1371, %r1341;
	mov.u32 	%r1372, %r1342;
	mov.u32 	%r1373, %r1343;
	mov.u32 	%r1374, %r1344;
	mov.u32 	%r1375, %r1345;
	mov.u32 	%r1376, %r1346;
	mov.u32 	%r1377, %r1347;
	mov.u32 	%r1378, %r1348;
	mov.u32 	%r1379, %r1394;
	mov.u32 	%r1380, %r1349;
	mov.u32 	%r1381, %r1350;
	mov.u32 	%r1382, %r1351;
	mov.u32 	%r1383, %r1352;
	mov.u32 	%r1384, %r1353;
	mov.u32 	%r1385, %r1354;
	mov.u32 	%r1386, %r1355;
	mov.u32 	%r1387, %r1356;
	mov.u32 	%r1388, %r1357;
	mov.u32 	%r1389, %r1358;
	mov.u32 	%r1390, %r1359;
	mov.u32 	%r1391, %r1360;
	@%p474 bra 	$L__BB8_522;
	setp.leu.f32 	%p475, %f1353, %f1397;
	mov.f32 	%f1365, %f1335;
	mov.f32 	%f1366, %f1336;
	mov.f32 	%f1367, %f1337;
	mov.f32 	%f1368, %f1338;
	mov.f32 	%f1369, %f1339;
	mov.f32 	%f1370, %f1340;
	mov.f32 	%f1371, %f1341;
	mov.f32 	%f1372, %f1342;
	mov.f32 	%f1373, %f1343;
	mov.f32 	%f1374, %f1344;
	mov.f32 	%f1375, %f1345;
	mov.f32 	%f1376, %f1346;
	mov.f32 	%f1377, %f1347;
	mov.f32 	%f1378, %f1348;
	mov.f32 	%f1379, %f1349;
	mov.f32 	%f1380, %f1350;
	mov.f32 	%f1381, %f1351;
	mov.f32 	%f1382, %f1352;
	mov.f32 	%f1383, %f1397;
	mov.f32 	%f1384, %f1353;
	mov.f32 	%f1385, %f1354;
	mov.f32 	%f1386, %f1355;
	mov.f32 	%f1387, %f1356;
	mov.f32 	%f1388, %f1357;
	mov.f32 	%f1389, %f1358;
	mov.f32 	%f1390, %f1359;
	mov.f32 	%f1391, %f1360;
	mov.f32 	%f1392, %f1361;
	mov.f32 	%f1393, %f1362;
	mov.f32 	%f1394, %f1363;
	mov.u32 	%r1362, %r1332;
	mov.u32 	%r1363, %r1333;
	mov.u32 	%r1364, %r1334;
	mov.u32 	%r1365, %r1335;
	mov.u32 	%r1366, %r1336;
	mov.u32 	%r1367, %r1337;
	mov.u32 	%r1368, %r1338;
	mov.u32 	%r1369, %r1339;
	mov.u32 	%r1370, %r1340;
	mov.u32 	%r1371, %r1341;
	mov.u32 	%r1372, %r1342;
	mov.u32 	%r1373, %r1343;
	mov.u32 	%r1374, %r1344;
	mov.u32 	%r1375, %r1345;
	mov.u32 	%r1376, %r1346;
	mov.u32 	%r1377, %r1347;
	mov.u32 	%r1378, %r1348;
	mov.u32 	%r1379, %r1349;
	mov.u32 	%r1380, %r1394;
	mov.u32 	%r1381, %r1350;
	mov.u32 	%r1382, %r1351;
	mov.u32 	%r1383, %r1352;
	mov.u32 	%r1384, %r1353;
	mov.u32 	%r1385, %r1354;
	mov.u32 	%r1386, %r1355;
	mov.u32 	%r1387, %r1356;
	mov.u32 	%r1388, %r1357;
	mov.u32 	%r1389, %r1358;
	mov.u32 	%r1390, %r1359;
	mov.u32 	%r1391, %r1360;
	@%p475 bra 	$L__BB8_522;
	setp.leu.f32 	%p476, %f1354, %f1397;
	mov.f32 	%f1365, %f1335;
	mov.f32 	%f1366, %f1336;
	mov.f32 	%f1367, %f1337;
	mov.f32 	%f1368, %f1338;
	mov.f32 	%f1369, %f1339;
	mov.f32 	%f1370, %f1340;
	mov.f32 	%f1371, %f1341;
	mov.f32 	%f1372, %f1342;
	mov.f32 	%f1373, %f1343;
	mov.f32 	%f1374, %f1344;
	mov.f32 	%f1375, %f1345;
	mov.f32 	%f1376, %f1346;
	mov.f32 	%f1377, %f1347;
	mov.f32 	%f1378, %f1348;
	mov.f32 	%f1379, %f1349;
	mov.f32 	%f1380, %f1350;
	mov.f32 	%f1381, %f1351;
	mov.f32 	%f1382, %f1352;
	mov.f32 	%f1383, %f1353;
	mov.f32 	%f1384, %f1397;
	mov.f32 	%f1385, %f1354;
	mov.f32 	%f1386, %f1355;
	mov.f32 	%f1387, %f1356;
	mov.f32 	%f1388, %f1357;
	mov.f32 	%f1389, %f1358;
	mov.f32 	%f1390, %f1359;
	mov.f32 	%f1391, %f1360;
	mov.f32 	%f1392, %f1361;
	mov.f32 	%f1393, %f1362;
	mov.f32 	%f1394, %f1363;
	mov.u32 	%r1362, %r1332;
	mov.u32 	%r1363, %r1333;
	mov.u32 	%r1364, %r1334;
	mov.u32 	%r1365, %r1335;
	mov.u32 	%r1366, %r1336;
	mov.u32 	%r1367, %r1337;
	mov.u32 	%r1368, %r1338;
	mov.u32 	%r1369, %r1339;
	mov.u32 	%r1370, %r1340;
	mov.u32 	%r1371, %r1341;
	mov.u32 	%r1372, %r1342;
	mov.u32 	%r1373, %r1343;
	mov.u32 	%r1374, %r1344;
	mov.u32 	%r1375, %r1345;
	mov.u32 	%r1376, %r1346;
	mov.u32 	%r1377, %r1347;
	mov.u32 	%r1378, %r1348;
	mov.u32 	%r1379, %r1349;
	mov.u32 	%r1380, %r1350;
	mov.u32 	%r1381, %r1394;
	mov.u32 	%r1382, %r1351;
	mov.u32 	%r1383, %r1352;
	mov.u32 	%r1384, %r1353;
	mov.u32 	%r1385, %r1354;
	mov.u32 	%r1386, %r1355;
	mov.u32 	%r1387, %r1356;
	mov.u32 	%r1388, %r1357;
	mov.u32 	%r1389, %r1358;
	mov.u32 	%r1390, %r1359;
	mov.u32 	%r1391, %r1360;
	@%p476 bra 	$L__BB8_522;
	setp.leu.f32 	%p477, %f1355, %f1397;
	mov.f32 	%f1365, %f1335;
	mov.f32 	%f1366, %f1336;
	mov.f32 	%f1367, %f1337;
	mov.f32 	%f1368, %f1338;
	mov.f32 	%f1369, %f1339;
	mov.f32 	%f1370, %f1340;
	mov.f32 	%f1371, %f1341;
	mov.f32 	%f1372, %f1342;
	mov.f32 	%f1373, %f1343;
	mov.f32 	%f1374, %f1344;
	mov.f32 	%f1375, %f1345;
	mov.f32 	%f1376, %f1346;
	mov.f32 	%f1377, %f1347;
	mov.f32 	%f1378, %f1348;
	mov.f32 	%f1379, %f1349;
	mov.f32 	%f1380, %f1350;
	mov.f32 	%f1381, %f1351;
	mov.f32 	%f1382, %f1352;
	mov.f32 	%f1383, %f1353;
	mov.f32 	%f1384, %f1354;
	mov.f32 	%f1385, %f1397;
	mov.f32 	%f1386, %f1355;
	mov.f32 	%f1387, %f1356;
	mov.f32 	%f1388, %f1357;
	mov.f32 	%f1389, %f1358;
	mov.f32 	%f1390, %f1359;
	mov.f32 	%f1391, %f1360;
	mov.f32 	%f1392, %f1361;
	mov.f32 	%f1393, %f1362;
	mov.f32 	%f1394, %f1363;
	mov.u32 	%r1362, %r1332;
	mov.u32 	%r1363, %r1333;
	mov.u32 	%r1364, %r1334;
	mov.u32 	%r1365, %r1335;
	mov.u32 	%r1366, %r1336;
	mov.u32 	%r1367, %r1337;
	mov.u32 	%r1368, %r1338;
	mov.u32 	%r1369, %r1339;
	mov.u32 	%r1370, %r1340;
	mov.u32 	%r1371, %r1341;
	mov.u32 	%r1372, %r1342;
	mov.u32 	%r1373, %r1343;
	mov.u32 	%r1374, %r1344;
	mov.u32 	%r1375, %r1345;
	mov.u32 	%r1376, %r1346;
	mov.u32 	%r1377, %r1347;
	mov.u32 	%r1378, %r1348;
	mov.u32 	%r1379, %r1349;
	mov.u32 	%r1380, %r1350;
	mov.u32 	%r1381, %r1351;
	mov.u32 	%r1382, %r1394;
	mov.u32 	%r1383, %r1352;
	mov.u32 	%r1384, %r1353;
	mov.u32 	%r1385, %r1354;
	mov.u32 	%r1386, %r1355;
	mov.u32 	%r1387, %r1356;
	mov.u32 	%r1388, %r1357;
	mov.u32 	%r1389, %r1358;
	mov.u32 	%r1390, %r1359;
	mov.u32 	%r1391, %r1360;
	@%p477 bra 	$L__BB8_522;
	setp.leu.f32 	%p478, %f1356, %f1397;
	mov.f32 	%f1365, %f1335;
	mov.f32 	%f1366, %f1336;
	mov.f32 	%f1367, %f1337;
	mov.f32 	%f1368, %f1338;
	mov.f32 	%f1369, %f1339;
	mov.f32 	%f1370, %f1340;
	mov.f32 	%f1371, %f1341;
	mov.f32 	%f1372, %f1342;
	mov.f32 	%f1373, %f1343;
	mov.f32 	%f1374, %f1344;
	mov.f32 	%f1375, %f1345;
	mov.f32 	%f1376, %f1346;
	mov.f32 	%f1377, %f1347;
	mov.f32 	%f1378, %f1348;
	mov.f32 	%f1379, %f1349;
	mov.f32 	%f1380, %f1350;
	mov.f32 	%f1381, %f1351;
	mov.f32 	%f1382, %f1352;
	mov.f32 	%f1383, %f1353;
	mov.f32 	%f1384, %f1354;
	mov.f32 	%f1385, %f1355;
	mov.f32 	%f1386, %f1397;
	mov.f32 	%f1387, %f1356;
	mov.f32 	%f1388, %f1357;
	mov.f32 	%f1389, %f1358;
	mov.f32 	%f1390, %f1359;
	mov.f32 	%f1391, %f1360;
	mov.f32 	%f1392, %f1361;
	mov.f32 	%f1393, %f1362;
	mov.f32 	%f1394, %f1363;
	mov.u32 	%r1362, %r1332;
	mov.u32 	%r1363, %r1333;
	mov.u32 	%r1364, %r1334;
	mov.u32 	%r1365, %r1335;
	mov.u32 	%r1366, %r1336;
	mov.u32 	%r1367, %r1337;
	mov.u32 	%r1368, %r1338;
	mov.u32 	%r1369, %r1339;
	mov.u32 	%r1370, %r1340;
	mov.u32 	%r1371, %r1341;
	mov.u32 	%r1372, %r1342;
	mov.u32 	%r1373, %r1343;
	mov.u32 	%r1374, %r1344;
	mov.u32 	%r1375, %r1345;
	mov.u32 	%r1376, %r1346;
	mov.u32 	%r1377, %r1347;
	mov.u32 	%r1378, %r1348;
	mov.u32 	%r1379, %r1349;
	mov.u32 	%r1380, %r1350;
	mov.u32 	%r1381, %r1351;
	mov.u32 	%r1382, %r1352;
	mov.u32 	%r1383, %r1394;
	mov.u32 	%r1384, %r1353;
	mov.u32 	%r1385, %r1354;
	mov.u32 	%r1386, %r1355;
	mov.u32 	%r1387, %r1356;
	mov.u32 	%r1388, %r1357;
	mov.u32 	%r1389, %r1358;
	mov.u32 	%r1390, %r1359;
	mov.u32 	%r1391, %r1360;
	@%p478 bra 	$L__BB8_522;
	setp.leu.f32 	%p479, %f1357, %f1397;
	mov.f32 	%f1365, %f1335;
	mov.f32 	%f1366, %f1336;
	mov.f32 	%f1367, %f1337;
	mov.f32 	%f1368, %f1338;
	mov.f32 	%f1369, %f1339;
	mov.f32 	%f1370, %f1340;
	mov.f32 	%f1371, %f1341;
	mov.f32 	%f1372, %f1342;
	mov.f32 	%f1373, %f1343;
	mov.f32 	%f1374, %f1344;
	mov.f32 	%f1375, %f1345;
	mov.f32 	%f1376, %f1346;
	mov.f32 	%f1377, %f1347;
	mov.f32 	%f1378, %f1348;
	mov.f32 	%f1379, %f1349;
	mov.f32 	%f1380, %f1350;
	mov.f32 	%f1381, %f1351;
	mov.f32 	%f1382, %f1352;
	mov.f32 	%f1383, %f1353;
	mov.f32 	%f1384, %f1354;
	mov.f32 	%f1385, %f1355;
	mov.f32 	%f1386, %f1356;
	mov.f32 	%f1387, %f1397;
	mov.f32 	%f1388, %f1357;
	mov.f32 	%f1389, %f1358;
	mov.f32 	%f1390, %f1359;
	mov.f32 	%f1391, %f1360;
	mov.f32 	%f1392, %f1361;
	mov.f32 	%f1393, %f1362;
	mov.f32 	%f1394, %f1363;
	mov.u32 	%r1362, %r1332;
	mov.u32 	%r1363, %r1333;
	mov.u32 	%r1364, %r1334;
	mov.u32 	%r1365, %r1335;
	mov.u32 	%r1366, %r1336;
	mov.u32 	%r1367, %r1337;
	mov.u32 	%r1368, %r1338;
	mov.u32 	%r1369, %r1339;
	mov.u32 	%r1370, %r1340;
	mov.u32 	%r1371, %r1341;
	mov.u32 	%r1372, %r1342;
	mov.u32 	%r1373, %r1343;
	mov.u32 	%r1374, %r1344;
	mov.u32 	%r1375, %r1345;
	mov.u32 	%r1376, %r1346;
	mov.u32 	%r1377, %r1347;
	mov.u32 	%r1378, %r1348;
	mov.u32 	%r1379, %r1349;
	mov.u32 	%r1380, %r1350;
	mov.u32 	%r1381, %r1351;
	mov.u32 	%r1382, %r1352;
	mov.u32 	%r1383, %r1353;
	mov.u32 	%r1384, %r1394;
	mov.u32 	%r1385, %r1354;
	mov.u32 	%r1386, %r1355;
	mov.u32 	%r1387, %r1356;
	mov.u32 	%r1388, %r1357;
	mov.u32 	%r1389, %r1358;
	mov.u32 	%r1390, %r1359;
	mov.u32 	%r1391, %r1360;
	@%p479 bra 	$L__BB8_522;
	setp.leu.f32 	%p480, %f1358, %f1397;
	mov.f32 	%f1365, %f1335;
	mov.f32 	%f1366, %f1336;
	mov.f32 	%f1367, %f1337;
	mov.f32 	%f1368, %f1338;
	mov.f32 	%f1369, %f1339;
	mov.f32 	%f1370, %f1340;
	mov.f32 	%f1371, %f1341;
	mov.f32 	%f1372, %f1342;
	mov.f32 	%f1373, %f1343;
	mov.f32 	%f1374, %f1344;
	mov.f32 	%f1375, %f1345;
	mov.f32 	%f1376, %f1346;
	mov.f32 	%f1377, %f1347;
	mov.f32 	%f1378, %f1348;
	mov.f32 	%f1379, %f1349;
	mov.f32 	%f1380, %f1350;
	mov.f32 	%f1381, %f1351;
	mov.f32 	%f1382, %f1352;
	mov.f32 	%f1383, %f1353;
	mov.f32 	%f1384, %f1354;
	mov.f32 	%f1385, %f1355;
	mov.f32 	%f1386, %f1356;
	mov.f32 	%f1387, %f1357;
	mov.f32 	%f1388, %f1397;
	mov.f32 	%f1389, %f1358;
	mov.f32 	%f1390, %f1359;
	mov.f32 	%f1391, %f1360;
	mov.f32 	%f1392, %f1361;
	mov.f32 	%f1393, %f1362;
	mov.f32 	%f1394, %f1363;
	mov.u32 	%r1362, %r1332;
	mov.u32 	%r1363, %r1333;
	mov.u32 	%r1364, %r1334;
	mov.u32 	%r1365, %r1335;
	mov.u32 	%r1366, %r1336;
	mov.u32 	%r1367, %r1337;
	mov.u32 	%r1368, %r1338;
	mov.u32 	%r1369, %r1339;
	mov.u32 	%r1370, %r1340;
	mov.u32 	%r1371, %r1341;
	mov.u32 	%r1372, %r1342;
	mov.u32 	%r1373, %r1343;
	mov.u32 	%r1374, %r1344;
	mov.u32 	%r1375, %r1345;
	mov.u32 	%r1376, %r1346;
	mov.u32 	%r1377, %r1347;
	mov.u32 	%r1378, %r1348;
	mov.u32 	%r1379, %r1349;
	mov.u32 	%r1380, %r1350;
	mov.u32 	%r1381, %r1351;
	mov.u32 	%r1382, %r1352;
	mov.u32 	%r1383, %r1353;
	mov.u32 	%r1384, %r1354;
	mov.u32 	%r1385, %r1394;
	mov.u32 	%r1386, %r1355;
	mov.u32 	%r1387, %r1356;
	mov.u32 	%r1388, %r1357;
	mov.u32 	%r1389, %r1358;
	mov.u32 	%r1390, %r1359;
	mov.u32 	%r1391, %r1360;
	@%p480 bra 	$L__BB8_522;
	setp.leu.f32 	%p481, %f1359, %f1397;
	mov.f32 	%f1365, %f1335;
	mov.f32 	%f1366, %f1336;
	mov.f32 	%f1367, %f1337;
	mov.f32 	%f1368, %f1338;
	mov.f32 	%f1369, %f1339;
	mov.f32 	%f1370, %f1340;
	mov.f32 	%f1371, %f1341;
	mov.f32 	%f1372, %f1342;
	mov.f32 	%f1373, %f1343;
	mov.f32 	%f1374, %f1344;
	mov.f32 	%f1375, %f1345;
	mov.f32 	%f1376, %f1346;
	mov.f32 	%f1377, %f1347;
	mov.f32 	%f1378, %f1348;
	mov.f32 	%f1379, %f1349;
	mov.f32 	%f1380, %f1350;
	mov.f32 	%f1381, %f1351;
	mov.f32 	%f1382, %f1352;
	mov.f32 	%f1383, %f1353;
	mov.f32 	%f1384, %f1354;
	mov.f32 	%f1385, %f1355;
	mov.f32 	%f1386, %f1356;
	mov.f32 	%f1387, %f1357;
	mov.f32 	%f1388, %f1358;
	mov.f32 	%f1389, %f1397;
	mov.f32 	%f1390, %f1359;
	mov.f32 	%f1391, %f1360;
	mov.f32 	%f1392, %f1361;
	mov.f32 	%f1393, %f1362;
	mov.f32 	%f1394, %f1363;
	mov.u32 	%r1362, %r1332;
	mov.u32 	%r1363, %r1333;
	mov.u32 	%r1364, %r1334;
	mov.u32 	%r1365, %r1335;
	mov.u32 	%r1366, %r1336;
	mov.u32 	%r1367, %r1337;
	mov.u32 	%r1368, %r1338;
	mov.u32 	%r1369, %r1339;
	mov.u32 	%r1370, %r1340;
	mov.u32 	%r1371, %r1341;
	mov.u32 	%r1372, %r1342;
	mov.u32 	%r1373, %r1343;
	mov.u32 	%r1374, %r1344;
	mov.u32 	%r1375, %r1345;
	mov.u32 	%r1376, %r1346;
	mov.u32 	%r1377, %r1347;
	mov.u32 	%r1378, %r1348;
	mov.u32 	%r1379, %r1349;
	mov.u32 	%r1380, %r1350;
	mov.u32 	%r1381, %r1351;
	mov.u32 	%r1382, %r1352;
	mov.u32 	%r1383, %r1353;
	mov.u32 	%r1384, %r1354;
	mov.u32 	%r1385, %r1355;
	mov.u32 	%r1386, %r1394;
	mov.u32 	%r1387, %r1356;
	mov.u32 	%r1388, %r1357;
	mov.u32 	%r1389, %r1358;
	mov.u32 	%r1390, %r1359;
	mov.u32 	%r1391, %r1360;
	@%p481 bra 	$L__BB8_522;
	setp.leu.f32 	%p482, %f1360, %f1397;
	mov.f32 	%f1365, %f1335;
	mov.f32 	%f1366, %f1336;
	mov.f32 	%f1367, %f1337;
	mov.f32 	%f1368, %f1338;
	mov.f32 	%f1369, %f1339;
	mov.f32 	%f1370, %f1340;
	mov.f32 	%f1371, %f1341;
	mov.f32 	%f1372, %f1342;
	mov.f32 	%f1373, %f1343;
	mov.f32 	%f1374, %f1344;
	mov.f32 	%f1375, %f1345;
	mov.f32 	%f1376, %f1346;
	mov.f32 	%f1377, %f1347;
	mov.f32 	%f1378, %f1348;
	mov.f32 	%f1379, %f1349;
	mov.f32 	%f1380, %f1350;
	mov.f32 	%f1381, %f1351;
	mov.f32 	%f1382, %f1352;
	mov.f32 	%f1383, %f1353;
	mov.f32 	%f1384, %f1354;
	mov.f32 	%f1385, %f1355;
	mov.f32 	%f1386, %f1356;
	mov.f32 	%f1387, %f1357;
	mov.f32 	%f1388, %f1358;
	mov.f32 	%f1389, %f1359;
	mov.f32 	%f1390, %f1397;
	mov.f32 	%f1391, %f1360;
	mov.f32 	%f1392, %f1361;
	mov.f32 	%f1393, %f1362;
	mov.f32 	%f1394, %f1363;
	mov.u32 	%r1362, %r1332;
	mov.u32 	%r1363, %r1333;
	mov.u32 	%r1364, %r1334;
	mov.u32 	%r1365, %r1335;
	mov.u32 	%r1366, %r1336;
	mov.u32 	%r1367, %r1337;
	mov.u32 	%r1368, %r1338;
	mov.u32 	%r1369, %r1339;
	mov.u32 	%r1370, %r1340;
	mov.u32 	%r1371, %r1341;
	mov.u32 	%r1372, %r1342;
	mov.u32 	%r1373, %r1343;
	mov.u32 	%r1374, %r1344;
	mov.u32 	%r1375, %r1345;
	mov.u32 	%r1376, %r1346;
	mov.u32 	%r1377, %r1347;
	mov.u32 	%r1378, %r1348;
	mov.u32 	%r1379, %r1349;
	mov.u32 	%r1380, %r1350;
	mov.u32 	%r1381, %r1351;
	mov.u32 	%r1382, %r1352;
	mov.u32 	%r1383, %r1353;
	mov.u32 	%r1384, %r1354;
	mov.u32 	%r1385, %r1355;
	mov.u32 	%r1386, %r1356;
	mov.u32 	%r1387, %r1394;
	mov.u32 	%r1388, %r1357;
	mov.u32 	%r1389, %r1358;
	mov.u32 	%r1390, %r1359;
	mov.u32 	%r1391, %r1360;
	@%p482 bra 	$L__BB8_522;
	setp.leu.f32 	%p483, %f1361, %f1397;
	mov.f32 	%f1365, %f1335;
	mov.f32 	%f1366, %f1336;
	mov.f32 	%f1367, %f1337;
	mov.f32 	%f1368, %f1338;
	mov.f32 	%f1369, %f1339;
	mov.f32 	%f1370, %f1340;
	mov.f32 	%f1371, %f1341;
	mov.f32 	%f1372, %f1342;
	mov.f32 	%f1373, %f1343;
	mov.f32 	%f1374, %f1344;
	mov.f32 	%f1375, %f1345;
	mov.f32 	%f1376, %f1346;
	mov.f32 	%f1377, %f1347;
	mov.f32 	%f1378, %f1348;
	mov.f32 	%f1379, %f1349;
	mov.f32 	%f1380, %f1350;
	mov.f32 	%f1381, %f1351;
	mov.f32 	%f1382, %f1352;
	mov.f32 	%f1383, %f1353;
	mov.f32 	%f1384, %f1354;
	mov.f32 	%f1385, %f1355;
	mov.f32 	%f1386, %f1356;
	mov.f32 	%f1387, %f1357;
	mov.f32 	%f1388, %f1358;
	mov.f32 	%f1389, %f1359;
	mov.f32 	%f1390, %f1360;
	mov.f32 	%f1391, %f1397;
	mov.f32 	%f1392, %f1361;
	mov.f32 	%f1393, %f1362;
	mov.f32 	%f1394, %f1363;
	mov.u32 	%r1362, %r1332;
	mov.u32 	%r1363, %r1333;
	mov.u32 	%r1364, %r1334;
	mov.u32 	%r1365, %r1335;
	mov.u32 	%r1366, %r1336;
	mov.u32 	%r1367, %r1337;
	mov.u32 	%r1368, %r1338;
	mov.u32 	%r1369, %r1339;
	mov.u32 	%r1370, %r1340;
	mov.u32 	%r1371, %r1341;
	mov.u32 	%r1372, %r1342;
	mov.u32 	%r1373, %r1343;
	mov.u32 	%r1374, %r1344;
	mov.u32 	%r1375, %r1345;
	mov.u32 	%r1376, %r1346;
	mov.u32 	%r1377, %r1347;
	mov.u32 	%r1378, %r1348;
	mov.u32 	%r1379, %r1349;
	mov.u32 	%r1380, %r1350;
	mov.u32 	%r1381, %r1351;
	mov.u32 	%r1382, %r1352;
	mov.u32 	%r1383, %r1353;
	mov.u32 	%r1384, %r1354;
	mov.u32 	%r1385, %r1355;
	mov.u32 	%r1386, %r1356;
	mov.u32 	%r1387, %r1357;
	mov.u32 	%r1388, %r1394;
	mov.u32 	%r1389, %r1358;
	mov.u32 	%r1390, %r1359;
	mov.u32 	%r1391, %r1360;
	@%p483 bra 	$L__BB8_522;
	setp.leu.f32 	%p484, %f1362, %f1397;
	mov.f32 	%f1365, %f1335;
	mov.f32 	%f1366, %f1336;
	mov.f32 	%f1367, %f1337;
	mov.f32 	%f1368, %f1338;
	mov.f32 	%f1369, %f1339;
	mov.f32 	%f1370, %f1340;
	mov.f32 	%f1371, %f1341;
	mov.f32 	%f1372, %f1342;
	mov.f32 	%f1373, %f1343;
	mov.f32 	%f1374, %f1344;
	mov.f32 	%f1375, %f1345;
	mov.f32 	%f1376, %f1346;
	mov.f32 	%f1377, %f1347;
	mov.f32 	%f1378, %f1348;
	mov.f32 	%f1379, %f1349;
	mov.f32 	%f1380, %f1350;
	mov.f32 	%f1381, %f1351;
	mov.f32 	%f1382, %f1352;
	mov.f32 	%f1383, %f1353;
	mov.f32 	%f1384, %f1354;
	mov.f32 	%f1385, %f1355;
	mov.f32 	%f1386, %f1356;
	mov.f32 	%f1387, %f1357;
	mov.f32 	%f1388, %f1358;
	mov.f32 	%f1389, %f1359;
	mov.f32 	%f1390, %f1360;
	mov.f32 	%f1391, %f1361;
	mov.f32 	%f1392, %f1397;
	mov.f32 	%f1393, %f1362;
	mov.f32 	%f1394, %f1363;
	mov.u32 	%r1362, %r1332;
	mov.u32 	%r1363, %r1333;
	mov.u32 	%r1364, %r1334;
	mov.u32 	%r1365, %r1335;
	mov.u32 	%r1366, %r1336;
	mov.u32 	%r1367, %r1337;
	mov.u32 	%r1368, %r1338;
	mov.u32 	%r1369, %r1339;
	mov.u32 	%r1370, %r1340;
	mov.u32 	%r1371, %r1341;
	mov.u32 	%r1372, %r1342;
	mov.u32 	%r1373, %r1343;
	mov.u32 	%r1374, %r1344;
	mov.u32 	%r1375, %r1345;
	mov.u32 	%r1376, %r1346;
	mov.u32 	%r1377, %r1347;
	mov.u32 	%r1378, %r1348;
	mov.u32 	%r1379, %r1349;
	mov.u32 	%r1380, %r1350;
	mov.u32 	%r1381, %r1351;
	mov.u32 	%r1382, %r1352;
	mov.u32 	%r1383, %r1353;
	mov.u32 	%r1384, %r1354;
	mov.u32 	%r1385, %r1355;
	mov.u32 	%r1386, %r1356;
	mov.u32 	%r1387, %r1357;
	mov.u32 	%r1388, %r1358;
	mov.u32 	%r1389, %r1394;
	mov.u32 	%r1390, %r1359;
	mov.u32 	%r1391, %r1360;
	@%p484 bra 	$L__BB8_522;
	setp.leu.f32 	%p485, %f1363, %f1397;
	mov.f32 	%f1365, %f1335;
	mov.f32 	%f1366, %f1336;
	mov.f32 	%f1367, %f1337;
	mov.f32 	%f1368, %f1338;
	mov.f32 	%f1369, %f1339;
	mov.f32 	%f1370, %f1340;
	mov.f32 	%f1371, %f1341;
	mov.f32 	%f1372, %f1342;
	mov.f32 	%f1373, %f1343;
	mov.f32 	%f1374, %f1344;
	mov.f32 	%f1375, %f1345;
	mov.f32 	%f1376, %f1346;
	mov.f32 	%f1377, %f1347;
	mov.f32 	%f1378, %f1348;
	mov.f32 	%f1379, %f1349;
	mov.f32 	%f1380, %f1350;
	mov.f32 	%f1381, %f1351;
	mov.f32 	%f1382, %f1352;
	mov.f32 	%f1383, %f1353;
	mov.f32 	%f1384, %f1354;
	mov.f32 	%f1385, %f1355;
	mov.f32 	%f1386, %f1356;
	mov.f32 	%f1387, %f1357;
	mov.f32 	%f1388, %f1358;
	mov.f32 	%f1389, %f1359;
	mov.f32 	%f1390, %f1360;
	mov.f32 	%f1391, %f1361;
	mov.f32 	%f1392, %f1362;
	mov.f32 	%f1393, %f1397;
	mov.f32 	%f1394, %f1363;
	mov.u32 	%r1362, %r1332;
	mov.u32 	%r1363, %r1333;
	mov.u32 	%r1364, %r1334;
	mov.u32 	%r1365, %r1335;
	mov.u32 	%r1366, %r1336;
	mov.u32 	%r1367, %r1337;
	mov.u32 	%r1368, %r1338;
	mov.u32 	%r1369, %r1339;
	mov.u32 	%r1370, %r1340;
	mov.u32 	%r1371, %r1341;
	mov.u32 	%r1372, %r1342;
	mov.u32 	%r1373, %r1343;
	mov.u32 	%r1374, %r1344;
	mov.u32 	%r1375, %r1345;
	mov.u32 	%r1376, %r1346;
	mov.u32 	%r1377, %r1347;
	mov.u32 	%r1378, %r1348;
	mov.u32 	%r1379, %r1349;
	mov.u32 	%r1380, %r1350;
	mov.u32 	%r1381, %r1351;
	mov.u32 	%r1382, %r1352;
	mov.u32 	%r1383, %r1353;
	mov.u32 	%r1384, %r1354;
	mov.u32 	%r1385, %r1355;
	mov.u32 	%r1386, %r1356;
	mov.u32 	%r1387, %r1357;
	mov.u32 	%r1388, %r1358;
	mov.u32 	%r1389, %r1359;
	mov.u32 	%r1390, %r1394;
	mov.u32 	%r1391, %r1360;
	@%p485 bra 	$L__BB8_522;
	setp.leu.f32 	%p486, %f1427, %f1397;
	mov.f32 	%f1365, %f1335;
	mov.f32 	%f1366, %f1336;
	mov.f32 	%f1367, %f1337;
	mov.f32 	%f1368, %f1338;
	mov.f32 	%f1369, %f1339;
	mov.f32 	%f1370, %f1340;
	mov.f32 	%f1371, %f1341;
	mov.f32 	%f1372, %f1342;
	mov.f32 	%f1373, %f1343;
	mov.f32 	%f1374, %f1344;
	mov.f32 	%f1375, %f1345;
	mov.f32 	%f1376, %f1346;
	mov.f32 	%f1377, %f1347;
	mov.f32 	%f1378, %f1348;
	mov.f32 	%f1379, %f1349;
	mov.f32 	%f1380, %f1350;
	mov.f32 	%f1381, %f1351;
	mov.f32 	%f1382, %f1352;
	mov.f32 	%f1383, %f1353;
	mov.f32 	%f1384, %f1354;
	mov.f32 	%f1385, %f1355;
	mov.f32 	%f1386, %f1356;
	mov.f32 	%f1387, %f1357;
	mov.f32 	%f1388, %f1358;
	mov.f32 	%f1389, %f1359;
	mov.f32 	%f1390, %f1360;
	mov.f32 	%f1391, %f1361;
	mov.f32 	%f1392, %f1362;
	mov.f32 	%f1393, %f1363;
	mov.f32 	%f1394, %f1397;
	mov.u32 	%r1362, %r1332;
	mov.u32 	%r1363, %r1333;
	mov.u32 	%r1364, %r1334;
	mov.u32 	%r1365, %r1335;
	mov.u32 	%r1366, %r1336;
	mov.u32 	%r1367, %r1337;
	mov.u32 	%r1368, %r1338;
	mov.u32 	%r1369, %r1339;
	mov.u32 	%r1370, %r1340;
	mov.u32 	%r1371, %r1341;
	mov.u32 	%r1372, %r1342;
	mov.u32 	%r1373, %r1343;
	mov.u32 	%r1374, %r1344;
	mov.u32 	%r1375, %r1345;
	mov.u32 	%r1376, %r1346;
	mov.u32 	%r1377, %r1347;
	mov.u32 	%r1378, %r1348;
	mov.u32 	%r1379, %r1349;
	mov.u32 	%r1380, %r1350;
	mov.u32 	%r1381, %r1351;
	mov.u32 	%r1382, %r1352;
	mov.u32 	%r1383, %r1353;
	mov.u32 	%r1384, %r1354;
	mov.u32 	%r1385, %r1355;
	mov.u32 	%r1386, %r1356;
	mov.u32 	%r1387, %r1357;
	mov.u32 	%r1388, %r1358;
	mov.u32 	%r1389, %r1359;
	mov.u32 	%r1390, %r1360;
	mov.u32 	%r1391, %r1394;
	@%p486 bra 	$L__BB8_522;
	mov.f32 	%f1365, %f1335;
	mov.f32 	%f1366, %f1336;
	mov.f32 	%f1367, %f1337;
	mov.f32 	%f1368, %f1338;
	mov.f32 	%f1369, %f1339;
	mov.f32 	%f1370, %f1340;
	mov.f32 	%f1371, %f1341;
	mov.f32 	%f1372, %f1342;
	mov.f32 	%f1373, %f1343;
	mov.f32 	%f1374, %f1344;
	mov.f32 	%f1375, %f1345;
	mov.f32 	%f1376, %f1346;
	mov.f32 	%f1377, %f1347;
	mov.f32 	%f1378, %f1348;
	mov.f32 	%f1379, %f1349;
	mov.f32 	%f1380, %f1350;
	mov.f32 	%f1381, %f1351;
	mov.f32 	%f1382, %f1352;
	mov.f32 	%f1383, %f1353;
	mov.f32 	%f1384, %f1354;
	mov.f32 	%f1385, %f1355;
	mov.f32 	%f1386, %f1356;
	mov.f32 	%f1387, %f1357;
	mov.f32 	%f1388, %f1358;
	mov.f32 	%f1389, %f1359;
	mov.f32 	%f1390, %f1360;
	mov.f32 	%f1391, %f1361;
	mov.f32 	%f1392, %f1362;
	mov.f32 	%f1393, %f1363;
	mov.f32 	%f1394, %f1427;
	mov.f32 	%f1427, %f1397;
	mov.u32 	%r1362, %r1332;
	mov.u32 	%r1363, %r1333;
	mov.u32 	%r1364, %r1334;
	mov.u32 	%r1365, %r1335;
	mov.u32 	%r1366, %r1336;
	mov.u32 	%r1367, %r1337;
	mov.u32 	%r1368, %r1338;
	mov.u32 	%r1369, %r1339;
	mov.u32 	%r1370, %r1340;
	mov.u32 	%r1371, %r1341;
	mov.u32 	%r1372, %r1342;
	mov.u32 	%r1373, %r1343;
	mov.u32 	%r1374, %r1344;
	mov.u32 	%r1375, %r1345;
	mov.u32 	%r1376, %r1346;
	mov.u32 	%r1377, %r1347;
	mov.u32 	%r1378, %r1348;
	mov.u32 	%r1379, %r1349;
	mov.u32 	%r1380, %r1350;
	mov.u32 	%r1381, %r1351;
	mov.u32 	%r1382, %r1352;
	mov.u32 	%r1383, %r1353;
	mov.u32 	%r1384, %r1354;
	mov.u32 	%r1385, %r1355;
	mov.u32 	%r1386, %r1356;
	mov.u32 	%r1387, %r1357;
	mov.u32 	%r1388, %r1358;
	mov.u32 	%r1389, %r1359;
	mov.u32 	%r1390, %r1360;
	mov.u32 	%r1391, %r1424;
	mov.u32 	%r1424, %r1394;
$L__BB8_522:
	setp.leu.f32 	%p487, %f1365, %f762;
	mov.f32 	%f1396, %f762;
	mov.f32 	%f1397, %f1365;
	mov.f32 	%f1398, %f1366;
	mov.f32 	%f1399, %f1367;
	mov.f32 	%f1400, %f1368;
	mov.f32 	%f1401, %f1369;
	mov.f32 	%f1402, %f1370;
	mov.f32 	%f1403, %f1371;
	mov.f32 	%f1404, %f1372;
	mov.f32 	%f1405, %f1373;
	mov.f32 	%f1406, %f1374;
	mov.f32 	%f1407, %f1375;
	mov.f32 	%f1408, %f1376;
	mov.f32 	%f1409, %f1377;
	mov.f32 	%f1410, %f1378;
	mov.f32 	%f1411, %f1379;
	mov.f32 	%f1412, %f1380;
	mov.f32 	%f1413, %f1381;
	mov.f32 	%f1414, %f1382;
	mov.f32 	%f1415, %f1383;
	mov.f32 	%f1416, %f1384;
	mov.f32 	%f1417, %f1385;
	mov.f32 	%f1418, %f1386;
	mov.f32 	%f1419, %f1387;
	mov.f32 	%f1420, %f1388;
	mov.f32 	%f1421, %f1389;
	mov.f32 	%f1422, %f1390;
	mov.f32 	%f1423, %f1391;
	mov.f32 	%f1424, %f1392;
	mov.f32 	%f1425, %f1393;
	mov.f32 	%f1426, %f1394;
	mov.u32 	%r1393, %r153;
	mov.u32 	%r1394, %r1362;
	mov.u32 	%r1395, %r1363;
	mov.u32 	%r1396, %r1364;
	mov.u32 	%r1397, %r1365;
	mov.u32 	%r1398, %r1366;
	mov.u32 	%r1399, %r1367;
	mov.u32 	%r1400, %r1368;
	mov.u32 	%r1401, %r1369;
	mov.u32 	%r1402, %r1370;
	mov.u32 	%r1403, %r1371;
	mov.u32 	%r1404, %r1372;
	mov.u32 	%r1405, %r1373;
	mov.u32 	%r1406, %r1374;
	mov.u32 	%r1407, %r1375;
	mov.u32 	%r1408, %r1376;
	mov.u32 	%r1409, %r1377;
	mov.u32 	%r1410, %r1378;
	mov.u32 	%r1411, %r1379;
	mov.u32 	%r1412, %r1380;
	mov.u32 	%r1413, %r1381;
	mov.u32 	%r1414, %r1382;
	mov.u32 	%r1415, %r1383;
	mov.u32 	%r1416, %r1384;
	mov.u32 	%r1417, %r1385;
	mov.u32 	%r1418, %r1386;
	mov.u32 	%r1419, %r1387;
	mov.u32 	%r1420, %r1388;
	mov.u32 	%r1421, %r1389;
	mov.u32 	%r1422, %r1390;
	mov.u32 	%r1423, %r1391;
	@%p487 bra 	$L__BB8_554;
	setp.leu.f32 	%p488, %f1366, %f762;
	mov.f32 	%f1396, %f1365;
	mov.f32 	%f1397, %f762;
	mov.f32 	%f1398, %f1366;
	mov.f32 	%f1399, %f1367;
	mov.f32 	%f1400, %f1368;
	mov.f32 	%f1401, %f1369;
	mov.f32 	%f1402, %f1370;
	mov.f32 	%f1403, %f1371;
	mov.f32 	%f1404, %f1372;
	mov.f32 	%f1405, %f1373;
	mov.f32 	%f1406, %f1374;
	mov.f32 	%f1407, %f1375;
	mov.f32 	%f1408, %f1376;
	mov.f32 	%f1409, %f1377;
	mov.f32 	%f1410, %f1378;
	mov.f32 	%f1411, %f1379;
	mov.f32 	%f1412, %f1380;
	mov.f32 	%f1413, %f1381;
	mov.f32 	%f1414, %f1382;
	mov.f32 	%f1415, %f1383;
	mov.f32 	%f1416, %f1384;
	mov.f32 	%f1417, %f1385;
	mov.f32 	%f1418, %f1386;
	mov.f32 	%f1419, %f1387;
	mov.f32 	%f1420, %f1388;
	mov.f32 	%f1421, %f1389;
	mov.f32 	%f1422, %f1390;
	mov.f32 	%f1423, %f1391;
	mov.f32 	%f1424, %f1392;
	mov.f32 	%f1425, %f1393;
	mov.f32 	%f1426, %f1394;
	mov.u32 	%r1393, %r1362;
	mov.u32 	%r1394, %r153;
	mov.u32 	%r1395, %r1363;
	mov.u32 	%r1396, %r1364;
	mov.u32 	%r1397, %r1365;
	mov.u32 	%r1398, %r1366;
	mov.u32 	%r1399, %r1367;
	mov.u32 	%r1400, %r1368;
	mov.u32 	%r1401, %r1369;
	mov.u32 	%r1402, %r1370;
	mov.u32 	%r1403, %r1371;
	mov.u32 	%r1404, %r1372;
	mov.u32 	%r1405, %r1373;
	mov.u32 	%r1406, %r1374;
	mov.u32 	%r1407, %r1375;
	mov.u32 	%r1408, %r1376;
	mov.u32 	%r1409, %r1377;
	mov.u32 	%r1410, %r1378;
	mov.u32 	%r1411, %r1379;
	mov.u32 	%r1412, %r1380;
	mov.u32 	%r1413, %r1381;
	mov.u32 	%r1414, %r1382;
	mov.u32 	%r1415, %r1383;
	mov.u32 	%r1416, %r1384;
	mov.u32 	%r1417, %r1385;
	mov.u32 	%r1418, %r1386;
	mov.u32 	%r1419, %r1387;
	mov.u32 	%r1420, %r1388;
	mov.u32 	%r1421, %r1389;
	mov.u32 	%r1422, %r1390;
	mov.u32 	%r1423, %r1391;
	@%p488 bra 	$L__BB8_554;
	setp.leu.f32 	%p489, %f1367, %f762;
	mov.f32 	%f1396, %f1365;
	mov.f32 	%f1397, %f1366;
	mov.f32 	%f1398, %f762;
	mov.f32 	%f1399, %f1367;
	mov.f32 	%f1400, %f1368;
	mov.f32 	%f1401, %f1369;
	mov.f32 	%f1402, %f1370;
	mov.f32 	%f1403, %f1371;
	mov.f32 	%f1404, %f1372;
	mov.f32 	%f1405, %f1373;
	mov.f32 	%f1406, %f1374;
	mov.f32 	%f1407, %f1375;
	mov.f32 	%f1408, %f1376;
	mov.f32 	%f1409, %f1377;
	mov.f32 	%f1410, %f1378;
	mov.f32 	%f1411, %f1379;
	mov.f32 	%f1412, %f1380;
	mov.f32 	%f1413, %f1381;
	mov.f32 	%f1414, %f1382;
	mov.f32 	%f1415, %f1383;
	mov.f32 	%f1416, %f1384;
	mov.f32 	%f1417, %f1385;
	mov.f32 	%f1418, %f1386;
	mov.f32 	%f1419, %f1387;
	mov.f32 	%f1420, %f1388;
	mov.f32 	%f1421, %f1389;
	mov.f32 	%f1422, %f1390;
	mov.f32 	%f1423, %f1391;
	mov.f32 	%f1424, %f1392;
	mov.f32 	%f1425, %f1393;
	mov.f32 	%f1426, %f1394;
	mov.u32 	%r1393, %r1362;
	mov.u32 	%r1394, %r1363;
	mov.u32 	%r1395, %r153;
	mov.u32 	%r1396, %r1364;
	mov.u32 	%r1397, %r1365;
	mov.u32 	%r1398, %r1366;
	mov.u32 	%r1399, %r1367;
	mov.u32 	%r1400, %r1368;
	mov.u32 	%r1401, %r1369;
	mov.u32 	%r1402, %r1370;
	mov.u32 	%r1403, %r1371;
	mov.u32 	%r1404, %r1372;
	mov.u32 	%r1405, %r1373;
	mov.u32 	%r1406, %r1374;
	mov.u32 	%r1407, %r1375;
	mov.u32 	%r1408, %r1376;
	mov.u32 	%r1409, %r1377;
	mov.u32 	%r1410, %r1378;
	mov.u32 	%r1411, %r1379;
	mov.u32 	%r1412, %r1380;
	mov.u32 	%r1413, %r1381;
	mov.u32 	%r1414, %r1382;
	mov.u32 	%r1415, %r1383;
	mov.u32 	%r1416, %r1384;
	mov.u32 	%r1417, %r1385;
	mov.u32 	%r1418, %r1386;
	mov.u32 	%r1419, %r1387;
	mov.u32 	%r1420, %r1388;
	mov.u32 	%r1421, %r1389;
	mov.u32 	%r1422, %r1390;
	mov.u32 	%r1423, %r1391;
	@%p489 bra 	$L__BB8_554;
	setp.leu.f32 	%p490, %f1368, %f762;
	mov.f32 	%f1396, %f1365;
	mov.f32 	%f1397, %f1366;
	mov.f32 	%f1398, %f1367;
	mov.f32 	%f1399, %f762;
	mov.f32 	%f1400, %f1368;
	mov.f32 	%f1401, %f1369;
	mov.f32 	%f1402, %f1370;
	mov.f32 	%f1403, %f1371;
	mov.f32 	%f1404, %f1372;
	mov.f32 	%f1405, %f1373;
	mov.f32 	%f1406, %f1374;
	mov.f32 	%f1407, %f1375;
	mov.f32 	%f1408, %f1376;
	mov.f32 	%f1409, %f1377;
	mov.f32 	%f1410, %f1378;
	mov.f32 	%f1411, %f1379;
	mov.f32 	%f1412, %f1380;
	mov.f32 	%f1413, %f1381;
	mov.f32 	%f1414, %f1382;
	mov.f32 	%f1415, %f1383;
	mov.f32 	%f1416, %f1384;
	mov.f32 	%f1417, %f1385;
	mov.f32 	%f1418, %f1386;
	mov.f32 	%f1419, %f1387;
	mov.f32 	%f1420, %f1388;
	mov.f32 	%f1421, %f1389;
	mov.f32 	%f1422, %f1390;
	mov.f32 	%f1423, %f1391;
	mov.f32 	%f1424, %f1392;
	mov.f32 	%f1425, %f1393;
	mov.f32 	%f1426, %f1394;
	mov.u32 	%r1393, %r1362;
	mov.u32 	%r1394, %r1363;
	mov.u32 	%r1395, %r1364;
	mov.u32 	%r1396, %r153;
	mov.u32 	%r1397, %r1365;
	mov.u32 	%r1398, %r1366;
	mov.u32 	%r1399, %r1367;
	mov.u32 	%r1400, %r1368;
	mov.u32 	%r1401, %r1369;
	mov.u32 	%r1402, %r1370;
	mov.u32 	%r1403, %r1371;
	mov.u32 	%r1404, %r1372;
	mov.u32 	%r1405, %r1373;
	mov.u32 	%r1406, %r1374;
	mov.u32 	%r1407, %r1375;
	mov.u32 	%r1408, %r1376;
	mov.u32 	%r1409, %r1377;
	mov.u32 	%r1410, %r1378;
	mov.u32 	%r1411, %r1379;
	mov.u32 	%r1412, %r1380;
	mov.u32 	%r1413, %r1381;
	mov.u32 	%r1414, %r1382;
	mov.u32 	%r1415, %r1383;
	mov.u32 	%r1416, %r1384;
	mov.u32 	%r1417, %r1385;
	mov.u32 	%r1418, %r1386;
	mov.u32 	%r1419, %r1387;
	mov.u32 	%r1420, %r1388;
	mov.u32 	%r1421, %r1389;
	mov.u32 	%r1422, %r1390;
	mov.u32 	%r1423, %r1391;
	@%p490 bra 	$L__BB8_554;
	setp.leu.f32 	%p491, %f1369, %f762;
	mov.f32 	%f1396, %f1365;
	mov.f32 	%f1397, %f1366;
	mov.f32 	%f1398, %f1367;
	mov.f32 	%f1399, %f1368;
	mov.f32 	%f1400, %f762;
	mov.f32 	%f1401, %f1369;
	mov.f32 	%f1402, %f1370;
	mov.f32 	%f1403, %f1371;
	mov.f32 	%f1404, %f1372;
	mov.f32 	%f1405, %f1373;
	mov.f32 	%f1406, %f1374;
	mov.f32 	%f1407, %f1375;
	mov.f32 	%f1408, %f1376;
	mov.f32 	%f1409, %f1377;
	mov.f32 	%f1410, %f1378;
	mov.f32 	%f1411, %f1379;
	mov.f32 	%f1412, %f1380;
	mov.f32 	%f1413, %f1381;
	mov.f32 	%f1414, %f1382;
	mov.f32 	%f1415, %f1383;
	mov.f32 	%f1416, %f1384;
	mov.f32 	%f1417, %f1385;
	mov.f32 	%f1418, %f1386;
	mov.f32 	%f1419, %f1387;
	mov.f32 	%f1420, %f1388;
	mov.f32 	%f1421, %f1389;
	mov.f32 	%f1422, %f1390;
	mov.f32 	%f1423, %f1391;
	mov.f32 	%f1424, %f1392;
	mov.f32 	%f1425, %f1393;
	mov.f32 	%f1426, %f1394;
	mov.u32 	%r1393, %r1362;
	mov.u32 	%r1394, %r1363;
	mov.u32 	%r1395, %r1364;
	mov.u32 	%r1396, %r1365;
	mov.u32 	%r1397, %r153;
	mov.u32 	%r1398, %r1366;
	mov.u32 	%r1399, %r1367;
	mov.u32 	%r1400, %r1368;
	mov.u32 	%r1401, %r1369;
	mov.u32 	%r1402, %r1370;
	mov.u32 	%r1403, %r1371;
	mov.u32 	%r1404, %r1372;
	mov.u32 	%r1405, %r1373;
	mov.u32 	%r1406, %r1374;
	mov.u32 	%r1407, %r1375;
	mov.u32 	%r1408, %r1376;
	mov.u32 	%r1409, %r1377;
	mov.u32 	%r1410, %r1378;
	mov.u32 	%r1411, %r1379;
	mov.u32 	%r1412, %r1380;
	mov.u32 	%r1413, %r1381;
	mov.u32 	%r1414, %r1382;
	mov.u32 	%r1415, %r1383;
	mov.u32 	%r1416, %r1384;
	mov.u32 	%r1417, %r1385;
	mov.u32 	%r1418, %r1386;
	mov.u32 	%r1419, %r1387;
	mov.u32 	%r1420, %r1388;
	mov.u32 	%r1421, %r1389;
	mov.u32 	%r1422, %r1390;
	mov.u32 	%r1423, %r1391;
	@%p491 bra 	$L__BB8_554;
	setp.leu.f32 	%p492, %f1370, %f762;
	mov.f32 	%f1396, %f1365;
	mov.f32 	%f1397, %f1366;
	mov.f32 	%f1398, %f1367;
	mov.f32 	%f1399, %f1368;
	mov.f32 	%f1400, %f1369;
	mov.f32 	%f1401, %f762;
	mov.f32 	%f1402, %f1370;
	mov.f32 	%f1403, %f1371;
	mov.f32 	%f1404, %f1372;
	mov.f32 	%f1405, %f1373;
	mov.f32 	%f1406, %f1374;
	mov.f32 	%f1407, %f1375;
	mov.f32 	%f1408, %f1376;
	mov.f32 	%f1409, %f1377;
	mov.f32 	%f1410, %f1378;
	mov.f32 	%f1411, %f1379;
	mov.f32 	%f1412, %f1380;
	mov.f32 	%f1413, %f1381;
	mov.f32 	%f1414, %f1382;
	mov.f32 	%f1415, %f1383;
	mov.f32 	%f1416, %f1384;
	mov.f32 	%f1417, %f1385;
	mov.f32 	%f1418, %f1386;
	mov.f32 	%f1419, %f1387;
	mov.f32 	%f1420, %f1388;
	mov.f32 	%f1421, %f1389;
	mov.f32 	%f1422, %f1390;
	mov.f32 	%f1423, %f1391;
	mov.f32 	%f1424, %f1392;
	mov.f32 	%f1425, %f1393;
	mov.f32 	%f1426, %f1394;
	mov.u32 	%r1393, %r1362;
	mov.u32 	%r1394, %r1363;
	mov.u32 	%r1395, %r1364;
	mov.u32 	%r1396, %r1365;
	mov.u32 	%r1397, %r1366;
	mov.u32 	%r1398, %r153;
	mov.u32 	%r1399, %r1367;
	mov.u32 	%r1400, %r1368;
	mov.u32 	%r1401, %r1369;
	mov.u32 	%r1402, %r1370;
	mov.u32 	%r1403, %r1371;
	mov.u32 	%r1404, %r1372;
	mov.u32 	%r1405, %r1373;
	mov.u32 	%r1406, %r1374;
	mov.u32 	%r1407, %r1375;
	mov.u32 	%r1408, %r1376;
	mov.u32 	%r1409, %r1377;
	mov.u32 	%r1410, %r1378;
	mov.u32 	%r1411, %r1379;
	mov.u32 	%r1412, %r1380;
	mov.u32 	%r1413, %r1381;
	mov.u32 	%r1414, %r1382;
	mov.u32 	%r1415, %r1383;
	mov.u32 	%r1416, %r1384;
	mov.u32 	%r1417, %r1385;
	mov.u32 	%r1418, %r1386;
	mov.u32 	%r1419, %r1387;
	mov.u32 	%r1420, %r1388;
	mov.u32 	%r1421, %r1389;
	mov.u32 	%r1422, %r1390;
	mov.u32 	%r1423, %r1391;
	@%p492 bra 	$L__BB8_554;
	setp.leu.f32 	%p493, %f1371, %f762;
	mov.f32 	%f1396, %f1365;
	mov.f32 	%f1397, %f1366;
	mov.f32 	%f1398, %f1367;
	mov.f32 	%f1399, %f1368;
	mov.f32 	%f1400, %f1369;
	mov.f32 	%f1401, %f1370;
	mov.f32 	%f1402, %f762;
	mov.f32 	%f1403, %f1371;
	mov.f32 	%f1404, %f1372;
	mov.f32 	%f1405, %f1373;
	mov.f32 	%f1406, %f1374;
	mov.f32 	%f1407, %f1375;
	mov.f32 	%f1408, %f1376;
	mov.f32 	%f1409, %f1377;
	mov.f32 	%f1410, %f1378;
	mov.f32 	%f1411, %f1379;
	mov.f32 	%f1412, %f1380;
	mov.f32 	%f1413, %f1381;
	mov.f32 	%f1414, %f1382;
	mov.f32 	%f1415, %f1383;
	mov.f32 	%f1416, %f1384;
	mov.f32 	%f1417, %f1385;
	mov.f32 	%f1418, %f1386;
	mov.f32 	%f1419, %f1387;
	mov.f32 	%f1420, %f1388;
	mov.f32 	%f1421, %f1389;
	mov.f32 	%f1422, %f1390;
	mov.f32 	%f1423, %f1391;
	mov.f32 	%f1424, %f1392;
	mov.f32 	%f1425, %f1393;
	mov.f32 	%f1426, %f1394;
	mov.u32 	%r1393, %r1362;
	mov.u32 	%r1394, %r1363;
	mov.u32 	%r1395, %r1364;
	mov.u32 	%r1396, %r1365;
	mov.u32 	%r1397, %r1366;
	mov.u32 	%r1398, %r1367;
	mov.u32 	%r1399, %r153;
	mov.u32 	%r1400, %r1368;
	mov.u32 	%r1401, %r1369;
	mov.u32 	%r1402, %r1370;
	mov.u32 	%r1403, %r1371;
	mov.u32 	%r1404, %r1372;
	mov.u32 	%r1405, %r1373;
	mov.u32 	%r1406, %r1374;
	mov.u32 	%r1407, %r1375;
	mov.u32 	%r1408, %r1376;
	mov.u32 	%r1409, %r1377;
	mov.u32 	%r1410, %r1378;
	mov.u32 	%r1411, %r1379;
	mov.u32 	%r1412, %r1380;
	mov.u32 	%r1413, %r1381;
	mov.u32 	%r1414, %r1382;
	mov.u32 	%r1415, %r1383;
	mov.u32 	%r1416, %r1384;
	mov.u32 	%r1417, %r1385;
	mov.u32 	%r1418, %r1386;
	mov.u32 	%r1419, %r1387;
	mov.u32 	%r1420, %r1388;
	mov.u32 	%r1421, %r1389;
	mov.u32 	%r1422, %r1390;
	mov.u32 	%r1423, %r1391;
	@%p493 bra 	$L__BB8_554;
	setp.leu.f32 	%p494, %f1372, %f762;
	mov.f32 	%f1396, %f1365;
	mov.f32 	%f1397, %f1366;
	mov.f32 	%f1398, %f1367;
	mov.f32 	%f1399, %f1368;
	mov.f32 	%f1400, %f1369;
	mov.f32 	%f1401, %f1370;
	mov.f32 	%f1402, %f1371;
	mov.f32 	%f1403, %f762;
	mov.f32 	%f1404, %f1372;
	mov.f32 	%f1405, %f1373;
	mov.f32 	%f1406, %f1374;
	mov.f32 	%f1407, %f1375;
	mov.f32 	%f1408, %f1376;
	mov.f32 	%f1409, %f1377;
	mov.f32 	%f1410, %f1378;
	mov.f32 	%f1411, %f1379;
	mov.f32 	%f1412, %f1380;
	mov.f32 	%f1413, %f1381;
	mov.f32 	%f1414, %f1382;
	mov.f32 	%f1415, %f1383;
	mov.f32 	%f1416, %f1384;
	mov.f32 	%f1417, %f1385;
	mov.f32 	%f1418, %f1386;
	mov.f32 	%f1419, %f1387;
	mov.f32 	%f1420, %f1388;
	mov.f32 	%f1421, %f1389;
	mov.f32 	%f1422, %f1390;
	mov.f32 	%f1423, %f1391;
	mov.f32 	%f1424, %f1392;
	mov.f32 	%f1425, %f1393;
	mov.f32 	%f1426, %f1394;
	mov.u32 	%r1393, %r1362;
	mov.u32 	%r1394, %r1363;
	mov.u32 	%r1395, %r1364;
	mov.u32 	%r1396, %r1365;
	mov.u32 	%r1397, %r1366;
	mov.u32 	%r1398, %r1367;
	mov.u32 	%r1399, %r1368;
	mov.u32 	%r1400, %r153;
	mov.u32 	%r1401, %r1369;
	mov.u32 	%r1402, %r1370;
	mov.u32 	%r1403, %r1371;
	mov.u32 	%r1404, %r1372;
	mov.u32 	%r1405, %r1373;
	mov.u32 	%r1406, %r1374;
	mov.u32 	%r1407, %r1375;
	mov.u32 	%r1408, %r1376;
	mov.u32 	%r1409, %r1377;
	mov.u32 	%r1410, %r1378;
	mov.u32 	%r1411, %r1379;
	mov.u32 	%r1412, %r1380;
	mov.u32 	%r1413, %r1381;
	mov.u32 	%r1414, %r1382;
	mov.u32 	%r1415, %r1383;
	mov.u32 	%r1416, %r1384;
	mov.u32 	%r1417, %r1385;
	mov.u32 	%r1418, %r1386;
	mov.u32 	%r1419, %r1387;
	mov.u32 	%r1420, %r1388;
	mov.u32 	%r1421, %r1389;
	mov.u32 	%r1422, %r1390;
	mov.u32 	%r1423, %r1391;
	@%p494 bra 	$L__BB8_554;
	setp.leu.f32 	%p495, %f1373, %f762;
	mov.f32 	%f1396, %f1365;
	mov.f32 	%f1397, %f1366;
	mov.f32 	%f1398, %f1367;
	mov.f32 	%f1399, %f1368;
	mov.f32 	%f1400, %f1369;
	mov.f32 	%f1401, %f1370;
	mov.f32 	%f1402, %f1371;
	mov.f32 	%f1403, %f1372;
	mov.f32 	%f1404, %f762;
	mov.f32 	%f1405, %f1373;
	mov.f32 	%f1406, %f1374;
	mov.f32 	%f1407, %f1375;
	mov.f32 	%f1408, %f1376;
	mov.f32 	%f1409, %f1377;
	mov.f32 	%f1410, %f1378;
	mov.f32 	%f1411, %f1379;
	mov.f32 	%f1412, %f1380;
	mov.f32 	%f1413, %f1381;
	mov.f32 	%f1414, %f1382;
	mov.f32 	%f1415, %f1383;
	mov.f32 	%f1416, %f1384;
	mov.f32 	%f1417, %f1385;
	mov.f32 	%f1418, %f1386;
	mov.f32 	%f1419, %f1387;
	mov.f32 	%f1420, %f1388;
	mov.f32 	%f1421, %f1389;
	mov.f32 	%f1422, %f1390;
	mov.f32 	%f1423, %f1391;
	mov.f32 	%f1424, %f1392;
	mov.f32 	%f1425, %f1393;
	mov.f32 	%f1426, %f1394;
	mov.u32 	%r1393, %r1362;
	mov.u32 	%r1394, %r1363;
	mov.u32 	%r1395, %r1364;
	mov.u32 	%r1396, %r1365;
	mov.u32 	%r1397, %r1366;
	mov.u32 	%r1398, %r1367;
	mov.u32 	%r1399, %r1368;
	mov.u32 	%r1400, %r1369;
	mov.u32 	%r1401, %r153;
	mov.u32 	%r1402, %r1370;
	mov.u32 	%r1403, %r1371;
	mov.u32 	%r1404, %r1372;
	mov.u32 	%r1405, %r1373;
	mov.u32 	%r1406, %r1374;
	mov.u32 	%r1407, %r1375;
	mov.u32 	%r1408, %r1376;
	mov.u32 	%r1409, %r1377;
	mov.u32 	%r1410, %r1378;
	mov.u32 	%r1411, %r1379;
	mov.u32 	%r1412, %r1380;
	mov.u32 	%r1413, %r1381;
	mov.u32 	%r1414, %r1382;
	mov.u32 	%r1415, %r1383;
	mov.u32 	%r1416, %r1384;
	mov.u32 	%r1417, %r1385;
	mov.u32 	%r1418, %r1386;
	mov.u32 	%r1419, %r1387;
	mov.u32 	%r1420, %r1388;
	mov.u32 	%r1421, %r1389;
	mov.u32 	%r1422, %r1390;
	mov.u32 	%r1423, %r1391;
	@%p495 bra 	$L__BB8_554;
	setp.leu.f32 	%p496, %f1374, %f762;
	mov.f32 	%f1396, %f1365;
	mov.f32 	%f1397, %f1366;
	mov.f32 	%f1398, %f1367;
	mov.f32 	%f1399, %f1368;
	mov.f32 	%f1400, %f1369;
	mov.f32 	%f1401, %f1370;
	mov.f32 	%f1402, %f1371;
	mov.f32 	%f1403, %f1372;
	mov.f32 	%f1404, %f1373;
	mov.f32 	%f1405, %f762;
	mov.f32 	%f1406, %f1374;
	mov.f32 	%f1407, %f1375;
	mov.f32 	%f1408, %f1376;
	mov.f32 	%f1409, %f1377;
	mov.f32 	%f1410, %f1378;
	mov.f32 	%f1411, %f1379;
	mov.f32 	%f1412, %f1380;
	mov.f32 	%f1413, %f1381;
	mov.f32 	%f1414, %f1382;
	mov.f32 	%f1415, %f1383;
	mov.f32 	%f1416, %f1384;
	mov.f32 	%f1417, %f1385;
	mov.f32 	%f1418, %f1386;
	mov.f32 	%f1419, %f1387;
	mov.f32 	%f1420, %f1388;
	mov.f32 	%f1421, %f1389;
	mov.f32 	%f1422, %f1390;
	mov.f32 	%f1423, %f1391;
	mov.f32 	%f1424, %f1392;
	mov.f32 	%f1425, %f1393;
	mov.f32 	%f1426, %f1394;
	mov.u32 	%r1393, %r1362;
	mov.u32 	%r1394, %r1363;
	mov.u32 	%r1395, %r1364;
	mov.u32 	%r1396, %r1365;
	mov.u32 	%r1397, %r1366;
	mov.u32 	%r1398, %r1367;
	mov.u32 	%r1399, %r1368;
	mov.u32 	%r1400, %r1369;
	mov.u32 	%r1401, %r1370;
	mov.u32 	%r1402, %r153;
	mov.u32 	%r1403, %r1371;
	mov.u32 	%r1404, %r1372;
	mov.u32 	%r1405, %r1373;
	mov.u32 	%r1406, %r1374;
	mov.u32 	%r1407, %r1375;
	mov.u32 	%r1408, %r1376;
	mov.u32 	%r1409, %r1377;
	mov.u32 	%r1410, %r1378;
	mov.u32 	%r1411, %r1379;
	mov.u32 	%r1412, %r1380;
	mov.u32 	%r1413, %r1381;
	mov.u32 	%r1414, %r1382;
	mov.u32 	%r1415, %r1383;
	mov.u32 	%r1416, %r1384;
	mov.u32 	%r1417, %r1385;
	mov.u32 	%r1418, %r1386;
	mov.u32 	%r1419, %r1387;
	mov.u32 	%r1420, %r1388;
	mov.u32 	%r1421, %r1389;
	mov.u32 	%r1422, %r1390;
	mov.u32 	%r1423, %r1391;
	@%p496 bra 	$L__BB8_554;
	setp.leu.f32 	%p497, %f1375, %f762;
	mov.f32 	%f1396, %f1365;
	mov.f32 	%f1397, %f1366;
	mov.f32 	%f1398, %f1367;
	mov.f32 	%f1399, %f1368;
	mov.f32 	%f1400, %f1369;
	mov.f32 	%f1401, %f1370;
	mov.f32 	%f1402, %f1371;
	mov.f32 	%f1403, %f1372;
	mov.f32 	%f1404, %f1373;
	mov.f32 	%f1405, %f1374;
	mov.f32 	%f1406, %f762;
	mov.f32 	%f1407, %f1375;
	mov.f32 	%f1408, %f1376;
	mov.f32 	%f1409, %f1377;
	mov.f32 	%f1410, %f1378;
	mov.f32 	%f1411, %f1379;
	mov.f32 	%f1412, %f1380;
	mov.f32 	%f1413, %f1381;
	mov.f32 	%f1414, %f1382;
	mov.f32 	%f1415, %f1383;
	mov.f32 	%f1416, %f1384;
	mov.f32 	%f1417, %f1385;
	mov.f32 	%f1418, %f1386;
	mov.f32 	%f1419, %f1387;
	mov.f32 	%f1420, %f1388;
	mov.f32 	%f1421, %f1389;
	mov.f32 	%f1422, %f1390;
	mov.f32 	%f1423, %f1391;
	mov.f32 	%f1424, %f1392;
	mov.f32 	%f1425, %f1393;
	mov.f32 	%f1426, %f1394;
	mov.u32 	%r1393, %r1362;
	mov.u32 	%r1394, %r1363;
	mov.u32 	%r1395, %r1364;
	mov.u32 	%r1396, %r1365;
	mov.u32 	%r1397, %r1366;
	mov.u32 	%r1398, %r1367;
	mov.u32 	%r1399, %r1368;
	mov.u32 	%r1400, %r1369;
	mov.u32 	%r1401, %r1370;
	mov.u32 	%r1402, %r1371;
	mov.u32 	%r1403, %r153;
	mov.u32 	%r1404, %r1372;
	mov.u32 	%r1405, %r1373;
	mov.u32 	%r1406, %r1374;
	mov.u32 	%r1407, %r1375;
	mov.u32 	%r1408, %r1376;
	mov.u32 	%r1409, %r1377;
	mov.u32 	%r1410, %r1378;
	mov.u32 	%r1411, %r1379;
	mov.u32 	%r1412, %r1380;
	mov.u32 	%r1413, %r1381;
	mov.u32 	%r1414, %r1382;
	mov.u32 	%r1415, %r1383;
	mov.u32 	%r1416, %r1384;
	mov.u32 	%r1417, %r1385;
	mov.u32 	%r1418, %r1386;
	mov.u32 	%r1419, %r1387;
	mov.u32 	%r1420, %r1388;
	mov.u32 	%r1421, %r1389;
	mov.u32 	%r1422, %r1390;
	mov.u32 	%r1423, %r1391;
	@%p497 bra 	$L__BB8_554;
	setp.leu.f32 	%p498, %f1376, %f762;
	mov.f32 	%f1396, %f1365;
	mov.f32 	%f1397, %f1366;
	mov.f32 	%f1398, %f1367;
	mov.f32 	%f1399, %f1368;
	mov.f32 	%f1400, %f1369;
	mov.f32 	%f1401, %f1370;
	mov.f32 	%f1402, %f1371;
	mov.f32 	%f1403, %f1372;
	mov.f32 	%f1404, %f1373;
	mov.f32 	%f1405, %f1374;
	mov.f32 	%f1406, %f1375;
	mov.f32 	%f1407, %f762;
	mov.f32 	%f1408, %f1376;
	mov.f32 	%f1409, %f1377;
	mov.f32 	%f1410, %f1378;
	mov.f32 	%f1411, %f1379;
	mov.f32 	%f1412, %f1380;
	mov.f32 	%f1413, %f1381;
	mov.f32 	%f1414, %f1382;
	mov.f32 	%f1415, %f1383;
	mov.f32 	%f1416, %f1384;
	mov.f32 	%f1417, %f1385;
	mov.f32 	%f1418, %f1386;
	mov.f32 	%f1419, %f1387;
	mov.f32 	%f1420, %f1388;
	mov.f32 	%f1421, %f1389;
	mov.f32 	%f1422, %f1390;
	mov.f32 	%f1423, %f1391;
	mov.f32 	%f1424, %f1392;
	mov.f32 	%f1425, %f1393;
	mov.f32 	%f1426, %f1394;
	mov.u32 	%r1393, %r1362;
	mov.u32 	%r1394, %r1363;
	mov.u32 	%r1395, %r1364;
	mov.u32 	%r1396, %r1365;
	mov.u32 	%r1397, %r1366;
	mov.u32 	%r1398, %r1367;
	mov.u32 	%r1399, %r1368;
	mov.u32 	%r1400, %r1369;
	mov.u32 	%r1401, %r1370;
	mov.u32 	%r1402, %r1371;
	mov.u32 	%r1403, %r1372;
	mov.u32 	%r1404, %r153;
	mov.u32 	%r1405, %r1373;
	mov.u32 	%r1406, %r1374;
	mov.u32 	%r1407, %r1375;
	mov.u32 	%r1408, %r1376;
	mov.u32 	%r1409, %r1377;
	mov.u32 	%r1410, %r1378;
	mov.u32 	%r1411, %r1379;
	mov.u32 	%r1412, %r1380;
	mov.u32 	%r1413, %r1381;
	mov.u32 	%r1414, %r1382;
	mov.u32 	%r1415, %r1383;
	mov.u32 	%r1416, %r1384;
	mov.u32 	%r1417, %r1385;
	mov.u32 	%r1418, %r1386;
	mov.u32 	%r1419, %r1387;
	mov.u32 	%r1420, %r1388;
	mov.u32 	%r1421, %r1389;
	mov.u32 	%r1422, %r1390;
	mov.u32 	%r1423, %r1391;
	@%p498 bra 	$L__BB8_554;
	setp.leu.f32 	%p499, %f1377, %f762;
	mov.f32 	%f1396, %f1365;
	mov.f32 	%f1397, %f1366;
	mov.f32 	%f1398, %f1367;
	mov.f32 	%f1399, %f1368;
	mov.f32 	%f1400, %f1369;
	mov.f32 	%f1401, %f1370;
	mov.f32 	%f1402, %f1371;
	mov.f32 	%f1403, %f1372;
	mov.f32 	%f1404, %f1373;
	mov.f32 	%f1405, %f1374;
	mov.f32 	%f1406, %f1375;
	mov.f32 	%f1407, %f1376;
	mov.f32 	%f1408, %f762;
	mov.f32 	%f1409, %f1377;
	mov.f32 	%f1410, %f1378;
	mov.f32 	%f1411, %f1379;
	mov.f32 	%f1412, %f1380;
	mov.f32 	%f1413, %f1381;
	mov.f32 	%f1414, %f1382;
	mov.f32 	%f1415, %f1383;
	mov.f32 	%f1416, %f1384;
	mov.f32 	%f1417, %f1385;
	mov.f32 	%f1418, %f1386;
	mov.f32 	%f1419, %f1387;
	mov.f32 	%f1420, %f1388;
	mov.f32 	%f1421, %f1389;
	mov.f32 	%f1422, %f1390;
	mov.f32 	%f1423, %f1391;
	mov.f32 	%f1424, %f1392;
	mov.f32 	%f1425, %f1393;
	mov.f32 	%f1426, %f1394;
	mov.u32 	%r1393, %r1362;
	mov.u32 	%r1394, %r1363;
	mov.u32 	%r1395, %r1364;
	mov.u32 	%r1396, %r1365;
	mov.u32 	%r1397, %r1366;
	mov.u32 	%r1398, %r1367;
	mov.u32 	%r1399, %r1368;
	mov.u32 	%r1400, %r1369;
	mov.u32 	%r1401, %r1370;
	mov.u32 	%r1402, %r1371;
	mov.u32 	%r1403, %r1372;
	mov.u32 	%r1404, %r1373;
	mov.u32 	%r1405, %r153;
	mov.u32 	%r1406, %r1374;
	mov.u32 	%r1407, %r1375;
	mov.u32 	%r1408, %r1376;
	mov.u32 	%r1409, %r1377;
	mov.u32 	%r1410, %r1378;
	mov.u32 	%r1411, %r1379;
	mov.u32 	%r1412, %r1380;
	mov.u32 	%r1413, %r1381;
	mov.u32 	%r1414, %r1382;
	mov.u32 	%r1415, %r1383;
	mov.u32 	%r1416, %r1384;
	mov.u32 	%r1417, %r1385;
	mov.u32 	%r1418, %r1386;
	mov.u32 	%r1419, %r1387;
	mov.u32 	%r1420, %r1388;
	mov.u32 	%r1421, %r1389;
	mov.u32 	%r1422, %r1390;
	mov.u32 	%r1423, %r1391;
	@%p499 bra 	$L__BB8_554;
	setp.leu.f32 	%p500, %f1378, %f762;
	mov.f32 	%f1396, %f1365;
	mov.f32 	%f1397, %f1366;
	mov.f32 	%f1398, %f1367;
	mov.f32 	%f1399, %f1368;
	mov.f32 	%f1400, %f1369;
	mov.f32 	%f1401, %f1370;
	mov.f32 	%f1402, %f1371;
	mov.f32 	%f1403, %f1372;
	mov.f32 	%f1404, %f1373;
	mov.f32 	%f1405, %f1374;
	mov.f32 	%f1406, %f1375;
	mov.f32 	%f1407, %f1376;
	mov.f32 	%f1408, %f1377;
	mov.f32 	%f1409, %f762;
	mov.f32 	%f1410, %f1378;
	mov.f32 	%f1411, %f1379;
	mov.f32 	%f1412, %f1380;
	mov.f32 	%f1413, %f1381;
	mov.f32 	%f1414, %f1382;
	mov.f32 	%f1415, %f1383;
	mov.f32 	%f1416, %f1384;
	mov.f32 	%f1417, %f1385;
	mov.f32 	%f1418, %f1386;
	mov.f32 	%f1419, %f1387;
	mov.f32 	%f1420, %f1388;
	mov.f32 	%f1421, %f1389;
	mov.f32 	%f1422, %f1390;
	mov.f32 	%f1423, %f1391;
	mov.f32 	%f1424, %f1392;
	mov.f32 	%f1425, %f1393;
	mov.f32 	%f1426, %f1394;
	mov.u32 	%r1393, %r1362;
	mov.u32 	%r1394, %r1363;
	mov.u32 	%r1395, %r1364;
	mov.u32 	%r1396, %r1365;
	mov.u32 	%r1397, %r1366;
	mov.u32 	%r1398, %r1367;
	mov.u32 	%r1399, %r1368;
	mov.u32 	%r1400, %r1369;
	mov.u32 	%r1401, %r1370;
	mov.u32 	%r1402, %r1371;
	mov.u32 	%r1403, %r1372;
	mov.u32 	%r1404, %r1373;
	mov.u32 	%r1405, %r1374;
	mov.u32 	%r1406, %r153;
	mov.u32 	%r1407, %r1375;
	mov.u32 	%r1408, %r1376;
	mov.u32 	%r1409, %r1377;
	mov.u32 	%r1410, %r1378;
	mov.u32 	%r1411, %r1379;
	mov.u32 	%r1412, %r1380;
	mov.u32 	%r1413, %r1381;
	mov.u32 	%r1414, %r1382;
	mov.u32 	%r1415, %r1383;
	mov.u32 	%r1416, %r1384;
	mov.u32 	%r1417, %r1385;
	mov.u32 	%r1418, %r1386;
	mov.u32 	%r1419, %r1387;
	mov.u32 	%r1420, %r1388;
	mov.u32 	%r1421, %r1389;
	mov.u32 	%r1422, %r1390;
	mov.u32 	%r1423, %r1391;
	@%p500 bra 	$L__BB8_554;
	setp.leu.f32 	%p501, %f1379, %f762;
	mov.f32 	%f1396, %f1365;
	mov.f32 	%f1397, %f1366;
	mov.f32 	%f1398, %f1367;
	mov.f32 	%f1399, %f1368;
	mov.f32 	%f1400, %f1369;
	mov.f32 	%f1401, %f1370;
	mov.f32 	%f1402, %f1371;
	mov.f32 	%f1403, %f1372;
	mov.f32 	%f1404, %f1373;
	mov.f32 	%f1405, %f1374;
	mov.f32 	%f1406, %f1375;
	mov.f32 	%f1407, %f1376;
	mov.f32 	%f1408, %f1377;
	mov.f32 	%f1409, %f1378;
	mov.f32 	%f1410, %f762;
	mov.f32 	%f1411, %f1379;
	mov.f32 	%f1412, %f1380;
	mov.f32 	%f1413, %f1381;
	mov.f32 	%f1414, %f1382;
	mov.f32 	%f1415, %f1383;
	mov.f32 	%f1416, %f1384;
	mov.f32 	%f1417, %f1385;
	mov.f32 	%f1418, %f1386;
	mov.f32 	%f1419, %f1387;
	mov.f32 	%f1420, %f1388;
	mov.f32 	%f1421, %f1389;
	mov.f32 	%f1422, %f1390;
	mov.f32 	%f1423, %f1391;
	mov.f32 	%f1424, %f1392;
	mov.f32 	%f1425, %f1393;
	mov.f32 	%f1426, %f1394;
	mov.u32 	%r1393, %r1362;
	mov.u32 	%r1394, %r1363;
	mov.u32 	%r1395, %r1364;
	mov.u32 	%r1396, %r1365;
	mov.u32 	%r1397, %r1366;
	mov.u32 	%r1398, %r1367;
	mov.u32 	%r1399, %r1368;
	mov.u32 	%r1400, %r1369;
	mov.u32 	%r1401, %r1370;
	mov.u32 	%r1402, %r1371;
	mov.u32 	%r1403, %r1372;
	mov.u32 	%r1404, %r1373;
	mov.u32 	%r1405, %r1374;
	mov.u32 	%r1406, %r1375;
	mov.u32 	%r1407, %r153;
	mov.u32 	%r1408, %r1376;
	mov.u32 	%r1409, %r1377;
	mov.u32 	%r1410, %r1378;
	mov.u32 	%r1411, %r1379;
	mov.u32 	%r1412, %r1380;
	mov.u32 	%r1413, %r1381;
	mov.u32 	%r1414, %r1382;
	mov.u32 	%r1415, %r1383;
	mov.u32 	%r1416, %r1384;
	mov.u32 	%r1417, %r1385;
	mov.u32 	%r1418, %r1386;
	mov.u32 	%r1419, %r1387;
	mov.u32 	%r1420, %r1388;
	mov.u32 	%r1421, %r1389;
	mov.u32 	%r1422, %r1390;
	mov.u32 	%r1423, %r1391;
	@%p501 bra 	$L__BB8_554;
	setp.leu.f32 	%p502, %f1380, %f762;
	mov.f32 	%f1396, %f1365;
	mov.f32 	%f1397, %f1366;
	mov.f32 	%f1398, %f1367;
	mov.f32 	%f1399, %f1368;
	mov.f32 	%f1400, %f1369;
	mov.f32 	%f1401, %f1370;
	mov.f32 	%f1402, %f1371;
	mov.f32 	%f1403, %f1372;
	mov.f32 	%f1404, %f1373;
	mov.f32 	%f1405, %f1374;
	mov.f32 	%f1406, %f1375;
	mov.f32 	%f1407, %f1376;
	mov.f32 	%f1408, %f1377;
	mov.f32 	%f1409, %f1378;
	mov.f32 	%f1410, %f1379;
	mov.f32 	%f1411, %f762;
	mov.f32 	%f1412, %f1380;
	mov.f32 	%f1413, %f1381;
	mov.f32 	%f1414, %f1382;
	mov.f32 	%f1415, %f1383;
	mov.f32 	%f1416, %f1384;
	mov.f32 	%f1417, %f1385;
	mov.f32 	%f1418, %f1386;
	mov.f32 	%f1419, %f1387;
	mov.f32 	%f1420, %f1388;
	mov.f32 	%f1421, %f1389;
	mov.f32 	%f1422, %f1390;
	mov.f32 	%f1423, %f1391;
	mov.f32 	%f1424, %f1392;
	mov.f32 	%f1425, %f1393;
	mov.f32 	%f1426, %f1394;
	mov.u32 	%r1393, %r1362;
	mov.u32 	%r1394, %r1363;
	mov.u32 	%r1395, %r1364;
	mov.u32 	%r1396, %r1365;
	mov.u32 	%r1397, %r1366;
	mov.u32 	%r1398, %r1367;
	mov.u32 	%r1399, %r1368;
	mov.u32 	%r1400, %r1369;
	mov.u32 	%r1401, %r1370;
	mov.u32 	%r1402, %r1371;
	mov.u32 	%r1403, %r1372;
	mov.u32 	%r1404, %r1373;
	mov.u32 	%r1405, %r1374;
	mov.u32 	%r1406, %r1375;
	mov.u32 	%r1407, %r1376;
	mov.u32 	%r1408, %r153;
	mov.u32 	%r1409, %r1377;
	mov.u32 	%r1410, %r1378;
	mov.u32 	%r1411, %r1379;
	mov.u32 	%r1412, %r1380;
	mov.u32 	%r1413, %r1381;
	mov.u32 	%r1414, %r1382;
	mov.u32 	%r1415, %r1383;
	mov.u32 	%r1416, %r1384;
	mov.u32 	%r1417, %r1385;
	mov.u32 	%r1418, %r1386;
	mov.u32 	%r1419, %r1387;
	mov.u32 	%r1420, %r1388;
	mov.u32 	%r1421, %r1389;
	mov.u32 	%r1422, %r1390;
	mov.u32 	%r1423, %r1391;
	@%p502 bra 	$L__BB8_554;
	setp.leu.f32 	%p503, %f1381, %f762;
	mov.f32 	%f1396, %f1365;
	mov.f32 	%f1397, %f1366;
	mov.f32 	%f1398, %f1367;
	mov.f32 	%f1399, %f1368;
	mov.f32 	%f1400, %f1369;
	mov.f32 	%f1401, %f1370;
	mov.f32 	%f1402, %f1371;
	mov.f32 	%f1403, %f1372;
	mov.f32 	%f1404, %f1373;
	mov.f32 	%f1405, %f1374;
	mov.f32 	%f1406, %f1375;
	mov.f32 	%f1407, %f1376;
	mov.f32 	%f1408, %f1377;
	mov.f32 	%f1409, %f1378;
	mov.f32 	%f1410, %f1379;
	mov.f32 	%f1411, %f1380;
	mov.f32 	%f1412, %f762;
	mov.f32 	%f1413, %f1381;
	mov.f32 	%f1414, %f1382;
	mov.f32 	%f1415, %f1383;
	mov.f32 	%f1416, %f1384;
	mov.f32 	%f1417, %f1385;
	mov.f32 	%f1418, %f1386;
	mov.f32 	%f1419, %f1387;
	mov.f32 	%f1420, %f1388;
	mov.f32 	%f1421, %f1389;
	mov.f32 	%f1422, %f1390;
	mov.f32 	%f1423, %f1391;
	mov.f32 	%f1424, %f1392;
	mov.f32 	%f1425, %f1393;
	mov.f32 	%f1426, %f1394;
	mov.u32 	%r1393, %r1362;
	mov.u32 	%r1394, %r1363;
	mov.u32 	%r1395, %r1364;
	mov.u32 	%r1396, %r1365;
	mov.u32 	%r1397, %r1366;
	mov.u32 	%r1398, %r1367;
	mov.u32 	%r1399, %r1368;
	mov.u32 	%r1400, %r1369;
	mov.u32 	%r1401, %r1370;
	mov.u32 	%r1402, %r1371;
	mov.u32 	%r1403, %r1372;
	mov.u32 	%r1404, %r1373;
	mov.u32 	%r1405, %r1374;
	mov.u32 	%r1406, %r1375;
	mov.u32 	%r1407, %r1376;
	mov.u32 	%r1408, %r1377;
	mov.u32 	%r1409, %r153;
	mov.u32 	%r1410, %r1378;
	mov.u32 	%r1411, %r1379;
	mov.u32 	%r1412, %r1380;
	mov.u32 	%r1413, %r1381;
	mov.u32 	%r1414, %r1382;
	mov.u32 	%r1415, %r1383;
	mov.u32 	%r1416, %r1384;
	mov.u32 	%r1417, %r1385;
	mov.u32 	%r1418, %r1386;
	mov.u32 	%r1419, %r1387;
	mov.u32 	%r1420, %r1388;
	mov.u32 	%r1421, %r1389;
	mov.u32 	%r1422, %r1390;
	mov.u32 	%r1423, %r1391;
	@%p503 bra 	$L__BB8_554;
	setp.leu.f32 	%p504, %f1382, %f762;
	mov.f32 	%f1396, %f1365;
	mov.f32 	%f1397, %f1366;
	mov.f32 	%f1398, %f1367;
	mov.f32 	%f1399, %f1368;
	mov.f32 	%f1400, %f1369;
	mov.f32 	%f1401, %f1370;
	mov.f32 	%f1402, %f1371;
	mov.f32 	%f1403, %f1372;
	mov.f32 	%f1404, %f1373;
	mov.f32 	%f1405, %f1374;
	mov.f32 	%f1406, %f1375;
	mov.f32 	%f1407, %f1376;
	mov.f32 	%f1408, %f1377;
	mov.f32 	%f1409, %f1378;
	mov.f32 	%f1410, %f1379;
	mov.f32 	%f1411, %f1380;
	mov.f32 	%f1412, %f1381;
	mov.f32 	%f1413, %f762;
	mov.f32 	%f1414, %f1382;
	mov.f32 	%f1415, %f1383;
	mov.f32 	%f1416, %f1384;
	mov.f32 	%f1417, %f1385;
	mov.f32 	%f1418, %f1386;
	mov.f32 	%f1419, %f1387;
	mov.f32 	%f1420, %f1388;
	mov.f32 	%f1421, %f1389;
	mov.f32 	%f1422, %f1390;
	mov.f32 	%f1423, %f1391;
	mov.f32 	%f1424, %f1392;
	mov.f32 	%f1425, %f1393;
	mov.f32 	%f1426, %f1394;
	mov.u32 	%r1393, %r1362;
	mov.u32 	%r1394, %r1363;
	mov.u32 	%r1395, %r1364;
	mov.u32 	%r1396, %r1365;
	mov.u32 	%r1397, %r1366;
	mov.u32 	%r1398, %r1367;
	mov.u32 	%r1399, %r1368;
	mov.u32 	%r1400, %r1369;
	mov.u32 	%r1401, %r1370;
	mov.u32 	%r1402, %r1371;
	mov.u32 	%r1403, %r1372;
	mov.u32 	%r1404, %r1373;
	mov.u32 	%r1405, %r1374;
	mov.u32 	%r1406, %r1375;
	mov.u32 	%r1407, %r1376;
	mov.u32 	%r1408, %r1377;
	mov.u32 	%r1409, %r1378;
	mov.u32 	%r1410, %r153;
	mov.u32 	%r1411, %r1379;
	mov.u32 	%r1412, %r1380;
	mov.u32 	%r1413, %r1381;
	mov.u32 	%r1414, %r1382;
	mov.u32 	%r1415, %r1383;
	mov.u32 	%r1416, %r1384;
	mov.u32 	%r1417, %r1385;
	mov.u32 	%r1418, %r1386;
	mov.u32 	%r1419, %r1387;
	mov.u32 	%r1420, %r1388;
	mov.u32 	%r1421, %r1389;
	mov.u32 	%r1422, %r1390;
	mov.u32 	%r1423, %r1391;
	@%p504 bra 	$L__BB8_554;
	setp.leu.f32 	%p505, %f1383, %f762;
	mov.f32 	%f1396, %f1365;
	mov.f32 	%f1397, %f1366;
	mov.f32 	%f1398, %f1367;
	mov.f32 	%f1399, %f1368;
	mov.f32 	%f1400, %f1369;
	mov.f32 	%f1401, %f1370;
	mov.f32 	%f1402, %f1371;
	mov.f32 	%f1403, %f1372;
	mov.f32 	%f1404, %f1373;
	mov.f32 	%f1405, %f1374;
	mov.f32 	%f1406, %f1375;
	mov.f32 	%f1407, %f1376;
	mov.f32 	%f1408, %f1377;
	mov.f32 	%f1409, %f1378;
	mov.f32 	%f1410, %f1379;
	mov.f32 	%f1411, %f1380;
	mov.f32 	%f1412, %f1381;
	mov.f32 	%f1413, %f1382;
	mov.f32 	%f1414, %f762;
	mov.f32 	%f1415, %f1383;
	mov.f32 	%f1416, %f1384;
	mov.f32 	%f1417, %f1385;
	mov.f32 	%f1418, %f1386;
	mov.f32 	%f1419, %f1387;
	mov.f32 	%f1420, %f1388;
	mov.f32 	%f1421, %f1389;
	mov.f32 	%f1422, %f1390;
	mov.f32 	%f1423, %f1391;
	mov.f32 	%f1424, %f1392;
	mov.f32 	%f1425, %f1393;
	mov.f32 	%f1426, %f1394;
	mov.u32 	%r1393, %r1362;
	mov.u32 	%r1394, %r1363;
	mov.u32 	%r1395, %r1364;
	mov.u32 	%r1396, %r1365;
	mov.u32 	%r1397, %r1366;
	mov.u32 	%r1398, %r1367;
	mov.u32 	%r1399, %r1368;
	mov.u32 	%r1400, %r1369;
	mov.u32 	%r1401, %r1370;
	mov.u32 	%r1402, %r1371;
	mov.u32 	%r1403, %r1372;
	mov.u32 	%r1404, %r1373;
	mov.u32 	%r1405, %r1374;
	mov.u32 	%r1406, %r1375;
	mov.u32 	%r1407, %r1376;
	mov.u32 	%r1408, %r1377;
	mov.u32 	%r1409, %r1378;
	mov.u32 	%r1410, %r1379;
	mov.u32 	%r1411, %r153;
	mov.u32 	%r1412, %r1380;
	mov.u32 	%r1413, %r1381;
	mov.u32 	%r1414, %r1382;
	mov.u32 	%r1415, %r1383;
	mov.u32 	%r1416, %r1384;
	mov.u32 	%r1417, %r1385;
	mov.u32 	%r1418, %r1386;
	mov.u32 	%r1419, %r1387;
	mov.u32 	%r1420, %r1388;
	mov.u32 	%r1421, %r1389;
	mov.u32 	%r1422, %r1390;
	mov.u32 	%r1423, %r1391;
	@%p505 bra 	$L__BB8_554;
	setp.leu.f32 	%p506, %f1384, %f762;
	mov.f32 	%f1396, %f1365;
	mov.f32 	%f1397, %f1366;
	mov.f32 	%f1398, %f1367;
	mov.f32 	%f1399, %f1368;
	mov.f32 	%f1400, %f1369;
	mov.f32 	%f1401, %f1370;
	mov.f32 	%f1402, %f1371;
	mov.f32 	%f1403, %f1372;
	mov.f32 	%f1404, %f1373;
	mov.f32 	%f1405, %f1374;
	mov.f32 	%f1406, %f1375;
	mov.f32 	%f1407, %f1376;
	mov.f32 	%f1408, %f1377;
	mov.f32 	%f1409, %f1378;
	mov.f32 	%f1410, %f1379;
	mov.f32 	%f1411, %f1380;
	mov.f32 	%f1412, %f1381;
	mov.f32 	%f1413, %f1382;
	mov.f32 	%f1414, %f1383;
	mov.f32 	%f1415, %f762;
	mov.f32 	%f1416, %f1384;
	mov.f32 	%f1417, %f1385;
	mov.f32 	%f1418, %f1386;
	mov.f32 	%f1419, %f1387;
	mov.f32 	%f1420, %f1388;
	mov.f32 	%f1421, %f1389;
	mov.f32 	%f1422, %f1390;
	mov.f32 	%f1423, %f1391;
	mov.f32 	%f1424, %f1392;
	mov.f32 	%f1425, %f1393;
	mov.f32 	%f1426, %f1394;
	mov.u32 	%r1393, %r1362;
	mov.u32 	%r1394, %r1363;
	mov.u32 	%r1395, %r1364;
	mov.u32 	%r1396, %r1365;
	mov.u32 	%r1397, %r1366;
	mov.u32 	%r1398, %r1367;
	mov.u32 	%r1399, %r1368;
	mov.u32 	%r1400, %r1369;
	mov.u32 	%r1401, %r1370;
	mov.u32 	%r1402, %r1371;
	mov.u32 	%r1403, %r1372;
	mov.u32 	%r1404, %r1373;
	mov.u32 	%r1405, %r1374;
	mov.u32 	%r1406, %r1375;
	mov.u32 	%r1407, %r1376;
	mov.u32 	%r1408, %r1377;
	mov.u32 	%r1409, %r1378;
	mov.u32 	%r1410, %r1379;
	mov.u32 	%r1411, %r1380;
	mov.u32 	%r1412, %r153;
	mov.u32 	%r1413, %r1381;
	mov.u32 	%r1414, %r1382;
	mov.u32 	%r1415, %r1383;
	mov.u32 	%r1416, %r1384;
	mov.u32 	%r1417, %r1385;
	mov.u32 	%r1418, %r1386;
	mov.u32 	%r1419, %r1387;
	mov.u32 	%r1420, %r1388;
	mov.u32 	%r1421, %r1389;
	mov.u32 	%r1422, %r1390;
	mov.u32 	%r1423, %r1391;
	@%p506 bra 	$L__BB8_554;
	setp.leu.f32 	%p507, %f1385, %f762;
	mov.f32 	%f1396, %f1365;
	mov.f32 	%f1397, %f1366;
	mov.f32 	%f1398, %f1367;
	mov.f32 	%f1399, %f1368;
	mov.f32 	%f1400, %f1369;
	mov.f32 	%f1401, %f1370;
	mov.f32 	%f1402, %f1371;
	mov.f32 	%f1403, %f1372;
	mov.f32 	%f1404, %f1373;
	mov.f32 	%f1405, %f1374;
	mov.f32 	%f1406, %f1375;
	mov.f32 	%f1407, %f1376;
	mov.f32 	%f1408, %f1377;
	mov.f32 	%f1409, %f1378;
	mov.f32 	%f1410, %f1379;
	mov.f32 	%f1411, %f1380;
	mov.f32 	%f1412, %f1381;
	mov.f32 	%f1413, %f1382;
	mov.f32 	%f1414, %f1383;
	mov.f32 	%f1415, %f1384;
	mov.f32 	%f1416, %f762;
	mov.f32 	%f1417, %f1385;
	mov.f32 	%f1418, %f1386;
	mov.f32 	%f1419, %f1387;
	mov.f32 	%f1420, %f1388;
	mov.f32 	%f1421, %f1389;
	mov.f32 	%f1422, %f1390;
	mov.f32 	%f1423, %f1391;
	mov.f32 	%f1424, %f1392;
	mov.f32 	%f1425, %f1393;
	mov.f32 	%f1426, %f1394;
	mov.u32 	%r1393, %r1362;
	mov.u32 	%r1394, %r1363;
	mov.u32 	%r1395, %r1364;
	mov.u32 	%r1396, %r1365;
	mov.u32 	%r1397, %r1366;
	mov.u32 	%r1398, %r1367;
	mov.u32 	%r1399, %r1368;
	mov.u32 	%r1400, %r1369;
	mov.u32 	%r1401, %r1370;
	mov.u32 	%r1402, %r1371;
	mov.u32 	%r1403, %r1372;
	mov.u32 	%r1404, %r1373;
	mov.u32 	%r1405, %r1374;
	mov.u32 	%r1406, %r1375;
	mov.u32 	%r1407, %r1376;
	mov.u32 	%r1408, %r1377;
	mov.u32 	%r1409, %r1378;
	mov.u32 	%r1410, %r1379;
	mov.u32 	%r1411, %r1380;
	mov.u32 	%r1412, %r1381;
	mov.u32 	%r1413, %r153;
	mov.u32 	%r1414, %r1382;
	mov.u32 	%r1415, %r1383;
	mov.u32 	%r1416, %r1384;
	mov.u32 	%r1417, %r1385;
	mov.u32 	%r1418, %r1386;
	mov.u32 	%r1419, %r1387;
	mov.u32 	%r1420, %r1388;
	mov.u32 	%r1421, %r1389;
	mov.u32 	%r1422, %r1390;
	mov.u32 	%r1423, %r1391;
	@%p507 bra 	$L__BB8_554;
	setp.leu.f32 	%p508, %f1386, %f762;
	mov.f32 	%f1396, %f1365;
	mov.f32 	%f1397, %f1366;
	mov.f32 	%f1398, %f1367;
	mov.f32 	%f1399, %f1368;
	mov.f32 	%f1400, %f1369;
	mov.f32 	%f1401, %f1370;
	mov.f32 	%f1402, %f1371;
	mov.f32 	%f1403, %f1372;
	mov.f32 	%f1404, %f1373;
	mov.f32 	%f1405, %f1374;
	mov.f32 	%f1406, %f1375;
	mov.f32 	%f1407, %f1376;
	mov.f32 	%f1408, %f1377;
	mov.f32 	%f1409, %f1378;
	mov.f32 	%f1410, %f1379;
	mov.f32 	%f1411, %f1380;
	mov.f32 	%f1412, %f1381;
	mov.f32 	%f1413, %f1382;
	mov.f32 	%f1414, %f1383;
	mov.f32 	%f1415, %f1384;
	mov.f32 	%f1416, %f1385;
	mov.f32 	%f1417, %f762;
	mov.f32 	%f1418, %f1386;
	mov.f32 	%f1419, %f1387;
	mov.f32 	%f1420, %f1388;
	mov.f32 	%f1421, %f1389;
	mov.f32 	%f1422, %f1390;
	mov.f32 	%f1423, %f1391;
	mov.f32 	%f1424, %f1392;
	mov.f32 	%f1425, %f1393;
	mov.f32 	%f1426, %f1394;
	mov.u32 	%r1393, %r1362;
	mov.u32 	%r1394, %r1363;
	mov.u32 	%r1395, %r1364;
	mov.u32 	%r1396, %r1365;
	mov.u32 	%r1397, %r1366;
	mov.u32 	%r1398, %r1367;
	mov.u32 	%r1399, %r1368;
	mov.u32 	%r1400, %r1369;
	mov.u32 	%r1401, %r1370;
	mov.u32 	%r1402, %r1371;
	mov.u32 	%r1403, %r1372;
	mov.u32 	%r1404, %r1373;
	mov.u32 	%r1405, %r1374;
	mov.u32 	%r1406, %r1375;
	mov.u32 	%r1407, %r1376;
	mov.u32 	%r1408, %r1377;
	mov.u32 	%r1409, %r1378;
	mov.u32 	%r1410, %r1379;
	mov.u32 	%r1411, %r1380;
	mov.u32 	%r1412, %r1381;
	mov.u32 	%r1413, %r1382;
	mov.u32 	%r1414, %r153;
	mov.u32 	%r1415, %r1383;
	mov.u32 	%r1416, %r1384;
	mov.u32 	%r1417, %r1385;
	mov.u32 	%r1418, %r1386;
	mov.u32 	%r1419, %r1387;
	mov.u32 	%r1420, %r1388;
	mov.u32 	%r1421, %r1389;
	mov.u32 	%r1422, %r1390;
	mov.u32 	%r1423, %r1391;
	@%p508 bra 	$L__BB8_554;
	setp.leu.f32 	%p509, %f1387, %f762;
	mov.f32 	%f1396, %f1365;
	mov.f32 	%f1397, %f1366;
	mov.f32 	%f1398, %f1367;
	mov.f32 	%f1399, %f1368;
	mov.f32 	%f1400, %f1369;
	mov.f32 	%f1401, %f1370;
	mov.f32 	%f1402, %f1371;
	mov.f32 	%f1403, %f1372;
	mov.f32 	%f1404, %f1373;
	mov.f32 	%f1405, %f1374;
	mov.f32 	%f1406, %f1375;
	mov.f32 	%f1407, %f1376;
	mov.f32 	%f1408, %f1377;
	mov.f32 	%f1409, %f1378;
	mov.f32 	%f1410, %f1379;
	mov.f32 	%f1411, %f1380;
	mov.f32 	%f1412, %f1381;
	mov.f32 	%f1413, %f1382;
	mov.f32 	%f1414, %f1383;
	mov.f32 	%f1415, %f1384;
	mov.f32 	%f1416, %f1385;
	mov.f32 	%f1417, %f1386;
	mov.f32 	%f1418, %f762;
	mov.f32 	%f1419, %f1387;
	mov.f32 	%f1420, %f1388;
	mov.f32 	%f1421, %f1389;
	mov.f32 	%f1422, %f1390;
	mov.f32 	%f1423, %f1391;
	mov.f32 	%f1424, %f1392;
	mov.f32 	%f1425, %f1393;
	mov.f32 	%f1426, %f1394;
	mov.u32 	%r1393, %r1362;
	mov.u32 	%r1394, %r1363;
	mov.u32 	%r1395, %r1364;
	mov.u32 	%r1396, %r1365;
	mov.u32 	%r1397, %r1366;
	mov.u32 	%r1398, %r1367;
	mov.u32 	%r1399, %r1368;
	mov.u32 	%r1400, %r1369;
	mov.u32 	%r1401, %r1370;
	mov.u32 	%r1402, %r1371;
	mov.u32 	%r1403, %r1372;
	mov.u32 	%r1404, %r1373;
	mov.u32 	%r1405, %r1374;
	mov.u32 	%r1406, %r1375;
	mov.u32 	%r1407, %r1376;
	mov.u32 	%r1408, %r1377;
	mov.u32 	%r1409, %r1378;
	mov.u32 	%r1410, %r1379;
	mov.u32 	%r1411, %r1380;
	mov.u32 	%r1412, %r1381;
	mov.u32 	%r1413, %r1382;
	mov.u32 	%r1414, %r1383;
	mov.u32 	%r1415, %r153;
	mov.u32 	%r1416, %r1384;
	mov.u32 	%r1417, %r1385;
	mov.u32 	%r1418, %r1386;
	mov.u32 	%r1419, %r1387;
	mov.u32 	%r1420, %r1388;
	mov.u32 	%r1421, %r1389;
	mov.u32 	%r1422, %r1390;
	mov.u32 	%r1423, %r1391;
	@%p509 bra 	$L__BB8_554;
	setp.leu.f32 	%p510, %f1388, %f762;
	mov.f32 	%f1396, %f1365;
	mov.f32 	%f1397, %f1366;
	mov.f32 	%f1398, %f1367;
	mov.f32 	%f1399, %f1368;
	mov.f32 	%f1400, %f1369;
	mov.f32 	%f1401, %f1370;
	mov.f32 	%f1402, %f1371;
	mov.f32 	%f1403, %f1372;
	mov.f32 	%f1404, %f1373;
	mov.f32 	%f1405, %f1374;
	mov.f32 	%f1406, %f1375;
	mov.f32 	%f1407, %f1376;
	mov.f32 	%f1408, %f1377;
	mov.f32 	%f1409, %f1378;
	mov.f32 	%f1410, %f1379;
	mov.f32 	%f1411, %f1380;
	mov.f32 	%f1412, %f1381;
	mov.f32 	%f1413, %f1382;
	mov.f32 	%f1414, %f1383;
	mov.f32 	%f1415, %f1384;
	mov.f32 	%f1416, %f1385;
	mov.f32 	%f1417, %f1386;
	mov.f32 	%f1418, %f1387;
	mov.f32 	%f1419, %f762;
	mov.f32 	%f1420, %f1388;
	mov.f32 	%f1421, %f1389;
	mov.f32 	%f1422, %f1390;
	mov.f32 	%f1423, %f1391;
	mov.f32 	%f1424, %f1392;
	mov.f32 	%f1425, %f1393;
	mov.f32 	%f1426, %f1394;
	mov.u32 	%r1393, %r1362;
	mov.u32 	%r1394, %r1363;
	mov.u32 	%r1395, %r1364;
	mov.u32 	%r1396, %r1365;
	mov.u32 	%r1397, %r1366;
	mov.u32 	%r1398, %r1367;
	mov.u32 	%r1399, %r1368;
	mov.u32 	%r1400, %r1369;
	mov.u32 	%r1401, %r1370;
	mov.u32 	%r1402, %r1371;
	mov.u32 	%r1403, %r1372;
	mov.u32 	%r1404, %r1373;
	mov.u32 	%r1405, %r1374;
	mov.u32 	%r1406, %r1375;
	mov.u32 	%r1407, %r1376;
	mov.u32 	%r1408, %r1377;
	mov.u32 	%r1409, %r1378;
	mov.u32 	%r1410, %r1379;
	mov.u32 	%r1411, %r1380;
	mov.u32 	%r1412, %r1381;
	mov.u32 	%r1413, %r1382;
	mov.u32 	%r1414, %r1383;
	mov.u32 	%r1415, %r1384;
	mov.u32 	%r1416, %r153;
	mov.u32 	%r1417, %r1385;
	mov.u32 	%r1418, %r1386;
	mov.u32 	%r1419, %r1387;
	mov.u32 	%r1420, %r1388;
	mov.u32 	%r1421, %r1389;
	mov.u32 	%r1422, %r1390;
	mov.u32 	%r1423, %r1391;
	@%p510 bra 	$L__BB8_554;
	setp.leu.f32 	%p511, %f1389, %f762;
	mov.f32 	%f1396, %f1365;
	mov.f32 	%f1397, %f1366;
	mov.f32 	%f1398, %f1367;
	mov.f32 	%f1399, %f1368;
	mov.f32 	%f1400, %f1369;
	mov.f32 	%f1401, %f1370;
	mov.f32 	%f1402, %f1371;
	mov.f32 	%f1403, %f1372;
	mov.f32 	%f1404, %f1373;
	mov.f32 	%f1405, %f1374;
	mov.f32 	%f1406, %f1375;
	mov.f32 	%f1407, %f1376;
	mov.f32 	%f1408, %f1377;
	mov.f32 	%f1409, %f1378;
	mov.f32 	%f1410, %f1379;
	mov.f32 	%f1411, %f1380;
	mov.f32 	%f1412, %f1381;
	mov.f32 	%f1413, %f1382;
	mov.f32 	%f1414, %f1383;
	mov.f32 	%f1415, %f1384;
	mov.f32 	%f1416, %f1385;
	mov.f32 	%f1417, %f1386;
	mov.f32 	%f1418, %f1387;
	mov.f32 	%f1419, %f1388;
	mov.f32 	%f1420, %f762;
	mov.f32 	%f1421, %f1389;
	mov.f32 	%f1422, %f1390;
	mov.f32 	%f1423, %f1391;
	mov.f32 	%f1424, %f1392;
	mov.f32 	%f1425, %f1393;
	mov.f32 	%f1426, %f1394;
	mov.u32 	%r1393, %r1362;
	mov.u32 	%r1394, %r1363;
	mov.u32 	%r1395, %r1364;
	mov.u32 	%r1396, %r1365;
	mov.u32 	%r1397, %r1366;
	mov.u32 	%r1398, %r1367;
	mov.u32 	%r1399, %r1368;
	mov.u32 	%r1400, %r1369;
	mov.u32 	%r1401, %r1370;
	mov.u32 	%r1402, %r1371;
	mov.u32 	%r1403, %r1372;
	mov.u32 	%r1404, %r1373;
	mov.u32 	%r1405, %r1374;
	mov.u32 	%r1406, %r1375;
	mov.u32 	%r1407, %r1376;
	mov.u32 	%r1408, %r1377;
	mov.u32 	%r1409, %r1378;
	mov.u32 	%r1410, %r1379;
	mov.u32 	%r1411, %r1380;
	mov.u32 	%r1412, %r1381;
	mov.u32 	%r1413, %r1382;
	mov.u32 	%r1414, %r1383;
	mov.u32 	%r1415, %r1384;
	mov.u32 	%r1416, %r1385;
	mov.u32 	%r1417, %r153;
	mov.u32 	%r1418, %r1386;
	mov.u32 	%r1419, %r1387;
	mov.u32 	%r1420, %r1388;
	mov.u32 	%r1421, %r1389;
	mov.u32 	%r1422, %r1390;
	mov.u32 	%r1423, %r1391;
	@%p511 bra 	$L__BB8_554;
	setp.leu.f32 	%p512, %f1390, %f762;
	mov.f32 	%f1396, %f1365;
	mov.f32 	%f1397, %f1366;
	mov.f32 	%f1398, %f1367;
	mov.f32 	%f1399, %f1368;
	mov.f32 	%f1400, %f1369;
	mov.f32 	%f1401, %f1370;
	mov.f32 	%f1402, %f1371;
	mov.f32 	%f1403, %f1372;
	mov.f32 	%f1404, %f1373;
	mov.f32 	%f1405, %f1374;
	mov.f32 	%f1406, %f1375;
	mov.f32 	%f1407, %f1376;
	mov.f32 	%f1408, %f1377;
	mov.f32 	%f1409, %f1378;
	mov.f32 	%f1410, %f1379;
	mov.f32 	%f1411, %f1380;
	mov.f32 	%f1412, %f1381;
	mov.f32 	%f1413, %f1382;
	mov.f32 	%f1414, %f1383;
	mov.f32 	%f1415, %f1384;
	mov.f32 	%f1416, %f1385;
	mov.f32 	%f1417, %f1386;
	mov.f32 	%f1418, %f1387;
	mov.f32 	%f1419, %f1388;
	mov.f32 	%f1420, %f1389;
	mov.f32 	%f1421, %f762;
	mov.f32 	%f1422, %f1390;
	mov.f32 	%f1423, %f1391;
	mov.f32 	%f1424, %f1392;
	mov.f32 	%f1425, %f1393;
	mov.f32 	%f1426, %f1394;
	mov.u32 	%r1393, %r1362;
	mov.u32 	%r1394, %r1363;
	mov.u32 	%r1395, %r1364;
	mov.u32 	%r1396, %r1365;
	mov.u32 	%r1397, %r1366;
	mov.u32 	%r1398, %r1367;
	mov.u32 	%r1399, %r1368;
	mov.u32 	%r1400, %r1369;
	mov.u32 	%r1401, %r1370;
	mov.u32 	%r1402, %r1371;
	mov.u32 	%r1403, %r1372;
	mov.u32 	%r1404, %r1373;
	mov.u32 	%r1405, %r1374;
	mov.u32 	%r1406, %r1375;
	mov.u32 	%r1407, %r1376;
	mov.u32 	%r1408, %r1377;
	mov.u32 	%r1409, %r1378;
	mov.u32 	%r1410, %r1379;
	mov.u32 	%r1411, %r1380;
	mov.u32 	%r1412, %r1381;
	mov.u32 	%r1413, %r1382;
	mov.u32 	%r1414, %r1383;
	mov.u32 	%r1415, %r1384;
	mov.u32 	%r1416, %r1385;
	mov.u32 	%r1417, %r1386;
	mov.u32 	%r1418, %r153;
	mov.u32 	%r1419, %r1387;
	mov.u32 	%r1420, %r1388;
	mov.u32 	%r1421, %r1389;
	mov.u32 	%r1422, %r1390;
	mov.u32 	%r1423, %r1391;
	@%p512 bra 	$L__BB8_554;
	setp.leu.f32 	%p513, %f1391, %f762;
	mov.f32 	%f1396, %f1365;
	mov.f32 	%f1397, %f1366;
	mov.f32 	%f1398, %f1367;
	mov.f32 	%f1399, %f1368;
	mov.f32 	%f1400, %f1369;
	mov.f32 	%f1401, %f1370;
	mov.f32 	%f1402, %f1371;
	mov.f32 	%f1403, %f1372;
	mov.f32 	%f1404, %f1373;
	mov.f32 	%f1405, %f1374;
	mov.f32 	%f1406, %f1375;
	mov.f32 	%f1407, %f1376;
	mov.f32 	%f1408, %f1377;
	mov.f32 	%f1409, %f1378;
	mov.f32 	%f1410, %f1379;
	mov.f32 	%f1411, %f1380;
	mov.f32 	%f1412, %f1381;
	mov.f32 	%f1413, %f1382;
	mov.f32 	%f1414, %f1383;
	mov.f32 	%f1415, %f1384;
	mov.f32 	%f1416, %f1385;
	mov.f32 	%f1417, %f1386;
	mov.f32 	%f1418, %f1387;
	mov.f32 	%f1419, %f1388;
	mov.f32 	%f1420, %f1389;
	mov.f32 	%f1421, %f1390;
	mov.f32 	%f1422, %f762;
	mov.f32 	%f1423, %f1391;
	mov.f32 	%f1424, %f1392;
	mov.f32 	%f1425, %f1393;
	mov.f32 	%f1426, %f1394;
	mov.u32 	%r1393, %r1362;
	mov.u32 	%r1394, %r1363;
	mov.u32 	%r1395, %r1364;
	mov.u32 	%r1396, %r1365;
	mov.u32 	%r1397, %r1366;
	mov.u32 	%r1398, %r1367;
	mov.u32 	%r1399, %r1368;
	mov.u32 	%r1400, %r1369;
	mov.u32 	%r1401, %r1370;
	mov.u32 	%r1402, %r1371;
	mov.u32 	%r1403, %r1372;
	mov.u32 	%r1404, %r1373;
	mov.u32 	%r1405, %r1374;
	mov.u32 	%r1406, %r1375;
	mov.u32 	%r1407, %r1376;
	mov.u32 	%r1408, %r1377;
	mov.u32 	%r1409, %r1378;
	mov.u32 	%r1410, %r1379;
	mov.u32 	%r1411, %r1380;
	mov.u32 	%r1412, %r1381;
	mov.u32 	%r1413, %r1382;
	mov.u32 	%r1414, %r1383;
	mov.u32 	%r1415, %r1384;
	mov.u32 	%r1416, %r1385;
	mov.u32 	%r1417, %r1386;
	mov.u32 	%r1418, %r1387;
	mov.u32 	%r1419, %r153;
	mov.u32 	%r1420, %r1388;
	mov.u32 	%r1421, %r1389;
	mov.u32 	%r1422, %r1390;
	mov.u32 	%r1423, %r1391;
	@%p513 bra 	$L__BB8_554;
	setp.leu.f32 	%p514, %f1392, %f762;
	mov.f32 	%f1396, %f1365;
	mov.f32 	%f1397, %f1366;
	mov.f32 	%f1398, %f1367;
	mov.f32 	%f1399, %f1368;
	mov.f32 	%f1400, %f1369;
	mov.f32 	%f1401, %f1370;
	mov.f32 	%f1402, %f1371;
	mov.f32 	%f1403, %f1372;
	mov.f32 	%f1404, %f1373;
	mov.f32 	%f1405, %f1374;
	mov.f32 	%f1406, %f1375;
	mov.f32 	%f1407, %f1376;
	mov.f32 	%f1408, %f1377;
	mov.f32 	%f1409, %f1378;
	mov.f32 	%f1410, %f1379;
	mov.f32 	%f1411, %f1380;
	mov.f32 	%f1412, %f1381;
	mov.f32 	%f1413, %f1382;
	mov.f32 	%f1414, %f1383;
	mov.f32 	%f1415, %f1384;
	mov.f32 	%f1416, %f1385;
	mov.f32 	%f1417, %f1386;
	mov.f32 	%f1418, %f1387;
	mov.f32 	%f1419, %f1388;
	mov.f32 	%f1420, %f1389;
	mov.f32 	%f1421, %f1390;
	mov.f32 	%f1422, %f1391;
	mov.f32 	%f1423, %f762;
	mov.f32 	%f1424, %f1392;
	mov.f32 	%f1425, %f1393;
	mov.f32 	%f1426, %f1394;
	mov.u32 	%r1393, %r1362;
	mov.u32 	%r1394, %r1363;
	mov.u32 	%r1395, %r1364;
	mov.u32 	%r1396, %r1365;
	mov.u32 	%r1397, %r1366;
	mov.u32 	%r1398, %r1367;
	mov.u32 	%r1399, %r1368;
	mov.u32 	%r1400, %r1369;
	mov.u32 	%r1401, %r1370;
	mov.u32 	%r1402, %r1371;
	mov.u32 	%r1403, %r1372;
	mov.u32 	%r1404, %r1373;
	mov.u32 	%r1405, %r1374;
	mov.u32 	%r1406, %r1375;
	mov.u32 	%r1407, %r1376;
	mov.u32 	%r1408, %r1377;
	mov.u32 	%r1409, %r1378;
	mov.u32 	%r1410, %r1379;
	mov.u32 	%r1411, %r1380;
	mov.u32 	%r1412, %r1381;
	mov.u32 	%r1413, %r1382;
	mov.u32 	%r1414, %r1383;
	mov.u32 	%r1415, %r1384;
	mov.u32 	%r1416, %r1385;
	mov.u32 	%r1417, %r1386;
	mov.u32 	%r1418, %r1387;
	mov.u32 	%r1419, %r1388;
	mov.u32 	%r1420, %r153;
	mov.u32 	%r1421, %r1389;
	mov.u32 	%r1422, %r1390;
	mov.u32 	%r1423, %r1391;
	@%p514 bra 	$L__BB8_554;
	setp.leu.f32 	%p515, %f1393, %f762;
	mov.f32 	%f1396, %f1365;
	mov.f32 	%f1397, %f1366;
	mov.f32 	%f1398, %f1367;
	mov.f32 	%f1399, %f1368;
	mov.f32 	%f1400, %f1369;
	mov.f32 	%f1401, %f1370;
	mov.f32 	%f1402, %f1371;
	mov.f32 	%f1403, %f1372;
	mov.f32 	%f1404, %f1373;
	mov.f32 	%f1405, %f1374;
	mov.f32 	%f1406, %f1375;
	mov.f32 	%f1407, %f1376;
	mov.f32 	%f1408, %f1377;
	mov.f32 	%f1409, %f1378;
	mov.f32 	%f1410, %f1379;
	mov.f32 	%f1411, %f1380;
	mov.f32 	%f1412, %f1381;
	mov.f32 	%f1413, %f1382;
	mov.f32 	%f1414, %f1383;
	mov.f32 	%f1415, %f1384;
	mov.f32 	%f1416, %f1385;
	mov.f32 	%f1417, %f1386;
	mov.f32 	%f1418, %f1387;
	mov.f32 	%f1419, %f1388;
	mov.f32 	%f1420, %f1389;
	mov.f32 	%f1421, %f1390;
	mov.f32 	%f1422, %f1391;
	mov.f32 	%f1423, %f1392;
	mov.f32 	%f1424, %f762;
	mov.f32 	%f1425, %f1393;
	mov.f32 	%f1426, %f1394;
	mov.u32 	%r1393, %r1362;
	mov.u32 	%r1394, %r1363;
	mov.u32 	%r1395, %r1364;
	mov.u32 	%r1396, %r1365;
	mov.u32 	%r1397, %r1366;
	mov.u32 	%r1398, %r1367;
	mov.u32 	%r1399, %r1368;
	mov.u32 	%r1400, %r1369;
	mov.u32 	%r1401, %r1370;
	mov.u32 	%r1402, %r1371;
	mov.u32 	%r1403, %r1372;
	mov.u32 	%r1404, %r1373;
	mov.u32 	%r1405, %r1374;
	mov.u32 	%r1406, %r1375;
	mov.u32 	%r1407, %r1376;
	mov.u32 	%r1408, %r1377;
	mov.u32 	%r1409, %r1378;
	mov.u32 	%r1410, %r1379;
	mov.u32 	%r1411, %r1380;
	mov.u32 	%r1412, %r1381;
	mov.u32 	%r1413, %r1382;
	mov.u32 	%r1414, %r1383;
	mov.u32 	%r1415, %r1384;
	mov.u32 	%r1416, %r1385;
	mov.u32 	%r1417, %r1386;
	mov.u32 	%r1418, %r1387;
	mov.u32 	%r1419, %r1388;
	mov.u32 	%r1420, %r1389;
	mov.u32 	%r1421, %r153;
	mov.u32 	%r1422, %r1390;
	mov.u32 	%r1423, %r1391;
	@%p515 bra 	$L__BB8_554;
	setp.leu.f32 	%p516, %f1394, %f762;
	mov.f32 	%f1396, %f1365;
	mov.f32 	%f1397, %f1366;
	mov.f32 	%f1398, %f1367;
	mov.f32 	%f1399, %f1368;
	mov.f32 	%f1400, %f1369;
	mov.f32 	%f1401, %f1370;
	mov.f32 	%f1402, %f1371;
	mov.f32 	%f1403, %f1372;
	mov.f32 	%f1404, %f1373;
	mov.f32 	%f1405, %f1374;
	mov.f32 	%f1406, %f1375;
	mov.f32 	%f1407, %f1376;
	mov.f32 	%f1408, %f1377;
	mov.f32 	%f1409, %f1378;
	mov.f32 	%f1410, %f1379;
	mov.f32 	%f1411, %f1380;
	mov.f32 	%f1412, %f1381;
	mov.f32 	%f1413, %f1382;
	mov.f32 	%f1414, %f1383;
	mov.f32 	%f1415, %f1384;
	mov.f32 	%f1416, %f1385;
	mov.f32 	%f1417, %f1386;
	mov.f32 	%f1418, %f1387;
	mov.f32 	%f1419, %f1388;
	mov.f32 	%f1420, %f1389;
	mov.f32 	%f1421, %f1390;
	mov.f32 	%f1422, %f1391;
	mov.f32 	%f1423, %f1392;
	mov.f32 	%f1424, %f1393;
	mov.f32 	%f1425, %f762;
	mov.f32 	%f1426, %f1394;
	mov.u32 	%r1393, %r1362;
	mov.u32 	%r1394, %r1363;
	mov.u32 	%r1395, %r1364;
	mov.u32 	%r1396, %r1365;
	mov.u32 	%r1397, %r1366;
	mov.u32 	%r1398, %r1367;
	mov.u32 	%r1399, %r1368;
	mov.u32 	%r1400, %r1369;
	mov.u32 	%r1401, %r1370;
	mov.u32 	%r1402, %r1371;
	mov.u32 	%r1403, %r1372;
	mov.u32 	%r1404, %r1373;
	mov.u32 	%r1405, %r1374;
	mov.u32 	%r1406, %r1375;
	mov.u32 	%r1407, %r1376;
	mov.u32 	%r1408, %r1377;
	mov.u32 	%r1409, %r1378;
	mov.u32 	%r1410, %r1379;
	mov.u32 	%r1411, %r1380;
	mov.u32 	%r1412, %r1381;
	mov.u32 	%r1413, %r1382;
	mov.u32 	%r1414, %r1383;
	mov.u32 	%r1415, %r1384;
	mov.u32 	%r1416, %r1385;
	mov.u32 	%r1417, %r1386;
	mov.u32 	%r1418, %r1387;
	mov.u32 	%r1419, %r1388;
	mov.u32 	%r1420, %r1389;
	mov.u32 	%r1421, %r1390;
	mov.u32 	%r1422, %r153;
	mov.u32 	%r1423, %r1391;
	@%p516 bra 	$L__BB8_554;
	setp.leu.f32 	%p517, %f1427, %f762;
	mov.f32 	%f1396, %f1365;
	mov.f32 	%f1397, %f1366;
	mov.f32 	%f1398, %f1367;
	mov.f32 	%f1399, %f1368;
	mov.f32 	%f1400, %f1369;
	mov.f32 	%f1401, %f1370;
	mov.f32 	%f1402, %f1371;
	mov.f32 	%f1403, %f1372;
	mov.f32 	%f1404, %f1373;
	mov.f32 	%f1405, %f1374;
	mov.f32 	%f1406, %f1375;
	mov.f32 	%f1407, %f1376;
	mov.f32 	%f1408, %f1377;
	mov.f32 	%f1409, %f1378;
	mov.f32 	%f1410, %f1379;
	mov.f32 	%f1411, %f1380;
	mov.f32 	%f1412, %f1381;
	mov.f32 	%f1413, %f1382;
	mov.f32 	%f1414, %f1383;
	mov.f32 	%f1415, %f1384;
	mov.f32 	%f1416, %f1385;
	mov.f32 	%f1417, %f1386;
	mov.f32 	%f1418, %f1387;
	mov.f32 	%f1419, %f1388;
	mov.f32 	%f1420, %f1389;
	mov.f32 	%f1421, %f1390;
	mov.f32 	%f1422, %f1391;
	mov.f32 	%f1423, %f1392;
	mov.f32 	%f1424, %f1393;
	mov.f32 	%f1425, %f1394;
	mov.f32 	%f1426, %f762;
	mov.u32 	%r1393, %r1362;
	mov.u32 	%r1394, %r1363;
	mov.u32 	%r1395, %r1364;
	mov.u32 	%r1396, %r1365;
	mov.u32 	%r1397, %r1366;
	mov.u32 	%r1398, %r1367;
	mov.u32 	%r1399, %r1368;
	mov.u32 	%r1400, %r1369;
	mov.u32 	%r1401, %r1370;
	mov.u32 	%r1402, %r1371;
	mov.u32 	%r1403, %r1372;
	mov.u32 	%r1404, %r1373;
	mov.u32 	%r1405, %r1374;
	mov.u32 	%r1406, %r1375;
	mov.u32 	%r1407, %r1376;
	mov.u32 	%r1408, %r1377;
	mov.u32 	%r1409, %r1378;
	mov.u32 	%r1410, %r1379;
	mov.u32 	%r1411, %r1380;
	mov.u32 	%r1412, %r1381;
	mov.u32 	%r1413, %r1382;
	mov.u32 	%r1414, %r1383;
	mov.u32 	%r1415, %r1384;
	mov.u32 	%r1416, %r1385;
	mov.u32 	%r1417, %r1386;
	mov.u32 	%r1418, %r1387;
	mov.u32 	%r1419, %r1388;
	mov.u32 	%r1420, %r1389;
	mov.u32 	%r1421, %r1390;
	mov.u32 	%r1422, %r1391;
	mov.u32 	%r1423, %r153;
	@%p517 bra 	$L__BB8_554;
	mov.f32 	%f1396, %f1365;
	mov.f32 	%f1397, %f1366;
	mov.f32 	%f1398, %f1367;
	mov.f32 	%f1399, %f1368;
	mov.f32 	%f1400, %f1369;
	mov.f32 	%f1401, %f1370;
	mov.f32 	%f1402, %f1371;
	mov.f32 	%f1403, %f1372;
	mov.f32 	%f1404, %f1373;
	mov.f32 	%f1405, %f1374;
	mov.f32 	%f1406, %f1375;
	mov.f32 	%f1407, %f1376;
	mov.f32 	%f1408, %f1377;
	mov.f32 	%f1409, %f1378;
	mov.f32 	%f1410, %f1379;
	mov.f32 	%f1411, %f1380;
	mov.f32 	%f1412, %f1381;
	mov.f32 	%f1413, %f1382;
	mov.f32 	%f1414, %f1383;
	mov.f32 	%f1415, %f1384;
	mov.f32 	%f1416, %f1385;
	mov.f32 	%f1417, %f1386;
	mov.f32 	%f1418, %f1387;
	mov.f32 	%f1419, %f1388;
	mov.f32 	%f1420, %f1389;
	mov.f32 	%f1421, %f1390;
	mov.f32 	%f1422, %f1391;
	mov.f32 	%f1423, %f1392;
	mov.f32 	%f1424, %f1393;
	mov.f32 	%f1425, %f1394;
	mov.f32 	%f1426, %f1427;
	mov.f32 	%f1427, %f762;
	mov.u32 	%r1393, %r1362;
	mov.u32 	%r1394, %r1363;
	mov.u32 	%r1395, %r1364;
	mov.u32 	%r1396, %r1365;
	mov.u32 	%r1397, %r1366;
	mov.u32 	%r1398, %r1367;
	mov.u32 	%r1399, %r1368;
	mov.u32 	%r1400, %r1369;
	mov.u32 	%r1401, %r1370;
	mov.u32 	%r1402, %r1371;
	mov.u32 	%r1403, %r1372;
	mov.u32 	%r1404, %r1373;
	mov.u32 	%r1405, %r1374;
	mov.u32 	%r1406, %r1375;
	mov.u32 	%r1407, %r1376;
	mov.u32 	%r1408, %r1377;
	mov.u32 	%r1409, %r1378;
	mov.u32 	%r1410, %r1379;
	mov.u32 	%r1411, %r1380;
	mov.u32 	%r1412, %r1381;
	mov.u32 	%r1413, %r1382;
	mov.u32 	%r1414, %r1383;
	mov.u32 	%r1415, %r1384;
	mov.u32 	%r1416, %r1385;
	mov.u32 	%r1417, %r1386;
	mov.u32 	%r1418, %r1387;
	mov.u32 	%r1419, %r1388;
	mov.u32 	%r1420, %r1389;
	mov.u32 	%r1421, %r1390;
	mov.u32 	%r1422, %r1391;
	mov.u32 	%r1423, %r1424;
	mov.u32 	%r1424, %r153;
$L__BB8_554:
	add.s32 	%r896, %r896, 1;
	setp.ne.s32 	%p518, %r896, %r118;
	@%p518 bra 	$L__BB8_25;
$L__BB8_555:
	bar.sync 	0;
	add.s32 	%r818, %r818, 2048;
	setp.lt.s32 	%p519, %r818, %r720;
	add.s32 	%r817, %r817, -2048;
	@%p519 bra 	$L__BB8_3;
$L__BB8_556:
	ld.param.u64 	%rd69, [_Z10knn_kernelILi32ELi16EEvPKfS1_S1_S1_PlPfiii_param_4];
	shl.b32 	%r752, %r5, 5;
	setp.lt.s32 	%p520, %r1424, 0;
	selp.b32 	%r753, %r1425, %r1424, %p520;
	cvt.s64.s32 	%rd31, %r753;
	cvta.to.global.u64 	%rd32, %rd69;
	mul.wide.s32 	%rd33, %r752, 8;
	add.s64 	%rd34, %rd32, %rd33;
	st.global.u64 	[%rd34], %rd31;
	selp.f32 	%f763, %f1428, %f1427, %p520;
	cvta.to.global.u64 	%rd35, %rd12;
	mul.wide.s32 	%rd36, %r752, 4;
	add.s64 	%rd37, %rd35, %rd36;
	st.global.f32 	[%rd37], %f763;
	setp.lt.s32 	%p521, %r1423, 0;
	selp.b32 	%r754, %r1425, %r1423, %p521;
	cvt.s64.s32 	%rd38, %r754;
	st.global.u64 	[%rd34+8], %rd38;
	selp.f32 	%f764, %f1428, %f1426, %p521;
	st.global.f32 	[%rd37+4], %f764;
	setp.lt.s32 	%p522, %r1422, 0;
	selp.b32 	%r755, %r1425, %r1422, %p522;
	cvt.s64.s32 	%rd39, %r755;
	st.global.u64 	[%rd34+16], %rd39;
	selp.f32 	%f765, %f1428, %f1425, %p522;
	st.global.f32 	[%rd37+8], %f765;
	setp.lt.s32 	%p523, %r1421, 0;
	selp.b32 	%r756, %r1425, %r1421, %p523;
	cvt.s64.s32 	%rd40, %r756;
	st.global.u64 	[%rd34+24], %rd40;
	selp.f32 	%f766, %f1428, %f1424, %p523;
	st.global.f32 	[%rd37+12], %f766;
	setp.lt.s32 	%p524, %r1420, 0;
	selp.b32 	%r757, %r1425, %r1420, %p524;
	cvt.s64.s32 	%rd41, %r757;
	st.global.u64 	[%rd34+32], %rd41;
	selp.f32 	%f767, %f1428, %f1423, %p524;
	st.global.f32 	[%rd37+16], %f767;
	setp.lt.s32 	%p525, %r1419, 0;
	selp.b32 	%r758, %r1425, %r1419, %p525;
	cvt.s64.s32 	%rd42, %r758;
	st.global.u64 	[%rd34+40], %rd42;
	selp.f32 	%f768, %f1428, %f1422, %p525;
	st.global.f32 	[%rd37+20], %f768;
	setp.lt.s32 	%p526, %r1418, 0;
	selp.b32 	%r759, %r1425, %r1418, %p526;
	cvt.s64.s32 	%rd43, %r759;
	st.global.u64 	[%rd34+48], %rd43;
	selp.f32 	%f769, %f1428, %f1421, %p526;
	st.global.f32 	[%rd37+24], %f769;
	setp.lt.s32 	%p527, %r1417, 0;
	selp.b32 	%r760, %r1425, %r1417, %p527;
	cvt.s64.s32 	%rd44, %r760;
	st.global.u64 	[%rd34+56], %rd44;
	selp.f32 	%f770, %f1428, %f1420, %p527;
	st.global.f32 	[%rd37+28], %f770;
	setp.lt.s32 	%p528, %r1416, 0;
	selp.b32 	%r761, %r1425, %r1416, %p528;
	cvt.s64.s32 	%rd45, %r761;
	st.global.u64 	[%rd34+64], %rd45;
	selp.f32 	%f771, %f1428, %f1419, %p528;
	st.global.f32 	[%rd37+32], %f771;
	setp.lt.s32 	%p529, %r1415, 0;
	selp.b32 	%r762, %r1425, %r1415, %p529;
	cvt.s64.s32 	%rd46, %r762;
	st.global.u64 	[%rd34+72], %rd46;
	selp.f32 	%f772, %f1428, %f1418, %p529;
	st.global.f32 	[%rd37+36], %f772;
	setp.lt.s32 	%p530, %r1414, 0;
	selp.b32 	%r763, %r1425, %r1414, %p530;
	cvt.s64.s32 	%rd47, %r763;
	st.global.u64 	[%rd34+80], %rd47;
	selp.f32 	%f773, %f1428, %f1417, %p530;
	st.global.f32 	[%rd37+40], %f773;
	setp.lt.s32 	%p531, %r1413, 0;
	selp.b32 	%r764, %r1425, %r1413, %p531;
	cvt.s64.s32 	%rd48, %r764;
	st.global.u64 	[%rd34+88], %rd48;
	selp.f32 	%f774, %f1428, %f1416, %p531;
	st.global.f32 	[%rd37+44], %f774;
	setp.lt.s32 	%p532, %r1412, 0;
	selp.b32 	%r765, %r1425, %r1412, %p532;
	cvt.s64.s32 	%rd49, %r765;
	st.global.u64 	[%rd34+96], %rd49;
	selp.f32 	%f775, %f1428, %f1415, %p532;
	st.global.f32 	[%rd37+48], %f775;
	setp.lt.s32 	%p533, %r1411, 0;
	selp.b32 	%r766, %r1425, %r1411, %p533;
	cvt.s64.s32 	%rd50, %r766;
	st.global.u64 	[%rd34+104], %rd50;
	selp.f32 	%f776, %f1428, %f1414, %p533;
	st.global.f32 	[%rd37+52], %f776;
	setp.lt.s32 	%p534, %r1410, 0;
	selp.b32 	%r767, %r1425, %r1410, %p534;
	cvt.s64.s32 	%rd51, %r767;
	st.global.u64 	[%rd34+112], %rd51;
	selp.f32 	%f777, %f1428, %f1413, %p534;
	st.global.f32 	[%rd37+56], %f777;
	setp.lt.s32 	%p535, %r1409, 0;
	selp.b32 	%r768, %r1425, %r1409, %p535;
	cvt.s64.s32 	%rd52, %r768;
	st.global.u64 	[%rd34+120], %rd52;
	selp.f32 	%f778, %f1428, %f1412, %p535;
	st.global.f32 	[%rd37+60], %f778;
	setp.lt.s32 	%p536, %r1408, 0;
	selp.b32 	%r769, %r1425, %r1408, %p536;
	cvt.s64.s32 	%rd53, %r769;
	st.global.u64 	[%rd34+128], %rd53;
	selp.f32 	%f779, %f1428, %f1411, %p536;
	st.global.f32 	[%rd37+64], %f779;
	setp.lt.s32 	%p537, %r1407, 0;
	selp.b32 	%r770, %r1425, %r1407, %p537;
	cvt.s64.s32 	%rd54, %r770;
	st.global.u64 	[%rd34+136], %rd54;
	selp.f32 	%f780, %f1428, %f1410, %p537;
	st.global.f32 	[%rd37+68], %f780;
	setp.lt.s32 	%p538, %r1406, 0;
	selp.b32 	%r771, %r1425, %r1406, %p538;
	cvt.s64.s32 	%rd55, %r771;
	st.global.u64 	[%rd34+144], %rd55;
	selp.f32 	%f781, %f1428, %f1409, %p538;
	st.global.f32 	[%rd37+72], %f781;
	setp.lt.s32 	%p539, %r1405, 0;
	selp.b32 	%r772, %r1425, %r1405, %p539;
	cvt.s64.s32 	%rd56, %r772;
	st.global.u64 	[%rd34+152], %rd56;
	selp.f32 	%f782, %f1428, %f1408, %p539;
	st.global.f32 	[%rd37+76], %f782;
	setp.lt.s32 	%p540, %r1404, 0;
	selp.b32 	%r773, %r1425, %r1404, %p540;
	cvt.s64.s32 	%rd57, %r773;
	st.global.u64 	[%rd34+160], %rd57;
	selp.f32 	%f783, %f1428, %f1407, %p540;
	st.global.f32 	[%rd37+80], %f783;
	setp.lt.s32 	%p541, %r1403, 0;
	selp.b32 	%r774, %r1425, %r1403, %p541;
	cvt.s64.s32 	%rd58, %r774;
	st.global.u64 	[%rd34+168], %rd58;
	selp.f32 	%f784, %f1428, %f1406, %p541;
	st.global.f32 	[%rd37+84], %f784;
	setp.lt.s32 	%p542, %r1402, 0;
	selp.b32 	%r775, %r1425, %r1402, %p542;
	cvt.s64.s32 	%rd59, %r775;
	st.global.u64 	[%rd34+176], %rd59;
	selp.f32 	%f785, %f1428, %f1405, %p542;
	st.global.f32 	[%rd37+88], %f785;
	setp.lt.s32 	%p543, %r1401, 0;
	selp.b32 	%r776, %r1425, %r1401, %p543;
	cvt.s64.s32 	%rd60, %r776;
	st.global.u64 	[%rd34+184], %rd60;
	selp.f32 	%f786, %f1428, %f1404, %p543;
	st.global.f32 	[%rd37+92], %f786;
	setp.lt.s32 	%p544, %r1400, 0;
	selp.b32 	%r777, %r1425, %r1400, %p544;
	cvt.s64.s32 	%rd61, %r777;
	st.global.u64 	[%rd34+192], %rd61;
	selp.f32 	%f787, %f1428, %f1403, %p544;
	st.global.f32 	[%rd37+96], %f787;
	setp.lt.s32 	%p545, %r1399, 0;
	selp.b32 	%r778, %r1425, %r1399, %p545;
	cvt.s64.s32 	%rd62, %r778;
	st.global.u64 	[%rd34+200], %rd62;
	selp.f32 	%f788, %f1428, %f1402, %p545;
	st.global.f32 	[%rd37+100], %f788;
	setp.lt.s32 	%p546, %r1398, 0;
	selp.b32 	%r779, %r1425, %r1398, %p546;
	cvt.s64.s32 	%rd63, %r779;
	st.global.u64 	[%rd34+208], %rd63;
	selp.f32 	%f789, %f1428, %f1401, %p546;
	st.global.f32 	[%rd37+104], %f789;
	setp.lt.s32 	%p547, %r1397, 0;
	selp.b32 	%r780, %r1425, %r1397, %p547;
	cvt.s64.s32 	%rd64, %r780;
	st.global.u64 	[%rd34+216], %rd64;
	selp.f32 	%f790, %f1428, %f1400, %p547;
	st.global.f32 	[%rd37+108], %f790;
	setp.lt.s32 	%p548, %r1396, 0;
	selp.b32 	%r781, %r1425, %r1396, %p548;
	cvt.s64.s32 	%rd65, %r781;
	st.global.u64 	[%rd34+224], %rd65;
	selp.f32 	%f791, %f1428, %f1399, %p548;
	st.global.f32 	[%rd37+112], %f791;
	setp.lt.s32 	%p549, %r1395, 0;
	selp.b32 	%r782, %r1425, %r1395, %p549;
	cvt.s64.s32 	%rd66, %r782;
	st.global.u64 	[%rd34+232], %rd66;
	selp.f32 	%f792, %f1428, %f1398, %p549;
	st.global.f32 	[%rd37+116], %f792;
	setp.lt.s32 	%p550, %r1394, 0;
	selp.b32 	%r783, %r1425, %r1394, %p550;
	cvt.s64.s32 	%rd67, %r783;
	st.global.u64 	[%rd34+240], %rd67;
	selp.f32 	%f793, %f1428, %f1397, %p550;
	st.global.f32 	[%rd37+120], %f793;
	setp.lt.s32 	%p551, %r1393, 0;
	selp.b32 	%r784, %r1425, %r1393, %p551;
	cvt.s64.s32 	%rd68, %r784;
	st.global.u64 	[%rd34+248], %rd68;
	selp.f32 	%f794, %f1428, %f1396, %p551;
	st.global.f32 	[%rd37+124], %f794;
$L__BB8_557:
	ret;

}
	// .globl	_Z10knn_kernelILi32ELi32EEvPKfS1_S1_S1_PlPfiii
.visible .entry _Z10knn_kernelILi32ELi32EEvPKfS1_S1_S1_PlPfiii(
	.param .u64 .ptr .align 1 _Z10knn_kernelILi32ELi32EEvPKfS1_S1_S1_PlPfiii_param_0,
	.param .u64 .ptr .align 1 _Z10knn_kernelILi32ELi32EEvPKfS1_S1_S1_PlPfiii_param_1,
	.param .u64 .ptr .align 1 _Z10knn_kernelILi32ELi32EEvPKfS1_S1_S1_PlPfiii_param_2,
	.param .u64 .ptr .align 1 _Z10knn_kernelILi32ELi32EEvPKfS1_S1_S1_PlPfiii_param_3,
	.param .u64 .ptr .align 1 _Z10knn_kernelILi32ELi32EEvPKfS1_S1_S1_PlPfiii_param_4,
	.param .u64 .ptr .align 1 _Z10knn_kernelILi32ELi32EEvPKfS1_S1_S1_PlPfiii_param_5,
	.param .u32 _Z10knn_kernelILi32ELi32EEvPKfS1_S1_S1_PlPfiii_param_6,
	.param .u32 _Z10knn_kernelILi32ELi32EEvPKfS1_S1_S1_PlPfiii_param_7,
	.param .u32 _Z10knn_kernelILi32ELi32EEvPKfS1_S1_S1_PlPfiii_param_8
)
{
	.reg .pred 	%p<552>;
	.reg .b16 	%rs<6>;
	.reg .b32 	%r<1490>;
	.reg .b32 	%f<1527>;
	.reg .b64 	%rd<72>;

	ld.param.u64 	%rd3, [_Z10knn_kernelILi32ELi32EEvPKfS1_S1_S1_PlPfiii_param_0];
	ld.param.u64 	%rd8, [_Z10knn_kernelILi32ELi32EEvPKfS1_S1_S1_PlPfiii_param_1];
	ld.param.u64 	%rd4, [_Z10knn_kernelILi32ELi32EEvPKfS1_S1_S1_PlPfiii_param_2];
	ld.param.u32 	%r718, [_Z10knn_kernelILi32ELi32EEvPKfS1_S1_S1_PlPfiii_param_6];
	ld.param.u32 	%r716, [_Z10knn_kernelILi32ELi32EEvPKfS1_S1_S1_PlPfiii_param_7];
	cvta.to.global.u64 	%rd1, %rd8;
	mov.u32 	%r1, %ctaid.y;
	mov.u32 	%r719, %ctaid.x;
	mov.u32 	%r2, %ntid.x;
	mov.u32 	%r3, %tid.x;
	mad.lo.s32 	%r4, %r719, %r2, %r3;
	setp.ge.s32 	%p1, %r1, %r718;
	setp.ge.s32 	%p2, %r4, %r716;
	or.pred  	%p3, %p1, %p2;
	@%p3 bra 	$L__BB9_557;
	ld.param.u32 	%r811, [_Z10knn_kernelILi32ELi32EEvPKfS1_S1_S1_PlPfiii_param_8];
	cvta.to.global.u64 	%rd9, %rd4;
	cvta.to.global.u64 	%rd10, %rd3;
	mad.lo.s32 	%r721, %r716, %r1, %r4;
	mul.lo.s32 	%r722, %r721, 3;
	mul.wide.s32 	%rd11, %r722, 4;
	add.s64 	%rd12, %rd10, %rd11;
	ld.global.nc.f32 	%f1, [%rd12];
	ld.global.nc.f32 	%f2, [%rd12+4];
	ld.global.nc.f32 	%f3, [%rd12+8];
	shl.b32 	%r5, %r721, 5;
	mul.wide.s32 	%rd13, %r5, 4;
	add.s64 	%rd2, %rd9, %rd13;
	setp.lt.s32 	%p4, %r811, 1;
	mov.b32 	%r1424, -1;
	mov.f32 	%f1461, 0f7F7FFFFF;
	mov.f32 	%f1462, %f1461;
	mov.f32 	%f1463, %f1461;
	mov.f32 	%f1464, %f1461;
	mov.f32 	%f1465, %f1461;
	mov.f32 	%f1466, %f1461;
	mov.f32 	%f1467, %f1461;
	mov.f32 	%f1468, %f1461;
	mov.f32 	%f1469, %f1461;
	mov.f32 	%f1470, %f1461;
	mov.f32 	%f1471, %f1461;
	mov.f32 	%f1472, %f1461;
	mov.f32 	%f1473, %f1461;
	mov.f32 	%f1474, %f1461;
	mov.f32 	%f1475, %f1461;
	mov.f32 	%f1476, %f1461;
	mov.f32 	%f1477, %f1461;
	mov.f32 	%f1478, %f1461;
	mov.f32 	%f1479, %f1461;
	mov.f32 	%f1480, %f1461;
	mov.f32 	%f1481, %f1461;
	mov.f32 	%f1482, %f1461;
	mov.f32 	%f1483, %f1461;
	mov.f32 	%f1484, %f1461;
	mov.f32 	%f1485, %f1461;
	mov.f32 	%f1486, %f1461;
	mov.f32 	%f1487, %f1461;
	mov.f32 	%f1488, %f1461;
	mov.f32 	%f1489, %f1461;
	mov.f32 	%f1490, %f1461;
	mov.f32 	%f1491, %f1461;
	mov.f32 	%f1492, %f1461;
	mov.u32 	%r1425, %r1424;
	mov.u32 	%r1426, %r1424;
	mov.u32 	%r1427, %r1424;
	mov.u32 	%r1428, %r1424;
	mov.u32 	%r1429, %r1424;
	mov.u32 	%r1430, %r1424;
	mov.u32 	%r1431, %r1424;
	mov.u32 	%r1432, %r1424;
	mov.u32 	%r1433, %r1424;
	mov.u32 	%r1434, %r1424;
	mov.u32 	%r1435, %r1424;
	mov.u32 	%r1436, %r1424;
	mov.u32 	%r1437, %r1424;
	mov.u32 	%r1438, %r1424;
	mov.u32 	%r1439, %r1424;
	mov.u32 	%r1440, %r1424;
	mov.u32 	%r1441, %r1424;
	mov.u32 	%r1442, %r1424;
	mov.u32 	%r1443, %r1424;
	mov.u32 	%r1444, %r1424;
	mov.u32 	%r1445, %r1424;
	mov.u32 	%r1446, %r1424;
	mov.u32 	%r1447, %r1424;
	mov.u32 	%r1448, %r1424;
	mov.u32 	%r1449, %r1424;
	mov.u32 	%r1450, %r1424;
	mov.u32 	%r1451, %r1424;
	mov.u32 	%r1452, %r1424;
	mov.u32 	%r1453, %r1424;
	mov.u32 	%r1454, %r1424;
	mov.u32 	%r1455, %r1424;
	mov.f32 	%f1493, %f1461;
	mov.u32 	%r1456, %r1424;
	@%p4 bra 	$L__BB9_556;
	ld.param.u32 	%r848, [_Z10knn_kernelILi32ELi32EEvPKfS1_S1_S1_PlPfiii_param_8];
	ld.global.nc.f32 	%f4, [%rd2];
	ld.global.nc.f32 	%f5, [%rd2+4];
	ld.global.nc.f32 	%f6, [%rd2+8];
	ld.global.nc.f32 	%f7, [%rd2+12];
	ld.global.nc.f32 	%f8, [%rd2+16];
	ld.global.nc.f32 	%f9, [%rd2+20];
	ld.global.nc.f32 	%f10, [%rd2+24];
	ld.global.nc.f32 	%f11, [%rd2+28];
	ld.global.nc.f32 	%f12, [%rd2+32];
	ld.global.nc.f32 	%f13, [%rd2+36];
	ld.global.nc.f32 	%f14, [%rd2+40];
	ld.global.nc.f32 	%f15, [%rd2+44];
	ld.global.nc.f32 	%f16, [%rd2+48];
	ld.global.nc.f32 	%f17, [%rd2+52];
	ld.global.nc.f32 	%f18, [%rd2+56];
	ld.global.nc.f32 	%f19, [%rd2+60];
	ld.global.nc.f32 	%f20, [%rd2+64];
	ld.global.nc.f32 	%f21, [%rd2+68];
	ld.global.nc.f32 	%f22, [%rd2+72];
	ld.global.nc.f32 	%f23, [%rd2+76];
	ld.global.nc.f32 	%f24, [%rd2+80];
	ld.global.nc.f32 	%f25, [%rd2+84];
	ld.global.nc.f32 	%f26, [%rd2+88];
	ld.global.nc.f32 	%f27, [%rd2+92];
	ld.global.nc.f32 	%f28, [%rd2+96];
	ld.global.nc.f32 	%f29, [%rd2+100];
	ld.global.nc.f32 	%f30, [%rd2+104];
	ld.global.nc.f32 	%f31, [%rd2+108];
	ld.global.nc.f32 	%f32, [%rd2+112];
	ld.global.nc.f32 	%f33, [%rd2+116];
	ld.global.nc.f32 	%f34, [%rd2+120];
	ld.global.nc.f32 	%f35, [%rd2+124];
	mul.lo.s32 	%r6, %r848, 3;
	add.s32 	%r725, %r3, %r2;
	cvt.u16.u32 	%rs2, %r725;
	sub.s16 	%rs3, 6143, %rs2;
	cvt.u16.u32 	%rs4, %r2;
	div.u16 	%rs5, %rs3, %rs4;
	and.b16  	%rs1, %rs5, 3;
	mov.b32 	%r849, 0;
	mov.b32 	%r1424, -1;
	mov.f32 	%f1461, 0f7F7FFFFF;
$L__BB9_3:
	mov.u32 	%r851, %tid.x;
	setp.eq.s16 	%p5, %rs1, 2;
	mul.lo.s32 	%r43, %r849, 3;
	@%p5 bra 	$L__BB9_13;
	mov.u32 	%r726, %ctaid.y;
	mul.lo.s32 	%r44, %r6, %r726;
	add.s32 	%r45, %r851, %r43;
	setp.ge.u32 	%p6, %r45, %r6;
	mov.f32 	%f893, 0f00000000;
	@%p6 bra 	$L__BB9_6;
	add.s32 	%r727, %r45, %r44;
	mul.wide.s32 	%rd14, %r727, 4;
	add.s64 	%rd15, %rd1, %rd14;
	ld.global.nc.f32 	%f893, [%rd15];
$L__BB9_6:
	mov.u32 	%r728, %tid.x;
	mov.u32 	%r46, %ntid.x;
	add.s32 	%r851, %r728, %r46;
	setp.eq.s16 	%p7, %rs1, 3;
	shl.b32 	%r729, %r728, 2;
	mov.u32 	%r730, shm;
	add.s32 	%r731, %r730, %r729;
	st.shared.f32 	[%r731], %f893;
	@%p7 bra 	$L__BB9_13;
	add.s32 	%r48, %r45, %r46;
	setp.ge.u32 	%p8, %r48, %r6;
	mov.f32 	%f894, 0f00000000;
	@%p8 bra 	$L__BB9_9;
	add.s32 	%r732, %r48, %r44;
	mul.wide.s32 	%rd16, %r732, 4;
	add.s64 	%rd17, %rd1, %rd16;
	ld.global.nc.f32 	%f894, [%rd17];
$L__BB9_9:
	mov.u32 	%r733, %tid.x;
	add.s32 	%r734, %r733, %r46;
	add.s32 	%r851, %r734, %r46;
	setp.eq.s16 	%p9, %rs1, 0;
	shl.b32 	%r735, %r733, 2;
	mov.u32 	%r736, shm;
	add.s32 	%r737, %r736, %r735;
	shl.b32 	%r738, %r46, 2;
	add.s32 	%r739, %r737, %r738;
	st.shared.f32 	[%r739], %f894;
	@%p9 bra 	$L__BB9_13;
	add.s32 	%r50, %r48, %r46;
	setp.ge.u32 	%p10, %r50, %r6;
	mov.f32 	%f895, 0f00000000;
	@%p10 bra 	$L__BB9_12;
	add.s32 	%r740, %r50, %r44;
	mul.wide.s32 	%rd18, %r740, 4;
	add.s64 	%rd19, %rd1, %rd18;
	ld.global.nc.f32 	%f895, [%rd19];
$L__BB9_12:
	mov.u32 	%r741, %tid.x;
	add.s32 	%r742, %r741, %r46;
	add.s32 	%r743, %r742, %r46;
	add.s32 	%r851, %r743, %r46;
	shl.b32 	%r744, %r741, 2;
	mov.u32 	%r745, shm;
	add.s32 	%r746, %r745, %r744;
	shl.b32 	%r747, %r46, 2;
	add.s32 	%r748, %r746, %r747;
	add.s32 	%r749, %r748, %r747;
	st.shared.f32 	[%r749], %f895;
$L__BB9_13:
	shl.b32 	%r750, %r851, 2;
	mov.u32 	%r751, shm;
	add.s32 	%r893, %r751, %r750;
	mov.u32 	%r752, %ntid.x;
	mul.lo.s32 	%r753, %r849, 3;
	add.s32 	%r885, %r851, %r753;
	add.s32 	%r892, %r885, %r752;
	mov.u32 	%r754, %ctaid.y;
	mul.lo.s32 	%r755, %r6, %r754;
	add.s32 	%r756, %r752, %r755;
	add.s32 	%r891, %r885, %r756;
	shl.b32 	%r757, %r752, 1;
	add.s32 	%r890, %r885, %r757;
	add.s32 	%r758, %r755, %r757;
	add.s32 	%r889, %r885, %r758;
	add.s32 	%r759, %r752, %r849;
	mul.lo.s32 	%r760, %r759, 3;
	add.s32 	%r888, %r851, %r760;
	add.s32 	%r761, %r755, %r851;
	add.s32 	%r887, %r761, %r760;
	add.s32 	%r886, %r761, %r753;
$L__BB9_14:
	setp.ge.u32 	%p11, %r885, %r6;
	mov.f32 	%f929, 0f00000000;
	@%p11 bra 	$L__BB9_16;
	mul.wide.s32 	%rd20, %r886, 4;
	add.s64 	%rd21, %rd1, %rd20;
	ld.global.nc.f32 	%f929, [%rd21];
$L__BB9_16:
	st.shared.f32 	[%r893], %f929;
	setp.ge.u32 	%p12, %r892, %r6;
	mov.f32 	%f930, 0f00000000;
	@%p12 bra 	$L__BB9_18;
	mul.wide.s32 	%rd22, %r891, 4;
	add.s64 	%rd23, %rd1, %rd22;
	ld.global.nc.f32 	%f930, [%rd23];
$L__BB9_18:
	mov.u32 	%r762, %ntid.x;
	shl.b32 	%r763, %r762, 2;
	add.s32 	%r764, %r893, %r763;
	st.shared.f32 	[%r764], %f930;
	setp.ge.u32 	%p13, %r890, %r6;
	mov.f32 	%f931, 0f00000000;
	@%p13 bra 	$L__BB9_20;
	mul.wide.s32 	%rd24, %r889, 4;
	add.s64 	%rd25, %rd1, %rd24;
	ld.global.nc.f32 	%f931, [%rd25];
$L__BB9_20:
	mov.u32 	%r765, %ntid.x;
	shl.b32 	%r766, %r765, 3;
	add.s32 	%r767, %r893, %r766;
	st.shared.f32 	[%r767], %f931;
	setp.ge.u32 	%p14, %r888, %r6;
	mov.f32 	%f932, 0f00000000;
	@%p14 bra 	$L__BB9_22;
	mul.wide.s32 	%rd26, %r887, 4;
	add.s64 	%rd27, %rd1, %rd26;
	ld.global.nc.f32 	%f932, [%rd27];
$L__BB9_22:
	mov.u32 	%r768, %ntid.x;
	mad.lo.s32 	%r769, %r768, 12, %r893;
	st.shared.f32 	[%r769], %f932;
	shl.b32 	%r770, %r768, 2;
	add.s32 	%r851, %r851, %r770;
	shl.b32 	%r771, %r768, 4;
	add.s32 	%r893, %r893, %r771;
	add.s32 	%r892, %r892, %r770;
	add.s32 	%r891, %r891, %r770;
	add.s32 	%r890, %r890, %r770;
	add.s32 	%r889, %r889, %r770;
	add.s32 	%r888, %r888, %r770;
	add.s32 	%r887, %r887, %r770;
	add.s32 	%r886, %r886, %r770;
	add.s32 	%r885, %r885, %r770;
	setp.lt.u32 	%p15, %r851, 6144;
	@%p15 bra 	$L__BB9_14;
	ld.param.u32 	%r813, [_Z10knn_kernelILi32ELi32EEvPKfS1_S1_S1_PlPfiii_param_8];
	bar.sync 	0;
	setp.le.s32 	%p16, %r813, %r849;
	@%p16 bra 	$L__BB9_555;
	min.s32 	%r773, %r848, 2048;
	max.s32 	%r115, %r773, 1;
	mov.b32 	%r927, 0;
$L__BB9_25:
	add.s32 	%r150, %r927, %r849;
	mov.u32 	%r774, shm;
	mad.lo.s32 	%r775, %r927, 12, %r774;
	ld.shared.f32 	%f722, [%r775];
	ld.shared.f32 	%f723, [%r775+4];
	ld.shared.f32 	%f724, [%r775+8];
	sub.f32 	%f725, %f722, %f1;
	sub.f32 	%f726, %f723, %f2;
	sub.f32 	%f727, %f724, %f3;
	mul.f32 	%f728, %f726, %f726;
	fma.rn.f32 	%f729, %f725, %f725, %f728;
	fma.rn.f32 	%f149, %f727, %f727, %f729;
	ld.const.f32 	%f730, [d_radius2];
	setp.gt.f32 	%p17, %f149, %f730;
	@%p17 bra 	$L__BB9_554;
	ld.param.u32 	%r814, [_Z10knn_kernelILi32ELi32EEvPKfS1_S1_S1_PlPfiii_param_8];
	ld.param.u64 	%rd69, [_Z10knn_kernelILi32ELi32EEvPKfS1_S1_S1_PlPfiii_param_3];
	mov.u32 	%r776, %ctaid.y;
	mad.lo.s32 	%r777, %r814, %r776, %r150;
	shl.b32 	%r778, %r777, 5;
	cvta.to.global.u64 	%rd28, %rd69;
	mul.wide.u32 	%rd29, %r778, 4;
	add.s64 	%rd30, %rd28, %rd29;
	ld.global.nc.f32 	%f731, [%rd30];
	sub.f32 	%f732, %f4, %f731;
	fma.rn.f32 	%f733, %f732, %f732, 0f00000000;
	ld.global.nc.f32 	%f734, [%rd30+4];
	sub.f32 	%f735, %f5, %f734;
	fma.rn.f32 	%f736, %f735, %f735, %f733;
	ld.global.nc.f32 	%f737, [%rd30+8];
	sub.f32 	%f738, %f6, %f737;
	fma.rn.f32 	%f739, %f738, %f738, %f736;
	ld.global.nc.f32 	%f740, [%rd30+12];
	sub.f32 	%f741, %f7, %f740;
	fma.rn.f32 	%f742, %f741, %f741, %f739;
	ld.global.nc.f32 	%f743, [%rd30+16];
	sub.f32 	%f744, %f8, %f743;
	fma.rn.f32 	%f745, %f744, %f744, %f742;
	ld.global.nc.f32 	%f746, [%rd30+20];
	sub.f32 	%f747, %f9, %f746;
	fma.rn.f32 	%f748, %f747, %f747, %f745;
	ld.global.nc.f32 	%f749, [%rd30+24];
	sub.f32 	%f750, %f10, %f749;
	fma.rn.f32 	%f751, %f750, %f750, %f748;
	ld.global.nc.f32 	%f752, [%rd30+28];
	sub.f32 	%f753, %f11, %f752;
	fma.rn.f32 	%f754, %f753, %f753, %f751;
	ld.global.nc.f32 	%f755, [%rd30+32];
	sub.f32 	%f756, %f12, %f755;
	fma.rn.f32 	%f757, %f756, %f756, %f754;
	ld.global.nc.f32 	%f758, [%rd30+36];
	sub.f32 	%f759, %f13, %f758;
	fma.rn.f32 	%f760, %f759, %f759, %f757;
	ld.global.nc.f32 	%f761, [%rd30+40];
	sub.f32 	%f762, %f14, %f761;
	fma.rn.f32 	%f763, %f762, %f762, %f760;
	ld.global.nc.f32 	%f764, [%rd30+44];
	sub.f32 	%f765, %f15, %f764;
	fma.rn.f32 	%f766, %f765, %f765, %f763;
	ld.global.nc.f32 	%f767, [%rd30+48];
	sub.f32 	%f768, %f16, %f767;
	fma.rn.f32 	%f769, %f768, %f768, %f766;
	ld.global.nc.f32 	%f770, [%rd30+52];
	sub.f32 	%f771, %f17, %f770;
	fma.rn.f32 	%f772, %f771, %f771, %f769;
	ld.global.nc.f32 	%f773, [%rd30+56];
	sub.f32 	%f774, %f18, %f773;
	fma.rn.f32 	%f775, %f774, %f774, %f772;
	ld.global.nc.f32 	%f776, [%rd30+60];
	sub.f32 	%f777, %f19, %f776;
	fma.rn.f32 	%f778, %f777, %f777, %f775;
	ld.global.nc.f32 	%f779, [%rd30+64];
	sub.f32 	%f780, %f20, %f779;
	fma.rn.f32 	%f781, %f780, %f780, %f778;
	ld.global.nc.f32 	%f782, [%rd30+68];
	sub.f32 	%f783, %f21, %f782;
	fma.rn.f32 	%f784, %f783, %f783, %f781;
	ld.global.nc.f32 	%f785, [%rd30+72];
	sub.f32 	%f786, %f22, %f785;
	fma.rn.f32 	%f787, %f786, %f786, %f784;
	ld.global.nc.f32 	%f788, [%rd30+76];
	sub.f32 	%f789, %f23, %f788;
	fma.rn.f32 	%f790, %f789, %f789, %f787;
	ld.global.nc.f32 	%f791, [%rd30+80];
	sub.f32 	%f792, %f24, %f791;
	fma.rn.f32 	%f793, %f792, %f792, %f790;
	ld.global.nc.f32 	%f794, [%rd30+84];
	sub.f32 	%f795, %f25, %f794;
	fma.rn.f32 	%f796, %f795, %f795, %f793;
	ld.global.nc.f32 	%f797, [%rd30+88];
	sub.f32 	%f798, %f26, %f797;
	fma.rn.f32 	%f799, %f798, %f798, %f796;
	ld.global.nc.f32 	%f800, [%rd30+92];
	sub.f32 	%f801, %f27, %f800;
	fma.rn.f32 	%f802, %f801, %f801, %f799;
	ld.global.nc.f32 	%f803, [%rd30+96];
	sub.f32 	%f804, %f28, %f803;
	fma.rn.f32 	%f805, %f804, %f804, %f802;
	ld.global.nc.f32 	%f806, [%rd30+100];
	sub.f32 	%f807, %f29, %f806;
	fma.rn.f32 	%f808, %f807, %f807, %f805;
	ld.global.nc.f32 	%f809, [%rd30+104];
	sub.f32 	%f810, %f30, %f809;
	fma.rn.f32 	%f811, %f810, %f810, %f808;
	ld.global.nc.f32 	%f812, [%rd30+108];
	sub.f32 	%f813, %f31, %f812;
	fma.rn.f32 	%f814, %f813, %f813, %f811;
	ld.global.nc.f32 	%f815, [%rd30+112];
	sub.f32 	%f816, %f32, %f815;
	fma.rn.f32 	%f817, %f816, %f816, %f814;
	ld.global.nc.f32 	%f818, [%rd30+116];
	sub.f32 	%f819, %f33, %f818;
	fma.rn.f32 	%f820, %f819, %f819, %f817;
	ld.global.nc.f32 	%f821, [%rd30+120];
	sub.f32 	%f822, %f34, %f821;
	fma.rn.f32 	%f823, %f822, %f822, %f820;
	ld.global.nc.f32 	%f824, [%rd30+124];
	sub.f32 	%f825, %f35, %f824;
	fma.rn.f32 	%f826, %f825, %f825, %f823;
	setp.lt.f32 	%p18, %f826, %f1493;
	selp.f32 	%f1493, %f826, %f1493, %p18;
	selp.b32 	%r1456, %r150, %r1456, %p18;
	ld.const.f32 	%f827, [d_radius2];
	setp.gtu.f32 	%p19, %f149, %f827;
	setp.geu.f32 	%p20, %f826, %f1461;
	or.pred  	%p21, %p19, %p20;
	@%p21 bra 	$L__BB9_554;
	setp.leu.f32 	%p22, %f1492, %f1491;
	mov.f32 	%f969, %f1491;
	mov.u32 	%r932, %r1454;
	@%p22 bra 	$L__BB9_29;
	mov.f32 	%f969, %f1492;
	mov.f32 	%f1492, %f1491;
	mov.u32 	%r932, %r1455;
	mov.u32 	%r1455, %r1454;
$L__BB9_29:
	setp.leu.f32 	%p23, %f969, %f1490;
	mov.f32 	%f968, %f1490;
	mov.u32 	%r931, %r1453;
	@%p23 bra 	$L__BB9_32;
	setp.leu.f32 	%p24, %f1492, %f1490;
	mov.f32 	%f968, %f969;
	mov.f32 	%f969, %f1490;
	mov.u32 	%r931, %r932;
	mov.u32 	%r932, %r1453;
	@%p24 bra 	$L__BB9_32;
	mov.f32 	%f969, %f1492;
	mov.f32 	%f1492, %f1490;
	mov.u32 	%r932, %r1455;
	mov.u32 	%r1455, %r1453;
$L__BB9_32:
	setp.leu.f32 	%p25, %f968, %f1489;
	mov.f32 	%f971, %f1489;
	mov.f32 	%f972, %f968;
	mov.f32 	%f973, %f969;
	mov.u32 	%r934, %r1452;
	mov.u32 	%r935, %r931;
	mov.u32 	%r936, %r932;
	@%p25 bra 	$L__BB9_36;
	setp.leu.f32 	%p26, %f969, %f1489;
	mov.f32 	%f971, %f968;
	mov.f32 	%f972, %f1489;
	mov.f32 	%f973, %f969;
	mov.u32 	%r934, %r931;
	mov.u32 	%r935, %r1452;
	mov.u32 	%r936, %r932;
	@%p26 bra 	$L__BB9_36;
	setp.leu.f32 	%p27, %f1492, %f1489;
	mov.f32 	%f971, %f968;
	mov.f32 	%f972, %f969;
	mov.f32 	%f973, %f1489;
	mov.u32 	%r934, %r931;
	mov.u32 	%r935, %r932;
	mov.u32 	%r936, %r1452;
	@%p27 bra 	$L__BB9_36;
	mov.f32 	%f971, %f968;
	mov.f32 	%f972, %f969;
	mov.f32 	%f973, %f1492;
	mov.f32 	%f1492, %f1489;
	mov.u32 	%r934, %r931;
	mov.u32 	%r935, %r932;
	mov.u32 	%r936, %r1455;
	mov.u32 	%r1455, %r1452;
$L__BB9_36:
	setp.leu.f32 	%p28, %f971, %f1488;
	mov.f32 	%f975, %f1488;
	mov.f32 	%f976, %f971;
	mov.f32 	%f977, %f972;
	mov.f32 	%f978, %f973;
	mov.u32 	%r938, %r1451;
	mov.u32 	%r939, %r934;
	mov.u32 	%r940, %r935;
	mov.u32 	%r941, %r936;
	@%p28 bra 	$L__BB9_41;
	setp.leu.f32 	%p29, %f972, %f1488;
	mov.f32 	%f975, %f971;
	mov.f32 	%f976, %f1488;
	mov.f32 	%f977, %f972;
	mov.f32 	%f978, %f973;
	mov.u32 	%r938, %r934;
	mov.u32 	%r939, %r1451;
	mov.u32 	%r940, %r935;
	mov.u32 	%r941, %r936;
	@%p29 bra 	$L__BB9_41;
	setp.leu.f32 	%p30, %f973, %f1488;
	mov.f32 	%f975, %f971;
	mov.f32 	%f976, %f972;
	mov.f32 	%f977, %f1488;
	mov.f32 	%f978, %f973;
	mov.u32 	%r938, %r934;
	mov.u32 	%r939, %r935;
	mov.u32 	%r940, %r1451;
	mov.u32 	%r941, %r936;
	@%p30 bra 	$L__BB9_41;
	setp.leu.f32 	%p31, %f1492, %f1488;
	mov.f32 	%f975, %f971;
	mov.f32 	%f976, %f972;
	mov.f32 	%f977, %f973;
	mov.f32 	%f978, %f1488;
	mov.u32 	%r938, %r934;
	mov.u32 	%r939, %r935;
	mov.u32 	%r940, %r936;
	mov.u32 	%r941, %r1451;
	@%p31 bra 	$L__BB9_41;
	mov.f32 	%f975, %f971;
	mov.f32 	%f976, %f972;
	mov.f32 	%f977, %f973;
	mov.f32 	%f978, %f1492;
	mov.f32 	%f1492, %f1488;
	mov.u32 	%r938, %r934;
	mov.u32 	%r939, %r935;
	mov.u32 	%r940, %r936;
	mov.u32 	%r941, %r1455;
	mov.u32 	%r1455, %r1451;
$L__BB9_41:
	setp.leu.f32 	%p32, %f975, %f1487;
	mov.f32 	%f980, %f1487;
	mov.f32 	%f981, %f975;
	mov.f32 	%f982, %f976;
	mov.f32 	%f983, %f977;
	mov.f32 	%f984, %f978;
	mov.u32 	%r943, %r1450;
	mov.u32 	%r944, %r938;
	mov.u32 	%r945, %r939;
	mov.u32 	%r946, %r940;
	mov.u32 	%r947, %r941;
	@%p32 bra 	$L__BB9_47;
	setp.leu.f32 	%p33, %f976, %f1487;
	mov.f32 	%f980, %f975;
	mov.f32 	%f981, %f1487;
	mov.f32 	%f982, %f976;
	mov.f32 	%f983, %f977;
	mov.f32 	%f984, %f978;
	mov.u32 	%r943, %r938;
	mov.u32 	%r944, %r1450;
	mov.u32 	%r945, %r939;
	mov.u32 	%r946, %r940;
	mov.u32 	%r947, %r941;
	@%p33 bra 	$L__BB9_47;
	setp.leu.f32 	%p34, %f977, %f1487;
	mov.f32 	%f980, %f975;
	mov.f32 	%f981, %f976;
	mov.f32 	%f982, %f1487;
	mov.f32 	%f983, %f977;
	mov.f32 	%f984, %f978;
	mov.u32 	%r943, %r938;
	mov.u32 	%r944, %r939;
	mov.u32 	%r945, %r1450;
	mov.u32 	%r946, %r940;
	mov.u32 	%r947, %r941;
	@%p34 bra 	$L__BB9_47;
	setp.leu.f32 	%p35, %f978, %f1487;
	mov.f32 	%f980, %f975;
	mov.f32 	%f981, %f976;
	mov.f32 	%f982, %f977;
	mov.f32 	%f983, %f1487;
	mov.f32 	%f984, %f978;
	mov.u32 	%r943, %r938;
	mov.u32 	%r944, %r939;
	mov.u32 	%r945, %r940;
	mov.u32 	%r946, %r1450;
	mov.u32 	%r947, %r941;
	@%p35 bra 	$L__BB9_47;
	setp.leu.f32 	%p36, %f1492, %f1487;
	mov.f32 	%f980, %f975;
	mov.f32 	%f981, %f976;
	mov.f32 	%f982, %f977;
	mov.f32 	%f983, %f978;
	mov.f32 	%f984, %f1487;
	mov.u32 	%r943, %r938;
	mov.u32 	%r944, %r939;
	mov.u32 	%r945, %r940;
	mov.u32 	%r946, %r941;
	mov.u32 	%r947, %r1450;
	@%p36 bra 	$L__BB9_47;
	mov.f32 	%f980, %f975;
	mov.f32 	%f981, %f976;
	mov.f32 	%f982, %f977;
	mov.f32 	%f983, %f978;
	mov.f32 	%f984, %f1492;
	mov.f32 	%f1492, %f1487;
	mov.u32 	%r943, %r938;
	mov.u32 	%r944, %r939;
	mov.u32 	%r945, %r940;
	mov.u32 	%r946, %r941;
	mov.u32 	%r947, %r1455;
	mov.u32 	%r1455, %r1450;
$L__BB9_47:
	setp.leu.f32 	%p37, %f980, %f1486;
	mov.f32 	%f986, %f1486;
	mov.f32 	%f987, %f980;
	mov.f32 	%f988, %f981;
	mov.f32 	%f989, %f982;
	mov.f32 	%f990, %f983;
	mov.f32 	%f991, %f984;
	mov.u32 	%r949, %r1449;
	mov.u32 	%r950, %r943;
	mov.u32 	%r951, %r944;
	mov.u32 	%r952, %r945;
	mov.u32 	%r953, %r946;
	mov.u32 	%r954, %r947;
	@%p37 bra 	$L__BB9_54;
	setp.leu.f32 	%p38, %f981, %f1486;
	mov.f32 	%f986, %f980;
	mov.f32 	%f987, %f1486;
	mov.f32 	%f988, %f981;
	mov.f32 	%f989, %f982;
	mov.f32 	%f990, %f983;
	mov.f32 	%f991, %f984;
	mov.u32 	%r949, %r943;
	mov.u32 	%r950, %r1449;
	mov.u32 	%r951, %r944;
	mov.u32 	%r952, %r945;
	mov.u32 	%r953, %r946;
	mov.u32 	%r954, %r947;
	@%p38 bra 	$L__BB9_54;
	setp.leu.f32 	%p39, %f982, %f1486;
	mov.f32 	%f986, %f980;
	mov.f32 	%f987, %f981;
	mov.f32 	%f988, %f1486;
	mov.f32 	%f989, %f982;
	mov.f32 	%f990, %f983;
	mov.f32 	%f991, %f984;
	mov.u32 	%r949, %r943;
	mov.u32 	%r950, %r944;
	mov.u32 	%r951, %r1449;
	mov.u32 	%r952, %r945;
	mov.u32 	%r953, %r946;
	mov.u32 	%r954, %r947;
	@%p39 bra 	$L__BB9_54;
	setp.leu.f32 	%p40, %f983, %f1486;
	mov.f32 	%f986, %f980;
	mov.f32 	%f987, %f981;
	mov.f32 	%f988, %f982;
	mov.f32 	%f989, %f1486;
	mov.f32 	%f990, %f983;
	mov.f32 	%f991, %f984;
	mov.u32 	%r949, %r943;
	mov.u32 	%r950, %r944;
	mov.u32 	%r951, %r945;
	mov.u32 	%r952, %r1449;
	mov.u32 	%r953, %r946;
	mov.u32 	%r954, %r947;
	@%p40 bra 	$L__BB9_54;
	setp.leu.f32 	%p41, %f984, %f1486;
	mov.f32 	%f986, %f980;
	mov.f32 	%f987, %f981;
	mov.f32 	%f988, %f982;
	mov.f32 	%f989, %f983;
	mov.f32 	%f990, %f1486;
	mov.f32 	%f991, %f984;
	mov.u32 	%r949, %r943;
	mov.u32 	%r950, %r944;
	mov.u32 	%r951, %r945;
	mov.u32 	%r952, %r946;
	mov.u32 	%r953, %r1449;
	mov.u32 	%r954, %r947;
	@%p41 bra 	$L__BB9_54;
	setp.leu.f32 	%p42, %f1492, %f1486;
	mov.f32 	%f986, %f980;
	mov.f32 	%f987, %f981;
	mov.f32 	%f988, %f982;
	mov.f32 	%f989, %f983;
	mov.f32 	%f990, %f984;
	mov.f32 	%f991, %f1486;
	mov.u32 	%r949, %r943;
	mov.u32 	%r950, %r944;
	mov.u32 	%r951, %r945;
	mov.u32 	%r952, %r946;
	mov.u32 	%r953, %r947;
	mov.u32 	%r954, %r1449;
	@%p42 bra 	$L__BB9_54;
	mov.f32 	%f986, %f980;
	mov.f32 	%f987, %f981;
	mov.f32 	%f988, %f982;
	mov.f32 	%f989, %f983;
	mov.f32 	%f990, %f984;
	mov.f32 	%f991, %f1492;
	mov.f32 	%f1492, %f1486;
	mov.u32 	%r949, %r943;
	mov.u32 	%r950, %r944;
	mov.u32 	%r951, %r945;
	mov.u32 	%r952, %r946;
	mov.u32 	%r953, %r947;
	mov.u32 	%r954, %r1455;
	mov.u32 	%r1455, %r1449;
$L__BB9_54:
	setp.leu.f32 	%p43, %f986, %f1485;
	mov.f32 	%f993, %f1485;
	mov.f32 	%f994, %f986;
	mov.f32 	%f995, %f987;
	mov.f32 	%f996, %f988;
	mov.f32 	%f997, %f989;
	mov.f32 	%f998, %f990;
	mov.f32 	%f999, %f991;
	mov.u32 	%r956, %r1448;
	mov.u32 	%r957, %r949;
	mov.u32 	%r958, %r950;
	mov.u32 	%r959, %r951;
	mov.u32 	%r960, %r952;
	mov.u32 	%r961, %r953;
	mov.u32 	%r962, %r954;
	@%p43 bra 	$L__BB9_62;
	setp.leu.f32 	%p44, %f987, %f1485;
	mov.f32 	%f993, %f986;
	mov.f32 	%f994, %f1485;
	mov.f32 	%f995, %f987;
	mov.f32 	%f996, %f988;
	mov.f32 	%f997, %f989;
	mov.f32 	%f998, %f990;
	mov.f32 	%f999, %f991;
	mov.u32 	%r956, %r949;
	mov.u32 	%r957, %r1448;
	mov.u32 	%r958, %r950;
	mov.u32 	%r959, %r951;
	mov.u32 	%r960, %r952;
	mov.u32 	%r961, %r953;
	mov.u32 	%r962, %r954;
	@%p44 bra 	$L__BB9_62;
	setp.leu.f32 	%p45, %f988, %f1485;
	mov.f32 	%f993, %f986;
	mov.f32 	%f994, %f987;
	mov.f32 	%f995, %f1485;
	mov.f32 	%f996, %f988;
	mov.f32 	%f997, %f989;
	mov.f32 	%f998, %f990;
	mov.f32 	%f999, %f991;
	mov.u32 	%r956, %r949;
	mov.u32 	%r957, %r950;
	mov.u32 	%r958, %r1448;
	mov.u32 	%r959, %r951;
	mov.u32 	%r960, %r952;
	mov.u32 	%r961, %r953;
	mov.u32 	%r962, %r954;
	@%p45 bra 	$L__BB9_62;
	setp.leu.f32 	%p46, %f989, %f1485;
	mov.f32 	%f993, %f986;
	mov.f32 	%f994, %f987;
	mov.f32 	%f995, %f988;
	mov.f32 	%f996, %f1485;
	mov.f32 	%f997, %f989;
	mov.f32 	%f998, %f990;
	mov.f32 	%f999, %f991;
	mov.u32 	%r956, %r949;
	mov.u32 	%r957, %r950;
	mov.u32 	%r958, %r951;
	mov.u32 	%r959, %r1448;
	mov.u32 	%r960, %r952;
	mov.u32 	%r961, %r953;
	mov.u32 	%r962, %r954;
	@%p46 bra 	$L__BB9_62;
	setp.leu.f32 	%p47, %f990, %f1485;
	mov.f32 	%f993, %f986;
	mov.f32 	%f994, %f987;
	mov.f32 	%f995, %f988;
	mov.f32 	%f996, %f989;
	mov.f32 	%f997, %f1485;
	mov.f32 	%f998, %f990;
	mov.f32 	%f999, %f991;
	mov.u32 	%r956, %r949;
	mov.u32 	%r957, %r950;
	mov.u32 	%r958, %r951;
	mov.u32 	%r959, %r952;
	mov.u32 	%r960, %r1448;
	mov.u32 	%r961, %r953;
	mov.u32 	%r962, %r954;
	@%p47 bra 	$L__BB9_62;
	setp.leu.f32 	%p48, %f991, %f1485;
	mov.f32 	%f993, %f986;
	mov.f32 	%f994, %f987;
	mov.f32 	%f995, %f988;
	mov.f32 	%f996, %f989;
	mov.f32 	%f997, %f990;
	mov.f32 	%f998, %f1485;
	mov.f32 	%f999, %f991;
	mov.u32 	%r956, %r949;
	mov.u32 	%r957, %r950;
	mov.u32 	%r958, %r951;
	mov.u32 	%r959, %r952;
	mov.u32 	%r960, %r953;
	mov.u32 	%r961, %r1448;
	mov.u32 	%r962, %r954;
	@%p48 bra 	$L__BB9_62;
	setp.leu.f32 	%p49, %f1492, %f1485;
	mov.f32 	%f993, %f986;
	mov.f32 	%f994, %f987;
	mov.f32 	%f995, %f988;
	mov.f32 	%f996, %f989;
	mov.f32 	%f997, %f990;
	mov.f32 	%f998, %f991;
	mov.f32 	%f999, %f1485;
	mov.u32 	%r956, %r949;
	mov.u32 	%r957, %r950;
	mov.u32 	%r958, %r951;
	mov.u32 	%r959, %r952;
	mov.u32 	%r960, %r953;
	mov.u32 	%r961, %r954;
	mov.u32 	%r962, %r1448;
	@%p49 bra 	$L__BB9_62;
	mov.f32 	%f993, %f986;
	mov.f32 	%f994, %f987;
	mov.f32 	%f995, %f988;
	mov.f32 	%f996, %f989;
	mov.f32 	%f997, %f990;
	mov.f32 	%f998, %f991;
	mov.f32 	%f999, %f1492;
	mov.f32 	%f1492, %f1485;
	mov.u32 	%r956, %r949;
	mov.u32 	%r957, %r950;
	mov.u32 	%r958, %r951;
	mov.u32 	%r959, %r952;
	mov.u32 	%r960, %r953;
	mov.u32 	%r961, %r954;
	mov.u32 	%r962, %r1455;
	mov.u32 	%r1455, %r1448;
$L__BB9_62:
	setp.leu.f32 	%p50, %f993, %f1484;
	mov.f32 	%f1001, %f1484;
	mov.f32 	%f1002, %f993;
	mov.f32 	%f1003, %f994;
	mov.f32 	%f1004, %f995;
	mov.f32 	%f1005, %f996;
	mov.f32 	%f1006, %f997;
	mov.f32 	%f1007, %f998;
	mov.f32 	%f1008, %f999;
	mov.u32 	%r964, %r1447;
	mov.u32 	%r965, %r956;
	mov.u32 	%r966, %r957;
	mov.u32 	%r967, %r958;
	mov.u32 	%r968, %r959;
	mov.u32 	%r969, %r960;
	mov.u32 	%r970, %r961;
	mov.u32 	%r971, %r962;
	@%p50 bra 	$L__BB9_71;
	setp.leu.f32 	%p51, %f994, %f1484;
	mov.f32 	%f1001, %f993;
	mov.f32 	%f1002, %f1484;
	mov.f32 	%f1003, %f994;
	mov.f32 	%f1004, %f995;
	mov.f32 	%f1005, %f996;
	mov.f32 	%f1006, %f997;
	mov.f32 	%f1007, %f998;
	mov.f32 	%f1008, %f999;
	mov.u32 	%r964, %r956;
	mov.u32 	%r965, %r1447;
	mov.u32 	%r966, %r957;
	mov.u32 	%r967, %r958;
	mov.u32 	%r968, %r959;
	mov.u32 	%r969, %r960;
	mov.u32 	%r970, %r961;
	mov.u32 	%r971, %r962;
	@%p51 bra 	$L__BB9_71;
	setp.leu.f32 	%p52, %f995, %f1484;
	mov.f32 	%f1001, %f993;
	mov.f32 	%f1002, %f994;
	mov.f32 	%f1003, %f1484;
	mov.f32 	%f1004, %f995;
	mov.f32 	%f1005, %f996;
	mov.f32 	%f1006, %f997;
	mov.f32 	%f1007, %f998;
	mov.f32 	%f1008, %f999;
	mov.u32 	%r964, %r956;
	mov.u32 	%r965, %r957;
	mov.u32 	%r966, %r1447;
	mov.u32 	%r967, %r958;
	mov.u32 	%r968, %r959;
	mov.u32 	%r969, %r960;
	mov.u32 	%r970, %r961;
	mov.u32 	%r971, %r962;
	@%p52 bra 	$L__BB9_71;
	setp.leu.f32 	%p53, %f996, %f1484;
	mov.f32 	%f1001, %f993;
	mov.f32 	%f1002, %f994;
	mov.f32 	%f1003, %f995;
	mov.f32 	%f1004, %f1484;
	mov.f32 	%f1005, %f996;
	mov.f32 	%f1006, %f997;
	mov.f32 	%f1007, %f998;
	mov.f32 	%f1008, %f999;
	mov.u32 	%r964, %r956;
	mov.u32 	%r965, %r957;
	mov.u32 	%r966, %r958;
	mov.u32 	%r967, %r1447;
	mov.u32 	%r968, %r959;
	mov.u32 	%r969, %r960;
	mov.u32 	%r970, %r961;
	mov.u32 	%r971, %r962;
	@%p53 bra 	$L__BB9_71;
	setp.leu.f32 	%p54, %f997, %f1484;
	mov.f32 	%f1001, %f993;
	mov.f32 	%f1002, %f994;
	mov.f32 	%f1003, %f995;
	mov.f32 	%f1004, %f996;
	mov.f32 	%f1005, %f1484;
	mov.f32 	%f1006, %f997;
	mov.f32 	%f1007, %f998;
	mov.f32 	%f1008, %f999;
	mov.u32 	%r964, %r956;
	mov.u32 	%r965, %r957;
	mov.u32 	%r966, %r958;
	mov.u32 	%r967, %r959;
	mov.u32 	%r968, %r1447;
	mov.u32 	%r969, %r960;
	mov.u32 	%r970, %r961;
	mov.u32 	%r971, %r962;
	@%p54 bra 	$L__BB9_71;
	setp.leu.f32 	%p55, %f998, %f1484;
	mov.f32 	%f1001, %f993;
	mov.f32 	%f1002, %f994;
	mov.f32 	%f1003, %f995;
	mov.f32 	%f1004, %f996;
	mov.f32 	%f1005, %f997;
	mov.f32 	%f1006, %f1484;
	mov.f32 	%f1007, %f998;
	mov.f32 	%f1008, %f999;
	mov.u32 	%r964, %r956;
	mov.u32 	%r965, %r957;
	mov.u32 	%r966, %r958;
	mov.u32 	%r967, %r959;
	mov.u32 	%r968, %r960;
	mov.u32 	%r969, %r1447;
	mov.u32 	%r970, %r961;
	mov.u32 	%r971, %r962;
	@%p55 bra 	$L__BB9_71;
	setp.leu.f32 	%p56, %f999, %f1484;
	mov.f32 	%f1001, %f993;
	mov.f32 	%f1002, %f994;
	mov.f32 	%f1003, %f995;
	mov.f32 	%f1004, %f996;
	mov.f32 	%f1005, %f997;
	mov.f32 	%f1006, %f998;
	mov.f32 	%f1007, %f1484;
	mov.f32 	%f1008, %f999;
	mov.u32 	%r964, %r956;
	mov.u32 	%r965, %r957;
	mov.u32 	%r966, %r958;
	mov.u32 	%r967, %r959;
	mov.u32 	%r968, %r960;
	mov.u32 	%r969, %r961;
	mov.u32 	%r970, %r1447;
	mov.u32 	%r971, %r962;
	@%p56 bra 	$L__BB9_71;
	setp.leu.f32 	%p57, %f1492, %f1484;
	mov.f32 	%f1001, %f993;
	mov.f32 	%f1002, %f994;
	mov.f32 	%f1003, %f995;
	mov.f32 	%f1004, %f996;
	mov.f32 	%f1005, %f997;
	mov.f32 	%f1006, %f998;
	mov.f32 	%f1007, %f999;
	mov.f32 	%f1008, %f1484;
	mov.u32 	%r964, %r956;
	mov.u32 	%r965, %r957;
	mov.u32 	%r966, %r958;
	mov.u32 	%r967, %r959;
	mov.u32 	%r968, %r960;
	mov.u32 	%r969, %r961;
	mov.u32 	%r970, %r962;
	mov.u32 	%r971, %r1447;
	@%p57 bra 	$L__BB9_71;
	mov.f32 	%f1001, %f993;
	mov.f32 	%f1002, %f994;
	mov.f32 	%f1003, %f995;
	mov.f32 	%f1004, %f996;
	mov.f32 	%f1005, %f997;
	mov.f32 	%f1006, %f998;
	mov.f32 	%f1007, %f999;
	mov.f32 	%f1008, %f1492;
	mov.f32 	%f1492, %f1484;
	mov.u32 	%r964, %r956;
	mov.u32 	%r965, %r957;
	mov.u32 	%r966, %r958;
	mov.u32 	%r967, %r959;
	mov.u32 	%r968, %r960;
	mov.u32 	%r969, %r961;
	mov.u32 	%r970, %r962;
	mov.u32 	%r971, %r1455;
	mov.u32 	%r1455, %r1447;
$L__BB9_71:
	setp.leu.f32 	%p58, %f1001, %f1483;
	mov.f32 	%f1010, %f1483;
	mov.f32 	%f1011, %f1001;
	mov.f32 	%f1012, %f1002;
	mov.f32 	%f1013, %f1003;
	mov.f32 	%f1014, %f1004;
	mov.f32 	%f1015, %f1005;
	mov.f32 	%f1016, %f1006;
	mov.f32 	%f1017, %f1007;
	mov.f32 	%f1018, %f1008;
	mov.u32 	%r973, %r1446;
	mov.u32 	%r974, %r964;
	mov.u32 	%r975, %r965;
	mov.u32 	%r976, %r966;
	mov.u32 	%r977, %r967;
	mov.u32 	%r978, %r968;
	mov.u32 	%r979, %r969;
	mov.u32 	%r980, %r970;
	mov.u32 	%r981, %r971;
	@%p58 bra 	$L__BB9_81;
	setp.leu.f32 	%p59, %f1002, %f1483;
	mov.f32 	%f1010, %f1001;
	mov.f32 	%f1011, %f1483;
	mov.f32 	%f1012, %f1002;
	mov.f32 	%f1013, %f1003;
	mov.f32 	%f1014, %f1004;
	mov.f32 	%f1015, %f1005;
	mov.f32 	%f1016, %f1006;
	mov.f32 	%f1017, %f1007;
	mov.f32 	%f1018, %f1008;
	mov.u32 	%r973, %r964;
	mov.u32 	%r974, %r1446;
	mov.u32 	%r975, %r965;
	mov.u32 	%r976, %r966;
	mov.u32 	%r977, %r967;
	mov.u32 	%r978, %r968;
	mov.u32 	%r979, %r969;
	mov.u32 	%r980, %r970;
	mov.u32 	%r981, %r971;
	@%p59 bra 	$L__BB9_81;
	setp.leu.f32 	%p60, %f1003, %f1483;
	mov.f32 	%f1010, %f1001;
	mov.f32 	%f1011, %f1002;
	mov.f32 	%f1012, %f1483;
	mov.f32 	%f1013, %f1003;
	mov.f32 	%f1014, %f1004;
	mov.f32 	%f1015, %f1005;
	mov.f32 	%f1016, %f1006;
	mov.f32 	%f1017, %f1007;
	mov.f32 	%f1018, %f1008;
	mov.u32 	%r973, %r964;
	mov.u32 	%r974, %r965;
	mov.u32 	%r975, %r1446;
	mov.u32 	%r976, %r966;
	mov.u32 	%r977, %r967;
	mov.u32 	%r978, %r968;
	mov.u32 	%r979, %r969;
	mov.u32 	%r980, %r970;
	mov.u32 	%r981, %r971;
	@%p60 bra 	$L__BB9_81;
	setp.leu.f32 	%p61, %f1004, %f1483;
	mov.f32 	%f1010, %f1001;
	mov.f32 	%f1011, %f1002;
	mov.f32 	%f1012, %f1003;
	mov.f32 	%f1013, %f1483;
	mov.f32 	%f1014, %f1004;
	mov.f32 	%f1015, %f1005;
	mov.f32 	%f1016, %f1006;
	mov.f32 	%f1017, %f1007;
	mov.f32 	%f1018, %f1008;
	mov.u32 	%r973, %r964;
	mov.u32 	%r974, %r965;
	mov.u32 	%r975, %r966;
	mov.u32 	%r976, %r1446;
	mov.u32 	%r977, %r967;
	mov.u32 	%r978, %r968;
	mov.u32 	%r979, %r969;
	mov.u32 	%r980, %r970;
	mov.u32 	%r981, %r971;
	@%p61 bra 	$L__BB9_81;
	setp.leu.f32 	%p62, %f1005, %f1483;
	mov.f32 	%f1010, %f1001;
	mov.f32 	%f1011, %f1002;
	mov.f32 	%f1012, %f1003;
	mov.f32 	%f1013, %f1004;
	mov.f32 	%f1014, %f1483;
	mov.f32 	%f1015, %f1005;
	mov.f32 	%f1016, %f1006;
	mov.f32 	%f1017, %f1007;
	mov.f32 	%f1018, %f1008;
	mov.u32 	%r973, %r964;
	mov.u32 	%r974, %r965;
	mov.u32 	%r975, %r966;
	mov.u32 	%r976, %r967;
	mov.u32 	%r977, %r1446;
	mov.u32 	%r978, %r968;
	mov.u32 	%r979, %r969;
	mov.u32 	%r980, %r970;
	mov.u32 	%r981, %r971;
	@%p62 bra 	$L__BB9_81;
	setp.leu.f32 	%p63, %f1006, %f1483;
	mov.f32 	%f1010, %f1001;
	mov.f32 	%f1011, %f1002;
	mov.f32 	%f1012, %f1003;
	mov.f32 	%f1013, %f1004;
	mov.f32 	%f1014, %f1005;
	mov.f32 	%f1015, %f1483;
	mov.f32 	%f1016, %f1006;
	mov.f32 	%f1017, %f1007;
	mov.f32 	%f1018, %f1008;
	mov.u32 	%r973, %r964;
	mov.u32 	%r974, %r965;
	mov.u32 	%r975, %r966;
	mov.u32 	%r976, %r967;
	mov.u32 	%r977, %r968;
	mov.u32 	%r978, %r1446;
	mov.u32 	%r979, %r969;
	mov.u32 	%r980, %r970;
	mov.u32 	%r981, %r971;
	@%p63 bra 	$L__BB9_81;
	setp.leu.f32 	%p64, %f1007, %f1483;
	mov.f32 	%f1010, %f1001;
	mov.f32 	%f1011, %f1002;
	mov.f32 	%f1012, %f1003;
	mov.f32 	%f1013, %f1004;
	mov.f32 	%f1014, %f1005;
	mov.f32 	%f1015, %f1006;
	mov.f32 	%f1016, %f1483;
	mov.f32 	%f1017, %f1007;
	mov.f32 	%f1018, %f1008;
	mov.u32 	%r973, %r964;
	mov.u32 	%r974, %r965;
	mov.u32 	%r975, %r966;
	mov.u32 	%r976, %r967;
	mov.u32 	%r977, %r968;
	mov.u32 	%r978, %r969;
	mov.u32 	%r979, %r1446;
	mov.u32 	%r980, %r970;
	mov.u32 	%r981, %r971;
	@%p64 bra 	$L__BB9_81;
	setp.leu.f32 	%p65, %f1008, %f1483;
	mov.f32 	%f1010, %f1001;
	mov.f32 	%f1011, %f1002;
	mov.f32 	%f1012, %f1003;
	mov.f32 	%f1013, %f1004;
	mov.f32 	%f1014, %f1005;
	mov.f32 	%f1015, %f1006;
	mov.f32 	%f1016, %f1007;
	mov.f32 	%f1017, %f1483;
	mov.f32 	%f1018, %f1008;
	mov.u32 	%r973, %r964;
	mov.u32 	%r974, %r965;
	mov.u32 	%r975, %r966;
	mov.u32 	%r976, %r967;
	mov.u32 	%r977, %r968;
	mov.u32 	%r978, %r969;
	mov.u32 	%r979, %r970;
	mov.u32 	%r980, %r1446;
	mov.u32 	%r981, %r971;
	@%p65 bra 	$L__BB9_81;
	setp.leu.f32 	%p66, %f1492, %f1483;
	mov.f32 	%f1010, %f1001;
	mov.f32 	%f1011, %f1002;
	mov.f32 	%f1012, %f1003;
	mov.f32 	%f1013, %f1004;
	mov.f32 	%f1014, %f1005;
	mov.f32 	%f1015, %f1006;
	mov.f32 	%f1016, %f1007;
	mov.f32 	%f1017, %f1008;
	mov.f32 	%f1018, %f1483;
	mov.u32 	%r973, %r964;
	mov.u32 	%r974, %r965;
	mov.u32 	%r975, %r966;
	mov.u32 	%r976, %r967;
	mov.u32 	%r977, %r968;
	mov.u32 	%r978, %r969;
	mov.u32 	%r979, %r970;
	mov.u32 	%r980, %r971;
	mov.u32 	%r981, %r1446;
	@%p66 bra 	$L__BB9_81;
	mov.f32 	%f1010, %f1001;
	mov.f32 	%f1011, %f1002;
	mov.f32 	%f1012, %f1003;
	mov.f32 	%f1013, %f1004;
	mov.f32 	%f1014, %f1005;
	mov.f32 	%f1015, %f1006;
	mov.f32 	%f1016, %f1007;
	mov.f32 	%f1017, %f1008;
	mov.f32 	%f1018, %f1492;
	mov.f32 	%f1492, %f1483;
	mov.u32 	%r973, %r964;
	mov.u32 	%r974, %r965;
	mov.u32 	%r975, %r966;
	mov.u32 	%r976, %r967;
	mov.u32 	%r977, %r968;
	mov.u32 	%r978, %r969;
	mov.u32 	%r979, %r970;
	mov.u32 	%r980, %r971;
	mov.u32 	%r981, %r1455;
	mov.u32 	%r1455, %r1446;
$L__BB9_81:
	setp.leu.f32 	%p67, %f1010, %f1482;
	mov.f32 	%f1020, %f1482;
	mov.f32 	%f1021, %f1010;
	mov.f32 	%f1022, %f1011;
	mov.f32 	%f1023, %f1012;
	mov.f32 	%f1024, %f1013;
	mov.f32 	%f1025, %f1014;
	mov.f32 	%f1026, %f1015;
	mov.f32 	%f1027, %f1016;
	mov.f32 	%f1028, %f1017;
	mov.f32 	%f1029, %f1018;
	mov.u32 	%r983, %r1445;
	mov.u32 	%r984, %r973;
	mov.u32 	%r985, %r974;
	mov.u32 	%r986, %r975;
	mov.u32 	%r987, %r976;
	mov.u32 	%r988, %r977;
	mov.u32 	%r989, %r978;
	mov.u32 	%r990, %r979;
	mov.u32 	%r991, %r980;
	mov.u32 	%r992, %r981;
	@%p67 bra 	$L__BB9_92;
	setp.leu.f32 	%p68, %f1011, %f1482;
	mov.f32 	%f1020, %f1010;
	mov.f32 	%f1021, %f1482;
	mov.f32 	%f1022, %f1011;
	mov.f32 	%f1023, %f1012;
	mov.f32 	%f1024, %f1013;
	mov.f32 	%f1025, %f1014;
	mov.f32 	%f1026, %f1015;
	mov.f32 	%f1027, %f1016;
	mov.f32 	%f1028, %f1017;
	mov.f32 	%f1029, %f1018;
	mov.u32 	%r983, %r973;
	mov.u32 	%r984, %r1445;
	mov.u32 	%r985, %r974;
	mov.u32 	%r986, %r975;
	mov.u32 	%r987, %r976;
	mov.u32 	%r988, %r977;
	mov.u32 	%r989, %r978;
	mov.u32 	%r990, %r979;
	mov.u32 	%r991, %r980;
	mov.u32 	%r992, %r981;
	@%p68 bra 	$L__BB9_92;
	setp.leu.f32 	%p69, %f1012, %f1482;
	mov.f32 	%f1020, %f1010;
	mov.f32 	%f1021, %f1011;
	mov.f32 	%f1022, %f1482;
	mov.f32 	%f1023, %f1012;
	mov.f32 	%f1024, %f1013;
	mov.f32 	%f1025, %f1014;
	mov.f32 	%f1026, %f1015;
	mov.f32 	%f1027, %f1016;
	mov.f32 	%f1028, %f1017;
	mov.f32 	%f1029, %f1018;
	mov.u32 	%r983, %r973;
	mov.u32 	%r984, %r974;
	mov.u32 	%r985, %r1445;
	mov.u32 	%r986, %r975;
	mov.u32 	%r987, %r976;
	mov.u32 	%r988, %r977;
	mov.u32 	%r989, %r978;
	mov.u32 	%r990, %r979;
	mov.u32 	%r991, %r980;
	mov.u32 	%r992, %r981;
	@%p69 bra 	$L__BB9_92;
	setp.leu.f32 	%p70, %f1013, %f1482;
	mov.f32 	%f1020, %f1010;
	mov.f32 	%f1021, %f1011;
	mov.f32 	%f1022, %f1012;
	mov.f32 	%f1023, %f1482;
	mov.f32 	%f1024, %f1013;
	mov.f32 	%f1025, %f1014;
	mov.f32 	%f1026, %f1015;
	mov.f32 	%f1027, %f1016;
	mov.f32 	%f1028, %f1017;
	mov.f32 	%f1029, %f1018;
	mov.u32 	%r983, %r973;
	mov.u32 	%r984, %r974;
	mov.u32 	%r985, %r975;
	mov.u32 	%r986, %r1445;
	mov.u32 	%r987, %r976;
	mov.u32 	%r988, %r977;
	mov.u32 	%r989, %r978;
	mov.u32 	%r990, %r979;
	mov.u32 	%r991, %r980;
	mov.u32 	%r992, %r981;
	@%p70 bra 	$L__BB9_92;
	setp.leu.f32 	%p71, %f1014, %f1482;
	mov.f32 	%f1020, %f1010;
	mov.f32 	%f1021, %f1011;
	mov.f32 	%f1022, %f1012;
	mov.f32 	%f1023, %f1013;
	mov.f32 	%f1024, %f1482;
	mov.f32 	%f1025, %f1014;
	mov.f32 	%f1026, %f1015;
	mov.f32 	%f1027, %f1016;
	mov.f32 	%f1028, %f1017;
	mov.f32 	%f1029, %f1018;
	mov.u32 	%r983, %r973;
	mov.u32 	%r984, %r974;
	mov.u32 	%r985, %r975;
	mov.u32 	%r986, %r976;
	mov.u32 	%r987, %r1445;
	mov.u32 	%r988, %r977;
	mov.u32 	%r989, %r978;
	mov.u32 	%r990, %r979;
	mov.u32 	%r991, %r980;
	mov.u32 	%r992, %r981;
	@%p71 bra 	$L__BB9_92;
	setp.leu.f32 	%p72, %f1015, %f1482;
	mov.f32 	%f1020, %f1010;
	mov.f32 	%f1021, %f1011;
	mov.f32 	%f1022, %f1012;
	mov.f32 	%f1023, %f1013;
	mov.f32 	%f1024, %f1014;
	mov.f32 	%f1025, %f1482;
	mov.f32 	%f1026, %f1015;
	mov.f32 	%f1027, %f1016;
	mov.f32 	%f1028, %f1017;
	mov.f32 	%f1029, %f1018;
	mov.u32 	%r983, %r973;
	mov.u32 	%r984, %r974;
	mov.u32 	%r985, %r975;
	mov.u32 	%r986, %r976;
	mov.u32 	%r987, %r977;
	mov.u32 	%r988, %r1445;
	mov.u32 	%r989, %r978;
	mov.u32 	%r990, %r979;
	mov.u32 	%r991, %r980;
	mov.u32 	%r992, %r981;
	@%p72 bra 	$L__BB9_92;
	setp.leu.f32 	%p73, %f1016, %f1482;
	mov.f32 	%f1020, %f1010;
	mov.f32 	%f1021, %f1011;
	mov.f32 	%f1022, %f1012;
	mov.f32 	%f1023, %f1013;
	mov.f32 	%f1024, %f1014;
	mov.f32 	%f1025, %f1015;
	mov.f32 	%f1026, %f1482;
	mov.f32 	%f1027, %f1016;
	mov.f32 	%f1028, %f1017;
	mov.f32 	%f1029, %f1018;
	mov.u32 	%r983, %r973;
	mov.u32 	%r984, %r974;
	mov.u32 	%r985, %r975;
	mov.u32 	%r986, %r976;
	mov.u32 	%r987, %r977;
	mov.u32 	%r988, %r978;
	mov.u32 	%r989, %r1445;
	mov.u32 	%r990, %r979;
	mov.u32 	%r991, %r980;
	mov.u32 	%r992, %r981;
	@%p73 bra 	$L__BB9_92;
	setp.leu.f32 	%p74, %f1017, %f1482;
	mov.f32 	%f1020, %f1010;
	mov.f32 	%f1021, %f1011;
	mov.f32 	%f1022, %f1012;
	mov.f32 	%f1023, %f1013;
	mov.f32 	%f1024, %f1014;
	mov.f32 	%f1025, %f1015;
	mov.f32 	%f1026, %f1016;
	mov.f32 	%f1027, %f1482;
	mov.f32 	%f1028, %f1017;
	mov.f32 	%f1029, %f1018;
	mov.u32 	%r983, %r973;
	mov.u32 	%r984, %r974;
	mov.u32 	%r985, %r975;
	mov.u32 	%r986, %r976;
	mov.u32 	%r987, %r977;
	mov.u32 	%r988, %r978;
	mov.u32 	%r989, %r979;
	mov.u32 	%r990, %r1445;
	mov.u32 	%r991, %r980;
	mov.u32 	%r992, %r981;
	@%p74 bra 	$L__BB9_92;
	setp.leu.f32 	%p75, %f1018, %f1482;
	mov.f32 	%f1020, %f1010;
	mov.f32 	%f1021, %f1011;
	mov.f32 	%f1022, %f1012;
	mov.f32 	%f1023, %f1013;
	mov.f32 	%f1024, %f1014;
	mov.f32 	%f1025, %f1015;
	mov.f32 	%f1026, %f1016;
	mov.f32 	%f1027, %f1017;
	mov.f32 	%f1028, %f1482;
	mov.f32 	%f1029, %f1018;
	mov.u32 	%r983, %r973;
	mov.u32 	%r984, %r974;
	mov.u32 	%r985, %r975;
	mov.u32 	%r986, %r976;
	mov.u32 	%r987, %r977;
	mov.u32 	%r988, %r978;
	mov.u32 	%r989, %r979;
	mov.u32 	%r990, %r980;
	mov.u32 	%r991, %r1445;
	mov.u32 	%r992, %r981;
	@%p75 bra 	$L__BB9_92;
	setp.leu.f32 	%p76, %f1492, %f1482;
	mov.f32 	%f1020, %f1010;
	mov.f32 	%f1021, %f1011;
	mov.f32 	%f1022, %f1012;
	mov.f32 	%f1023, %f1013;
	mov.f32 	%f1024, %f1014;
	mov.f32 	%f1025, %f1015;
	mov.f32 	%f1026, %f1016;
	mov.f32 	%f1027, %f1017;
	mov.f32 	%f1028, %f1018;
	mov.f32 	%f1029, %f1482;
	mov.u32 	%r983, %r973;
	mov.u32 	%r984, %r974;
	mov.u32 	%r985, %r975;
	mov.u32 	%r986, %r976;
	mov.u32 	%r987, %r977;
	mov.u32 	%r988, %r978;
	mov.u32 	%r989, %r979;
	mov.u32 	%r990, %r980;
	mov.u32 	%r991, %r981;
	mov.u32 	%r992, %r1445;
	@%p76 bra 	$L__BB9_92;
	mov.f32 	%f1020, %f1010;
	mov.f32 	%f1021, %f1011;
	mov.f32 	%f1022, %f1012;
	mov.f32 	%f1023, %f1013;
	mov.f32 	%f1024, %f1014;
	mov.f32 	%f1025, %f1015;
	mov.f32 	%f1026, %f1016;
	mov.f32 	%f1027, %f1017;
	mov.f32 	%f1028, %f1018;
	mov.f32 	%f1029, %f1492;
	mov.f32 	%f1492, %f1482;
	mov.u32 	%r983, %r973;
	mov.u32 	%r984, %r974;
	mov.u32 	%r985, %r975;
	mov.u32 	%r986, %r976;
	mov.u32 	%r987, %r977;
	mov.u32 	%r988, %r978;
	mov.u32 	%r989, %r979;
	mov.u32 	%r990, %r980;
	mov.u32 	%r991, %r981;
	mov.u32 	%r992, %r1455;
	mov.u32 	%r1455, %r1445;
$L__BB9_92:
	setp.leu.f32 	%p77, %f1020, %f1481;
	mov.f32 	%f1031, %f1481;
	mov.f32 	%f1032, %f1020;
	mov.f32 	%f1033, %f1021;
	mov.f32 	%f1034, %f1022;
	mov.f32 	%f1035, %f1023;
	mov.f32 	%f1036, %f1024;
	mov.f32 	%f1037, %f1025;
	mov.f32 	%f1038, %f1026;
	mov.f32 	%f1039, %f1027;
	mov.f32 	%f1040, %f1028;
	mov.f32 	%f1041, %f1029;
	mov.u32 	%r994, %r1444;
	mov.u32 	%r995, %r983;
	mov.u32 	%r996, %r984;
	mov.u32 	%r997, %r985;
	mov.u32 	%r998, %r986;
	mov.u32 	%r999, %r987;
	mov.u32 	%r1000, %r988;
	mov.u32 	%r1001, %r989;
	mov.u32 	%r1002, %r990;
	mov.u32 	%r1003, %r991;
	mov.u32 	%r1004, %r992;
	@%p77 bra 	$L__BB9_104;
	setp.leu.f32 	%p78, %f1021, %f1481;
	mov.f32 	%f1031, %f1020;
	mov.f32 	%f1032, %f1481;
	mov.f32 	%f1033, %f1021;
	mov.f32 	%f1034, %f1022;
	mov.f32 	%f1035, %f1023;
	mov.f32 	%f1036, %f1024;
	mov.f32 	%f1037, %f1025;
	mov.f32 	%f1038, %f1026;
	mov.f32 	%f1039, %f1027;
	mov.f32 	%f1040, %f1028;
	mov.f32 	%f1041, %f1029;
	mov.u32 	%r994, %r983;
	mov.u32 	%r995, %r1444;
	mov.u32 	%r996, %r984;
	mov.u32 	%r997, %r985;
	mov.u32 	%r998, %r986;
	mov.u32 	%r999, %r987;
	mov.u32 	%r1000, %r988;
	mov.u32 	%r1001, %r989;
	mov.u32 	%r1002, %r990;
	mov.u32 	%r1003, %r991;
	mov.u32 	%r1004, %r992;
	@%p78 bra 	$L__BB9_104;
	setp.leu.f32 	%p79, %f1022, %f1481;
	mov.f32 	%f1031, %f1020;
	mov.f32 	%f1032, %f1021;
	mov.f32 	%f1033, %f1481;
	mov.f32 	%f1034, %f1022;
	mov.f32 	%f1035, %f1023;
	mov.f32 	%f1036, %f1024;
	mov.f32 	%f1037, %f1025;
	mov.f32 	%f1038, %f1026;
	mov.f32 	%f1039, %f1027;
	mov.f32 	%f1040, %f1028;
	mov.f32 	%f1041, %f1029;
	mov.u32 	%r994, %r983;
	mov.u32 	%r995, %r984;
	mov.u32 	%r996, %r1444;
	mov.u32 	%r997, %r985;
	mov.u32 	%r998, %r986;
	mov.u32 	%r999, %r987;
	mov.u32 	%r1000, %r988;
	mov.u32 	%r1001, %r989;
	mov.u32 	%r1002, %r990;
	mov.u32 	%r1003, %r991;
	mov.u32 	%r1004, %r992;
	@%p79 bra 	$L__BB9_104;
	setp.leu.f32 	%p80, %f1023, %f1481;
	mov.f32 	%f1031, %f1020;
	mov.f32 	%f1032, %f1021;
	mov.f32 	%f1033, %f1022;
	mov.f32 	%f1034, %f1481;
	mov.f32 	%f1035, %f1023;
	mov.f32 	%f1036, %f1024;
	mov.f32 	%f1037, %f1025;
	mov.f32 	%f1038, %f1026;
	mov.f32 	%f1039, %f1027;
	mov.f32 	%f1040, %f1028;
	mov.f32 	%f1041, %f1029;
	mov.u32 	%r994, %r983;
	mov.u32 	%r995, %r984;
	mov.u32 	%r996, %r985;
	mov.u32 	%r997, %r1444;
	mov.u32 	%r998, %r986;
	mov.u32 	%r999, %r987;
	mov.u32 	%r1000, %r988;
	mov.u32 	%r1001, %r989;
	mov.u32 	%r1002, %r990;
	mov.u32 	%r1003, %r991;
	mov.u32 	%r1004, %r992;
	@%p80 bra 	$L__BB9_104;
	setp.leu.f32 	%p81, %f1024, %f1481;
	mov.f32 	%f1031, %f1020;
	mov.f32 	%f1032, %f1021;
	mov.f32 	%f1033, %f1022;
	mov.f32 	%f1034, %f1023;
	mov.f32 	%f1035, %f1481;
	mov.f32 	%f1036, %f1024;
	mov.f32 	%f1037, %f1025;
	mov.f32 	%f1038, %f1026;
	mov.f32 	%f1039, %f1027;
	mov.f32 	%f1040, %f1028;
	mov.f32 	%f1041, %f1029;
	mov.u32 	%r994, %r983;
	mov.u32 	%r995, %r984;
	mov.u32 	%r996, %r985;
	mov.u32 	%r997, %r986;
	mov.u32 	%r998, %r1444;
	mov.u32 	%r999, %r987;
	mov.u32 	%r1000, %r988;
	mov.u32 	%r1001, %r989;
	mov.u32 	%r1002, %r990;
	mov.u32 	%r1003, %r991;
	mov.u32 	%r1004, %r992;
	@%p81 bra 	$L__BB9_104;
	setp.leu.f32 	%p82, %f1025, %f1481;
	mov.f32 	%f1031, %f1020;
	mov.f32 	%f1032, %f1021;
	mov.f32 	%f1033, %f1022;
	mov.f32 	%f1034, %f1023;
	mov.f32 	%f1035, %f1024;
	mov.f32 	%f1036, %f1481;
	mov.f32 	%f1037, %f1025;
	mov.f32 	%f1038, %f1026;
	mov.f32 	%f1039, %f1027;
	mov.f32 	%f1040, %f1028;
	mov.f32 	%f1041, %f1029;
	mov.u32 	%r994, %r983;
	mov.u32 	%r995, %r984;
	mov.u32 	%r996, %r985;
	mov.u32 	%r997, %r986;
	mov.u32 	%r998, %r987;
	mov.u32 	%r999, %r1444;
	mov.u32 	%r1000, %r988;
	mov.u32 	%r1001, %r989;
	mov.u32 	%r1002, %r990;
	mov.u32 	%r1003, %r991;
	mov.u32 	%r1004, %r992;
	@%p82 bra 	$L__BB9_104;
	setp.leu.f32 	%p83, %f1026, %f1481;
	mov.f32 	%f1031, %f1020;
	mov.f32 	%f1032, %f1021;
	mov.f32 	%f1033, %f1022;
	mov.f32 	%f1034, %f1023;
	mov.f32 	%f1035, %f1024;
	mov.f32 	%f1036, %f1025;
	mov.f32 	%f1037, %f1481;
	mov.f32 	%f1038, %f1026;
	mov.f32 	%f1039, %f1027;
	mov.f32 	%f1040, %f1028;
	mov.f32 	%f1041, %f1029;
	mov.u32 	%r994, %r983;
	mov.u32 	%r995, %r984;
	mov.u32 	%r996, %r985;
	mov.u32 	%r997, %r986;
	mov.u32 	%r998, %r987;
	mov.u32 	%r999, %r988;
	mov.u32 	%r1000, %r1444;
	mov.u32 	%r1001, %r989;
	mov.u32 	%r1002, %r990;
	mov.u32 	%r1003, %r991;
	mov.u32 	%r1004, %r992;
	@%p83 bra 	$L__BB9_104;
	setp.leu.f32 	%p84, %f1027, %f1481;
	mov.f32 	%f1031, %f1020;
	mov.f32 	%f1032, %f1021;
	mov.f32 	%f1033, %f1022;
	mov.f32 	%f1034, %f1023;
	mov.f32 	%f1035, %f1024;
	mov.f32 	%f1036, %f1025;
	mov.f32 	%f1037, %f1026;
	mov.f32 	%f1038, %f1481;
	mov.f32 	%f1039, %f1027;
	mov.f32 	%f1040, %f1028;
	mov.f32 	%f1041, %f1029;
	mov.u32 	%r994, %r983;
	mov.u32 	%r995, %r984;
	mov.u32 	%r996, %r985;
	mov.u32 	%r997, %r986;
	mov.u32 	%r998, %r987;
	mov.u32 	%r999, %r988;
	mov.u32 	%r1000, %r989;
	mov.u32 	%r1001, %r1444;
	mov.u32 	%r1002, %r990;
	mov.u32 	%r1003, %r991;
	mov.u32 	%r1004, %r992;
	@%p84 bra 	$L__BB9_104;
	setp.leu.f32 	%p85, %f1028, %f1481;
	mov.f32 	%f1031, %f1020;
	mov.f32 	%f1032, %f1021;
	mov.f32 	%f1033, %f1022;
	mov.f32 	%f1034, %f1023;
	mov.f32 	%f1035, %f1024;
	mov.f32 	%f1036, %f1025;
	mov.f32 	%f1037, %f1026;
	mov.f32 	%f1038, %f1027;
	mov.f32 	%f1039, %f1481;
	mov.f32 	%f1040, %f1028;
	mov.f32 	%f1041, %f1029;
	mov.u32 	%r994, %r983;
	mov.u32 	%r995, %r984;
	mov.u32 	%r996, %r985;
	mov.u32 	%r997, %r986;
	mov.u32 	%r998, %r987;
	mov.u32 	%r999, %r988;
	mov.u32 	%r1000, %r989;
	mov.u32 	%r1001, %r990;
	mov.u32 	%r1002, %r1444;
	mov.u32 	%r1003, %r991;
	mov.u32 	%r1004, %r992;
	@%p85 bra 	$L__BB9_104;
	setp.leu.f32 	%p86, %f1029, %f1481;
	mov.f32 	%f1031, %f1020;
	mov.f32 	%f1032, %f1021;
	mov.f32 	%f1033, %f1022;
	mov.f32 	%f1034, %f1023;
	mov.f32 	%f1035, %f1024;
	mov.f32 	%f1036, %f1025;
	mov.f32 	%f1037, %f1026;
	mov.f32 	%f1038, %f1027;
	mov.f32 	%f1039, %f1028;
	mov.f32 	%f1040, %f1481;
	mov.f32 	%f1041, %f1029;
	mov.u32 	%r994, %r983;
	mov.u32 	%r995, %r984;
	mov.u32 	%r996, %r985;
	mov.u32 	%r997, %r986;
	mov.u32 	%r998, %r987;
	mov.u32 	%r999, %r988;
	mov.u32 	%r1000, %r989;
	mov.u32 	%r1001, %r990;
	mov.u32 	%r1002, %r991;
	mov.u32 	%r1003, %r1444;
	mov.u32 	%r1004, %r992;
	@%p86 bra 	$L__BB9_104;
	setp.leu.f32 	%p87, %f1492, %f1481;
	mov.f32 	%f1031, %f1020;
	mov.f32 	%f1032, %f1021;
	mov.f32 	%f1033, %f1022;
	mov.f32 	%f1034, %f1023;
	mov.f32 	%f1035, %f1024;
	mov.f32 	%f1036, %f1025;
	mov.f32 	%f1037, %f1026;
	mov.f32 	%f1038, %f1027;
	mov.f32 	%f1039, %f1028;
	mov.f32 	%f1040, %f1029;
	mov.f32 	%f1041, %f1481;
	mov.u32 	%r994, %r983;
	mov.u32 	%r995, %r984;
	mov.u32 	%r996, %r985;
	mov.u32 	%r997, %r986;
	mov.u32 	%r998, %r987;
	mov.u32 	%r999, %r988;
	mov.u32 	%r1000, %r989;
	mov.u32 	%r1001, %r990;
	mov.u32 	%r1002, %r991;
	mov.u32 	%r1003, %r992;
	mov.u32 	%r1004, %r1444;
	@%p87 bra 	$L__BB9_104;
	mov.f32 	%f1031, %f1020;
	mov.f32 	%f1032, %f1021;
	mov.f32 	%f1033, %f1022;
	mov.f32 	%f1034, %f1023;
	mov.f32 	%f1035, %f1024;
	mov.f32 	%f1036, %f1025;
	mov.f32 	%f1037, %f1026;
	mov.f32 	%f1038, %f1027;
	mov.f32 	%f1039, %f1028;
	mov.f32 	%f1040, %f1029;
	mov.f32 	%f1041, %f1492;
	mov.f32 	%f1492, %f1481;
	mov.u32 	%r994, %r983;
	mov.u32 	%r995, %r984;
	mov.u32 	%r996, %r985;
	mov.u32 	%r997, %r986;
	mov.u32 	%r998, %r987;
	mov.u32 	%r999, %r988;
	mov.u32 	%r1000, %r989;
	mov.u32 	%r1001, %r990;
	mov.u32 	%r1002, %r991;
	mov.u32 	%r1003, %r992;
	mov.u32 	%r1004, %r1455;
	mov.u32 	%r1455, %r1444;
$L__BB9_104:
	setp.leu.f32 	%p88, %f1031, %f1480;
	mov.f32 	%f1043, %f1480;
	mov.f32 	%f1044, %f1031;
	mov.f32 	%f1045, %f1032;
	mov.f32 	%f1046, %f1033;
	mov.f32 	%f1047, %f1034;
	mov.f32 	%f1048, %f1035;
	mov.f32 	%f1049, %f1036;
	mov.f32 	%f1050, %f1037;
	mov.f32 	%f1051, %f1038;
	mov.f32 	%f1052, %f1039;
	mov.f32 	%f1053, %f1040;
	mov.f32 	%f1054, %f1041;
	mov.u32 	%r1006, %r1443;
	mov.u32 	%r1007, %r994;
	mov.u32 	%r1008, %r995;
	mov.u32 	%r1009, %r996;
	mov.u32 	%r1010, %r997;
	mov.u32 	%r1011, %r998;
	mov.u32 	%r1012, %r999;
	mov.u32 	%r1013, %r1000;
	mov.u32 	%r1014, %r1001;
	mov.u32 	%r1015, %r1002;
	mov.u32 	%r1016, %r1003;
	mov.u32 	%r1017, %r1004;
	@%p88 bra 	$L__BB9_117;
	setp.leu.f32 	%p89, %f1032, %f1480;
	mov.f32 	%f1043, %f1031;
	mov.f32 	%f1044, %f1480;
	mov.f32 	%f1045, %f1032;
	mov.f32 	%f1046, %f1033;
	mov.f32 	%f1047, %f1034;
	mov.f32 	%f1048, %f1035;
	mov.f32 	%f1049, %f1036;
	mov.f32 	%f1050, %f1037;
	mov.f32 	%f1051, %f1038;
	mov.f32 	%f1052, %f1039;
	mov.f32 	%f1053, %f1040;
	mov.f32 	%f1054, %f1041;
	mov.u32 	%r1006, %r994;
	mov.u32 	%r1007, %r1443;
	mov.u32 	%r1008, %r995;
	mov.u32 	%r1009, %r996;
	mov.u32 	%r1010, %r997;
	mov.u32 	%r1011, %r998;
	mov.u32 	%r1012, %r999;
	mov.u32 	%r1013, %r1000;
	mov.u32 	%r1014, %r1001;
	mov.u32 	%r1015, %r1002;
	mov.u32 	%r1016, %r1003;
	mov.u32 	%r1017, %r1004;
	@%p89 bra 	$L__BB9_117;
	setp.leu.f32 	%p90, %f1033, %f1480;
	mov.f32 	%f1043, %f1031;
	mov.f32 	%f1044, %f1032;
	mov.f32 	%f1045, %f1480;
	mov.f32 	%f1046, %f1033;
	mov.f32 	%f1047, %f1034;
	mov.f32 	%f1048, %f1035;
	mov.f32 	%f1049, %f1036;
	mov.f32 	%f1050, %f1037;
	mov.f32 	%f1051, %f1038;
	mov.f32 	%f1052, %f1039;
	mov.f32 	%f1053, %f1040;
	mov.f32 	%f1054, %f1041;
	mov.u32 	%r1006, %r994;
	mov.u32 	%r1007, %r995;
	mov.u32 	%r1008, %r1443;
	mov.u32 	%r1009, %r996;
	mov.u32 	%r1010, %r997;
	mov.u32 	%r1011, %r998;
	mov.u32 	%r1012, %r999;
	mov.u32 	%r1013, %r1000;
	mov.u32 	%r1014, %r1001;
	mov.u32 	%r1015, %r1002;
	mov.u32 	%r1016, %r1003;
	mov.u32 	%r1017, %r1004;
	@%p90 bra 	$L__BB9_117;
	setp.leu.f32 	%p91, %f1034, %f1480;
	mov.f32 	%f1043, %f1031;
	mov.f32 	%f1044, %f1032;
	mov.f32 	%f1045, %f1033;
	mov.f32 	%f1046, %f1480;
	mov.f32 	%f1047, %f1034;
	mov.f32 	%f1048, %f1035;
	mov.f32 	%f1049, %f1036;
	mov.f32 	%f1050, %f1037;
	mov.f32 	%f1051, %f1038;
	mov.f32 	%f1052, %f1039;
	mov.f32 	%f1053, %f1040;
	mov.f32 	%f1054, %f1041;
	mov.u32 	%r1006, %r994;
	mov.u32 	%r1007, %r995;
	mov.u32 	%r1008, %r996;
	mov.u32 	%r1009, %r1443;
	mov.u32 	%r1010, %r997;
	mov.u32 	%r1011, %r998;
	mov.u32 	%r1012, %r999;
	mov.u32 	%r1013, %r1000;
	mov.u32 	%r1014, %r1001;
	mov.u32 	%r1015, %r1002;
	mov.u32 	%r1016, %r1003;
	mov.u32 	%r1017, %r1004;
	@%p91 bra 	$L__BB9_117;
	setp.leu.f32 	%p92, %f1035, %f1480;
	mov.f32 	%f1043, %f1031;
	mov.f32 	%f1044, %f1032;
	mov.f32 	%f1045, %f1033;
	mov.f32 	%f1046, %f1034;
	mov.f32 	%f1047, %f1480;
	mov.f32 	%f1048, %f1035;
	mov.f32 	%f1049, %f1036;
	mov.f32 	%f1050, %f1037;
	mov.f32 	%f1051, %f1038;
	mov.f32 	%f1052, %f1039;
	mov.f32 	%f1053, %f1040;
	mov.f32 	%f1054, %f1041;
	mov.u32 	%r1006, %r994;
	mov.u32 	%r1007, %r995;
	mov.u32 	%r1008, %r996;
	mov.u32 	%r1009, %r997;
	mov.u32 	%r1010, %r1443;
	mov.u32 	%r1011, %r998;
	mov.u32 	%r1012, %r999;
	mov.u32 	%r1013, %r1000;
	mov.u32 	%r1014, %r1001;
	mov.u32 	%r1015, %r1002;
	mov.u32 	%r1016, %r1003;
	mov.u32 	%r1017, %r1004;
	@%p92 bra 	$L__BB9_117;
	setp.leu.f32 	%p93, %f1036, %f1480;
	mov.f32 	%f1043, %f1031;
	mov.f32 	%f1044, %f1032;
	mov.f32 	%f1045, %f1033;
	mov.f32 	%f1046, %f1034;
	mov.f32 	%f1047, %f1035;
	mov.f32 	%f1048, %f1480;
	mov.f32 	%f1049, %f1036;
	mov.f32 	%f1050, %f1037;
	mov.f32 	%f1051, %f1038;
	mov.f32 	%f1052, %f1039;
	mov.f32 	%f1053, %f1040;
	mov.f32 	%f1054, %f1041;
	mov.u32 	%r1006, %r994;
	mov.u32 	%r1007, %r995;
	mov.u32 	%r1008, %r996;
	mov.u32 	%r1009, %r997;
	mov.u32 	%r1010, %r998;
	mov.u32 	%r1011, %r1443;
	mov.u32 	%r1012, %r999;
	mov.u32 	%r1013, %r1000;
	mov.u32 	%r1014, %r1001;
	mov.u32 	%r1015, %r1002;
	mov.u32 	%r1016, %r1003;
	mov.u32 	%r1017, %r1004;
	@%p93 bra 	$L__BB9_117;
	setp.leu.f32 	%p94, %f1037, %f1480;
	mov.f32 	%f1043, %f1031;
	mov.f32 	%f1044, %f1032;
	mov.f32 	%f1045, %f1033;
	mov.f32 	%f1046, %f1034;
	mov.f32 	%f1047, %f1035;
	mov.f32 	%f1048, %f1036;
	mov.f32 	%f1049, %f1480;
	mov.f32 	%f1050, %f1037;
	mov.f32 	%f1051, %f1038;
	mov.f32 	%f1052, %f1039;
	mov.f32 	%f1053, %f1040;
	mov.f32 	%f1054, %f1041;
	mov.u32 	%r1006, %r994;
	mov.u32 	%r1007, %r995;
	mov.u32 	%r1008, %r996;
	mov.u32 	%r1009, %r997;
	mov.u32 	%r1010, %r998;
	mov.u32 	%r1011, %r999;
	mov.u32 	%r1012, %r1443;
	mov.u32 	%r1013, %r1000;
	mov.u32 	%r1014, %r1001;
	mov.u32 	%r1015, %r1002;
	mov.u32 	%r1016, %r1003;
	mov.u32 	%r1017, %r1004;
	@%p94 bra 	$L__BB9_117;
	setp.leu.f32 	%p95, %f1038, %f1480;
	mov.f32 	%f1043, %f1031;
	mov.f32 	%f1044, %f1032;
	mov.f32 	%f1045, %f1033;
	mov.f32 	%f1046, %f1034;
	mov.f32 	%f1047, %f1035;
	mov.f32 	%f1048, %f1036;
	mov.f32 	%f1049, %f1037;
	mov.f32 	%f1050, %f1480;
	mov.f32 	%f1051, %f1038;
	mov.f32 	%f1052, %f1039;
	mov.f32 	%f1053, %f1040;
	mov.f32 	%f1054, %f1041;
	mov.u32 	%r1006, %r994;
	mov.u32 	%r1007, %r995;
	mov.u32 	%r1008, %r996;
	mov.u32 	%r1009, %r997;
	mov.u32 	%r1010, %r998;
	mov.u32 	%r1011, %r999;
	mov.u32 	%r1012, %r1000;
	mov.u32 	%r1013, %r1443;
	mov.u32 	%r1014, %r1001;
	mov.u32 	%r1015, %r1002;
	mov.u32 	%r1016, %r1003;
	mov.u32 	%r1017, %r1004;
	@%p95 bra 	$L__BB9_117;
	setp.leu.f32 	%p96, %f1039, %f1480;
	mov.f32 	%f1043, %f1031;
	mov.f32 	%f1044, %f1032;
	mov.f32 	%f1045, %f1033;
	mov.f32 	%f1046, %f1034;
	mov.f32 	%f1047, %f1035;
	mov.f32 	%f1048, %f1036;
	mov.f32 	%f1049, %f1037;
	mov.f32 	%f1050, %f1038;
	mov.f32 	%f1051, %f1480;
	mov.f32 	%f1052, %f1039;
	mov.f32 	%f1053, %f1040;
	mov.f32 	%f1054, %f1041;
	mov.u32 	%r1006, %r994;
	mov.u32 	%r1007, %r995;
	mov.u32 	%r1008, %r996;
	mov.u32 	%r1009, %r997;
	mov.u32 	%r1010, %r998;
	mov.u32 	%r1011, %r999;
	mov.u32 	%r1012, %r1000;
	mov.u32 	%r1013, %r1001;
	mov.u32 	%r1014, %r1443;
	mov.u32 	%r1015, %r1002;
	mov.u32 	%r1016, %r1003;
	mov.u32 	%r1017, %r1004;
	@%p96 bra 	$L__BB9_117;
	setp.leu.f32 	%p97, %f1040, %f1480;
	mov.f32 	%f1043, %f1031;
	mov.f32 	%f1044, %f1032;
	mov.f32 	%f1045, %f1033;
	mov.f32 	%f1046, %f1034;
	mov.f32 	%f1047, %f1035;
	mov.f32 	%f1048, %f1036;
	mov.f32 	%f1049, %f1037;
	mov.f32 	%f1050, %f1038;
	mov.f32 	%f1051, %f1039;
	mov.f32 	%f1052, %f1480;
	mov.f32 	%f1053, %f1040;
	mov.f32 	%f1054, %f1041;
	mov.u32 	%r1006, %r994;
	mov.u32 	%r1007, %r995;
	mov.u32 	%r1008, %r996;
	mov.u32 	%r1009, %r997;
	mov.u32 	%r1010, %r998;
	mov.u32 	%r1011, %r999;
	mov.u32 	%r1012, %r1000;
	mov.u32 	%r1013, %r1001;
	mov.u32 	%r1014, %r1002;
	mov.u32 	%r1015, %r1443;
	mov.u32 	%r1016, %r1003;
	mov.u32 	%r1017, %r1004;
	@%p97 bra 	$L__BB9_117;
	setp.leu.f32 	%p98, %f1041, %f1480;
	mov.f32 	%f1043, %f1031;
	mov.f32 	%f1044, %f1032;
	mov.f32 	%f1045, %f1033;
	mov.f32 	%f1046, %f1034;
	mov.f32 	%f1047, %f1035;
	mov.f32 	%f1048, %f1036;
	mov.f32 	%f1049, %f1037;
	mov.f32 	%f1050, %f1038;
	mov.f32 	%f1051, %f1039;
	mov.f32 	%f1052, %f1040;
	mov.f32 	%f1053, %f1480;
	mov.f32 	%f1054, %f1041;
	mov.u32 	%r1006, %r994;
	mov.u32 	%r1007, %r995;
	mov.u32 	%r1008, %r996;
	mov.u32 	%r1009, %r997;
	mov.u32 	%r1010, %r998;
	mov.u32 	%r1011, %r999;
	mov.u32 	%r1012, %r1000;
	mov.u32 	%r1013, %r1001;
	mov.u32 	%r1014, %r1002;
	mov.u32 	%r1015, %r1003;
	mov.u32 	%r1016, %r1443;
	mov.u32 	%r1017, %r1004;
	@%p98 bra 	$L__BB9_117;
	setp.leu.f32 	%p99, %f1492, %f1480;
	mov.f32 	%f1043, %f1031;
	mov.f32 	%f1044, %f1032;
	mov.f32 	%f1045, %f1033;
	mov.f32 	%f1046, %f1034;
	mov.f32 	%f1047, %f1035;
	mov.f32 	%f1048, %f1036;
	mov.f32 	%f1049, %f1037;
	mov.f32 	%f1050, %f1038;
	mov.f32 	%f1051, %f1039;
	mov.f32 	%f1052, %f1040;
	mov.f32 	%f1053, %f1041;
	mov.f32 	%f1054, %f1480;
	mov.u32 	%r1006, %r994;
	mov.u32 	%r1007, %r995;
	mov.u32 	%r1008, %r996;
	mov.u32 	%r1009, %r997;
	mov.u32 	%r1010, %r998;
	mov.u32 	%r1011, %r999;
	mov.u32 	%r1012, %r1000;
	mov.u32 	%r1013, %r1001;
	mov.u32 	%r1014, %r1002;
	mov.u32 	%r1015, %r1003;
	mov.u32 	%r1016, %r1004;
	mov.u32 	%r1017, %r1443;
	@%p99 bra 	$L__BB9_117;
	mov.f32 	%f1043, %f1031;
	mov.f32 	%f1044, %f1032;
	mov.f32 	%f1045, %f1033;
	mov.f32 	%f1046, %f1034;
	mov.f32 	%f1047, %f1035;
	mov.f32 	%f1048, %f1036;
	mov.f32 	%f1049, %f1037;
	mov.f32 	%f1050, %f1038;
	mov.f32 	%f1051, %f1039;
	mov.f32 	%f1052, %f1040;
	mov.f32 	%f1053, %f1041;
	mov.f32 	%f1054, %f1492;
	mov.f32 	%f1492, %f1480;
	mov.u32 	%r1006, %r994;
	mov.u32 	%r1007, %r995;
	mov.u32 	%r1008, %r996;
	mov.u32 	%r1009, %r997;
	mov.u32 	%r1010, %r998;
	mov.u32 	%r1011, %r999;
	mov.u32 	%r1012, %r1000;
	mov.u32 	%r1013, %r1001;
	mov.u32 	%r1014, %r1002;
	mov.u32 	%r1015, %r1003;
	mov.u32 	%r1016, %r1004;
	mov.u32 	%r1017, %r1455;
	mov.u32 	%r1455, %r1443;
$L__BB9_117:
	setp.leu.f32 	%p100, %f1043, %f1479;
	mov.f32 	%f1056, %f1479;
	mov.f32 	%f1057, %f1043;
	mov.f32 	%f1058, %f1044;
	mov.f32 	%f1059, %f1045;
	mov.f32 	%f1060, %f1046;
	mov.f32 	%f1061, %f1047;
	mov.f32 	%f1062, %f1048;
	mov.f32 	%f1063, %f1049;
	mov.f32 	%f1064, %f1050;
	mov.f32 	%f1065, %f1051;
	mov.f32 	%f1066, %f1052;
	mov.f32 	%f1067, %f1053;
	mov.f32 	%f1068, %f1054;
	mov.u32 	%r1019, %r1442;
	mov.u32 	%r1020, %r1006;
	mov.u32 	%r1021, %r1007;
	mov.u32 	%r1022, %r1008;
	mov.u32 	%r1023, %r1009;
	mov.u32 	%r1024, %r1010;
	mov.u32 	%r1025, %r1011;
	mov.u32 	%r1026, %r1012;
	mov.u32 	%r1027, %r1013;
	mov.u32 	%r1028, %r1014;
	mov.u32 	%r1029, %r1015;
	mov.u32 	%r1030, %r1016;
	mov.u32 	%r1031, %r1017;
	@%p100 bra 	$L__BB9_131;
	setp.leu.f32 	%p101, %f1044, %f1479;
	mov.f32 	%f1056, %f1043;
	mov.f32 	%f1057, %f1479;
	mov.f32 	%f1058, %f1044;
	mov.f32 	%f1059, %f1045;
	mov.f32 	%f1060, %f1046;
	mov.f32 	%f1061, %f1047;
	mov.f32 	%f1062, %f1048;
	mov.f32 	%f1063, %f1049;
	mov.f32 	%f1064, %f1050;
	mov.f32 	%f1065, %f1051;
	mov.f32 	%f1066, %f1052;
	mov.f32 	%f1067, %f1053;
	mov.f32 	%f1068, %f1054;
	mov.u32 	%r1019, %r1006;
	mov.u32 	%r1020, %r1442;
	mov.u32 	%r1021, %r1007;
	mov.u32 	%r1022, %r1008;
	mov.u32 	%r1023, %r1009;
	mov.u32 	%r1024, %r1010;
	mov.u32 	%r1025, %r1011;
	mov.u32 	%r1026, %r1012;
	mov.u32 	%r1027, %r1013;
	mov.u32 	%r1028, %r1014;
	mov.u32 	%r1029, %r1015;
	mov.u32 	%r1030, %r1016;
	mov.u32 	%r1031, %r1017;
	@%p101 bra 	$L__BB9_131;
	setp.leu.f32 	%p102, %f1045, %f1479;
	mov.f32 	%f1056, %f1043;
	mov.f32 	%f1057, %f1044;
	mov.f32 	%f1058, %f1479;
	mov.f32 	%f1059, %f1045;
	mov.f32 	%f1060, %f1046;
	mov.f32 	%f1061, %f1047;
	mov.f32 	%f1062, %f1048;
	mov.f32 	%f1063, %f1049;
	mov.f32 	%f1064, %f1050;
	mov.f32 	%f1065, %f1051;
	mov.f32 	%f1066, %f1052;
	mov.f32 	%f1067, %f1053;
	mov.f32 	%f1068, %f1054;
	mov.u32 	%r1019, %r1006;
	mov.u32 	%r1020, %r1007;
	mov.u32 	%r1021, %r1442;
	mov.u32 	%r1022, %r1008;
	mov.u32 	%r1023, %r1009;
	mov.u32 	%r1024, %r1010;
	mov.u32 	%r1025, %r1011;
	mov.u32 	%r1026, %r1012;
	mov.u32 	%r1027, %r1013;
	mov.u32 	%r1028, %r1014;
	mov.u32 	%r1029, %r1015;
	mov.u32 	%r1030, %r1016;
	mov.u32 	%r1031, %r1017;
	@%p102 bra 	$L__BB9_131;
	setp.leu.f32 	%p103, %f1046, %f1479;
	mov.f32 	%f1056, %f1043;
	mov.f32 	%f1057, %f1044;
	mov.f32 	%f1058, %f1045;
	mov.f32 	%f1059, %f1479;
	mov.f32 	%f1060, %f1046;
	mov.f32 	%f1061, %f1047;
	mov.f32 	%f1062, %f1048;
	mov.f32 	%f1063, %f1049;
	mov.f32 	%f1064, %f1050;
	mov.f32 	%f1065, %f1051;
	mov.f32 	%f1066, %f1052;
	mov.f32 	%f1067, %f1053;
	mov.f32 	%f1068, %f1054;
	mov.u32 	%r1019, %r1006;
	mov.u32 	%r1020, %r1007;
	mov.u32 	%r1021, %r1008;
	mov.u32 	%r1022, %r1442;
	mov.u32 	%r1023, %r1009;
	mov.u32 	%r1024, %r1010;
	mov.u32 	%r1025, %r1011;
	mov.u32 	%r1026, %r1012;
	mov.u32 	%r1027, %r1013;
	mov.u32 	%r1028, %r1014;
	mov.u32 	%r1029, %r1015;
	mov.u32 	%r1030, %r1016;
	mov.u32 	%r1031, %r1017;
	@%p103 bra 	$L__BB9_131;
	setp.leu.f32 	%p104, %f1047, %f1479;
	mov.f32 	%f1056, %f1043;
	mov.f32 	%f1057, %f1044;
	mov.f32 	%f1058, %f1045;
	mov.f32 	%f1059, %f1046;
	mov.f32 	%f1060, %f1479;
	mov.f32 	%f1061, %f1047;
	mov.f32 	%f1062, %f1048;
	mov.f32 	%f1063, %f1049;
	mov.f32 	%f1064, %f1050;
	mov.f32 	%f1065, %f1051;
	mov.f32 	%f1066, %f1052;
	mov.f32 	%f1067, %f1053;
	mov.f32 	%f1068, %f1054;
	mov.u32 	%r1019, %r1006;
	mov.u32 	%r1020, %r1007;
	mov.u32 	%r1021, %r1008;
	mov.u32 	%r1022, %r1009;
	mov.u32 	%r1023, %r1442;
	mov.u32 	%r1024, %r1010;
	mov.u32 	%r1025, %r1011;
	mov.u32 	%r1026, %r1012;
	mov.u32 	%r1027, %r1013;
	mov.u32 	%r1028, %r1014;
	mov.u32 	%r1029, %r1015;
	mov.u32 	%r1030, %r1016;
	mov.u32 	%r1031, %r1017;
	@%p104 bra 	$L__BB9_131;
	setp.leu.f32 	%p105, %f1048, %f1479;
	mov.f32 	%f1056, %f1043;
	mov.f32 	%f1057, %f1044;
	mov.f32 	%f1058, %f1045;
	mov.f32 	%f1059, %f1046;
	mov.f32 	%f1060, %f1047;
	mov.f32 	%f1061, %f1479;
	mov.f32 	%f1062, %f1048;
	mov.f32 	%f1063, %f1049;
	mov.f32 	%f1064, %f1050;
	mov.f32 	%f1065, %f1051;
	mov.f32 	%f1066, %f1052;
	mov.f32 	%f1067, %f1053;
	mov.f32 	%f1068, %f1054;
	mov.u32 	%r1019, %r1006;
	mov.u32 	%r1020, %r1007;
	mov.u32 	%r1021, %r1008;
	mov.u32 	%r1022, %r1009;
	mov.u32 	%r1023, %r1010;
	mov.u32 	%r1024, %r1442;
	mov.u32 	%r1025, %r1011;
	mov.u32 	%r1026, %r1012;
	mov.u32 	%r1027, %r1013;
	mov.u32 	%r1028, %r1014;
	mov.u32 	%r1029, %r1015;
	mov.u32 	%r1030, %r1016;
	mov.u32 	%r1031, %r1017;
	@%p105 bra 	$L__BB9_131;
	setp.leu.f32 	%p106, %f1049, %f1479;
	mov.f32 	%f1056, %f1043;
	mov.f32 	%f1057, %f1044;
	mov.f32 	%f1058, %f1045;
	mov.f32 	%f1059, %f1046;
	mov.f32 	%f1060, %f1047;
	mov.f32 	%f1061, %f1048;
	mov.f32 	%f1062, %f1479;
	mov.f32 	%f1063, %f1049;
	mov.f32 	%f1064, %f1050;
	mov.f32 	%f1065, %f1051;
	mov.f32 	%f1066, %f1052;
	mov.f32 	%f1067, %f1053;
	mov.f32 	%f1068, %f1054;
	mov.u32 	%r1019, %r1006;
	mov.u32 	%r1020, %r1007;
	mov.u32 	%r1021, %r1008;
	mov.u32 	%r1022, %r1009;
	mov.u32 	%r1023, %r1010;
	mov.u32 	%r1024, %r1011;
	mov.u32 	%r1025, %r1442;
	mov.u32 	%r1026, %r1012;
	mov.u32 	%r1027, %r1013;
	mov.u32 	%r1028, %r1014;
	mov.u32 	%r1029, %r1015;
	mov.u32 	%r1030, %r1016;
	mov.u32 	%r1031, %r1017;
	@%p106 bra 	$L__BB9_131;
	setp.leu.f32 	%p107, %f1050, %f1479;
	mov.f32 	%f1056, %f1043;
	mov.f32 	%f1057, %f1044;
	mov.f32 	%f1058, %f1045;
	mov.f32 	%f1059, %f1046;
	mov.f32 	%f1060, %f1047;
	mov.f32 	%f1061, %f1048;
	mov.f32 	%f1062, %f1049;
	mov.f32 	%f1063, %f1479;
	mov.f32 	%f1064, %f1050;
	mov.f32 	%f1065, %f1051;
	mov.f32 	%f1066, %f1052;
	mov.f32 	%f1067, %f1053;
	mov.f32 	%f1068, %f1054;
	mov.u32 	%r1019, %r1006;
	mov.u32 	%r1020, %r1007;
	mov.u32 	%r1021, %r1008;
	mov.u32 	%r1022, %r1009;
	mov.u32 	%r1023, %r1010;
	mov.u32 	%r1024, %r1011;
	mov.u32 	%r1025, %r1012;
	mov.u32 	%r1026, %r1442;
	mov.u32 	%r1027, %r1013;
	mov.u32 	%r1028, %r1014;
	mov.u32 	%r1029, %r1015;
	mov.u32 	%r1030, %r1016;
	mov.u32 	%r1031, %r1017;
	@%p107 bra 	$L__BB9_131;
	setp.leu.f32 	%p108, %f1051, %f1479;
	mov.f32 	%f1056, %f1043;
	mov.f32 	%f1057, %f1044;
	mov.f32 	%f1058, %f1045;
	mov.f32 	%f1059, %f1046;
	mov.f32 	%f1060, %f1047;
	mov.f32 	%f1061, %f1048;
	mov.f32 	%f1062, %f1049;
	mov.f32 	%f1063, %f1050;
	mov.f32 	%f1064, %f1479;
	mov.f32 	%f1065, %f1051;
	mov.f32 	%f1066, %f1052;
	mov.f32 	%f1067, %f1053;
	mov.f32 	%f1068, %f1054;
	mov.u32 	%r1019, %r1006;
	mov.u32 	%r1020, %r1007;
	mov.u32 	%r1021, %r1008;
	mov.u32 	%r1022, %r1009;
	mov.u32 	%r1023, %r1010;
	mov.u32 	%r1024, %r1011;
	mov.u32 	%r1025, %r1012;
	mov.u32 	%r1026, %r1013;
	mov.u32 	%r1027, %r1442;
	mov.u32 	%r1028, %r1014;
	mov.u32 	%r1029, %r1015;
	mov.u32 	%r1030, %r1016;
	mov.u32 	%r1031, %r1017;
	@%p108 bra 	$L__BB9_131;
	setp.leu.f32 	%p109, %f1052, %f1479;
	mov.f32 	%f1056, %f1043;
	mov.f32 	%f1057, %f1044;
	mov.f32 	%f1058, %f1045;
	mov.f32 	%f1059, %f1046;
	mov.f32 	%f1060, %f1047;
	mov.f32 	%f1061, %f1048;
	mov.f32 	%f1062, %f1049;
	mov.f32 	%f1063, %f1050;
	mov.f32 	%f1064, %f1051;
	mov.f32 	%f1065, %f1479;
	mov.f32 	%f1066, %f1052;
	mov.f32 	%f1067, %f1053;
	mov.f32 	%f1068, %f1054;
	mov.u32 	%r1019, %r1006;
	mov.u32 	%r1020, %r1007;
	mov.u32 	%r1021, %r1008;
	mov.u32 	%r1022, %r1009;
	mov.u32 	%r1023, %r1010;
	mov.u32 	%r1024, %r1011;
	mov.u32 	%r1025, %r1012;
	mov.u32 	%r1026, %r1013;
	mov.u32 	%r1027, %r1014;
	mov.u32 	%r1028, %r1442;
	mov.u32 	%r1029, %r1015;
	mov.u32 	%r1030, %r1016;
	mov.u32 	%r1031, %r1017;
	@%p109 bra 	$L__BB9_131;
	setp.leu.f32 	%p110, %f1053, %f1479;
	mov.f32 	%f1056, %f1043;
	mov.f32 	%f1057, %f1044;
	mov.f32 	%f1058, %f1045;
	mov.f32 	%f1059, %f1046;
	mov.f32 	%f1060, %f1047;
	mov.f32 	%f1061, %f1048;
	mov.f32 	%f1062, %f1049;
	mov.f32 	%f1063, %f1050;
	mov.f32 	%f1064, %f1051;
	mov.f32 	%f1065, %f1052;
	mov.f32 	%f1066, %f1479;
	mov.f32 	%f1067, %f1053;
	mov.f32 	%f1068, %f1054;
	mov.u32 	%r1019, %r1006;
	mov.u32 	%r1020, %r1007;
	mov.u32 	%r1021, %r1008;
	mov.u32 	%r1022, %r1009;
	mov.u32 	%r1023, %r1010;
	mov.u32 	%r1024, %r1011;
	mov.u32 	%r1025, %r1012;
	mov.u32 	%r1026, %r1013;
	mov.u32 	%r1027, %r1014;
	mov.u32 	%r1028, %r1015;
	mov.u32 	%r1029, %r1442;
	mov.u32 	%r1030, %r1016;
	mov.u32 	%r1031, %r1017;
	@%p110 bra 	$L__BB9_131;
	setp.leu.f32 	%p111, %f1054, %f1479;
	mov.f32 	%f1056, %f1043;
	mov.f32 	%f1057, %f1044;
	mov.f32 	%f1058, %f1045;
	mov.f32 	%f1059, %f1046;
	mov.f32 	%f1060, %f1047;
	mov.f32 	%f1061, %f1048;
	mov.f32 	%f1062, %f1049;
	mov.f32 	%f1063, %f1050;
	mov.f32 	%f1064, %f1051;
	mov.f32 	%f1065, %f1052;
	mov.f32 	%f1066, %f1053;
	mov.f32 	%f1067, %f1479;
	mov.f32 	%f1068, %f1054;
	mov.u32 	%r1019, %r1006;
	mov.u32 	%r1020, %r1007;
	mov.u32 	%r1021, %r1008;
	mov.u32 	%r1022, %r1009;
	mov.u32 	%r1023, %r1010;
	mov.u32 	%r1024, %r1011;
	mov.u32 	%r1025, %r1012;
	mov.u32 	%r1026, %r1013;
	mov.u32 	%r1027, %r1014;
	mov.u32 	%r1028, %r1015;
	mov.u32 	%r1029, %r1016;
	mov.u32 	%r1030, %r1442;
	mov.u32 	%r1031, %r1017;
	@%p111 bra 	$L__BB9_131;
	setp.leu.f32 	%p112, %f1492, %f1479;
	mov.f32 	%f1056, %f1043;
	mov.f32 	%f1057, %f1044;
	mov.f32 	%f1058, %f1045;
	mov.f32 	%f1059, %f1046;
	mov.f32 	%f1060, %f1047;
	mov.f32 	%f1061, %f1048;
	mov.f32 	%f1062, %f1049;
	mov.f32 	%f1063, %f1050;
	mov.f32 	%f1064, %f1051;
	mov.f32 	%f1065, %f1052;
	mov.f32 	%f1066, %f1053;
	mov.f32 	%f1067, %f1054;
	mov.f32 	%f1068, %f1479;
	mov.u32 	%r1019, %r1006;
	mov.u32 	%r1020, %r1007;
	mov.u32 	%r1021, %r1008;
	mov.u32 	%r1022, %r1009;
	mov.u32 	%r1023, %r1010;
	mov.u32 	%r1024, %r1011;
	mov.u32 	%r1025, %r1012;
	mov.u32 	%r1026, %r1013;
	mov.u32 	%r1027, %r1014;
	mov.u32 	%r1028, %r1015;
	mov.u32 	%r1029, %r1016;
	mov.u32 	%r1030, %r1017;
	mov.u32 	%r1031, %r1442;
	@%p112 bra 	$L__BB9_131;
	mov.f32 	%f1056, %f1043;
	mov.f32 	%f1057, %f1044;
	mov.f32 	%f1058, %f1045;
	mov.f32 	%f1059, %f1046;
	mov.f32 	%f1060, %f1047;
	mov.f32 	%f1061, %f1048;
	mov.f32 	%f1062, %f1049;
	mov.f32 	%f1063, %f1050;
	mov.f32 	%f1064, %f1051;
	mov.f32 	%f1065, %f1052;
	mov.f32 	%f1066, %f1053;
	mov.f32 	%f1067, %f1054;
	mov.f32 	%f1068, %f1492;
	mov.f32 	%f1492, %f1479;
	mov.u32 	%r1019, %r1006;
	mov.u32 	%r1020, %r1007;
	mov.u32 	%r1021, %r1008;
	mov.u32 	%r1022, %r1009;
	mov.u32 	%r1023, %r1010;
	mov.u32 	%r1024, %r1011;
	mov.u32 	%r1025, %r1012;
	mov.u32 	%r1026, %r1013;
	mov.u32 	%r1027, %r1014;
	mov.u32 	%r1028, %r1015;
	mov.u32 	%r1029, %r1016;
	mov.u32 	%r1030, %r1017;
	mov.u32 	%r1031, %r1455;
	mov.u32 	%r1455, %r1442;
$L__BB9_131:
	setp.leu.f32 	%p113, %f1056, %f1478;
	mov.f32 	%f1070, %f1478;
	mov.f32 	%f1071, %f1056;
	mov.f32 	%f1072, %f1057;
	mov.f32 	%f1073, %f1058;
	mov.f32 	%f1074, %f1059;
	mov.f32 	%f1075, %f1060;
	mov.f32 	%f1076, %f1061;
	mov.f32 	%f1077, %f1062;
	mov.f32 	%f1078, %f1063;
	mov.f32 	%f1079, %f1064;
	mov.f32 	%f1080, %f1065;
	mov.f32 	%f1081, %f1066;
	mov.f32 	%f1082, %f1067;
	mov.f32 	%f1083, %f1068;
	mov.u32 	%r1033, %r1441;
	mov.u32 	%r1034, %r1019;
	mov.u32 	%r1035, %r1020;
	mov.u32 	%r1036, %r1021;
	mov.u32 	%r1037, %r1022;
	mov.u32 	%r1038, %r1023;
	mov.u32 	%r1039, %r1024;
	mov.u32 	%r1040, %r1025;
	mov.u32 	%r1041, %r1026;
	mov.u32 	%r1042, %r1027;
	mov.u32 	%r1043, %r1028;
	mov.u32 	%r1044, %r1029;
	mov.u32 	%r1045, %r1030;
	mov.u32 	%r1046, %r1031;
	@%p113 bra 	$L__BB9_146;
	setp.leu.f32 	%p114, %f1057, %f1478;
	mov.f32 	%f1070, %f1056;
	mov.f32 	%f1071, %f1478;
	mov.f32 	%f1072, %f1057;
	mov.f32 	%f1073, %f1058;
	mov.f32 	%f1074, %f1059;
	mov.f32 	%f1075, %f1060;
	mov.f32 	%f1076, %f1061;
	mov.f32 	%f1077, %f1062;
	mov.f32 	%f1078, %f1063;
	mov.f32 	%f1079, %f1064;
	mov.f32 	%f1080, %f1065;
	mov.f32 	%f1081, %f1066;
	mov.f32 	%f1082, %f1067;
	mov.f32 	%f1083, %f1068;
	mov.u32 	%r1033, %r1019;
	mov.u32 	%r1034, %r1441;
	mov.u32 	%r1035, %r1020;
	mov.u32 	%r1036, %r1021;
	mov.u32 	%r1037, %r1022;
	mov.u32 	%r1038, %r1023;
	mov.u32 	%r1039, %r1024;
	mov.u32 	%r1040, %r1025;
	mov.u32 	%r1041, %r1026;
	mov.u32 	%r1042, %r1027;
	mov.u32 	%r1043, %r1028;
	mov.u32 	%r1044, %r1029;
	mov.u32 	%r1045, %r1030;
	mov.u32 	%r1046, %r1031;
	@%p114 bra 	$L__BB9_146;
	setp.leu.f32 	%p115, %f1058, %f1478;
	mov.f32 	%f1070, %f1056;
	mov.f32 	%f1071, %f1057;
	mov.f32 	%f1072, %f1478;
	mov.f32 	%f1073, %f1058;
	mov.f32 	%f1074, %f1059;
	mov.f32 	%f1075, %f1060;
	mov.f32 	%f1076, %f1061;
	mov.f32 	%f1077, %f1062;
	mov.f32 	%f1078, %f1063;
	mov.f32 	%f1079, %f1064;
	mov.f32 	%f1080, %f1065;
	mov.f32 	%f1081, %f1066;
	mov.f32 	%f1082, %f1067;
	mov.f32 	%f1083, %f1068;
	mov.u32 	%r1033, %r1019;
	mov.u32 	%r1034, %r1020;
	mov.u32 	%r1035, %r1441;
	mov.u32 	%r1036, %r1021;
	mov.u32 	%r1037, %r1022;
	mov.u32 	%r1038, %r1023;
	mov.u32 	%r1039, %r1024;
	mov.u32 	%r1040, %r1025;
	mov.u32 	%r1041, %r1026;
	mov.u32 	%r1042, %r1027;
	mov.u32 	%r1043, %r1028;
	mov.u32 	%r1044, %r1029;
	mov.u32 	%r1045, %r1030;
	mov.u32 	%r1046, %r1031;
	@%p115 bra 	$L__BB9_146;
	setp.leu.f32 	%p116, %f1059, %f1478;
	mov.f32 	%f1070, %f1056;
	mov.f32 	%f1071, %f1057;
	mov.f32 	%f1072, %f1058;
	mov.f32 	%f1073, %f1478;
	mov.f32 	%f1074, %f1059;
	mov.f32 	%f1075, %f1060;
	mov.f32 	%f1076, %f1061;
	mov.f32 	%f1077, %f1062;
	mov.f32 	%f1078, %f1063;
	mov.f32 	%f1079, %f1064;
	mov.f32 	%f1080, %f1065;
	mov.f32 	%f1081, %f1066;
	mov.f32 	%f1082, %f1067;
	mov.f32 	%f1083, %f1068;
	mov.u32 	%r1033, %r1019;
	mov.u32 	%r1034, %r1020;
	mov.u32 	%r1035, %r1021;
	mov.u32 	%r1036, %r1441;
	mov.u32 	%r1037, %r1022;
	mov.u32 	%r1038, %r1023;
	mov.u32 	%r1039, %r1024;
	mov.u32 	%r1040, %r1025;
	mov.u32 	%r1041, %r1026;
	mov.u32 	%r1042, %r1027;
	mov.u32 	%r1043, %r1028;
	mov.u32 	%r1044, %r1029;
	mov.u32 	%r1045, %r1030;
	mov.u32 	%r1046, %r1031;
	@%p116 bra 	$L__BB9_146;
	setp.leu.f32 	%p117, %f1060, %f1478;
	mov.f32 	%f1070, %f1056;
	mov.f32 	%f1071, %f1057;
	mov.f32 	%f1072, %f1058;
	mov.f32 	%f1073, %f1059;
	mov.f32 	%f1074, %f1478;
	mov.f32 	%f1075, %f1060;
	mov.f32 	%f1076, %f1061;
	mov.f32 	%f1077, %f1062;
	mov.f32 	%f1078, %f1063;
	mov.f32 	%f1079, %f1064;
	mov.f32 	%f1080, %f1065;
	mov.f32 	%f1081, %f1066;
	mov.f32 	%f1082, %f1067;
	mov.f32 	%f1083, %f1068;
	mov.u32 	%r1033, %r1019;
	mov.u32 	%r1034, %r1020;
	mov.u32 	%r1035, %r1021;
	mov.u32 	%r1036, %r1022;
	mov.u32 	%r1037, %r1441;
	mov.u32 	%r1038, %r1023;
	mov.u32 	%r1039, %r1024;
	mov.u32 	%r1040, %r1025;
	mov.u32 	%r1041, %r1026;
	mov.u32 	%r1042, %r1027;
	mov.u32 	%r1043, %r1028;
	mov.u32 	%r1044, %r1029;
	mov.u32 	%r1045, %r1030;
	mov.u32 	%r1046, %r1031;
	@%p117 bra 	$L__BB9_146;
	setp.leu.f32 	%p118, %f1061, %f1478;
	mov.f32 	%f1070, %f1056;
	mov.f32 	%f1071, %f1057;
	mov.f32 	%f1072, %f1058;
	mov.f32 	%f1073, %f1059;
	mov.f32 	%f1074, %f1060;
	mov.f32 	%f1075, %f1478;
	mov.f32 	%f1076, %f1061;
	mov.f32 	%f1077, %f1062;
	mov.f32 	%f1078, %f1063;
	mov.f32 	%f1079, %f1064;
	mov.f32 	%f1080, %f1065;
	mov.f32 	%f1081, %f1066;
	mov.f32 	%f1082, %f1067;
	mov.f32 	%f1083, %f1068;
	mov.u32 	%r1033, %r1019;
	mov.u32 	%r1034, %r1020;
	mov.u32 	%r1035, %r1021;
	mov.u32 	%r1036, %r1022;
	mov.u32 	%r1037, %r1023;
	mov.u32 	%r1038, %r1441;
	mov.u32 	%r1039, %r1024;
	mov.u32 	%r1040, %r1025;
	mov.u32 	%r1041, %r1026;
	mov.u32 	%r1042, %r1027;
	mov.u32 	%r1043, %r1028;
	mov.u32 	%r1044, %r1029;
	mov.u32 	%r1045, %r1030;
	mov.u32 	%r1046, %r1031;
	@%p118 bra 	$L__BB9_146;
	setp.leu.f32 	%p119, %f1062, %f1478;
	mov.f32 	%f1070, %f1056;
	mov.f32 	%f1071, %f1057;
	mov.f32 	%f1072, %f1058;
	mov.f32 	%f1073, %f1059;
	mov.f32 	%f1074, %f1060;
	mov.f32 	%f1075, %f1061;
	mov.f32 	%f1076, %f1478;
	mov.f32 	%f1077, %f1062;
	mov.f32 	%f1078, %f1063;
	mov.f32 	%f1079, %f1064;
	mov.f32 	%f1080, %f1065;
	mov.f32 	%f1081, %f1066;
	mov.f32 	%f1082, %f1067;
	mov.f32 	%f1083, %f1068;
	mov.u32 	%r1033, %r1019;
	mov.u32 	%r1034, %r1020;
	mov.u32 	%r1035, %r1021;
	mov.u32 	%r1036, %r1022;
	mov.u32 	%r1037, %r1023;
	mov.u32 	%r1038, %r1024;
	mov.u32 	%r1039, %r1441;
	mov.u32 	%r1040, %r1025;
	mov.u32 	%r1041, %r1026;
	mov.u32 	%r1042, %r1027;
	mov.u32 	%r1043, %r1028;
	mov.u32 	%r1044, %r1029;
	mov.u32 	%r1045, %r1030;
	mov.u32 	%r1046, %r1031;
	@%p119 bra 	$L__BB9_146;
	setp.leu.f32 	%p120, %f1063, %f1478;
	mov.f32 	%f1070, %f1056;
	mov.f32 	%f1071, %f1057;
	mov.f32 	%f1072, %f1058;
	mov.f32 	%f1073, %f1059;
	mov.f32 	%f1074, %f1060;
	mov.f32 	%f1075, %f1061;
	mov.f32 	%f1076, %f1062;
	mov.f32 	%f1077, %f1478;
	mov.f32 	%f1078, %f1063;
	mov.f32 	%f1079, %f1064;
	mov.f32 	%f1080, %f1065;
	mov.f32 	%f1081, %f1066;
	mov.f32 	%f1082, %f1067;
	mov.f32 	%f1083, %f1068;
	mov.u32 	%r1033, %r1019;
	mov.u32 	%r1034, %r1020;
	mov.u32 	%r1035, %r1021;
	mov.u32 	%r1036, %r1022;
	mov.u32 	%r1037, %r1023;
	mov.u32 	%r1038, %r1024;
	mov.u32 	%r1039, %r1025;
	mov.u32 	%r1040, %r1441;
	mov.u32 	%r1041, %r1026;
	mov.u32 	%r1042, %r1027;
	mov.u32 	%r1043, %r1028;
	mov.u32 	%r1044, %r1029;
	mov.u32 	%r1045, %r1030;
	mov.u32 	%r1046, %r1031;
	@%p120 bra 	$L__BB9_146;
	setp.leu.f32 	%p121, %f1064, %f1478;
	mov.f32 	%f1070, %f1056;
	mov.f32 	%f1071, %f1057;
	mov.f32 	%f1072, %f1058;
	mov.f32 	%f1073, %f1059;
	mov.f32 	%f1074, %f1060;
	mov.f32 	%f1075, %f1061;
	mov.f32 	%f1076, %f1062;
	mov.f32 	%f1077, %f1063;
	mov.f32 	%f1078, %f1478;
	mov.f32 	%f1079, %f1064;
	mov.f32 	%f1080, %f1065;
	mov.f32 	%f1081, %f1066;
	mov.f32 	%f1082, %f1067;
	mov.f32 	%f1083, %f1068;
	mov.u32 	%r1033, %r1019;
	mov.u32 	%r1034, %r1020;
	mov.u32 	%r1035, %r1021;
	mov.u32 	%r1036, %r1022;
	mov.u32 	%r1037, %r1023;
	mov.u32 	%r1038, %r1024;
	mov.u32 	%r1039, %r1025;
	mov.u32 	%r1040, %r1026;
	mov.u32 	%r1041, %r1441;
	mov.u32 	%r1042, %r1027;
	mov.u32 	%r1043, %r1028;
	mov.u32 	%r1044, %r1029;
	mov.u32 	%r1045, %r1030;
	mov.u32 	%r1046, %r1031;
	@%p121 bra 	$L__BB9_146;
	setp.leu.f32 	%p122, %f1065, %f1478;
	mov.f32 	%f1070, %f1056;
	mov.f32 	%f1071, %f1057;
	mov.f32 	%f1072, %f1058;
	mov.f32 	%f1073, %f1059;
	mov.f32 	%f1074, %f1060;
	mov.f32 	%f1075, %f1061;
	mov.f32 	%f1076, %f1062;
	mov.f32 	%f1077, %f1063;
	mov.f32 	%f1078, %f1064;
	mov.f32 	%f1079, %f1478;
	mov.f32 	%f1080, %f1065;
	mov.f32 	%f1081, %f1066;
	mov.f32 	%f1082, %f1067;
	mov.f32 	%f1083, %f1068;
	mov.u32 	%r1033, %r1019;
	mov.u32 	%r1034, %r1020;
	mov.u32 	%r1035, %r1021;
	mov.u32 	%r1036, %r1022;
	mov.u32 	%r1037, %r1023;
	mov.u32 	%r1038, %r1024;
	mov.u32 	%r1039, %r1025;
	mov.u32 	%r1040, %r1026;
	mov.u32 	%r1041, %r1027;
	mov.u32 	%r1042, %r1441;
	mov.u32 	%r1043, %r1028;
	mov.u32 	%r1044, %r1029;
	mov.u32 	%r1045, %r1030;
	mov.u32 	%r1046, %r1031;
	@%p122 bra 	$L__BB9_146;
	setp.leu.f32 	%p123, %f1066, %f1478;
	mov.f32 	%f1070, %f1056;
	mov.f32 	%f1071, %f1057;
	mov.f32 	%f1072, %f1058;
	mov.f32 	%f1073, %f1059;
	mov.f32 	%f1074, %f1060;
	mov.f32 	%f1075, %f1061;
	mov.f32 	%f1076, %f1062;
	mov.f32 	%f1077, %f1063;
	mov.f32 	%f1078, %f1064;
	mov.f32 	%f1079, %f1065;
	mov.f32 	%f1080, %f1478;
	mov.f32 	%f1081, %f1066;
	mov.f32 	%f1082, %f1067;
	mov.f32 	%f1083, %f1068;
	mov.u32 	%r1033, %r1019;
	mov.u32 	%r1034, %r1020;
	mov.u32 	%r1035, %r1021;
	mov.u32 	%r1036, %r1022;
	mov.u32 	%r1037, %r1023;
	mov.u32 	%r1038, %r1024;
	mov.u32 	%r1039, %r1025;
	mov.u32 	%r1040, %r1026;
	mov.u32 	%r1041, %r1027;
	mov.u32 	%r1042, %r1028;
	mov.u32 	%r1043, %r1441;
	mov.u32 	%r1044, %r1029;
	mov.u32 	%r1045, %r1030;
	mov.u32 	%r1046, %r1031;
	@%p123 bra 	$L__BB9_146;
	setp.leu.f32 	%p124, %f1067, %f1478;
	mov.f32 	%f1070, %f1056;
	mov.f32 	%f1071, %f1057;
	mov.f32 	%f1072, %f1058;
	mov.f32 	%f1073, %f1059;
	mov.f32 	%f1074, %f1060;
	mov.f32 	%f1075, %f1061;
	mov.f32 	%f1076, %f1062;
	mov.f32 	%f1077, %f1063;
	mov.f32 	%f1078, %f1064;
	mov.f32 	%f1079, %f1065;
	mov.f32 	%f1080, %f1066;
	mov.f32 	%f1081, %f1478;
	mov.f32 	%f1082, %f1067;
	mov.f32 	%f1083, %f1068;
	mov.u32 	%r1033, %r1019;
	mov.u32 	%r1034, %r1020;
	mov.u32 	%r1035, %r1021;
	mov.u32 	%r1036, %r1022;
	mov.u32 	%r1037, %r1023;
	mov.u32 	%r1038, %r1024;
	mov.u32 	%r1039, %r1025;
	mov.u32 	%r1040, %r1026;
	mov.u32 	%r1041, %r1027;
	mov.u32 	%r1042, %r1028;
	mov.u32 	%r1043, %r1029;
	mov.u32 	%r1044, %r1441;
	mov.u32 	%r1045, %r1030;
	mov.u32 	%r1046, %r1031;
	@%p124 bra 	$L__BB9_146;
	setp.leu.f32 	%p125, %f1068, %f1478;
	mov.f32 	%f1070, %f1056;
	mov.f32 	%f1071, %f1057;
	mov.f32 	%f1072, %f1058;
	mov.f32 	%f1073, %f1059;
	mov.f32 	%f1074, %f1060;
	mov.f32 	%f1075, %f1061;
	mov.f32 	%f1076, %f1062;
	mov.f32 	%f1077, %f1063;
	mov.f32 	%f1078, %f1064;
	mov.f32 	%f1079, %f1065;
	mov.f32 	%f1080, %f1066;
	mov.f32 	%f1081, %f1067;
	mov.f32 	%f1082, %f1478;
	mov.f32 	%f1083, %f1068;
	mov.u32 	%r1033, %r1019;
	mov.u32 	%r1034, %r1020;
	mov.u32 	%r1035, %r1021;
	mov.u32 	%r1036, %r1022;
	mov.u32 	%r1037, %r1023;
	mov.u32 	%r1038, %r1024;
	mov.u32 	%r1039, %r1025;
	mov.u32 	%r1040, %r1026;
	mov.u32 	%r1041, %r1027;
	mov.u32 	%r1042, %r1028;
	mov.u32 	%r1043, %r1029;
	mov.u32 	%r1044, %r1030;
	mov.u32 	%r1045, %r1441;
	mov.u32 	%r1046, %r1031;
	@%p125 bra 	$L__BB9_146;
	setp.leu.f32 	%p126, %f1492, %f1478;
	mov.f32 	%f1070, %f1056;
	mov.f32 	%f1071, %f1057;
	mov.f32 	%f1072, %f1058;
	mov.f32 	%f1073, %f1059;
	mov.f32 	%f1074, %f1060;
	mov.f32 	%f1075, %f1061;
	mov.f32 	%f1076, %f1062;
	mov.f32 	%f1077, %f1063;
	mov.f32 	%f1078, %f1064;
	mov.f32 	%f1079, %f1065;
	mov.f32 	%f1080, %f1066;
	mov.f32 	%f1081, %f1067;
	mov.f32 	%f1082, %f1068;
	mov.f32 	%f1083, %f1478;
	mov.u32 	%r1033, %r1019;
	mov.u32 	%r1034, %r1020;
	mov.u32 	%r1035, %r1021;
	mov.u32 	%r1036, %r1022;
	mov.u32 	%r1037, %r1023;
	mov.u32 	%r1038, %r1024;
	mov.u32 	%r1039, %r1025;
	mov.u32 	%r1040, %r1026;
	mov.u32 	%r1041, %r1027;
	mov.u32 	%r1042, %r1028;
	mov.u32 	%r1043, %r1029;
	mov.u32 	%r1044, %r1030;
	mov.u32 	%r1045, %r1031;
	mov.u32 	%r1046, %r1441;
	@%p126 bra 	$L__BB9_146;
	mov.f32 	%f1070, %f1056;
	mov.f32 	%f1071, %f1057;
	mov.f32 	%f1072, %f1058;
	mov.f32 	%f1073, %f1059;
	mov.f32 	%f1074, %f1060;
	mov.f32 	%f1075, %f1061;
	mov.f32 	%f1076, %f1062;
	mov.f32 	%f1077, %f1063;
	mov.f32 	%f1078, %f1064;
	mov.f32 	%f1079, %f1065;
	mov.f32 	%f1080, %f1066;
	mov.f32 	%f1081, %f1067;
	mov.f32 	%f1082, %f1068;
	mov.f32 	%f1083, %f1492;
	mov.f32 	%f1492, %f1478;
	mov.u32 	%r1033, %r1019;
	mov.u32 	%r1034, %r1020;
	mov.u32 	%r1035, %r1021;
	mov.u32 	%r1036, %r1022;
	mov.u32 	%r1037, %r1023;
	mov.u32 	%r1038, %r1024;
	mov.u32 	%r1039, %r1025;
	mov.u32 	%r1040, %r1026;
	mov.u32 	%r1041, %r1027;
	mov.u32 	%r1042, %r1028;
	mov.u32 	%r1043, %r1029;
	mov.u32 	%r1044, %r1030;
	mov.u32 	%r1045, %r1031;
	mov.u32 	%r1046, %r1455;
	mov.u32 	%r1455, %r1441;
$L__BB9_146:
	setp.leu.f32 	%p127, %f1070, %f1477;
	mov.f32 	%f1085, %f1477;
	mov.f32 	%f1086, %f1070;
	mov.f32 	%f1087, %f1071;
	mov.f32 	%f1088, %f1072;
	mov.f32 	%f1089, %f1073;
	mov.f32 	%f1090, %f1074;
	mov.f32 	%f1091, %f1075;
	mov.f32 	%f1092, %f1076;
	mov.f32 	%f1093, %f1077;
	mov.f32 	%f1094, %f1078;
	mov.f32 	%f1095, %f1079;
	mov.f32 	%f1096, %f1080;
	mov.f32 	%f1097, %f1081;
	mov.f32 	%f1098, %f1082;
	mov.f32 	%f1099, %f1083;
	mov.u32 	%r1048, %r1440;
	mov.u32 	%r1049, %r1033;
	mov.u32 	%r1050, %r1034;
	mov.u32 	%r1051, %r1035;
	mov.u32 	%r1052, %r1036;
	mov.u32 	%r1053, %r1037;
	mov.u32 	%r1054, %r1038;
	mov.u32 	%r1055, %r1039;
	mov.u32 	%r1056, %r1040;
	mov.u32 	%r1057, %r1041;
	mov.u32 	%r1058, %r1042;
	mov.u32 	%r1059, %r1043;
	mov.u32 	%r1060, %r1044;
	mov.u32 	%r1061, %r1045;
	mov.u32 	%r1062, %r1046;
	@%p127 bra 	$L__BB9_162;
	setp.leu.f32 	%p128, %f1071, %f1477;
	mov.f32 	%f1085, %f1070;
	mov.f32 	%f1086, %f1477;
	mov.f32 	%f1087, %f1071;
	mov.f32 	%f1088, %f1072;
	mov.f32 	%f1089, %f1073;
	mov.f32 	%f1090, %f1074;
	mov.f32 	%f1091, %f1075;
	mov.f32 	%f1092, %f1076;
	mov.f32 	%f1093, %f1077;
	mov.f32 	%f1094, %f1078;
	mov.f32 	%f1095, %f1079;
	mov.f32 	%f1096, %f1080;
	mov.f32 	%f1097, %f1081;
	mov.f32 	%f1098, %f1082;
	mov.f32 	%f1099, %f1083;
	mov.u32 	%r1048, %r1033;
	mov.u32 	%r1049, %r1440;
	mov.u32 	%r1050, %r1034;
	mov.u32 	%r1051, %r1035;
	mov.u32 	%r1052, %r1036;
	mov.u32 	%r1053, %r1037;
	mov.u32 	%r1054, %r1038;
	mov.u32 	%r1055, %r1039;
	mov.u32 	%r1056, %r1040;
	mov.u32 	%r1057, %r1041;
	mov.u32 	%r1058, %r1042;
	mov.u32 	%r1059, %r1043;
	mov.u32 	%r1060, %r1044;
	mov.u32 	%r1061, %r1045;
	mov.u32 	%r1062, %r1046;
	@%p128 bra 	$L__BB9_162;
	setp.leu.f32 	%p129, %f1072, %f1477;
	mov.f32 	%f1085, %f1070;
	mov.f32 	%f1086, %f1071;
	mov.f32 	%f1087, %f1477;
	mov.f32 	%f1088, %f1072;
	mov.f32 	%f1089, %f1073;
	mov.f32 	%f1090, %f1074;
	mov.f32 	%f1091, %f1075;
	mov.f32 	%f1092, %f1076;
	mov.f32 	%f1093, %f1077;
	mov.f32 	%f1094, %f1078;
	mov.f32 	%f1095, %f1079;
	mov.f32 	%f1096, %f1080;
	mov.f32 	%f1097, %f1081;
	mov.f32 	%f1098, %f1082;
	mov.f32 	%f1099, %f1083;
	mov.u32 	%r1048, %r1033;
	mov.u32 	%r1049, %r1034;
	mov.u32 	%r1050, %r1440;
	mov.u32 	%r1051, %r1035;
	mov.u32 	%r1052, %r1036;
	mov.u32 	%r1053, %r1037;
	mov.u32 	%r1054, %r1038;
	mov.u32 	%r1055, %r1039;
	mov.u32 	%r1056, %r1040;
	mov.u32 	%r1057, %r1041;
	mov.u32 	%r1058, %r1042;
	mov.u32 	%r1059, %r1043;
	mov.u32 	%r1060, %r1044;
	mov.u32 	%r1061, %r1045;
	mov.u32 	%r1062, %r1046;
	@%p129 bra 	$L__BB9_162;
	setp.leu.f32 	%p130, %f1073, %f1477;
	mov.f32 	%f1085, %f1070;
	mov.f32 	%f1086, %f1071;
	mov.f32 	%f1087, %f1072;
	mov.f32 	%f1088, %f1477;
	mov.f32 	%f1089, %f1073;
	mov.f32 	%f1090, %f1074;
	mov.f32 	%f1091, %f1075;
	mov.f32 	%f1092, %f1076;
	mov.f32 	%f1093, %f1077;
	mov.f32 	%f1094, %f1078;
	mov.f32 	%f1095, %f1079;
	mov.f32 	%f1096, %f1080;
	mov.f32 	%f1097, %f1081;
	mov.f32 	%f1098, %f1082;
	mov.f32 	%f1099, %f1083;
	mov.u32 	%r1048, %r1033;
	mov.u32 	%r1049, %r1034;
	mov.u32 	%r1050, %r1035;
	mov.u32 	%r1051, %r1440;
	mov.u32 	%r1052, %r1036;
	mov.u32 	%r1053, %r1037;
	mov.u32 	%r1054, %r1038;
	mov.u32 	%r1055, %r1039;
	mov.u32 	%r1056, %r1040;
	mov.u32 	%r1057, %r1041;
	mov.u32 	%r1058, %r1042;
	mov.u32 	%r1059, %r1043;
	mov.u32 	%r1060, %r1044;
	mov.u32 	%r1061, %r1045;
	mov.u32 	%r1062, %r1046;
	@%p130 bra 	$L__BB9_162;
	setp.leu.f32 	%p131, %f1074, %f1477;
	mov.f32 	%f1085, %f1070;
	mov.f32 	%f1086, %f1071;
	mov.f32 	%f1087, %f1072;
	mov.f32 	%f1088, %f1073;
	mov.f32 	%f1089, %f1477;
	mov.f32 	%f1090, %f1074;
	mov.f32 	%f1091, %f1075;
	mov.f32 	%f1092, %f1076;
	mov.f32 	%f1093, %f1077;
	mov.f32 	%f1094, %f1078;
	mov.f32 	%f1095, %f1079;
	mov.f32 	%f1096, %f1080;
	mov.f32 	%f1097, %f1081;
	mov.f32 	%f1098, %f1082;
	mov.f32 	%f1099, %f1083;
	mov.u32 	%r1048, %r1033;
	mov.u32 	%r1049, %r1034;
	mov.u32 	%r1050, %r1035;
	mov.u32 	%r1051, %r1036;
	mov.u32 	%r1052, %r1440;
	mov.u32 	%r1053, %r1037;
	mov.u32 	%r1054, %r1038;
	mov.u32 	%r1055, %r1039;
	mov.u32 	%r1056, %r1040;
	mov.u32 	%r1057, %r1041;
	mov.u32 	%r1058, %r1042;
	mov.u32 	%r1059, %r1043;
	mov.u32 	%r1060, %r1044;
	mov.u32 	%r1061, %r1045;
	mov.u32 	%r1062, %r1046;
	@%p131 bra 	$L__BB9_162;
	setp.leu.f32 	%p132, %f1075, %f1477;
	mov.f32 	%f1085, %f1070;
	mov.f32 	%f1086, %f1071;
	mov.f32 	%f1087, %f1072;
	mov.f32 	%f1088, %f1073;
	mov.f32 	%f1089, %f1074;
	mov.f32 	%f1090, %f1477;
	mov.f32 	%f1091, %f1075;
	mov.f32 	%f1092, %f1076;
	mov.f32 	%f1093, %f1077;
	mov.f32 	%f1094, %f1078;
	mov.f32 	%f1095, %f1079;
	mov.f32 	%f1096, %f1080;
	mov.f32 	%f1097, %f1081;
	mov.f32 	%f1098, %f1082;
	mov.f32 	%f1099, %f1083;
	mov.u32 	%r1048, %r1033;
	mov.u32 	%r1049, %r1034;
	mov.u32 	%r1050, %r1035;
	mov.u32 	%r1051, %r1036;
	mov.u32 	%r1052, %r1037;
	mov.u32 	%r1053, %r1440;
	mov.u32 	%r1054, %r1038;
	mov.u32 	%r1055, %r1039;
	mov.u32 	%r1056, %r1040;
	mov.u32 	%r1057, %r1041;
	mov.u32 	%r1058, %r1042;
	mov.u32 	%r1059, %r1043;
	mov.u32 	%r1060, %r1044;
	mov.u32 	%r1061, %r1045;
	mov.u32 	%r1062, %r1046;
	@%p132 bra 	$L__BB9_162;
	setp.leu.f32 	%p133, %f1076, %f1477;
	mov.f32 	%f1085, %f1070;
	mov.f32 	%f1086, %f1071;
	mov.f32 	%f1087, %f1072;
	mov.f32 	%f1088, %f1073;
	mov.f32 	%f1089, %f1074;
	mov.f32 	%f1090, %f1075;
	mov.f32 	%f1091, %f1477;
	mov.f32 	%f1092, %f1076;
	mov.f32 	%f1093, %f1077;
	mov.f32 	%f1094, %f1078;
	mov.f32 	%f1095, %f1079;
	mov.f32 	%f1096, %f1080;
	mov.f32 	%f1097, %f1081;
	mov.f32 	%f1098, %f1082;
	mov.f32 	%f1099, %f1083;
	mov.u32 	%r1048, %r1033;
	mov.u32 	%r1049, %r1034;
	mov.u32 	%r1050, %r1035;
	mov.u32 	%r1051, %r1036;
	mov.u32 	%r1052, %r1037;
	mov.u32 	%r1053, %r1038;
	mov.u32 	%r1054, %r1440;
	mov.u32 	%r1055, %r1039;
	mov.u32 	%r1056, %r1040;
	mov.u32 	%r1057, %r1041;
	mov.u32 	%r1058, %r1042;
	mov.u32 	%r1059, %r1043;
	mov.u32 	%r1060, %r1044;
	mov.u32 	%r1061, %r1045;
	mov.u32 	%r1062, %r1046;
	@%p133 bra 	$L__BB9_162;
	setp.leu.f32 	%p134, %f1077, %f1477;
	mov.f32 	%f1085, %f1070;
	mov.f32 	%f1086, %f1071;
	mov.f32 	%f1087, %f1072;
	mov.f32 	%f1088, %f1073;
	mov.f32 	%f1089, %f1074;
	mov.f32 	%f1090, %f1075;
	mov.f32 	%f1091, %f1076;
	mov.f32 	%f1092, %f1477;
	mov.f32 	%f1093, %f1077;
	mov.f32 	%f1094, %f1078;
	mov.f32 	%f1095, %f1079;
	mov.f32 	%f1096, %f1080;
	mov.f32 	%f1097, %f1081;
	mov.f32 	%f1098, %f1082;
	mov.f32 	%f1099, %f1083;
	mov.u32 	%r1048, %r1033;
	mov.u32 	%r1049, %r1034;
	mov.u32 	%r1050, %r1035;
	mov.u32 	%r1051, %r1036;
	mov.u32 	%r1052, %r1037;
	mov.u32 	%r1053, %r1038;
	mov.u32 	%r1054, %r1039;
	mov.u32 	%r1055, %r1440;
	mov.u32 	%r1056, %r1040;
	mov.u32 	%r1057, %r1041;
	mov.u32 	%r1058, %r1042;
	mov.u32 	%r1059, %r1043;
	mov.u32 	%r1060, %r1044;
	mov.u32 	%r1061, %r1045;
	mov.u32 	%r1062, %r1046;
	@%p134 bra 	$L__BB9_162;
	setp.leu.f32 	%p135, %f1078, %f1477;
	mov.f32 	%f1085, %f1070;
	mov.f32 	%f1086, %f1071;
	mov.f32 	%f1087, %f1072;
	mov.f32 	%f1088, %f1073;
	mov.f32 	%f1089, %f1074;
	mov.f32 	%f1090, %f1075;
	mov.f32 	%f1091, %f1076;
	mov.f32 	%f1092, %f1077;
	mov.f32 	%f1093, %f1477;
	mov.f32 	%f1094, %f1078;
	mov.f32 	%f1095, %f1079;
	mov.f32 	%f1096, %f1080;
	mov.f32 	%f1097, %f1081;
	mov.f32 	%f1098, %f1082;
	mov.f32 	%f1099, %f1083;
	mov.u32 	%r1048, %r1033;
	mov.u32 	%r1049, %r1034;
	mov.u32 	%r1050, %r1035;
	mov.u32 	%r1051, %r1036;
	mov.u32 	%r1052, %r1037;
	mov.u32 	%r1053, %r1038;
	mov.u32 	%r1054, %r1039;
	mov.u32 	%r1055, %r1040;
	mov.u32 	%r1056, %r1440;
	mov.u32 	%r1057, %r1041;
	mov.u32 	%r1058, %r1042;
	mov.u32 	%r1059, %r1043;
	mov.u32 	%r1060, %r1044;
	mov.u32 	%r1061, %r1045;
	mov.u32 	%r1062, %r1046;
	@%p135 bra 	$L__BB9_162;
	setp.leu.f32 	%p136, %f1079, %f1477;
	mov.f32 	%f1085, %f1070;
	mov.f32 	%f1086, %f1071;
	mov.f32 	%f1087, %f1072;
	mov.f32 	%f1088, %f1073;
	mov.f32 	%f1089, %f1074;
	mov.f32 	%f1090, %f1075;
	mov.f32 	%f1091, %f1076;
	mov.f32 	%f1092, %f1077;
	mov.f32 	%f1093, %f1078;
	mov.f32 	%f1094, %f1477;
	mov.f32 	%f1095, %f1079;
	mov.f32 	%f1096, %f1080;
	mov.f32 	%f1097, %f1081;
	mov.f32 	%f1098, %f1082;
	mov.f32 	%f1099, %f1083;
	mov.u32 	%r1048, %r1033;
	mov.u32 	%r1049, %r1034;
	mov.u32 	%r1050, %r1035;
	mov.u32 	%r1051, %r1036;
	mov.u32 	%r1052, %r1037;
	mov.u32 	%r1053, %r1038;
	mov.u32 	%r1054, %r1039;
	mov.u32 	%r1055, %r1040;
	mov.u32 	%r1056, %r1041;
	mov.u32 	%r1057, %r1440;
	mov.u32 	%r1058, %r1042;
	mov.u32 	%r1059, %r1043;
	mov.u32 	%r1060, %r1044;
	mov.u32 	%r1061, %r1045;
	mov.u32 	%r1062, %r1046;
	@%p136 bra 	$L__BB9_162;
	setp.leu.f32 	%p137, %f1080, %f1477;
	mov.f32 	%f1085, %f1070;
	mov.f32 	%f1086, %f1071;
	mov.f32 	%f1087, %f1072;
	mov.f32 	%f1088, %f1073;
	mov.f32 	%f1089, %f1074;
	mov.f32 	%f1090, %f1075;
	mov.f32 	%f1091, %f1076;
	mov.f32 	%f1092, %f1077;
	mov.f32 	%f1093, %f1078;
	mov.f32 	%f1094, %f1079;
	mov.f32 	%f1095, %f1477;
	mov.f32 	%f1096, %f1080;
	mov.f32 	%f1097, %f1081;
	mov.f32 	%f1098, %f1082;
	mov.f32 	%f1099, %f1083;
	mov.u32 	%r1048, %r1033;
	mov.u32 	%r1049, %r1034;
	mov.u32 	%r1050, %r1035;
	mov.u32 	%r1051, %r1036;
	mov.u32 	%r1052, %r1037;
	mov.u32 	%r1053, %r1038;
	mov.u32 	%r1054, %r1039;
	mov.u32 	%r1055, %r1040;
	mov.u32 	%r1056, %r1041;
	mov.u32 	%r1057, %r1042;
	mov.u32 	%r1058, %r1440;
	mov.u32 	%r1059, %r1043;
	mov.u32 	%r1060, %r1044;
	mov.u32 	%r1061, %r1045;
	mov.u32 	%r1062, %r1046;
	@%p137 bra 	$L__BB9_162;
	setp.leu.f32 	%p138, %f1081, %f1477;
	mov.f32 	%f1085, %f1070;
	mov.f32 	%f1086, %f1071;
	mov.f32 	%f1087, %f1072;
	mov.f32 	%f1088, %f1073;
	mov.f32 	%f1089, %f1074;
	mov.f32 	%f1090, %f1075;
	mov.f32 	%f1091, %f1076;
	mov.f32 	%f1092, %f1077;
	mov.f32 	%f1093, %f1078;
	mov.f32 	%f1094, %f1079;
	mov.f32 	%f1095, %f1080;
	mov.f32 	%f1096, %f1477;
	mov.f32 	%f1097, %f1081;
	mov.f32 	%f1098, %f1082;
	mov.f32 	%f1099, %f1083;
	mov.u32 	%r1048, %r1033;
	mov.u32 	%r1049, %r1034;
	mov.u32 	%r1050, %r1035;
	mov.u32 	%r1051, %r1036;
	mov.u32 	%r1052, %r1037;
	mov.u32 	%r1053, %r1038;
	mov.u32 	%r1054, %r1039;
	mov.u32 	%r1055, %r1040;
	mov.u32 	%r1056, %r1041;
	mov.u32 	%r1057, %r1042;
	mov.u32 	%r1058, %r1043;
	mov.u32 	%r1059, %r1440;
	mov.u32 	%r1060, %r1044;
	mov.u32 	%r1061, %r1045;
	mov.u32 	%r1062, %r1046;
	@%p138 bra 	$L__BB9_162;
	setp.leu.f32 	%p139, %f1082, %f1477;
	mov.f32 	%f1085, %f1070;
	mov.f32 	%f1086, %f1071;
	mov.f32 	%f1087, %f1072;
	mov.f32 	%f1088, %f1073;
	mov.f32 	%f1089, %f1074;
	mov.f32 	%f1090, %f1075;
	mov.f32 	%f1091, %f1076;
	mov.f32 	%f1092, %f1077;
	mov.f32 	%f1093, %f1078;
	mov.f32 	%f1094, %f1079;
	mov.f32 	%f1095, %f1080;
	mov.f32 	%f1096, %f1081;
	mov.f32 	%f1097, %f1477;
	mov.f32 	%f1098, %f1082;
	mov.f32 	%f1099, %f1083;
	mov.u32 	%r1048, %r1033;
	mov.u32 	%r1049, %r1034;
	mov.u32 	%r1050, %r1035;
	mov.u32 	%r1051, %r1036;
	mov.u32 	%r1052, %r1037;
	mov.u32 	%r1053, %r1038;
	mov.u32 	%r1054, %r1039;
	mov.u32 	%r1055, %r1040;
	mov.u32 	%r1056, %r1041;
	mov.u32 	%r1057, %r1042;
	mov.u32 	%r1058, %r1043;
	mov.u32 	%r1059, %r1044;
	mov.u32 	%r1060, %r1440;
	mov.u32 	%r1061, %r1045;
	mov.u32 	%r1062, %r1046;
	@%p139 bra 	$L__BB9_162;
	setp.leu.f32 	%p140, %f1083, %f1477;
	mov.f32 	%f1085, %f1070;
	mov.f32 	%f1086, %f1071;
	mov.f32 	%f1087, %f1072;
	mov.f32 	%f1088, %f1073;
	mov.f32 	%f1089, %f1074;
	mov.f32 	%f1090, %f1075;
	mov.f32 	%f1091, %f1076;
	mov.f32 	%f1092, %f1077;
	mov.f32 	%f1093, %f1078;
	mov.f32 	%f1094, %f1079;
	mov.f32 	%f1095, %f1080;
	mov.f32 	%f1096, %f1081;
	mov.f32 	%f1097, %f1082;
	mov.f32 	%f1098, %f1477;
	mov.f32 	%f1099, %f1083;
	mov.u32 	%r1048, %r1033;
	mov.u32 	%r1049, %r1034;
	mov.u32 	%r1050, %r1035;
	mov.u32 	%r1051, %r1036;
	mov.u32 	%r1052, %r1037;
	mov.u32 	%r1053, %r1038;
	mov.u32 	%r1054, %r1039;
	mov.u32 	%r1055, %r1040;
	mov.u32 	%r1056, %r1041;
	mov.u32 	%r1057, %r1042;
	mov.u32 	%r1058, %r1043;
	mov.u32 	%r1059, %r1044;
	mov.u32 	%r1060, %r1045;
	mov.u32 	%r1061, %r1440;
	mov.u32 	%r1062, %r1046;
	@%p140 bra 	$L__BB9_162;
	setp.leu.f32 	%p141, %f1492, %f1477;
	mov.f32 	%f1085, %f1070;
	mov.f32 	%f1086, %f1071;
	mov.f32 	%f1087, %f1072;
	mov.f32 	%f1088, %f1073;
	mov.f32 	%f1089, %f1074;
	mov.f32 	%f1090, %f1075;
	mov.f32 	%f1091, %f1076;
	mov.f32 	%f1092, %f1077;
	mov.f32 	%f1093, %f1078;
	mov.f32 	%f1094, %f1079;
	mov.f32 	%f1095, %f1080;
	mov.f32 	%f1096, %f1081;
	mov.f32 	%f1097, %f1082;
	mov.f32 	%f1098, %f1083;
	mov.f32 	%f1099, %f1477;
	mov.u32 	%r1048, %r1033;
	mov.u32 	%r1049, %r1034;
	mov.u32 	%r1050, %r1035;
	mov.u32 	%r1051, %r1036;
	mov.u32 	%r1052, %r1037;
	mov.u32 	%r1053, %r1038;
	mov.u32 	%r1054, %r1039;
	mov.u32 	%r1055, %r1040;
	mov.u32 	%r1056, %r1041;
	mov.u32 	%r1057, %r1042;
	mov.u32 	%r1058, %r1043;
	mov.u32 	%r1059, %r1044;
	mov.u32 	%r1060, %r1045;
	mov.u32 	%r1061, %r1046;
	mov.u32 	%r1062, %r1440;
	@%p141 bra 	$L__BB9_162;
	mov.f32 	%f1085, %f1070;
	mov.f32 	%f1086, %f1071;
	mov.f32 	%f1087, %f1072;
	mov.f32 	%f1088, %f1073;
	mov.f32 	%f1089, %f1074;
	mov.f32 	%f1090, %f1075;
	mov.f32 	%f1091, %f1076;
	mov.f32 	%f1092, %f1077;
	mov.f32 	%f1093, %f1078;
	mov.f32 	%f1094, %f1079;
	mov.f32 	%f1095, %f1080;
	mov.f32 	%f1096, %f1081;
	mov.f32 	%f1097, %f1082;
	mov.f32 	%f1098, %f1083;
	mov.f32 	%f1099, %f1492;
	mov.f32 	%f1492, %f1477;
	mov.u32 	%r1048, %r1033;
	mov.u32 	%r1049, %r1034;
	mov.u32 	%r1050, %r1035;
	mov.u32 	%r1051, %r1036;
	mov.u32 	%r1052, %r1037;
	mov.u32 	%r1053, %r1038;
	mov.u32 	%r1054, %r1039;
	mov.u32 	%r1055, %r1040;
	mov.u32 	%r1056, %r1041;
	mov.u32 	%r1057, %r1042;
	mov.u32 	%r1058, %r1043;
	mov.u32 	%r1059, %r1044;
	mov.u32 	%r1060, %r1045;
	mov.u32 	%r1061, %r1046;
	mov.u32 	%r1062, %r1455;
	mov.u32 	%r1455, %r1440;
$L__BB9_162:
	setp.leu.f32 	%p142, %f1085, %f1476;
	mov.f32 	%f1101, %f1476;
	mov.f32 	%f1102, %f1085;
	mov.f32 	%f1103, %f1086;
	mov.f32 	%f1104, %f1087;
	mov.f32 	%f1105, %f1088;
	mov.f32 	%f1106, %f1089;
	mov.f32 	%f1107, %f1090;
	mov.f32 	%f1108, %f1091;
	mov.f32 	%f1109, %f1092;
	mov.f32 	%f1110, %f1093;
	mov.f32 	%f1111, %f1094;
	mov.f32 	%f1112, %f1095;
	mov.f32 	%f1113, %f1096;
	mov.f32 	%f1114, %f1097;
	mov.f32 	%f1115, %f1098;
	mov.f32 	%f1116, %f1099;
	mov.u32 	%r1064, %r1439;
	mov.u32 	%r1065, %r1048;
	mov.u32 	%r1066, %r1049;
	mov.u32 	%r1067, %r1050;
	mov.u32 	%r1068, %r1051;
	mov.u32 	%r1069, %r1052;
	mov.u32 	%r1070, %r1053;
	mov.u32 	%r1071, %r1054;
	mov.u32 	%r1072, %r1055;
	mov.u32 	%r1073, %r1056;
	mov.u32 	%r1074, %r1057;
	mov.u32 	%r1075, %r1058;
	mov.u32 	%r1076, %r1059;
	mov.u32 	%r1077, %r1060;
	mov.u32 	%r1078, %r1061;
	mov.u32 	%r1079, %r1062;
	@%p142 bra 	$L__BB9_179;
	setp.leu.f32 	%p143, %f1086, %f1476;
	mov.f32 	%f1101, %f1085;
	mov.f32 	%f1102, %f1476;
	mov.f32 	%f1103, %f1086;
	mov.f32 	%f1104, %f1087;
	mov.f32 	%f1105, %f1088;
	mov.f32 	%f1106, %f1089;
	mov.f32 	%f1107, %f1090;
	mov.f32 	%f1108, %f1091;
	mov.f32 	%f1109, %f1092;
	mov.f32 	%f1110, %f1093;
	mov.f32 	%f1111, %f1094;
	mov.f32 	%f1112, %f1095;
	mov.f32 	%f1113, %f1096;
	mov.f32 	%f1114, %f1097;
	mov.f32 	%f1115, %f1098;
	mov.f32 	%f1116, %f1099;
	mov.u32 	%r1064, %r1048;
	mov.u32 	%r1065, %r1439;
	mov.u32 	%r1066, %r1049;
	mov.u32 	%r1067, %r1050;
	mov.u32 	%r1068, %r1051;
	mov.u32 	%r1069, %r1052;
	mov.u32 	%r1070, %r1053;
	mov.u32 	%r1071, %r1054;
	mov.u32 	%r1072, %r1055;
	mov.u32 	%r1073, %r1056;
	mov.u32 	%r1074, %r1057;
	mov.u32 	%r1075, %r1058;
	mov.u32 	%r1076, %r1059;
	mov.u32 	%r1077, %r1060;
	mov.u32 	%r1078, %r1061;
	mov.u32 	%r1079, %r1062;
	@%p143 bra 	$L__BB9_179;
	setp.leu.f32 	%p144, %f1087, %f1476;
	mov.f32 	%f1101, %f1085;
	mov.f32 	%f1102, %f1086;
	mov.f32 	%f1103, %f1476;
	mov.f32 	%f1104, %f1087;
	mov.f32 	%f1105, %f1088;
	mov.f32 	%f1106, %f1089;
	mov.f32 	%f1107, %f1090;
	mov.f32 	%f1108, %f1091;
	mov.f32 	%f1109, %f1092;
	mov.f32 	%f1110, %f1093;
	mov.f32 	%f1111, %f1094;
	mov.f32 	%f1112, %f1095;
	mov.f32 	%f1113, %f1096;
	mov.f32 	%f1114, %f1097;
	mov.f32 	%f1115, %f1098;
	mov.f32 	%f1116, %f1099;
	mov.u32 	%r1064, %r1048;
	mov.u32 	%r1065, %r1049;
	mov.u32 	%r1066, %r1439;
	mov.u32 	%r1067, %r1050;
	mov.u32 	%r1068, %r1051;
	mov.u32 	%r1069, %r1052;
	mov.u32 	%r1070, %r1053;
	mov.u32 	%r1071, %r1054;
	mov.u32 	%r1072, %r1055;
	mov.u32 	%r1073, %r1056;
	mov.u32 	%r1074, %r1057;
	mov.u32 	%r1075, %r1058;
	mov.u32 	%r1076, %r1059;
	mov.u32 	%r1077, %r1060;
	mov.u32 	%r1078, %r1061;
	mov.u32 	%r1079, %r1062;
	@%p144 bra 	$L__BB9_179;
	setp.leu.f32 	%p145, %f1088, %f1476;
	mov.f32 	%f1101, %f1085;
	mov.f32 	%f1102, %f1086;
	mov.f32 	%f1103, %f1087;
	mov.f32 	%f1104, %f1476;
	mov.f32 	%f1105, %f1088;
	mov.f32 	%f1106, %f1089;
	mov.f32 	%f1107, %f1090;
	mov.f32 	%f1108, %f1091;
	mov.f32 	%f1109, %f1092;
	mov.f32 	%f1110, %f1093;
	mov.f32 	%f1111, %f1094;
	mov.f32 	%f1112, %f1095;
	mov.f32 	%f1113, %f1096;
	mov.f32 	%f1114, %f1097;
	mov.f32 	%f1115, %f1098;
	mov.f32 	%f1116, %f1099;
	mov.u32 	%r1064, %r1048;
	mov.u32 	%r1065, %r1049;
	mov.u32 	%r1066, %r1050;
	mov.u32 	%r1067, %r1439;
	mov.u32 	%r1068, %r1051;
	mov.u32 	%r1069, %r1052;
	mov.u32 	%r1070, %r1053;
	mov.u32 	%r1071, %r1054;
	mov.u32 	%r1072, %r1055;
	mov.u32 	%r1073, %r1056;
	mov.u32 	%r1074, %r1057;
	mov.u32 	%r1075, %r1058;
	mov.u32 	%r1076, %r1059;
	mov.u32 	%r1077, %r1060;
	mov.u32 	%r1078, %r1061;
	mov.u32 	%r1079, %r1062;
	@%p145 bra 	$L__BB9_179;
	setp.leu.f32 	%p146, %f1089, %f1476;
	mov.f32 	%f1101, %f1085;
	mov.f32 	%f1102, %f1086;
	mov.f32 	%f1103, %f1087;
	mov.f32 	%f1104, %f1088;
	mov.f32 	%f1105, %f1476;
	mov.f32 	%f1106, %f1089;
	mov.f32 	%f1107, %f1090;
	mov.f32 	%f1108, %f1091;
	mov.f32 	%f1109, %f1092;
	mov.f32 	%f1110, %f1093;
	mov.f32 	%f1111, %f1094;
	mov.f32 	%f1112, %f1095;
	mov.f32 	%f1113, %f1096;
	mov.f32 	%f1114, %f1097;
	mov.f32 	%f1115, %f1098;
	mov.f32 	%f1116, %f1099;
	mov.u32 	%r1064, %r1048;
	mov.u32 	%r1065, %r1049;
	mov.u32 	%r1066, %r1050;
	mov.u32 	%r1067, %r1051;
	mov.u32 	%r1068, %r1439;
	mov.u32 	%r1069, %r1052;
	mov.u32 	%r1070, %r1053;
	mov.u32 	%r1071, %r1054;
	mov.u32 	%r1072, %r1055;
	mov.u32 	%r1073, %r1056;
	mov.u32 	%r1074, %r1057;
	mov.u32 	%r1075, %r1058;
	mov.u32 	%r1076, %r1059;
	mov.u32 	%r1077, %r1060;
	mov.u32 	%r1078, %r1061;
	mov.u32 	%r1079, %r1062;
	@%p146 bra 	$L__BB9_179;
	setp.leu.f32 	%p147, %f1090, %f1476;
	mov.f32 	%f1101, %f1085;
	mov.f32 	%f1102, %f1086;
	mov.f32 	%f1103, %f1087;
	mov.f32 	%f1104, %f1088;
	mov.f32 	%f1105, %f1089;
	mov.f32 	%f1106, %f1476;
	mov.f32 	%f1107, %f1090;
	mov.f32 	%f1108, %f1091;
	mov.f32 	%f1109, %f1092;
	mov.f32 	%f1110, %f1093;
	mov.f32 	%f1111, %f1094;
	mov.f32 	%f1112, %f1095;
	mov.f32 	%f1113, %f1096;
	mov.f32 	%f1114, %f1097;
	mov.f32 	%f1115, %f1098;
	mov.f32 	%f1116, %f1099;
	mov.u32 	%r1064, %r1048;
	mov.u32 	%r1065, %r1049;
	mov.u32 	%r1066, %r1050;
	mov.u32 	%r1067, %r1051;
	mov.u32 	%r1068, %r1052;
	mov.u32 	%r1069, %r1439;
	mov.u32 	%r1070, %r1053;
	mov.u32 	%r1071, %r1054;
	mov.u32 	%r1072, %r1055;
	mov.u32 	%r1073, %r1056;
	mov.u32 	%r1074, %r1057;
	mov.u32 	%r1075, %r1058;
	mov.u32 	%r1076, %r1059;
	mov.u32 	%r1077, %r1060;
	mov.u32 	%r1078, %r1061;
	mov.u32 	%r1079, %r1062;
	@%p147 bra 	$L__BB9_179;
	setp.leu.f32 	%p148, %f1091, %f1476;
	mov.f32 	%f1101, %f1085;
	mov.f32 	%f1102, %f1086;
	mov.f32 	%f1103, %f1087;
	mov.f32 	%f1104, %f1088;
	mov.f32 	%f1105, %f1089;
	mov.f32 	%f1106, %f1090;
	mov.f32 	%f1107, %f1476;
	mov.f32 	%f1108, %f1091;
	mov.f32 	%f1109, %f1092;
	mov.f32 	%f1110, %f1093;
	mov.f32 	%f1111, %f1094;
	mov.f32 	%f1112, %f1095;
	mov.f32 	%f1113, %f1096;
	mov.f32 	%f1114, %f1097;
	mov.f32 	%f1115, %f1098;
	mov.f32 	%f1116, %f1099;
	mov.u32 	%r1064, %r1048;
	mov.u32 	%r1065, %r1049;
	mov.u32 	%r1066, %r1050;
	mov.u32 	%r1067, %r1051;
	mov.u32 	%r1068, %r1052;
	mov.u32 	%r1069, %r1053;
	mov.u32 	%r1070, %r1439;
	mov.u32 	%r1071, %r1054;
	mov.u32 	%r1072, %r1055;
	mov.u32 	%r1073, %r1056;
	mov.u32 	%r1074, %r1057;
	mov.u32 	%r1075, %r1058;
	mov.u32 	%r1076, %r1059;
	mov.u32 	%r1077, %r1060;
	mov.u32 	%r1078, %r1061;
	mov.u32 	%r1079, %r1062;
	@%p148 bra 	$L__BB9_179;
	setp.leu.f32 	%p149, %f1092, %f1476;
	mov.f32 	%f1101, %f1085;
	mov.f32 	%f1102, %f1086;
	mov.f32 	%f1103, %f1087;
	mov.f32 	%f1104, %f1088;
	mov.f32 	%f1105, %f1089;
	mov.f32 	%f1106, %f1090;
	mov.f32 	%f1107, %f1091;
	mov.f32 	%f1108, %f1476;
	mov.f32 	%f1109, %f1092;
	mov.f32 	%f1110, %f1093;
	mov.f32 	%f1111, %f1094;
	mov.f32 	%f1112, %f1095;
	mov.f32 	%f1113, %f1096;
	mov.f32 	%f1114, %f1097;
	mov.f32 	%f1115, %f1098;
	mov.f32 	%f1116, %f1099;
	mov.u32 	%r1064, %r1048;
	mov.u32 	%r1065, %r1049;
	mov.u32 	%r1066, %r1050;
	mov.u32 	%r1067, %r1051;
	mov.u32 	%r1068, %r1052;
	mov.u32 	%r1069, %r1053;
	mov.u32 	%r1070, %r1054;
	mov.u32 	%r1071, %r1439;
	mov.u32 	%r1072, %r1055;
	mov.u32 	%r1073, %r1056;
	mov.u32 	%r1074, %r1057;
	mov.u32 	%r1075, %r1058;
	mov.u32 	%r1076, %r1059;
	mov.u32 	%r1077, %r1060;
	mov.u32 	%r1078, %r1061;
	mov.u32 	%r1079, %r1062;
	@%p149 bra 	$L__BB9_179;
	setp.leu.f32 	%p150, %f1093, %f1476;
	mov.f32 	%f1101, %f1085;
	mov.f32 	%f1102, %f1086;
	mov.f32 	%f1103, %f1087;
	mov.f32 	%f1104, %f1088;
	mov.f32 	%f1105, %f1089;
	mov.f32 	%f1106, %f1090;
	mov.f32 	%f1107, %f1091;
	mov.f32 	%f1108, %f1092;
	mov.f32 	%f1109, %f1476;
	mov.f32 	%f1110, %f1093;
	mov.f32 	%f1111, %f1094;
	mov.f32 	%f1112, %f1095;
	mov.f32 	%f1113, %f1096;
	mov.f32 	%f1114, %f1097;
	mov.f32 	%f1115, %f1098;
	mov.f32 	%f1116, %f1099;
	mov.u32 	%r1064, %r1048;
	mov.u32 	%r1065, %r1049;
	mov.u32 	%r1066, %r1050;
	mov.u32 	%r1067, %r1051;
	mov.u32 	%r1068, %r1052;
	mov.u32 	%r1069, %r1053;
	mov.u32 	%r1070, %r1054;
	mov.u32 	%r1071, %r1055;
	mov.u32 	%r1072, %r1439;
	mov.u32 	%r1073, %r1056;
	mov.u32 	%r1074, %r1057;
	mov.u32 	%r1075, %r1058;
	mov.u32 	%r1076, %r1059;
	mov.u32 	%r1077, %r1060;
	mov.u32 	%r1078, %r1061;
	mov.u32 	%r1079, %r1062;
	@%p150 bra 	$L__BB9_179;
	setp.leu.f32 	%p151, %f1094, %f1476;
	mov.f32 	%f1101, %f1085;
	mov.f32 	%f1102, %f1086;
	mov.f32 	%f1103, %f1087;
	mov.f32 	%f1104, %f1088;
	mov.f32 	%f1105, %f1089;
	mov.f32 	%f1106, %f1090;
	mov.f32 	%f1107, %f1091;
	mov.f32 	%f1108, %f1092;
	mov.f32 	%f1109, %f1093;
	mov.f32 	%f1110, %f1476;
	mov.f32 	%f1111, %f1094;
	mov.f32 	%f1112, %f1095;
	mov.f32 	%f1113, %f1096;
	mov.f32 	%f1114, %f1097;
	mov.f32 	%f1115, %f1098;
	mov.f32 	%f1116, %f1099;
	mov.u32 	%r1064, %r1048;
	mov.u32 	%r1065, %r1049;
	mov.u32 	%r1066, %r1050;
	mov.u32 	%r1067, %r1051;
	mov.u32 	%r1068, %r1052;
	mov.u32 	%r1069, %r1053;
	mov.u32 	%r1070, %r1054;
	mov.u32 	%r1071, %r1055;
	mov.u32 	%r1072, %r1056;
	mov.u32 	%r1073, %r1439;
	mov.u32 	%r1074, %r1057;
	mov.u32 	%r1075, %r1058;
	mov.u32 	%r1076, %r1059;
	mov.u32 	%r1077, %r1060;
	mov.u32 	%r1078, %r1061;
	mov.u32 	%r1079, %r1062;
	@%p151 bra 	$L__BB9_179;
	setp.leu.f32 	%p152, %f1095, %f1476;
	mov.f32 	%f1101, %f1085;
	mov.f32 	%f1102, %f1086;
	mov.f32 	%f1103, %f1087;
	mov.f32 	%f1104, %f1088;
	mov.f32 	%f1105, %f1089;
	mov.f32 	%f1106, %f1090;
	mov.f32 	%f1107, %f1091;
	mov.f32 	%f1108, %f1092;
	mov.f32 	%f1109, %f1093;
	mov.f32 	%f1110, %f1094;
	mov.f32 	%f1111, %f1476;
	mov.f32 	%f1112, %f1095;
	mov.f32 	%f1113, %f1096;
	mov.f32 	%f1114, %f1097;
	mov.f32 	%f1115, %f1098;
	mov.f32 	%f1116, %f1099;
	mov.u32 	%r1064, %r1048;
	mov.u32 	%r1065, %r1049;
	mov.u32 	%r1066, %r1050;
	mov.u32 	%r1067, %r1051;
	mov.u32 	%r1068, %r1052;
	mov.u32 	%r1069, %r1053;
	mov.u32 	%r1070, %r1054;
	mov.u32 	%r1071, %r1055;
	mov.u32 	%r1072, %r1056;
	mov.u32 	%r1073, %r1057;
	mov.u32 	%r1074, %r1439;
	mov.u32 	%r1075, %r1058;
	mov.u32 	%r1076, %r1059;
	mov.u32 	%r1077, %r1060;
	mov.u32 	%r1078, %r1061;
	mov.u32 	%r1079, %r1062;
	@%p152 bra 	$L__BB9_179;
	setp.leu.f32 	%p153, %f1096, %f1476;
	mov.f32 	%f1101, %f1085;
	mov.f32 	%f1102, %f1086;
	mov.f32 	%f1103, %f1087;
	mov.f32 	%f1104, %f1088;
	mov.f32 	%f1105, %f1089;
	mov.f32 	%f1106, %f1090;
	mov.f32 	%f1107, %f1091;
	mov.f32 	%f1108, %f1092;
	mov.f32 	%f1109, %f1093;
	mov.f32 	%f1110, %f1094;
	mov.f32 	%f1111, %f1095;
	mov.f32 	%f1112, %f1476;
	mov.f32 	%f1113, %f1096;
	mov.f32 	%f1114, %f1097;
	mov.f32 	%f1115, %f1098;
	mov.f32 	%f1116, %f1099;
	mov.u32 	%r1064, %r1048;
	mov.u32 	%r1065, %r1049;
	mov.u32 	%r1066, %r1050;
	mov.u32 	%r1067, %r1051;
	mov.u32 	%r1068, %r1052;
	mov.u32 	%r1069, %r1053;
	mov.u32 	%r1070, %r1054;
	mov.u32 	%r1071, %r1055;
	mov.u32 	%r1072, %r1056;
	mov.u32 	%r1073, %r1057;
	mov.u32 	%r1074, %r1058;
	mov.u32 	%r1075, %r1439;
	mov.u32 	%r1076, %r1059;
	mov.u32 	%r1077, %r1060;
	mov.u32 	%r1078, %r1061;
	mov.u32 	%r1079, %r1062;
	@%p153 bra 	$L__BB9_179;
	setp.leu.f32 	%p154, %f1097, %f1476;
	mov.f32 	%f1101, %f1085;
	mov.f32 	%f1102, %f1086;
	mov.f32 	%f1103, %f1087;
	mov.f32 	%f1104, %f1088;
	mov.f32 	%f1105, %f1089;
	mov.f32 	%f1106, %f1090;
	mov.f32 	%f1107, %f1091;
	mov.f32 	%f1108, %f1092;
	mov.f32 	%f1109, %f1093;
	mov.f32 	%f1110, %f1094;
	mov.f32 	%f1111, %f1095;
	mov.f32 	%f1112, %f1096;
	mov.f32 	%f1113, %f1476;
	mov.f32 	%f1114, %f1097;
	mov.f32 	%f1115, %f1098;
	mov.f32 	%f1116, %f1099;
	mov.u32 	%r1064, %r1048;
	mov.u32 	%r1065, %r1049;
	mov.u32 	%r1066, %r1050;
	mov.u32 	%r1067, %r1051;
	mov.u32 	%r1068, %r1052;
	mov.u32 	%r1069, %r1053;
	mov.u32 	%r1070, %r1054;
	mov.u32 	%r1071, %r1055;
	mov.u32 	%r1072, %r1056;
	mov.u32 	%r1073, %r1057;
	mov.u32 	%r1074, %r1058;
	mov.u32 	%r1075, %r1059;
	mov.u32 	%r1076, %r1439;
	mov.u32 	%r1077, %r1060;
	mov.u32 	%r1078, %r1061;
	mov.u32 	%r1079, %r1062;
	@%p154 bra 	$L__BB9_179;
	setp.leu.f32 	%p155, %f1098, %f1476;
	mov.f32 	%f1101, %f1085;
	mov.f32 	%f1102, %f1086;
	mov.f32 	%f1103, %f1087;
	mov.f32 	%f1104, %f1088;
	mov.f32 	%f1105, %f1089;
	mov.f32 	%f1106, %f1090;
	mov.f32 	%f1107, %f1091;
	mov.f32 	%f1108, %f1092;
	mov.f32 	%f1109, %f1093;
	mov.f32 	%f1110, %f1094;
	mov.f32 	%f1111, %f1095;
	mov.f32 	%f1112, %f1096;
	mov.f32 	%f1113, %f1097;
	mov.f32 	%f1114, %f1476;
	mov.f32 	%f1115, %f1098;
	mov.f32 	%f1116, %f1099;
	mov.u32 	%r1064, %r1048;
	mov.u32 	%r1065, %r1049;
	mov.u32 	%r1066, %r1050;
	mov.u32 	%r1067, %r1051;
	mov.u32 	%r1068, %r1052;
	mov.u32 	%r1069, %r1053;
	mov.u32 	%r1070, %r1054;
	mov.u32 	%r1071, %r1055;
	mov.u32 	%r1072, %r1056;
	mov.u32 	%r1073, %r1057;
	mov.u32 	%r1074, %r1058;
	mov.u32 	%r1075, %r1059;
	mov.u32 	%r1076, %r1060;
	mov.u32 	%r1077, %r1439;
	mov.u32 	%r1078, %r1061;
	mov.u32 	%r1079, %r1062;
	@%p155 bra 	$L__BB9_179;
	setp.leu.f32 	%p156, %f1099, %f1476;
	mov.f32 	%f1101, %f1085;
	mov.f32 	%f1102, %f1086;
	mov.f32 	%f1103, %f1087;
	mov.f32 	%f1104, %f1088;
	mov.f32 	%f1105, %f1089;
	mov.f32 	%f1106, %f1090;
	mov.f32 	%f1107, %f1091;
	mov.f32 	%f1108, %f1092;
	mov.f32 	%f1109, %f1093;
	mov.f32 	%f1110, %f1094;
	mov.f32 	%f1111, %f1095;
	mov.f32 	%f1112, %f1096;
	mov.f32 	%f1113, %f1097;
	mov.f32 	%f1114, %f1098;
	mov.f32 	%f1115, %f1476;
	mov.f32 	%f1116, %f1099;
	mov.u32 	%r1064, %r1048;
	mov.u32 	%r1065, %r1049;
	mov.u32 	%r1066, %r1050;
	mov.u32 	%r1067, %r1051;
	mov.u32 	%r1068, %r1052;
	mov.u32 	%r1069, %r1053;
	mov.u32 	%r1070, %r1054;
	mov.u32 	%r1071, %r1055;
	mov.u32 	%r1072, %r1056;
	mov.u32 	%r1073, %r1057;
	mov.u32 	%r1074, %r1058;
	mov.u32 	%r1075, %r1059;
	mov.u32 	%r1076, %r1060;
	mov.u32 	%r1077, %r1061;
	mov.u32 	%r1078, %r1439;
	mov.u32 	%r1079, %r1062;
	@%p156 bra 	$L__BB9_179;
	setp.leu.f32 	%p157, %f1492, %f1476;
	mov.f32 	%f1101, %f1085;
	mov.f32 	%f1102, %f1086;
	mov.f32 	%f1103, %f1087;
	mov.f32 	%f1104, %f1088;
	mov.f32 	%f1105, %f1089;
	mov.f32 	%f1106, %f1090;
	mov.f32 	%f1107, %f1091;
	mov.f32 	%f1108, %f1092;
	mov.f32 	%f1109, %f1093;
	mov.f32 	%f1110, %f1094;
	mov.f32 	%f1111, %f1095;
	mov.f32 	%f1112, %f1096;
	mov.f32 	%f1113, %f1097;
	mov.f32 	%f1114, %f1098;
	mov.f32 	%f1115, %f1099;
	mov.f32 	%f1116, %f1476;
	mov.u32 	%r1064, %r1048;
	mov.u32 	%r1065, %r1049;
	mov.u32 	%r1066, %r1050;
	mov.u32 	%r1067, %r1051;
	mov.u32 	%r1068, %r1052;
	mov.u32 	%r1069, %r1053;
	mov.u32 	%r1070, %r1054;
	mov.u32 	%r1071, %r1055;
	mov.u32 	%r1072, %r1056;
	mov.u32 	%r1073, %r1057;
	mov.u32 	%r1074, %r1058;
	mov.u32 	%r1075, %r1059;
	mov.u32 	%r1076, %r1060;
	mov.u32 	%r1077, %r1061;
	mov.u32 	%r1078, %r1062;
	mov.u32 	%r1079, %r1439;
	@%p157 bra 	$L__BB9_179;
	mov.f32 	%f1101, %f1085;
	mov.f32 	%f1102, %f1086;
	mov.f32 	%f1103, %f1087;
	mov.f32 	%f1104, %f1088;
	mov.f32 	%f1105, %f1089;
	mov.f32 	%f1106, %f1090;
	mov.f32 	%f1107, %f1091;
	mov.f32 	%f1108, %f1092;
	mov.f32 	%f1109, %f1093;
	mov.f32 	%f1110, %f1094;
	mov.f32 	%f1111, %f1095;
	mov.f32 	%f1112, %f1096;
	mov.f32 	%f1113, %f1097;
	mov.f32 	%f1114, %f1098;
	mov.f32 	%f1115, %f1099;
	mov.f32 	%f1116, %f1492;
	mov.f32 	%f1492, %f1476;
	mov.u32 	%r1064, %r1048;
	mov.u32 	%r1065, %r1049;
	mov.u32 	%r1066, %r1050;
	mov.u32 	%r1067, %r1051;
	mov.u32 	%r1068, %r1052;
	mov.u32 	%r1069, %r1053;
	mov.u32 	%r1070, %r1054;
	mov.u32 	%r1071, %r1055;
	mov.u32 	%r1072, %r1056;
	mov.u32 	%r1073, %r1057;
	mov.u32 	%r1074, %r1058;
	mov.u32 	%r1075, %r1059;
	mov.u32 	%r1076, %r1060;
	mov.u32 	%r1077, %r1061;
	mov.u32 	%r1078, %r1062;
	mov.u32 	%r1079, %r1455;
	mov.u32 	%r1455, %r1439;
$L__BB9_179:
	setp.leu.f32 	%p158, %f1101, %f1475;
	mov.f32 	%f1118, %f1475;
	mov.f32 	%f1119, %f1101;
	mov.f32 	%f1120, %f1102;
	mov.f32 	%f1121, %f1103;
	mov.f32 	%f1122, %f1104;
	mov.f32 	%f1123, %f1105;
	mov.f32 	%f1124, %f1106;
	mov.f32 	%f1125, %f1107;
	mov.f32 	%f1126, %f1108;
	mov.f32 	%f1127, %f1109;
	mov.f32 	%f1128, %f1110;
	mov.f32 	%f1129, %f1111;
	mov.f32 	%f1130, %f1112;
	mov.f32 	%f1131, %f1113;
	mov.f32 	%f1132, %f1114;
	mov.f32 	%f1133, %f1115;
	mov.f32 	%f1134, %f1116;
	mov.u32 	%r1081, %r1438;
	mov.u32 	%r1082, %r1064;
	mov.u32 	%r1083, %r1065;
	mov.u32 	%r1084, %r1066;
	mov.u32 	%r1085, %r1067;
	mov.u32 	%r1086, %r1068;
	mov.u32 	%r1087, %r1069;
	mov.u32 	%r1088, %r1070;
	mov.u32 	%r1089, %r1071;
	mov.u32 	%r1090, %r1072;
	mov.u32 	%r1091, %r1073;
	mov.u32 	%r1092, %r1074;
	mov.u32 	%r1093, %r1075;
	mov.u32 	%r1094, %r1076;
	mov.u32 	%r1095, %r1077;
	mov.u32 	%r1096, %r1078;
	mov.u32 	%r1097, %r1079;
	@%p158 bra 	$L__BB9_197;
	setp.leu.f32 	%p159, %f1102, %f1475;
	mov.f32 	%f1118, %f1101;
	mov.f32 	%f1119, %f1475;
	mov.f32 	%f1120, %f1102;
	mov.f32 	%f1121, %f1103;
	mov.f32 	%f1122, %f1104;
	mov.f32 	%f1123, %f1105;
	mov.f32 	%f1124, %f1106;
	mov.f32 	%f1125, %f1107;
	mov.f32 	%f1126, %f1108;
	mov.f32 	%f1127, %f1109;
	mov.f32 	%f1128, %f1110;
	mov.f32 	%f1129, %f1111;
	mov.f32 	%f1130, %f1112;
	mov.f32 	%f1131, %f1113;
	mov.f32 	%f1132, %f1114;
	mov.f32 	%f1133, %f1115;
	mov.f32 	%f1134, %f1116;
	mov.u32 	%r1081, %r1064;
	mov.u32 	%r1082, %r1438;
	mov.u32 	%r1083, %r1065;
	mov.u32 	%r1084, %r1066;
	mov.u32 	%r1085, %r1067;
	mov.u32 	%r1086, %r1068;
	mov.u32 	%r1087, %r1069;
	mov.u32 	%r1088, %r1070;
	mov.u32 	%r1089, %r1071;
	mov.u32 	%r1090, %r1072;
	mov.u32 	%r1091, %r1073;
	mov.u32 	%r1092, %r1074;
	mov.u32 	%r1093, %r1075;
	mov.u32 	%r1094, %r1076;
	mov.u32 	%r1095, %r1077;
	mov.u32 	%r1096, %r1078;
	mov.u32 	%r1097, %r1079;
	@%p159 bra 	$L__BB9_197;
	setp.leu.f32 	%p160, %f1103, %f1475;
	mov.f32 	%f1118, %f1101;
	mov.f32 	%f1119, %f1102;
	mov.f32 	%f1120, %f1475;
	mov.f32 	%f1121, %f1103;
	mov.f32 	%f1122, %f1104;
	mov.f32 	%f1123, %f1105;
	mov.f32 	%f1124, %f1106;
	mov.f32 	%f1125, %f1107;
	mov.f32 	%f1126, %f1108;
	mov.f32 	%f1127, %f1109;
	mov.f32 	%f1128, %f1110;
	mov.f32 	%f1129, %f1111;
	mov.f32 	%f1130, %f1112;
	mov.f32 	%f1131, %f1113;
	mov.f32 	%f1132, %f1114;
	mov.f32 	%f1133, %f1115;
	mov.f32 	%f1134, %f1116;
	mov.u32 	%r1081, %r1064;
	mov.u32 	%r1082, %r1065;
	mov.u32 	%r1083, %r1438;
	mov.u32 	%r1084, %r1066;
	mov.u32 	%r1085, %r1067;
	mov.u32 	%r1086, %r1068;
	mov.u32 	%r1087, %r1069;
	mov.u32 	%r1088, %r1070;
	mov.u32 	%r1089, %r1071;
	mov.u32 	%r1090, %r1072;
	mov.u32 	%r1091, %r1073;
	mov.u32 	%r1092, %r1074;
	mov.u32 	%r1093, %r1075;
	mov.u32 	%r1094, %r1076;
	mov.u32 	%r1095, %r1077;
	mov.u32 	%r1096, %r1078;
	mov.u32 	%r1097, %r1079;
	@%p160 bra 	$L__BB9_197;
	setp.leu.f32 	%p161, %f1104, %f1475;
	mov.f32 	%f1118, %f1101;
	mov.f32 	%f1119, %f1102;
	mov.f32 	%f1120, %f1103;
	mov.f32 	%f1121, %f1475;
	mov.f32 	%f1122, %f1104;
	mov.f32 	%f1123, %f1105;
	mov.f32 	%f1124, %f1106;
	mov.f32 	%f1125, %f1107;
	mov.f32 	%f1126, %f1108;
	mov.f32 	%f1127, %f1109;
	mov.f32 	%f1128, %f1110;
	mov.f32 	%f1129, %f1111;
	mov.f32 	%f1130, %f1112;
	mov.f32 	%f1131, %f1113;
	mov.f32 	%f1132, %f1114;
	mov.f32 	%f1133, %f1115;
	mov.f32 	%f1134, %f1116;
	mov.u32 	%r1081, %r1064;
	mov.u32 	%r1082, %r1065;
	mov.u32 	%r1083, %r1066;
	mov.u32 	%r1084, %r1438;
	mov.u32 	%r1085, %r1067;
	mov.u32 	%r1086, %r1068;
	mov.u32 	%r1087, %r1069;
	mov.u32 	%r1088, %r1070;
	mov.u32 	%r1089, %r1071;
	mov.u32 	%r1090, %r1072;
	mov.u32 	%r1091, %r1073;
	mov.u32 	%r1092, %r1074;
	mov.u32 	%r1093, %r1075;
	mov.u32 	%r1094, %r1076;
	mov.u32 	%r1095, %r1077;
	mov.u32 	%r1096, %r1078;
	mov.u32 	%r1097, %r1079;
	@%p161 bra 	$L__BB9_197;
	setp.leu.f32 	%p162, %f1105, %f1475;
	mov.f32 	%f1118, %f1101;
	mov.f32 	%f1119, %f1102;
	mov.f32 	%f1120, %f1103;
	mov.f32 	%f1121, %f1104;
	mov.f32 	%f1122, %f1475;
	mov.f32 	%f1123, %f1105;
	mov.f32 	%f1124, %f1106;
	mov.f32 	%f1125, %f1107;
	mov.f32 	%f1126, %f1108;
	mov.f32 	%f1127, %f1109;
	mov.f32 	%f1128, %f1110;
	mov.f32 	%f1129, %f1111;
	mov.f32 	%f1130, %f1112;
	mov.f32 	%f1131, %f1113;
	mov.f32 	%f1132, %f1114;
	mov.f32 	%f1133, %f1115;
	mov.f32 	%f1134, %f1116;
	mov.u32 	%r1081, %r1064;
	mov.u32 	%r1082, %r1065;
	mov.u32 	%r1083, %r1066;
	mov.u32 	%r1084, %r1067;
	mov.u32 	%r1085, %r1438;
	mov.u32 	%r1086, %r1068;
	mov.u32 	%r1087, %r1069;
	mov.u32 	%r1088, %r1070;
	mov.u32 	%r1089, %r1071;
	mov.u32 	%r1090, %r1072;
	mov.u32 	%r1091, %r1073;
	mov.u32 	%r1092, %r1074;
	mov.u32 	%r1093, %r1075;
	mov.u32 	%r1094, %r1076;
	mov.u32 	%r1095, %r1077;
	mov.u32 	%r1096, %r1078;
	mov.u32 	%r1097, %r1079;
	@%p162 bra 	$L__BB9_197;
	setp.leu.f32 	%p163, %f1106, %f1475;
	mov.f32 	%f1118, %f1101;
	mov.f32 	%f1119, %f1102;
	mov.f32 	%f1120, %f1103;
	mov.f32 	%f1121, %f1104;
	mov.f32 	%f1122, %f1105;
	mov.f32 	%f1123, %f1475;
	mov.f32 	%f1124, %f1106;
	mov.f32 	%f1125, %f1107;
	mov.f32 	%f1126, %f1108;
	mov.f32 	%f1127, %f1109;
	mov.f32 	%f1128, %f1110;
	mov.f32 	%f1129, %f1111;
	mov.f32 	%f1130, %f1112;
	mov.f32 	%f1131, %f1113;
	mov.f32 	%f1132, %f1114;
	mov.f32 	%f1133, %f1115;
	mov.f32 	%f1134, %f1116;
	mov.u32 	%r1081, %r1064;
	mov.u32 	%r1082, %r1065;
	mov.u32 	%r1083, %r1066;
	mov.u32 	%r1084, %r1067;
	mov.u32 	%r1085, %r1068;
	mov.u32 	%r1086, %r1438;
	mov.u32 	%r1087, %r1069;
	mov.u32 	%r1088, %r1070;
	mov.u32 	%r1089, %r1071;
	mov.u32 	%r1090, %r1072;
	mov.u32 	%r1091, %r1073;
	mov.u32 	%r1092, %r1074;
	mov.u32 	%r1093, %r1075;
	mov.u32 	%r1094, %r1076;
	mov.u32 	%r1095, %r1077;
	mov.u32 	%r1096, %r1078;
	mov.u32 	%r1097, %r1079;
	@%p163 bra 	$L__BB9_197;
	setp.leu.f32 	%p164, %f1107, %f1475;
	mov.f32 	%f1118, %f1101;
	mov.f32 	%f1119, %f1102;
	mov.f32 	%f1120, %f1103;
	mov.f32 	%f1121, %f1104;
	mov.f32 	%f1122, %f1105;
	mov.f32 	%f1123, %f1106;
	mov.f32 	%f1124, %f1475;
	mov.f32 	%f1125, %f1107;
	mov.f32 	%f1126, %f1108;
	mov.f32 	%f1127, %f1109;
	mov.f32 	%f1128, %f1110;
	mov.f32 	%f1129, %f1111;
	mov.f32 	%f1130, %f1112;
	mov.f32 	%f1131, %f1113;
	mov.f32 	%f1132, %f1114;
	mov.f32 	%f1133, %f1115;
	mov.f32 	%f1134, %f1116;
	mov.u32 	%r1081, %r1064;
	mov.u32 	%r1082, %r1065;
	mov.u32 	%r1083, %r1066;
	mov.u32 	%r1084, %r1067;
	mov.u32 	%r1085, %r1068;
	mov.u32 	%r1086, %r1069;
	mov.u32 	%r1087, %r1438;
	mov.u32 	%r1088, %r1070;
	mov.u32 	%r1089, %r1071;
	mov.u32 	%r1090, %r1072;
	mov.u32 	%r1091, %r1073;
	mov.u32 	%r1092, %r1074;
	mov.u32 	%r1093, %r1075;
	mov.u32 	%r1094, %r1076;
	mov.u32 	%r1095, %r1077;
	mov.u32 	%r1096, %r1078;
	mov.u32 	%r1097, %r1079;
	@%p164 bra 	$L__BB9_197;
	setp.leu.f32 	%p165, %f1108, %f1475;
	mov.f32 	%f1118, %f1101;
	mov.f32 	%f1119, %f1102;
	mov.f32 	%f1120, %f1103;
	mov.f32 	%f1121, %f1104;
	mov.f32 	%f1122, %f1105;
	mov.f32 	%f1123, %f1106;
	mov.f32 	%f1124, %f1107;
	mov.f32 	%f1125, %f1475;
	mov.f32 	%f1126, %f1108;
	mov.f32 	%f1127, %f1109;
	mov.f32 	%f1128, %f1110;
	mov.f32 	%f1129, %f1111;
	mov.f32 	%f1130, %f1112;
	mov.f32 	%f1131, %f1113;
	mov.f32 	%f1132, %f1114;
	mov.f32 	%f1133, %f1115;
	mov.f32 	%f1134, %f1116;
	mov.u32 	%r1081, %r1064;
	mov.u32 	%r1082, %r1065;
	mov.u32 	%r1083, %r1066;
	mov.u32 	%r1084, %r1067;
	mov.u32 	%r1085, %r1068;
	mov.u32 	%r1086, %r1069;
	mov.u32 	%r1087, %r1070;
	mov.u32 	%r1088, %r1438;
	mov.u32 	%r1089, %r1071;
	mov.u32 	%r1090, %r1072;
	mov.u32 	%r1091, %r1073;
	mov.u32 	%r1092, %r1074;
	mov.u32 	%r1093, %r1075;
	mov.u32 	%r1094, %r1076;
	mov.u32 	%r1095, %r1077;
	mov.u32 	%r1096, %r1078;
	mov.u32 	%r1097, %r1079;
	@%p165 bra 	$L__BB9_197;
	setp.leu.f32 	%p166, %f1109, %f1475;
	mov.f32 	%f1118, %f1101;
	mov.f32 	%f1119, %f1102;
	mov.f32 	%f1120, %f1103;
	mov.f32 	%f1121, %f1104;
	mov.f32 	%f1122, %f1105;
	mov.f32 	%f1123, %f1106;
	mov.f32 	%f1124, %f1107;
	mov.f32 	%f1125, %f1108;
	mov.f32 	%f1126, %f1475;
	mov.f32 	%f1127, %f1109;
	mov.f32 	%f1128, %f1110;
	mov.f32 	%f1129, %f1111;
	mov.f32 	%f1130, %f1112;
	mov.f32 	%f1131, %f1113;
	mov.f32 	%f1132, %f1114;
	mov.f32 	%f1133, %f1115;
	mov.f32 	%f1134, %f1116;
	mov.u32 	%r1081, %r1064;
	mov.u32 	%r1082, %r1065;
	mov.u32 	%r1083, %r1066;
	mov.u32 	%r1084, %r1067;
	mov.u32 	%r1085, %r1068;
	mov.u32 	%r1086, %r1069;
	mov.u32 	%r1087, %r1070;
	mov.u32 	%r1088, %r1071;
	mov.u32 	%r1089, %r1438;
	mov.u32 	%r1090, %r1072;
	mov.u32 	%r1091, %r1073;
	mov.u32 	%r1092, %r1074;
	mov.u32 	%r1093, %r1075;
	mov.u32 	%r1094, %r1076;
	mov.u32 	%r1095, %r1077;
	mov.u32 	%r1096, %r1078;
	mov.u32 	%r1097, %r1079;
	@%p166 bra 	$L__BB9_197;
	setp.leu.f32 	%p167, %f1110, %f1475;
	mov.f32 	%f1118, %f1101;
	mov.f32 	%f1119, %f1102;
	mov.f32 	%f1120, %f1103;
	mov.f32 	%f1121, %f1104;
	mov.f32 	%f1122, %f1105;
	mov.f32 	%f1123, %f1106;
	mov.f32 	%f1124, %f1107;
	mov.f32 	%f1125, %f1108;
	mov.f32 	%f1126, %f1109;
	mov.f32 	%f1127, %f1475;
	mov.f32 	%f1128, %f1110;
	mov.f32 	%f1129, %f1111;
	mov.f32 	%f1130, %f1112;
	mov.f32 	%f1131, %f1113;
	mov.f32 	%f1132, %f1114;
	mov.f32 	%f1133, %f1115;
	mov.f32 	%f1134, %f1116;
	mov.u32 	%r1081, %r1064;
	mov.u32 	%r1082, %r1065;
	mov.u32 	%r1083, %r1066;
	mov.u32 	%r1084, %r1067;
	mov.u32 	%r1085, %r1068;
	mov.u32 	%r1086, %r1069;
	mov.u32 	%r1087, %r1070;
	mov.u32 	%r1088, %r1071;
	mov.u32 	%r1089, %r1072;
	mov.u32 	%r1090, %r1438;
	mov.u32 	%r1091, %r1073;
	mov.u32 	%r1092, %r1074;
	mov.u32 	%r1093, %r1075;
	mov.u32 	%r1094, %r1076;
	mov.u32 	%r1095, %r1077;
	mov.u32 	%r1096, %r1078;
	mov.u32 	%r1097, %r1079;
	@%p167 bra 	$L__BB9_197;
	setp.leu.f32 	%p168, %f1111, %f1475;
	mov.f32 	%f1118, %f1101;
	mov.f32 	%f1119, %f1102;
	mov.f32 	%f1120, %f1103;
	mov.f32 	%f1121, %f1104;
	mov.f32 	%f1122, %f1105;
	mov.f32 	%f1123, %f1106;
	mov.f32 	%f1124, %f1107;
	mov.f32 	%f1125, %f1108;
	mov.f32 	%f1126, %f1109;
	mov.f32 	%f1127, %f1110;
	mov.f32 	%f1128, %f1475;
	mov.f32 	%f1129, %f1111;
	mov.f32 	%f1130, %f1112;
	mov.f32 	%f1131, %f1113;
	mov.f32 	%f1132, %f1114;
	mov.f32 	%f1133, %f1115;
	mov.f32 	%f1134, %f1116;
	mov.u32 	%r1081, %r1064;
	mov.u32 	%r1082, %r1065;
	mov.u32 	%r1083, %r1066;
	mov.u32 	%r1084, %r1067;
	mov.u32 	%r1085, %r1068;
	mov.u32 	%r1086, %r1069;
	mov.u32 	%r1087, %r1070;
	mov.u32 	%r1088, %r1071;
	mov.u32 	%r1089, %r1072;
	mov.u32 	%r1090, %r1073;
	mov.u32 	%r1091, %r1438;
	mov.u32 	%r1092, %r1074;
	mov.u32 	%r1093, %r1075;
	mov.u32 	%r1094, %r1076;
	mov.u32 	%r1095, %r1077;
	mov.u32 	%r1096, %r1078;
	mov.u32 	%r1097, %r1079;
	@%p168 bra 	$L__BB9_197;
	setp.leu.f32 	%p169, %f1112, %f1475;
	mov.f32 	%f1118, %f1101;
	mov.f32 	%f1119, %f1102;
	mov.f32 	%f1120, %f1103;
	mov.f32 	%f1121, %f1104;
	mov.f32 	%f1122, %f1105;
	mov.f32 	%f1123, %f1106;
	mov.f32 	%f1124, %f1107;
	mov.f32 	%f1125, %f1108;
	mov.f32 	%f1126, %f1109;
	mov.f32 	%f1127, %f1110;
	mov.f32 	%f1128, %f1111;
	mov.f32 	%f1129, %f1475;
	mov.f32 	%f1130, %f1112;
	mov.f32 	%f1131, %f1113;
	mov.f32 	%f1132, %f1114;
	mov.f32 	%f1133, %f1115;
	mov.f32 	%f1134, %f1116;
	mov.u32 	%r1081, %r1064;
	mov.u32 	%r1082, %r1065;
	mov.u32 	%r1083, %r1066;
	mov.u32 	%r1084, %r1067;
	mov.u32 	%r1085, %r1068;
	mov.u32 	%r1086, %r1069;
	mov.u32 	%r1087, %r1070;
	mov.u32 	%r1088, %r1071;
	mov.u32 	%r1089, %r1072;
	mov.u32 	%r1090, %r1073;
	mov.u32 	%r1091, %r1074;
	mov.u32 	%r1092, %r1438;
	mov.u32 	%r1093, %r1075;
	mov.u32 	%r1094, %r1076;
	mov.u32 	%r1095, %r1077;
	mov.u32 	%r1096, %r1078;
	mov.u32 	%r1097, %r1079;
	@%p169 bra 	$L__BB9_197;
	setp.leu.f32 	%p170, %f1113, %f1475;
	mov.f32 	%f1118, %f1101;
	mov.f32 	%f1119, %f1102;
	mov.f32 	%f1120, %f1103;
	mov.f32 	%f1121, %f1104;
	mov.f32 	%f1122, %f1105;
	mov.f32 	%f1123, %f1106;
	mov.f32 	%f1124, %f1107;
	mov.f32 	%f1125, %f1108;
	mov.f32 	%f1126, %f1109;
	mov.f32 	%f1127, %f1110;
	mov.f32 	%f1128, %f1111;
	mov.f32 	%f1129, %f1112;
	mov.f32 	%f1130, %f1475;
	mov.f32 	%f1131, %f1113;
	mov.f32 	%f1132, %f1114;
	mov.f32 	%f1133, %f1115;
	mov.f32 	%f1134, %f1116;
	mov.u32 	%r1081, %r1064;
	mov.u32 	%r1082, %r1065;
	mov.u32 	%r1083, %r1066;
	mov.u32 	%r1084, %r1067;
	mov.u32 	%r1085, %r1068;
	mov.u32 	%r1086, %r1069;
	mov.u32 	%r1087, %r1070;
	mov.u32 	%r1088, %r1071;
	mov.u32 	%r1089, %r1072;
	mov.u32 	%r1090, %r1073;
	mov.u32 	%r1091, %r1074;
	mov.u32 	%r1092, %r1075;
	mov.u32 	%r1093, %r1438;
	mov.u32 	%r1094, %r1076;
	mov.u32 	%r1095, %r1077;
	mov.u32 	%r1096, %r1078;
	mov.u32 	%r1097, %r1079;
	@%p170 bra 	$L__BB9_197;
	setp.leu.f32 	%p171, %f1114, %f1475;
	mov.f32 	%f1118, %f1101;
	mov.f32 	%f1119, %f1102;
	mov.f32 	%f1120, %f1103;
	mov.f32 	%f1121, %f1104;
	mov.f32 	%f1122, %f1105;
	mov.f32 	%f1123, %f1106;
	mov.f32 	%f1124, %f1107;
	mov.f32 	%f1125, %f1108;
	mov.f32 	%f1126, %f1109;
	mov.f32 	%f1127, %f1110;
	mov.f32 	%f1128, %f1111;
	mov.f32 	%f1129, %f1112;
	mov.f32 	%f1130, %f1113;
	mov.f32 	%f1131, %f1475;
	mov.f32 	%f1132, %f1114;
	mov.f32 	%f1133, %f1115;
	mov.f32 	%f1134, %f1116;
	mov.u32 	%r1081, %r1064;
	mov.u32 	%r1082, %r1065;
	mov.u32 	%r1083, %r1066;
	mov.u32 	%r1084, %r1067;
	mov.u32 	%r1085, %r1068;
	mov.u32 	%r1086, %r1069;
	mov.u32 	%r1087, %r1070;
	mov.u32 	%r1088, %r1071;
	mov.u32 	%r1089, %r1072;
	mov.u32 	%r1090, %r1073;
	mov.u32 	%r1091, %r1074;
	mov.u32 	%r1092, %r1075;
	mov.u32 	%r1093, %r1076;
	mov.u32 	%r1094, %r1438;
	mov.u32 	%r1095, %r1077;
	mov.u32 	%r1096, %r1078;
	mov.u32 	%r1097, %r1079;
	@%p171 bra 	$L__BB9_197;
	setp.leu.f32 	%p172, %f1115, %f1475;
	mov.f32 	%f1118, %f1101;
	mov.f32 	%f1119, %f1102;
	mov.f32 	%f1120, %f1103;
	mov.f32 	%f1121, %f1104;
	mov.f32 	%f1122, %f1105;
	mov.f32 	%f1123, %f1106;
	mov.f32 	%f1124, %f1107;
	mov.f32 	%f1125, %f1108;
	mov.f32 	%f1126, %f1109;
	mov.f32 	%f1127, %f1110;
	mov.f32 	%f1128, %f1111;
	mov.f32 	%f1129, %f1112;
	mov.f32 	%f1130, %f1113;
	mov.f32 	%f1131, %f1114;
	mov.f32 	%f1132, %f1475;
	mov.f32 	%f1133, %f1115;
	mov.f32 	%f1134, %f1116;
	mov.u32 	%r1081, %r1064;
	mov.u32 	%r1082, %r1065;
	mov.u32 	%r1083, %r1066;
	mov.u32 	%r1084, %r1067;
	mov.u32 	%r1085, %r1068;
	mov.u32 	%r1086, %r1069;
	mov.u32 	%r1087, %r1070;
	mov.u32 	%r1088, %r1071;
	mov.u32 	%r1089, %r1072;
	mov.u32 	%r1090, %r1073;
	mov.u32 	%r1091, %r1074;
	mov.u32 	%r1092, %r1075;
	mov.u32 	%r1093, %r1076;
	mov.u32 	%r1094, %r1077;
	mov.u32 	%r1095, %r1438;
	mov.u32 	%r1096, %r1078;
	mov.u32 	%r1097, %r1079;
	@%p172 bra 	$L__BB9_197;
	setp.leu.f32 	%p173, %f1116, %f1475;
	mov.f32 	%f1118, %f1101;
	mov.f32 	%f1119, %f1102;
	mov.f32 	%f1120, %f1103;
	mov.f32 	%f1121, %f1104;
	mov.f32 	%f1122, %f1105;
	mov.f32 	%f1123, %f1106;
	mov.f32 	%f1124, %f1107;
	mov.f32 	%f1125, %f1108;
	mov.f32 	%f1126, %f1109;
	mov.f32 	%f1127, %f1110;
	mov.f32 	%f1128, %f1111;
	mov.f32 	%f1129, %f1112;
	mov.f32 	%f1130, %f1113;
	mov.f32 	%f1131, %f1114;
	mov.f32 	%f1132, %f1115;
	mov.f32 	%f1133, %f1475;
	mov.f32 	%f1134, %f1116;
	mov.u32 	%r1081, %r1064;
	mov.u32 	%r1082, %r1065;
	mov.u32 	%r1083, %r1066;
	mov.u32 	%r1084, %r1067;
	mov.u32 	%r1085, %r1068;
	mov.u32 	%r1086, %r1069;
	mov.u32 	%r1087, %r1070;
	mov.u32 	%r1088, %r1071;
	mov.u32 	%r1089, %r1072;
	mov.u32 	%r1090, %r1073;
	mov.u32 	%r1091, %r1074;
	mov.u32 	%r1092, %r1075;
	mov.u32 	%r1093, %r1076;
	mov.u32 	%r1094, %r1077;
	mov.u32 	%r1095, %r1078;
	mov.u32 	%r1096, %r1438;
	mov.u32 	%r1097, %r1079;
	@%p173 bra 	$L__BB9_197;
	setp.leu.f32 	%p174, %f1492, %f1475;
	mov.f32 	%f1118, %f1101;
	mov.f32 	%f1119, %f1102;
	mov.f32 	%f1120, %f1103;
	mov.f32 	%f1121, %f1104;
	mov.f32 	%f1122, %f1105;
	mov.f32 	%f1123, %f1106;
	mov.f32 	%f1124, %f1107;
	mov.f32 	%f1125, %f1108;
	mov.f32 	%f1126, %f1109;
	mov.f32 	%f1127, %f1110;
	mov.f32 	%f1128, %f1111;
	mov.f32 	%f1129, %f1112;
	mov.f32 	%f1130, %f1113;
	mov.f32 	%f1131, %f1114;
	mov.f32 	%f1132, %f1115;
	mov.f32 	%f1133, %f1116;
	mov.f32 	%f1134, %f1475;
	mov.u32 	%r1081, %r1064;
	mov.u32 	%r1082, %r1065;
	mov.u32 	%r1083, %r1066;
	mov.u32 	%r1084, %r1067;
	mov.u32 	%r1085, %r1068;
	mov.u32 	%r1086, %r1069;
	mov.u32 	%r1087, %r1070;
	mov.u32 	%r1088, %r1071;
	mov.u32 	%r1089, %r1072;
	mov.u32 	%r1090, %r1073;
	mov.u32 	%r1091, %r1074;
	mov.u32 	%r1092, %r1075;
	mov.u32 	%r1093, %r1076;
	mov.u32 	%r1094, %r1077;
	mov.u32 	%r1095, %r1078;
	mov.u32 	%r1096, %r1079;
	mov.u32 	%r1097, %r1438;
	@%p174 bra 	$L__BB9_197;
	mov.f32 	%f1118, %f1101;
	mov.f32 	%f1119, %f1102;
	mov.f32 	%f1120, %f1103;
	mov.f32 	%f1121, %f1104;
	mov.f32 	%f1122, %f1105;
	mov.f32 	%f1123, %f1106;
	mov.f32 	%f1124, %f1107;
	mov.f32 	%f1125, %f1108;
	mov.f32 	%f1126, %f1109;
	mov.f32 	%f1127, %f1110;
	mov.f32 	%f1128, %f1111;
	mov.f32 	%f1129, %f1112;
	mov.f32 	%f1130, %f1113;
	mov.f32 	%f1131, %f1114;
	mov.f32 	%f1132, %f1115;
	mov.f32 	%f1133, %f1116;
	mov.f32 	%f1134, %f1492;
	mov.f32 	%f1492, %f1475;
	mov.u32 	%r1081, %r1064;
	mov.u32 	%r1082, %r1065;
	mov.u32 	%r1083, %r1066;
	mov.u32 	%r1084, %r1067;
	mov.u32 	%r1085, %r1068;
	mov.u32 	%r1086, %r1069;
	mov.u32 	%r1087, %r1070;
	mov.u32 	%r1088, %r1071;
	mov.u32 	%r1089, %r1072;
	mov.u32 	%r1090, %r1073;
	mov.u32 	%r1091, %r1074;
	mov.u32 	%r1092, %r1075;
	mov.u32 	%r1093, %r1076;
	mov.u32 	%r1094, %r1077;
	mov.u32 	%r1095, %r1078;
	mov.u32 	%r1096, %r1079;
	mov.u32 	%r1097, %r1455;
	mov.u32 	%r1455, %r1438;
$L__BB9_197:
	setp.leu.f32 	%p175, %f1118, %f1474;
	mov.f32 	%f1136, %f1474;
	mov.f32 	%f1137, %f1118;
	mov.f32 	%f1138, %f1119;
	mov.f32 	%f1139, %f1120;
	mov.f32 	%f1140, %f1121;
	mov.f32 	%f1141, %f1122;
	mov.f32 	%f1142, %f1123;
	mov.f32 	%f1143, %f1124;
	mov.f32 	%f1144, %f1125;
	mov.f32 	%f1145, %f1126;
	mov.f32 	%f1146, %f1127;
	mov.f32 	%f1147, %f1128;
	mov.f32 	%f1148, %f1129;
	mov.f32 	%f1149, %f1130;
	mov.f32 	%f1150, %f1131;
	mov.f32 	%f1151, %f1132;
	mov.f32 	%f1152, %f1133;
	mov.f32 	%f1153, %f1134;
	mov.u32 	%r1099, %r1437;
	mov.u32 	%r1100, %r1081;
	mov.u32 	%r1101, %r1082;
	mov.u32 	%r1102, %r1083;
	mov.u32 	%r1103, %r1084;
	mov.u32 	%r1104, %r1085;
	mov.u32 	%r1105, %r1086;
	mov.u32 	%r1106, %r1087;
	mov.u32 	%r1107, %r1088;
	mov.u32 	%r1108, %r1089;
	mov.u32 	%r1109, %r1090;
	mov.u32 	%r1110, %r1091;
	mov.u32 	%r1111, %r1092;
	mov.u32 	%r1112, %r1093;
	mov.u32 	%r1113, %r1094;
	mov.u32 	%r1114, %r1095;
	mov.u32 	%r1115, %r1096;
	mov.u32 	%r1116, %r1097;
	@%p175 bra 	$L__BB9_216;
	setp.leu.f32 	%p176, %f1119, %f1474;
	mov.f32 	%f1136, %f1118;
	mov.f32 	%f1137, %f1474;
	mov.f32 	%f1138, %f1119;
	mov.f32 	%f1139, %f1120;
	mov.f32 	%f1140, %f1121;
	mov.f32 	%f1141, %f1122;
	mov.f32 	%f1142, %f1123;
	mov.f32 	%f1143, %f1124;
	mov.f32 	%f1144, %f1125;
	mov.f32 	%f1145, %f1126;
	mov.f32 	%f1146, %f1127;
	mov.f32 	%f1147, %f1128;
	mov.f32 	%f1148, %f1129;
	mov.f32 	%f1149, %f1130;
	mov.f32 	%f1150, %f1131;
	mov.f32 	%f1151, %f1132;
	mov.f32 	%f1152, %f1133;
	mov.f32 	%f1153, %f1134;
	mov.u32 	%r1099, %r1081;
	mov.u32 	%r1100, %r1437;
	mov.u32 	%r1101, %r1082;
	mov.u32 	%r1102, %r1083;
	mov.u32 	%r1103, %r1084;
	mov.u32 	%r1104, %r1085;
	mov.u32 	%r1105, %r1086;
	mov.u32 	%r1106, %r1087;
	mov.u32 	%r1107, %r1088;
	mov.u32 	%r1108, %r1089;
	mov.u32 	%r1109, %r1090;
	mov.u32 	%r1110, %r1091;
	mov.u32 	%r1111, %r1092;
	mov.u32 	%r1112, %r1093;
	mov.u32 	%r1113, %r1094;
	mov.u32 	%r1114, %r1095;
	mov.u32 	%r1115, %r1096;
	mov.u32 	%r1116, %r1097;
	@%p176 bra 	$L__BB9_216;
	setp.leu.f32 	%p177, %f1120, %f1474;
	mov.f32 	%f1136, %f1118;
	mov.f32 	%f1137, %f1119;
	mov.f32 	%f1138, %f1474;
	mov.f32 	%f1139, %f1120;
	mov.f32 	%f1140, %f1121;
	mov.f32 	%f1141, %f1122;
	mov.f32 	%f1142, %f1123;
	mov.f32 	%f1143, %f1124;
	mov.f32 	%f1144, %f1125;
	mov.f32 	%f1145, %f1126;
	mov.f32 	%f1146, %f1127;
	mov.f32 	%f1147, %f1128;
	mov.f32 	%f1148, %f1129;
	mov.f32 	%f1149, %f1130;
	mov.f32 	%f1150, %f1131;
	mov.f32 	%f1151, %f1132;
	mov.f32 	%f1152, %f1133;
	mov.f32 	%f1153, %f1134;
	mov.u32 	%r1099, %r1081;
	mov.u32 	%r1100, %r1082;
	mov.u32 	%r1101, %r1437;
	mov.u32 	%r1102, %r1083;
	mov.u32 	%r1103, %r1084;
	mov.u32 	%r1104, %r1085;
	mov.u32 	%r1105, %r1086;
	mov.u32 	%r1106, %r1087;
	mov.u32 	%r1107, %r1088;
	mov.u32 	%r1108, %r1089;
	mov.u32 	%r1109, %r1090;
	mov.u32 	%r1110, %r1091;
	mov.u32 	%r1111, %r1092;
	mov.u32 	%r1112, %r1093;
	mov.u32 	%r1113, %r1094;
	mov.u32 	%r1114, %r1095;
	mov.u32 	%r1115, %r1096;
	mov.u32 	%r1116, %r1097;
	@%p177 bra 	$L__BB9_216;
	setp.leu.f32 	%p178, %f1121, %f1474;
	mov.f32 	%f1136, %f1118;
	mov.f32 	%f1137, %f1119;
	mov.f32 	%f1138, %f1120;
	mov.f32 	%f1139, %f1474;
	mov.f32 	%f1140, %f1121;
	mov.f32 	%f1141, %f1122;
	mov.f32 	%f1142, %f1123;
	mov.f32 	%f1143, %f1124;
	mov.f32 	%f1144, %f1125;
	mov.f32 	%f1145, %f1126;
	mov.f32 	%f1146, %f1127;
	mov.f32 	%f1147, %f1128;
	mov.f32 	%f1148, %f1129;
	mov.f32 	%f1149, %f1130;
	mov.f32 	%f1150, %f1131;
	mov.f32 	%f1151, %f1132;
	mov.f32 	%f1152, %f1133;
	mov.f32 	%f1153, %f1134;
	mov.u32 	%r1099, %r1081;
	mov.u32 	%r1100, %r1082;
	mov.u32 	%r1101, %r1083;
	mov.u32 	%r1102, %r1437;
	mov.u32 	%r1103, %r1084;
	mov.u32 	%r1104, %r1085;
	mov.u32 	%r1105, %r1086;
	mov.u32 	%r1106, %r1087;
	mov.u32 	%r1107, %r1088;
	mov.u32 	%r1108, %r1089;
	mov.u32 	%r1109, %r1090;
	mov.u32 	%r1110, %r1091;
	mov.u32 	%r1111, %r1092;
	mov.u32 	%r1112, %r1093;
	mov.u32 	%r1113, %r1094;
	mov.u32 	%r1114, %r1095;
	mov.u32 	%r1115, %r1096;
	mov.u32 	%r1116, %r1097;
	@%p178 bra 	$L__BB9_216;
	setp.leu.f32 	%p179, %f1122, %f1474;
	mov.f32 	%f1136, %f1118;
	mov.f32 	%f1137, %f1119;
	mov.f32 	%f1138, %f1120;
	mov.f32 	%f1139, %f1121;
	mov.f32 	%f1140, %f1474;
	mov.f32 	%f1141, %f1122;
	mov.f32 	%f1142, %f1123;
	mov.f32 	%f1143, %f1124;
	mov.f32 	%f1144, %f1125;
	mov.f32 	%f1145, %f1126;
	mov.f32 	%f1146, %f1127;
	mov.f32 	%f1147, %f1128;
	mov.f32 	%f1148, %f1129;
	mov.f32 	%f1149, %f1130;
	mov.f32 	%f1150, %f1131;
	mov.f32 	%f1151, %f1132;
	mov.f32 	%f1152, %f1133;
	mov.f32 	%f1153, %f1134;
	mov.u32 	%r1099, %r1081;
	mov.u32 	%r1100, %r1082;
	mov.u32 	%r1101, %r1083;
	mov.u32 	%r1102, %r1084;
	mov.u32 	%r1103, %r1437;
	mov.u32 	%r1104, %r1085;
	mov.u32 	%r1105, %r1086;
	mov.u32 	%r1106, %r1087;
	mov.u32 	%r1107, %r1088;
	mov.u32 	%r1108, %r1089;
	mov.u32 	%r1109, %r1090;
	mov.u32 	%r1110, %r1091;
	mov.u32 	%r1111, %r1092;
	mov.u32 	%r1112, %r1093;
	mov.u32 	%r1113, %r1094;
	mov.u32 	%r1114, %r1095;
	mov.u32 	%r1115, %r1096;
	mov.u32 	%r1116, %r1097;
	@%p179 bra 	$L__BB9_216;
	setp.leu.f32 	%p180, %f1123, %f1474;
	mov.f32 	%f1136, %f1118;
	mov.f32 	%f1137, %f1119;
	mov.f32 	%f1138, %f1120;
	mov.f32 	%f1139, %f1121;
	mov.f32 	%f1140, %f1122;
	mov.f32 	%f1141, %f1474;
	mov.f32 	%f1142, %f1123;
	mov.f32 	%f1143, %f1124;
	mov.f32 	%f1144, %f1125;
	mov.f32 	%f1145, %f1126;
	mov.f32 	%f1146, %f1127;
	mov.f32 	%f1147, %f1128;
	mov.f32 	%f1148, %f1129;
	mov.f32 	%f1149, %f1130;
	mov.f32 	%f1150, %f1131;
	mov.f32 	%f1151, %f1132;
	mov.f32 	%f1152, %f1133;
	mov.f32 	%f1153, %f1134;
	mov.u32 	%r1099, %r1081;
	mov.u32 	%r1100, %r1082;
	mov.u32 	%r1101, %r1083;
	mov.u32 	%r1102, %r1084;
	mov.u32 	%r1103, %r1085;
	mov.u32 	%r1104, %r1437;
	mov.u32 	%r1105, %r1086;
	mov.u32 	%r1106, %r1087;
	mov.u32 	%r1107, %r1088;
	mov.u32 	%r1108, %r1089;
	mov.u32 	%r1109, %r1090;
	mov.u32 	%r1110, %r1091;
	mov.u32 	%r1111, %r1092;
	mov.u32 	%r1112, %r1093;
	mov.u32 	%r1113, %r1094;
	mov.u32 	%r1114, %r1095;
	mov.u32 	%r1115, %r1096;
	mov.u32 	%r1116, %r1097;
	@%p180 bra 	$L__BB9_216;
	setp.leu.f32 	%p181, %f1124, %f1474;
	mov.f32 	%f1136, %f1118;
	mov.f32 	%f1137, %f1119;
	mov.f32 	%f1138, %f1120;
	mov.f32 	%f1139, %f1121;
	mov.f32 	%f1140, %f1122;
	mov.f32 	%f1141, %f1123;
	mov.f32 	%f1142, %f1474;
	mov.f32 	%f1143, %f1124;
	mov.f32 	%f1144, %f1125;
	mov.f32 	%f1145, %f1126;
	mov.f32 	%f1146, %f1127;
	mov.f32 	%f1147, %f1128;
	mov.f32 	%f1148, %f1129;
	mov.f32 	%f1149, %f1130;
	mov.f32 	%f1150, %f1131;
	mov.f32 	%f1151, %f1132;
	mov.f32 	%f1152, %f1133;
	mov.f32 	%f1153, %f1134;
	mov.u32 	%r1099, %r1081;
	mov.u32 	%r1100, %r1082;
	mov.u32 	%r1101, %r1083;
	mov.u32 	%r1102, %r1084;
	mov.u32 	%r1103, %r1085;
	mov.u32 	%r1104, %r1086;
	mov.u32 	%r1105, %r1437;
	mov.u32 	%r1106, %r1087;
	mov.u32 	%r1107, %r1088;
	mov.u32 	%r1108, %r1089;
	mov.u32 	%r1109, %r1090;
	mov.u32 	%r1110, %r1091;
	mov.u32 	%r1111, %r1092;
	mov.u32 	%r1112, %r1093;
	mov.u32 	%r1113, %r1094;
	mov.u32 	%r1114, %r1095;
	mov.u32 	%r1115, %r1096;
	mov.u32 	%r1116, %r1097;
	@%p181 bra 	$L__BB9_216;
	setp.leu.f32 	%p182, %f1125, %f1474;
	mov.f32 	%f1136, %f1118;
	mov.f32 	%f1137, %f1119;
	mov.f32 	%f1138, %f1120;
	mov.f32 	%f1139, %f1121;
	mov.f32 	%f1140, %f1122;
	mov.f32 	%f1141, %f1123;
	mov.f32 	%f1142, %f1124;
	mov.f32 	%f1143, %f1474;
	mov.f32 	%f1144, %f1125;
	mov.f32 	%f1145, %f1126;
	mov.f32 	%f1146, %f1127;
	mov.f32 	%f1147, %f1128;
	mov.f32 	%f1148, %f1129;
	mov.f32 	%f1149, %f1130;
	mov.f32 	%f1150, %f1131;
	mov.f32 	%f1151, %f1132;
	mov.f32 	%f1152, %f1133;
	mov.f32 	%f1153, %f1134;
	mov.u32 	%r1099, %r1081;
	mov.u32 	%r1100, %r1082;
	mov.u32 	%r1101, %r1083;
	mov.u32 	%r1102, %r1084;
	mov.u32 	%r1103, %r1085;
	mov.u32 	%r1104, %r1086;
	mov.u32 	%r1105, %r1087;
	mov.u32 	%r1106, %r1437;
	mov.u32 	%r1107, %r1088;
	mov.u32 	%r1108, %r1089;
	mov.u32 	%r1109, %r1090;
	mov.u32 	%r1110, %r1091;
	mov.u32 	%r1111, %r1092;
	mov.u32 	%r1112, %r1093;
	mov.u32 	%r1113, %r1094;
	mov.u32 	%r1114, %r1095;
	mov.u32 	%r1115, %r1096;
	mov.u32 	%r1116, %r1097;
	@%p182 bra 	$L__BB9_216;
	setp.leu.f32 	%p183, %f1126, %f1474;
	mov.f32 	%f1136, %f1118;
	mov.f32 	%f1137, %f1119;
	mov.f32 	%f1138, %f1120;
	mov.f32 	%f1139, %f1121;
	mov.f32 	%f1140, %f1122;
	mov.f32 	%f1141, %f1123;
	mov.f32 	%f1142, %f1124;
	mov.f32 	%f1143, %f1125;
	mov.f32 	%f1144, %f1474;
	mov.f32 	%f1145, %f1126;
	mov.f32 	%f1146, %f1127;
	mov.f32 	%f1147, %f1128;
	mov.f32 	%f1148, %f1129;
	mov.f32 	%f1149, %f1130;
	mov.f32 	%f1150, %f1131;
	mov.f32 	%f1151, %f1132;
	mov.f32 	%f1152, %f1133;
	mov.f32 	%f1153, %f1134;
	mov.u32 	%r1099, %r1081;
	mov.u32 	%r1100, %r1082;
	mov.u32 	%r1101, %r1083;
	mov.u32 	%r1102, %r1084;
	mov.u32 	%r1103, %r1085;
	mov.u32 	%r1104, %r1086;
	mov.u32 	%r1105, %r1087;
	mov.u32 	%r1106, %r1088;
	mov.u32 	%r1107, %r1437;
	mov.u32 	%r1108, %r1089;
	mov.u32 	%r1109, %r1090;
	mov.u32 	%r1110, %r1091;
	mov.u32 	%r1111, %r1092;
	mov.u32 	%r1112, %r1093;
	mov.u32 	%r1113, %r1094;
	mov.u32 	%r1114, %r1095;
	mov.u32 	%r1115, %r1096;
	mov.u32 	%r1116, %r1097;
	@%p183 bra 	$L__BB9_216;
	setp.leu.f32 	%p184, %f1127, %f1474;
	mov.f32 	%f1136, %f1118;
	mov.f32 	%f1137, %f1119;
	mov.f32 	%f1138, %f1120;
	mov.f32 	%f1139, %f1121;
	mov.f32 	%f1140, %f1122;
	mov.f32 	%f1141, %f1123;
	mov.f32 	%f1142, %f1124;
	mov.f32 	%f1143, %f1125;
	mov.f32 	%f1144, %f1126;
	mov.f32 	%f1145, %f1474;
	mov.f32 	%f1146, %f1127;
	mov.f32 	%f1147, %f1128;
	mov.f32 	%f1148, %f1129;
	mov.f32 	%f1149, %f1130;
	mov.f32 	%f1150, %f1131;
	mov.f32 	%f1151, %f1132;
	mov.f32 	%f1152, %f1133;
	mov.f32 	%f1153, %f1134;
	mov.u32 	%r1099, %r1081;
	mov.u32 	%r1100, %r1082;
	mov.u32 	%r1101, %r1083;
	mov.u32 	%r1102, %r1084;
	mov.u32 	%r1103, %r1085;
	mov.u32 	%r1104, %r1086;
	mov.u32 	%r1105, %r1087;
	mov.u32 	%r1106, %r1088;
	mov.u32 	%r1107, %r1089;
	mov.u32 	%r1108, %r1437;
	mov.u32 	%r1109, %r1090;
	mov.u32 	%r1110, %r1091;
	mov.u32 	%r1111, %r1092;
	mov.u32 	%r1112, %r1093;
	mov.u32 	%r1113, %r1094;
	mov.u32 	%r1114, %r1095;
	mov.u32 	%r1115, %r1096;
	mov.u32 	%r1116, %r1097;
	@%p184 bra 	$L__BB9_216;
	setp.leu.f32 	%p185, %f1128, %f1474;
	mov.f32 	%f1136, %f1118;
	mov.f32 	%f1137, %f1119;
	mov.f32 	%f1138, %f1120;
	mov.f32 	%f1139, %f1121;
	mov.f32 	%f1140, %f1122;
	mov.f32 	%f1141, %f1123;
	mov.f32 	%f1142, %f1124;
	mov.f32 	%f1143, %f1125;
	mov.f32 	%f1144, %f1126;
	mov.f32 	%f1145, %f1127;
	mov.f32 	%f1146, %f1474;
	mov.f32 	%f1147, %f1128;
	mov.f32 	%f1148, %f1129;
	mov.f32 	%f1149, %f1130;
	mov.f32 	%f1150, %f1131;
	mov.f32 	%f1151, %f1132;
	mov.f32 	%f1152, %f1133;
	mov.f32 	%f1153, %f1134;
	mov.u32 	%r1099, %r1081;
	mov.u32 	%r1100, %r1082;
	mov.u32 	%r1101, %r1083;
	mov.u32 	%r1102, %r1084;
	mov.u32 	%r1103, %r1085;
	mov.u32 	%r1104, %r1086;
	mov.u32 	%r1105, %r1087;
	mov.u32 	%r1106, %r1088;
	mov.u32 	%r1107, %r1089;
	mov.u32 	%r1108, %r1090;
	mov.u32 	%r1109, %r1437;
	mov.u32 	%r1110, %r1091;
	mov.u32 	%r1111, %r1092;
	mov.u32 	%r1112, %r1093;
	mov.u32 	%r1113, %r1094;
	mov.u32 	%r1114, %r1095;
	mov.u32 	%r1115, %r1096;
	mov.u32 	%r1116, %r1097;
	@%p185 bra 	$L__BB9_216;
	setp.leu.f32 	%p186, %f1129, %f1474;
	mov.f32 	%f1136, %f1118;
	mov.f32 	%f1137, %f1119;
	mov.f32 	%f1138, %f1120;
	mov.f32 	%f1139, %f1121;
	mov.f32 	%f1140, %f1122;
	mov.f32 	%f1141, %f1123;
	mov.f32 	%f1142, %f1124;
	mov.f32 	%f1143, %f1125;
	mov.f32 	%f1144, %f1126;
	mov.f32 	%f1145, %f1127;
	mov.f32 	%f1146, %f1128;
	mov.f32 	%f1147, %f1474;
	mov.f32 	%f1148, %f1129;
	mov.f32 	%f1149, %f1130;
	mov.f32 	%f1150, %f1131;
	mov.f32 	%f1151, %f1132;
	mov.f32 	%f1152, %f1133;
	mov.f32 	%f1153, %f1134;
	mov.u32 	%r1099, %r1081;
	mov.u32 	%r1100, %r1082;
	mov.u32 	%r1101, %r1083;
	mov.u32 	%r1102, %r1084;
	mov.u32 	%r1103, %r1085;
	mov.u32 	%r1104, %r1086;
	mov.u32 	%r1105, %r1087;
	mov.u32 	%r1106, %r1088;
	mov.u32 	%r1107, %r1089;
	mov.u32 	%r1108, %r1090;
	mov.u32 	%r1109, %r1091;
	mov.u32 	%r1110, %r1437;
	mov.u32 	%r1111, %r1092;
	mov.u32 	%r1112, %r1093;
	mov.u32 	%r1113, %r1094;
	mov.u32 	%r1114, %r1095;
	mov.u32 	%r1115, %r1096;
	mov.u32 	%r1116, %r1097;
	@%p186 bra 	$L__BB9_216;
	setp.leu.f32 	%p187, %f1130, %f1474;
	mov.f32 	%f1136, %f1118;
	mov.f32 	%f1137, %f1119;
	mov.f32 	%f1138, %f1120;
	mov.f32 	%f1139, %f1121;
	mov.f32 	%f1140, %f1122;
	mov.f32 	%f1141, %f1123;
	mov.f32 	%f1142, %f1124;
	mov.f32 	%f1143, %f1125;
	mov.f32 	%f1144, %f1126;
	mov.f32 	%f1145, %f1127;
	mov.f32 	%f1146, %f1128;
	mov.f32 	%f1147, %f1129;
	mov.f32 	%f1148, %f1474;
	mov.f32 	%f1149, %f1130;
	mov.f32 	%f1150, %f1131;
	mov.f32 	%f1151, %f1132;
	mov.f32 	%f1152, %f1133;
	mov.f32 	%f1153, %f1134;
	mov.u32 	%r1099, %r1081;
	mov.u32 	%r1100, %r1082;
	mov.u32 	%r1101, %r1083;
	mov.u32 	%r1102, %r1084;
	mov.u32 	%r1103, %r1085;
	mov.u32 	%r1104, %r1086;
	mov.u32 	%r1105, %r1087;
	mov.u32 	%r1106, %r1088;
	mov.u32 	%r1107, %r1089;
	mov.u32 	%r1108, %r1090;
	mov.u32 	%r1109, %r1091;
	mov.u32 	%r1110, %r1092;
	mov.u32 	%r1111, %r1437;
	mov.u32 	%r1112, %r1093;
	mov.u32 	%r1113, %r1094;
	mov.u32 	%r1114, %r1095;
	mov.u32 	%r1115, %r1096;
	mov.u32 	%r1116, %r1097;
	@%p187 bra 	$L__BB9_216;
	setp.leu.f32 	%p188, %f1131, %f1474;
	mov.f32 	%f1136, %f1118;
	mov.f32 	%f1137, %f1119;
	mov.f32 	%f1138, %f1120;
	mov.f32 	%f1139, %f1121;
	mov.f32 	%f1140, %f1122;
	mov.f32 	%f1141, %f1123;
	mov.f32 	%f1142, %f1124;
	mov.f32 	%f1143, %f1125;
	mov.f32 	%f1144, %f1126;
	mov.f32 	%f1145, %f1127;
	mov.f32 	%f1146, %f1128;
	mov.f32 	%f1147, %f1129;
	mov.f32 	%f1148, %f1130;
	mov.f32 	%f1149, %f1474;
	mov.f32 	%f1150, %f1131;
	mov.f32 	%f1151, %f1132;
	mov.f32 	%f1152, %f1133;
	mov.f32 	%f1153, %f1134;
	mov.u32 	%r1099, %r1081;
	mov.u32 	%r1100, %r1082;
	mov.u32 	%r1101, %r1083;
	mov.u32 	%r1102, %r1084;
	mov.u32 	%r1103, %r1085;
	mov.u32 	%r1104, %r1086;
	mov.u32 	%r1105, %r1087;
	mov.u32 	%r1106, %r1088;
	mov.u32 	%r1107, %r1089;
	mov.u32 	%r1108, %r1090;
	mov.u32 	%r1109, %r1091;
	mov.u32 	%r1110, %r1092;
	mov.u32 	%r1111, %r1093;
	mov.u32 	%r1112, %r1437;
	mov.u32 	%r1113, %r1094;
	mov.u32 	%r1114, %r1095;
	mov.u32 	%r1115, %r1096;
	mov.u32 	%r1116, %r1097;
	@%p188 bra 	$L__BB9_216;
	setp.leu.f32 	%p189, %f1132, %f1474;
	mov.f32 	%f1136, %f1118;
	mov.f32 	%f1137, %f1119;
	mov.f32 	%f1138, %f1120;
	mov.f32 	%f1139, %f1121;
	mov.f32 	%f1140, %f1122;
	mov.f32 	%f1141, %f1123;
	mov.f32 	%f1142, %f1124;
	mov.f32 	%f1143, %f1125;
	mov.f32 	%f1144, %f1126;
	mov.f32 	%f1145, %f1127;
	mov.f32 	%f1146, %f1128;
	mov.f32 	%f1147, %f1129;
	mov.f32 	%f1148, %f1130;
	mov.f32 	%f1149, %f1131;
	mov.f32 	%f1150, %f1474;
	mov.f32 	%f1151, %f1132;
	mov.f32 	%f1152, %f1133;
	mov.f32 	%f1153, %f1134;
	mov.u32 	%r1099, %r1081;
	mov.u32 	%r1100, %r1082;
	mov.u32 	%r1101, %r1083;
	mov.u32 	%r1102, %r1084;
	mov.u32 	%r1103, %r1085;
	mov.u32 	%r1104, %r1086;
	mov.u32 	%r1105, %r1087;
	mov.u32 	%r1106, %r1088;
	mov.u32 	%r1107, %r1089;
	mov.u32 	%r1108, %r1090;
	mov.u32 	%r1109, %r1091;
	mov.u32 	%r1110, %r1092;
	mov.u32 	%r1111, %r1093;
	mov.u32 	%r1112, %r1094;
	mov.u32 	%r1113, %r1437;
	mov.u32 	%r1114, %r1095;
	mov.u32 	%r1115, %r1096;
	mov.u32 	%r1116, %r1097;
	@%p189 bra 	$L__BB9_216;
	setp.leu.f32 	%p190, %f1133, %f1474;
	mov.f32 	%f1136, %f1118;
	mov.f32 	%f1137, %f1119;
	mov.f32 	%f1138, %f1120;
	mov.f32 	%f1139, %f1121;
	mov.f32 	%f1140, %f1122;
	mov.f32 	%f1141, %f1123;
	mov.f32 	%f1142, %f1124;
	mov.f32 	%f1143, %f1125;
	mov.f32 	%f1144, %f1126;
	mov.f32 	%f1145, %f1127;
	mov.f32 	%f1146, %f1128;
	mov.f32 	%f1147, %f1129;
	mov.f32 	%f1148, %f1130;
	mov.f32 	%f1149, %f1131;
	mov.f32 	%f1150, %f1132;
	mov.f32 	%f1151, %f1474;
	mov.f32 	%f1152, %f1133;
	mov.f32 	%f1153, %f1134;
	mov.u32 	%r1099, %r1081;
	mov.u32 	%r1100, %r1082;
	mov.u32 	%r1101, %r1083;
	mov.u32 	%r1102, %r1084;
	mov.u32 	%r1103, %r1085;
	mov.u32 	%r1104, %r1086;
	mov.u32 	%r1105, %r1087;
	mov.u32 	%r1106, %r1088;
	mov.u32 	%r1107, %r1089;
	mov.u32 	%r1108, %r1090;
	mov.u32 	%r1109, %r1091;
	mov.u32 	%r1110, %r1092;
	mov.u32 	%r1111, %r1093;
	mov.u32 	%r1112, %r1094;
	mov.u32 	%r1113, %r1095;
	mov.u32 	%r1114, %r1437;
	mov.u32 	%r1115, %r1096;
	mov.u32 	%r1116, %r1097;
	@%p190 bra 	$L__BB9_216;
	setp.leu.f32 	%p191, %f1134, %f1474;
	mov.f32 	%f1136, %f1118;
	mov.f32 	%f1137, %f1119;
	mov.f32 	%f1138, %f1120;
	mov.f32 	%f1139, %f1121;
	mov.f32 	%f1140, %f1122;
	mov.f32 	%f1141, %f1123;
	mov.f32 	%f1142, %f1124;
	mov.f32 	%f1143, %f1125;
	mov.f32 	%f1144, %f1126;
	mov.f32 	%f1145, %f1127;
	mov.f32 	%f1146, %f1128;
	mov.f32 	%f1147, %f1129;
	mov.f32 	%f1148, %f1130;
	mov.f32 	%f1149, %f1131;
	mov.f32 	%f1150, %f1132;
	mov.f32 	%f1151, %f1133;
	mov.f32 	%f1152, %f1474;
	mov.f32 	%f1153, %f1134;
	mov.u32 	%r1099, %r1081;
	mov.u32 	%r1100, %r1082;
	mov.u32 	%r1101, %r1083;
	mov.u32 	%r1102, %r1084;
	mov.u32 	%r1103, %r1085;
	mov.u32 	%r1104, %r1086;
	mov.u32 	%r1105, %r1087;
	mov.u32 	%r1106, %r1088;
	mov.u32 	%r1107, %r1089;
	mov.u32 	%r1108, %r1090;
	mov.u32 	%r1109, %r1091;
	mov.u32 	%r1110, %r1092;
	mov.u32 	%r1111, %r1093;
	mov.u32 	%r1112, %r1094;
	mov.u32 	%r1113, %r1095;
	mov.u32 	%r1114, %r1096;
	mov.u32 	%r1115, %r1437;
	mov.u32 	%r1116, %r1097;
	@%p191 bra 	$L__BB9_216;
	setp.leu.f32 	%p192, %f1492, %f1474;
	mov.f32 	%f1136, %f1118;
	mov.f32 	%f1137, %f1119;
	mov.f32 	%f1138, %f1120;
	mov.f32 	%f1139, %f1121;
	mov.f32 	%f1140, %f1122;
	mov.f32 	%f1141, %f1123;
	mov.f32 	%f1142, %f1124;
	mov.f32 	%f1143, %f1125;
	mov.f32 	%f1144, %f1126;
	mov.f32 	%f1145, %f1127;
	mov.f32 	%f1146, %f1128;
	mov.f32 	%f1147, %f1129;
	mov.f32 	%f1148, %f1130;
	mov.f32 	%f1149, %f1131;
	mov.f32 	%f1150, %f1132;
	mov.f32 	%f1151, %f1133;
	mov.f32 	%f1152, %f1134;
	mov.f32 	%f1153, %f1474;
	mov.u32 	%r1099, %r1081;
	mov.u32 	%r1100, %r1082;
	mov.u32 	%r1101, %r1083;
	mov.u32 	%r1102, %r1084;
	mov.u32 	%r1103, %r1085;
	mov.u32 	%r1104, %r1086;
	mov.u32 	%r1105, %r1087;
	mov.u32 	%r1106, %r1088;
	mov.u32 	%r1107, %r1089;
	mov.u32 	%r1108, %r1090;
	mov.u32 	%r1109, %r1091;
	mov.u32 	%r1110, %r1092;
	mov.u32 	%r1111, %r1093;
	mov.u32 	%r1112, %r1094;
	mov.u32 	%r1113, %r1095;
	mov.u32 	%r1114, %r1096;
	mov.u32 	%r1115, %r1097;
	mov.u32 	%r1116, %r1437;
	@%p192 bra 	$L__BB9_216;
	mov.f32 	%f1136, %f1118;
	mov.f32 	%f1137, %f1119;
	mov.f32 	%f1138, %f1120;
	mov.f32 	%f1139, %f1121;
	mov.f32 	%f1140, %f1122;
	mov.f32 	%f1141, %f1123;
	mov.f32 	%f1142, %f1124;
	mov.f32 	%f1143, %f1125;
	mov.f32 	%f1144, %f1126;
	mov.f32 	%f1145, %f1127;
	mov.f32 	%f1146, %f1128;
	mov.f32 	%f1147, %f1129;
	mov.f32 	%f1148, %f1130;
	mov.f32 	%f1149, %f1131;
	mov.f32 	%f1150, %f1132;
	mov.f32 	%f1151, %f1133;
	mov.f32 	%f1152, %f1134;
	mov.f32 	%f1153, %f1492;
	mov.f32 	%f1492, %f1474;
	mov.u32 	%r1099, %r1081;
	mov.u32 	%r1100, %r1082;
	mov.u32 	%r1101, %r1083;
	mov.u32 	%r1102, %r1084;
	mov.u32 	%r1103, %r1085;
	mov.u32 	%r1104, %r1086;
	mov.u32 	%r1105, %r1087;
	mov.u32 	%r1106, %r1088;
	mov.u32 	%r1107, %r1089;
	mov.u32 	%r1108, %r1090;
	mov.u32 	%r1109, %r1091;
	mov.u32 	%r1110, %r1092;
	mov.u32 	%r1111, %r1093;
	mov.u32 	%r1112, %r1094;
	mov.u32 	%r1113, %r1095;
	mov.u32 	%r1114, %r1096;
	mov.u32 	%r1115, %r1097;
	mov.u32 	%r1116, %r1455;
	mov.u32 	%r1455, %r1437;
$L__BB9_216:
	setp.leu.f32 	%p193, %f1136, %f1473;
	mov.f32 	%f1155, %f1473;
	mov.f32 	%f1156, %f1136;
	mov.f32 	%f1157, %f1137;
	mov.f32 	%f1158, %f1138;
	mov.f32 	%f1159, %f1139;
	mov.f32 	%f1160, %f1140;
	mov.f32 	%f1161, %f1141;
	mov.f32 	%f1162, %f1142;
	mov.f32 	%f1163, %f1143;
	mov.f32 	%f1164, %f1144;
	mov.f32 	%f1165, %f1145;
	mov.f32 	%f1166, %f1146;
	mov.f32 	%f1167, %f1147;
	mov.f32 	%f1168, %f1148;
	mov.f32 	%f1169, %f1149;
	mov.f32 	%f1170, %f1150;
	mov.f32 	%f1171, %f1151;
	mov.f32 	%f1172, %f1152;
	mov.f32 	%f1173, %f1153;
	mov.u32 	%r1118, %r1436;
	mov.u32 	%r1119, %r1099;
	mov.u32 	%r1120, %r1100;
	mov.u32 	%r1121, %r1101;
	mov.u32 	%r1122, %r1102;
	mov.u32 	%r1123, %r1103;
	mov.u32 	%r1124, %r1104;
	mov.u32 	%r1125, %r1105;
	mov.u32 	%r1126, %r1106;
	mov.u32 	%r1127, %r1107;
	mov.u32 	%r1128, %r1108;
	mov.u32 	%r1129, %r1109;
	mov.u32 	%r1130, %r1110;
	mov.u32 	%r1131, %r1111;
	mov.u32 	%r1132, %r1112;
	mov.u32 	%r1133, %r1113;
	mov.u32 	%r1134, %r1114;
	mov.u32 	%r1135, %r1115;
	mov.u32 	%r1136, %r1116;
	@%p193 bra 	$L__BB9_236;
	setp.leu.f32 	%p194, %f1137, %f1473;
	mov.f32 	%f1155, %f1136;
	mov.f32 	%f1156, %f1473;
	mov.f32 	%f1157, %f1137;
	mov.f32 	%f1158, %f1138;
	mov.f32 	%f1159, %f1139;
	mov.f32 	%f1160, %f1140;
	mov.f32 	%f1161, %f1141;
	mov.f32 	%f1162, %f1142;
	mov.f32 	%f1163, %f1143;
	mov.f32 	%f1164, %f1144;
	mov.f32 	%f1165, %f1145;
	mov.f32 	%f1166, %f1146;
	mov.f32 	%f1167, %f1147;
	mov.f32 	%f1168, %f1148;
	mov.f32 	%f1169, %f1149;
	mov.f32 	%f1170, %f1150;
	mov.f32 	%f1171, %f1151;
	mov.f32 	%f1172, %f1152;
	mov.f32 	%f1173, %f1153;
	mov.u32 	%r1118, %r1099;
	mov.u32 	%r1119, %r1436;
	mov.u32 	%r1120, %r1100;
	mov.u32 	%r1121, %r1101;
	mov.u32 	%r1122, %r1102;
	mov.u32 	%r1123, %r1103;
	mov.u32 	%r1124, %r1104;
	mov.u32 	%r1125, %r1105;
	mov.u32 	%r1126, %r1106;
	mov.u32 	%r1127, %r1107;
	mov.u32 	%r1128, %r1108;
	mov.u32 	%r1129, %r1109;
	mov.u32 	%r1130, %r1110;
	mov.u32 	%r1131, %r1111;
	mov.u32 	%r1132, %r1112;
	mov.u32 	%r1133, %r1113;
	mov.u32 	%r1134, %r1114;
	mov.u32 	%r1135, %r1115;
	mov.u32 	%r1136, %r1116;
	@%p194 bra 	$L__BB9_236;
	setp.leu.f32 	%p195, %f1138, %f1473;
	mov.f32 	%f1155, %f1136;
	mov.f32 	%f1156, %f1137;
	mov.f32 	%f1157, %f1473;
	mov.f32 	%f1158, %f1138;
	mov.f32 	%f1159, %f1139;
	mov.f32 	%f1160, %f1140;
	mov.f32 	%f1161, %f1141;
	mov.f32 	%f1162, %f1142;
	mov.f32 	%f1163, %f1143;
	mov.f32 	%f1164, %f1144;
	mov.f32 	%f1165, %f1145;
	mov.f32 	%f1166, %f1146;
	mov.f32 	%f1167, %f1147;
	mov.f32 	%f1168, %f1148;
	mov.f32 	%f1169, %f1149;
	mov.f32 	%f1170, %f1150;
	mov.f32 	%f1171, %f1151;
	mov.f32 	%f1172, %f1152;
	mov.f32 	%f1173, %f1153;
	mov.u32 	%r1118, %r1099;
	mov.u32 	%r1119, %r1100;
	mov.u32 	%r1120, %r1436;
	mov.u32 	%r1121, %r1101;
	mov.u32 	%r1122, %r1102;
	mov.u32 	%r1123, %r1103;
	mov.u32 	%r1124, %r1104;
	mov.u32 	%r1125, %r1105;
	mov.u32 	%r1126, %r1106;
	mov.u32 	%r1127, %r1107;
	mov.u32 	%r1128, %r1108;
	mov.u32 	%r1129, %r1109;
	mov.u32 	%r1130, %r1110;
	mov.u32 	%r1131, %r1111;
	mov.u32 	%r1132, %r1112;
	mov.u32 	%r1133, %r1113;
	mov.u32 	%r1134, %r1114;
	mov.u32 	%r1135, %r1115;
	mov.u32 	%r1136, %r1116;
	@%p195 bra 	$L__BB9_236;
	setp.leu.f32 	%p196, %f1139, %f1473;
	mov.f32 	%f1155, %f1136;
	mov.f32 	%f1156, %f1137;
	mov.f32 	%f1157, %f1138;
	mov.f32 	%f1158, %f1473;
	mov.f32 	%f1159, %f1139;
	mov.f32 	%f1160, %f1140;
	mov.f32 	%f1161, %f1141;
	mov.f32 	%f1162, %f1142;
	mov.f32 	%f1163, %f1143;
	mov.f32 	%f1164, %f1144;
	mov.f32 	%f1165, %f1145;
	mov.f32 	%f1166, %f1146;
	mov.f32 	%f1167, %f1147;
	mov.f32 	%f1168, %f1148;
	mov.f32 	%f1169, %f1149;
	mov.f32 	%f1170, %f1150;
	mov.f32 	%f1171, %f1151;
	mov.f32 	%f1172, %f1152;
	mov.f32 	%f1173, %f1153;
	mov.u32 	%r1118, %r1099;
	mov.u32 	%r1119, %r1100;
	mov.u32 	%r1120, %r1101;
	mov.u32 	%r1121, %r1436;
	mov.u32 	%r1122, %r1102;
	mov.u32 	%r1123, %r1103;
	mov.u32 	%r1124, %r1104;
	mov.u32 	%r1125, %r1105;
	mov.u32 	%r1126, %r1106;
	mov.u32 	%r1127, %r1107;
	mov.u32 	%r1128, %r1108;
	mov.u32 	%r1129, %r1109;
	mov.u32 	%r1130, %r1110;
	mov.u32 	%r1131, %r1111;
	mov.u32 	%r1132, %r1112;
	mov.u32 	%r1133, %r1113;
	mov.u32 	%r1134, %r1114;
	mov.u32 	%r1135, %r1115;
	mov.u32 	%r1136, %r1116;
	@%p196 bra 	$L__BB9_236;
	setp.leu.f32 	%p197, %f1140, %f1473;
	mov.f32 	%f1155, %f1136;
	mov.f32 	%f1156, %f1137;
	mov.f32 	%f1157, %f1138;
	mov.f32 	%f1158, %f1139;
	mov.f32 	%f1159, %f1473;
	mov.f32 	%f1160, %f1140;
	mov.f32 	%f1161, %f1141;
	mov.f32 	%f1162, %f1142;
	mov.f32 	%f1163, %f1143;
	mov.f32 	%f1164, %f1144;
	mov.f32 	%f1165, %f1145;
	mov.f32 	%f1166, %f1146;
	mov.f32 	%f1167, %f1147;
	mov.f32 	%f1168, %f1148;
	mov.f32 	%f1169, %f1149;
	mov.f32 	%f1170, %f1150;
	mov.f32 	%f1171, %f1151;
	mov.f32 	%f1172, %f1152;
	mov.f32 	%f1173, %f1153;
	mov.u32 	%r1118, %r1099;
	mov.u32 	%r1119, %r1100;
	mov.u32 	%r1120, %r1101;
	mov.u32 	%r1121, %r1102;
	mov.u32 	%r1122, %r1436;
	mov.u32 	%r1123, %r1103;
	mov.u32 	%r1124, %r1104;
	mov.u32 	%r1125, %r1105;
	mov.u32 	%r1126, %r1106;
	mov.u32 	%r1127, %r1107;
	mov.u32 	%r1128, %r1108;
	mov.u32 	%r1129, %r1109;
	mov.u32 	%r1130, %r1110;
	mov.u32 	%r1131, %r1111;
	mov.u32 	%r1132, %r1112;
	mov.u32 	%r1133, %r1113;
	mov.u32 	%r1134, %r1114;
	mov.u32 	%r1135, %r1115;
	mov.u32 	%r1136, %r1116;
	@%p197 bra 	$L__BB9_236;
	setp.leu.f32 	%p198, %f1141, %f1473;
	mov.f32 	%f1155, %f1136;
	mov.f32 	%f1156, %f1137;
	mov.f32 	%f1157, %f1138;
	mov.f32 	%f1158, %f1139;
	mov.f32 	%f1159, %f1140;
	mov.f32 	%f1160, %f1473;
	mov.f32 	%f1161, %f1141;
	mov.f32 	%f1162, %f1142;
	mov.f32 	%f1163, %f1143;
	mov.f32 	%f1164, %f1144;
	mov.f32 	%f1165, %f1145;
	mov.f32 	%f1166, %f1146;
	mov.f32 	%f1167, %f1147;
	mov.f32 	%f1168, %f1148;
	mov.f32 	%f1169, %f1149;
	mov.f32 	%f1170, %f1150;
	mov.f32 	%f1171, %f1151;
	mov.f32 	%f1172, %f1152;
	mov.f32 	%f1173, %f1153;
	mov.u32 	%r1118, %r1099;
	mov.u32 	%r1119, %r1100;
	mov.u32 	%r1120, %r1101;
	mov.u32 	%r1121, %r1102;
	mov.u32 	%r1122, %r1103;
	mov.u32 	%r1123, %r1436;
	mov.u32 	%r1124, %r1104;
	mov.u32 	%r1125, %r1105;
	mov.u32 	%r1126, %r1106;
	mov.u32 	%r1127, %r1107;
	mov.u32 	%r1128, %r1108;
	mov.u32 	%r1129, %r1109;
	mov.u32 	%r1130, %r1110;
	mov.u32 	%r1131, %r1111;
	mov.u32 	%r1132, %r1112;
	mov.u32 	%r1133, %r1113;
	mov.u32 	%r1134, %r1114;
	mov.u32 	%r1135, %r1115;
	mov.u32 	%r1136, %r1116;
	@%p198 bra 	$L__BB9_236;
	setp.leu.f32 	%p199, %f1142, %f1473;
	mov.f32 	%f1155, %f1136;
	mov.f32 	%f1156, %f1137;
	mov.f32 	%f1157, %f1138;
	mov.f32 	%f1158, %f1139;
	mov.f32 	%f1159, %f1140;
	mov.f32 	%f1160, %f1141;
	mov.f32 	%f1161, %f1473;
	mov.f32 	%f1162, %f1142;
	mov.f32 	%f1163, %f1143;
	mov.f32 	%f1164, %f1144;
	mov.f32 	%f1165, %f1145;
	mov.f32 	%f1166, %f1146;
	mov.f32 	%f1167, %f1147;
	mov.f32 	%f1168, %f1148;
	mov.f32 	%f1169, %f1149;
	mov.f32 	%f1170, %f1150;
	mov.f32 	%f1171, %f1151;
	mov.f32 	%f1172, %f1152;
	mov.f32 	%f1173, %f1153;
	mov.u32 	%r1118, %r1099;
	mov.u32 	%r1119, %r1100;
	mov.u32 	%r1120, %r1101;
	mov.u32 	%r1121, %r1102;
	mov.u32 	%r1122, %r1103;
	mov.u32 	%r1123, %r1104;
	mov.u32 	%r1124, %r1436;
	mov.u32 	%r1125, %r1105;
	mov.u32 	%r1126, %r1106;
	mov.u32 	%r1127, %r1107;
	mov.u32 	%r1128, %r1108;
	mov.u32 	%r1129, %r1109;
	mov.u32 	%r1130, %r1110;
	mov.u32 	%r1131, %r1111;
	mov.u32 	%r1132, %r1112;
	mov.u32 	%r1133, %r1113;
	mov.u32 	%r1134, %r1114;
	mov.u32 	%r1135, %r1115;
	mov.u32 	%r1136, %r1116;
	@%p199 bra 	$L__BB9_236;
	setp.leu.f32 	%p200, %f1143, %f1473;
	mov.f32 	%f1155, %f1136;
	mov.f32 	%f1156, %f1137;
	mov.f32 	%f1157, %f1138;
	mov.f32 	%f1158, %f1139;
	mov.f32 	%f1159, %f1140;
	mov.f32 	%f1160, %f1141;
	mov.f32 	%f1161, %f1142;
	mov.f32 	%f1162, %f1473;
	mov.f32 	%f1163, %f1143;
	mov.f32 	%f1164, %f1144;
	mov.f32 	%f1165, %f1145;
	mov.f32 	%f1166, %f1146;
	mov.f32 	%f1167, %f1147;
	mov.f32 	%f1168, %f1148;
	mov.f32 	%f1169, %f1149;
	mov.f32 	%f1170, %f1150;
	mov.f32 	%f1171, %f1151;
	mov.f32 	%f1172, %f1152;
	mov.f32 	%f1173, %f1153;
	mov.u32 	%r1118, %r1099;
	mov.u32 	%r1119, %r1100;
	mov.u32 	%r1120, %r1101;
	mov.u32 	%r1121, %r1102;
	mov.u32 	%r1122, %r1103;
	mov.u32 	%r1123, %r1104;
	mov.u32 	%r1124, %r1105;
	mov.u32 	%r1125, %r1436;
	mov.u32 	%r1126, %r1106;
	mov.u32 	%r1127, %r1107;
	mov.u32 	%r1128, %r1108;
	mov.u32 	%r1129, %r1109;
	mov.u32 	%r1130, %r1110;
	mov.u32 	%r1131, %r1111;
	mov.u32 	%r1132, %r1112;
	mov.u32 	%r1133, %r1113;
	mov.u32 	%r1134, %r1114;
	mov.u32 	%r1135, %r1115;
	mov.u32 	%r1136, %r1116;
	@%p200 bra 	$L__BB9_236;
	setp.leu.f32 	%p201, %f1144, %f1473;
	mov.f32 	%f1155, %f1136;
	mov.f32 	%f1156, %f1137;
	mov.f32 	%f1157, %f1138;
	mov.f32 	%f1158, %f1139;
	mov.f32 	%f1159, %f1140;
	mov.f32 	%f1160, %f1141;
	mov.f32 	%f1161, %f1142;
	mov.f32 	%f1162, %f1143;
	mov.f32 	%f1163, %f1473;
	mov.f32 	%f1164, %f1144;
	mov.f32 	%f1165, %f1145;
	mov.f32 	%f1166, %f1146;
	mov.f32 	%f1167, %f1147;
	mov.f32 	%f1168, %f1148;
	mov.f32 	%f1169, %f1149;
	mov.f32 	%f1170, %f1150;
	mov.f32 	%f1171, %f1151;
	mov.f32 	%f1172, %f1152;
	mov.f32 	%f1173, %f1153;
	mov.u32 	%r1118, %r1099;
	mov.u32 	%r1119, %r1100;
	mov.u32 	%r1120, %r1101;
	mov.u32 	%r1121, %r1102;
	mov.u32 	%r1122, %r1103;
	mov.u32 	%r1123, %r1104;
	mov.u32 	%r1124, %r1105;
	mov.u32 	%r1125, %r1106;
	mov.u32 	%r1126, %r1436;
	mov.u32 	%r1127, %r1107;
	mov.u32 	%r1128, %r1108;
	mov.u32 	%r1129, %r1109;
	mov.u32 	%r1130, %r1110;
	mov.u32 	%r1131, %r1111;
	mov.u32 	%r1132, %r1112;
	mov.u32 	%r1133, %r1113;
	mov.u32 	%r1134, %r1114;
	mov.u32 	%r1135, %r1115;
	mov.u32 	%r1136, %r1116;
	@%p201 bra 	$L__BB9_236;
	setp.leu.f32 	%p202, %f1145, %f1473;
	mov.f32 	%f1155, %f1136;
	mov.f32 	%f1156, %f1137;
	mov.f32 	%f1157, %f1138;
	mov.f32 	%f1158, %f1139;
	mov.f32 	%f1159, %f1140;
	mov.f32 	%f1160, %f1141;
	mov.f32 	%f1161, %f1142;
	mov.f32 	%f1162, %f1143;
	mov.f32 	%f1163, %f1144;
	mov.f32 	%f1164, %f1473;
	mov.f32 	%f1165, %f1145;
	mov.f32 	%f1166, %f1146;
	mov.f32 	%f1167, %f1147;
	mov.f32 	%f1168, %f1148;
	mov.f32 	%f1169, %f1149;
	mov.f32 	%f1170, %f1150;
	mov.f32 	%f1171, %f1151;
	mov.f32 	%f1172, %f1152;
	mov.f32 	%f1173, %f1153;
	mov.u32 	%r1118, %r1099;
	mov.u32 	%r1119, %r1100;
	mov.u32 	%r1120, %r1101;
	mov.u32 	%r1121, %r1102;
	mov.u32 	%r1122, %r1103;
	mov.u32 	%r1123, %r1104;
	mov.u32 	%r1124, %r1105;
	mov.u32 	%r1125, %r1106;
	mov.u32 	%r1126, %r1107;
	mov.u32 	%r1127, %r1436;
	mov.u32 	%r1128, %r1108;
	mov.u32 	%r1129, %r1109;
	mov.u32 	%r1130, %r1110;
	mov.u32 	%r1131, %r1111;
	mov.u32 	%r1132, %r1112;
	mov.u32 	%r1133, %r1113;
	mov.u32 	%r1134, %r1114;
	mov.u32 	%r1135, %r1115;
	mov.u32 	%r1136, %r1116;
	@%p202 bra 	$L__BB9_236;
	setp.leu.f32 	%p203, %f1146, %f1473;
	mov.f32 	%f1155, %f1136;
	mov.f32 	%f1156, %f1137;
	mov.f32 	%f1157, %f1138;
	mov.f32 	%f1158, %f1139;
	mov.f32 	%f1159, %f1140;
	mov.f32 	%f1160, %f1141;
	mov.f32 	%f1161, %f1142;
	mov.f32 	%f1162, %f1143;
	mov.f32 	%f1163, %f1144;
	mov.f32 	%f1164, %f1145;
	mov.f32 	%f1165, %f1473;
	mov.f32 	%f1166, %f1146;
	mov.f32 	%f1167, %f1147;
	mov.f32 	%f1168, %f1148;
	mov.f32 	%f1169, %f1149;
	mov.f32 	%f1170, %f1150;
	mov.f32 	%f1171, %f1151;
	mov.f32 	%f1172, %f1152;
	mov.f32 	%f1173, %f1153;
	mov.u32 	%r1118, %r1099;
	mov.u32 	%r1119, %r1100;
	mov.u32 	%r1120, %r1101;
	mov.u32 	%r1121, %r1102;
	mov.u32 	%r1122, %r1103;
	mov.u32 	%r1123, %r1104;
	mov.u32 	%r1124, %r1105;
	mov.u32 	%r1125, %r1106;
	mov.u32 	%r1126, %r1107;
	mov.u32 	%r1127, %r1108;
	mov.u32 	%r1128, %r1436;
	mov.u32 	%r1129, %r1109;
	mov.u32 	%r1130, %r1110;
	mov.u32 	%r1131, %r1111;
	mov.u32 	%r1132, %r1112;
	mov.u32 	%r1133, %r1113;
	mov.u32 	%r1134, %r1114;
	mov.u32 	%r1135, %r1115;
	mov.u32 	%r1136, %r1116;
	@%p203 bra 	$L__BB9_236;
	setp.leu.f32 	%p204, %f1147, %f1473;
	mov.f32 	%f1155, %f1136;
	mov.f32 	%f1156, %f1137;
	mov.f32 	%f1157, %f1138;
	mov.f32 	%f1158, %f1139;
	mov.f32 	%f1159, %f1140;
	mov.f32 	%f1160, %f1141;
	mov.f32 	%f1161, %f1142;
	mov.f32 	%f1162, %f1143;
	mov.f32 	%f1163, %f1144;
	mov.f32 	%f1164, %f1145;
	mov.f32 	%f1165, %f1146;
	mov.f32 	%f1166, %f1473;
	mov.f32 	%f1167, %f1147;
	mov.f32 	%f1168, %f1148;
	mov.f32 	%f1169, %f1149;
	mov.f32 	%f1170, %f1150;
	mov.f32 	%f1171, %f1151;
	mov.f32 	%f1172, %f1152;
	mov.f32 	%f1173, %f1153;
	mov.u32 	%r1118, %r1099;
	mov.u32 	%r1119, %r1100;
	mov.u32 	%r1120, %r1101;
	mov.u32 	%r1121, %r1102;
	mov.u32 	%r1122, %r1103;
	mov.u32 	%r1123, %r1104;
	mov.u32 	%r1124, %r1105;
	mov.u32 	%r1125, %r1106;
	mov.u32 	%r1126, %r1107;
	mov.u32 	%r1127, %r1108;
	mov.u32 	%r1128, %r1109;
	mov.u32 	%r1129, %r1436;
	mov.u32 	%r1130, %r1110;
	mov.u32 	%r1131, %r1111;
	mov.u32 	%r1132, %r1112;
	mov.u32 	%r1133, %r1113;
	mov.u32 	%r1134, %r1114;
	mov.u32 	%r1135, %r1115;
	mov.u32 	%r1136, %r1116;
	@%p204 bra 	$L__BB9_236;
	setp.leu.f32 	%p205, %f1148, %f1473;
	mov.f32 	%f1155, %f1136;
	mov.f32 	%f1156, %f1137;
	mov.f32 	%f1157, %f1138;
	mov.f32 	%f1158, %f1139;
	mov.f32 	%f1159, %f1140;
	mov.f32 	%f1160, %f1141;
	mov.f32 	%f1161, %f1142;
	mov.f32 	%f1162, %f1143;
	mov.f32 	%f1163, %f1144;
	mov.f32 	%f1164, %f1145;
	mov.f32 	%f1165, %f1146;
	mov.f32 	%f1166, %f1147;
	mov.f32 	%f1167, %f1473;
	mov.f32 	%f1168, %f1148;
	mov.f32 	%f1169, %f1149;
	mov.f32 	%f1170, %f1150;
	mov.f32 	%f1171, %f1151;
	mov.f32 	%f1172, %f1152;
	mov.f32 	%f1173, %f1153;
	mov.u32 	%r1118, %r1099;
	mov.u32 	%r1119, %r1100;
	mov.u32 	%r1120, %r1101;
	mov.u32 	%r1121, %r1102;
	mov.u32 	%r1122, %r1103;
	mov.u32 	%r1123, %r1104;
	mov.u32 	%r1124, %r1105;
	mov.u32 	%r1125, %r1106;
	mov.u32 	%r1126, %r1107;
	mov.u32 	%r1127, %r1108;
	mov.u32 	%r1128, %r1109;
	mov.u32 	%r1129, %r1110;
	mov.u32 	%r1130, %r1436;
	mov.u32 	%r1131, %r1111;
	mov.u32 	%r1132, %r1112;
	mov.u32 	%r1133, %r1113;
	mov.u32 	%r1134, %r1114;
	mov.u32 	%r1135, %r1115;
	mov.u32 	%r1136, %r1116;
	@%p205 bra 	$L__BB9_236;
	setp.leu.f32 	%p206, %f1149, %f1473;
	mov.f32 	%f1155, %f1136;
	mov.f32 	%f1156, %f1137;
	mov.f32 	%f1157, %f1138;
	mov.f32 	%f1158, %f1139;
	mov.f32 	%f1159, %f1140;
	mov.f32 	%f1160, %f1141;
	mov.f32 	%f1161, %f1142;
	mov.f32 	%f1162, %f1143;
	mov.f32 	%f1163, %f1144;
	mov.f32 	%f1164, %f1145;
	mov.f32 	%f1165, %f1146;
	mov.f32 	%f1166, %f1147;
	mov.f32 	%f1167, %f1148;
	mov.f32 	%f1168, %f1473;
	mov.f32 	%f1169, %f1149;
	mov.f32 	%f1170, %f1150;
	mov.f32 	%f1171, %f1151;
	mov.f32 	%f1172, %f1152;
	mov.f32 	%f1173, %f1153;
	mov.u32 	%r1118, %r1099;
	mov.u32 	%r1119, %r1100;
	mov.u32 	%r1120, %r1101;
	mov.u32 	%r1121, %r1102;
	mov.u32 	%r1122, %r1103;
	mov.u32 	%r1123, %r1104;
	mov.u32 	%r1124, %r1105;
	mov.u32 	%r1125, %r1106;
	mov.u32 	%r1126, %r1107;
	mov.u32 	%r1127, %r1108;
	mov.u32 	%r1128, %r1109;
	mov.u32 	%r1129, %r1110;
	mov.u32 	%r1130, %r1111;
	mov.u32 	%r1131, %r1436;
	mov.u32 	%r1132, %r1112;
	mov.u32 	%r1133, %r1113;
	mov.u32 	%r1134, %r1114;
	mov.u32 	%r1135, %r1115;
	mov.u32 	%r1136, %r1116;
	@%p206 bra 	$L__BB9_236;
	setp.leu.f32 	%p207, %f1150, %f1473;
	mov.f32 	%f1155, %f1136;
	mov.f32 	%f1156, %f1137;
	mov.f32 	%f1157, %f1138;
	mov.f32 	%f1158, %f1139;
	mov.f32 	%f1159, %f1140;
	mov.f32 	%f1160, %f1141;
	mov.f32 	%f1161, %f1142;
	mov.f32 	%f1162, %f1143;
	mov.f32 	%f1163, %f1144;
	mov.f32 	%f1164, %f1145;
	mov.f32 	%f1165, %f1146;
	mov.f32 	%f1166, %f1147;
	mov.f32 	%f1167, %f1148;
	mov.f32 	%f1168, %f1149;
	mov.f32 	%f1169, %f1473;
	mov.f32 	%f1170, %f1150;
	mov.f32 	%f1171, %f1151;
	mov.f32 	%f1172, %f1152;
	mov.f32 	%f1173, %f1153;
	mov.u32 	%r1118, %r1099;
	mov.u32 	%r1119, %r1100;
	mov.u32 	%r1120, %r1101;
	mov.u32 	%r1121, %r1102;
	mov.u32 	%r1122, %r1103;
	mov.u32 	%r1123, %r1104;
	mov.u32 	%r1124, %r1105;
	mov.u32 	%r1125, %r1106;
	mov.u32 	%r1126, %r1107;
	mov.u32 	%r1127, %r1108;
	mov.u32 	%r1128, %r1109;
	mov.u32 	%r1129, %r1110;
	mov.u32 	%r1130, %r1111;
	mov.u32 	%r1131, %r1112;
	mov.u32 	%r1132, %r1436;
	mov.u32 	%r1133, %r1113;
	mov.u32 	%r1134, %r1114;
	mov.u32 	%r1135, %r1115;
	mov.u32 	%r1136, %r1116;
	@%p207 bra 	$L__BB9_236;
	setp.leu.f32 	%p208, %f1151, %f1473;
	mov.f32 	%f1155, %f1136;
	mov.f32 	%f1156, %f1137;
	mov.f32 	%f1157, %f1138;
	mov.f32 	%f1158, %f1139;
	mov.f32 	%f1159, %f1140;
	mov.f32 	%f1160, %f1141;
	mov.f32 	%f1161, %f1142;
	mov.f32 	%f1162, %f1143;
	mov.f32 	%f1163, %f1144;
	mov.f32 	%f1164, %f1145;
	mov.f32 	%f1165, %f1146;
	mov.f32 	%f1166, %f1147;
	mov.f32 	%f1167, %f1148;
	mov.f32 	%f1168, %f1149;
	mov.f32 	%f1169, %f1150;
	mov.f32 	%f1170, %f1473;
	mov.f32 	%f1171, %f1151;
	mov.f32 	%f1172, %f1152;
	mov.f32 	%f1173, %f1153;
	mov.u32 	%r1118, %r1099;
	mov.u32 	%r1119, %r1100;
	mov.u32 	%r1120, %r1101;
	mov.u32 	%r1121, %r1102;
	mov.u32 	%r1122, %r1103;
	mov.u32 	%r1123, %r1104;
	mov.u32 	%r1124, %r1105;
	mov.u32 	%r1125, %r1106;
	mov.u32 	%r1126, %r1107;
	mov.u32 	%r1127, %r1108;
	mov.u32 	%r1128, %r1109;
	mov.u32 	%r1129, %r1110;
	mov.u32 	%r1130, %r1111;
	mov.u32 	%r1131, %r1112;
	mov.u32 	%r1132, %r1113;
	mov.u32 	%r1133, %r1436;
	mov.u32 	%r1134, %r1114;
	mov.u32 	%r1135, %r1115;
	mov.u32 	%r1136, %r1116;
	@%p208 bra 	$L__BB9_236;
	setp.leu.f32 	%p209, %f1152, %f1473;
	mov.f32 	%f1155, %f1136;
	mov.f32 	%f1156, %f1137;
	mov.f32 	%f1157, %f1138;
	mov.f32 	%f1158, %f1139;
	mov.f32 	%f1159, %f1140;
	mov.f32 	%f1160, %f1141;
	mov.f32 	%f1161, %f1142;
	mov.f32 	%f1162, %f1143;
	mov.f32 	%f1163, %f1144;
	mov.f32 	%f1164, %f1145;
	mov.f32 	%f1165, %f1146;
	mov.f32 	%f1166, %f1147;
	mov.f32 	%f1167, %f1148;
	mov.f32 	%f1168, %f1149;
	mov.f32 	%f1169, %f1150;
	mov.f32 	%f1170, %f1151;
	mov.f32 	%f1171, %f1473;
	mov.f32 	%f1172, %f1152;
	mov.f32 	%f1173, %f1153;
	mov.u32 	%r1118, %r1099;
	mov.u32 	%r1119, %r1100;
	mov.u32 	%r1120, %r1101;
	mov.u32 	%r1121, %r1102;
	mov.u32 	%r1122, %r1103;
	mov.u32 	%r1123, %r1104;
	mov.u32 	%r1124, %r1105;
	mov.u32 	%r1125, %r1106;
	mov.u32 	%r1126, %r1107;
	mov.u32 	%r1127, %r1108;
	mov.u32 	%r1128, %r1109;
	mov.u32 	%r1129, %r1110;
	mov.u32 	%r1130, %r1111;
	mov.u32 	%r1131, %r1112;
	mov.u32 	%r1132, %r1113;
	mov.u32 	%r1133, %r1114;
	mov.u32 	%r1134, %r1436;
	mov.u32 	%r1135, %r1115;
	mov.u32 	%r1136, %r1116;
	@%p209 bra 	$L__BB9_236;
	setp.leu.f32 	%p210, %f1153, %f1473;
	mov.f32 	%f1155, %f1136;
	mov.f32 	%f1156, %f1137;
	mov.f32 	%f1157, %f1138;
	mov.f32 	%f1158, %f1139;
	mov.f32 	%f1159, %f1140;
	mov.f32 	%f1160, %f1141;
	mov.f32 	%f1161, %f1142;
	mov.f32 	%f1162, %f1143;
	mov.f32 	%f1163, %f1144;
	mov.f32 	%f1164, %f1145;
	mov.f32 	%f1165, %f1146;
	mov.f32 	%f1166, %f1147;
	mov.f32 	%f1167, %f1148;
	mov.f32 	%f1168, %f1149;
	mov.f32 	%f1169, %f1150;
	mov.f32 	%f1170, %f1151;
	mov.f32 	%f1171, %f1152;
	mov.f32 	%f1172, %f1473;
	mov.f32 	%f1173, %f1153;
	mov.u32 	%r1118, %r1099;
	mov.u32 	%r1119, %r1100;
	mov.u32 	%r1120, %r1101;
	mov.u32 	%r1121, %r1102;
	mov.u32 	%r1122, %r1103;
	mov.u32 	%r1123, %r1104;
	mov.u32 	%r1124, %r1105;
	mov.u32 	%r1125, %r1106;
	mov.u32 	%r1126, %r1107;
	mov.u32 	%r1127, %r1108;
	mov.u32 	%r1128, %r1109;
	mov.u32 	%r1129, %r1110;
	mov.u32 	%r1130, %r1111;
	mov.u32 	%r1131, %r1112;
	mov.u32 	%r1132, %r1113;
	mov.u32 	%r1133, %r1114;
	mov.u32 	%r1134, %r1115;
	mov.u32 	%r1135, %r1436;
	mov.u32 	%r1136, %r1116;
	@%p210 bra 	$L__BB9_236;
	setp.leu.f32 	%p211, %f1492, %f1473;
	mov.f32 	%f1155, %f1136;
	mov.f32 	%f1156, %f1137;
	mov.f32 	%f1157, %f1138;
	mov.f32 	%f1158, %f1139;
	mov.f32 	%f1159, %f1140;
	mov.f32 	%f1160, %f1141;
	mov.f32 	%f1161, %f1142;
	mov.f32 	%f1162, %f1143;
	mov.f32 	%f1163, %f1144;
	mov.f32 	%f1164, %f1145;
	mov.f32 	%f1165, %f1146;
	mov.f32 	%f1166, %f1147;
	mov.f32 	%f1167, %f1148;
	mov.f32 	%f1168, %f1149;
	mov.f32 	%f1169, %f1150;
	mov.f32 	%f1170, %f1151;
	mov.f32 	%f1171, %f1152;
	mov.f32 	%f1172, %f1153;
	mov.f32 	%f1173, %f1473;
	mov.u32 	%r1118, %r1099;
	mov.u32 	%r1119, %r1100;
	mov.u32 	%r1120, %r1101;
	mov.u32 	%r1121, %r1102;
	mov.u32 	%r1122, %r1103;
	mov.u32 	%r1123, %r1104;
	mov.u32 	%r1124, %r1105;
	mov.u32 	%r1125, %r1106;
	mov.u32 	%r1126, %r1107;
	mov.u32 	%r1127, %r1108;
	mov.u32 	%r1128, %r1109;
	mov.u32 	%r1129, %r1110;
	mov.u32 	%r1130, %r1111;
	mov.u32 	%r1131, %r1112;
	mov.u32 	%r1132, %r1113;
	mov.u32 	%r1133, %r1114;
	mov.u32 	%r1134, %r1115;
	mov.u32 	%r1135, %r1116;
	mov.u32 	%r1136, %r1436;
	@%p211 bra 	$L__BB9_236;
	mov.f32 	%f1155, %f1136;
	mov.f32 	%f1156, %f1137;
	mov.f32 	%f1157, %f1138;
	mov.f32 	%f1158, %f1139;
	mov.f32 	%f1159, %f1140;
	mov.f32 	%f1160, %f1141;
	mov.f32 	%f1161, %f1142;
	mov.f32 	%f1162, %f1143;
	mov.f32 	%f1163, %f1144;
	mov.f32 	%f1164, %f1145;
	mov.f32 	%f1165, %f1146;
	mov.f32 	%f1166, %f1147;
	mov.f32 	%f1167, %f1148;
	mov.f32 	%f1168, %f1149;
	mov.f32 	%f1169, %f1150;
	mov.f32 	%f1170, %f1151;
	mov.f32 	%f1171, %f1152;
	mov.f32 	%f1172, %f1153;
	mov.f32 	%f1173, %f1492;
	mov.f32 	%f1492, %f1473;
	mov.u32 	%r1118, %r1099;
	mov.u32 	%r1119, %r1100;
	mov.u32 	%r1120, %r1101;
	mov.u32 	%r1121, %r1102;
	mov.u32 	%r1122, %r1103;
	mov.u32 	%r1123, %r1104;
	mov.u32 	%r1124, %r1105;
	mov.u32 	%r1125, %r1106;
	mov.u32 	%r1126, %r1107;
	mov.u32 	%r1127, %r1108;
	mov.u32 	%r1128, %r1109;
	mov.u32 	%r1129, %r1110;
	mov.u32 	%r1130, %r1111;
	mov.u32 	%r1131, %r1112;
	mov.u32 	%r1132, %r1113;
	mov.u32 	%r1133, %r1114;
	mov.u32 	%r1134, %r1115;
	mov.u32 	%r1135, %r1116;
	mov.u32 	%r1136, %r1455;
	mov.u32 	%r1455, %r1436;
$L__BB9_236:
	setp.leu.f32 	%p212, %f1155, %f1472;
	mov.f32 	%f1175, %f1472;
	mov.f32 	%f1176, %f1155;
	mov.f32 	%f1177, %f1156;
	mov.f32 	%f1178, %f1157;
	mov.f32 	%f1179, %f1158;
	mov.f32 	%f1180, %f1159;
	mov.f32 	%f1181, %f1160;
	mov.f32 	%f1182, %f1161;
	mov.f32 	%f1183, %f1162;
	mov.f32 	%f1184, %f1163;
	mov.f32 	%f1185, %f1164;
	mov.f32 	%f1186, %f1165;
	mov.f32 	%f1187, %f1166;
	mov.f32 	%f1188, %f1167;
	mov.f32 	%f1189, %f1168;
	mov.f32 	%f1190, %f1169;
	mov.f32 	%f1191, %f1170;
	mov.f32 	%f1192, %f1171;
	mov.f32 	%f1193, %f1172;
	mov.f32 	%f1194, %f1173;
	mov.u32 	%r1138, %r1435;
	mov.u32 	%r1139, %r1118;
	mov.u32 	%r1140, %r1119;
	mov.u32 	%r1141, %r1120;
	mov.u32 	%r1142, %r1121;
	mov.u32 	%r1143, %r1122;
	mov.u32 	%r1144, %r1123;
	mov.u32 	%r1145, %r1124;
	mov.u32 	%r1146, %r1125;
	mov.u32 	%r1147, %r1126;
	mov.u32 	%r1148, %r1127;
	mov.u32 	%r1149, %r1128;
	mov.u32 	%r1150, %r1129;
	mov.u32 	%r1151, %r1130;
	mov.u32 	%r1152, %r1131;
	mov.u32 	%r1153, %r1132;
	mov.u32 	%r1154, %r1133;
	mov.u32 	%r1155, %r1134;
	mov.u32 	%r1156, %r1135;
	mov.u32 	%r1157, %r1136;
	@%p212 bra 	$L__BB9_257;
	setp.leu.f32 	%p213, %f1156, %f1472;
	mov.f32 	%f1175, %f1155;
	mov.f32 	%f1176, %f1472;
	mov.f32 	%f1177, %f1156;
	mov.f32 	%f1178, %f1157;
	mov.f32 	%f1179, %f1158;
	mov.f32 	%f1180, %f1159;
	mov.f32 	%f1181, %f1160;
	mov.f32 	%f1182, %f1161;
	mov.f32 	%f1183, %f1162;
	mov.f32 	%f1184, %f1163;
	mov.f32 	%f1185, %f1164;
	mov.f32 	%f1186, %f1165;
	mov.f32 	%f1187, %f1166;
	mov.f32 	%f1188, %f1167;
	mov.f32 	%f1189, %f1168;
	mov.f32 	%f1190, %f1169;
	mov.f32 	%f1191, %f1170;
	mov.f32 	%f1192, %f1171;
	mov.f32 	%f1193, %f1172;
	mov.f32 	%f1194, %f1173;
	mov.u32 	%r1138, %r1118;
	mov.u32 	%r1139, %r1435;
	mov.u32 	%r1140, %r1119;
	mov.u32 	%r1141, %r1120;
	mov.u32 	%r1142, %r1121;
	mov.u32 	%r1143, %r1122;
	mov.u32 	%r1144, %r1123;
	mov.u32 	%r1145, %r1124;
	mov.u32 	%r1146, %r1125;
	mov.u32 	%r1147, %r1126;
	mov.u32 	%r1148, %r1127;
	mov.u32 	%r1149, %r1128;
	mov.u32 	%r1150, %r1129;
	mov.u32 	%r1151, %r1130;
	mov.u32 	%r1152, %r1131;
	mov.u32 	%r1153, %r1132;
	mov.u32 	%r1154, %r1133;
	mov.u32 	%r1155, %r1134;
	mov.u32 	%r1156, %r1135;
	mov.u32 	%r1157, %r1136;
	@%p213 bra 	$L__BB9_257;
	setp.leu.f32 	%p214, %f1157, %f1472;
	mov.f32 	%f1175, %f1155;
	mov.f32 	%f1176, %f1156;
	mov.f32 	%f1177, %f1472;
	mov.f32 	%f1178, %f1157;
	mov.f32 	%f1179, %f1158;
	mov.f32 	%f1180, %f1159;
	mov.f32 	%f1181, %f1160;
	mov.f32 	%f1182, %f1161;
	mov.f32 	%f1183, %f1162;
	mov.f32 	%f1184, %f1163;
	mov.f32 	%f1185, %f1164;
	mov.f32 	%f1186, %f1165;
	mov.f32 	%f1187, %f1166;
	mov.f32 	%f1188, %f1167;
	mov.f32 	%f1189, %f1168;
	mov.f32 	%f1190, %f1169;
	mov.f32 	%f1191, %f1170;
	mov.f32 	%f1192, %f1171;
	mov.f32 	%f1193, %f1172;
	mov.f32 	%f1194, %f1173;
	mov.u32 	%r1138, %r1118;
	mov.u32 	%r1139, %r1119;
	mov.u32 	%r1140, %r1435;
	mov.u32 	%r1141, %r1120;
	mov.u32 	%r1142, %r1121;
	mov.u32 	%r1143, %r1122;
	mov.u32 	%r1144, %r1123;
	mov.u32 	%r1145, %r1124;
	mov.u32 	%r1146, %r1125;
	mov.u32 	%r1147, %r1126;
	mov.u32 	%r1148, %r1127;
	mov.u32 	%r1149, %r1128;
	mov.u32 	%r1150, %r1129;
	mov.u32 	%r1151, %r1130;
	mov.u32 	%r1152, %r1131;
	mov.u32 	%r1153, %r1132;
	mov.u32 	%r1154, %r1133;
	mov.u32 	%r1155, %r1134;
	mov.u32 	%r1156, %r1135;
	mov.u32 	%r1157, %r1136;
	@%p214 bra 	$L__BB9_257;
	setp.leu.f32 	%p215, %f1158, %f1472;
	mov.f32 	%f1175, %f1155;
	mov.f32 	%f1176, %f1156;
	mov.f32 	%f1177, %f1157;
	mov.f32 	%f1178, %f1472;
	mov.f32 	%f1179, %f1158;
	mov.f32 	%f1180, %f1159;
	mov.f32 	%f1181, %f1160;
	mov.f32 	%f1182, %f1161;
	mov.f32 	%f1183, %f1162;
	mov.f32 	%f1184, %f1163;
	mov.f32 	%f1185, %f1164;
	mov.f32 	%f1186, %f1165;
	mov.f32 	%f1187, %f1166;
	mov.f32 	%f1188, %f1167;
	mov.f32 	%f1189, %f1168;
	mov.f32 	%f1190, %f1169;
	mov.f32 	%f1191, %f1170;
	mov.f32 	%f1192, %f1171;
	mov.f32 	%f1193, %f1172;
	mov.f32 	%f1194, %f1173;
	mov.u32 	%r1138, %r1118;
	mov.u32 	%r1139, %r1119;
	mov.u32 	%r1140, %r1120;
	mov.u32 	%r1141, %r1435;
	mov.u32 	%r1142, %r1121;
	mov.u32 	%r1143, %r1122;
	mov.u32 	%r1144, %r1123;
	mov.u32 	%r1145, %r1124;
	mov.u32 	%r1146, %r1125;
	mov.u32 	%r1147, %r1126;
	mov.u32 	%r1148, %r1127;
	mov.u32 	%r1149, %r1128;
	mov.u32 	%r1150, %r1129;
	mov.u32 	%r1151, %r1130;
	mov.u32 	%r1152, %r1131;
	mov.u32 	%r1153, %r1132;
	mov.u32 	%r1154, %r1133;
	mov.u32 	%r1155, %r1134;
	mov.u32 	%r1156, %r1135;
	mov.u32 	%r1157, %r1136;
	@%p215 bra 	$L__BB9_257;
	setp.leu.f32 	%p216, %f1159, %f1472;
	mov.f32 	%f1175, %f1155;
	mov.f32 	%f1176, %f1156;
	mov.f32 	%f1177, %f1157;
	mov.f32 	%f1178, %f1158;
	mov.f32 	%f1179, %f1472;
	mov.f32 	%f1180, %f1159;
	mov.f32 	%f1181, %f1160;
	mov.f32 	%f1182, %f1161;
	mov.f32 	%f1183, %f1162;
	mov.f32 	%f1184, %f1163;
	mov.f32 	%f1185, %f1164;
	mov.f32 	%f1186, %f1165;
	mov.f32 	%f1187, %f1166;
	mov.f32 	%f1188, %f1167;
	mov.f32 	%f1189, %f1168;
	mov.f32 	%f1190, %f1169;
	mov.f32 	%f1191, %f1170;
	mov.f32 	%f1192, %f1171;
	mov.f32 	%f1193, %f1172;
	mov.f32 	%f1194, %f1173;
	mov.u32 	%r1138, %r1118;
	mov.u32 	%r1139, %r1119;
	mov.u32 	%r1140, %r1120;
	mov.u32 	%r1141, %r1121;
	mov.u32 	%r1142, %r1435;
	mov.u32 	%r1143, %r1122;
	mov.u32 	%r1144, %r1123;
	mov.u32 	%r1145, %r1124;
	mov.u32 	%r1146, %r1125;
	mov.u32 	%r1147, %r1126;
	mov.u32 	%r1148, %r1127;
	mov.u32 	%r1149, %r1128;
	mov.u32 	%r1150, %r1129;
	mov.u32 	%r1151, %r1130;
	mov.u32 	%r1152, %r1131;
	mov.u32 	%r1153, %r1132;
	mov.u32 	%r1154, %r1133;
	mov.u32 	%r1155, %r1134;
	mov.u32 	%r1156, %r1135;
	mov.u32 	%r1157, %r1136;
	@%p216 bra 	$L__BB9_257;
	setp.leu.f32 	%p217, %f1160, %f1472;
	mov.f32 	%f1175, %f1155;
	mov.f32 	%f1176, %f1156;
	mov.f32 	%f1177, %f1157;
	mov.f32 	%f1178, %f1158;
	mov.f32 	%f1179, %f1159;
	mov.f32 	%f1180, %f1472;
	mov.f32 	%f1181, %f1160;
	mov.f32 	%f1182, %f1161;
	mov.f32 	%f1183, %f1162;
	mov.f32 	%f1184, %f1163;
	mov.f32 	%f1185, %f1164;
	mov.f32 	%f1186, %f1165;
	mov.f32 	%f1187, %f1166;
	mov.f32 	%f1188, %f1167;
	mov.f32 	%f1189, %f1168;
	mov.f32 	%f1190, %f1169;
	mov.f32 	%f1191, %f1170;
	mov.f32 	%f1192, %f1171;
	mov.f32 	%f1193, %f1172;
	mov.f32 	%f1194, %f1173;
	mov.u32 	%r1138, %r1118;
	mov.u32 	%r1139, %r1119;
	mov.u32 	%r1140, %r1120;
	mov.u32 	%r1141, %r1121;
	mov.u32 	%r1142, %r1122;
	mov.u32 	%r1143, %r1435;
	mov.u32 	%r1144, %r1123;
	mov.u32 	%r1145, %r1124;
	mov.u32 	%r1146, %r1125;
	mov.u32 	%r1147, %r1126;
	mov.u32 	%r1148, %r1127;
	mov.u32 	%r1149, %r1128;
	mov.u32 	%r1150, %r1129;
	mov.u32 	%r1151, %r1130;
	mov.u32 	%r1152, %r1131;
	mov.u32 	%r1153, %r1132;
	mov.u32 	%r1154, %r1133;
	mov.u32 	%r1155, %r1134;
	mov.u32 	%r1156, %r1135;
	mov.u32 	%r1157, %r1136;
	@%p217 bra 	$L__BB9_257;
	setp.leu.f32 	%p218, %f1161, %f1472;
	mov.f32 	%f1175, %f1155;
	mov.f32 	%f1176, %f1156;
	mov.f32 	%f1177, %f1157;
	mov.f32 	%f1178, %f1158;
	mov.f32 	%f1179, %f1159;
	mov.f32 	%f1180, %f1160;
	mov.f32 	%f1181, %f1472;
	mov.f32 	%f1182, %f1161;
	mov.f32 	%f1183, %f1162;
	mov.f32 	%f1184, %f1163;
	mov.f32 	%f1185, %f1164;
	mov.f32 	%f1186, %f1165;
	mov.f32 	%f1187, %f1166;
	mov.f32 	%f1188, %f1167;
	mov.f32 	%f1189, %f1168;
	mov.f32 	%f1190, %f1169;
	mov.f32 	%f1191, %f1170;
	mov.f32 	%f1192, %f1171;
	mov.f32 	%f1193, %f1172;
	mov.f32 	%f1194, %f1173;
	mov.u32 	%r1138, %r1118;
	mov.u32 	%r1139, %r1119;
	mov.u32 	%r1140, %r1120;
	mov.u32 	%r1141, %r1121;
	mov.u32 	%r1142, %r1122;
	mov.u32 	%r1143, %r1123;
	mov.u32 	%r1144, %r1435;
	mov.u32 	%r1145, %r1124;
	mov.u32 	%r1146, %r1125;
	mov.u32 	%r1147, %r1126;
	mov.u32 	%r1148, %r1127;
	mov.u32 	%r1149, %r1128;
	mov.u32 	%r1150, %r1129;
	mov.u32 	%r1151, %r1130;
	mov.u32 	%r1152, %r1131;
	mov.u32 	%r1153, %r1132;
	mov.u32 	%r1154, %r1133;
	mov.u32 	%r1155, %r1134;
	mov.u32 	%r1156, %r1135;
	mov.u32 	%r1157, %r1136;
	@%p218 bra 	$L__BB9_257;
	setp.leu.f32 	%p219, %f1162, %f1472;
	mov.f32 	%f1175, %f1155;
	mov.f32 	%f1176, %f1156;
	mov.f32 	%f1177, %f1157;
	mov.f32 	%f1178, %f1158;
	mov.f32 	%f1179, %f1159;
	mov.f32 	%f1180, %f1160;
	mov.f32 	%f1181, %f1161;
	mov.f32 	%f1182, %f1472;
	mov.f32 	%f1183, %f1162;
	mov.f32 	%f1184, %f1163;
	mov.f32 	%f1185, %f1164;
	mov.f32 	%f1186, %f1165;
	mov.f32 	%f1187, %f1166;
	mov.f32 	%f1188, %f1167;
	mov.f32 	%f1189, %f1168;
	mov.f32 	%f1190, %f1169;
	mov.f32 	%f1191, %f1170;
	mov.f32 	%f1192, %f1171;
	mov.f32 	%f1193, %f1172;
	mov.f32 	%f1194, %f1173;
	mov.u32 	%r1138, %r1118;
	mov.u32 	%r1139, %r1119;
	mov.u32 	%r1140, %r1120;
	mov.u32 	%r1141, %r1121;
	mov.u32 	%r1142, %r1122;
	mov.u32 	%r1143, %r1123;
	mov.u32 	%r1144, %r1124;
	mov.u32 	%r1145, %r1435;
	mov.u32 	%r1146, %r1125;
	mov.u32 	%r1147, %r1126;
	mov.u32 	%r1148, %r1127;
	mov.u32 	%r1149, %r1128;
	mov.u32 	%r1150, %r1129;
	mov.u32 	%r1151, %r1130;
	mov.u32 	%r1152, %r1131;
	mov.u32 	%r1153, %r1132;
	mov.u32 	%r1154, %r1133;
	mov.u32 	%r1155, %r1134;
	mov.u32 	%r1156, %r1135;
	mov.u32 	%r1157, %r1136;
	@%p219 bra 	$L__BB9_257;
	setp.leu.f32 	%p220, %f1163, %f1472;
	mov.f32 	%f1175, %f1155;
	mov.f32 	%f1176, %f1156;
	mov.f32 	%f1177, %f1157;
	mov.f32 	%f1178, %f1158;
	mov.f32 	%f1179, %f1159;
	mov.f32 	%f1180, %f1160;
	mov.f32 	%f1181, %f1161;
	mov.f32 	%f1182, %f1162;
	mov.f32 	%f1183, %f1472;
	mov.f32 	%f1184, %f1163;
	mov.f32 	%f1185, %f1164;
	mov.f32 	%f1186, %f1165;
	mov.f32 	%f1187, %f1166;
	mov.f32 	%f1188, %f1167;
	mov.f32 	%f1189, %f1168;
	mov.f32 	%f1190, %f1169;
	mov.f32 	%f1191, %f1170;
	mov.f32 	%f1192, %f1171;
	mov.f32 	%f1193, %f1172;
	mov.f32 	%f1194, %f1173;
	mov.u32 	%r1138, %r1118;
	mov.u32 	%r1139, %r1119;
	mov.u32 	%r1140, %r1120;
	mov.u32 	%r1141, %r1121;
	mov.u32 	%r1142, %r1122;
	mov.u32 	%r1143, %r1123;
	mov.u32 	%r1144, %r1124;
	mov.u32 	%r1145, %r1125;
	mov.u32 	%r1146, %r1435;
	mov.u32 	%r1147, %r1126;
	mov.u32 	%r1148, %r1127;
	mov.u32 	%r1149, %r1128;
	mov.u32 	%r1150, %r1129;
	mov.u32 	%r1151, %r1130;
	mov.u32 	%r1152, %r1131;
	mov.u32 	%r1153, %r1132;
	mov.u32 	%r1154, %r1133;
	mov.u32 	%r1155, %r1134;
	mov.u32 	%r1156, %r1135;
	mov.u32 	%r1157, %r1136;
	@%p220 bra 	$L__BB9_257;
	setp.leu.f32 	%p221, %f1164, %f1472;
	mov.f32 	%f1175, %f1155;
	mov.f32 	%f1176, %f1156;
	mov.f32 	%f1177, %f1157;
	mov.f32 	%f1178, %f1158;
	mov.f32 	%f1179, %f1159;
	mov.f32 	%f1180, %f1160;
	mov.f32 	%f1181, %f1161;
	mov.f32 	%f1182, %f1162;
	mov.f32 	%f1183, %f1163;
	mov.f32 	%f1184, %f1472;
	mov.f32 	%f1185, %f1164;
	mov.f32 	%f1186, %f1165;
	mov.f32 	%f1187, %f1166;
	mov.f32 	%f1188, %f1167;
	mov.f32 	%f1189, %f1168;
	mov.f32 	%f1190, %f1169;
	mov.f32 	%f1191, %f1170;
	mov.f32 	%f1192, %f1171;
	mov.f32 	%f1193, %f1172;
	mov.f32 	%f1194, %f1173;
	mov.u32 	%r1138, %r1118;
	mov.u32 	%r1139, %r1119;
	mov.u32 	%r1140, %r1120;
	mov.u32 	%r1141, %r1121;
	mov.u32 	%r1142, %r1122;
	mov.u32 	%r1143, %r1123;
	mov.u32 	%r1144, %r1124;
	mov.u32 	%r1145, %r1125;
	mov.u32 	%r1146, %r1126;
	mov.u32 	%r1147, %r1435;
	mov.u32 	%r1148, %r1127;
	mov.u32 	%r1149, %r1128;
	mov.u32 	%r1150, %r1129;
	mov.u32 	%r1151, %r1130;
	mov.u32 	%r1152, %r1131;
	mov.u32 	%r1153, %r1132;
	mov.u32 	%r1154, %r1133;
	mov.u32 	%r1155, %r1134;
	mov.u32 	%r1156, %r1135;
	mov.u32 	%r1157, %r1136;
	@%p221 bra 	$L__BB9_257;
	setp.leu.f32 	%p222, %f1165, %f1472;
	mov.f32 	%f1175, %f1155;
	mov.f32 	%f1176, %f1156;
	mov.f32 	%f1177, %f1157;
	mov.f32 	%f1178, %f1158;
	mov.f32 	%f1179, %f1159;
	mov.f32 	%f1180, %f1160;
	mov.f32 	%f1181, %f1161;
	mov.f32 	%f1182, %f1162;
	mov.f32 	%f1183, %f1163;
	mov.f32 	%f1184, %f1164;
	mov.f32 	%f1185, %f1472;
	mov.f32 	%f1186, %f1165;
	mov.f32 	%f1187, %f1166;
	mov.f32 	%f1188, %f1167;
	mov.f32 	%f1189, %f1168;
	mov.f32 	%f1190, %f1169;
	mov.f32 	%f1191, %f1170;
	mov.f32 	%f1192, %f1171;
	mov.f32 	%f1193, %f1172;
	mov.f32 	%f1194, %f1173;
	mov.u32 	%r1138, %r1118;
	mov.u32 	%r1139, %r1119;
	mov.u32 	%r1140, %r1120;
	mov.u32 	%r1141, %r1121;
	mov.u32 	%r1142, %r1122;
	mov.u32 	%r1143, %r1123;
	mov.u32 	%r1144, %r1124;
	mov.u32 	%r1145, %r1125;
	mov.u32 	%r1146, %r1126;
	mov.u32 	%r1147, %r1127;
	mov.u32 	%r1148, %r1435;
	mov.u32 	%r1149, %r1128;
	mov.u32 	%r1150, %r1129;
	mov.u32 	%r1151, %r1130;
	mov.u32 	%r1152, %r1131;
	mov.u32 	%r1153, %r1132;
	mov.u32 	%r1154, %r1133;
	mov.u32 	%r1155, %r1134;
	mov.u32 	%r1156, %r1135;
	mov.u32 	%r1157, %r1136;
	@%p222 bra 	$L__BB9_257;
	setp.leu.f32 	%p223, %f1166, %f1472;
	mov.f32 	%f1175, %f1155;
	mov.f32 	%f1176, %f1156;
	mov.f32 	%f1177, %f1157;
	mov.f32 	%f1178, %f1158;
	mov.f32 	%f1179, %f1159;
	mov.f32 	%f1180, %f1160;
	mov.f32 	%f1181, %f1161;
	mov.f32 	%f1182, %f1162;
	mov.f32 	%f1183, %f1163;
	mov.f32 	%f1184, %f1164;
	mov.f32 	%f1185, %f1165;
	mov.f32 	%f1186, %f1472;
	mov.f32 	%f1187, %f1166;
	mov.f32 	%f1188, %f1167;
	mov.f32 	%f1189, %f1168;
	mov.f32 	%f1190, %f1169;
	mov.f32 	%f1191, %f1170;
	mov.f32 	%f1192, %f1171;
	mov.f32 	%f1193, %f1172;
	mov.f32 	%f1194, %f1173;
	mov.u32 	%r1138, %r1118;
	mov.u32 	%r1139, %r1119;
	mov.u32 	%r1140, %r1120;
	mov.u32 	%r1141, %r1121;
	mov.u32 	%r1142, %r1122;
	mov.u32 	%r1143, %r1123;
	mov.u32 	%r1144, %r1124;
	mov.u32 	%r1145, %r1125;
	mov.u32 	%r1146, %r1126;
	mov.u32 	%r1147, %r1127;
	mov.u32 	%r1148, %r1128;
	mov.u32 	%r1149, %r1435;
	mov.u32 	%r1150, %r1129;
	mov.u32 	%r1151, %r1130;
	mov.u32 	%r1152, %r1131;
	mov.u32 	%r1153, %r1132;
	mov.u32 	%r1154, %r1133;
	mov.u32 	%r1155, %r1134;
	mov.u32 	%r1156, %r1135;
	mov.u32 	%r1157, %r1136;
	@%p223 bra 	$L__BB9_257;
	setp.leu.f32 	%p224, %f1167, %f1472;
	mov.f32 	%f1175, %f1155;
	mov.f32 	%f1176, %f1156;
	mov.f32 	%f1177, %f1157;
	mov.f32 	%f1178, %f1158;
	mov.f32 	%f1179, %f1159;
	mov.f32 	%f1180, %f1160;
	mov.f32 	%f1181, %f1161;
	mov.f32 	%f1182, %f1162;
	mov.f32 	%f1183, %f1163;
	mov.f32 	%f1184, %f1164;
	mov.f32 	%f1185, %f1165;
	mov.f32 	%f1186, %f1166;
	mov.f32 	%f1187, %f1472;
	mov.f32 	%f1188, %f1167;
	mov.f32 	%f1189, %f1168;
	mov.f32 	%f1190, %f1169;
	mov.f32 	%f1191, %f1170;
	mov.f32 	%f1192, %f1171;
	mov.f32 	%f1193, %f1172;
	mov.f32 	%f1194, %f1173;
	mov.u32 	%r1138, %r1118;
	mov.u32 	%r1139, %r1119;
	mov.u32 	%r1140, %r1120;
	mov.u32 	%r1141, %r1121;
	mov.u32 	%r1142, %r1122;
	mov.u32 	%r1143, %r1123;
	mov.u32 	%r1144, %r1124;
	mov.u32 	%r1145, %r1125;
	mov.u32 	%r1146, %r1126;
	mov.u32 	%r1147, %r1127;
	mov.u32 	%r1148, %r1128;
	mov.u32 	%r1149, %r1129;
	mov.u32 	%r1150, %r1435;
	mov.u32 	%r1151, %r1130;
	mov.u32 	%r1152, %r1131;
	mov.u32 	%r1153, %r1132;
	mov.u32 	%r1154, %r1133;
	mov.u32 	%r1155, %r1134;
	mov.u32 	%r1156, %r1135;
	mov.u32 	%r1157, %r1136;
	@%p224 bra 	$L__BB9_257;
	setp.leu.f32 	%p225, %f1168, %f1472;
	mov.f32 	%f1175, %f1155;
	mov.f32 	%f1176, %f1156;
	mov.f32 	%f1177, %f1157;
	mov.f32 	%f1178, %f1158;
	mov.f32 	%f1179, %f1159;
	mov.f32 	%f1180, %f1160;
	mov.f32 	%f1181, %f1161;
	mov.f32 	%f1182, %f1162;
	mov.f32 	%f1183, %f1163;
	mov.f32 	%f1184, %f1164;
	mov.f32 	%f1185, %f1165;
	mov.f32 	%f1186, %f1166;
	mov.f32 	%f1187, %f1167;
	mov.f32 	%f1188, %f1472;
	mov.f32 	%f1189, %f1168;
	mov.f32 	%f1190, %f1169;
	mov.f32 	%f1191, %f1170;
	mov.f32 	%f1192, %f1171;
	mov.f32 	%f1193, %f1172;
	mov.f32 	%f1194, %f1173;
	mov.u32 	%r1138, %r1118;
	mov.u32 	%r1139, %r1119;
	mov.u32 	%r1140, %r1120;
	mov.u32 	%r1141, %r1121;
	mov.u32 	%r1142, %r1122;
	mov.u32 	%r1143, %r1123;
	mov.u32 	%r1144, %r1124;
	mov.u32 	%r1145, %r1125;
	mov.u32 	%r1146, %r1126;
	mov.u32 	%r1147, %r1127;
	mov.u32 	%r1148, %r1128;
	mov.u32 	%r1149, %r1129;
	mov.u32 	%r1150, %r1130;
	mov.u32 	%r1151, %r1435;
	mov.u32 	%r1152, %r1131;
	mov.u32 	%r1153, %r1132;
	mov.u32 	%r1154, %r1133;
	mov.u32 	%r1155, %r1134;
	mov.u32 	%r1156, %r1135;
	mov.u32 	%r1157, %r1136;
	@%p225 bra 	$L__BB9_257;
	setp.leu.f32 	%p226, %f1169, %f1472;
	mov.f32 	%f1175, %f1155;
	mov.f32 	%f1176, %f1156;
	mov.f32 	%f1177, %f1157;
	mov.f32 	%f1178, %f1158;
	mov.f32 	%f1179, %f1159;
	mov.f32 	%f1180, %f1160;
	mov.f32 	%f1181, %f1161;
	mov.f32 	%f1182, %f1162;
	mov.f32 	%f1183, %f1163;
	mov.f32 	%f1184, %f1164;
	mov.f32 	%f1185, %f1165;
	mov.f32 	%f1186, %f1166;
	mov.f32 	%f1187, %f1167;
	mov.f32 	%f1188, %f1168;
	mov.f32 	%f1189, %f1472;
	mov.f32 	%f1190, %f1169;
	mov.f32 	%f1191, %f1170;
	mov.f32 	%f1192, %f1171;
	mov.f32 	%f1193, %f1172;
	mov.f32 	%f1194, %f1173;
	mov.u32 	%r1138, %r1118;
	mov.u32 	%r1139, %r1119;
	mov.u32 	%r1140, %r1120;
	mov.u32 	%r1141, %r1121;
	mov.u32 	%r1142, %r1122;
	mov.u32 	%r1143, %r1123;
	mov.u32 	%r1144, %r1124;
	mov.u32 	%r1145, %r1125;
	mov.u32 	%r1146, %r1126;
	mov.u32 	%r1147, %r1127;
	mov.u32 	%r1148, %r1128;
	mov.u32 	%r1149, %r1129;
	mov.u32 	%r1150, %r1130;
	mov.u32 	%r1151, %r1131;
	mov.u32 	%r1152, %r1435;
	mov.u32 	%r1153, %r1132;
	mov.u32 	%r1154, %r1133;
	mov.u32 	%r1155, %r1134;
	mov.u32 	%r1156, %r1135;
	mov.u32 	%r1157, %r1136;
	@%p226 bra 	$L__BB9_257;
	setp.leu.f32 	%p227, %f1170, %f1472;
	mov.f32 	%f1175, %f1155;
	mov.f32 	%f1176, %f1156;
	mov.f32 	%f1177, %f1157;
	mov.f32 	%f1178, %f1158;
	mov.f32 	%f1179, %f1159;
	mov.f32 	%f1180, %f1160;
	mov.f32 	%f1181, %f1161;
	mov.f32 	%f1182, %f1162;
	mov.f32 	%f1183, %f1163;
	mov.f32 	%f1184, %f1164;
	mov.f32 	%f1185, %f1165;
	mov.f32 	%f1186, %f1166;
	mov.f32 	%f1187, %f1167;
	mov.f32 	%f1188, %f1168;
	mov.f32 	%f1189, %f1169;
	mov.f32 	%f1190, %f1472;
	mov.f32 	%f1191, %f1170;
	mov.f32 	%f1192, %f1171;
	mov.f32 	%f1193, %f1172;
	mov.f32 	%f1194, %f1173;
	mov.u32 	%r1138, %r1118;
	mov.u32 	%r1139, %r1119;
	mov.u32 	%r1140, %r1120;
	mov.u32 	%r1141, %r1121;
	mov.u32 	%r1142, %r1122;
	mov.u32 	%r1143, %r1123;
	mov.u32 	%r1144, %r1124;
	mov.u32 	%r1145, %r1125;
	mov.u32 	%r1146, %r1126;
	mov.u32 	%r1147, %r1127;
	mov.u32 	%r1148, %r1128;
	mov.u32 	%r1149, %r1129;
	mov.u32 	%r1150, %r1130;
	mov.u32 	%r1151, %r1131;
	mov.u32 	%r1152, %r1132;
	mov.u32 	%r1153, %r1435;
	mov.u32 	%r1154, %r1133;
	mov.u32 	%r1155, %r1134;
	mov.u32 	%r1156, %r1135;
	mov.u32 	%r1157, %r1136;
	@%p227 bra 	$L__BB9_257;
	setp.leu.f32 	%p228, %f1171, %f1472;
	mov.f32 	%f1175, %f1155;
	mov.f32 	%f1176, %f1156;
	mov.f32 	%f1177, %f1157;
	mov.f32 	%f1178, %f1158;
	mov.f32 	%f1179, %f1159;
	mov.f32 	%f1180, %f1160;
	mov.f32 	%f1181, %f1161;
	mov.f32 	%f1182, %f1162;
	mov.f32 	%f1183, %f1163;
	mov.f32 	%f1184, %f1164;
	mov.f32 	%f1185, %f1165;
	mov.f32 	%f1186, %f1166;
	mov.f32 	%f1187, %f1167;
	mov.f32 	%f1188, %f1168;
	mov.f32 	%f1189, %f1169;
	mov.f32 	%f1190, %f1170;
	mov.f32 	%f1191, %f1472;
	mov.f32 	%f1192, %f1171;
	mov.f32 	%f1193, %f1172;
	mov.f32 	%f1194, %f1173;
	mov.u32 	%r1138, %r1118;
	mov.u32 	%r1139, %r1119;
	mov.u32 	%r1140, %r1120;
	mov.u32 	%r1141, %r1121;
	mov.u32 	%r1142, %r1122;
	mov.u32 	%r1143, %r1123;
	mov.u32 	%r1144, %r1124;
	mov.u32 	%r1145, %r1125;
	mov.u32 	%r1146, %r1126;
	mov.u32 	%r1147, %r1127;
	mov.u32 	%r1148, %r1128;
	mov.u32 	%r1149, %r1129;
	mov.u32 	%r1150, %r1130;
	mov.u32 	%r1151, %r1131;
	mov.u32 	%r1152, %r1132;
	mov.u32 	%r1153, %r1133;
	mov.u32 	%r1154, %r1435;
	mov.u32 	%r1155, %r1134;
	mov.u32 	%r1156, %r1135;
	mov.u32 	%r1157, %r1136;
	@%p228 bra 	$L__BB9_257;
	setp.leu.f32 	%p229, %f1172, %f1472;
	mov.f32 	%f1175, %f1155;
	mov.f32 	%f1176, %f1156;
	mov.f32 	%f1177, %f1157;
	mov.f32 	%f1178, %f1158;
	mov.f32 	%f1179, %f1159;
	mov.f32 	%f1180, %f1160;
	mov.f32 	%f1181, %f1161;
	mov.f32 	%f1182, %f1162;
	mov.f32 	%f1183, %f1163;
	mov.f32 	%f1184, %f1164;
	mov.f32 	%f1185, %f1165;
	mov.f32 	%f1186, %f1166;
	mov.f32 	%f1187, %f1167;
	mov.f32 	%f1188, %f1168;
	mov.f32 	%f1189, %f1169;
	mov.f32 	%f1190, %f1170;
	mov.f32 	%f1191, %f1171;
	mov.f32 	%f1192, %f1472;
	mov.f32 	%f1193, %f1172;
	mov.f32 	%f1194, %f1173;
	mov.u32 	%r1138, %r1118;
	mov.u32 	%r1139, %r1119;
	mov.u32 	%r1140, %r1120;
	mov.u32 	%r1141, %r1121;
	mov.u32 	%r1142, %r1122;
	mov.u32 	%r1143, %r1123;
	mov.u32 	%r1144, %r1124;
	mov.u32 	%r1145, %r1125;
	mov.u32 	%r1146, %r1126;
	mov.u32 	%r1147, %r1127;
	mov.u32 	%r1148, %r1128;
	mov.u32 	%r1149, %r1129;
	mov.u32 	%r1150, %r1130;
	mov.u32 	%r1151, %r1131;
	mov.u32 	%r1152, %r1132;
	mov.u32 	%r1153, %r1133;
	mov.u32 	%r1154, %r1134;
	mov.u32 	%r1155, %r1435;
	mov.u32 	%r1156, %r1135;
	mov.u32 	%r1157, %r1136;
	@%p229 bra 	$L__BB9_257;
	setp.leu.f32 	%p230, %f1173, %f1472;
	mov.f32 	%f1175, %f1155;
	mov.f32 	%f1176, %f1156;
	mov.f32 	%f1177, %f1157;
	mov.f32 	%f1178, %f1158;
	mov.f32 	%f1179, %f1159;
	mov.f32 	%f1180, %f1160;
	mov.f32 	%f1181, %f1161;
	mov.f32 	%f1182, %f1162;
	mov.f32 	%f1183, %f1163;
	mov.f32 	%f1184, %f1164;
	mov.f32 	%f1185, %f1165;
	mov.f32 	%f1186, %f1166;
	mov.f32 	%f1187, %f1167;
	mov.f32 	%f1188, %f1168;
	mov.f32 	%f1189, %f1169;
	mov.f32 	%f1190, %f1170;
	mov.f32 	%f1191, %f1171;
	mov.f32 	%f1192, %f1172;
	mov.f32 	%f1193, %f1472;
	mov.f32 	%f1194, %f1173;
	mov.u32 	%r1138, %r1118;
	mov.u32 	%r1139, %r1119;
	mov.u32 	%r1140, %r1120;
	mov.u32 	%r1141, %r1121;
	mov.u32 	%r1142, %r1122;
	mov.u32 	%r1143, %r1123;
	mov.u32 	%r1144, %r1124;
	mov.u32 	%r1145, %r1125;
	mov.u32 	%r1146, %r1126;
	mov.u32 	%r1147, %r1127;
	mov.u32 	%r1148, %r1128;
	mov.u32 	%r1149, %r1129;
	mov.u32 	%r1150, %r1130;
	mov.u32 	%r1151, %r1131;
	mov.u32 	%r1152, %r1132;
	mov.u32 	%r1153, %r1133;
	mov.u32 	%r1154, %r1134;
	mov.u32 	%r1155, %r1135;
	mov.u32 	%r1156, %r1435;
	mov.u32 	%r1157, %r1136;
	@%p230 bra 	$L__BB9_257;
	setp.leu.f32 	%p231, %f1492, %f1472;
	mov.f32 	%f1175, %f1155;
	mov.f32 	%f1176, %f1156;
	mov.f32 	%f1177, %f1157;
	mov.f32 	%f1178, %f1158;
	mov.f32 	%f1179, %f1159;
	mov.f32 	%f1180, %f1160;
	mov.f32 	%f1181, %f1161;
	mov.f32 	%f1182, %f1162;
	mov.f32 	%f1183, %f1163;
	mov.f32 	%f1184, %f1164;
	mov.f32 	%f1185, %f1165;
	mov.f32 	%f1186, %f1166;
	mov.f32 	%f1187, %f1167;
	mov.f32 	%f1188, %f1168;
	mov.f32 	%f1189, %f1169;
	mov.f32 	%f1190, %f1170;
	mov.f32 	%f1191, %f1171;
	mov.f32 	%f1192, %f1172;
	mov.f32 	%f1193, %f1173;
	mov.f32 	%f1194, %f1472;
	mov.u32 	%r1138, %r1118;
	mov.u32 	%r1139, %r1119;
	mov.u32 	%r1140, %r1120;
	mov.u32 	%r1141, %r1121;
	mov.u32 	%r1142, %r1122;
	mov.u32 	%r1143, %r1123;
	mov.u32 	%r1144, %r1124;
	mov.u32 	%r1145, %r1125;
	mov.u32 	%r1146, %r1126;
	mov.u32 	%r1147, %r1127;
	mov.u32 	%r1148, %r1128;
	mov.u32 	%r1149, %r1129;
	mov.u32 	%r1150, %r1130;
	mov.u32 	%r1151, %r1131;
	mov.u32 	%r1152, %r1132;
	mov.u32 	%r1153, %r1133;
	mov.u32 	%r1154, %r1134;
	mov.u32 	%r1155, %r1135;
	mov.u32 	%r1156, %r1136;
	mov.u32 	%r1157, %r1435;
	@%p231 bra 	$L__BB9_257;
	mov.f32 	%f1175, %f1155;
	mov.f32 	%f1176, %f1156;
	mov.f32 	%f1177, %f1157;
	mov.f32 	%f1178, %f1158;
	mov.f32 	%f1179, %f1159;
	mov.f32 	%f1180, %f1160;
	mov.f32 	%f1181, %f1161;
	mov.f32 	%f1182, %f1162;
	mov.f32 	%f1183, %f1163;
	mov.f32 	%f1184, %f1164;
	mov.f32 	%f1185, %f1165;
	mov.f32 	%f1186, %f1166;
	mov.f32 	%f1187, %f1167;
	mov.f32 	%f1188, %f1168;
	mov.f32 	%f1189, %f1169;
	mov.f32 	%f1190, %f1170;
	mov.f32 	%f1191, %f1171;
	mov.f32 	%f1192, %f1172;
	mov.f32 	%f1193, %f1173;
	mov.f32 	%f1194, %f1492;
	mov.f32 	%f1492, %f1472;
	mov.u32 	%r1138, %r1118;
	mov.u32 	%r1139, %r1119;
	mov.u32 	%r1140, %r1120;
	mov.u32 	%r1141, %r1121;
	mov.u32 	%r1142, %r1122;
	mov.u32 	%r1143, %r1123;
	mov.u32 	%r1144, %r1124;
	mov.u32 	%r1145, %r1125;
	mov.u32 	%r1146, %r1126;
	mov.u32 	%r1147, %r1127;
	mov.u32 	%r1148, %r1128;
	mov.u32 	%r1149, %r1129;
	mov.u32 	%r1150, %r1130;
	mov.u32 	%r1151, %r1131;
	mov.u32 	%r1152, %r1132;
	mov.u32 	%r1153, %r1133;
	mov.u32 	%r1154, %r1134;
	mov.u32 	%r1155, %r1135;
	mov.u32 	%r1156, %r1136;
	mov.u32 	%r1157, %r1455;
	mov.u32 	%r1455, %r1435;
$L__BB9_257:
	setp.leu.f32 	%p232, %f1175, %f1471;
	mov.f32 	%f1196, %f1471;
	mov.f32 	%f1197, %f1175;
	mov.f32 	%f1198, %f1176;
	mov.f32 	%f1199, %f1177;
	mov.f32 	%f1200, %f1178;
	mov.f32 	%f1201, %f1179;
	mov.f32 	%f1202, %f1180;
	mov.f32 	%f1203, %f1181;
	mov.f32 	%f1204, %f1182;
	mov.f32 	%f1205, %f1183;
	mov.f32 	%f1206, %f1184;
	mov.f32 	%f1207, %f1185;
	mov.f32 	%f1208, %f1186;
	mov.f32 	%f1209, %f1187;
	mov.f32 	%f1210, %f1188;
	mov.f32 	%f1211, %f1189;
	mov.f32 	%f1212, %f1190;
	mov.f32 	%f1213, %f1191;
	mov.f32 	%f1214, %f1192;
	mov.f32 	%f1215, %f1193;
	mov.f32 	%f1216, %f1194;
	mov.u32 	%r1159, %r1434;
	mov.u32 	%r1160, %r1138;
	mov.u32 	%r1161, %r1139;
	mov.u32 	%r1162, %r1140;
	mov.u32 	%r1163, %r1141;
	mov.u32 	%r1164, %r1142;
	mov.u32 	%r1165, %r1143;
	mov.u32 	%r1166, %r1144;
	mov.u32 	%r1167, %r1145;
	mov.u32 	%r1168, %r1146;
	mov.u32 	%r1169, %r1147;
	mov.u32 	%r1170, %r1148;
	mov.u32 	%r1171, %r1149;
	mov.u32 	%r1172, %r1150;
	mov.u32 	%r1173, %r1151;
	mov.u32 	%r1174, %r1152;
	mov.u32 	%r1175, %r1153;
	mov.u32 	%r1176, %r1154;
	mov.u32 	%r1177, %r1155;
	mov.u32 	%r1178, %r1156;
	mov.u32 	%r1179, %r1157;
	@%p232 bra 	$L__BB9_279;
	setp.leu.f32 	%p233, %f1176, %f1471;
	mov.f32 	%f1196, %f1175;
	mov.f32 	%f1197, %f1471;
	mov.f32 	%f1198, %f1176;
	mov.f32 	%f1199, %f1177;
	mov.f32 	%f1200, %f1178;
	mov.f32 	%f1201, %f1179;
	mov.f32 	%f1202, %f1180;
	mov.f32 	%f1203, %f1181;
	mov.f32 	%f1204, %f1182;
	mov.f32 	%f1205, %f1183;
	mov.f32 	%f1206, %f1184;
	mov.f32 	%f1207, %f1185;
	mov.f32 	%f1208, %f1186;
	mov.f32 	%f1209, %f1187;
	mov.f32 	%f1210, %f1188;
	mov.f32 	%f1211, %f1189;
	mov.f32 	%f1212, %f1190;
	mov.f32 	%f1213, %f1191;
	mov.f32 	%f1214, %f1192;
	mov.f32 	%f1215, %f1193;
	mov.f32 	%f1216, %f1194;
	mov.u32 	%r1159, %r1138;
	mov.u32 	%r1160, %r1434;
	mov.u32 	%r1161, %r1139;
	mov.u32 	%r1162, %r1140;
	mov.u32 	%r1163, %r1141;
	mov.u32 	%r1164, %r1142;
	mov.u32 	%r1165, %r1143;
	mov.u32 	%r1166, %r1144;
	mov.u32 	%r1167, %r1145;
	mov.u32 	%r1168, %r1146;
	mov.u32 	%r1169, %r1147;
	mov.u32 	%r1170, %r1148;
	mov.u32 	%r1171, %r1149;
	mov.u32 	%r1172, %r1150;
	mov.u32 	%r1173, %r1151;
	mov.u32 	%r1174, %r1152;
	mov.u32 	%r1175, %r1153;
	mov.u32 	%r1176, %r1154;
	mov.u32 	%r1177, %r1155;
	mov.u32 	%r1178, %r1156;
	mov.u32 	%r1179, %r1157;
	@%p233 bra 	$L__BB9_279;
	setp.leu.f32 	%p234, %f1177, %f1471;
	mov.f32 	%f1196, %f1175;
	mov.f32 	%f1197, %f1176;
	mov.f32 	%f1198, %f1471;
	mov.f32 	%f1199, %f1177;
	mov.f32 	%f1200, %f1178;
	mov.f32 	%f1201, %f1179;
	mov.f32 	%f1202, %f1180;
	mov.f32 	%f1203, %f1181;
	mov.f32 	%f1204, %f1182;
	mov.f32 	%f1205, %f1183;
	mov.f32 	%f1206, %f1184;
	mov.f32 	%f1207, %f1185;
	mov.f32 	%f1208, %f1186;
	mov.f32 	%f1209, %f1187;
	mov.f32 	%f1210, %f1188;
	mov.f32 	%f1211, %f1189;
	mov.f32 	%f1212, %f1190;
	mov.f32 	%f1213, %f1191;
	mov.f32 	%f1214, %f1192;
	mov.f32 	%f1215, %f1193;
	mov.f32 	%f1216, %f1194;
	mov.u32 	%r1159, %r1138;
	mov.u32 	%r1160, %r1139;
	mov.u32 	%r1161, %r1434;
	mov.u32 	%r1162, %r1140;
	mov.u32 	%r1163, %r1141;
	mov.u32 	%r1164, %r1142;
	mov.u32 	%r1165, %r1143;
	mov.u32 	%r1166, %r1144;
	mov.u32 	%r1167, %r1145;
	mov.u32 	%r1168, %r1146;
	mov.u32 	%r1169, %r1147;
	mov.u32 	%r1170, %r1148;
	mov.u32 	%r1171, %r1149;
	mov.u32 	%r1172, %r1150;
	mov.u32 	%r1173, %r1151;
	mov.u32 	%r1174, %r1152;
	mov.u32 	%r1175, %r1153;
	mov.u32 	%r1176, %r1154;
	mov.u32 	%r1177, %r1155;
	mov.u32 	%r1178, %r1156;
	mov.u32 	%r1179, %r1157;
	@%p234 bra 	$L__BB9_279;
	setp.leu.f32 	%p235, %f1178, %f1471;
	mov.f32 	%f1196, %f1175;
	mov.f32 	%f1197, %f1176;
	mov.f32 	%f1198, %f1177;
	mov.f32 	%f1199, %f1471;
	mov.f32 	%f1200, %f1178;
	mov.f32 	%f1201, %f1179;
	mov.f32 	%f1202, %f1180;
	mov.f32 	%f1203, %f1181;
	mov.f32 	%f1204, %f1182;
	mov.f32 	%f1205, %f1183;
	mov.f32 	%f1206, %f1184;
	mov.f32 	%f1207, %f1185;
	mov.f32 	%f1208, %f1186;
	mov.f32 	%f1209, %f1187;
	mov.f32 	%f1210, %f1188;
	mov.f32 	%f1211, %f1189;
	mov.f32 	%f1212, %f1190;
	mov.f32 	%f1213, %f1191;
	mov.f32 	%f1214, %f1192;
	mov.f32 	%f1215, %f1193;
	mov.f32 	%f1216, %f1194;
	mov.u32 	%r1159, %r1138;
	mov.u32 	%r1160, %r1139;
	mov.u32 	%r1161, %r1140;
	mov.u32 	%r1162, %r1434;
	mov.u32 	%r1163, %r1141;
	mov.u32 	%r1164, %r1142;
	mov.u32 	%r1165, %r1143;
	mov.u32 	%r1166, %r1144;
	mov.u32 	%r1167, %r1145;
	mov.u32 	%r1168, %r1146;
	mov.u32 	%r1169, %r1147;
	mov.u32 	%r1170, %r1148;
	mov.u32 	%r1171, %r1149;
	mov.u32 	%r1172, %r1150;
	mov.u32 	%r1173, %r1151;
	mov.u32 	%r1174, %r1152;
	mov.u32 	%r1175, %r1153;
	mov.u32 	%r1176, %r1154;
	mov.u32 	%r1177, %r1155;
	mov.u32 	%r1178, %r1156;
	mov.u32 	%r1179, %r1157;
	@%p235 bra 	$L__BB9_279;
	setp.leu.f32 	%p236, %f1179, %f1471;
	mov.f32 	%f1196, %f1175;
	mov.f32 	%f1197, %f1176;
	mov.f32 	%f1198, %f1177;
	mov.f32 	%f1199, %f1178;
	mov.f32 	%f1200, %f1471;
	mov.f32 	%f1201, %f1179;
	mov.f32 	%f1202, %f1180;
	mov.f32 	%f1203, %f1181;
	mov.f32 	%f1204, %f1182;
	mov.f32 	%f1205, %f1183;
	mov.f32 	%f1206, %f1184;
	mov.f32 	%f1207, %f1185;
	mov.f32 	%f1208, %f1186;
	mov.f32 	%f1209, %f1187;
	mov.f32 	%f1210, %f1188;
	mov.f32 	%f1211, %f1189;
	mov.f32 	%f1212, %f1190;
	mov.f32 	%f1213, %f1191;
	mov.f32 	%f1214, %f1192;
	mov.f32 	%f1215, %f1193;
	mov.f32 	%f1216, %f1194;
	mov.u32 	%r1159, %r1138;
	mov.u32 	%r1160, %r1139;
	mov.u32 	%r1161, %r1140;
	mov.u32 	%r1162, %r1141;
	mov.u32 	%r1163, %r1434;
	mov.u32 	%r1164, %r1142;
	mov.u32 	%r1165, %r1143;
	mov.u32 	%r1166, %r1144;
	mov.u32 	%r1167, %r1145;
	mov.u32 	%r1168, %r1146;
	mov.u32 	%r1169, %r1147;
	mov.u32 	%r1170, %r1148;
	mov.u32 	%r1171, %r1149;
	mov.u32 	%r1172, %r1150;
	mov.u32 	%r1173, %r1151;
	mov.u32 	%r1174, %r1152;
	mov.u32 	%r1175, %r1153;
	mov.u32 	%r1176, %r1154;
	mov.u32 	%r1177, %r1155;
	mov.u32 	%r1178, %r1156;
	mov.u32 	%r1179, %r1157;
	@%p236 bra 	$L__BB9_279;
	setp.leu.f32 	%p237, %f1180, %f1471;
	mov.f32 	%f1196, %f1175;
	mov.f32 	%f1197, %f1176;
	mov.f32 	%f1198, %f1177;
	mov.f32 	%f1199, %f1178;
	mov.f32 	%f1200, %f1179;
	mov.f32 	%f1201, %f1471;
	mov.f32 	%f1202, %f1180;
	mov.f32 	%f1203, %f1181;
	mov.f32 	%f1204, %f1182;
	mov.f32 	%f1205, %f1183;
	mov.f32 	%f1206, %f1184;
	mov.f32 	%f1207, %f1185;
	mov.f32 	%f1208, %f1186;
	mov.f32 	%f1209, %f1187;
	mov.f32 	%f1210, %f1188;
	mov.f32 	%f1211, %f1189;
	mov.f32 	%f1212, %f1190;
	mov.f32 	%f1213, %f1191;
	mov.f32 	%f1214, %f1192;
	mov.f32 	%f1215, %f1193;
	mov.f32 	%f1216, %f1194;
	mov.u32 	%r1159, %r1138;
	mov.u32 	%r1160, %r1139;
	mov.u32 	%r1161, %r1140;
	mov.u32 	%r1162, %r1141;
	mov.u32 	%r1163, %r1142;
	mov.u32 	%r1164, %r1434;
	mov.u32 	%r1165, %r1143;
	mov.u32 	%r1166, %r1144;
	mov.u32 	%r1167, %r1145;
	mov.u32 	%r1168, %r1146;
	mov.u32 	%r1169, %r1147;
	mov.u32 	%r1170, %r1148;
	mov.u32 	%r1171, %r1149;
	mov.u32 	%r1172, %r1150;
	mov.u32 	%r1173, %r1151;
	mov.u32 	%r1174, %r1152;
	mov.u32 	%r1175, %r1153;
	mov.u32 	%r1176, %r1154;
	mov.u32 	%r1177, %r1155;
	mov.u32 	%r1178, %r1156;
	mov.u32 	%r1179, %r1157;
	@%p237 bra 	$L__BB9_279;
	setp.leu.f32 	%p238, %f1181, %f1471;
	mov.f32 	%f1196, %f1175;
	mov.f32 	%f1197, %f1176;
	mov.f32 	%f1198, %f1177;
	mov.f32 	%f1199, %f1178;
	mov.f32 	%f1200, %f1179;
	mov.f32 	%f1201, %f1180;
	mov.f32 	%f1202, %f1471;
	mov.f32 	%f1203, %f1181;
	mov.f32 	%f1204, %f1182;
	mov.f32 	%f1205, %f1183;
	mov.f32 	%f1206, %f1184;
	mov.f32 	%f1207, %f1185;
	mov.f32 	%f1208, %f1186;
	mov.f32 	%f1209, %f1187;
	mov.f32 	%f1210, %f1188;
	mov.f32 	%f1211, %f1189;
	mov.f32 	%f1212, %f1190;
	mov.f32 	%f1213, %f1191;
	mov.f32 	%f1214, %f1192;
	mov.f32 	%f1215, %f1193;
	mov.f32 	%f1216, %f1194;
	mov.u32 	%r1159, %r1138;
	mov.u32 	%r1160, %r1139;
	mov.u32 	%r1161, %r1140;
	mov.u32 	%r1162, %r1141;
	mov.u32 	%r1163, %r1142;
	mov.u32 	%r1164, %r1143;
	mov.u32 	%r1165, %r1434;
	mov.u32 	%r1166, %r1144;
	mov.u32 	%r1167, %r1145;
	mov.u32 	%r1168, %r1146;
	mov.u32 	%r1169, %r1147;
	mov.u32 	%r1170, %r1148;
	mov.u32 	%r1171, %r1149;
	mov.u32 	%r1172, %r1150;
	mov.u32 	%r1173, %r1151;
	mov.u32 	%r1174, %r1152;
	mov.u32 	%r1175, %r1153;
	mov.u32 	%r1176, %r1154;
	mov.u32 	%r1177, %r1155;
	mov.u32 	%r1178, %r1156;
	mov.u32 	%r1179, %r1157;
	@%p238 bra 	$L__BB9_279;
	setp.leu.f32 	%p239, %f1182, %f1471;
	mov.f32 	%f1196, %f1175;
	mov.f32 	%f1197, %f1176;
	mov.f32 	%f1198, %f1177;
	mov.f32 	%f1199, %f1178;
	mov.f32 	%f1200, %f1179;
	mov.f32 	%f1201, %f1180;
	mov.f32 	%f1202, %f1181;
	mov.f32 	%f1203, %f1471;
	mov.f32 	%f1204, %f1182;
	mov.f32 	%f1205, %f1183;
	mov.f32 	%f1206, %f1184;
	mov.f32 	%f1207, %f1185;
	mov.f32 	%f1208, %f1186;
	mov.f32 	%f1209, %f1187;
	mov.f32 	%f1210, %f1188;
	mov.f32 	%f1211, %f1189;
	mov.f32 	%f1212, %f1190;
	mov.f32 	%f1213, %f1191;
	mov.f32 	%f1214, %f1192;
	mov.f32 	%f1215, %f1193;
	mov.f32 	%f1216, %f1194;
	mov.u32 	%r1159, %r1138;
	mov.u32 	%r1160, %r1139;
	mov.u32 	%r1161, %r1140;
	mov.u32 	%r1162, %r1141;
	mov.u32 	%r1163, %r1142;
	mov.u32 	%r1164, %r1143;
	mov.u32 	%r1165, %r1144;
	mov.u32 	%r1166, %r1434;
	mov.u32 	%r1167, %r1145;
	mov.u32 	%r1168, %r1146;
	mov.u32 	%r1169, %r1147;
	mov.u32 	%r1170, %r1148;
	mov.u32 	%r1171, %r1149;
	mov.u32 	%r1172, %r1150;
	mov.u32 	%r1173, %r1151;
	mov.u32 	%r1174, %r1152;
	mov.u32 	%r1175, %r1153;
	mov.u32 	%r1176, %r1154;
	mov.u32 	%r1177, %r1155;
	mov.u32 	%r1178, %r1156;
	mov.u32 	%r1179, %r1157;
	@%p239 bra 	$L__BB9_279;
	setp.leu.f32 	%p240, %f1183, %f1471;
	mov.f32 	%f1196, %f1175;
	mov.f32 	%f1197, %f1176;
	mov.f32 	%f1198, %f1177;
	mov.f32 	%f1199, %f1178;
	mov.f32 	%f1200, %f1179;
	mov.f32 	%f1201, %f1180;
	mov.f32 	%f1202, %f1181;
	mov.f32 	%f1203, %f1182;
	mov.f32 	%f1204, %f1471;
	mov.f32 	%f1205, %f1183;
	mov.f32 	%f1206, %f1184;
	mov.f32 	%f1207, %f1185;
	mov.f32 	%f1208, %f1186;
	mov.f32 	%f1209, %f1187;
	mov.f32 	%f1210, %f1188;
	mov.f32 	%f1211, %f1189;
	mov.f32 	%f1212, %f1190;
	mov.f32 	%f1213, %f1191;
	mov.f32 	%f1214, %f1192;
	mov.f32 	%f1215, %f1193;
	mov.f32 	%f1216, %f1194;
	mov.u32 	%r1159, %r1138;
	mov.u32 	%r1160, %r1139;
	mov.u32 	%r1161, %r1140;
	mov.u32 	%r1162, %r1141;
	mov.u32 	%r1163, %r1142;
	mov.u32 	%r1164, %r1143;
	mov.u32 	%r1165, %r1144;
	mov.u32 	%r1166, %r1145;
	mov.u32 	%r1167, %r1434;
	mov.u32 	%r1168, %r1146;
	mov.u32 	%r1169, %r1147;
	mov.u32 	%r1170, %r1148;
	mov.u32 	%r1171, %r1149;
	mov.u32 	%r1172, %r1150;
	mov.u32 	%r1173, %r1151;
	mov.u32 	%r1174, %r1152;
	mov.u32 	%r1175, %r1153;
	mov.u32 	%r1176, %r1154;
	mov.u32 	%r1177, %r1155;
	mov.u32 	%r1178, %r1156;
	mov.u32 	%r1179, %r1157;
	@%p240 bra 	$L__BB9_279;
	setp.leu.f32 	%p241, %f1184, %f1471;
	mov.f32 	%f1196, %f1175;
	mov.f32 	%f1197, %f1176;
	mov.f32 	%f1198, %f1177;
	mov.f32 	%f1199, %f1178;
	mov.f32 	%f1200, %f1179;
	mov.f32 	%f1201, %f1180;
	mov.f32 	%f1202, %f1181;
	mov.f32 	%f1203, %f1182;
	mov.f32 	%f1204, %f1183;
	mov.f32 	%f1205, %f1471;
	mov.f32 	%f1206, %f1184;
	mov.f32 	%f1207, %f1185;
	mov.f32 	%f1208, %f1186;
	mov.f32 	%f1209, %f1187;
	mov.f32 	%f1210, %f1188;
	mov.f32 	%f1211, %f1189;
	mov.f32 	%f1212, %f1190;
	mov.f32 	%f1213, %f1191;
	mov.f32 	%f1214, %f1192;
	mov.f32 	%f1215, %f1193;
	mov.f32 	%f1216, %f1194;
	mov.u32 	%r1159, %r1138;
	mov.u32 	%r1160, %r1139;
	mov.u32 	%r1161, %r1140;
	mov.u32 	%r1162, %r1141;
	mov.u32 	%r1163, %r1142;
	mov.u32 	%r1164, %r1143;
	mov.u32 	%r1165, %r1144;
	mov.u32 	%r1166, %r1145;
	mov.u32 	%r1167, %r1146;
	mov.u32 	%r1168, %r1434;
	mov.u32 	%r1169, %r1147;
	mov.u32 	%r1170, %r1148;
	mov.u32 	%r1171, %r1149;
	mov.u32 	%r1172, %r1150;
	mov.u32 	%r1173, %r1151;
	mov.u32 	%r1174, %r1152;
	mov.u32 	%r1175, %r1153;
	mov.u32 	%r1176, %r1154;
	mov.u32 	%r1177, %r1155;
	mov.u32 	%r1178, %r1156;
	mov.u32 	%r1179, %r1157;
	@%p241 bra 	$L__BB9_279;
	setp.leu.f32 	%p242, %f1185, %f1471;
	mov.f32 	%f1196, %f1175;
	mov.f32 	%f1197, %f1176;
	mov.f32 	%f1198, %f1177;
	mov.f32 	%f1199, %f1178;
	mov.f32 	%f1200, %f1179;
	mov.f32 	%f1201, %f1180;
	mov.f32 	%f1202, %f1181;
	mov.f32 	%f1203, %f1182;
	mov.f32 	%f1204, %f1183;
	mov.f32 	%f1205, %f1184;
	mov.f32 	%f1206, %f1471;
	mov.f32 	%f1207, %f1185;
	mov.f32 	%f1208, %f1186;
	mov.f32 	%f1209, %f1187;
	mov.f32 	%f1210, %f1188;
	mov.f32 	%f1211, %f1189;
	mov.f32 	%f1212, %f1190;
	mov.f32 	%f1213, %f1191;
	mov.f32 	%f1214, %f1192;
	mov.f32 	%f1215, %f1193;
	mov.f32 	%f1216, %f1194;
	mov.u32 	%r1159, %r1138;
	mov.u32 	%r1160, %r1139;
	mov.u32 	%r1161, %r1140;
	mov.u32 	%r1162, %r1141;
	mov.u32 	%r1163, %r1142;
	mov.u32 	%r1164, %r1143;
	mov.u32 	%r1165, %r1144;
	mov.u32 	%r1166, %r1145;
	mov.u32 	%r1167, %r1146;
	mov.u32 	%r1168, %r1147;
	mov.u32 	%r1169, %r1434;
	mov.u32 	%r1170, %r1148;
	mov.u32 	%r1171, %r1149;
	mov.u32 	%r1172, %r1150;
	mov.u32 	%r1173, %r1151;
	mov.u32 	%r1174, %r1152;
	mov.u32 	%r1175, %r1153;
	mov.u32 	%r1176, %r1154;
	mov.u32 	%r1177, %r1155;
	mov.u32 	%r1178, %r1156;
	mov.u32 	%r1179, %r1157;
	@%p242 bra 	$L__BB9_279;
	setp.leu.f32 	%p243, %f1186, %f1471;
	mov.f32 	%f1196, %f1175;
	mov.f32 	%f1197, %f1176;
	mov.f32 	%f1198, %f1177;
	mov.f32 	%f1199, %f1178;
	mov.f32 	%f1200, %f1179;
	mov.f32 	%f1201, %f1180;
	mov.f32 	%f1202, %f1181;
	mov.f32 	%f1203, %f1182;
	mov.f32 	%f1204, %f1183;
	mov.f32 	%f1205, %f1184;
	mov.f32 	%f1206, %f1185;
	mov.f32 	%f1207, %f1471;
	mov.f32 	%f1208, %f1186;
	mov.f32 	%f1209, %f1187;
	mov.f32 	%f1210, %f1188;
	mov.f32 	%f1211, %f1189;
	mov.f32 	%f1212, %f1190;
	mov.f32 	%f1213, %f1191;
	mov.f32 	%f1214, %f1192;
	mov.f32 	%f1215, %f1193;
	mov.f32 	%f1216, %f1194;
	mov.u32 	%r1159, %r1138;
	mov.u32 	%r1160, %r1139;
	mov.u32 	%r1161, %r1140;
	mov.u32 	%r1162, %r1141;
	mov.u32 	%r1163, %r1142;
	mov.u32 	%r1164, %r1143;
	mov.u32 	%r1165, %r1144;
	mov.u32 	%r1166, %r1145;
	mov.u32 	%r1167, %r1146;
	mov.u32 	%r1168, %r1147;
	mov.u32 	%r1169, %r1148;
	mov.u32 	%r1170, %r1434;
	mov.u32 	%r1171, %r1149;
	mov.u32 	%r1172, %r1150;
	mov.u32 	%r1173, %r1151;
	mov.u32 	%r1174, %r1152;
	mov.u32 	%r1175, %r1153;
	mov.u32 	%r1176, %r1154;
	mov.u32 	%r1177, %r1155;
	mov.u32 	%r1178, %r1156;
	mov.u32 	%r1179, %r1157;
	@%p243 bra 	$L__BB9_279;
	setp.leu.f32 	%p244, %f1187, %f1471;
	mov.f32 	%f1196, %f1175;
	mov.f32 	%f1197, %f1176;
	mov.f32 	%f1198, %f1177;
	mov.f32 	%f1199, %f1178;
	mov.f32 	%f1200, %f1179;
	mov.f32 	%f1201, %f1180;
	mov.f32 	%f1202, %f1181;
	mov.f32 	%f1203, %f1182;
	mov.f32 	%f1204, %f1183;
	mov.f32 	%f1205, %f1184;
	mov.f32 	%f1206, %f1185;
	mov.f32 	%f1207, %f1186;
	mov.f32 	%f1208, %f1471;
	mov.f32 	%f1209, %f1187;
	mov.f32 	%f1210, %f1188;
	mov.f32 	%f1211, %f1189;
	mov.f32 	%f1212, %f1190;
	mov.f32 	%f1213, %f1191;
	mov.f32 	%f1214, %f1192;
	mov.f32 	%f1215, %f1193;
	mov.f32 	%f1216, %f1194;
	mov.u32 	%r1159, %r1138;
	mov.u32 	%r1160, %r1139;
	mov.u32 	%r1161, %r1140;
	mov.u32 	%r1162, %r1141;
	mov.u32 	%r1163, %r1142;
	mov.u32 	%r1164, %r1143;
	mov.u32 	%r1165, %r1144;
	mov.u32 	%r1166, %r1145;
	mov.u32 	%r1167, %r1146;
	mov.u32 	%r1168, %r1147;
	mov.u32 	%r1169, %r1148;
	mov.u32 	%r1170, %r1149;
	mov.u32 	%r1171, %r1434;
	mov.u32 	%r1172, %r1150;
	mov.u32 	%r1173, %r1151;
	mov.u32 	%r1174, %r1152;
	mov.u32 	%r1175, %r1153;
	mov.u32 	%r1176, %r1154;
	mov.u32 	%r1177, %r1155;
	mov.u32 	%r1178, %r1156;
	mov.u32 	%r1179, %r1157;
	@%p244 bra 	$L__BB9_279;
	setp.leu.f32 	%p245, %f1188, %f1471;
	mov.f32 	%f1196, %f1175;
	mov.f32 	%f1197, %f1176;
	mov.f32 	%f1198, %f1177;
	mov.f32 	%f1199, %f1178;
	mov.f32 	%f1200, %f1179;
	mov.f32 	%f1201, %f1180;
	mov.f32 	%f1202, %f1181;
	mov.f32 	%f1203, %f1182;
	mov.f32 	%f1204, %f1183;
	mov.f32 	%f1205, %f1184;
	mov.f32 	%f1206, %f1185;
	mov.f32 	%f1207, %f1186;
	mov.f32 	%f1208, %f1187;
	mov.f32 	%f1209, %f1471;
	mov.f32 	%f1210, %f1188;
	mov.f32 	%f1211, %f1189;
	mov.f32 	%f1212, %f1190;
	mov.f32 	%f1213, %f1191;
	mov.f32 	%f1214, %f1192;
	mov.f32 	%f1215, %f1193;
	mov.f32 	%f1216, %f1194;
	mov.u32 	%r1159, %r1138;
	mov.u32 	%r1160, %r1139;
	mov.u32 	%r1161, %r1140;
	mov.u32 	%r1162, %r1141;
	mov.u32 	%r1163, %r1142;
	mov.u32 	%r1164, %r1143;
	mov.u32 	%r1165, %r1144;
	mov.u32 	%r1166, %r1145;
	mov.u32 	%r1167, %r1146;
	mov.u32 	%r1168, %r1147;
	mov.u32 	%r1169, %r1148;
	mov.u32 	%r1170, %r1149;
	mov.u32 	%r1171, %r1150;
	mov.u32 	%r1172, %r1434;
	mov.u32 	%r1173, %r1151;
	mov.u32 	%r1174, %r1152;
	mov.u32 	%r1175, %r1153;
	mov.u32 	%r1176, %r1154;
	mov.u32 	%r1177, %r1155;
	mov.u32 	%r1178, %r1156;
	mov.u32 	%r1179, %r1157;
	@%p245 bra 	$L__BB9_279;
	setp.leu.f32 	%p246, %f1189, %f1471;
	mov.f32 	%f1196, %f1175;
	mov.f32 	%f1197, %f1176;
	mov.f32 	%f1198, %f1177;
	mov.f32 	%f1199, %f1178;
	mov.f32 	%f1200, %f1179;
	mov.f32 	%f1201, %f1180;
	mov.f32 	%f1202, %f1181;
	mov.f32 	%f1203, %f1182;
	mov.f32 	%f1204, %f1183;
	mov.f32 	%f1205, %f1184;
	mov.f32 	%f1206, %f1185;
	mov.f32 	%f1207, %f1186;
	mov.f32 	%f1208, %f1187;
	mov.f32 	%f1209, %f1188;
	mov.f32 	%f1210, %f1471;
	mov.f32 	%f1211, %f1189;
	mov.f32 	%f1212, %f1190;
	mov.f32 	%f1213, %f1191;
	mov.f32 	%f1214, %f1192;
	mov.f32 	%f1215, %f1193;
	mov.f32 	%f1216, %f1194;
	mov.u32 	%r1159, %r1138;
	mov.u32 	%r1160, %r1139;
	mov.u32 	%r1161, %r1140;
	mov.u32 	%r1162, %r1141;
	mov.u32 	%r1163, %r1142;
	mov.u32 	%r1164, %r1143;
	mov.u32 	%r1165, %r1144;
	mov.u32 	%r1166, %r1145;
	mov.u32 	%r1167, %r1146;
	mov.u32 	%r1168, %r1147;
	mov.u32 	%r1169, %r1148;
	mov.u32 	%r1170, %r1149;
	mov.u32 	%r1171, %r1150;
	mov.u32 	%r1172, %r1151;
	mov.u32 	%r1173, %r1434;
	mov.u32 	%r1174, %r1152;
	mov.u32 	%r1175, %r1153;
	mov.u32 	%r1176, %r1154;
	mov.u32 	%r1177, %r1155;
	mov.u32 	%r1178, %r1156;
	mov.u32 	%r1179, %r1157;
	@%p246 bra 	$L__BB9_279;
	setp.leu.f32 	%p247, %f1190, %f1471;
	mov.f32 	%f1196, %f1175;
	mov.f32 	%f1197, %f1176;
	mov.f32 	%f1198, %f1177;
	mov.f32 	%f1199, %f1178;
	mov.f32 	%f1200, %f1179;
	mov.f32 	%f1201, %f1180;
	mov.f32 	%f1202, %f1181;
	mov.f32 	%f1203, %f1182;
	mov.f32 	%f1204, %f1183;
	mov.f32 	%f1205, %f1184;
	mov.f32 	%f1206, %f1185;
	mov.f32 	%f1207, %f1186;
	mov.f32 	%f1208, %f1187;
	mov.f32 	%f1209, %f1188;
	mov.f32 	%f1210, %f1189;
	mov.f32 	%f1211, %f1471;
	mov.f32 	%f1212, %f1190;
	mov.f32 	%f1213, %f1191;
	mov.f32 	%f1214, %f1192;
	mov.f32 	%f1215, %f1193;
	mov.f32 	%f1216, %f1194;
	mov.u32 	%r1159, %r1138;
	mov.u32 	%r1160, %r1139;
	mov.u32 	%r1161, %r1140;
	mov.u32 	%r1162, %r1141;
	mov.u32 	%r1163, %r1142;
	mov.u32 	%r1164, %r1143;
	mov.u32 	%r1165, %r1144;
	mov.u32 	%r1166, %r1145;
	mov.u32 	%r1167, %r1146;
	mov.u32 	%r1168, %r1147;
	mov.u32 	%r1169, %r1148;
	mov.u32 	%r1170, %r1149;
	mov.u32 	%r1171, %r1150;
	mov.u32 	%r1172, %r1151;
	mov.u32 	%r1173, %r1152;
	mov.u32 	%r1174, %r1434;
	mov.u32 	%r1175, %r1153;
	mov.u32 	%r1176, %r1154;
	mov.u32 	%r1177, %r1155;
	mov.u32 	%r1178, %r1156;
	mov.u32 	%r1179, %r1157;
	@%p247 bra 	$L__BB9_279;
	setp.leu.f32 	%p248, %f1191, %f1471;
	mov.f32 	%f1196, %f1175;
	mov.f32 	%f1197, %f1176;
	mov.f32 	%f1198, %f1177;
	mov.f32 	%f1199, %f1178;
	mov.f32 	%f1200, %f1179;
	mov.f32 	%f1201, %f1180;
	mov.f32 	%f1202, %f1181;
	mov.f32 	%f1203, %f1182;
	mov.f32 	%f1204, %f1183;
	mov.f32 	%f1205, %f1184;
	mov.f32 	%f1206, %f1185;
	mov.f32 	%f1207, %f1186;
	mov.f32 	%f1208, %f1187;
	mov.f32 	%f1209, %f1188;
	mov.f32 	%f1210, %f1189;
	mov.f32 	%f1211, %f1190;
	mov.f32 	%f1212, %f1471;
	mov.f32 	%f1213, %f1191;
	mov.f32 	%f1214, %f1192;
	mov.f32 	%f1215, %f1193;
	mov.f32 	%f1216, %f1194;
	mov.u32 	%r1159, %r1138;
	mov.u32 	%r1160, %r1139;
	mov.u32 	%r1161, %r1140;
	mov.u32 	%r1162, %r1141;
	mov.u32 	%r1163, %r1142;
	mov.u32 	%r1164, %r1143;
	mov.u32 	%r1165, %r1144;
	mov.u32 	%r1166, %r1145;
	mov.u32 	%r1167, %r1146;
	mov.u32 	%r1168, %r1147;
	mov.u32 	%r1169, %r1148;
	mov.u32 	%r1170, %r1149;
	mov.u32 	%r1171, %r1150;
	mov.u32 	%r1172, %r1151;
	mov.u32 	%r1173, %r1152;
	mov.u32 	%r1174, %r1153;
	mov.u32 	%r1175, %r1434;
	mov.u32 	%r1176, %r1154;
	mov.u32 	%r1177, %r1155;
	mov.u32 	%r1178, %r1156;
	mov.u32 	%r1179, %r1157;
	@%p248 bra 	$L__BB9_279;
	setp.leu.f32 	%p249, %f1192, %f1471;
	mov.f32 	%f1196, %f1175;
	mov.f32 	%f1197, %f1176;
	mov.f32 	%f1198, %f1177;
	mov.f32 	%f1199, %f1178;
	mov.f32 	%f1200, %f1179;
	mov.f32 	%f1201, %f1180;
	mov.f32 	%f1202, %f1181;
	mov.f32 	%f1203, %f1182;
	mov.f32 	%f1204, %f1183;
	mov.f32 	%f1205, %f1184;
	mov.f32 	%f1206, %f1185;
	mov.f32 	%f1207, %f1186;
	mov.f32 	%f1208, %f1187;
	mov.f32 	%f1209, %f1188;
	mov.f32 	%f1210, %f1189;
	mov.f32 	%f1211, %f1190;
	mov.f32 	%f1212, %f1191;
	mov.f32 	%f1213, %f1471;
	mov.f32 	%f1214, %f1192;
	mov.f32 	%f1215, %f1193;
	mov.f32 	%f1216, %f1194;
	mov.u32 	%r1159, %r1138;
	mov.u32 	%r1160, %r1139;
	mov.u32 	%r1161, %r1140;
	mov.u32 	%r1162, %r1141;
	mov.u32 	%r1163, %r1142;
	mov.u32 	%r1164, %r1143;
	mov.u32 	%r1165, %r1144;
	mov.u32 	%r1166, %r1145;
	mov.u32 	%r1167, %r1146;
	mov.u32 	%r1168, %r1147;
	mov.u32 	%r1169, %r1148;
	mov.u32 	%r1170, %r1149;
	mov.u32 	%r1171, %r1150;
	mov.u32 	%r1172, %r1151;
	mov.u32 	%r1173, %r1152;
	mov.u32 	%r1174, %r1153;
	mov.u32 	%r1175, %r1154;
	mov.u32 	%r1176, %r1434;
	mov.u32 	%r1177, %r1155;
	mov.u32 	%r1178, %r1156;
	mov.u32 	%r1179, %r1157;
	@%p249 bra 	$L__BB9_279;
	setp.leu.f32 	%p250, %f1193, %f1471;
	mov.f32 	%f1196, %f1175;
	mov.f32 	%f1197, %f1176;
	mov.f32 	%f1198, %f1177;
	mov.f32 	%f1199, %f1178;
	mov.f32 	%f1200, %f1179;
	mov.f32 	%f1201, %f1180;
	mov.f32 	%f1202, %f1181;
	mov.f32 	%f1203, %f1182;
	mov.f32 	%f1204, %f1183;
	mov.f32 	%f1205, %f1184;
	mov.f32 	%f1206, %f1185;
	mov.f32 	%f1207, %f1186;
	mov.f32 	%f1208, %f1187;
	mov.f32 	%f1209, %f1188;
	mov.f32 	%f1210, %f1189;
	mov.f32 	%f1211, %f1190;
	mov.f32 	%f1212, %f1191;
	mov.f32 	%f1213, %f1192;
	mov.f32 	%f1214, %f1471;
	mov.f32 	%f1215, %f1193;
	mov.f32 	%f1216, %f1194;
	mov.u32 	%r1159, %r1138;
	mov.u32 	%r1160, %r1139;
	mov.u32 	%r1161, %r1140;
	mov.u32 	%r1162, %r1141;
	mov.u32 	%r1163, %r1142;
	mov.u32 	%r1164, %r1143;
	mov.u32 	%r1165, %r1144;
	mov.u32 	%r1166, %r1145;
	mov.u32 	%r1167, %r1146;
	mov.u32 	%r1168, %r1147;
	mov.u32 	%r1169, %r1148;
	mov.u32 	%r1170, %r1149;
	mov.u32 	%r1171, %r1150;
	mov.u32 	%r1172, %r1151;
	mov.u32 	%r1173, %r1152;
	mov.u32 	%r1174, %r1153;
	mov.u32 	%r1175, %r1154;
	mov.u32 	%r1176, %r1155;
	mov.u32 	%r1177, %r1434;
	mov.u32 	%r1178, %r1156;
	mov.u32 	%r1179, %r1157;
	@%p250 bra 	$L__BB9_279;
	setp.leu.f32 	%p251, %f1194, %f1471;
	mov.f32 	%f1196, %f1175;
	mov.f32 	%f1197, %f1176;
	mov.f32 	%f1198, %f1177;
	mov.f32 	%f1199, %f1178;
	mov.f32 	%f1200, %f1179;
	mov.f32 	%f1201, %f1180;
	mov.f32 	%f1202, %f1181;
	mov.f32 	%f1203, %f1182;
	mov.f32 	%f1204, %f1183;
	mov.f32 	%f1205, %f1184;
	mov.f32 	%f1206, %f1185;
	mov.f32 	%f1207, %f1186;
	mov.f32 	%f1208, %f1187;
	mov.f32 	%f1209, %f1188;
	mov.f32 	%f1210, %f1189;
	mov.f32 	%f1211, %f1190;
	mov.f32 	%f1212, %f1191;
	mov.f32 	%f1213, %f1192;
	mov.f32 	%f1214, %f1193;
	mov.f32 	%f1215, %f1471;
	mov.f32 	%f1216, %f1194;
	mov.u32 	%r1159, %r1138;
	mov.u32 	%r1160, %r1139;
	mov.u32 	%r1161, %r1140;
	mov.u32 	%r1162, %r1141;
	mov.u32 	%r1163, %r1142;
	mov.u32 	%r1164, %r1143;
	mov.u32 	%r1165, %r1144;
	mov.u32 	%r1166, %r1145;
	mov.u32 	%r1167, %r1146;
	mov.u32 	%r1168, %r1147;
	mov.u32 	%r1169, %r1148;
	mov.u32 	%r1170, %r1149;
	mov.u32 	%r1171, %r1150;
	mov.u32 	%r1172, %r1151;
	mov.u32 	%r1173, %r1152;
	mov.u32 	%r1174, %r1153;
	mov.u32 	%r1175, %r1154;
	mov.u32 	%r1176, %r1155;
	mov.u32 	%r1177, %r1156;
	mov.u32 	%r1178, %r1434;
	mov.u32 	%r1179, %r1157;
	@%p251 bra 	$L__BB9_279;
	setp.leu.f32 	%p252, %f1492, %f1471;
	mov.f32 	%f1196, %f1175;
	mov.f32 	%f1197, %f1176;
	mov.f32 	%f1198, %f1177;
	mov.f32 	%f1199, %f1178;
	mov.f32 	%f1200, %f1179;
	mov.f32 	%f1201, %f1180;
	mov.f32 	%f1202, %f1181;
	mov.f32 	%f1203, %f1182;
	mov.f32 	%f1204, %f1183;
	mov.f32 	%f1205, %f1184;
	mov.f32 	%f1206, %f1185;
	mov.f32 	%f1207, %f1186;
	mov.f32 	%f1208, %f1187;
	mov.f32 	%f1209, %f1188;
	mov.f32 	%f1210, %f1189;
	mov.f32 	%f1211, %f1190;
	mov.f32 	%f1212, %f1191;
	mov.f32 	%f1213, %f1192;
	mov.f32 	%f1214, %f1193;
	mov.f32 	%f1215, %f1194;
	mov.f32 	%f1216, %f1471;
	mov.u32 	%r1159, %r1138;
	mov.u32 	%r1160, %r1139;
	mov.u32 	%r1161, %r1140;
	mov.u32 	%r1162, %r1141;
	mov.u32 	%r1163, %r1142;
	mov.u32 	%r1164, %r1143;
	mov.u32 	%r1165, %r1144;
	mov.u32 	%r1166, %r1145;
	mov.u32 	%r1167, %r1146;
	mov.u32 	%r1168, %r1147;
	mov.u32 	%r1169, %r1148;
	mov.u32 	%r1170, %r1149;
	mov.u32 	%r1171, %r1150;
	mov.u32 	%r1172, %r1151;
	mov.u32 	%r1173, %r1152;
	mov.u32 	%r1174, %r1153;
	mov.u32 	%r1175, %r1154;
	mov.u32 	%r1176, %r1155;
	mov.u32 	%r1177, %r1156;
	mov.u32 	%r1178, %r1157;
	mov.u32 	%r1179, %r1434;
	@%p252 bra 	$L__BB9_279;
	mov.f32 	%f1196, %f1175;
	mov.f32 	%f1197, %f1176;
	mov.f32 	%f1198, %f1177;
	mov.f32 	%f1199, %f1178;
	mov.f32 	%f1200, %f1179;
	mov.f32 	%f1201, %f1180;
	mov.f32 	%f1202, %f1181;
	mov.f32 	%f1203, %f1182;
	mov.f32 	%f1204, %f1183;
	mov.f32 	%f1205, %f1184;
	mov.f32 	%f1206, %f1185;
	mov.f32 	%f1207, %f1186;
	mov.f32 	%f1208, %f1187;
	mov.f32 	%f1209, %f1188;
	mov.f32 	%f1210, %f1189;
	mov.f32 	%f1211, %f1190;
	mov.f32 	%f1212, %f1191;
	mov.f32 	%f1213, %f1192;
	mov.f32 	%f1214, %f1193;
	mov.f32 	%f1215, %f1194;
	mov.f32 	%f1216, %f1492;
	mov.f32 	%f1492, %f1471;
	mov.u32 	%r1159, %r1138;
	mov.u32 	%r1160, %r1139;
	mov.u32 	%r1161, %r1140;
	mov.u32 	%r1162, %r1141;
	mov.u32 	%r1163, %r1142;
	mov.u32 	%r1164, %r1143;
	mov.u32 	%r1165, %r1144;
	mov.u32 	%r1166, %r1145;
	mov.u32 	%r1167, %r1146;
	mov.u32 	%r1168, %r1147;
	mov.u32 	%r1169, %r1148;
	mov.u32 	%r1170, %r1149;
	mov.u32 	%r1171, %r1150;
	mov.u32 	%r1172, %r1151;
	mov.u32 	%r1173, %r1152;
	mov.u32 	%r1174, %r1153;
	mov.u32 	%r1175, %r1154;
	mov.u32 	%r1176, %r1155;
	mov.u32 	%r1177, %r1156;
	mov.u32 	%r1178, %r1157;
	mov.u32 	%r1179, %r1455;
	mov.u32 	%r1455, %r1434;
$L__BB9_279:
	setp.leu.f32 	%p253, %f1196, %f1470;
	mov.f32 	%f1218, %f1470;
	mov.f32 	%f1219, %f1196;
	mov.f32 	%f1220, %f1197;
	mov.f32 	%f1221, %f1198;
	mov.f32 	%f1222, %f1199;
	mov.f32 	%f1223, %f1200;
	mov.f32 	%f1224, %f1201;
	mov.f32 	%f1225, %f1202;
	mov.f32 	%f1226, %f1203;
	mov.f32 	%f1227, %f1204;
	mov.f32 	%f1228, %f1205;
	mov.f32 	%f1229, %f1206;
	mov.f32 	%f1230, %f1207;
	mov.f32 	%f1231, %f1208;
	mov.f32 	%f1232, %f1209;
	mov.f32 	%f1233, %f1210;
	mov.f32 	%f1234, %f1211;
	mov.f32 	%f1235, %f1212;
	mov.f32 	%f1236, %f1213;
	mov.f32 	%f1237, %f1214;
	mov.f32 	%f1238, %f1215;
	mov.f32 	%f1239, %f1216;
	mov.u32 	%r1181, %r1433;
	mov.u32 	%r1182, %r1159;
	mov.u32 	%r1183, %r1160;
	mov.u32 	%r1184, %r1161;
	mov.u32 	%r1185, %r1162;
	mov.u32 	%r1186, %r1163;
	mov.u32 	%r1187, %r1164;
	mov.u32 	%r1188, %r1165;
	mov.u32 	%r1189, %r1166;
	mov.u32 	%r1190, %r1167;
	mov.u32 	%r1191, %r1168;
	mov.u32 	%r1192, %r1169;
	mov.u32 	%r1193, %r1170;
	mov.u32 	%r1194, %r1171;
	mov.u32 	%r1195, %r1172;
	mov.u32 	%r1196, %r1173;
	mov.u32 	%r1197, %r1174;
	mov.u32 	%r1198, %r1175;
	mov.u32 	%r1199, %r1176;
	mov.u32 	%r1200, %r1177;
	mov.u32 	%r1201, %r1178;
	mov.u32 	%r1202, %r1179;
	@%p253 bra 	$L__BB9_302;
	setp.leu.f32 	%p254, %f1197, %f1470;
	mov.f32 	%f1218, %f1196;
	mov.f32 	%f1219, %f1470;
	mov.f32 	%f1220, %f1197;
	mov.f32 	%f1221, %f1198;
	mov.f32 	%f1222, %f1199;
	mov.f32 	%f1223, %f1200;
	mov.f32 	%f1224, %f1201;
	mov.f32 	%f1225, %f1202;
	mov.f32 	%f1226, %f1203;
	mov.f32 	%f1227, %f1204;
	mov.f32 	%f1228, %f1205;
	mov.f32 	%f1229, %f1206;
	mov.f32 	%f1230, %f1207;
	mov.f32 	%f1231, %f1208;
	mov.f32 	%f1232, %f1209;
	mov.f32 	%f1233, %f1210;
	mov.f32 	%f1234, %f1211;
	mov.f32 	%f1235, %f1212;
	mov.f32 	%f1236, %f1213;
	mov.f32 	%f1237, %f1214;
	mov.f32 	%f1238, %f1215;
	mov.f32 	%f1239, %f1216;
	mov.u32 	%r1181, %r1159;
	mov.u32 	%r1182, %r1433;
	mov.u32 	%r1183, %r1160;
	mov.u32 	%r1184, %r1161;
	mov.u32 	%r1185, %r1162;
	mov.u32 	%r1186, %r1163;
	mov.u32 	%r1187, %r1164;
	mov.u32 	%r1188, %r1165;
	mov.u32 	%r1189, %r1166;
	mov.u32 	%r1190, %r1167;
	mov.u32 	%r1191, %r1168;
	mov.u32 	%r1192, %r1169;
	mov.u32 	%r1193, %r1170;
	mov.u32 	%r1194, %r1171;
	mov.u32 	%r1195, %r1172;
	mov.u32 	%r1196, %r1173;
	mov.u32 	%r1197, %r1174;
	mov.u32 	%r1198, %r1175;
	mov.u32 	%r1199, %r1176;
	mov.u32 	%r1200, %r1177;
	mov.u32 	%r1201, %r1178;
	mov.u32 	%r1202, %r1179;
	@%p254 bra 	$L__BB9_302;
	setp.leu.f32 	%p255, %f1198, %f1470;
	mov.f32 	%f1218, %f1196;
	mov.f32 	%f1219, %f1197;
	mov.f32 	%f1220, %f1470;
	mov.f32 	%f1221, %f1198;
	mov.f32 	%f1222, %f1199;
	mov.f32 	%f1223, %f1200;
	mov.f32 	%f1224, %f1201;
	mov.f32 	%f1225, %f1202;
	mov.f32 	%f1226, %f1203;
	mov.f32 	%f1227, %f1204;
	mov.f32 	%f1228, %f1205;
	mov.f32 	%f1229, %f1206;
	mov.f32 	%f1230, %f1207;
	mov.f32 	%f1231, %f1208;
	mov.f32 	%f1232, %f1209;
	mov.f32 	%f1233, %f1210;
	mov.f32 	%f1234, %f1211;
	mov.f32 	%f1235, %f1212;
	mov.f32 	%f1236, %f1213;
	mov.f32 	%f1237, %f1214;
	mov.f32 	%f1238, %f1215;
	mov.f32 	%f1239, %f1216;
	mov.u32 	%r1181, %r1159;
	mov.u32 	%r1182, %r1160;
	mov.u32 	%r1183, %r1433;
	mov.u32 	%r1184, %r1161;
	mov.u32 	%r1185, %r1162;
	mov.u32 	%r1186, %r1163;
	mov.u32 	%r1187, %r1164;
	mov.u32 	%r1188, %r1165;
	mov.u32 	%r1189, %r1166;
	mov.u32 	%r1190, %r1167;
	mov.u32 	%r1191, %r1168;
	mov.u32 	%r1192, %r1169;
	mov.u32 	%r1193, %r1170;
	mov.u32 	%r1194, %r1171;
	mov.u32 	%r1195, %r1172;
	mov.u32 	%r1196, %r1173;
	mov.u32 	%r1197, %r1174;
	mov.u32 	%r1198, %r1175;
	mov.u32 	%r1199, %r1176;
	mov.u32 	%r1200, %r1177;
	mov.u32 	%r1201, %r1178;
	mov.u32 	%r1202, %r1179;
	@%p255 bra 	$L__BB9_302;
	setp.leu.f32 	%p256, %f1199, %f1470;
	mov.f32 	%f1218, %f1196;
	mov.f32 	%f1219, %f1197;
	mov.f32 	%f1220, %f1198;
	mov.f32 	%f1221, %f1470;
	mov.f32 	%f1222, %f1199;
	mov.f32 	%f1223, %f1200;
	mov.f32 	%f1224, %f1201;
	mov.f32 	%f1225, %f1202;
	mov.f32 	%f1226, %f1203;
	mov.f32 	%f1227, %f1204;
	mov.f32 	%f1228, %f1205;
	mov.f32 	%f1229, %f1206;
	mov.f32 	%f1230, %f1207;
	mov.f32 	%f1231, %f1208;
	mov.f32 	%f1232, %f1209;
	mov.f32 	%f1233, %f1210;
	mov.f32 	%f1234, %f1211;
	mov.f32 	%f1235, %f1212;
	mov.f32 	%f1236, %f1213;
	mov.f32 	%f1237, %f1214;
	mov.f32 	%f1238, %f1215;
	mov.f32 	%f1239, %f1216;
	mov.u32 	%r1181, %r1159;
	mov.u32 	%r1182, %r1160;
	mov.u32 	%r1183, %r1161;
	mov.u32 	%r1184, %r1433;
	mov.u32 	%r1185, %r1162;
	mov.u32 	%r1186, %r1163;
	mov.u32 	%r1187, %r1164;
	mov.u32 	%r1188, %r1165;
	mov.u32 	%r1189, %r1166;
	mov.u32 	%r1190, %r1167;
	mov.u32 	%r1191, %r1168;
	mov.u32 	%r1192, %r1169;
	mov.u32 	%r1193, %r1170;
	mov.u32 	%r1194, %r1171;
	mov.u32 	%r1195, %r1172;
	mov.u32 	%r1196, %r1173;
	mov.u32 	%r1197, %r1174;
	mov.u32 	%r1198, %r1175;
	mov.u32 	%r1199, %r1176;
	mov.u32 	%r1200, %r1177;
	mov.u32 	%r1201, %r1178;
	mov.u32 	%r1202, %r1179;
	@%p256 bra 	$L__BB9_302;
	setp.leu.f32 	%p257, %f1200, %f1470;
	mov.f32 	%f1218, %f1196;
	mov.f32 	%f1219, %f1197;
	mov.f32 	%f1220, %f1198;
	mov.f32 	%f1221, %f1199;
	mov.f32 	%f1222, %f1470;
	mov.f32 	%f1223, %f1200;
	mov.f32 	%f1224, %f1201;
	mov.f32 	%f1225, %f1202;
	mov.f32 	%f1226, %f1203;
	mov.f32 	%f1227, %f1204;
	mov.f32 	%f1228, %f1205;
	mov.f32 	%f1229, %f1206;
	mov.f32 	%f1230, %f1207;
	mov.f32 	%f1231, %f1208;
	mov.f32 	%f1232, %f1209;
	mov.f32 	%f1233, %f1210;
	mov.f32 	%f1234, %f1211;
	mov.f32 	%f1235, %f1212;
	mov.f32 	%f1236, %f1213;
	mov.f32 	%f1237, %f1214;
	mov.f32 	%f1238, %f1215;
	mov.f32 	%f1239, %f1216;
	mov.u32 	%r1181, %r1159;
	mov.u32 	%r1182, %r1160;
	mov.u32 	%r1183, %r1161;
	mov.u32 	%r1184, %r1162;
	mov.u32 	%r1185, %r1433;
	mov.u32 	%r1186, %r1163;
	mov.u32 	%r1187, %r1164;
	mov.u32 	%r1188, %r1165;
	mov.u32 	%r1189, %r1166;
	mov.u32 	%r1190, %r1167;
	mov.u32 	%r1191, %r1168;
	mov.u32 	%r1192, %r1169;
	mov.u32 	%r1193, %r1170;
	mov.u32 	%r1194, %r1171;
	mov.u32 	%r1195, %r1172;
	mov.u32 	%r1196, %r1173;
	mov.u32 	%r1197, %r1174;
	mov.u32 	%r1198, %r1175;
	mov.u32 	%r1199, %r1176;
	mov.u32 	%r1200, %r1177;
	mov.u32 	%r1201, %r1178;
	mov.u32 	%r1202, %r1179;
	@%p257 bra 	$L__BB9_302;
	setp.leu.f32 	%p258, %f1201, %f1470;
	mov.f32 	%f1218, %f1196;
	mov.f32 	%f1219, %f1197;
	mov.f32 	%f1220, %f1198;
	mov.f32 	%f1221, %f1199;
	mov.f32 	%f1222, %f1200;
	mov.f32 	%f1223, %f1470;
	mov.f32 	%f1224, %f1201;
	mov.f32 	%f1225, %f1202;
	mov.f32 	%f1226, %f1203;
	mov.f32 	%f1227, %f1204;
	mov.f32 	%f1228, %f1205;
	mov.f32 	%f1229, %f1206;
	mov.f32 	%f1230, %f1207;
	mov.f32 	%f1231, %f1208;
	mov.f32 	%f1232, %f1209;
	mov.f32 	%f1233, %f1210;
	mov.f32 	%f1234, %f1211;
	mov.f32 	%f1235, %f1212;
	mov.f32 	%f1236, %f1213;
	mov.f32 	%f1237, %f1214;
	mov.f32 	%f1238, %f1215;
	mov.f32 	%f1239, %f1216;
	mov.u32 	%r1181, %r1159;
	mov.u32 	%r1182, %r1160;
	mov.u32 	%r1183, %r1161;
	mov.u32 	%r1184, %r1162;
	mov.u32 	%r1185, %r1163;
	mov.u32 	%r1186, %r1433;
	mov.u32 	%r1187, %r1164;
	mov.u32 	%r1188, %r1165;
	mov.u32 	%r1189, %r1166;
	mov.u32 	%r1190, %r1167;
	mov.u32 	%r1191, %r1168;
	mov.u32 	%r1192, %r1169;
	mov.u32 	%r1193, %r1170;
	mov.u32 	%r1194, %r1171;
	mov.u32 	%r1195, %r1172;
	mov.u32 	%r1196, %r1173;
	mov.u32 	%r1197, %r1174;
	mov.u32 	%r1198, %r1175;
	mov.u32 	%r1199, %r1176;
	mov.u32 	%r1200, %r1177;
	mov.u32 	%r1201, %r1178;
	mov.u32 	%r1202, %r1179;
	@%p258 bra 	$L__BB9_302;
	setp.leu.f32 	%p259, %f1202, %f1470;
	mov.f32 	%f1218, %f1196;
	mov.f32 	%f1219, %f1197;
	mov.f32 	%f1220, %f1198;
	mov.f32 	%f1221, %f1199;
	mov.f32 	%f1222, %f1200;
	mov.f32 	%f1223, %f1201;
	mov.f32 	%f1224, %f1470;
	mov.f32 	%f1225, %f1202;
	mov.f32 	%f1226, %f1203;
	mov.f32 	%f1227, %f1204;
	mov.f32 	%f1228, %f1205;
	mov.f32 	%f1229, %f1206;
	mov.f32 	%f1230, %f1207;
	mov.f32 	%f1231, %f1208;
	mov.f32 	%f1232, %f1209;
	mov.f32 	%f1233, %f1210;
	mov.f32 	%f1234, %f1211;
	mov.f32 	%f1235, %f1212;
	mov.f32 	%f1236, %f1213;
	mov.f32 	%f1237, %f1214;
	mov.f32 	%f1238, %f1215;
	mov.f32 	%f1239, %f1216;
	mov.u32 	%r1181, %r1159;
	mov.u32 	%r1182, %r1160;
	mov.u32 	%r1183, %r1161;
	mov.u32 	%r1184, %r1162;
	mov.u32 	%r1185, %r1163;
	mov.u32 	%r1186, %r1164;
	mov.u32 	%r1187, %r1433;
	mov.u32 	%r1188, %r1165;
	mov.u32 	%r1189, %r1166;
	mov.u32 	%r1190, %r1167;
	mov.u32 	%r1191, %r1168;
	mov.u32 	%r1192, %r1169;
	mov.u32 	%r1193, %r1170;
	mov.u32 	%r1194, %r1171;
	mov.u32 	%r1195, %r1172;
	mov.u32 	%r1196, %r1173;
	mov.u32 	%r1197, %r1174;
	mov.u32 	%r1198, %r1175;
	mov.u32 	%r1199, %r1176;
	mov.u32 	%r1200, %r1177;
	mov.u32 	%r1201, %r1178;
	mov.u32 	%r1202, %r1179;
	@%p259 bra 	$L__BB9_302;
	setp.leu.f32 	%p260, %f1203, %f1470;
	mov.f32 	%f1218, %f1196;
	mov.f32 	%f1219, %f1197;
	mov.f32 	%f1220, %f1198;
	mov.f32 	%f1221, %f1199;
	mov.f32 	%f1222, %f1200;
	mov.f32 	%f1223, %f1201;
	mov.f32 	%f1224, %f1202;
	mov.f32 	%f1225, %f1470;
	mov.f32 	%f1226, %f1203;
	mov.f32 	%f1227, %f1204;
	mov.f32 	%f1228, %f1205;
	mov.f32 	%f1229, %f1206;
	mov.f32 	%f1230, %f1207;
	mov.f32 	%f1231, %f1208;
	mov.f32 	%f1232, %f1209;
	mov.f32 	%f1233, %f1210;
	mov.f32 	%f1234, %f1211;
	mov.f32 	%f1235, %f1212;
	mov.f32 	%f1236, %f1213;
	mov.f32 	%f1237, %f1214;
	mov.f32 	%f1238, %f1215;
	mov.f32 	%f1239, %f1216;
	mov.u32 	%r1181, %r1159;
	mov.u32 	%r1182, %r1160;
	mov.u32 	%r1183, %r1161;
	mov.u32 	%r1184, %r1162;
	mov.u32 	%r1185, %r1163;
	mov.u32 	%r1186, %r1164;
	mov.u32 	%r1187, %r1165;
	mov.u32 	%r1188, %r1433;
	mov.u32 	%r1189, %r1166;
	mov.u32 	%r1190, %r1167;
	mov.u32 	%r1191, %r1168;
	mov.u32 	%r1192, %r1169;
	mov.u32 	%r1193, %r1170;
	mov.u32 	%r1194, %r1171;
	mov.u32 	%r1195, %r1172;
	mov.u32 	%r1196, %r1173;
	mov.u32 	%r1197, %r1174;
	mov.u32 	%r1198, %r1175;
	mov.u32 	%r1199, %r1176;
	mov.u32 	%r1200, %r1177;
	mov.u32 	%r1201, %r1178;
	mov.u32 	%r1202, %r1179;
	@%p260 bra 	$L__BB9_302;
	setp.leu.f32 	%p261, %f1204, %f1470;
	mov.f32 	%f1218, %f1196;
	mov.f32 	%f1219, %f1197;
	mov.f32 	%f1220, %f1198;
	mov.f32 	%f1221, %f1199;
	mov.f32 	%f1222, %f1200;
	mov.f32 	%f1223, %f1201;
	mov.f32 	%f1224, %f1202;
	mov.f32 	%f1225, %f1203;
	mov.f32 	%f1226, %f1470;
	mov.f32 	%f1227, %f1204;
	mov.f32 	%f1228, %f1205;
	mov.f32 	%f1229, %f1206;
	mov.f32 	%f1230, %f1207;
	mov.f32 	%f1231, %f1208;
	mov.f32 	%f1232, %f1209;
	mov.f32 	%f1233, %f1210;
	mov.f32 	%f1234, %f1211;
	mov.f32 	%f1235, %f1212;
	mov.f32 	%f1236, %f1213;
	mov.f32 	%f1237, %f1214;
	mov.f32 	%f1238, %f1215;
	mov.f32 	%f1239, %f1216;
	mov.u32 	%r1181, %r1159;
	mov.u32 	%r1182, %r1160;
	mov.u32 	%r1183, %r1161;
	mov.u32 	%r1184, %r1162;
	mov.u32 	%r1185, %r1163;
	mov.u32 	%r1186, %r1164;
	mov.u32 	%r1187, %r1165;
	mov.u32 	%r1188, %r1166;
	mov.u32 	%r1189, %r1433;
	mov.u32 	%r1190, %r1167;
	mov.u32 	%r1191, %r1168;
	mov.u32 	%r1192, %r1169;
	mov.u32 	%r1193, %r1170;
	mov.u32 	%r1194, %r1171;
	mov.u32 	%r1195, %r1172;
	mov.u32 	%r1196, %r1173;
	mov.u32 	%r1197, %r1174;
	mov.u32 	%r1198, %r1175;
	mov.u32 	%r1199, %r1176;
	mov.u32 	%r1200, %r1177;
	mov.u32 	%r1201, %r1178;
	mov.u32 	%r1202, %r1179;
	@%p261 bra 	$L__BB9_302;
	setp.leu.f32 	%p262, %f1205, %f1470;
	mov.f32 	%f1218, %f1196;
	mov.f32 	%f1219, %f1197;
	mov.f32 	%f1220, %f1198;
	mov.f32 	%f1221, %f1199;
	mov.f32 	%f1222, %f1200;
	mov.f32 	%f1223, %f1201;
	mov.f32 	%f1224, %f1202;
	mov.f32 	%f1225, %f1203;
	mov.f32 	%f1226, %f1204;
	mov.f32 	%f1227, %f1470;
	mov.f32 	%f1228, %f1205;
	mov.f32 	%f1229, %f1206;
	mov.f32 	%f1230, %f1207;
	mov.f32 	%f1231, %f1208;
	mov.f32 	%f1232, %f1209;
	mov.f32 	%f1233, %f1210;
	mov.f32 	%f1234, %f1211;
	mov.f32 	%f1235, %f1212;
	mov.f32 	%f1236, %f1213;
	mov.f32 	%f1237, %f1214;
	mov.f32 	%f1238, %f1215;
	mov.f32 	%f1239, %f1216;
	mov.u32 	%r1181, %r1159;
	mov.u32 	%r1182, %r1160;
	mov.u32 	%r1183, %r1161;
	mov.u32 	%r1184, %r1162;
	mov.u32 	%r1185, %r1163;
	mov.u32 	%r1186, %r1164;
	mov.u32 	%r1187, %r1165;
	mov.u32 	%r1188, %r1166;
	mov.u32 	%r1189, %r1167;
	mov.u32 	%r1190, %r1433;
	mov.u32 	%r1191, %r1168;
	mov.u32 	%r1192, %r1169;
	mov.u32 	%r1193, %r1170;
	mov.u32 	%r1194, %r1171;
	mov.u32 	%r1195, %r1172;
	mov.u32 	%r1196, %r1173;
	mov.u32 	%r1197, %r1174;
	mov.u32 	%r1198, %r1175;
	mov.u32 	%r1199, %r1176;
	mov.u32 	%r1200, %r1177;
	mov.u32 	%r1201, %r1178;
	mov.u32 	%r1202, %r1179;
	@%p262 bra 	$L__BB9_302;
	setp.leu.f32 	%p263, %f1206, %f1470;
	mov.f32 	%f1218, %f1196;
	mov.f32 	%f1219, %f1197;
	mov.f32 	%f1220, %f1198;
	mov.f32 	%f1221, %f1199;
	mov.f32 	%f1222, %f1200;
	mov.f32 	%f1223, %f1201;
	mov.f32 	%f1224, %f1202;
	mov.f32 	%f1225, %f1203;
	mov.f32 	%f1226, %f1204;
	mov.f32 	%f1227, %f1205;
	mov.f32 	%f1228, %f1470;
	mov.f32 	%f1229, %f1206;
	mov.f32 	%f1230, %f1207;
	mov.f32 	%f1231, %f1208;
	mov.f32 	%f1232, %f1209;
	mov.f32 	%f1233, %f1210;
	mov.f32 	%f1234, %f1211;
	mov.f32 	%f1235, %f1212;
	mov.f32 	%f1236, %f1213;
	mov.f32 	%f1237, %f1214;
	mov.f32 	%f1238, %f1215;
	mov.f32 	%f1239, %f1216;
	mov.u32 	%r1181, %r1159;
	mov.u32 	%r1182, %r1160;
	mov.u32 	%r1183, %r1161;
	mov.u32 	%r1184, %r1162;
	mov.u32 	%r1185, %r1163;
	mov.u32 	%r1186, %r1164;
	mov.u32 	%r1187, %r1165;
	mov.u32 	%r1188, %r1166;
	mov.u32 	%r1189, %r1167;
	mov.u32 	%r1190, %r1168;
	mov.u32 	%r1191, %r1433;
	mov.u32 	%r1192, %r1169;
	mov.u32 	%r1193, %r1170;
	mov.u32 	%r1194, %r1171;
	mov.u32 	%r1195, %r1172;
	mov.u32 	%r1196, %r1173;
	mov.u32 	%r1197, %r1174;
	mov.u32 	%r1198, %r1175;
	mov.u32 	%r1199, %r1176;
	mov.u32 	%r1200, %r1177;
	mov.u32 	%r1201, %r1178;
	mov.u32 	%r1202, %r1179;
	@%p263 bra 	$L__BB9_302;
	setp.leu.f32 	%p264, %f1207, %f1470;
	mov.f32 	%f1218, %f1196;
	mov.f32 	%f1219, %f1197;
	mov.f32 	%f1220, %f1198;
	mov.f32 	%f1221, %f1199;
	mov.f32 	%f1222, %f1200;
	mov.f32 	%f1223, %f1201;
	mov.f32 	%f1224, %f1202;
	mov.f32 	%f1225, %f1203;
	mov.f32 	%f1226, %f1204;
	mov.f32 	%f1227, %f1205;
	mov.f32 	%f1228, %f1206;
	mov.f32 	%f1229, %f1470;
	mov.f32 	%f1230, %f1207;
	mov.f32 	%f1231, %f1208;
	mov.f32 	%f1232, %f1209;
	mov.f32 	%f1233, %f1210;
	mov.f32 	%f1234, %f1211;
	mov.f32 	%f1235, %f1212;
	mov.f32 	%f1236, %f1213;
	mov.f32 	%f1237, %f1214;
	mov.f32 	%f1238, %f1215;
	mov.f32 	%f1239, %f1216;
	mov.u32 	%r1181, %r1159;
	mov.u32 	%r1182, %r1160;
	mov.u32 	%r1183, %r1161;
	mov.u32 	%r1184, %r1162;
	mov.u32 	%r1185, %r1163;
	mov.u32 	%r1186, %r1164;
	mov.u32 	%r1187, %r1165;
	mov.u32 	%r1188, %r1166;
	mov.u32 	%r1189, %r1167;
	mov.u32 	%r1190, %r1168;
	mov.u32 	%r1191, %r1169;
	mov.u32 	%r1192, %r1433;
	mov.u32 	%r1193, %r1170;
	mov.u32 	%r1194, %r1171;
	mov.u32 	%r1195, %r1172;
	mov.u32 	%r1196, %r1173;
	mov.u32 	%r1197, %r1174;
	mov.u32 	%r1198, %r1175;
	mov.u32 	%r1199, %r1176;
	mov.u32 	%r1200, %r1177;
	mov.u32 	%r1201, %r1178;
	mov.u32 	%r1202, %r1179;
	@%p264 bra 	$L__BB9_302;
	setp.leu.f32 	%p265, %f1208, %f1470;
	mov.f32 	%f1218, %f1196;
	mov.f32 	%f1219, %f1197;
	mov.f32 	%f1220, %f1198;
	mov.f32 	%f1221, %f1199;
	mov.f32 	%f1222, %f1200;
	mov.f32 	%f1223, %f1201;
	mov.f32 	%f1224, %f1202;
	mov.f32 	%f1225, %f1203;
	mov.f32 	%f1226, %f1204;
	mov.f32 	%f1227, %f1205;
	mov.f32 	%f1228, %f1206;
	mov.f32 	%f1229, %f1207;
	mov.f32 	%f1230, %f1470;
	mov.f32 	%f1231, %f1208;
	mov.f32 	%f1232, %f1209;
	mov.f32 	%f1233, %f1210;
	mov.f32 	%f1234, %f1211;
	mov.f32 	%f1235, %f1212;
	mov.f32 	%f1236, %f1213;
	mov.f32 	%f1237, %f1214;
	mov.f32 	%f1238, %f1215;
	mov.f32 	%f1239, %f1216;
	mov.u32 	%r1181, %r1159;
	mov.u32 	%r1182, %r1160;
	mov.u32 	%r1183, %r1161;
	mov.u32 	%r1184, %r1162;
	mov.u32 	%r1185, %r1163;
	mov.u32 	%r1186, %r1164;
	mov.u32 	%r1187, %r1165;
	mov.u32 	%r1188, %r1166;
	mov.u32 	%r1189, %r1167;
	mov.u32 	%r1190, %r1168;
	mov.u32 	%r1191, %r1169;
	mov.u32 	%r1192, %r1170;
	mov.u32 	%r1193, %r1433;
	mov.u32 	%r1194, %r1171;
	mov.u32 	%r1195, %r1172;
	mov.u32 	%r1196, %r1173;
	mov.u32 	%r1197, %r1174;
	mov.u32 	%r1198, %r1175;
	mov.u32 	%r1199, %r1176;
	mov.u32 	%r1200, %r1177;
	mov.u32 	%r1201, %r1178;
	mov.u32 	%r1202, %r1179;
	@%p265 bra 	$L__BB9_302;
	setp.leu.f32 	%p266, %f1209, %f1470;
	mov.f32 	%f1218, %f1196;
	mov.f32 	%f1219, %f1197;
	mov.f32 	%f1220, %f1198;
	mov.f32 	%f1221, %f1199;
	mov.f32 	%f1222, %f1200;
	mov.f32 	%f1223, %f1201;
	mov.f32 	%f1224, %f1202;
	mov.f32 	%f1225, %f1203;
	mov.f32 	%f1226, %f1204;
	mov.f32 	%f1227, %f1205;
	mov.f32 	%f1228, %f1206;
	mov.f32 	%f1229, %f1207;
	mov.f32 	%f1230, %f1208;
	mov.f32 	%f1231, %f1470;
	mov.f32 	%f1232, %f1209;
	mov.f32 	%f1233, %f1210;
	mov.f32 	%f1234, %f1211;
	mov.f32 	%f1235, %f1212;
	mov.f32 	%f1236, %f1213;
	mov.f32 	%f1237, %f1214;
	mov.f32 	%f1238, %f1215;
	mov.f32 	%f1239, %f1216;
	mov.u32 	%r1181, %r1159;
	mov.u32 	%r1182, %r1160;
	mov.u32 	%r1183, %r1161;
	mov.u32 	%r1184, %r1162;
	mov.u32 	%r1185, %r1163;
	mov.u32 	%r1186, %r1164;
	mov.u32 	%r1187, %r1165;
	mov.u32 	%r1188, %r1166;
	mov.u32 	%r1189, %r1167;
	mov.u32 	%r1190, %r1168;
	mov.u32 	%r1191, %r1169;
	mov.u32 	%r1192, %r1170;
	mov.u32 	%r1193, %r1171;
	mov.u32 	%r1194, %r1433;
	mov.u32 	%r1195, %r1172;
	mov.u32 	%r1196, %r1173;
	mov.u32 	%r1197, %r1174;
	mov.u32 	%r1198, %r1175;
	mov.u32 	%r1199, %r1176;
	mov.u32 	%r1200, %r1177;
	mov.u32 	%r1201, %r1178;
	mov.u32 	%r1202, %r1179;
	@%p266 bra 	$L__BB9_302;
	setp.leu.f32 	%p267, %f1210, %f1470;
	mov.f32 	%f1218, %f1196;
	mov.f32 	%f1219, %f1197;
	mov.f32 	%f1220, %f1198;
	mov.f32 	%f1221, %f1199;
	mov.f32 	%f1222, %f1200;
	mov.f32 	%f1223, %f1201;
	mov.f32 	%f1224, %f1202;
	mov.f32 	%f1225, %f1203;
	mov.f32 	%f1226, %f1204;
	mov.f32 	%f1227, %f1205;
	mov.f32 	%f1228, %f1206;
	mov.f32 	%f1229, %f1207;
	mov.f32 	%f1230, %f1208;
	mov.f32 	%f1231, %f1209;
	mov.f32 	%f1232, %f1470;
	mov.f32 	%f1233, %f1210;
	mov.f32 	%f1234, %f1211;
	mov.f32 	%f1235, %f1212;
	mov.f32 	%f1236, %f1213;
	mov.f32 	%f1237, %f1214;
	mov.f32 	%f1238, %f1215;
	mov.f32 	%f1239, %f1216;
	mov.u32 	%r1181, %r1159;
	mov.u32 	%r1182, %r1160;
	mov.u32 	%r1183, %r1161;
	mov.u32 	%r1184, %r1162;
	mov.u32 	%r1185, %r1163;
	mov.u32 	%r1186, %r1164;
	mov.u32 	%r1187, %r1165;
	mov.u32 	%r1188, %r1166;
	mov.u32 	%r1189, %r1167;
	mov.u32 	%r1190, %r1168;
	mov.u32 	%r1191, %r1169;
	mov.u32 	%r1192, %r1170;
	mov.u32 	%r1193, %r1171;
	mov.u32 	%r1194, %r1172;
	mov.u32 	%r1195, %r1433;
	mov.u32 	%r1196, %r1173;
	mov.u32 	%r1197, %r1174;
	mov.u32 	%r1198, %r1175;
	mov.u32 	%r1199, %r1176;
	mov.u32 	%r1200, %r1177;
	mov.u32 	%r1201, %r1178;
	mov.u32 	%r1202, %r1179;
	@%p267 bra 	$L__BB9_302;
	setp.leu.f32 	%p268, %f1211, %f1470;
	mov.f32 	%f1218, %f1196;
	mov.f32 	%f1219, %f1197;
	mov.f32 	%f1220, %f1198;
	mov.f32 	%f1221, %f1199;
	mov.f32 	%f1222, %f1200;
	mov.f32 	%f1223, %f1201;
	mov.f32 	%f1224, %f1202;
	mov.f32 	%f1225, %f1203;
	mov.f32 	%f1226, %f1204;
	mov.f32 	%f1227, %f1205;
	mov.f32 	%f1228, %f1206;
	mov.f32 	%f1229, %f1207;
	mov.f32 	%f1230, %f1208;
	mov.f32 	%f1231, %f1209;
	mov.f32 	%f1232, %f1210;
	mov.f32 	%f1233, %f1470;
	mov.f32 	%f1234, %f1211;
	mov.f32 	%f1235, %f1212;
	mov.f32 	%f1236, %f1213;
	mov.f32 	%f1237, %f1214;
	mov.f32 	%f1238, %f1215;
	mov.f32 	%f1239, %f1216;
	mov.u32 	%r1181, %r1159;
	mov.u32 	%r1182, %r1160;
	mov.u32 	%r1183, %r1161;
	mov.u32 	%r1184, %r1162;
	mov.u32 	%r1185, %r1163;
	mov.u32 	%r1186, %r1164;
	mov.u32 	%r1187, %r1165;
	mov.u32 	%r1188, %r1166;
	mov.u32 	%r1189, %r1167;
	mov.u32 	%r1190, %r1168;
	mov.u32 	%r1191, %r1169;
	mov.u32 	%r1192, %r1170;
	mov.u32 	%r1193, %r1171;
	mov.u32 	%r1194, %r1172;
	mov.u32 	%r1195, %r1173;
	mov.u32 	%r1196, %r1433;
	mov.u32 	%r1197, %r1174;
	mov.u32 	%r1198, %r1175;
	mov.u32 	%r1199, %r1176;
	mov.u32 	%r1200, %r1177;
	mov.u32 	%r1201, %r1178;
	mov.u32 	%r1202, %r1179;
	@%p268 bra 	$L__BB9_302;
	setp.leu.f32 	%p269, %f1212, %f1470;
	mov.f32 	%f1218, %f1196;
	mov.f32 	%f1219, %f1197;
	mov.f32 	%f1220, %f1198;
	mov.f32 	%f1221, %f1199;
	mov.f32 	%f1222, %f1200;
	mov.f32 	%f1223, %f1201;
	mov.f32 	%f1224, %f1202;
	mov.f32 	%f1225, %f1203;
	mov.f32 	%f1226, %f1204;
	mov.f32 	%f1227, %f1205;
	mov.f32 	%f1228, %f1206;
	mov.f32 	%f1229, %f1207;
	mov.f32 	%f1230, %f1208;
	mov.f32 	%f1231, %f1209;
	mov.f32 	%f1232, %f1210;
	mov.f32 	%f1233, %f1211;
	mov.f32 	%f1234, %f1470;
	mov.f32 	%f1235, %f1212;
	mov.f32 	%f1236, %f1213;
	mov.f32 	%f1237, %f1214;
	mov.f32 	%f1238, %f1215;
	mov.f32 	%f1239, %f1216;
	mov.u32 	%r1181, %r1159;
	mov.u32 	%r1182, %r1160;
	mov.u32 	%r1183, %r1161;
	mov.u32 	%r1184, %r1162;
	mov.u32 	%r1185, %r1163;
	mov.u32 	%r1186, %r1164;
	mov.u32 	%r1187, %r1165;
	mov.u32 	%r1188, %r1166;
	mov.u32 	%r1189, %r1167;
	mov.u32 	%r1190, %r1168;
	mov.u32 	%r1191, %r1169;
	mov.u32 	%r1192, %r1170;
	mov.u32 	%r1193, %r1171;
	mov.u32 	%r1194, %r1172;
	mov.u32 	%r1195, %r1173;
	mov.u32 	%r1196, %r1174;
	mov.u32 	%r1197, %r1433;
	mov.u32 	%r1198, %r1175;
	mov.u32 	%r1199, %r1176;
	mov.u32 	%r1200, %r1177;
	mov.u32 	%r1201, %r1178;
	mov.u32 	%r1202, %r1179;
	@%p269 bra 	$L__BB9_302;
	setp.leu.f32 	%p270, %f1213, %f1470;
	mov.f32 	%f1218, %f1196;
	mov.f32 	%f1219, %f1197;
	mov.f32 	%f1220, %f1198;
	mov.f32 	%f1221, %f1199;
	mov.f32 	%f1222, %f1200;
	mov.f32 	%f1223, %f1201;
	mov.f32 	%f1224, %f1202;
	mov.f32 	%f1225, %f1203;
	mov.f32 	%f1226, %f1204;
	mov.f32 	%f1227, %f1205;
	mov.f32 	%f1228, %f1206;
	mov.f32 	%f1229, %f1207;
	mov.f32 	%f1230, %f1208;
	mov.f32 	%f1231, %f1209;
	mov.f32 	%f1232, %f1210;
	mov.f32 	%f1233, %f1211;
	mov.f32 	%f1234, %f1212;
	mov.f32 	%f1235, %f1470;
	mov.f32 	%f1236, %f1213;
	mov.f32 	%f1237, %f1214;
	mov.f32 	%f1238, %f1215;
	mov.f32 	%f1239, %f1216;
	mov.u32 	%r1181, %r1159;
	mov.u32 	%r1182, %r1160;
	mov.u32 	%r1183, %r1161;
	mov.u32 	%r1184, %r1162;
	mov.u32 	%r1185, %r1163;
	mov.u32 	%r1186, %r1164;
	mov.u32 	%r1187, %r1165;
	mov.u32 	%r1188, %r1166;
	mov.u32 	%r1189, %r1167;
	mov.u32 	%r1190, %r1168;
	mov.u32 	%r1191, %r1169;
	mov.u32 	%r1192, %r1170;
	mov.u32 	%r1193, %r1171;
	mov.u32 	%r1194, %r1172;
	mov.u32 	%r1195, %r1173;
	mov.u32 	%r1196, %r1174;
	mov.u32 	%r1197, %r1175;
	mov.u32 	%r1198, %r1433;
	mov.u32 	%r1199, %r1176;
	mov.u32 	%r1200, %r1177;
	mov.u32 	%r1201, %r1178;
	mov.u32 	%r1202, %r1179;
	@%p270 bra 	$L__BB9_302;
	setp.leu.f32 	%p271, %f1214, %f1470;
	mov.f32 	%f1218, %f1196;
	mov.f32 	%f1219, %f1197;
	mov.f32 	%f1220, %f1198;
	mov.f32 	%f1221, %f1199;
	mov.f32 	%f1222, %f1200;
	mov.f32 	%f1223, %f1201;
	mov.f32 	%f1224, %f1202;
	mov.f32 	%f1225, %f1203;
	mov.f32 	%f1226, %f1204;
	mov.f32 	%f1227, %f1205;
	mov.f32 	%f1228, %f1206;
	mov.f32 	%f1229, %f1207;
	mov.f32 	%f1230, %f1208;
	mov.f32 	%f1231, %f1209;
	mov.f32 	%f1232, %f1210;
	mov.f32 	%f1233, %f1211;
	mov.f32 	%f1234, %f1212;
	mov.f32 	%f1235, %f1213;
	mov.f32 	%f1236, %f1470;
	mov.f32 	%f1237, %f1214;
	mov.f32 	%f1238, %f1215;
	mov.f32 	%f1239, %f1216;
	mov.u32 	%r1181, %r1159;
	mov.u32 	%r1182, %r1160;
	mov.u32 	%r1183, %r1161;
	mov.u32 	%r1184, %r1162;
	mov.u32 	%r1185, %r1163;
	mov.u32 	%r1186, %r1164;
	mov.u32 	%r1187, %r1165;
	mov.u32 	%r1188, %r1166;
	mov.u32 	%r1189, %r1167;
	mov.u32 	%r1190, %r1168;
	mov.u32 	%r1191, %r1169;
	mov.u32 	%r1192, %r1170;
	mov.u32 	%r1193, %r1171;
	mov.u32 	%r1194, %r1172;
	mov.u32 	%r1195, %r1173;
	mov.u32 	%r1196, %r1174;
	mov.u32 	%r1197, %r1175;
	mov.u32 	%r1198, %r1176;
	mov.u32 	%r1199, %r1433;
	mov.u32 	%r1200, %r1177;
	mov.u32 	%r1201, %r1178;
	mov.u32 	%r1202, %r1179;
	@%p271 bra 	$L__BB9_302;
	setp.leu.f32 	%p272, %f1215, %f1470;
	mov.f32 	%f1218, %f1196;
	mov.f32 	%f1219, %f1197;
	mov.f32 	%f1220, %f1198;
	mov.f32 	%f1221, %f1199;
	mov.f32 	%f1222, %f1200;
	mov.f32 	%f1223, %f1201;
	mov.f32 	%f1224, %f1202;
	mov.f32 	%f1225, %f1203;
	mov.f32 	%f1226, %f1204;
	mov.f32 	%f1227, %f1205;
	mov.f32 	%f1228, %f1206;
	mov.f32 	%f1229, %f1207;
	mov.f32 	%f1230, %f1208;
	mov.f32 	%f1231, %f1209;
	mov.f32 	%f1232, %f1210;
	mov.f32 	%f1233, %f1211;
	mov.f32 	%f1234, %f1212;
	mov.f32 	%f1235, %f1213;
	mov.f32 	%f1236, %f1214;
	mov.f32 	%f1237, %f1470;
	mov.f32 	%f1238, %f1215;
	mov.f32 	%f1239, %f1216;
	mov.u32 	%r1181, %r1159;
	mov.u32 	%r1182, %r1160;
	mov.u32 	%r1183, %r1161;
	mov.u32 	%r1184, %r1162;
	mov.u32 	%r1185, %r1163;
	mov.u32 	%r1186, %r1164;
	mov.u32 	%r1187, %r1165;
	mov.u32 	%r1188, %r1166;
	mov.u32 	%r1189, %r1167;
	mov.u32 	%r1190, %r1168;
	mov.u32 	%r1191, %r1169;
	mov.u32 	%r1192, %r1170;
	mov.u32 	%r1193, %r1171;
	mov.u32 	%r1194, %r1172;
	mov.u32 	%r1195, %r1173;
	mov.u32 	%r1196, %r1174;
	mov.u32 	%r1197, %r1175;
	mov.u32 	%r1198, %r1176;
	mov.u32 	%r1199, %r1177;
	mov.u32 	%r1200, %r1433;
	mov.u32 	%r1201, %r1178;
	mov.u32 	%r1202, %r1179;
	@%p272 bra 	$L__BB9_302;
	setp.leu.f32 	%p273, %f1216, %f1470;
	mov.f32 	%f1218, %f1196;
	mov.f32 	%f1219, %f1197;
	mov.f32 	%f1220, %f1198;
	mov.f32 	%f1221, %f1199;
	mov.f32 	%f1222, %f1200;
	mov.f32 	%f1223, %f1201;
	mov.f32 	%f1224, %f1202;
	mov.f32 	%f1225, %f1203;
	mov.f32 	%f1226, %f1204;
	mov.f32 	%f1227, %f1205;
	mov.f32 	%f1228, %f1206;
	mov.f32 	%f1229, %f1207;
	mov.f32 	%f1230, %f1208;
	mov.f32 	%f1231, %f1209;
	mov.f32 	%f1232, %f1210;
	mov.f32 	%f1233, %f1211;
	mov.f32 	%f1234, %f1212;
	mov.f32 	%f1235, %f1213;
	mov.f32 	%f1236, %f1214;
	mov.f32 	%f1237, %f1215;
	mov.f32 	%f1238, %f1470;
	mov.f32 	%f1239, %f1216;
	mov.u32 	%r1181, %r1159;
	mov.u32 	%r1182, %r1160;
	mov.u32 	%r1183, %r1161;
	mov.u32 	%r1184, %r1162;
	mov.u32 	%r1185, %r1163;
	mov.u32 	%r1186, %r1164;
	mov.u32 	%r1187, %r1165;
	mov.u32 	%r1188, %r1166;
	mov.u32 	%r1189, %r1167;
	mov.u32 	%r1190, %r1168;
	mov.u32 	%r1191, %r1169;
	mov.u32 	%r1192, %r1170;
	mov.u32 	%r1193, %r1171;
	mov.u32 	%r1194, %r1172;
	mov.u32 	%r1195, %r1173;
	mov.u32 	%r1196, %r1174;
	mov.u32 	%r1197, %r1175;
	mov.u32 	%r1198, %r1176;
	mov.u32 	%r1199, %r1177;
	mov.u32 	%r1200, %r1178;
	mov.u32 	%r1201, %r1433;
	mov.u32 	%r1202, %r1179;
	@%p273 bra 	$L__BB9_302;
	setp.leu.f32 	%p274, %f1492, %f1470;
	mov.f32 	%f1218, %f1196;
	mov.f32 	%f1219, %f1197;
	mov.f32 	%f1220, %f1198;
	mov.f32 	%f1221, %f1199;
	mov.f32 	%f1222, %f1200;
	mov.f32 	%f1223, %f1201;
	mov.f32 	%f1224, %f1202;
	mov.f32 	%f1225, %f1203;
	mov.f32 	%f1226, %f1204;
	mov.f32 	%f1227, %f1205;
	mov.f32 	%f1228, %f1206;
	mov.f32 	%f1229, %f1207;
	mov.f32 	%f1230, %f1208;
	mov.f32 	%f1231, %f1209;
	mov.f32 	%f1232, %f1210;
	mov.f32 	%f1233, %f1211;
	mov.f32 	%f1234, %f1212;
	mov.f32 	%f1235, %f1213;
	mov.f32 	%f1236, %f1214;
	mov.f32 	%f1237, %f1215;
	mov.f32 	%f1238, %f1216;
	mov.f32 	%f1239, %f1470;
	mov.u32 	%r1181, %r1159;
	mov.u32 	%r1182, %r1160;
	mov.u32 	%r1183, %r1161;
	mov.u32 	%r1184, %r1162;
	mov.u32 	%r1185, %r1163;
	mov.u32 	%r1186, %r1164;
	mov.u32 	%r1187, %r1165;
	mov.u32 	%r1188, %r1166;
	mov.u32 	%r1189, %r1167;
	mov.u32 	%r1190, %r1168;
	mov.u32 	%r1191, %r1169;
	mov.u32 	%r1192, %r1170;
	mov.u32 	%r1193, %r1171;
	mov.u32 	%r1194, %r1172;
	mov.u32 	%r1195, %r1173;
	mov.u32 	%r1196, %r1174;
	mov.u32 	%r1197, %r1175;
	mov.u32 	%r1198, %r1176;
	mov.u32 	%r1199, %r1177;
	mov.u32 	%r1200, %r1178;
	mov.u32 	%r1201, %r1179;
	mov.u32 	%r1202, %r1433;
	@%p274 bra 	$L__BB9_302;
	mov.f32 	%f1218, %f1196;
	mov.f32 	%f1219, %f1197;
	mov.f32 	%f1220, %f1198;
	mov.f32 	%f1221, %f1199;
	mov.f32 	%f1222, %f1200;
	mov.f32 	%f1223, %f1201;
	mov.f32 	%f1224, %f1202;
	mov.f32 	%f1225, %f1203;
	mov.f32 	%f1226, %f1204;
	mov.f32 	%f1227, %f1205;
	mov.f32 	%f1228, %f1206;
	mov.f32 	%f1229, %f1207;
	mov.f32 	%f1230, %f1208;
	mov.f32 	%f1231, %f1209;
	mov.f32 	%f1232, %f1210;
	mov.f32 	%f1233, %f1211;
	mov.f32 	%f1234, %f1212;
	mov.f32 	%f1235, %f1213;
	mov.f32 	%f1236, %f1214;
	mov.f32 	%f1237, %f1215;
	mov.f32 	%f1238, %f1216;
	mov.f32 	%f1239, %f1492;
	mov.f32 	%f1492, %f1470;
	mov.u32 	%r1181, %r1159;
	mov.u32 	%r1182, %r1160;
	mov.u32 	%r1183, %r1161;
	mov.u32 	%r1184, %r1162;
	mov.u32 	%r1185, %r1163;
	mov.u32 	%r1186, %r1164;
	mov.u32 	%r1187, %r1165;
	mov.u32 	%r1188, %r1166;
	mov.u32 	%r1189, %r1167;
	mov.u32 	%r1190, %r1168;
	mov.u32 	%r1191, %r1169;
	mov.u32 	%r1192, %r1170;
	mov.u32 	%r1193, %r1171;
	mov.u32 	%r1194, %r1172;
	mov.u32 	%r1195, %r1173;
	mov.u32 	%r1196, %r1174;
	mov.u32 	%r1197, %r1175;
	mov.u32 	%r1198, %r1176;
	mov.u32 	%r1199, %r1177;
	mov.u32 	%r1200, %r1178;
	mov.u32 	%r1201, %r1179;
	mov.u32 	%r1202, %r1455;
	mov.u32 	%r1455, %r1433;
$L__BB9_302:
	setp.leu.f32 	%p275, %f1218, %f1469;
	mov.f32 	%f1241, %f1469;
	mov.f32 	%f1242, %f1218;
	mov.f32 	%f1243, %f1219;
	mov.f32 	%f1244, %f1220;
	mov.f32 	%f1245, %f1221;
	mov.f32 	%f1246, %f1222;
	mov.f32 	%f1247, %f1223;
	mov.f32 	%f1248, %f1224;
	mov.f32 	%f1249, %f1225;
	mov.f32 	%f1250, %f1226;
	mov.f32 	%f1251, %f1227;
	mov.f32 	%f1252, %f1228;
	mov.f32 	%f1253, %f1229;
	mov.f32 	%f1254, %f1230;
	mov.f32 	%f1255, %f1231;
	mov.f32 	%f1256, %f1232;
	mov.f32 	%f1257, %f1233;
	mov.f32 	%f1258, %f1234;
	mov.f32 	%f1259, %f1235;
	mov.f32 	%f1260, %f1236;
	mov.f32 	%f1261, %f1237;
	mov.f32 	%f1262, %f1238;
	mov.f32 	%f1263, %f1239;
	mov.u32 	%r1204, %r1432;
	mov.u32 	%r1205, %r1181;
	mov.u32 	%r1206, %r1182;
	mov.u32 	%r1207, %r1183;
	mov.u32 	%r1208, %r1184;
	mov.u32 	%r1209, %r1185;
	mov.u32 	%r1210, %r1186;
	mov.u32 	%r1211, %r1187;
	mov.u32 	%r1212, %r1188;
	mov.u32 	%r1213, %r1189;
	mov.u32 	%r1214, %r1190;
	mov.u32 	%r1215, %r1191;
	mov.u32 	%r1216, %r1192;
	mov.u32 	%r1217, %r1193;
	mov.u32 	%r1218, %r1194;
	mov.u32 	%r1219, %r1195;
	mov.u32 	%r1220, %r1196;
	mov.u32 	%r1221, %r1197;
	mov.u32 	%r1222, %r1198;
	mov.u32 	%r1223, %r1199;
	mov.u32 	%r1224, %r1200;
	mov.u32 	%r1225, %r1201;
	mov.u32 	%r1226, %r1202;
	@%p275 bra 	$L__BB9_326;
	setp.leu.f32 	%p276, %f1219, %f1469;
	mov.f32 	%f1241, %f1218;
	mov.f32 	%f1242, %f1469;
	mov.f32 	%f1243, %f1219;
	mov.f32 	%f1244, %f1220;
	mov.f32 	%f1245, %f1221;
	mov.f32 	%f1246, %f1222;
	mov.f32 	%f1247, %f1223;
	mov.f32 	%f1248, %f1224;
	mov.f32 	%f1249, %f1225;
	mov.f32 	%f1250, %f1226;
	mov.f32 	%f1251, %f1227;
	mov.f32 	%f1252, %f1228;
	mov.f32 	%f1253, %f1229;
	mov.f32 	%f1254, %f1230;
	mov.f32 	%f1255, %f1231;
	mov.f32 	%f1256, %f1232;
	mov.f32 	%f1257, %f1233;
	mov.f32 	%f1258, %f1234;
	mov.f32 	%f1259, %f1235;
	mov.f32 	%f1260, %f1236;
	mov.f32 	%f1261, %f1237;
	mov.f32 	%f1262, %f1238;
	mov.f32 	%f1263, %f1239;
	mov.u32 	%r1204, %r1181;
	mov.u32 	%r1205, %r1432;
	mov.u32 	%r1206, %r1182;
	mov.u32 	%r1207, %r1183;
	mov.u32 	%r1208, %r1184;
	mov.u32 	%r1209, %r1185;
	mov.u32 	%r1210, %r1186;
	mov.u32 	%r1211, %r1187;
	mov.u32 	%r1212, %r1188;
	mov.u32 	%r1213, %r1189;
	mov.u32 	%r1214, %r1190;
	mov.u32 	%r1215, %r1191;
	mov.u32 	%r1216, %r1192;
	mov.u32 	%r1217, %r1193;
	mov.u32 	%r1218, %r1194;
	mov.u32 	%r1219, %r1195;
	mov.u32 	%r1220, %r1196;
	mov.u32 	%r1221, %r1197;
	mov.u32 	%r1222, %r1198;
	mov.u32 	%r1223, %r1199;
	mov.u32 	%r1224, %r1200;
	mov.u32 	%r1225, %r1201;
	mov.u32 	%r1226, %r1202;
	@%p276 bra 	$L__BB9_326;
	setp.leu.f32 	%p277, %f1220, %f1469;
	mov.f32 	%f1241, %f1218;
	mov.f32 	%f1242, %f1219;
	mov.f32 	%f1243, %f1469;
	mov.f32 	%f1244, %f1220;
	mov.f32 	%f1245, %f1221;
	mov.f32 	%f1246, %f1222;
	mov.f32 	%f1247, %f1223;
	mov.f32 	%f1248, %f1224;
	mov.f32 	%f1249, %f1225;
	mov.f32 	%f1250, %f1226;
	mov.f32 	%f1251, %f1227;
	mov.f32 	%f1252, %f1228;
	mov.f32 	%f1253, %f1229;
	mov.f32 	%f1254, %f1230;
	mov.f32 	%f1255, %f1231;
	mov.f32 	%f1256, %f1232;
	mov.f32 	%f1257, %f1233;
	mov.f32 	%f1258, %f1234;
	mov.f32 	%f1259, %f1235;
	mov.f32 	%f1260, %f1236;
	mov.f32 	%f1261, %f1237;
	mov.f32 	%f1262, %f1238;
	mov.f32 	%f1263, %f1239;
	mov.u32 	%r1204, %r1181;
	mov.u32 	%r1205, %r1182;
	mov.u32 	%r1206, %r1432;
	mov.u32 	%r1207, %r1183;
	mov.u32 	%r1208, %r1184;
	mov.u32 	%r1209, %r1185;
	mov.u32 	%r1210, %r1186;
	mov.u32 	%r1211, %r1187;
	mov.u32 	%r1212, %r1188;
	mov.u32 	%r1213, %r1189;
	mov.u32 	%r1214, %r1190;
	mov.u32 	%r1215, %r1191;
	mov.u32 	%r1216, %r1192;
	mov.u32 	%r1217, %r1193;
	mov.u32 	%r1218, %r1194;
	mov.u32 	%r1219, %r1195;
	mov.u32 	%r1220, %r1196;
	mov.u32 	%r1221, %r1197;
	mov.u32 	%r1222, %r1198;
	mov.u32 	%r1223, %r1199;
	mov.u32 	%r1224, %r1200;
	mov.u32 	%r1225, %r1201;
	mov.u32 	%r1226, %r1202;
	@%p277 bra 	$L__BB9_326;
	setp.leu.f32 	%p278, %f1221, %f1469;
	mov.f32 	%f1241, %f1218;
	mov.f32 	%f1242, %f1219;
	mov.f32 	%f1243, %f1220;
	mov.f32 	%f1244, %f1469;
	mov.f32 	%f1245, %f1221;
	mov.f32 	%f1246, %f1222;
	mov.f32 	%f1247, %f1223;
	mov.f32 	%f1248, %f1224;
	mov.f32 	%f1249, %f1225;
	mov.f32 	%f1250, %f1226;
	mov.f32 	%f1251, %f1227;
	mov.f32 	%f1252, %f1228;
	mov.f32 	%f1253, %f1229;
	mov.f32 	%f1254, %f1230;
	mov.f32 	%f1255, %f1231;
	mov.f32 	%f1256, %f1232;
	mov.f32 	%f1257, %f1233;
	mov.f32 	%f1258, %f1234;
	mov.f32 	%f1259, %f1235;
	mov.f32 	%f1260, %f1236;
	mov.f32 	%f1261, %f1237;
	mov.f32 	%f1262, %f1238;
	mov.f32 	%f1263, %f1239;
	mov.u32 	%r1204, %r1181;
	mov.u32 	%r1205, %r1182;
	mov.u32 	%r1206, %r1183;
	mov.u32 	%r1207, %r1432;
	mov.u32 	%r1208, %r1184;
	mov.u32 	%r1209, %r1185;
	mov.u32 	%r1210, %r1186;
	mov.u32 	%r1211, %r1187;
	mov.u32 	%r1212, %r1188;
	mov.u32 	%r1213, %r1189;
	mov.u32 	%r1214, %r1190;
	mov.u32 	%r1215, %r1191;
	mov.u32 	%r1216, %r1192;
	mov.u32 	%r1217, %r1193;
	mov.u32 	%r1218, %r1194;
	mov.u32 	%r1219, %r1195;
	mov.u32 	%r1220, %r1196;
	mov.u32 	%r1221, %r1197;
	mov.u32 	%r1222, %r1198;
	mov.u32 	%r1223, %r1199;
	mov.u32 	%r1224, %r1200;
	mov.u32 	%r1225, %r1201;
	mov.u32 	%r1226, %r1202;
	@%p278 bra 	$L__BB9_326;
	setp.leu.f32 	%p279, %f1222, %f1469;
	mov.f32 	%f1241, %f1218;
	mov.f32 	%f1242, %f1219;
	mov.f32 	%f1243, %f1220;
	mov.f32 	%f1244, %f1221;
	mov.f32 	%f1245, %f1469;
	mov.f32 	%f1246, %f1222;
	mov.f32 	%f1247, %f1223;
	mov.f32 	%f1248, %f1224;
	mov.f32 	%f1249, %f1225;
	mov.f32 	%f1250, %f1226;
	mov.f32 	%f1251, %f1227;
	mov.f32 	%f1252, %f1228;
	mov.f32 	%f1253, %f1229;
	mov.f32 	%f1254, %f1230;
	mov.f32 	%f1255, %f1231;
	mov.f32 	%f1256, %f1232;
	mov.f32 	%f1257, %f1233;
	mov.f32 	%f1258, %f1234;
	mov.f32 	%f1259, %f1235;
	mov.f32 	%f1260, %f1236;
	mov.f32 	%f1261, %f1237;
	mov.f32 	%f1262, %f1238;
	mov.f32 	%f1263, %f1239;
	mov.u32 	%r1204, %r1181;
	mov.u32 	%r1205, %r1182;
	mov.u32 	%r1206, %r1183;
	mov.u32 	%r1207, %r1184;
	mov.u32 	%r1208, %r1432;
	mov.u32 	%r1209, %r1185;
	mov.u32 	%r1210, %r1186;
	mov.u32 	%r1211, %r1187;
	mov.u32 	%r1212, %r1188;
	mov.u32 	%r1213, %r1189;
	mov.u32 	%r1214, %r1190;
	mov.u32 	%r1215, %r1191;
	mov.u32 	%r1216, %r1192;
	mov.u32 	%r1217, %r1193;
	mov.u32 	%r1218, %r1194;
	mov.u32 	%r1219, %r1195;
	mov.u32 	%r1220, %r1196;
	mov.u32 	%r1221, %r1197;
	mov.u32 	%r1222, %r1198;
	mov.u32 	%r1223, %r1199;
	mov.u32 	%r1224, %r1200;
	mov.u32 	%r1225, %r1201;
	mov.u32 	%r1226, %r1202;
	@%p279 bra 	$L__BB9_326;
	setp.leu.f32 	%p280, %f1223, %f1469;
	mov.f32 	%f1241, %f1218;
	mov.f32 	%f1242, %f1219;
	mov.f32 	%f1243, %f1220;
	mov.f32 	%f1244, %f1221;
	mov.f32 	%f1245, %f1222;
	mov.f32 	%f1246, %f1469;
	mov.f32 	%f1247, %f1223;
	mov.f32 	%f1248, %f1224;
	mov.f32 	%f1249, %f1225;
	mov.f32 	%f1250, %f1226;
	mov.f32 	%f1251, %f1227;
	mov.f32 	%f1252, %f1228;
	mov.f32 	%f1253, %f1229;
	mov.f32 	%f1254, %f1230;
	mov.f32 	%f1255, %f1231;
	mov.f32 	%f1256, %f1232;
	mov.f32 	%f1257, %f1233;
	mov.f32 	%f1258, %f1234;
	mov.f32 	%f1259, %f1235;
	mov.f32 	%f1260, %f1236;
	mov.f32 	%f1261, %f1237;
	mov.f32 	%f1262, %f1238;
	mov.f32 	%f1263, %f1239;
	mov.u32 	%r1204, %r1181;
	mov.u32 	%r1205, %r1182;
	mov.u32 	%r1206, %r1183;
	mov.u32 	%r1207, %r1184;
	mov.u32 	%r1208, %r1185;
	mov.u32 	%r1209, %r1432;
	mov.u32 	%r1210, %r1186;
	mov.u32 	%r1211, %r1187;
	mov.u32 	%r1212, %r1188;
	mov.u32 	%r1213, %r1189;
	mov.u32 	%r1214, %r1190;
	mov.u32 	%r1215, %r1191;
	mov.u32 	%r1216, %r1192;
	mov.u32 	%r1217, %r1193;
	mov.u32 	%r1218, %r1194;
	mov.u32 	%r1219, %r1195;
	mov.u32 	%r1220, %r1196;
	mov.u32 	%r1221, %r1197;
	mov.u32 	%r1222, %r1198;
	mov.u32 	%r1223, %r1199;
	mov.u32 	%r1224, %r1200;
	mov.u32 	%r1225, %r1201;
	mov.u32 	%r1226, %r1202;
	@%p280 bra 	$L__BB9_326;
	setp.leu.f32 	%p281, %f1224, %f1469;
	mov.f32 	%f1241, %f1218;
	mov.f32 	%f1242, %f1219;
	mov.f32 	%f1243, %f1220;
	mov.f32 	%f1244, %f1221;
	mov.f32 	%f1245, %f1222;
	mov.f32 	%f1246, %f1223;
	mov.f32 	%f1247, %f1469;
	mov.f32 	%f1248, %f1224;
	mov.f32 	%f1249, %f1225;
	mov.f32 	%f1250, %f1226;
	mov.f32 	%f1251, %f1227;
	mov.f32 	%f1252, %f1228;
	mov.f32 	%f1253, %f1229;
	mov.f32 	%f1254, %f1230;
	mov.f32 	%f1255, %f1231;
	mov.f32 	%f1256, %f1232;
	mov.f32 	%f1257, %f1233;
	mov.f32 	%f1258, %f1234;
	mov.f32 	%f1259, %f1235;
	mov.f32 	%f1260, %f1236;
	mov.f32 	%f1261, %f1237;
	mov.f32 	%f1262, %f1238;
	mov.f32 	%f1263, %f1239;
	mov.u32 	%r1204, %r1181;
	mov.u32 	%r1205, %r1182;
	mov.u32 	%r1206, %r1183;
	mov.u32 	%r1207, %r1184;
	mov.u32 	%r1208, %r1185;
	mov.u32 	%r1209, %r1186;
	mov.u32 	%r1210, %r1432;
	mov.u32 	%r1211, %r1187;
	mov.u32 	%r1212, %r1188;
	mov.u32 	%r1213, %r1189;
	mov.u32 	%r1214, %r1190;
	mov.u32 	%r1215, %r1191;
	mov.u32 	%r1216, %r1192;
	mov.u32 	%r1217, %r1193;
	mov.u32 	%r1218, %r1194;
	mov.u32 	%r1219, %r1195;
	mov.u32 	%r1220, %r1196;
	mov.u32 	%r1221, %r1197;
	mov.u32 	%r1222, %r1198;
	mov.u32 	%r1223, %r1199;
	mov.u32 	%r1224, %r1200;
	mov.u32 	%r1225, %r1201;
	mov.u32 	%r1226, %r1202;
	@%p281 bra 	$L__BB9_326;
	setp.leu.f32 	%p282, %f1225, %f1469;
	mov.f32 	%f1241, %f1218;
	mov.f32 	%f1242, %f1219;
	mov.f32 	%f1243, %f1220;
	mov.f32 	%f1244, %f1221;
	mov.f32 	%f1245, %f1222;
	mov.f32 	%f1246, %f1223;
	mov.f32 	%f1247, %f1224;
	mov.f32 	%f1248, %f1469;
	mov.f32 	%f1249, %f1225;
	mov.f32 	%f1250, %f1226;
	mov.f32 	%f1251, %f1227;
	mov.f32 	%f1252, %f1228;
	mov.f32 	%f1253, %f1229;
	mov.f32 	%f1254, %f1230;
	mov.f32 	%f1255, %f1231;
	mov.f32 	%f1256, %f1232;
	mov.f32 	%f1257, %f1233;
	mov.f32 	%f1258, %f1234;
	mov.f32 	%f1259, %f1235;
	mov.f32 	%f1260, %f1236;
	mov.f32 	%f1261, %f1237;
	mov.f32 	%f1262, %f1238;
	mov.f32 	%f1263, %f1239;
	mov.u32 	%r1204, %r1181;
	mov.u32 	%r1205, %r1182;
	mov.u32 	%r1206, %r1183;
	mov.u32 	%r1207, %r1184;
	mov.u32 	%r1208, %r1185;
	mov.u32 	%r1209, %r1186;
	mov.u32 	%r1210, %r1187;
	mov.u32 	%r1211, %r1432;
	mov.u32 	%r1212, %r1188;
	mov.u32 	%r1213, %r1189;
	mov.u32 	%r1214, %r1190;
	mov.u32 	%r1215, %r1191;
	mov.u32 	%r1216, %r1192;
	mov.u32 	%r1217, %r1193;
	mov.u32 	%r1218, %r1194;
	mov.u32 	%r1219, %r1195;
	mov.u32 	%r1220, %r1196;
	mov.u32 	%r1221, %r1197;
	mov.u32 	%r1222, %r1198;
	mov.u32 	%r1223, %r1199;
	mov.u32 	%r1224, %r1200;
	mov.u32 	%r1225, %r1201;
	mov.u32 	%r1226, %r1202;
	@%p282 bra 	$L__BB9_326;
	setp.leu.f32 	%p283, %f1226, %f1469;
	mov.f32 	%f1241, %f1218;
	mov.f32 	%f1242, %f1219;
	mov.f32 	%f1243, %f1220;
	mov.f32 	%f1244, %f1221;
	mov.f32 	%f1245, %f1222;
	mov.f32 	%f1246, %f1223;
	mov.f32 	%f1247, %f1224;
	mov.f32 	%f1248, %f1225;
	mov.f32 	%f1249, %f1469;
	mov.f32 	%f1250, %f1226;
	mov.f32 	%f1251, %f1227;
	mov.f32 	%f1252, %f1228;
	mov.f32 	%f1253, %f1229;
	mov.f32 	%f1254, %f1230;
	mov.f32 	%f1255, %f1231;
	mov.f32 	%f1256, %f1232;
	mov.f32 	%f1257, %f1233;
	mov.f32 	%f1258, %f1234;
	mov.f32 	%f1259, %f1235;
	mov.f32 	%f1260, %f1236;
	mov.f32 	%f1261, %f1237;
	mov.f32 	%f1262, %f1238;
	mov.f32 	%f1263, %f1239;
	mov.u32 	%r1204, %r1181;
	mov.u32 	%r1205, %r1182;
	mov.u32 	%r1206, %r1183;
	mov.u32 	%r1207, %r1184;
	mov.u32 	%r1208, %r1185;
	mov.u32 	%r1209, %r1186;
	mov.u32 	%r1210, %r1187;
	mov.u32 	%r1211, %r1188;
	mov.u32 	%r1212, %r1432;
	mov.u32 	%r1213, %r1189;
	mov.u32 	%r1214, %r1190;
	mov.u32 	%r1215, %r1191;
	mov.u32 	%r1216, %r1192;
	mov.u32 	%r1217, %r1193;
	mov.u32 	%r1218, %r1194;
	mov.u32 	%r1219, %r1195;
	mov.u32 	%r1220, %r1196;
	mov.u32 	%r1221, %r1197;
	mov.u32 	%r1222, %r1198;
	mov.u32 	%r1223, %r1199;
	mov.u32 	%r1224, %r1200;
	mov.u32 	%r1225, %r1201;
	mov.u32 	%r1226, %r1202;
	@%p283 bra 	$L__BB9_326;
	setp.leu.f32 	%p284, %f1227, %f1469;
	mov.f32 	%f1241, %f1218;
	mov.f32 	%f1242, %f1219;
	mov.f32 	%f1243, %f1220;
	mov.f32 	%f1244, %f1221;
	mov.f32 	%f1245, %f1222;
	mov.f32 	%f1246, %f1223;
	mov.f32 	%f1247, %f1224;
	mov.f32 	%f1248, %f1225;
	mov.f32 	%f1249, %f1226;
	mov.f32 	%f1250, %f1469;
	mov.f32 	%f1251, %f1227;
	mov.f32 	%f1252, %f1228;
	mov.f32 	%f1253, %f1229;
	mov.f32 	%f1254, %f1230;
	mov.f32 	%f1255, %f1231;
	mov.f32 	%f1256, %f1232;
	mov.f32 	%f1257, %f1233;
	mov.f32 	%f1258, %f1234;
	mov.f32 	%f1259, %f1235;
	mov.f32 	%f1260, %f1236;
	mov.f32 	%f1261, %f1237;
	mov.f32 	%f1262, %f1238;
	mov.f32 	%f1263, %f1239;
	mov.u32 	%r1204, %r1181;
	mov.u32 	%r1205, %r1182;
	mov.u32 	%r1206, %r1183;
	mov.u32 	%r1207, %r1184;
	mov.u32 	%r1208, %r1185;
	mov.u32 	%r1209, %r1186;
	mov.u32 	%r1210, %r1187;
	mov.u32 	%r1211, %r1188;
	mov.u32 	%r1212, %r1189;
	mov.u32 	%r1213, %r1432;
	mov.u32 	%r1214, %r1190;
	mov.u32 	%r1215, %r1191;
	mov.u32 	%r1216, %r1192;
	mov.u32 	%r1217, %r1193;
	mov.u32 	%r1218, %r1194;
	mov.u32 	%r1219, %r1195;
	mov.u32 	%r1220, %r1196;
	mov.u32 	%r1221, %r1197;
	mov.u32 	%r1222, %r1198;
	mov.u32 	%r1223, %r1199;
	mov.u32 	%r1224, %r1200;
	mov.u32 	%r1225, %r1201;
	mov.u32 	%r1226, %r1202;
	@%p284 bra 	$L__BB9_326;
	setp.leu.f32 	%p285, %f1228, %f1469;
	mov.f32 	%f1241, %f1218;
	mov.f32 	%f1242, %f1219;
	mov.f32 	%f1243, %f1220;
	mov.f32 	%f1244, %f1221;
	mov.f32 	%f1245, %f1222;
	mov.f32 	%f1246, %f1223;
	mov.f32 	%f1247, %f1224;
	mov.f32 	%f1248, %f1225;
	mov.f32 	%f1249, %f1226;
	mov.f32 	%f1250, %f1227;
	mov.f32 	%f1251, %f1469;
	mov.f32 	%f1252, %f1228;
	mov.f32 	%f1253, %f1229;
	mov.f32 	%f1254, %f1230;
	mov.f32 	%f1255, %f1231;
	mov.f32 	%f1256, %f1232;
	mov.f32 	%f1257, %f1233;
	mov.f32 	%f1258, %f1234;
	mov.f32 	%f1259, %f1235;
	mov.f32 	%f1260, %f1236;
	mov.f32 	%f1261, %f1237;
	mov.f32 	%f1262, %f1238;
	mov.f32 	%f1263, %f1239;
	mov.u32 	%r1204, %r1181;
	mov.u32 	%r1205, %r1182;
	mov.u32 	%r1206, %r1183;
	mov.u32 	%r1207, %r1184;
	mov.u32 	%r1208, %r1185;
	mov.u32 	%r1209, %r1186;
	mov.u32 	%r1210, %r1187;
	mov.u32 	%r1211, %r1188;
	mov.u32 	%r1212, %r1189;
	mov.u32 	%r1213, %r1190;
	mov.u32 	%r1214, %r1432;
	mov.u32 	%r1215, %r1191;
	mov.u32 	%r1216, %r1192;
	mov.u32 	%r1217, %r1193;
	mov.u32 	%r1218, %r1194;
	mov.u32 	%r1219, %r1195;
	mov.u32 	%r1220, %r1196;
	mov.u32 	%r1221, %r1197;
	mov.u32 	%r1222, %r1198;
	mov.u32 	%r1223, %r1199;
	mov.u32 	%r1224, %r1200;
	mov.u32 	%r1225, %r1201;
	mov.u32 	%r1226, %r1202;
	@%p285 bra 	$L__BB9_326;
	setp.leu.f32 	%p286, %f1229, %f1469;
	mov.f32 	%f1241, %f1218;
	mov.f32 	%f1242, %f1219;
	mov.f32 	%f1243, %f1220;
	mov.f32 	%f1244, %f1221;
	mov.f32 	%f1245, %f1222;
	mov.f32 	%f1246, %f1223;
	mov.f32 	%f1247, %f1224;
	mov.f32 	%f1248, %f1225;
	mov.f32 	%f1249, %f1226;
	mov.f32 	%f1250, %f1227;
	mov.f32 	%f1251, %f1228;
	mov.f32 	%f1252, %f1469;
	mov.f32 	%f1253, %f1229;
	mov.f32 	%f1254, %f1230;
	mov.f32 	%f1255, %f1231;
	mov.f32 	%f1256, %f1232;
	mov.f32 	%f1257, %f1233;
	mov.f32 	%f1258, %f1234;
	mov.f32 	%f1259, %f1235;
	mov.f32 	%f1260, %f1236;
	mov.f32 	%f1261, %f1237;
	mov.f32 	%f1262, %f1238;
	mov.f32 	%f1263, %f1239;
	mov.u32 	%r1204, %r1181;
	mov.u32 	%r1205, %r1182;
	mov.u32 	%r1206, %r1183;
	mov.u32 	%r1207, %r1184;
	mov.u32 	%r1208, %r1185;
	mov.u32 	%r1209, %r1186;
	mov.u32 	%r1210, %r1187;
	mov.u32 	%r1211, %r1188;
	mov.u32 	%r1212, %r1189;
	mov.u32 	%r1213, %r1190;
	mov.u32 	%r1214, %r1191;
	mov.u32 	%r1215, %r1432;
	mov.u32 	%r1216, %r1192;
	mov.u32 	%r1217, %r1193;
	mov.u32 	%r1218, %r1194;
	mov.u32 	%r1219, %r1195;
	mov.u32 	%r1220, %r1196;
	mov.u32 	%r1221, %r1197;
	mov.u32 	%r1222, %r1198;
	mov.u32 	%r1223, %r1199;
	mov.u32 	%r1224, %r1200;
	mov.u32 	%r1225, %r1201;
	mov.u32 	%r1226, %r1202;
	@%p286 bra 	$L__BB9_326;
	setp.leu.f32 	%p287, %f1230, %f1469;
	mov.f32 	%f1241, %f1218;
	mov.f32 	%f1242, %f1219;
	mov.f32 	%f1243, %f1220;
	mov.f32 	%f1244, %f1221;
	mov.f32 	%f1245, %f1222;
	mov.f32 	%f1246, %f1223;
	mov.f32 	%f1247, %f1224;
	mov.f32 	%f1248, %f1225;
	mov.f32 	%f1249, %f1226;
	mov.f32 	%f1250, %f1227;
	mov.f32 	%f1251, %f1228;
	mov.f32 	%f1252, %f1229;
	mov.f32 	%f1253, %f1469;
	mov.f32 	%f1254, %f1230;
	mov.f32 	%f1255, %f1231;
	mov.f32 	%f1256, %f1232;
	mov.f32 	%f1257, %f1233;
	mov.f32 	%f1258, %f1234;
	mov.f32 	%f1259, %f1235;
	mov.f32 	%f1260, %f1236;
	mov.f32 	%f1261, %f1237;
	mov.f32 	%f1262, %f1238;
	mov.f32 	%f1263, %f1239;
	mov.u32 	%r1204, %r1181;
	mov.u32 	%r1205, %r1182;
	mov.u32 	%r1206, %r1183;
	mov.u32 	%r1207, %r1184;
	mov.u32 	%r1208, %r1185;
	mov.u32 	%r1209, %r1186;
	mov.u32 	%r1210, %r1187;
	mov.u32 	%r1211, %r1188;
	mov.u32 	%r1212, %r1189;
	mov.u32 	%r1213, %r1190;
	mov.u32 	%r1214, %r1191;
	mov.u32 	%r1215, %r1192;
	mov.u32 	%r1216, %r1432;
	mov.u32 	%r1217, %r1193;
	mov.u32 	%r1218, %r1194;
	mov.u32 	%r1219, %r1195;
	mov.u32 	%r1220, %r1196;
	mov.u32 	%r1221, %r1197;
	mov.u32 	%r1222, %r1198;
	mov.u32 	%r1223, %r1199;
	mov.u32 	%r1224, %r1200;
	mov.u32 	%r1225, %r1201;
	mov.u32 	%r1226, %r1202;
	@%p287 bra 	$L__BB9_326;
	setp.leu.f32 	%p288, %f1231, %f1469;
	mov.f32 	%f1241, %f1218;
	mov.f32 	%f1242, %f1219;
	mov.f32 	%f1243, %f1220;
	mov.f32 	%f1244, %f1221;
	mov.f32 	%f1245, %f1222;
	mov.f32 	%f1246, %f1223;
	mov.f32 	%f1247, %f1224;
	mov.f32 	%f1248, %f1225;
	mov.f32 	%f1249, %f1226;
	mov.f32 	%f1250, %f1227;
	mov.f32 	%f1251, %f1228;
	mov.f32 	%f1252, %f1229;
	mov.f32 	%f1253, %f1230;
	mov.f32 	%f1254, %f1469;
	mov.f32 	%f1255, %f1231;
	mov.f32 	%f1256, %f1232;
	mov.f32 	%f1257, %f1233;
	mov.f32 	%f1258, %f1234;
	mov.f32 	%f1259, %f1235;
	mov.f32 	%f1260, %f1236;
	mov.f32 	%f1261, %f1237;
	mov.f32 	%f1262, %f1238;
	mov.f32 	%f1263, %f1239;
	mov.u32 	%r1204, %r1181;
	mov.u32 	%r1205, %r1182;
	mov.u32 	%r1206, %r1183;
	mov.u32 	%r1207, %r1184;
	mov.u32 	%r1208, %r1185;
	mov.u32 	%r1209, %r1186;
	mov.u32 	%r1210, %r1187;
	mov.u32 	%r1211, %r1188;
	mov.u32 	%r1212, %r1189;
	mov.u32 	%r1213, %r1190;
	mov.u32 	%r1214, %r1191;
	mov.u32 	%r1215, %r1192;
	mov.u32 	%r1216, %r1193;
	mov.u32 	%r1217, %r1432;
	mov.u32 	%r1218, %r1194;
	mov.u32 	%r1219, %r1195;
	mov.u32 	%r1220, %r1196;
	mov.u32 	%r1221, %r1197;
	mov.u32 	%r1222, %r1198;
	mov.u32 	%r1223, %r1199;
	mov.u32 	%r1224, %r1200;
	mov.u32 	%r1225, %r1201;
	mov.u32 	%r1226, %r1202;
	@%p288 bra 	$L__BB9_326;
	setp.leu.f32 	%p289, %f1232, %f1469;
	mov.f32 	%f1241, %f1218;
	mov.f32 	%f1242, %f1219;
	mov.f32 	%f1243, %f1220;
	mov.f32 	%f1244, %f1221;
	mov.f32 	%f1245, %f1222;
	mov.f32 	%f1246, %f1223;
	mov.f32 	%f1247, %f1224;
	mov.f32 	%f1248, %f1225;
	mov.f32 	%f1249, %f1226;
	mov.f32 	%f1250, %f1227;
	mov.f32 	%f1251, %f1228;
	mov.f32 	%f1252, %f1229;
	mov.f32 	%f1253, %f1230;
	mov.f32 	%f1254, %f1231;
	mov.f32 	%f1255, %f1469;
	mov.f32 	%f1256, %f1232;
	mov.f32 	%f1257, %f1233;
	mov.f32 	%f1258, %f1234;
	mov.f32 	%f1259, %f1235;
	mov.f32 	%f1260, %f1236;
	mov.f32 	%f1261, %f1237;
	mov.f32 	%f1262, %f1238;
	mov.f32 	%f1263, %f1239;
	mov.u32 	%r1204, %r1181;
	mov.u32 	%r1205, %r1182;
	mov.u32 	%r1206, %r1183;
	mov.u32 	%r1207, %r1184;
	mov.u32 	%r1208, %r1185;
	mov.u32 	%r1209, %r1186;
	mov.u32 	%r1210, %r1187;
	mov.u32 	%r1211, %r1188;
	mov.u32 	%r1212, %r1189;
	mov.u32 	%r1213, %r1190;
	mov.u32 	%r1214, %r1191;
	mov.u32 	%r1215, %r1192;
	mov.u32 	%r1216, %r1193;
	mov.u32 	%r1217, %r1194;
	mov.u32 	%r1218, %r1432;
	mov.u32 	%r1219, %r1195;
	mov.u32 	%r1220, %r1196;
	mov.u32 	%r1221, %r1197;
	mov.u32 	%r1222, %r1198;
	mov.u32 	%r1223, %r1199;
	mov.u32 	%r1224, %r1200;
	mov.u32 	%r1225, %r1201;
	mov.u32 	%r1226, %r1202;
	@%p289 bra 	$L__BB9_326;
	setp.leu.f32 	%p290, %f1233, %f1469;
	mov.f32 	%f1241, %f1218;
	mov.f32 	%f1242, %f1219;
	mov.f32 	%f1243, %f1220;
	mov.f32 	%f1244, %f1221;
	mov.f32 	%f1245, %f1222;
	mov.f32 	%f1246, %f1223;
	mov.f32 	%f1247, %f1224;
	mov.f32 	%f1248, %f1225;
	mov.f32 	%f1249, %f1226;
	mov.f32 	%f1250, %f1227;
	mov.f32 	%f1251, %f1228;
	mov.f32 	%f1252, %f1229;
	mov.f32 	%f1253, %f1230;
	mov.f32 	%f1254, %f1231;
	mov.f32 	%f1255, %f1232;
	mov.f32 	%f1256, %f1469;
	mov.f32 	%f1257, %f1233;
	mov.f32 	%f1258, %f1234;
	mov.f32 	%f1259, %f1235;
	mov.f32 	%f1260, %f1236;
	mov.f32 	%f1261, %f1237;
	mov.f32 	%f1262, %f1238;
	mov.f32 	%f1263, %f1239;
	mov.u32 	%r1204, %r1181;
	mov.u32 	%r1205, %r1182;
	mov.u32 	%r1206, %r1183;
	mov.u32 	%r1207, %r1184;
	mov.u32 	%r1208, %r1185;
	mov.u32 	%r1209, %r1186;
	mov.u32 	%r1210, %r1187;
	mov.u32 	%r1211, %r1188;
	mov.u32 	%r1212, %r1189;
	mov.u32 	%r1213, %r1190;
	mov.u32 	%r1214, %r1191;
	mov.u32 	%r1215, %r1192;
	mov.u32 	%r1216, %r1193;
	mov.u32 	%r1217, %r1194;
	mov.u32 	%r1218, %r1195;
	mov.u32 	%r1219, %r1432;
	mov.u32 	%r1220, %r1196;
	mov.u32 	%r1221, %r1197;
	mov.u32 	%r1222, %r1198;
	mov.u32 	%r1223, %r1199;
	mov.u32 	%r1224, %r1200;
	mov.u32 	%r1225, %r1201;
	mov.u32 	%r1226, %r1202;
	@%p290 bra 	$L__BB9_326;
	setp.leu.f32 	%p291, %f1234, %f1469;
	mov.f32 	%f1241, %f1218;
	mov.f32 	%f1242, %f1219;
	mov.f32 	%f1243, %f1220;
	mov.f32 	%f1244, %f1221;
	mov.f32 	%f1245, %f1222;
	mov.f32 	%f1246, %f1223;
	mov.f32 	%f1247, %f1224;
	mov.f32 	%f1248, %f1225;
	mov.f32 	%f1249, %f1226;
	mov.f32 	%f1250, %f1227;
	mov.f32 	%f1251, %f1228;
	mov.f32 	%f1252, %f1229;
	mov.f32 	%f1253, %f1230;
	mov.f32 	%f1254, %f1231;
	mov.f32 	%f1255, %f1232;
	mov.f32 	%f1256, %f1233;
	mov.f32 	%f1257, %f1469;
	mov.f32 	%f1258, %f1234;
	mov.f32 	%f1259, %f1235;
	mov.f32 	%f1260, %f1236;
	mov.f32 	%f1261, %f1237;
	mov.f32 	%f1262, %f1238;
	mov.f32 	%f1263, %f1239;
	mov.u32 	%r1204, %r1181;
	mov.u32 	%r1205, %r1182;
	mov.u32 	%r1206, %r1183;
	mov.u32 	%r1207, %r1184;
	mov.u32 	%r1208, %r1185;
	mov.u32 	%r1209, %r1186;
	mov.u32 	%r1210, %r1187;
	mov.u32 	%r1211, %r1188;
	mov.u32 	%r1212, %r1189;
	mov.u32 	%r1213, %r1190;
	mov.u32 	%r1214, %r1191;
	mov.u32 	%r1215, %r1192;
	mov.u32 	%r1216, %r1193;
	mov.u32 	%r1217, %r1194;
	mov.u32 	%r1218, %r1195;
	mov.u32 	%r1219, %r1196;
	mov.u32 	%r1220, %r1432;
	mov.u32 	%r1221, %r1197;
	mov.u32 	%r1222, %r1198;
	mov.u32 	%r1223, %r1199;
	mov.u32 	%r1224, %r1200;
	mov.u32 	%r1225, %r1201;
	mov.u32 	%r1226, %r1202;
	@%p291 bra 	$L__BB9_326;
	setp.leu.f32 	%p292, %f1235, %f1469;
	mov.f32 	%f1241, %f1218;
	mov.f32 	%f1242, %f1219;
	mov.f32 	%f1243, %f1220;
	mov.f32 	%f1244, %f1221;
	mov.f32 	%f1245, %f1222;
	mov.f32 	%f1246, %f1223;
	mov.f32 	%f1247, %f1224;
	mov.f32 	%f1248, %f1225;
	mov.f32 	%f1249, %f1226;
	mov.f32 	%f1250, %f1227;
	mov.f32 	%f1251, %f1228;
	mov.f32 	%f1252, %f1229;
	mov.f32 	%f1253, %f1230;
	mov.f32 	%f1254, %f1231;
	mov.f32 	%f1255, %f1232;
	mov.f32 	%f1256, %f1233;
	mov.f32 	%f1257, %f1234;
	mov.f32 	%f1258, %f1469;
	mov.f32 	%f1259, %f1235;
	mov.f32 	%f1260, %f1236;
	mov.f32 	%f1261, %f1237;
	mov.f32 	%f1262, %f1238;
	mov.f32 	%f1263, %f1239;
	mov.u32 	%r1204, %r1181;
	mov.u32 	%r1205, %r1182;
	mov.u32 	%r1206, %r1183;
	mov.u32 	%r1207, %r1184;
	mov.u32 	%r1208, %r1185;
	mov.u32 	%r1209, %r1186;
	mov.u32 	%r1210, %r1187;
	mov.u32 	%r1211, %r1188;
	mov.u32 	%r1212, %r1189;
	mov.u32 	%r1213, %r1190;
	mov.u32 	%r1214, %r1191;
	mov.u32 	%r1215, %r1192;
	mov.u32 	%r1216, %r1193;
	mov.u32 	%r1217, %r1194;
	mov.u32 	%r1218, %r1195;
	mov.u32 	%r1219, %r1196;
	mov.u32 	%r1220, %r1197;
	mov.u32 	%r1221, %r1432;
	mov.u32 	%r1222, %r1198;
	mov.u32 	%r1223, %r1199;
	mov.u32 	%r1224, %r1200;
	mov.u32 	%r1225, %r1201;
	mov.u32 	%r1226, %r1202;
	@%p292 bra 	$L__BB9_326;
	setp.leu.f32 	%p293, %f1236, %f1469;
	mov.f32 	%f1241, %f1218;
	mov.f32 	%f1242, %f1219;
	mov.f32 	%f1243, %f1220;
	mov.f32 	%f1244, %f1221;
	mov.f32 	%f1245, %f1222;
	mov.f32 	%f1246, %f1223;
	mov.f32 	%f1247, %f1224;
	mov.f32 	%f1248, %f1225;
	mov.f32 	%f1249, %f1226;
	mov.f32 	%f1250, %f1227;
	mov.f32 	%f1251, %f1228;
	mov.f32 	%f1252, %f1229;
	mov.f32 	%f1253, %f1230;
	mov.f32 	%f1254, %f1231;
	mov.f32 	%f1255, %f1232;
	mov.f32 	%f1256, %f1233;
	mov.f32 	%f1257, %f1234;
	mov.f32 	%f1258, %f1235;
	mov.f32 	%f1259, %f1469;
	mov.f32 	%f1260, %f1236;
	mov.f32 	%f1261, %f1237;
	mov.f32 	%f1262, %f1238;
	mov.f32 	%f1263, %f1239;
	mov.u32 	%r1204, %r1181;
	mov.u32 	%r1205, %r1182;
	mov.u32 	%r1206, %r1183;
	mov.u32 	%r1207, %r1184;
	mov.u32 	%r1208, %r1185;
	mov.u32 	%r1209, %r1186;
	mov.u32 	%r1210, %r1187;
	mov.u32 	%r1211, %r1188;
	mov.u32 	%r1212, %r1189;
	mov.u32 	%r1213, %r1190;
	mov.u32 	%r1214, %r1191;
	mov.u32 	%r1215, %r1192;
	mov.u32 	%r1216, %r1193;
	mov.u32 	%r1217, %r1194;
	mov.u32 	%r1218, %r1195;
	mov.u32 	%r1219, %r1196;
	mov.u32 	%r1220, %r1197;
	mov.u32 	%r1221, %r1198;
	mov.u32 	%r1222, %r1432;
	mov.u32 	%r1223, %r1199;
	mov.u32 	%r1224, %r1200;
	mov.u32 	%r1225, %r1201;
	mov.u32 	%r1226, %r1202;
	@%p293 bra 	$L__BB9_326;
	setp.leu.f32 	%p294, %f1237, %f1469;
	mov.f32 	%f1241, %f1218;
	mov.f32 	%f1242, %f1219;
	mov.f32 	%f1243, %f1220;
	mov.f32 	%f1244, %f1221;
	mov.f32 	%f1245, %f1222;
	mov.f32 	%f1246, %f1223;
	mov.f32 	%f1247, %f1224;
	mov.f32 	%f1248, %f1225;
	mov.f32 	%f1249, %f1226;
	mov.f32 	%f1250, %f1227;
	mov.f32 	%f1251, %f1228;
	mov.f32 	%f1252, %f1229;
	mov.f32 	%f1253, %f1230;
	mov.f32 	%f1254, %f1231;
	mov.f32 	%f1255, %f1232;
	mov.f32 	%f1256, %f1233;
	mov.f32 	%f1257, %f1234;
	mov.f32 	%f1258, %f1235;
	mov.f32 	%f1259, %f1236;
	mov.f32 	%f1260, %f1469;
	mov.f32 	%f1261, %f1237;
	mov.f32 	%f1262, %f1238;
	mov.f32 	%f1263, %f1239;
	mov.u32 	%r1204, %r1181;
	mov.u32 	%r1205, %r1182;
	mov.u32 	%r1206, %r1183;
	mov.u32 	%r1207, %r1184;
	mov.u32 	%r1208, %r1185;
	mov.u32 	%r1209, %r1186;
	mov.u32 	%r1210, %r1187;
	mov.u32 	%r1211, %r1188;
	mov.u32 	%r1212, %r1189;
	mov.u32 	%r1213, %r1190;
	mov.u32 	%r1214, %r1191;
	mov.u32 	%r1215, %r1192;
	mov.u32 	%r1216, %r1193;
	mov.u32 	%r1217, %r1194;
	mov.u32 	%r1218, %r1195;
	mov.u32 	%r1219, %r1196;
	mov.u32 	%r1220, %r1197;
	mov.u32 	%r1221, %r1198;
	mov.u32 	%r1222, %r1199;
	mov.u32 	%r1223, %r1432;
	mov.u32 	%r1224, %r1200;
	mov.u32 	%r1225, %r1201;
	mov.u32 	%r1226, %r1202;
	@%p294 bra 	$L__BB9_326;
	setp.leu.f32 	%p295, %f1238, %f1469;
	mov.f32 	%f1241, %f1218;
	mov.f32 	%f1242, %f1219;
	mov.f32 	%f1243, %f1220;
	mov.f32 	%f1244, %f1221;
	mov.f32 	%f1245, %f1222;
	mov.f32 	%f1246, %f1223;
	mov.f32 	%f1247, %f1224;
	mov.f32 	%f1248, %f1225;
	mov.f32 	%f1249, %f1226;
	mov.f32 	%f1250, %f1227;
	mov.f32 	%f1251, %f1228;
	mov.f32 	%f1252, %f1229;
	mov.f32 	%f1253, %f1230;
	mov.f32 	%f1254, %f1231;
	mov.f32 	%f1255, %f1232;
	mov.f32 	%f1256, %f1233;
	mov.f32 	%f1257, %f1234;
	mov.f32 	%f1258, %f1235;
	mov.f32 	%f1259, %f1236;
	mov.f32 	%f1260, %f1237;
	mov.f32 	%f1261, %f1469;
	mov.f32 	%f1262, %f1238;
	mov.f32 	%f1263, %f1239;
	mov.u32 	%r1204, %r1181;
	mov.u32 	%r1205, %r1182;
	mov.u32 	%r1206, %r1183;
	mov.u32 	%r1207, %r1184;
	mov.u32 	%r1208, %r1185;
	mov.u32 	%r1209, %r1186;
	mov.u32 	%r1210, %r1187;
	mov.u32 	%r1211, %r1188;
	mov.u32 	%r1212, %r1189;
	mov.u32 	%r1213, %r1190;
	mov.u32 	%r1214, %r1191;
	mov.u32 	%r1215, %r1192;
	mov.u32 	%r1216, %r1193;
	mov.u32 	%r1217, %r1194;
	mov.u32 	%r1218, %r1195;
	mov.u32 	%r1219, %r1196;
	mov.u32 	%r1220, %r1197;
	mov.u32 	%r1221, %r1198;
	mov.u32 	%r1222, %r1199;
	mov.u32 	%r1223, %r1200;
	mov.u32 	%r1224, %r1432;
	mov.u32 	%r1225, %r1201;
	mov.u32 	%r1226, %r1202;
	@%p295 bra 	$L__BB9_326;
	setp.leu.f32 	%p296, %f1239, %f1469;
	mov.f32 	%f1241, %f1218;
	mov.f32 	%f1242, %f1219;
	mov.f32 	%f1243, %f1220;
	mov.f32 	%f1244, %f1221;
	mov.f32 	%f1245, %f1222;
	mov.f32 	%f1246, %f1223;
	mov.f32 	%f1247, %f1224;
	mov.f32 	%f1248, %f1225;
	mov.f32 	%f1249, %f1226;
	mov.f32 	%f1250, %f1227;
	mov.f32 	%f1251, %f1228;
	mov.f32 	%f1252, %f1229;
	mov.f32 	%f1253, %f1230;
	mov.f32 	%f1254, %f1231;
	mov.f32 	%f1255, %f1232;
	mov.f32 	%f1256, %f1233;
	mov.f32 	%f1257, %f1234;
	mov.f32 	%f1258, %f1235;
	mov.f32 	%f1259, %f1236;
	mov.f32 	%f1260, %f1237;
	mov.f32 	%f1261, %f1238;
	mov.f32 	%f1262, %f1469;
	mov.f32 	%f1263, %f1239;
	mov.u32 	%r1204, %r1181;
	mov.u32 	%r1205, %r1182;
	mov.u32 	%r1206, %r1183;
	mov.u32 	%r1207, %r1184;
	mov.u32 	%r1208, %r1185;
	mov.u32 	%r1209, %r1186;
	mov.u32 	%r1210, %r1187;
	mov.u32 	%r1211, %r1188;
	mov.u32 	%r1212, %r1189;
	mov.u32 	%r1213, %r1190;
	mov.u32 	%r1214, %r1191;
	mov.u32 	%r1215, %r1192;
	mov.u32 	%r1216, %r1193;
	mov.u32 	%r1217, %r1194;
	mov.u32 	%r1218, %r1195;
	mov.u32 	%r1219, %r1196;
	mov.u32 	%r1220, %r1197;
	mov.u32 	%r1221, %r1198;
	mov.u32 	%r1222, %r1199;
	mov.u32 	%r1223, %r1200;
	mov.u32 	%r1224, %r1201;
	mov.u32 	%r1225, %r1432;
	mov.u32 	%r1226, %r1202;
	@%p296 bra 	$L__BB9_326;
	setp.leu.f32 	%p297, %f1492, %f1469;
	mov.f32 	%f1241, %f1218;
	mov.f32 	%f1242, %f1219;
	mov.f32 	%f1243, %f1220;
	mov.f32 	%f1244, %f1221;
	mov.f32 	%f1245, %f1222;
	mov.f32 	%f1246, %f1223;
	mov.f32 	%f1247, %f1224;
	mov.f32 	%f1248, %f1225;
	mov.f32 	%f1249, %f1226;
	mov.f32 	%f1250, %f1227;
	mov.f32 	%f1251, %f1228;
	mov.f32 	%f1252, %f1229;
	mov.f32 	%f1253, %f1230;
	mov.f32 	%f1254, %f1231;
	mov.f32 	%f1255, %f1232;
	mov.f32 	%f1256, %f1233;
	mov.f32 	%f1257, %f1234;
	mov.f32 	%f1258, %f1235;
	mov.f32 	%f1259, %f1236;
	mov.f32 	%f1260, %f1237;
	mov.f32 	%f1261, %f1238;
	mov.f32 	%f1262, %f1239;
	mov.f32 	%f1263, %f1469;
	mov.u32 	%r1204, %r1181;
	mov.u32 	%r1205, %r1182;
	mov.u32 	%r1206, %r1183;
	mov.u32 	%r1207, %r1184;
	mov.u32 	%r1208, %r1185;
	mov.u32 	%r1209, %r1186;
	mov.u32 	%r1210, %r1187;
	mov.u32 	%r1211, %r1188;
	mov.u32 	%r1212, %r1189;
	mov.u32 	%r1213, %r1190;
	mov.u32 	%r1214, %r1191;
	mov.u32 	%r1215, %r1192;
	mov.u32 	%r1216, %r1193;
	mov.u32 	%r1217, %r1194;
	mov.u32 	%r1218, %r1195;
	mov.u32 	%r1219, %r1196;
	mov.u32 	%r1220, %r1197;
	mov.u32 	%r1221, %r1198;
	mov.u32 	%r1222, %r1199;
	mov.u32 	%r1223, %r1200;
	mov.u32 	%r1224, %r1201;
	mov.u32 	%r1225, %r1202;
	mov.u32 	%r1226, %r1432;
	@%p297 bra 	$L__BB9_326;
	mov.f32 	%f1241, %f1218;
	mov.f32 	%f1242, %f1219;
	mov.f32 	%f1243, %f1220;
	mov.f32 	%f1244, %f1221;
	mov.f32 	%f1245, %f1222;
	mov.f32 	%f1246, %f1223;
	mov.f32 	%f1247, %f1224;
	mov.f32 	%f1248, %f1225;
	mov.f32 	%f1249, %f1226;
	mov.f32 	%f1250, %f1227;
	mov.f32 	%f1251, %f1228;
	mov.f32 	%f1252, %f1229;
	mov.f32 	%f1253, %f1230;
	mov.f32 	%f1254, %f1231;
	mov.f32 	%f1255, %f1232;
	mov.f32 	%f1256, %f1233;
	mov.f32 	%f1257, %f1234;
	mov.f32 	%f1258, %f1235;
	mov.f32 	%f1259, %f1236;
	mov.f32 	%f1260, %f1237;
	mov.f32 	%f1261, %f1238;
	mov.f32 	%f1262, %f1239;
	mov.f32 	%f1263, %f1492;
	mov.f32 	%f1492, %f1469;
	mov.u32 	%r1204, %r1181;
	mov.u32 	%r1205, %r1182;
	mov.u32 	%r1206, %r1183;
	mov.u32 	%r1207, %r1184;
	mov.u32 	%r1208, %r1185;
	mov.u32 	%r1209, %r1186;
	mov.u32 	%r1210, %r1187;
	mov.u32 	%r1211, %r1188;
	mov.u32 	%r1212, %r1189;
	mov.u32 	%r1213, %r1190;
	mov.u32 	%r1214, %r1191;
	mov.u32 	%r1215, %r1192;
	mov.u32 	%r1216, %r1193;
	mov.u32 	%r1217, %r1194;
	mov.u32 	%r1218, %r1195;
	mov.u32 	%r1219, %r1196;
	mov.u32 	%r1220, %r1197;
	mov.u32 	%r1221, %r1198;
	mov.u32 	%r1222, %r1199;
	mov.u32 	%r1223, %r1200;
	mov.u32 	%r1224, %r1201;
	mov.u32 	%r1225, %r1202;
	mov.u32 	%r1226, %r1455;
	mov.u32 	%r1455, %r1432;
$L__BB9_326:
	setp.leu.f32 	%p298, %f1241, %f1468;
	mov.f32 	%f1265, %f1468;
	mov.f32 	%f1266, %f1241;
	mov.f32 	%f1267, %f1242;
	mov.f32 	%f1268, %f1243;
	mov.f32 	%f1269, %f1244;
	mov.f32 	%f1270, %f1245;
	mov.f32 	%f1271, %f1246;
	mov.f32 	%f1272, %f1247;
	mov.f32 	%f1273, %f1248;
	mov.f32 	%f1274, %f1249;
	mov.f32 	%f1275, %f1250;
	mov.f32 	%f1276, %f1251;
	mov.f32 	%f1277, %f1252;
	mov.f32 	%f1278, %f1253;
	mov.f32 	%f1279, %f1254;
	mov.f32 	%f1280, %f1255;
	mov.f32 	%f1281, %f1256;
	mov.f32 	%f1282, %f1257;
	mov.f32 	%f1283, %f1258;
	mov.f32 	%f1284, %f1259;
	mov.f32 	%f1285, %f1260;
	mov.f32 	%f1286, %f1261;
	mov.f32 	%f1287, %f1262;
	mov.f32 	%f1288, %f1263;
	mov.u32 	%r1228, %r1431;
	mov.u32 	%r1229, %r1204;
	mov.u32 	%r1230, %r1205;
	mov.u32 	%r1231, %r1206;
	mov.u32 	%r1232, %r1207;
	mov.u32 	%r1233, %r1208;
	mov.u32 	%r1234, %r1209;
	mov.u32 	%r1235, %r1210;
	mov.u32 	%r1236, %r1211;
	mov.u32 	%r1237, %r1212;
	mov.u32 	%r1238, %r1213;
	mov.u32 	%r1239, %r1214;
	mov.u32 	%r1240, %r1215;
	mov.u32 	%r1241, %r1216;
	mov.u32 	%r1242, %r1217;
	mov.u32 	%r1243, %r1218;
	mov.u32 	%r1244, %r1219;
	mov.u32 	%r1245, %r1220;
	mov.u32 	%r1246, %r1221;
	mov.u32 	%r1247, %r1222;
	mov.u32 	%r1248, %r1223;
	mov.u32 	%r1249, %r1224;
	mov.u32 	%r1250, %r1225;
	mov.u32 	%r1251, %r1226;
	@%p298 bra 	$L__BB9_351;
	setp.leu.f32 	%p299, %f1242, %f1468;
	mov.f32 	%f1265, %f1241;
	mov.f32 	%f1266, %f1468;
	mov.f32 	%f1267, %f1242;
	mov.f32 	%f1268, %f1243;
	mov.f32 	%f1269, %f1244;
	mov.f32 	%f1270, %f1245;
	mov.f32 	%f1271, %f1246;
	mov.f32 	%f1272, %f1247;
	mov.f32 	%f1273, %f1248;
	mov.f32 	%f1274, %f1249;
	mov.f32 	%f1275, %f1250;
	mov.f32 	%f1276, %f1251;
	mov.f32 	%f1277, %f1252;
	mov.f32 	%f1278, %f1253;
	mov.f32 	%f1279, %f1254;
	mov.f32 	%f1280, %f1255;
	mov.f32 	%f1281, %f1256;
	mov.f32 	%f1282, %f1257;
	mov.f32 	%f1283, %f1258;
	mov.f32 	%f1284, %f1259;
	mov.f32 	%f1285, %f1260;
	mov.f32 	%f1286, %f1261;
	mov.f32 	%f1287, %f1262;
	mov.f32 	%f1288, %f1263;
	mov.u32 	%r1228, %r1204;
	mov.u32 	%r1229, %r1431;
	mov.u32 	%r1230, %r1205;
	mov.u32 	%r1231, %r1206;
	mov.u32 	%r1232, %r1207;
	mov.u32 	%r1233, %r1208;
	mov.u32 	%r1234, %r1209;
	mov.u32 	%r1235, %r1210;
	mov.u32 	%r1236, %r1211;
	mov.u32 	%r1237, %r1212;
	mov.u32 	%r1238, %r1213;
	mov.u32 	%r1239, %r1214;
	mov.u32 	%r1240, %r1215;
	mov.u32 	%r1241, %r1216;
	mov.u32 	%r1242, %r1217;
	mov.u32 	%r1243, %r1218;
	mov.u32 	%r1244, %r1219;
	mov.u32 	%r1245, %r1220;
	mov.u32 	%r1246, %r1221;
	mov.u32 	%r1247, %r1222;
	mov.u32 	%r1248, %r1223;
	mov.u32 	%r1249, %r1224;
	mov.u32 	%r1250, %r1225;
	mov.u32 	%r1251, %r1226;
	@%p299 bra 	$L__BB9_351;
	setp.leu.f32 	%p300, %f1243, %f1468;
	mov.f32 	%f1265, %f1241;
	mov.f32 	%f1266, %f1242;
	mov.f32 	%f1267, %f1468;
	mov.f32 	%f1268, %f1243;
	mov.f32 	%f1269, %f1244;
	mov.f32 	%f1270, %f1245;
	mov.f32 	%f1271, %f1246;
	mov.f32 	%f1272, %f1247;
	mov.f32 	%f1273, %f1248;
	mov.f32 	%f1274, %f1249;
	mov.f32 	%f1275, %f1250;
	mov.f32 	%f1276, %f1251;
	mov.f32 	%f1277, %f1252;
	mov.f32 	%f1278, %f1253;
	mov.f32 	%f1279, %f1254;
	mov.f32 	%f1280, %f1255;
	mov.f32 	%f1281, %f1256;
	mov.f32 	%f1282, %f1257;
	mov.f32 	%f1283, %f1258;
	mov.f32 	%f1284, %f1259;
	mov.f32 	%f1285, %f1260;
	mov.f32 	%f1286, %f1261;
	mov.f32 	%f1287, %f1262;
	mov.f32 	%f1288, %f1263;
	mov.u32 	%r1228, %r1204;
	mov.u32 	%r1229, %r1205;
	mov.u32 	%r1230, %r1431;
	mov.u32 	%r1231, %r1206;
	mov.u32 	%r1232, %r1207;
	mov.u32 	%r1233, %r1208;
	mov.u32 	%r1234, %r1209;
	mov.u32 	%r1235, %r1210;
	mov.u32 	%r1236, %r1211;
	mov.u32 	%r1237, %r1212;
	mov.u32 	%r1238, %r1213;
	mov.u32 	%r1239, %r1214;
	mov.u32 	%r1240, %r1215;
	mov.u32 	%r1241, %r1216;
	mov.u32 	%r1242, %r1217;
	mov.u32 	%r1243, %r1218;
	mov.u32 	%r1244, %r1219;
	mov.u32 	%r1245, %r1220;
	mov.u32 	%r1246, %r1221;
	mov.u32 	%r1247, %r1222;
	mov.u32 	%r1248, %r1223;
	mov.u32 	%r1249, %r1224;
	mov.u32 	%r1250, %r1225;
	mov.u32 	%r1251, %r1226;
	@%p300 bra 	$L__BB9_351;
	setp.leu.f32 	%p301, %f1244, %f1468;
	mov.f32 	%f1265, %f1241;
	mov.f32 	%f1266, %f1242;
	mov.f32 	%f1267, %f1243;
	mov.f32 	%f1268, %f1468;
	mov.f32 	%f1269, %f1244;
	mov.f32 	%f1270, %f1245;
	mov.f32 	%f1271, %f1246;
	mov.f32 	%f1272, %f1247;
	mov.f32 	%f1273, %f1248;
	mov.f32 	%f1274, %f1249;
	mov.f32 	%f1275, %f1250;
	mov.f32 	%f1276, %f1251;
	mov.f32 	%f1277, %f1252;
	mov.f32 	%f1278, %f1253;
	mov.f32 	%f1279, %f1254;
	mov.f32 	%f1280, %f1255;
	mov.f32 	%f1281, %f1256;
	mov.f32 	%f1282, %f1257;
	mov.f32 	%f1283, %f1258;
	mov.f32 	%f1284, %f1259;
	mov.f32 	%f1285, %f1260;
	mov.f32 	%f1286, %f1261;
	mov.f32 	%f1287, %f1262;
	mov.f32 	%f1288, %f1263;
	mov.u32 	%r1228, %r1204;
	mov.u32 	%r1229, %r1205;
	mov.u32 	%r1230, %r1206;
	mov.u32 	%r1231, %r1431;
	mov.u32 	%r1232, %r1207;
	mov.u32 	%r1233, %r1208;
	mov.u32 	%r1234, %r1209;
	mov.u32 	%r1235, %r1210;
	mov.u32 	%r1236, %r1211;
	mov.u32 	%r1237, %r1212;
	mov.u32 	%r1238, %r1213;
	mov.u32 	%r1239, %r1214;
	mov.u32 	%r1240, %r1215;
	mov.u32 	%r1241, %r1216;
	mov.u32 	%r1242, %r1217;
	mov.u32 	%r1243, %r1218;
	mov.u32 	%r1244, %r1219;
	mov.u32 	%r1245, %r1220;
	mov.u32 	%r1246, %r1221;
	mov.u32 	%r1247, %r1222;
	mov.u32 	%r1248, %r1223;
	mov.u32 	%r1249, %r1224;
	mov.u32 	%r1250, %r1225;
	mov.u32 	%r1251, %r1226;
	@%p301 bra 	$L__BB9_351;
	setp.leu.f32 	%p302, %f1245, %f1468;
	mov.f32 	%f1265, %f1241;
	mov.f32 	%f1266, %f1242;
	mov.f32 	%f1267, %f1243;
	mov.f32 	%f1268, %f1244;
	mov.f32 	%f1269, %f1468;
	mov.f32 	%f1270, %f1245;
	mov.f32 	%f1271, %f1246;
	mov.f32 	%f1272, %f1247;
	mov.f32 	%f1273, %f1248;
	mov.f32 	%f1274, %f1249;
	mov.f32 	%f1275, %f1250;
	mov.f32 	%f1276, %f1251;
	mov.f32 	%f1277, %f1252;
	mov.f32 	%f1278, %f1253;
	mov.f32 	%f1279, %f1254;
	mov.f32 	%f1280, %f1255;
	mov.f32 	%f1281, %f1256;
	mov.f32 	%f1282, %f1257;
	mov.f32 	%f1283, %f1258;
	mov.f32 	%f1284, %f1259;
	mov.f32 	%f1285, %f1260;
	mov.f32 	%f1286, %f1261;
	mov.f32 	%f1287, %f1262;
	mov.f32 	%f1288, %f1263;
	mov.u32 	%r1228, %r1204;
	mov.u32 	%r1229, %r1205;
	mov.u32 	%r1230, %r1206;
	mov.u32 	%r1231, %r1207;
	mov.u32 	%r1232, %r1431;
	mov.u32 	%r1233, %r1208;
	mov.u32 	%r1234, %r1209;
	mov.u32 	%r1235, %r1210;
	mov.u32 	%r1236, %r1211;
	mov.u32 	%r1237, %r1212;
	mov.u32 	%r1238, %r1213;
	mov.u32 	%r1239, %r1214;
	mov.u32 	%r1240, %r1215;
	mov.u32 	%r1241, %r1216;
	mov.u32 	%r1242, %r1217;
	mov.u32 	%r1243, %r1218;
	mov.u32 	%r1244, %r1219;
	mov.u32 	%r1245, %r1220;
	mov.u32 	%r1246, %r1221;
	mov.u32 	%r1247, %r1222;
	mov.u32 	%r1248, %r1223;
	mov.u32 	%r1249, %r1224;
	mov.u32 	%r1250, %r1225;
	mov.u32 	%r1251, %r1226;
	@%p302 bra 	$L__BB9_351;
	setp.leu.f32 	%p303, %f1246, %f1468;
	mov.f32 	%f1265, %f1241;
	mov.f32 	%f1266, %f1242;
	mov.f32 	%f1267, %f1243;
	mov.f32 	%f1268, %f1244;
	mov.f32 	%f1269, %f1245;
	mov.f32 	%f1270, %f1468;
	mov.f32 	%f1271, %f1246;
	mov.f32 	%f1272, %f1247;
	mov.f32 	%f1273, %f1248;
	mov.f32 	%f1274, %f1249;
	mov.f32 	%f1275, %f1250;
	mov.f32 	%f1276, %f1251;
	mov.f32 	%f1277, %f1252;
	mov.f32 	%f1278, %f1253;
	mov.f32 	%f1279, %f1254;
	mov.f32 	%f1280, %f1255;
	mov.f32 	%f1281, %f1256;
	mov.f32 	%f1282, %f1257;
	mov.f32 	%f1283, %f1258;
	mov.f32 	%f1284, %f1259;
	mov.f32 	%f1285, %f1260;
	mov.f32 	%f1286, %f1261;
	mov.f32 	%f1287, %f1262;
	mov.f32 	%f1288, %f1263;
	mov.u32 	%r1228, %r1204;
	mov.u32 	%r1229, %r1205;
	mov.u32 	%r1230, %r1206;
	mov.u32 	%r1231, %r1207;
	mov.u32 	%r1232, %r1208;
	mov.u32 	%r1233, %r1431;
	mov.u32 	%r1234, %r1209;
	mov.u32 	%r1235, %r1210;
	mov.u32 	%r1236, %r1211;
	mov.u32 	%r1237, %r1212;
	mov.u32 	%r1238, %r1213;
	mov.u32 	%r1239, %r1214;
	mov.u32 	%r1240, %r1215;
	mov.u32 	%r1241, %r1216;
	mov.u32 	%r1242, %r1217;
	mov.u32 	%r1243, %r1218;
	mov.u32 	%r1244, %r1219;
	mov.u32 	%r1245, %r1220;
	mov.u32 	%r1246, %r1221;
	mov.u32 	%r1247, %r1222;
	mov.u32 	%r1248, %r1223;
	mov.u32 	%r1249, %r1224;
	mov.u32 	%r1250, %r1225;
	mov.u32 	%r1251, %r1226;
	@%p303 bra 	$L__BB9_351;
	setp.leu.f32 	%p304, %f1247, %f1468;
	mov.f32 	%f1265, %f1241;
	mov.f32 	%f1266, %f1242;
	mov.f32 	%f1267, %f1243;
	mov.f32 	%f1268, %f1244;
	mov.f32 	%f1269, %f1245;
	mov.f32 	%f1270, %f1246;
	mov.f32 	%f1271, %f1468;
	mov.f32 	%f1272, %f1247;
	mov.f32 	%f1273, %f1248;
	mov.f32 	%f1274, %f1249;
	mov.f32 	%f1275, %f1250;
	mov.f32 	%f1276, %f1251;
	mov.f32 	%f1277, %f1252;
	mov.f32 	%f1278, %f1253;
	mov.f32 	%f1279, %f1254;
	mov.f32 	%f1280, %f1255;
	mov.f32 	%f1281, %f1256;
	mov.f32 	%f1282, %f1257;
	mov.f32 	%f1283, %f1258;
	mov.f32 	%f1284, %f1259;
	mov.f32 	%f1285, %f1260;
	mov.f32 	%f1286, %f1261;
	mov.f32 	%f1287, %f1262;
	mov.f32 	%f1288, %f1263;
	mov.u32 	%r1228, %r1204;
	mov.u32 	%r1229, %r1205;
	mov.u32 	%r1230, %r1206;
	mov.u32 	%r1231, %r1207;
	mov.u32 	%r1232, %r1208;
	mov.u32 	%r1233, %r1209;
	mov.u32 	%r1234, %r1431;
	mov.u32 	%r1235, %r1210;
	mov.u32 	%r1236, %r1211;
	mov.u32 	%r1237, %r1212;
	mov.u32 	%r1238, %r1213;
	mov.u32 	%r1239, %r1214;
	mov.u32 	%r1240, %r1215;
	mov.u32 	%r1241, %r1216;
	mov.u32 	%r1242, %r1217;
	mov.u32 	%r1243, %r1218;
	mov.u32 	%r1244, %r1219;
	mov.u32 	%r1245, %r1220;
	mov.u32 	%r1246, %r1221;
	mov.u32 	%r1247, %r1222;
	mov.u32 	%r1248, %r1223;
	mov.u32 	%r1249, %r1224;
	mov.u32 	%r1250, %r1225;
	mov.u32 	%r1251, %r1226;
	@%p304 bra 	$L__BB9_351;
	setp.leu.f32 	%p305, %f1248, %f1468;
	mov.f32 	%f1265, %f1241;
	mov.f32 	%f1266, %f1242;
	mov.f32 	%f1267, %f1243;
	mov.f32 	%f1268, %f1244;
	mov.f32 	%f1269, %f1245;
	mov.f32 	%f1270, %f1246;
	mov.f32 	%f1271, %f1247;
	mov.f32 	%f1272, %f1468;
	mov.f32 	%f1273, %f1248;
	mov.f32 	%f1274, %f1249;
	mov.f32 	%f1275, %f1250;
	mov.f32 	%f1276, %f1251;
	mov.f32 	%f1277, %f1252;
	mov.f32 	%f1278, %f1253;
	mov.f32 	%f1279, %f1254;
	mov.f32 	%f1280, %f1255;
	mov.f32 	%f1281, %f1256;
	mov.f32 	%f1282, %f1257;
	mov.f32 	%f1283, %f1258;
	mov.f32 	%f1284, %f1259;
	mov.f32 	%f1285, %f1260;
	mov.f32 	%f1286, %f1261;
	mov.f32 	%f1287, %f1262;
	mov.f32 	%f1288, %f1263;
	mov.u32 	%r1228, %r1204;
	mov.u32 	%r1229, %r1205;
	mov.u32 	%r1230, %r1206;
	mov.u32 	%r1231, %r1207;
	mov.u32 	%r1232, %r1208;
	mov.u32 	%r1233, %r1209;
	mov.u32 	%r1234, %r1210;
	mov.u32 	%r1235, %r1431;
	mov.u32 	%r1236, %r1211;
	mov.u32 	%r1237, %r1212;
	mov.u32 	%r1238, %r1213;
	mov.u32 	%r1239, %r1214;
	mov.u32 	%r1240, %r1215;
	mov.u32 	%r1241, %r1216;
	mov.u32 	%r1242, %r1217;
	mov.u32 	%r1243, %r1218;
	mov.u32 	%r1244, %r1219;
	mov.u32 	%r1245, %r1220;
	mov.u32 	%r1246, %r1221;
	mov.u32 	%r1247, %r1222;
	mov.u32 	%r1248, %r1223;
	mov.u32 	%r1249, %r1224;
	mov.u32 	%r1250, %r1225;
	mov.u32 	%r1251, %r1226;
	@%p305 bra 	$L__BB9_351;
	setp.leu.f32 	%p306, %f1249, %f1468;
	mov.f32 	%f1265, %f1241;
	mov.f32 	%f1266, %f1242;
	mov.f32 	%f1267, %f1243;
	mov.f32 	%f1268, %f1244;
	mov.f32 	%f1269, %f1245;
	mov.f32 	%f1270, %f1246;
	mov.f32 	%f1271, %f1247;
	mov.f32 	%f1272, %f1248;
	mov.f32 	%f1273, %f1468;
	mov.f32 	%f1274, %f1249;
	mov.f32 	%f1275, %f1250;
	mov.f32 	%f1276, %f1251;
	mov.f32 	%f1277, %f1252;
	mov.f32 	%f1278, %f1253;
	mov.f32 	%f1279, %f1254;
	mov.f32 	%f1280, %f1255;
	mov.f32 	%f1281, %f1256;
	mov.f32 	%f1282, %f1257;
	mov.f32 	%f1283, %f1258;
	mov.f32 	%f1284, %f1259;
	mov.f32 	%f1285, %f1260;
	mov.f32 	%f1286, %f1261;
	mov.f32 	%f1287, %f1262;
	mov.f32 	%f1288, %f1263;
	mov.u32 	%r1228, %r1204;
	mov.u32 	%r1229, %r1205;
	mov.u32 	%r1230, %r1206;
	mov.u32 	%r1231, %r1207;
	mov.u32 	%r1232, %r1208;
	mov.u32 	%r1233, %r1209;
	mov.u32 	%r1234, %r1210;
	mov.u32 	%r1235, %r1211;
	mov.u32 	%r1236, %r1431;
	mov.u32 	%r1237, %r1212;
	mov.u32 	%r1238, %r1213;
	mov.u32 	%r1239, %r1214;
	mov.u32 	%r1240, %r1215;
	mov.u32 	%r1241, %r1216;
	mov.u32 	%r1242, %r1217;
	mov.u32 	%r1243, %r1218;
	mov.u32 	%r1244, %r1219;
	mov.u32 	%r1245, %r1220;
	mov.u32 	%r1246, %r1221;
	mov.u32 	%r1247, %r1222;
	mov.u32 	%r1248, %r1223;
	mov.u32 	%r1249, %r1224;
	mov.u32 	%r1250, %r1225;
	mov.u32 	%r1251, %r1226;
	@%p306 bra 	$L__BB9_351;
	setp.leu.f32 	%p307, %f1250, %f1468;
	mov.f32 	%f1265, %f1241;
	mov.f32 	%f1266, %f1242;
	mov.f32 	%f1267, %f1243;
	mov.f32 	%f1268, %f1244;
	mov.f32 	%f1269, %f1245;
	mov.f32 	%f1270, %f1246;
	mov.f32 	%f1271, %f1247;
	mov.f32 	%f1272, %f1248;
	mov.f32 	%f1273, %f1249;
	mov.f32 	%f1274, %f1468;
	mov.f32 	%f1275, %f1250;
	mov.f32 	%f1276, %f1251;
	mov.f32 	%f1277, %f1252;
	mov.f32 	%f1278, %f1253;
	mov.f32 	%f1279, %f1254;
	mov.f32 	%f1280, %f1255;
	mov.f32 	%f1281, %f1256;
	mov.f32 	%f1282, %f1257;
	mov.f32 	%f1283, %f1258;
	mov.f32 	%f1284, %f1259;
	mov.f32 	%f1285, %f1260;
	mov.f32 	%f1286, %f1261;
	mov.f32 	%f1287, %f1262;
	mov.f32 	%f1288, %f1263;
	mov.u32 	%r1228, %r1204;
	mov.u32 	%r1229, %r1205;
	mov.u32 	%r1230, %r1206;
	mov.u32 	%r1231, %r1207;
	mov.u32 	%r1232, %r1208;
	mov.u32 	%r1233, %r1209;
	mov.u32 	%r1234, %r1210;
	mov.u32 	%r1235, %r1211;
	mov.u32 	%r1236, %r1212;
	mov.u32 	%r1237, %r1431;
	mov.u32 	%r1238, %r1213;
	mov.u32 	%r1239, %r1214;
	mov.u32 	%r1240, %r1215;
	mov.u32 	%r1241, %r1216;
	mov.u32 	%r1242, %r1217;
	mov.u32 	%r1243, %r1218;
	mov.u32 	%r1244, %r1219;
	mov.u32 	%r1245, %r1220;
	mov.u32 	%r1246, %r1221;
	mov.u32 	%r1247, %r1222;
	mov.u32 	%r1248, %r1223;
	mov.u32 	%r1249, %r1224;
	mov.u32 	%r1250, %r1225;
	mov.u32 	%r1251, %r1226;
	@%p307 bra 	$L__BB9_351;
	setp.leu.f32 	%p308, %f1251, %f1468;
	mov.f32 	%f1265, %f1241;
	mov.f32 	%f1266, %f1242;
	mov.f32 	%f1267, %f1243;
	mov.f32 	%f1268, %f1244;
	mov.f32 	%f1269, %f1245;
	mov.f32 	%f1270, %f1246;
	mov.f32 	%f1271, %f1247;
	mov.f32 	%f1272, %f1248;
	mov.f32 	%f1273, %f1249;
	mov.f32 	%f1274, %f1250;
	mov.f32 	%f1275, %f1468;
	mov.f32 	%f1276, %f1251;
	mov.f32 	%f1277, %f1252;
	mov.f32 	%f1278, %f1253;
	mov.f32 	%f1279, %f1254;
	mov.f32 	%f1280, %f1255;
	mov.f32 	%f1281, %f1256;
	mov.f32 	%f1282, %f1257;
	mov.f32 	%f1283, %f1258;
	mov.f32 	%f1284, %f1259;
	mov.f32 	%f1285, %f1260;
	mov.f32 	%f1286, %f1261;
	mov.f32 	%f1287, %f1262;
	mov.f32 	%f1288, %f1263;
	mov.u32 	%r1228, %r1204;
	mov.u32 	%r1229, %r1205;
	mov.u32 	%r1230, %r1206;
	mov.u32 	%r1231, %r1207;
	mov.u32 	%r1232, %r1208;
	mov.u32 	%r1233, %r1209;
	mov.u32 	%r1234, %r1210;
	mov.u32 	%r1235, %r1211;
	mov.u32 	%r1236, %r1212;
	mov.u32 	%r1237, %r1213;
	mov.u32 	%r1238, %r1431;
	mov.u32 	%r1239, %r1214;
	mov.u32 	%r1240, %r1215;
	mov.u32 	%r1241, %r1216;
	mov.u32 	%r1242, %r1217;
	mov.u32 	%r1243, %r1218;
	mov.u32 	%r1244, %r1219;
	mov.u32 	%r1245, %r1220;
	mov.u32 	%r1246, %r1221;
	mov.u32 	%r1247, %r1222;
	mov.u32 	%r1248, %r1223;
	mov.u32 	%r1249, %r1224;
	mov.u32 	%r1250, %r1225;
	mov.u32 	%r1251, %r1226;
	@%p308 bra 	$L__BB9_351;
	setp.leu.f32 	%p309, %f1252, %f1468;
	mov.f32 	%f1265, %f1241;
	mov.f32 	%f1266, %f1242;
	mov.f32 	%f1267, %f1243;
	mov.f32 	%f1268, %f1244;
	mov.f32 	%f1269, %f1245;
	mov.f32 	%f1270, %f1246;
	mov.f32 	%f1271, %f1247;
	mov.f32 	%f1272, %f1248;
	mov.f32 	%f1273, %f1249;
	mov.f32 	%f1274, %f1250;
	mov.f32 	%f1275, %f1251;
	mov.f32 	%f1276, %f1468;
	mov.f32 	%f1277, %f1252;
	mov.f32 	%f1278, %f1253;
	mov.f32 	%f1279, %f1254;
	mov.f32 	%f1280, %f1255;
	mov.f32 	%f1281, %f1256;
	mov.f32 	%f1282, %f1257;
	mov.f32 	%f1283, %f1258;
	mov.f32 	%f1284, %f1259;
	mov.f32 	%f1285, %f1260;
	mov.f32 	%f1286, %f1261;
	mov.f32 	%f1287, %f1262;
	mov.f32 	%f1288, %f1263;
	mov.u32 	%r1228, %r1204;
	mov.u32 	%r1229, %r1205;
	mov.u32 	%r1230, %r1206;
	mov.u32 	%r1231, %r1207;
	mov.u32 	%r1232, %r1208;
	mov.u32 	%r1233, %r1209;
	mov.u32 	%r1234, %r1210;
	mov.u32 	%r1235, %r1211;
	mov.u32 	%r1236, %r1212;
	mov.u32 	%r1237, %r1213;
	mov.u32 	%r1238, %r1214;
	mov.u32 	%r1239, %r1431;
	mov.u32 	%r1240, %r1215;
	mov.u32 	%r1241, %r1216;
	mov.u32 	%r1242, %r1217;
	mov.u32 	%r1243, %r1218;
	mov.u32 	%r1244, %r1219;
	mov.u32 	%r1245, %r1220;
	mov.u32 	%r1246, %r1221;
	mov.u32 	%r1247, %r1222;
	mov.u32 	%r1248, %r1223;
	mov.u32 	%r1249, %r1224;
	mov.u32 	%r1250, %r1225;
	mov.u32 	%r1251, %r1226;
	@%p309 bra 	$L__BB9_351;
	setp.leu.f32 	%p310, %f1253, %f1468;
	mov.f32 	%f1265, %f1241;
	mov.f32 	%f1266, %f1242;
	mov.f32 	%f1267, %f1243;
	mov.f32 	%f1268, %f1244;
	mov.f32 	%f1269, %f1245;
	mov.f32 	%f1270, %f1246;
	mov.f32 	%f1271, %f1247;
	mov.f32 	%f1272, %f1248;
	mov.f32 	%f1273, %f1249;
	mov.f32 	%f1274, %f1250;
	mov.f32 	%f1275, %f1251;
	mov.f32 	%f1276, %f1252;
	mov.f32 	%f1277, %f1468;
	mov.f32 	%f1278, %f1253;
	mov.f32 	%f1279, %f1254;
	mov.f32 	%f1280, %f1255;
	mov.f32 	%f1281, %f1256;
	mov.f32 	%f1282, %f1257;
	mov.f32 	%f1283, %f1258;
	mov.f32 	%f1284, %f1259;
	mov.f32 	%f1285, %f1260;
	mov.f32 	%f1286, %f1261;
	mov.f32 	%f1287, %f1262;
	mov.f32 	%f1288, %f1263;
	mov.u32 	%r1228, %r1204;
	mov.u32 	%r1229, %r1205;
	mov.u32 	%r1230, %r1206;
	mov.u32 	%r1231, %r1207;
	mov.u32 	%r1232, %r1208;
	mov.u32 	%r1233, %r1209;
	mov.u32 	%r1234, %r1210;
	mov.u32 	%r1235, %r1211;
	mov.u32 	%r1236, %r1212;
	mov.u32 	%r1237, %r1213;
	mov.u32 	%r1238, %r1214;
	mov.u32 	%r1239, %r1215;
	mov.u32 	%r1240, %r1431;
	mov.u32 	%r1241, %r1216;
	mov.u32 	%r1242, %r1217;
	mov.u32 	%r1243, %r1218;
	mov.u32 	%r1244, %r1219;
	mov.u32 	%r1245, %r1220;
	mov.u32 	%r1246, %r1221;
	mov.u32 	%r1247, %r1222;
	mov.u32 	%r1248, %r1223;
	mov.u32 	%r1249, %r1224;
	mov.u32 	%r1250, %r1225;
	mov.u32 	%r1251, %r1226;
	@%p310 bra 	$L__BB9_351;
	setp.leu.f32 	%p311, %f1254, %f1468;
	mov.f32 	%f1265, %f1241;
	mov.f32 	%f1266, %f1242;
	mov.f32 	%f1267, %f1243;
	mov.f32 	%f1268, %f1244;
	mov.f32 	%f1269, %f1245;
	mov.f32 	%f1270, %f1246;
	mov.f32 	%f1271, %f1247;
	mov.f32 	%f1272, %f1248;
	mov.f32 	%f1273, %f1249;
	mov.f32 	%f1274, %f1250;
	mov.f32 	%f1275, %f1251;
	mov.f32 	%f1276, %f1252;
	mov.f32 	%f1277, %f1253;
	mov.f32 	%f1278, %f1468;
	mov.f32 	%f1279, %f1254;
	mov.f32 	%f1280, %f1255;
	mov.f32 	%f1281, %f1256;
	mov.f32 	%f1282, %f1257;
	mov.f32 	%f1283, %f1258;
	mov.f32 	%f1284, %f1259;
	mov.f32 	%f1285, %f1260;
	mov.f32 	%f1286, %f1261;
	mov.f32 	%f1287, %f1262;
	mov.f32 	%f1288, %f1263;
	mov.u32 	%r1228, %r1204;
	mov.u32 	%r1229, %r1205;
	mov.u32 	%r1230, %r1206;
	mov.u32 	%r1231, %r1207;
	mov.u32 	%r1232, %r1208;
	mov.u32 	%r1233, %r1209;
	mov.u32 	%r1234, %r1210;
	mov.u32 	%r1235, %r1211;
	mov.u32 	%r1236, %r1212;
	mov.u32 	%r1237, %r1213;
	mov.u32 	%r1238, %r1214;
	mov.u32 	%r1239, %r1215;
	mov.u32 	%r1240, %r1216;
	mov.u32 	%r1241, %r1431;
	mov.u32 	%r1242, %r1217;
	mov.u32 	%r1243, %r1218;
	mov.u32 	%r1244, %r1219;
	mov.u32 	%r1245, %r1220;
	mov.u32 	%r1246, %r1221;
	mov.u32 	%r1247, %r1222;
	mov.u32 	%r1248, %r1223;
	mov.u32 	%r1249, %r1224;
	mov.u32 	%r1250, %r1225;
	mov.u32 	%r1251, %r1226;
	@%p311 bra 	$L__BB9_351;
	setp.leu.f32 	%p312, %f1255, %f1468;
	mov.f32 	%f1265, %f1241;
	mov.f32 	%f1266, %f1242;
	mov.f32 	%f1267, %f1243;
	mov.f32 	%f1268, %f1244;
	mov.f32 	%f1269, %f1245;
	mov.f32 	%f1270, %f1246;
	mov.f32 	%f1271, %f1247;
	mov.f32 	%f1272, %f1248;
	mov.f32 	%f1273, %f1249;
	mov.f32 	%f1274, %f1250;
	mov.f32 	%f1275, %f1251;
	mov.f32 	%f1276, %f1252;
	mov.f32 	%f1277, %f1253;
	mov.f32 	%f1278, %f1254;
	mov.f32 	%f1279, %f1468;
	mov.f32 	%f1280, %f1255;
	mov.f32 	%f1281, %f1256;
	mov.f32 	%f1282, %f1257;
	mov.f32 	%f1283, %f1258;
	mov.f32 	%f1284, %f1259;
	mov.f32 	%f1285, %f1260;
	mov.f32 	%f1286, %f1261;
	mov.f32 	%f1287, %f1262;
	mov.f32 	%f1288, %f1263;
	mov.u32 	%r1228, %r1204;
	mov.u32 	%r1229, %r1205;
	mov.u32 	%r1230, %r1206;
	mov.u32 	%r1231, %r1207;
	mov.u32 	%r1232, %r1208;
	mov.u32 	%r1233, %r1209;
	mov.u32 	%r1234, %r1210;
	mov.u32 	%r1235, %r1211;
	mov.u32 	%r1236, %r1212;
	mov.u32 	%r1237, %r1213;
	mov.u32 	%r1238, %r1214;
	mov.u32 	%r1239, %r1215;
	mov.u32 	%r1240, %r1216;
	mov.u32 	%r1241, %r1217;
	mov.u32 	%r1242, %r1431;
	mov.u32 	%r1243, %r1218;
	mov.u32 	%r1244, %r1219;
	mov.u32 	%r1245, %r1220;
	mov.u32 	%r1246, %r1221;
	mov.u32 	%r1247, %r1222;
	mov.u32 	%r1248, %r1223;
	mov.u32 	%r1249, %r1224;
	mov.u32 	%r1250, %r1225;
	mov.u32 	%r1251, %r1226;
	@%p312 bra 	$L__BB9_351;
	setp.leu.f32 	%p313, %f1256, %f1468;
	mov.f32 	%f1265, %f1241;
	mov.f32 	%f1266, %f1242;
	mov.f32 	%f1267, %f1243;
	mov.f32 	%f1268, %f1244;
	mov.f32 	%f1269, %f1245;
	mov.f32 	%f1270, %f1246;
	mov.f32 	%f1271, %f1247;
	mov.f32 	%f1272, %f1248;
	mov.f32 	%f1273, %f1249;
	mov.f32 	%f1274, %f1250;
	mov.f32 	%f1275, %f1251;
	mov.f32 	%f1276, %f1252;
	mov.f32 	%f1277, %f1253;
	mov.f32 	%f1278, %f1254;
	mov.f32 	%f1279, %f1255;
	mov.f32 	%f1280, %f1468;
	mov.f32 	%f1281, %f1256;
	mov.f32 	%f1282, %f1257;
	mov.f32 	%f1283, %f1258;
	mov.f32 	%f1284, %f1259;
	mov.f32 	%f1285, %f1260;
	mov.f32 	%f1286, %f1261;
	mov.f32 	%f1287, %f1262;
	mov.f32 	%f1288, %f1263;
	mov.u32 	%r1228, %r1204;
	mov.u32 	%r1229, %r1205;
	mov.u32 	%r1230, %r1206;
	mov.u32 	%r1231, %r1207;
	mov.u32 	%r1232, %r1208;
	mov.u32 	%r1233, %r1209;
	mov.u32 	%r1234, %r1210;
	mov.u32 	%r1235, %r1211;
	mov.u32 	%r1236, %r1212;
	mov.u32 	%r1237, %r1213;
	mov.u32 	%r1238, %r1214;
	mov.u32 	%r1239, %r1215;
	mov.u32 	%r1240, %r1216;
	mov.u32 	%r1241, %r1217;
	mov.u32 	%r1242, %r1218;
	mov.u32 	%r1243, %r1431;
	mov.u32 	%r1244, %r1219;
	mov.u32 	%r1245, %r1220;
	mov.u32 	%r1246, %r1221;
	mov.u32 	%r1247, %r1222;
	mov.u32 	%r1248, %r1223;
	mov.u32 	%r1249, %r1224;
	mov.u32 	%r1250, %r1225;
	mov.u32 	%r1251, %r1226;
	@%p313 bra 	$L__BB9_351;
	setp.leu.f32 	%p314, %f1257, %f1468;
	mov.f32 	%f1265, %f1241;
	mov.f32 	%f1266, %f1242;
	mov.f32 	%f1267, %f1243;
	mov.f32 	%f1268, %f1244;
	mov.f32 	%f1269, %f1245;
	mov.f32 	%f1270, %f1246;
	mov.f32 	%f1271, %f1247;
	mov.f32 	%f1272, %f1248;
	mov.f32 	%f1273, %f1249;
	mov.f32 	%f1274, %f1250;
	mov.f32 	%f1275, %f1251;
	mov.f32 	%f1276, %f1252;
	mov.f32 	%f1277, %f1253;
	mov.f32 	%f1278, %f1254;
	mov.f32 	%f1279, %f1255;
	mov.f32 	%f1280, %f1256;
	mov.f32 	%f1281, %f1468;
	mov.f32 	%f1282, %f1257;
	mov.f32 	%f1283, %f1258;
	mov.f32 	%f1284, %f1259;
	mov.f32 	%f1285, %f1260;
	mov.f32 	%f1286, %f1261;
	mov.f32 	%f1287, %f1262;
	mov.f32 	%f1288, %f1263;
	mov.u32 	%r1228, %r1204;
	mov.u32 	%r1229, %r1205;
	mov.u32 	%r1230, %r1206;
	mov.u32 	%r1231, %r1207;
	mov.u32 	%r1232, %r1208;
	mov.u32 	%r1233, %r1209;
	mov.u32 	%r1234, %r1210;
	mov.u32 	%r1235, %r1211;
	mov.u32 	%r1236, %r1212;
	mov.u32 	%r1237, %r1213;
	mov.u32 	%r1238, %r1214;
	mov.u32 	%r1239, %r1215;
	mov.u32 	%r1240, %r1216;
	mov.u32 	%r1241, %r1217;
	mov.u32 	%r1242, %r1218;
	mov.u32 	%r1243, %r1219;
	mov.u32 	%r1244, %r1431;
	mov.u32 	%r1245, %r1220;
	mov.u32 	%r1246, %r1221;
	mov.u32 	%r1247, %r1222;
	mov.u32 	%r1248, %r1223;
	mov.u32 	%r1249, %r1224;
	mov.u32 	%r1250, %r1225;
	mov.u32 	%r1251, %r1226;
	@%p314 bra 	$L__BB9_351;
	setp.leu.f32 	%p315, %f1258, %f1468;
	mov.f32 	%f1265, %f1241;
	mov.f32 	%f1266, %f1242;
	mov.f32 	%f1267, %f1243;
	mov.f32 	%f1268, %f1244;
	mov.f32 	%f1269, %f1245;
	mov.f32 	%f1270, %f1246;
	mov.f32 	%f1271, %f1247;
	mov.f32 	%f1272, %f1248;
	mov.f32 	%f1273, %f1249;
	mov.f32 	%f1274, %f1250;
	mov.f32 	%f1275, %f1251;
	mov.f32 	%f1276, %f1252;
	mov.f32 	%f1277, %f1253;
	mov.f32 	%f1278, %f1254;
	mov.f32 	%f1279, %f1255;
	mov.f32 	%f1280, %f1256;
	mov.f32 	%f1281, %f1257;
	mov.f32 	%f1282, %f1468;
	mov.f32 	%f1283, %f1258;
	mov.f32 	%f1284, %f1259;
	mov.f32 	%f1285, %f1260;
	mov.f32 	%f1286, %f1261;
	mov.f32 	%f1287, %f1262;
	mov.f32 	%f1288, %f1263;
	mov.u32 	%r1228, %r1204;
	mov.u32 	%r1229, %r1205;
	mov.u32 	%r1230, %r1206;
	mov.u32 	%r1231, %r1207;
	mov.u32 	%r1232, %r1208;
	mov.u32 	%r1233, %r1209;
	mov.u32 	%r1234, %r1210;
	mov.u32 	%r1235, %r1211;
	mov.u32 	%r1236, %r1212;
	mov.u32 	%r1237, %r1213;
	mov.u32 	%r1238, %r1214;
	mov.u32 	%r1239, %r1215;
	mov.u32 	%r1240, %r1216;
	mov.u32 	%r1241, %r1217;
	mov.u32 	%r1242, %r1218;
	mov.u32 	%r1243, %r1219;
	mov.u32 	%r1244, %r1220;
	mov.u32 	%r1245, %r1431;
	mov.u32 	%r1246, %r1221;
	mov.u32 	%r1247, %r1222;
	mov.u32 	%r1248, %r1223;
	mov.u32 	%r1249, %r1224;
	mov.u32 	%r1250, %r1225;
	mov.u32 	%r1251, %r1226;
	@%p315 bra 	$L__BB9_351;
	setp.leu.f32 	%p316, %f1259, %f1468;
	mov.f32 	%f1265, %f1241;
	mov.f32 	%f1266, %f1242;
	mov.f32 	%f1267, %f1243;
	mov.f32 	%f1268, %f1244;
	mov.f32 	%f1269, %f1245;
	mov.f32 	%f1270, %f1246;
	mov.f32 	%f1271, %f1247;
	mov.f32 	%f1272, %f1248;
	mov.f32 	%f1273, %f1249;
	mov.f32 	%f1274, %f1250;
	mov.f32 	%f1275, %f1251;
	mov.f32 	%f1276, %f1252;
	mov.f32 	%f1277, %f1253;
	mov.f32 	%f1278, %f1254;
	mov.f32 	%f1279, %f1255;
	mov.f32 	%f1280, %f1256;
	mov.f32 	%f1281, %f1257;
	mov.f32 	%f1282, %f1258;
	mov.f32 	%f1283, %f1468;
	mov.f32 	%f1284, %f1259;
	mov.f32 	%f1285, %f1260;
	mov.f32 	%f1286, %f1261;
	mov.f32 	%f1287, %f1262;
	mov.f32 	%f1288, %f1263;
	mov.u32 	%r1228, %r1204;
	mov.u32 	%r1229, %r1205;
	mov.u32 	%r1230, %r1206;
	mov.u32 	%r1231, %r1207;
	mov.u32 	%r1232, %r1208;
	mov.u32 	%r1233, %r1209;
	mov.u32 	%r1234, %r1210;
	mov.u32 	%r1235, %r1211;
	mov.u32 	%r1236, %r1212;
	mov.u32 	%r1237, %r1213;
	mov.u32 	%r1238, %r1214;
	mov.u32 	%r1239, %r1215;
	mov.u32 	%r1240, %r1216;
	mov.u32 	%r1241, %r1217;
	mov.u32 	%r1242, %r1218;
	mov.u32 	%r1243, %r1219;
	mov.u32 	%r1244, %r1220;
	mov.u32 	%r1245, %r1221;
	mov.u32 	%r1246, %r1431;
	mov.u32 	%r1247, %r1222;
	mov.u32 	%r1248, %r1223;
	mov.u32 	%r1249, %r1224;
	mov.u32 	%r1250, %r1225;
	mov.u32 	%r1251, %r1226;
	@%p316 bra 	$L__BB9_351;
	setp.leu.f32 	%p317, %f1260, %f1468;
	mov.f32 	%f1265, %f1241;
	mov.f32 	%f1266, %f1242;
	mov.f32 	%f1267, %f1243;
	mov.f32 	%f1268, %f1244;
	mov.f32 	%f1269, %f1245;
	mov.f32 	%f1270, %f1246;
	mov.f32 	%f1271, %f1247;
	mov.f32 	%f1272, %f1248;
	mov.f32 	%f1273, %f1249;
	mov.f32 	%f1274, %f1250;
	mov.f32 	%f1275, %f1251;
	mov.f32 	%f1276, %f1252;
	mov.f32 	%f1277, %f1253;
	mov.f32 	%f1278, %f1254;
	mov.f32 	%f1279, %f1255;
	mov.f32 	%f1280, %f1256;
	mov.f32 	%f1281, %f1257;
	mov.f32 	%f1282, %f1258;
	mov.f32 	%f1283, %f1259;
	mov.f32 	%f1284, %f1468;
	mov.f32 	%f1285, %f1260;
	mov.f32 	%f1286, %f1261;
	mov.f32 	%f1287, %f1262;
	mov.f32 	%f1288, %f1263;
	mov.u32 	%r1228, %r1204;
	mov.u32 	%r1229, %r1205;
	mov.u32 	%r1230, %r1206;
	mov.u32 	%r1231, %r1207;
	mov.u32 	%r1232, %r1208;
	mov.u32 	%r1233, %r1209;
	mov.u32 	%r1234, %r1210;
	mov.u32 	%r1235, %r1211;
	mov.u32 	%r1236, %r1212;
	mov.u32 	%r1237, %r1213;
	mov.u32 	%r1238, %r1214;
	mov.u32 	%r1239, %r1215;
	mov.u32 	%r1240, %r1216;
	mov.u32 	%r1241, %r1217;
	mov.u32 	%r1242, %r1218;
	mov.u32 	%r1243, %r1219;
	mov.u32 	%r1244, %r1220;
	mov.u32 	%r1245, %r1221;
	mov.u32 	%r1246, %r1222;
	mov.u32 	%r1247, %r1431;
	mov.u32 	%r1248, %r1223;
	mov.u32 	%r1249, %r1224;
	mov.u32 	%r1250, %r1225;
	mov.u32 	%r1251, %r1226;
	@%p317 bra 	$L__BB9_351;
	setp.leu.f32 	%p318, %f1261, %f1468;
	mov.f32 	%f1265, %f1241;
	mov.f32 	%f1266, %f1242;
	mov.f32 	%f1267, %f1243;
	mov.f32 	%f1268, %f1244;
	mov.f32 	%f1269, %f1245;
	mov.f32 	%f1270, %f1246;
	mov.f32 	%f1271, %f1247;
	mov.f32 	%f1272, %f1248;
	mov.f32 	%f1273, %f1249;
	mov.f32 	%f1274, %f1250;
	mov.f32 	%f1275, %f1251;
	mov.f32 	%f1276, %f1252;
	mov.f32 	%f1277, %f1253;
	mov.f32 	%f1278, %f1254;
	mov.f32 	%f1279, %f1255;
	mov.f32 	%f1280, %f1256;
	mov.f32 	%f1281, %f1257;
	mov.f32 	%f1282, %f1258;
	mov.f32 	%f1283, %f1259;
	mov.f32 	%f1284, %f1260;
	mov.f32 	%f1285, %f1468;
	mov.f32 	%f1286, %f1261;
	mov.f32 	%f1287, %f1262;
	mov.f32 	%f1288, %f1263;
	mov.u32 	%r1228, %r1204;
	mov.u32 	%r1229, %r1205;
	mov.u32 	%r1230, %r1206;
	mov.u32 	%r1231, %r1207;
	mov.u32 	%r1232, %r1208;
	mov.u32 	%r1233, %r1209;
	mov.u32 	%r1234, %r1210;
	mov.u32 	%r1235, %r1211;
	mov.u32 	%r1236, %r1212;
	mov.u32 	%r1237, %r1213;
	mov.u32 	%r1238, %r1214;
	mov.u32 	%r1239, %r1215;
	mov.u32 	%r1240, %r1216;
	mov.u32 	%r1241, %r1217;
	mov.u32 	%r1242, %r1218;
	mov.u32 	%r1243, %r1219;
	mov.u32 	%r1244, %r1220;
	mov.u32 	%r1245, %r1221;
	mov.u32 	%r1246, %r1222;
	mov.u32 	%r1247, %r1223;
	mov.u32 	%r1248, %r1431;
	mov.u32 	%r1249, %r1224;
	mov.u32 	%r1250, %r1225;
	mov.u32 	%r1251, %r1226;
	@%p318 bra 	$L__BB9_351;
	setp.leu.f32 	%p319, %f1262, %f1468;
	mov.f32 	%f1265, %f1241;
	mov.f32 	%f1266, %f1242;
	mov.f32 	%f1267, %f1243;
	mov.f32 	%f1268, %f1244;
	mov.f32 	%f1269, %f1245;
	mov.f32 	%f1270, %f1246;
	mov.f32 	%f1271, %f1247;
	mov.f32 	%f1272, %f1248;
	mov.f32 	%f1273, %f1249;
	mov.f32 	%f1274, %f1250;
	mov.f32 	%f1275, %f1251;
	mov.f32 	%f1276, %f1252;
	mov.f32 	%f1277, %f1253;
	mov.f32 	%f1278, %f1254;
	mov.f32 	%f1279, %f1255;
	mov.f32 	%f1280, %f1256;
	mov.f32 	%f1281, %f1257;
	mov.f32 	%f1282, %f1258;
	mov.f32 	%f1283, %f1259;
	mov.f32 	%f1284, %f1260;
	mov.f32 	%f1285, %f1261;
	mov.f32 	%f1286, %f1468;
	mov.f32 	%f1287, %f1262;
	mov.f32 	%f1288, %f1263;
	mov.u32 	%r1228, %r1204;
	mov.u32 	%r1229, %r1205;
	mov.u32 	%r1230, %r1206;
	mov.u32 	%r1231, %r1207;
	mov.u32 	%r1232, %r1208;
	mov.u32 	%r1233, %r1209;
	mov.u32 	%r1234, %r1210;
	mov.u32 	%r1235, %r1211;
	mov.u32 	%r1236, %r1212;
	mov.u32 	%r1237, %r1213;
	mov.u32 	%r1238, %r1214;
	mov.u32 	%r1239, %r1215;
	mov.u32 	%r1240, %r1216;
	mov.u32 	%r1241, %r1217;
	mov.u32 	%r1242, %r1218;
	mov.u32 	%r1243, %r1219;
	mov.u32 	%r1244, %r1220;
	mov.u32 	%r1245, %r1221;
	mov.u32 	%r1246, %r1222;
	mov.u32 	%r1247, %r1223;
	mov.u32 	%r1248, %r1224;
	mov.u32 	%r1249, %r1431;
	mov.u32 	%r1250, %r1225;
	mov.u32 	%r1251, %r1226;
	@%p319 bra 	$L__BB9_351;
	setp.leu.f32 	%p320, %f1263, %f1468;
	mov.f32 	%f1265, %f1241;
	mov.f32 	%f1266, %f1242;
	mov.f32 	%f1267, %f1243;
	mov.f32 	%f1268, %f1244;
	mov.f32 	%f1269, %f1245;
	mov.f32 	%f1270, %f1246;
	mov.f32 	%f1271, %f1247;
	mov.f32 	%f1272, %f1248;
	mov.f32 	%f1273, %f1249;
	mov.f32 	%f1274, %f1250;
	mov.f32 	%f1275, %f1251;
	mov.f32 	%f1276, %f1252;
	mov.f32 	%f1277, %f1253;
	mov.f32 	%f1278, %f1254;
	mov.f32 	%f1279, %f1255;
	mov.f32 	%f1280, %f1256;
	mov.f32 	%f1281, %f1257;
	mov.f32 	%f1282, %f1258;
	mov.f32 	%f1283, %f1259;
	mov.f32 	%f1284, %f1260;
	mov.f32 	%f1285, %f1261;
	mov.f32 	%f1286, %f1262;
	mov.f32 	%f1287, %f1468;
	mov.f32 	%f1288, %f1263;
	mov.u32 	%r1228, %r1204;
	mov.u32 	%r1229, %r1205;
	mov.u32 	%r1230, %r1206;
	mov.u32 	%r1231, %r1207;
	mov.u32 	%r1232, %r1208;
	mov.u32 	%r1233, %r1209;
	mov.u32 	%r1234, %r1210;
	mov.u32 	%r1235, %r1211;
	mov.u32 	%r1236, %r1212;
	mov.u32 	%r1237, %r1213;
	mov.u32 	%r1238, %r1214;
	mov.u32 	%r1239, %r1215;
	mov.u32 	%r1240, %r1216;
	mov.u32 	%r1241, %r1217;
	mov.u32 	%r1242, %r1218;
	mov.u32 	%r1243, %r1219;
	mov.u32 	%r1244, %r1220;
	mov.u32 	%r1245, %r1221;
	mov.u32 	%r1246, %r1222;
	mov.u32 	%r1247, %r1223;
	mov.u32 	%r1248, %r1224;
	mov.u32 	%r1249, %r1225;
	mov.u32 	%r1250, %r1431;
	mov.u32 	%r1251, %r1226;
	@%p320 bra 	$L__BB9_351;
	setp.leu.f32 	%p321, %f1492, %f1468;
	mov.f32 	%f1265, %f1241;
	mov.f32 	%f1266, %f1242;
	mov.f32 	%f1267, %f1243;
	mov.f32 	%f1268, %f1244;
	mov.f32 	%f1269, %f1245;
	mov.f32 	%f1270, %f1246;
	mov.f32 	%f1271, %f1247;
	mov.f32 	%f1272, %f1248;
	mov.f32 	%f1273, %f1249;
	mov.f32 	%f1274, %f1250;
	mov.f32 	%f1275, %f1251;
	mov.f32 	%f1276, %f1252;
	mov.f32 	%f1277, %f1253;
	mov.f32 	%f1278, %f1254;
	mov.f32 	%f1279, %f1255;
	mov.f32 	%f1280, %f1256;
	mov.f32 	%f1281, %f1257;
	mov.f32 	%f1282, %f1258;
	mov.f32 	%f1283, %f1259;
	mov.f32 	%f1284, %f1260;
	mov.f32 	%f1285, %f1261;
	mov.f32 	%f1286, %f1262;
	mov.f32 	%f1287, %f1263;
	mov.f32 	%f1288, %f1468;
	mov.u32 	%r1228, %r1204;
	mov.u32 	%r1229, %r1205;
	mov.u32 	%r1230, %r1206;
	mov.u32 	%r1231, %r1207;
	mov.u32 	%r1232, %r1208;
	mov.u32 	%r1233, %r1209;
	mov.u32 	%r1234, %r1210;
	mov.u32 	%r1235, %r1211;
	mov.u32 	%r1236, %r1212;
	mov.u32 	%r1237, %r1213;
	mov.u32 	%r1238, %r1214;
	mov.u32 	%r1239, %r1215;
	mov.u32 	%r1240, %r1216;
	mov.u32 	%r1241, %r1217;
	mov.u32 	%r1242, %r1218;
	mov.u32 	%r1243, %r1219;
	mov.u32 	%r1244, %r1220;
	mov.u32 	%r1245, %r1221;
	mov.u32 	%r1246, %r1222;
	mov.u32 	%r1247, %r1223;
	mov.u32 	%r1248, %r1224;
	mov.u32 	%r1249, %r1225;
	mov.u32 	%r1250, %r1226;
	mov.u32 	%r1251, %r1431;
	@%p321 bra 	$L__BB9_351;
	mov.f32 	%f1265, %f1241;
	mov.f32 	%f1266, %f1242;
	mov.f32 	%f1267, %f1243;
	mov.f32 	%f1268, %f1244;
	mov.f32 	%f1269, %f1245;
	mov.f32 	%f1270, %f1246;
	mov.f32 	%f1271, %f1247;
	mov.f32 	%f1272, %f1248;
	mov.f32 	%f1273, %f1249;
	mov.f32 	%f1274, %f1250;
	mov.f32 	%f1275, %f1251;
	mov.f32 	%f1276, %f1252;
	mov.f32 	%f1277, %f1253;
	mov.f32 	%f1278, %f1254;
	mov.f32 	%f1279, %f1255;
	mov.f32 	%f1280, %f1256;
	mov.f32 	%f1281, %f1257;
	mov.f32 	%f1282, %f1258;
	mov.f32 	%f1283, %f1259;
	mov.f32 	%f1284, %f1260;
	mov.f32 	%f1285, %f1261;
	mov.f32 	%f1286, %f1262;
	mov.f32 	%f1287, %f1263;
	mov.f32 	%f1288, %f1492;
	mov.f32 	%f1492, %f1468;
	mov.u32 	%r1228, %r1204;
	mov.u32 	%r1229, %r1205;
	mov.u32 	%r1230, %r1206;
	mov.u32 	%r1231, %r1207;
	mov.u32 	%r1232, %r1208;
	mov.u32 	%r1233, %r1209;
	mov.u32 	%r1234, %r1210;
	mov.u32 	%r1235, %r1211;
	mov.u32 	%r1236, %r1212;
	mov.u32 	%r1237, %r1213;
	mov.u32 	%r1238, %r1214;
	mov.u32 	%r1239, %r1215;
	mov.u32 	%r1240, %r1216;
	mov.u32 	%r1241, %r1217;
	mov.u32 	%r1242, %r1218;
	mov.u32 	%r1243, %r1219;
	mov.u32 	%r1244, %r1220;
	mov.u32 	%r1245, %r1221;
	mov.u32 	%r1246, %r1222;
	mov.u32 	%r1247, %r1223;
	mov.u32 	%r1248, %r1224;
	mov.u32 	%r1249, %r1225;
	mov.u32 	%r1250, %r1226;
	mov.u32 	%r1251, %r1455;
	mov.u32 	%r1455, %r1431;
$L__BB9_351:
	setp.leu.f32 	%p322, %f1265, %f1467;
	mov.f32 	%f1290, %f1467;
	mov.f32 	%f1291, %f1265;
	mov.f32 	%f1292, %f1266;
	mov.f32 	%f1293, %f1267;
	mov.f32 	%f1294, %f1268;
	mov.f32 	%f1295, %f1269;
	mov.f32 	%f1296, %f1270;
	mov.f32 	%f1297, %f1271;
	mov.f32 	%f1298, %f1272;
	mov.f32 	%f1299, %f1273;
	mov.f32 	%f1300, %f1274;
	mov.f32 	%f1301, %f1275;
	mov.f32 	%f1302, %f1276;
	mov.f32 	%f1303, %f1277;
	mov.f32 	%f1304, %f1278;
	mov.f32 	%f1305, %f1279;
	mov.f32 	%f1306, %f1280;
	mov.f32 	%f1307, %f1281;
	mov.f32 	%f1308, %f1282;
	mov.f32 	%f1309, %f1283;
	mov.f32 	%f1310, %f1284;
	mov.f32 	%f1311, %f1285;
	mov.f32 	%f1312, %f1286;
	mov.f32 	%f1313, %f1287;
	mov.f32 	%f1314, %f1288;
	mov.u32 	%r1253, %r1430;
	mov.u32 	%r1254, %r1228;
	mov.u32 	%r1255, %r1229;
	mov.u32 	%r1256, %r1230;
	mov.u32 	%r1257, %r1231;
	mov.u32 	%r1258, %r1232;
	mov.u32 	%r1259, %r1233;
	mov.u32 	%r1260, %r1234;
	mov.u32 	%r1261, %r1235;
	mov.u32 	%r1262, %r1236;
	mov.u32 	%r1263, %r1237;
	mov.u32 	%r1264, %r1238;
	mov.u32 	%r1265, %r1239;
	mov.u32 	%r1266, %r1240;
	mov.u32 	%r1267, %r1241;
	mov.u32 	%r1268, %r1242;
	mov.u32 	%r1269, %r1243;
	mov.u32 	%r1270, %r1244;
	mov.u32 	%r1271, %r1245;
	mov.u32 	%r1272, %r1246;
	mov.u32 	%r1273, %r1247;
	mov.u32 	%r1274, %r1248;
	mov.u32 	%r1275, %r1249;
	mov.u32 	%r1276, %r1250;
	mov.u32 	%r1277, %r1251;
	@%p322 bra 	$L__BB9_377;
	setp.leu.f32 	%p323, %f1266, %f1467;
	mov.f32 	%f1290, %f1265;
	mov.f32 	%f1291, %f1467;
	mov.f32 	%f1292, %f1266;
	mov.f32 	%f1293, %f1267;
	mov.f32 	%f1294, %f1268;
	mov.f32 	%f1295, %f1269;
	mov.f32 	%f1296, %f1270;
	mov.f32 	%f1297, %f1271;
	mov.f32 	%f1298, %f1272;
	mov.f32 	%f1299, %f1273;
	mov.f32 	%f1300, %f1274;
	mov.f32 	%f1301, %f1275;
	mov.f32 	%f1302, %f1276;
	mov.f32 	%f1303, %f1277;
	mov.f32 	%f1304, %f1278;
	mov.f32 	%f1305, %f1279;
	mov.f32 	%f1306, %f1280;
	mov.f32 	%f1307, %f1281;
	mov.f32 	%f1308, %f1282;
	mov.f32 	%f1309, %f1283;
	mov.f32 	%f1310, %f1284;
	mov.f32 	%f1311, %f1285;
	mov.f32 	%f1312, %f1286;
	mov.f32 	%f1313, %f1287;
	mov.f32 	%f1314, %f1288;
	mov.u32 	%r1253, %r1228;
	mov.u32 	%r1254, %r1430;
	mov.u32 	%r1255, %r1229;
	mov.u32 	%r1256, %r1230;
	mov.u32 	%r1257, %r1231;
	mov.u32 	%r1258, %r1232;
	mov.u32 	%r1259, %r1233;
	mov.u32 	%r1260, %r1234;
	mov.u32 	%r1261, %r1235;
	mov.u32 	%r1262, %r1236;
	mov.u32 	%r1263, %r1237;
	mov.u32 	%r1264, %r1238;
	mov.u32 	%r1265, %r1239;
	mov.u32 	%r1266, %r1240;
	mov.u32 	%r1267, %r1241;
	mov.u32 	%r1268, %r1242;
	mov.u32 	%r1269, %r1243;
	mov.u32 	%r1270, %r1244;
	mov.u32 	%r1271, %r1245;
	mov.u32 	%r1272, %r1246;
	mov.u32 	%r1273, %r1247;
	mov.u32 	%r1274, %r1248;
	mov.u32 	%r1275, %r1249;
	mov.u32 	%r1276, %r1250;
	mov.u32 	%r1277, %r1251;
	@%p323 bra 	$L__BB9_377;
	setp.leu.f32 	%p324, %f1267, %f1467;
	mov.f32 	%f1290, %f1265;
	mov.f32 	%f1291, %f1266;
	mov.f32 	%f1292, %f1467;
	mov.f32 	%f1293, %f1267;
	mov.f32 	%f1294, %f1268;
	mov.f32 	%f1295, %f1269;
	mov.f32 	%f1296, %f1270;
	mov.f32 	%f1297, %f1271;
	mov.f32 	%f1298, %f1272;
	mov.f32 	%f1299, %f1273;
	mov.f32 	%f1300, %f1274;
	mov.f32 	%f1301, %f1275;
	mov.f32 	%f1302, %f1276;
	mov.f32 	%f1303, %f1277;
	mov.f32 	%f1304, %f1278;
	mov.f32 	%f1305, %f1279;
	mov.f32 	%f1306, %f1280;
	mov.f32 	%f1307, %f1281;
	mov.f32 	%f1308, %f1282;
	mov.f32 	%f1309, %f1283;
	mov.f32 	%f1310, %f1284;
	mov.f32 	%f1311, %f1285;
	mov.f32 	%f1312, %f1286;
	mov.f32 	%f1313, %f1287;
	mov.f32 	%f1314, %f1288;
	mov.u32 	%r1253, %r1228;
	mov.u32 	%r1254, %r1229;
	mov.u32 	%r1255, %r1430;
	mov.u32 	%r1256, %r1230;
	mov.u32 	%r1257, %r1231;
	mov.u32 	%r1258, %r1232;
	mov.u32 	%r1259, %r1233;
	mov.u32 	%r1260, %r1234;
	mov.u32 	%r1261, %r1235;
	mov.u32 	%r1262, %r1236;
	mov.u32 	%r1263, %r1237;
	mov.u32 	%r1264, %r1238;
	mov.u32 	%r1265, %r1239;
	mov.u32 	%r1266, %r1240;
	mov.u32 	%r1267, %r1241;
	mov.u32 	%r1268, %r1242;
	mov.u32 	%r1269, %r1243;
	mov.u32 	%r1270, %r1244;
	mov.u32 	%r1271, %r1245;
	mov.u32 	%r1272, %r1246;
	mov.u32 	%r1273, %r1247;
	mov.u32 	%r1274, %r1248;
	mov.u32 	%r1275, %r1249;
	mov.u32 	%r1276, %r1250;
	mov.u32 	%r1277, %r1251;
	@%p324 bra 	$L__BB9_377;
	setp.leu.f32 	%p325, %f1268, %f1467;
	mov.f32 	%f1290, %f1265;
	mov.f32 	%f1291, %f1266;
	mov.f32 	%f1292, %f1267;
	mov.f32 	%f1293, %f1467;
	mov.f32 	%f1294, %f1268;
	mov.f32 	%f1295, %f1269;
	mov.f32 	%f1296, %f1270;
	mov.f32 	%f1297, %f1271;
	mov.f32 	%f1298, %f1272;
	mov.f32 	%f1299, %f1273;
	mov.f32 	%f1300, %f1274;
	mov.f32 	%f1301, %f1275;
	mov.f32 	%f1302, %f1276;
	mov.f32 	%f1303, %f1277;
	mov.f32 	%f1304, %f1278;
	mov.f32 	%f1305, %f1279;
	mov.f32 	%f1306, %f1280;
	mov.f32 	%f1307, %f1281;
	mov.f32 	%f1308, %f1282;
	mov.f32 	%f1309, %f1283;
	mov.f32 	%f1310, %f1284;
	mov.f32 	%f1311, %f1285;
	mov.f32 	%f1312, %f1286;
	mov.f32 	%f1313, %f1287;
	mov.f32 	%f1314, %f1288;
	mov.u32 	%r1253, %r1228;
	mov.u32 	%r1254, %r1229;
	mov.u32 	%r1255, %r1230;
	mov.u32 	%r1256, %r1430;
	mov.u32 	%r1257, %r1231;
	mov.u32 	%r1258, %r1232;
	mov.u32 	%r1259, %r1233;
	mov.u32 	%r1260, %r1234;
	mov.u32 	%r1261, %r1235;
	mov.u32 	%r1262, %r1236;
	mov.u32 	%r1263, %r1237;
	mov.u32 	%r1264, %r1238;
	mov.u32 	%r1265, %r1239;
	mov.u32 	%r1266, %r1240;
	mov.u32 	%r1267, %r1241;
	mov.u32 	%r1268, %r1242;
	mov.u32 	%r1269, %r1243;
	mov.u32 	%r1270, %r1244;
	mov.u32 	%r1271, %r1245;
	mov.u32 	%r1272, %r1246;
	mov.u32 	%r1273, %r1247;
	mov.u32 	%r1274, %r1248;
	mov.u32 	%r1275, %r1249;
	mov.u32 	%r1276, %r1250;
	mov.u32 	%r1277, %r1251;
	@%p325 bra 	$L__BB9_377;
	setp.leu.f32 	%p326, %f1269, %f1467;
	mov.f32 	%f1290, %f1265;
	mov.f32 	%f1291, %f1266;
	mov.f32 	%f1292, %f1267;
	mov.f32 	%f1293, %f1268;
	mov.f32 	%f1294, %f1467;
	mov.f32 	%f1295, %f1269;
	mov.f32 	%f1296, %f1270;
	mov.f32 	%f1297, %f1271;
	mov.f32 	%f1298, %f1272;
	mov.f32 	%f1299, %f1273;
	mov.f32 	%f1300, %f1274;
	mov.f32 	%f1301, %f1275;
	mov.f32 	%f1302, %f1276;
	mov.f32 	%f1303, %f1277;
	mov.f32 	%f1304, %f1278;
	mov.f32 	%f1305, %f1279;
	mov.f32 	%f1306, %f1280;
	mov.f32 	%f1307, %f1281;
	mov.f32 	%f1308, %f1282;
	mov.f32 	%f1309, %f1283;
	mov.f32 	%f1310, %f1284;
	mov.f32 	%f1311, %f1285;
	mov.f32 	%f1312, %f1286;
	mov.f32 	%f1313, %f1287;
	mov.f32 	%f1314, %f1288;
	mov.u32 	%r1253, %r1228;
	mov.u32 	%r1254, %r1229;
	mov.u32 	%r1255, %r1230;
	mov.u32 	%r1256, %r1231;
	mov.u32 	%r1257, %r1430;
	mov.u32 	%r1258, %r1232;
	mov.u32 	%r1259, %r1233;
	mov.u32 	%r1260, %r1234;
	mov.u32 	%r1261, %r1235;
	mov.u32 	%r1262, %r1236;
	mov.u32 	%r1263, %r1237;
	mov.u32 	%r1264, %r1238;
	mov.u32 	%r1265, %r1239;
	mov.u32 	%r1266, %r1240;
	mov.u32 	%r1267, %r1241;
	mov.u32 	%r1268, %r1242;
	mov.u32 	%r1269, %r1243;
	mov.u32 	%r1270, %r1244;
	mov.u32 	%r1271, %r1245;
	mov.u32 	%r1272, %r1246;
	mov.u32 	%r1273, %r1247;
	mov.u32 	%r1274, %r1248;
	mov.u32 	%r1275, %r1249;
	mov.u32 	%r1276, %r1250;
	mov.u32 	%r1277, %r1251;
	@%p326 bra 	$L__BB9_377;
	setp.leu.f32 	%p327, %f1270, %f1467;
	mov.f32 	%f1290, %f1265;
	mov.f32 	%f1291, %f1266;
	mov.f32 	%f1292, %f1267;
	mov.f32 	%f1293, %f1268;
	mov.f32 	%f1294, %f1269;
	mov.f32 	%f1295, %f1467;
	mov.f32 	%f1296, %f1270;
	mov.f32 	%f1297, %f1271;
	mov.f32 	%f1298, %f1272;
	mov.f32 	%f1299, %f1273;
	mov.f32 	%f1300, %f1274;
	mov.f32 	%f1301, %f1275;
	mov.f32 	%f1302, %f1276;
	mov.f32 	%f1303, %f1277;
	mov.f32 	%f1304, %f1278;
	mov.f32 	%f1305, %f1279;
	mov.f32 	%f1306, %f1280;
	mov.f32 	%f1307, %f1281;
	mov.f32 	%f1308, %f1282;
	mov.f32 	%f1309, %f1283;
	mov.f32 	%f1310, %f1284;
	mov.f32 	%f1311, %f1285;
	mov.f32 	%f1312, %f1286;
	mov.f32 	%f1313, %f1287;
	mov.f32 	%f1314, %f1288;
	mov.u32 	%r1253, %r1228;
	mov.u32 	%r1254, %r1229;
	mov.u32 	%r1255, %r1230;
	mov.u32 	%r1256, %r1231;
	mov.u32 	%r1257, %r1232;
	mov.u32 	%r1258, %r1430;
	mov.u32 	%r1259, %r1233;
	mov.u32 	%r1260, %r1234;
	mov.u32 	%r1261, %r1235;
	mov.u32 	%r1262, %r1236;
	mov.u32 	%r1263, %r1237;
	mov.u32 	%r1264, %r1238;
	mov.u32 	%r1265, %r1239;
	mov.u32 	%r1266, %r1240;
	mov.u32 	%r1267, %r1241;
	mov.u32 	%r1268, %r1242;
	mov.u32 	%r1269, %r1243;
	mov.u32 	%r1270, %r1244;
	mov.u32 	%r1271, %r1245;
	mov.u32 	%r1272, %r1246;
	mov.u32 	%r1273, %r1247;
	mov.u32 	%r1274, %r1248;
	mov.u32 	%r1275, %r1249;
	mov.u32 	%r1276, %r1250;
	mov.u32 	%r1277, %r1251;
	@%p327 bra 	$L__BB9_377;
	setp.leu.f32 	%p328, %f1271, %f1467;
	mov.f32 	%f1290, %f1265;
	mov.f32 	%f1291, %f1266;
	mov.f32 	%f1292, %f1267;
	mov.f32 	%f1293, %f1268;
	mov.f32 	%f1294, %f1269;
	mov.f32 	%f1295, %f1270;
	mov.f32 	%f1296, %f1467;
	mov.f32 	%f1297, %f1271;
	mov.f32 	%f1298, %f1272;
	mov.f32 	%f1299, %f1273;
	mov.f32 	%f1300, %f1274;
	mov.f32 	%f1301, %f1275;
	mov.f32 	%f1302, %f1276;
	mov.f32 	%f1303, %f1277;
	mov.f32 	%f1304, %f1278;
	mov.f32 	%f1305, %f1279;
	mov.f32 	%f1306, %f1280;
	mov.f32 	%f1307, %f1281;
	mov.f32 	%f1308, %f1282;
	mov.f32 	%f1309, %f1283;
	mov.f32 	%f1310, %f1284;
	mov.f32 	%f1311, %f1285;
	mov.f32 	%f1312, %f1286;
	mov.f32 	%f1313, %f1287;
	mov.f32 	%f1314, %f1288;
	mov.u32 	%r1253, %r1228;
	mov.u32 	%r1254, %r1229;
	mov.u32 	%r1255, %r1230;
	mov.u32 	%r1256, %r1231;
	mov.u32 	%r1257, %r1232;
	mov.u32 	%r1258, %r1233;
	mov.u32 	%r1259, %r1430;
	mov.u32 	%r1260, %r1234;
	mov.u32 	%r1261, %r1235;
	mov.u32 	%r1262, %r1236;
	mov.u32 	%r1263, %r1237;
	mov.u32 	%r1264, %r1238;
	mov.u32 	%r1265, %r1239;
	mov.u32 	%r1266, %r1240;
	mov.u32 	%r1267, %r1241;
	mov.u32 	%r1268, %r1242;
	mov.u32 	%r1269, %r1243;
	mov.u32 	%r1270, %r1244;
	mov.u32 	%r1271, %r1245;
	mov.u32 	%r1272, %r1246;
	mov.u32 	%r1273, %r1247;
	mov.u32 	%r1274, %r1248;
	mov.u32 	%r1275, %r1249;
	mov.u32 	%r1276, %r1250;
	mov.u32 	%r1277, %r1251;
	@%p328 bra 	$L__BB9_377;
	setp.leu.f32 	%p329, %f1272, %f1467;
	mov.f32 	%f1290, %f1265;
	mov.f32 	%f1291, %f1266;
	mov.f32 	%f1292, %f1267;
	mov.f32 	%f1293, %f1268;
	mov.f32 	%f1294, %f1269;
	mov.f32 	%f1295, %f1270;
	mov.f32 	%f1296, %f1271;
	mov.f32 	%f1297, %f1467;
	mov.f32 	%f1298, %f1272;
	mov.f32 	%f1299, %f1273;
	mov.f32 	%f1300, %f1274;
	mov.f32 	%f1301, %f1275;
	mov.f32 	%f1302, %f1276;
	mov.f32 	%f1303, %f1277;
	mov.f32 	%f1304, %f1278;
	mov.f32 	%f1305, %f1279;
	mov.f32 	%f1306, %f1280;
	mov.f32 	%f1307, %f1281;
	mov.f32 	%f1308, %f1282;
	mov.f32 	%f1309, %f1283;
	mov.f32 	%f1310, %f1284;
	mov.f32 	%f1311, %f1285;
	mov.f32 	%f1312, %f1286;
	mov.f32 	%f1313, %f1287;
	mov.f32 	%f1314, %f1288;
	mov.u32 	%r1253, %r1228;
	mov.u32 	%r1254, %r1229;
	mov.u32 	%r1255, %r1230;
	mov.u32 	%r1256, %r1231;
	mov.u32 	%r1257, %r1232;
	mov.u32 	%r1258, %r1233;
	mov.u32 	%r1259, %r1234;
	mov.u32 	%r1260, %r1430;
	mov.u32 	%r1261, %r1235;
	mov.u32 	%r1262, %r1236;
	mov.u32 	%r1263, %r1237;
	mov.u32 	%r1264, %r1238;
	mov.u32 	%r1265, %r1239;
	mov.u32 	%r1266, %r1240;
	mov.u32 	%r1267, %r1241;
	mov.u32 	%r1268, %r1242;
	mov.u32 	%r1269, %r1243;
	mov.u32 	%r1270, %r1244;
	mov.u32 	%r1271, %r1245;
	mov.u32 	%r1272, %r1246;
	mov.u32 	%r1273, %r1247;
	mov.u32 	%r1274, %r1248;
	mov.u32 	%r1275, %r1249;
	mov.u32 	%r1276, %r1250;
	mov.u32 	%r1277, %r1251;
	@%p329 bra 	$L__BB9_377;
	setp.leu.f32 	%p330, %f1273, %f1467;
	mov.f32 	%f1290, %f1265;
	mov.f32 	%f1291, %f1266;
	mov.f32 	%f1292, %f1267;
	mov.f32 	%f1293, %f1268;
	mov.f32 	%f1294, %f1269;
	mov.f32 	%f1295, %f1270;
	mov.f32 	%f1296, %f1271;
	mov.f32 	%f1297, %f1272;
	mov.f32 	%f1298, %f1467;
	mov.f32 	%f1299, %f1273;
	mov.f32 	%f1300, %f1274;
	mov.f32 	%f1301, %f1275;
	mov.f32 	%f1302, %f1276;
	mov.f32 	%f1303, %f1277;
	mov.f32 	%f1304, %f1278;
	mov.f32 	%f1305, %f1279;
	mov.f32 	%f1306, %f1280;
	mov.f32 	%f1307, %f1281;
	mov.f32 	%f1308, %f1282;
	mov.f32 	%f1309, %f1283;
	mov.f32 	%f1310, %f1284;
	mov.f32 	%f1311, %f1285;
	mov.f32 	%f1312, %f1286;
	mov.f32 	%f1313, %f1287;
	mov.f32 	%f1314, %f1288;
	mov.u32 	%r1253, %r1228;
	mov.u32 	%r1254, %r1229;
	mov.u32 	%r1255, %r1230;
	mov.u32 	%r1256, %r1231;
	mov.u32 	%r1257, %r1232;
	mov.u32 	%r1258, %r1233;
	mov.u32 	%r1259, %r1234;
	mov.u32 	%r1260, %r1235;
	mov.u32 	%r1261, %r1430;
	mov.u32 	%r1262, %r1236;
	mov.u32 	%r1263, %r1237;
	mov.u32 	%r1264, %r1238;
	mov.u32 	%r1265, %r1239;
	mov.u32 	%r1266, %r1240;
	mov.u32 	%r1267, %r1241;
	mov.u32 	%r1268, %r1242;
	mov.u32 	%r1269, %r1243;
	mov.u32 	%r1270, %r1244;
	mov.u32 	%r1271, %r1245;
	mov.u32 	%r1272, %r1246;
	mov.u32 	%r1273, %r1247;
	mov.u32 	%r1274, %r1248;
	mov.u32 	%r1275, %r1249;
	mov.u32 	%r1276, %r1250;
	mov.u32 	%r1277, %r1251;
	@%p330 bra 	$L__BB9_377;
	setp.leu.f32 	%p331, %f1274, %f1467;
	mov.f32 	%f1290, %f1265;
	mov.f32 	%f1291, %f1266;
	mov.f32 	%f1292, %f1267;
	mov.f32 	%f1293, %f1268;
	mov.f32 	%f1294, %f1269;
	mov.f32 	%f1295, %f1270;
	mov.f32 	%f1296, %f1271;
	mov.f32 	%f1297, %f1272;
	mov.f32 	%f1298, %f1273;
	mov.f32 	%f1299, %f1467;
	mov.f32 	%f1300, %f1274;
	mov.f32 	%f1301, %f1275;
	mov.f32 	%f1302, %f1276;
	mov.f32 	%f1303, %f1277;
	mov.f32 	%f1304, %f1278;
	mov.f32 	%f1305, %f1279;
	mov.f32 	%f1306, %f1280;
	mov.f32 	%f1307, %f1281;
	mov.f32 	%f1308, %f1282;
	mov.f32 	%f1309, %f1283;
	mov.f32 	%f1310, %f1284;
	mov.f32 	%f1311, %f1285;
	mov.f32 	%f1312, %f1286;
	mov.f32 	%f1313, %f1287;
	mov.f32 	%f1314, %f1288;
	mov.u32 	%r1253, %r1228;
	mov.u32 	%r1254, %r1229;
	mov.u32 	%r1255, %r1230;
	mov.u32 	%r1256, %r1231;
	mov.u32 	%r1257, %r1232;
	mov.u32 	%r1258, %r1233;
	mov.u32 	%r1259, %r1234;
	mov.u32 	%r1260, %r1235;
	mov.u32 	%r1261, %r1236;
	mov.u32 	%r1262, %r1430;
	mov.u32 	%r1263, %r1237;
	mov.u32 	%r1264, %r1238;
	mov.u32 	%r1265, %r1239;
	mov.u32 	%r1266, %r1240;
	mov.u32 	%r1267, %r1241;
	mov.u32 	%r1268, %r1242;
	mov.u32 	%r1269, %r1243;
	mov.u32 	%r1270, %r1244;
	mov.u32 	%r1271, %r1245;
	mov.u32 	%r1272, %r1246;
	mov.u32 	%r1273, %r1247;
	mov.u32 	%r1274, %r1248;
	mov.u32 	%r1275, %r1249;
	mov.u32 	%r1276, %r1250;
	mov.u32 	%r1277, %r1251;
	@%p331 bra 	$L__BB9_377;
	setp.leu.f32 	%p332, %f1275, %f1467;
	mov.f32 	%f1290, %f1265;
	mov.f32 	%f1291, %f1266;
	mov.f32 	%f1292, %f1267;
	mov.f32 	%f1293, %f1268;
	mov.f32 	%f1294, %f1269;
	mov.f32 	%f1295, %f1270;
	mov.f32 	%f1296, %f1271;
	mov.f32 	%f1297, %f1272;
	mov.f32 	%f1298, %f1273;
	mov.f32 	%f1299, %f1274;
	mov.f32 	%f1300, %f1467;
	mov.f32 	%f1301, %f1275;
	mov.f32 	%f1302, %f1276;
	mov.f32 	%f1303, %f1277;
	mov.f32 	%f1304, %f1278;
	mov.f32 	%f1305, %f1279;
	mov.f32 	%f1306, %f1280;
	mov.f32 	%f1307, %f1281;
	mov.f32 	%f1308, %f1282;
	mov.f32 	%f1309, %f1283;
	mov.f32 	%f1310, %f1284;
	mov.f32 	%f1311, %f1285;
	mov.f32 	%f1312, %f1286;
	mov.f32 	%f1313, %f1287;
	mov.f32 	%f1314, %f1288;
	mov.u32 	%r1253, %r1228;
	mov.u32 	%r1254, %r1229;
	mov.u32 	%r1255, %r1230;
	mov.u32 	%r1256, %r1231;
	mov.u32 	%r1257, %r1232;
	mov.u32 	%r1258, %r1233;
	mov.u32 	%r1259, %r1234;
	mov.u32 	%r1260, %r1235;
	mov.u32 	%r1261, %r1236;
	mov.u32 	%r1262, %r1237;
	mov.u32 	%r1263, %r1430;
	mov.u32 	%r1264, %r1238;
	mov.u32 	%r1265, %r1239;
	mov.u32 	%r1266, %r1240;
	mov.u32 	%r1267, %r1241;
	mov.u32 	%r1268, %r1242;
	mov.u32 	%r1269, %r1243;
	mov.u32 	%r1270, %r1244;
	mov.u32 	%r1271, %r1245;
	mov.u32 	%r1272, %r1246;
	mov.u32 	%r1273, %r1247;
	mov.u32 	%r1274, %r1248;
	mov.u32 	%r1275, %r1249;
	mov.u32 	%r1276, %r1250;
	mov.u32 	%r1277, %r1251;
	@%p332 bra 	$L__BB9_377;
	setp.leu.f32 	%p333, %f1276, %f1467;
	mov.f32 	%f1290, %f1265;
	mov.f32 	%f1291, %f1266;
	mov.f32 	%f1292, %f1267;
	mov.f32 	%f1293, %f1268;
	mov.f32 	%f1294, %f1269;
	mov.f32 	%f1295, %f1270;
	mov.f32 	%f1296, %f1271;
	mov.f32 	%f1297, %f1272;
	mov.f32 	%f1298, %f1273;
	mov.f32 	%f1299, %f1274;
	mov.f32 	%f1300, %f1275;
	mov.f32 	%f1301, %f1467;
	mov.f32 	%f1302, %f1276;
	mov.f32 	%f1303, %f1277;
	mov.f32 	%f1304, %f1278;
	mov.f32 	%f1305, %f1279;
	mov.f32 	%f1306, %f1280;
	mov.f32 	%f1307, %f1281;
	mov.f32 	%f1308, %f1282;
	mov.f32 	%f1309, %f1283;
	mov.f32 	%f1310, %f1284;
	mov.f32 	%f1311, %f1285;
	mov.f32 	%f1312, %f1286;
	mov.f32 	%f1313, %f1287;
	mov.f32 	%f1314, %f1288;
	mov.u32 	%r1253, %r1228;
	mov.u32 	%r1254, %r1229;
	mov.u32 	%r1255, %r1230;
	mov.u32 	%r1256, %r1231;
	mov.u32 	%r1257, %r1232;
	mov.u32 	%r1258, %r1233;
	mov.u32 	%r1259, %r1234;
	mov.u32 	%r1260, %r1235;
	mov.u32 	%r1261, %r1236;
	mov.u32 	%r1262, %r1237;
	mov.u32 	%r1263, %r1238;
	mov.u32 	%r1264, %r1430;
	mov.u32 	%r1265, %r1239;
	mov.u32 	%r1266, %r1240;
	mov.u32 	%r1267, %r1241;
	mov.u32 	%r1268, %r1242;
	mov.u32 	%r1269, %r1243;
	mov.u32 	%r1270, %r1244;
	mov.u32 	%r1271, %r1245;
	mov.u32 	%r1272, %r1246;
	mov.u32 	%r1273, %r1247;
	mov.u32 	%r1274, %r1248;
	mov.u32 	%r1275, %r1249;
	mov.u32 	%r1276, %r1250;
	mov.u32 	%r1277, %r1251;
	@%p333 bra 	$L__BB9_377;
	setp.leu.f32 	%p334, %f1277, %f1467;
	mov.f32 	%f1290, %f1265;
	mov.f32 	%f1291, %f1266;
	mov.f32 	%f1292, %f1267;
	mov.f32 	%f1293, %f1268;
	mov.f32 	%f1294, %f1269;
	mov.f32 	%f1295, %f1270;
	mov.f32 	%f1296, %f1271;
	mov.f32 	%f1297, %f1272;
	mov.f32 	%f1298, %f1273;
	mov.f32 	%f1299, %f1274;
	mov.f32 	%f1300, %f1275;
	mov.f32 	%f1301, %f1276;
	mov.f32 	%f1302, %f1467;
	mov.f32 	%f1303, %f1277;
	mov.f32 	%f1304, %f1278;
	mov.f32 	%f1305, %f1279;
	mov.f32 	%f1306, %f1280;
	mov.f32 	%f1307, %f1281;
	mov.f32 	%f1308, %f1282;
	mov.f32 	%f1309, %f1283;
	mov.f32 	%f1310, %f1284;
	mov.f32 	%f1311, %f1285;
	mov.f32 	%f1312, %f1286;
	mov.f32 	%f1313, %f1287;
	mov.f32 	%f1314, %f1288;
	mov.u32 	%r1253, %r1228;
	mov.u32 	%r1254, %r1229;
	mov.u32 	%r1255, %r1230;
	mov.u32 	%r1256, %r1231;
	mov.u32 	%r1257, %r1232;
	mov.u32 	%r1258, %r1233;
	mov.u32 	%r1259, %r1234;
	mov.u32 	%r1260, %r1235;
	mov.u32 	%r1261, %r1236;
	mov.u32 	%r1262, %r1237;
	mov.u32 	%r1263, %r1238;
	mov.u32 	%r1264, %r1239;
	mov.u32 	%r1265, %r1430;
	mov.u32 	%r1266, %r1240;
	mov.u32 	%r1267, %r1241;
	mov.u32 	%r1268, %r1242;
	mov.u32 	%r1269, %r1243;
	mov.u32 	%r1270, %r1244;
	mov.u32 	%r1271, %r1245;
	mov.u32 	%r1272, %r1246;
	mov.u32 	%r1273, %r1247;
	mov.u32 	%r1274, %r1248;
	mov.u32 	%r1275, %r1249;
	mov.u32 	%r1276, %r1250;
	mov.u32 	%r1277, %r1251;
	@%p334 bra 	$L__BB9_377;
	setp.leu.f32 	%p335, %f1278, %f1467;
	mov.f32 	%f1290, %f1265;
	mov.f32 	%f1291, %f1266;
	mov.f32 	%f1292, %f1267;
	mov.f32 	%f1293, %f1268;
	mov.f32 	%f1294, %f1269;
	mov.f32 	%f1295, %f1270;
	mov.f32 	%f1296, %f1271;
	mov.f32 	%f1297, %f1272;
	mov.f32 	%f1298, %f1273;
	mov.f32 	%f1299, %f1274;
	mov.f32 	%f1300, %f1275;
	mov.f32 	%f1301, %f1276;
	mov.f32 	%f1302, %f1277;
	mov.f32 	%f1303, %f1467;
	mov.f32 	%f1304, %f1278;
	mov.f32 	%f1305, %f1279;
	mov.f32 	%f1306, %f1280;
	mov.f32 	%f1307, %f1281;
	mov.f32 	%f1308, %f1282;
	mov.f32 	%f1309, %f1283;
	mov.f32 	%f1310, %f1284;
	mov.f32 	%f1311, %f1285;
	mov.f32 	%f1312, %f1286;
	mov.f32 	%f1313, %f1287;
	mov.f32 	%f1314, %f1288;
	mov.u32 	%r1253, %r1228;
	mov.u32 	%r1254, %r1229;
	mov.u32 	%r1255, %r1230;
	mov.u32 	%r1256, %r1231;
	mov.u32 	%r1257, %r1232;
	mov.u32 	%r1258, %r1233;
	mov.u32 	%r1259, %r1234;
	mov.u32 	%r1260, %r1235;
	mov.u32 	%r1261, %r1236;
	mov.u32 	%r1262, %r1237;
	mov.u32 	%r1263, %r1238;
	mov.u32 	%r1264, %r1239;
	mov.u32 	%r1265, %r1240;
	mov.u32 	%r1266, %r1430;
	mov.u32 	%r1267, %r1241;
	mov.u32 	%r1268, %r1242;
	mov.u32 	%r1269, %r1243;
	mov.u32 	%r1270, %r1244;
	mov.u32 	%r1271, %r1245;
	mov.u32 	%r1272, %r1246;
	mov.u32 	%r1273, %r1247;
	mov.u32 	%r1274, %r1248;
	mov.u32 	%r1275, %r1249;
	mov.u32 	%r1276, %r1250;
	mov.u32 	%r1277, %r1251;
	@%p335 bra 	$L__BB9_377;
	setp.leu.f32 	%p336, %f1279, %f1467;
	mov.f32 	%f1290, %f1265;
	mov.f32 	%f1291, %f1266;
	mov.f32 	%f1292, %f1267;
	mov.f32 	%f1293, %f1268;
	mov.f32 	%f1294, %f1269;
	mov.f32 	%f1295, %f1270;
	mov.f32 	%f1296, %f1271;
	mov.f32 	%f1297, %f1272;
	mov.f32 	%f1298, %f1273;
	mov.f32 	%f1299, %f1274;
	mov.f32 	%f1300, %f1275;
	mov.f32 	%f1301, %f1276;
	mov.f32 	%f1302, %f1277;
	mov.f32 	%f1303, %f1278;
	mov.f32 	%f1304, %f1467;
	mov.f32 	%f1305, %f1279;
	mov.f32 	%f1306, %f1280;
	mov.f32 	%f1307, %f1281;
	mov.f32 	%f1308, %f1282;
	mov.f32 	%f1309, %f1283;
	mov.f32 	%f1310, %f1284;
	mov.f32 	%f1311, %f1285;
	mov.f32 	%f1312, %f1286;
	mov.f32 	%f1313, %f1287;
	mov.f32 	%f1314, %f1288;
	mov.u32 	%r1253, %r1228;
	mov.u32 	%r1254, %r1229;
	mov.u32 	%r1255, %r1230;
	mov.u32 	%r1256, %r1231;
	mov.u32 	%r1257, %r1232;
	mov.u32 	%r1258, %r1233;
	mov.u32 	%r1259, %r1234;
	mov.u32 	%r1260, %r1235;
	mov.u32 	%r1261, %r1236;
	mov.u32 	%r1262, %r1237;
	mov.u32 	%r1263, %r1238;
	mov.u32 	%r1264, %r1239;
	mov.u32 	%r1265, %r1240;
	mov.u32 	%r1266, %r1241;
	mov.u32 	%r1267, %r1430;
	mov.u32 	%r1268, %r1242;
	mov.u32 	%r1269, %r1243;
	mov.u32 	%r1270, %r1244;
	mov.u32 	%r1271, %r1245;
	mov.u32 	%r1272, %r1246;
	mov.u32 	%r1273, %r1247;
	mov.u32 	%r1274, %r1248;
	mov.u32 	%r1275, %r1249;
	mov.u32 	%r1276, %r1250;
	mov.u32 	%r1277, %r1251;
	@%p336 bra 	$L__BB9_377;
	setp.leu.f32 	%p337, %f1280, %f1467;
	mov.f32 	%f1290, %f1265;
	mov.f32 	%f1291, %f1266;
	mov.f32 	%f1292, %f1267;
	mov.f32 	%f1293, %f1268;
	mov.f32 	%f1294, %f1269;
	mov.f32 	%f1295, %f1270;
	mov.f32 	%f1296, %f1271;
	mov.f32 	%f1297, %f1272;
	mov.f32 	%f1298, %f1273;
	mov.f32 	%f1299, %f1274;
	mov.f32 	%f1300, %f1275;
	mov.f32 	%f1301, %f1276;
	mov.f32 	%f1302, %f1277;
	mov.f32 	%f1303, %f1278;
	mov.f32 	%f1304, %f1279;
	mov.f32 	%f1305, %f1467;
	mov.f32 	%f1306, %f1280;
	mov.f32 	%f1307, %f1281;
	mov.f32 	%f1308, %f1282;
	mov.f32 	%f1309, %f1283;
	mov.f32 	%f1310, %f1284;
	mov.f32 	%f1311, %f1285;
	mov.f32 	%f1312, %f1286;
	mov.f32 	%f1313, %f1287;
	mov.f32 	%f1314, %f1288;
	mov.u32 	%r1253, %r1228;
	mov.u32 	%r1254, %r1229;
	mov.u32 	%r1255, %r1230;
	mov.u32 	%r1256, %r1231;
	mov.u32 	%r1257, %r1232;
	mov.u32 	%r1258, %r1233;
	mov.u32 	%r1259, %r1234;
	mov.u32 	%r1260, %r1235;
	mov.u32 	%r1261, %r1236;
	mov.u32 	%r1262, %r1237;
	mov.u32 	%r1263, %r1238;
	mov.u32 	%r1264, %r1239;
	mov.u32 	%r1265, %r1240;
	mov.u32 	%r1266, %r1241;
	mov.u32 	%r1267, %r1242;
	mov.u32 	%r1268, %r1430;
	mov.u32 	%r1269, %r1243;
	mov.u32 	%r1270, %r1244;
	mov.u32 	%r1271, %r1245;
	mov.u32 	%r1272, %r1246;
	mov.u32 	%r1273, %r1247;
	mov.u32 	%r1274, %r1248;
	mov.u32 	%r1275, %r1249;
	mov.u32 	%r1276, %r1250;
	mov.u32 	%r1277, %r1251;
	@%p337 bra 	$L__BB9_377;
	setp.leu.f32 	%p338, %f1281, %f1467;
	mov.f32 	%f1290, %f1265;
	mov.f32 	%f1291, %f1266;
	mov.f32 	%f1292, %f1267;
	mov.f32 	%f1293, %f1268;
	mov.f32 	%f1294, %f1269;
	mov.f32 	%f1295, %f1270;
	mov.f32 	%f1296, %f1271;
	mov.f32 	%f1297, %f1272;
	mov.f32 	%f1298, %f1273;
	mov.f32 	%f1299, %f1274;
	mov.f32 	%f1300, %f1275;
	mov.f32 	%f1301, %f1276;
	mov.f32 	%f1302, %f1277;
	mov.f32 	%f1303, %f1278;
	mov.f32 	%f1304, %f1279;
	mov.f32 	%f1305, %f1280;
	mov.f32 	%f1306, %f1467;
	mov.f32 	%f1307, %f1281;
	mov.f32 	%f1308, %f1282;
	mov.f32 	%f1309, %f1283;
	mov.f32 	%f1310, %f1284;
	mov.f32 	%f1311, %f1285;
	mov.f32 	%f1312, %f1286;
	mov.f32 	%f1313, %f1287;
	mov.f32 	%f1314, %f1288;
	mov.u32 	%r1253, %r1228;
	mov.u32 	%r1254, %r1229;
	mov.u32 	%r1255, %r1230;
	mov.u32 	%r1256, %r1231;
	mov.u32 	%r1257, %r1232;
	mov.u32 	%r1258, %r1233;
	mov.u32 	%r1259, %r1234;
	mov.u32 	%r1260, %r1235;
	mov.u32 	%r1261, %r1236;
	mov.u32 	%r1262, %r1237;
	mov.u32 	%r1263, %r1238;
	mov.u32 	%r1264, %r1239;
	mov.u32 	%r1265, %r1240;
	mov.u32 	%r1266, %r1241;
	mov.u32 	%r1267, %r1242;
	mov.u32 	%r1268, %r1243;
	mov.u32 	%r1269, %r1430;
	mov.u32 	%r1270, %r1244;
	mov.u32 	%r1271, %r1245;
	mov.u32 	%r1272, %r1246;
	mov.u32 	%r1273, %r1247;
	mov.u32 	%r1274, %r1248;
	mov.u32 	%r1275, %r1249;
	mov.u32 	%r1276, %r1250;
	mov.u32 	%r1277, %r1251;
	@%p338 bra 	$L__BB9_377;
	setp.leu.f32 	%p339, %f1282, %f1467;
	mov.f32 	%f1290, %f1265;
	mov.f32 	%f1291, %f1266;
	mov.f32 	%f1292, %f1267;
	mov.f32 	%f1293, %f1268;
	mov.f32 	%f1294, %f1269;
	mov.f32 	%f1295, %f1270;
	mov.f32 	%f1296, %f1271;
	mov.f32 	%f1297, %f1272;
	mov.f32 	%f1298, %f1273;
	mov.f32 	%f1299, %f1274;
	mov.f32 	%f1300, %f1275;
	mov.f32 	%f1301, %f1276;
	mov.f32 	%f1302, %f1277;
	mov.f32 	%f1303, %f1278;
	mov.f32 	%f1304, %f1279;
	mov.f32 	%f1305, %f1280;
	mov.f32 	%f1306, %f1281;
	mov.f32 	%f1307, %f1467;
	mov.f32 	%f1308, %f1282;
	mov.f32 	%f1309, %f1283;
	mov.f32 	%f1310, %f1284;
	mov.f32 	%f1311, %f1285;
	mov.f32 	%f1312, %f1286;
	mov.f32 	%f1313, %f1287;
	mov.f32 	%f1314, %f1288;
	mov.u32 	%r1253, %r1228;
	mov.u32 	%r1254, %r1229;
	mov.u32 	%r1255, %r1230;
	mov.u32 	%r1256, %r1231;
	mov.u32 	%r1257, %r1232;
	mov.u32 	%r1258, %r1233;
	mov.u32 	%r1259, %r1234;
	mov.u32 	%r1260, %r1235;
	mov.u32 	%r1261, %r1236;
	mov.u32 	%r1262, %r1237;
	mov.u32 	%r1263, %r1238;
	mov.u32 	%r1264, %r1239;
	mov.u32 	%r1265, %r1240;
	mov.u32 	%r1266, %r1241;
	mov.u32 	%r1267, %r1242;
	mov.u32 	%r1268, %r1243;
	mov.u32 	%r1269, %r1244;
	mov.u32 	%r1270, %r1430;
	mov.u32 	%r1271, %r1245;
	mov.u32 	%r1272, %r1246;
	mov.u32 	%r1273, %r1247;
	mov.u32 	%r1274, %r1248;
	mov.u32 	%r1275, %r1249;
	mov.u32 	%r1276, %r1250;
	mov.u32 	%r1277, %r1251;
	@%p339 bra 	$L__BB9_377;
	setp.leu.f32 	%p340, %f1283, %f1467;
	mov.f32 	%f1290, %f1265;
	mov.f32 	%f1291, %f1266;
	mov.f32 	%f1292, %f1267;
	mov.f32 	%f1293, %f1268;
	mov.f32 	%f1294, %f1269;
	mov.f32 	%f1295, %f1270;
	mov.f32 	%f1296, %f1271;
	mov.f32 	%f1297, %f1272;
	mov.f32 	%f1298, %f1273;
	mov.f32 	%f1299, %f1274;
	mov.f32 	%f1300, %f1275;
	mov.f32 	%f1301, %f1276;
	mov.f32 	%f1302, %f1277;
	mov.f32 	%f1303, %f1278;
	mov.f32 	%f1304, %f1279;
	mov.f32 	%f1305, %f1280;
	mov.f32 	%f1306, %f1281;
	mov.f32 	%f1307, %f1282;
	mov.f32 	%f1308, %f1467;
	mov.f32 	%f1309, %f1283;
	mov.f32 	%f1310, %f1284;
	mov.f32 	%f1311, %f1285;
	mov.f32 	%f1312, %f1286;
	mov.f32 	%f1313, %f1287;
	mov.f32 	%f1314, %f1288;
	mov.u32 	%r1253, %r1228;
	mov.u32 	%r1254, %r1229;
	mov.u32 	%r1255, %r1230;
	mov.u32 	%r1256, %r1231;
	mov.u32 	%r1257, %r1232;
	mov.u32 	%r1258, %r1233;
	mov.u32 	%r1259, %r1234;
	mov.u32 	%r1260, %r1235;
	mov.u32 	%r1261, %r1236;
	mov.u32 	%r1262, %r1237;
	mov.u32 	%r1263, %r1238;
	mov.u32 	%r1264, %r1239;
	mov.u32 	%r1265, %r1240;
	mov.u32 	%r1266, %r1241;
	mov.u32 	%r1267, %r1242;
	mov.u32 	%r1268, %r1243;
	mov.u32 	%r1269, %r1244;
	mov.u32 	%r1270, %r1245;
	mov.u32 	%r1271, %r1430;
	mov.u32 	%r1272, %r1246;
	mov.u32 	%r1273, %r1247;
	mov.u32 	%r1274, %r1248;
	mov.u32 	%r1275, %r1249;
	mov.u32 	%r1276, %r1250;
	mov.u32 	%r1277, %r1251;
	@%p340 bra 	$L__BB9_377;
	setp.leu.f32 	%p341, %f1284, %f1467;
	mov.f32 	%f1290, %f1265;
	mov.f32 	%f1291, %f1266;
	mov.f32 	%f1292, %f1267;
	mov.f32 	%f1293, %f1268;
	mov.f32 	%f1294, %f1269;
	mov.f32 	%f1295, %f1270;
	mov.f32 	%f1296, %f1271;
	mov.f32 	%f1297, %f1272;
	mov.f32 	%f1298, %f1273;
	mov.f32 	%f1299, %f1274;
	mov.f32 	%f1300, %f1275;
	mov.f32 	%f1301, %f1276;
	mov.f32 	%f1302, %f1277;
	mov.f32 	%f1303, %f1278;
	mov.f32 	%f1304, %f1279;
	mov.f32 	%f1305, %f1280;
	mov.f32 	%f1306, %f1281;
	mov.f32 	%f1307, %f1282;
	mov.f32 	%f1308, %f1283;
	mov.f32 	%f1309, %f1467;
	mov.f32 	%f1310, %f1284;
	mov.f32 	%f1311, %f1285;
	mov.f32 	%f1312, %f1286;
	mov.f32 	%f1313, %f1287;
	mov.f32 	%f1314, %f1288;
	mov.u32 	%r1253, %r1228;
	mov.u32 	%r1254, %r1229;
	mov.u32 	%r1255, %r1230;
	mov.u32 	%r1256, %r1231;
	mov.u32 	%r1257, %r1232;
	mov.u32 	%r1258, %r1233;
	mov.u32 	%r1259, %r1234;
	mov.u32 	%r1260, %r1235;
	mov.u32 	%r1261, %r1236;
	mov.u32 	%r1262, %r1237;
	mov.u32 	%r1263, %r1238;
	mov.u32 	%r1264, %r1239;
	mov.u32 	%r1265, %r1240;
	mov.u32 	%r1266, %r1241;
	mov.u32 	%r1267, %r1242;
	mov.u32 	%r1268, %r1243;
	mov.u32 	%r1269, %r1244;
	mov.u32 	%r1270, %r1245;
	mov.u32 	%r1271, %r1246;
	mov.u32 	%r1272, %r1430;
	mov.u32 	%r1273, %r1247;
	mov.u32 	%r1274, %r1248;
	mov.u32 	%r1275, %r1249;
	mov.u32 	%r1276, %r1250;
	mov.u32 	%r1277, %r1251;
	@%p341 bra 	$L__BB9_377;
	setp.leu.f32 	%p342, %f1285, %f1467;
	mov.f32 	%f1290, %f1265;
	mov.f32 	%f1291, %f1266;
	mov.f32 	%f1292, %f1267;
	mov.f32 	%f1293, %f1268;
	mov.f32 	%f1294, %f1269;
	mov.f32 	%f1295, %f1270;
	mov.f32 	%f1296, %f1271;
	mov.f32 	%f1297, %f1272;
	mov.f32 	%f1298, %f1273;
	mov.f32 	%f1299, %f1274;
	mov.f32 	%f1300, %f1275;
	mov.f32 	%f1301, %f1276;
	mov.f32 	%f1302, %f1277;
	mov.f32 	%f1303, %f1278;
	mov.f32 	%f1304, %f1279;
	mov.f32 	%f1305, %f1280;
	mov.f32 	%f1306, %f1281;
	mov.f32 	%f1307, %f1282;
	mov.f32 	%f1308, %f1283;
	mov.f32 	%f1309, %f1284;
	mov.f32 	%f1310, %f1467;
	mov.f32 	%f1311, %f1285;
	mov.f32 	%f1312, %f1286;
	mov.f32 	%f1313, %f1287;
	mov.f32 	%f1314, %f1288;
	mov.u32 	%r1253, %r1228;
	mov.u32 	%r1254, %r1229;
	mov.u32 	%r1255, %r1230;
	mov.u32 	%r1256, %r1231;
	mov.u32 	%r1257, %r1232;
	mov.u32 	%r1258, %r1233;
	mov.u32 	%r1259, %r1234;
	mov.u32 	%r1260, %r1235;
	mov.u32 	%r1261, %r1236;
	mov.u32 	%r1262, %r1237;
	mov.u32 	%r1263, %r1238;
	mov.u32 	%r1264, %r1239;
	mov.u32 	%r1265, %r1240;
	mov.u32 	%r1266, %r1241;
	mov.u32 	%r1267, %r1242;
	mov.u32 	%r1268, %r1243;
	mov.u32 	%r1269, %r1244;
	mov.u32 	%r1270, %r1245;
	mov.u32 	%r1271, %r1246;
	mov.u32 	%r1272, %r1247;
	mov.u32 	%r1273, %r1430;
	mov.u32 	%r1274, %r1248;
	mov.u32 	%r1275, %r1249;
	mov.u32 	%r1276, %r1250;
	mov.u32 	%r1277, %r1251;
	@%p342 bra 	$L__BB9_377;
	setp.leu.f32 	%p343, %f1286, %f1467;
	mov.f32 	%f1290, %f1265;
	mov.f32 	%f1291, %f1266;
	mov.f32 	%f1292, %f1267;
	mov.f32 	%f1293, %f1268;
	mov.f32 	%f1294, %f1269;
	mov.f32 	%f1295, %f1270;
	mov.f32 	%f1296, %f1271;
	mov.f32 	%f1297, %f1272;
	mov.f32 	%f1298, %f1273;
	mov.f32 	%f1299, %f1274;
	mov.f32 	%f1300, %f1275;
	mov.f32 	%f1301, %f1276;
	mov.f32 	%f1302, %f1277;
	mov.f32 	%f1303, %f1278;
	mov.f32 	%f1304, %f1279;
	mov.f32 	%f1305, %f1280;
	mov.f32 	%f1306, %f1281;
	mov.f32 	%f1307, %f1282;
	mov.f32 	%f1308, %f1283;
	mov.f32 	%f1309, %f1284;
	mov.f32 	%f1310, %f1285;
	mov.f32 	%f1311, %f1467;
	mov.f32 	%f1312, %f1286;
	mov.f32 	%f1313, %f1287;
	mov.f32 	%f1314, %f1288;
	mov.u32 	%r1253, %r1228;
	mov.u32 	%r1254, %r1229;
	mov.u32 	%r1255, %r1230;
	mov.u32 	%r1256, %r1231;
	mov.u32 	%r1257, %r1232;
	mov.u32 	%r1258, %r1233;
	mov.u32 	%r1259, %r1234;
	mov.u32 	%r1260, %r1235;
	mov.u32 	%r1261, %r1236;
	mov.u32 	%r1262, %r1237;
	mov.u32 	%r1263, %r1238;
	mov.u32 	%r1264, %r1239;
	mov.u32 	%r1265, %r1240;
	mov.u32 	%r1266, %r1241;
	mov.u32 	%r1267, %r1242;
	mov.u32 	%r1268, %r1243;
	mov.u32 	%r1269, %r1244;
	mov.u32 	%r1270, %r1245;
	mov.u32 	%r1271, %r1246;
	mov.u32 	%r1272, %r1247;
	mov.u32 	%r1273, %r1248;
	mov.u32 	%r1274, %r1430;
	mov.u32 	%r1275, %r1249;
	mov.u32 	%r1276, %r1250;
	mov.u32 	%r1277, %r1251;
	@%p343 bra 	$L__BB9_377;
	setp.leu.f32 	%p344, %f1287, %f1467;
	mov.f32 	%f1290, %f1265;
	mov.f32 	%f1291, %f1266;
	mov.f32 	%f1292, %f1267;
	mov.f32 	%f1293, %f1268;
	mov.f32 	%f1294, %f1269;
	mov.f32 	%f1295, %f1270;
	mov.f32 	%f1296, %f1271;
	mov.f32 	%f1297, %f1272;
	mov.f32 	%f1298, %f1273;
	mov.f32 	%f1299, %f1274;
	mov.f32 	%f1300, %f1275;
	mov.f32 	%f1301, %f1276;
	mov.f32 	%f1302, %f1277;
	mov.f32 	%f1303, %f1278;
	mov.f32 	%f1304, %f1279;
	mov.f32 	%f1305, %f1280;
	mov.f32 	%f1306, %f1281;
	mov.f32 	%f1307, %f1282;
	mov.f32 	%f1308, %f1283;
	mov.f32 	%f1309, %f1284;
	mov.f32 	%f1310, %f1285;
	mov.f32 	%f1311, %f1286;
	mov.f32 	%f1312, %f1467;
	mov.f32 	%f1313, %f1287;
	mov.f32 	%f1314, %f1288;
	mov.u32 	%r1253, %r1228;
	mov.u32 	%r1254, %r1229;
	mov.u32 	%r1255, %r1230;
	mov.u32 	%r1256, %r1231;
	mov.u32 	%r1257, %r1232;
	mov.u32 	%r1258, %r1233;
	mov.u32 	%r1259, %r1234;
	mov.u32 	%r1260, %r1235;
	mov.u32 	%r1261, %r1236;
	mov.u32 	%r1262, %r1237;
	mov.u32 	%r1263, %r1238;
	mov.u32 	%r1264, %r1239;
	mov.u32 	%r1265, %r1240;
	mov.u32 	%r1266, %r1241;
	mov.u32 	%r1267, %r1242;
	mov.u32 	%r1268, %r1243;
	mov.u32 	%r1269, %r1244;
	mov.u32 	%r1270, %r1245;
	mov.u32 	%r1271, %r1246;
	mov.u32 	%r1272, %r1247;
	mov.u32 	%r1273, %r1248;
	mov.u32 	%r1274, %r1249;
	mov.u32 	%r1275, %r1430;
	mov.u32 	%r1276, %r1250;
	mov.u32 	%r1277, %r1251;
	@%p344 bra 	$L__BB9_377;
	setp.leu.f32 	%p345, %f1288, %f1467;
	mov.f32 	%f1290, %f1265;
	mov.f32 	%f1291, %f1266;
	mov.f32 	%f1292, %f1267;
	mov.f32 	%f1293, %f1268;
	mov.f32 	%f1294, %f1269;
	mov.f32 	%f1295, %f1270;
	mov.f32 	%f1296, %f1271;
	mov.f32 	%f1297, %f1272;
	mov.f32 	%f1298, %f1273;
	mov.f32 	%f1299, %f1274;
	mov.f32 	%f1300, %f1275;
	mov.f32 	%f1301, %f1276;
	mov.f32 	%f1302, %f1277;
	mov.f32 	%f1303, %f1278;
	mov.f32 	%f1304, %f1279;
	mov.f32 	%f1305, %f1280;
	mov.f32 	%f1306, %f1281;
	mov.f32 	%f1307, %f1282;
	mov.f32 	%f1308, %f1283;
	mov.f32 	%f1309, %f1284;
	mov.f32 	%f1310, %f1285;
	mov.f32 	%f1311, %f1286;
	mov.f32 	%f1312, %f1287;
	mov.f32 	%f1313, %f1467;
	mov.f32 	%f1314, %f1288;
	mov.u32 	%r1253, %r1228;
	mov.u32 	%r1254, %r1229;
	mov.u32 	%r1255, %r1230;
	mov.u32 	%r1256, %r1231;
	mov.u32 	%r1257, %r1232;
	mov.u32 	%r1258, %r1233;
	mov.u32 	%r1259, %r1234;
	mov.u32 	%r1260, %r1235;
	mov.u32 	%r1261, %r1236;
	mov.u32 	%r1262, %r1237;
	mov.u32 	%r1263, %r1238;
	mov.u32 	%r1264, %r1239;
	mov.u32 	%r1265, %r1240;
	mov.u32 	%r1266, %r1241;
	mov.u32 	%r1267, %r1242;
	mov.u32 	%r1268, %r1243;
	mov.u32 	%r1269, %r1244;
	mov.u32 	%r1270, %r1245;
	mov.u32 	%r1271, %r1246;
	mov.u32 	%r1272, %r1247;
	mov.u32 	%r1273, %r1248;
	mov.u32 	%r1274, %r1249;
	mov.u32 	%r1275, %r1250;
	mov.u32 	%r1276, %r1430;
	mov.u32 	%r1277, %r1251;
	@%p345 bra 	$L__BB9_377;
	setp.leu.f32 	%p346, %f1492, %f1467;
	mov.f32 	%f1290, %f1265;
	mov.f32 	%f1291, %f1266;
	mov.f32 	%f1292, %f1267;
	mov.f32 	%f1293, %f1268;
	mov.f32 	%f1294, %f1269;
	mov.f32 	%f1295, %f1270;
	mov.f32 	%f1296, %f1271;
	mov.f32 	%f1297, %f1272;
	mov.f32 	%f1298, %f1273;
	mov.f32 	%f1299, %f1274;
	mov.f32 	%f1300, %f1275;
	mov.f32 	%f1301, %f1276;
	mov.f32 	%f1302, %f1277;
	mov.f32 	%f1303, %f1278;
	mov.f32 	%f1304, %f1279;
	mov.f32 	%f1305, %f1280;
	mov.f32 	%f1306, %f1281;
	mov.f32 	%f1307, %f1282;
	mov.f32 	%f1308, %f1283;
	mov.f32 	%f1309, %f1284;
	mov.f32 	%f1310, %f1285;
	mov.f32 	%f1311, %f1286;
	mov.f32 	%f1312, %f1287;
	mov.f32 	%f1313, %f1288;
	mov.f32 	%f1314, %f1467;
	mov.u32 	%r1253, %r1228;
	mov.u32 	%r1254, %r1229;
	mov.u32 	%r1255, %r1230;
	mov.u32 	%r1256, %r1231;
	mov.u32 	%r1257, %r1232;
	mov.u32 	%r1258, %r1233;
	mov.u32 	%r1259, %r1234;
	mov.u32 	%r1260, %r1235;
	mov.u32 	%r1261, %r1236;
	mov.u32 	%r1262, %r1237;
	mov.u32 	%r1263, %r1238;
	mov.u32 	%r1264, %r1239;
	mov.u32 	%r1265, %r1240;
	mov.u32 	%r1266, %r1241;
	mov.u32 	%r1267, %r1242;
	mov.u32 	%r1268, %r1243;
	mov.u32 	%r1269, %r1244;
	mov.u32 	%r1270, %r1245;
	mov.u32 	%r1271, %r1246;
	mov.u32 	%r1272, %r1247;
	mov.u32 	%r1273, %r1248;
	mov.u32 	%r1274, %r1249;
	mov.u32 	%r1275, %r1250;
	mov.u32 	%r1276, %r1251;
	mov.u32 	%r1277, %r1430;
	@%p346 bra 	$L__BB9_377;
	mov.f32 	%f1290, %f1265;
	mov.f32 	%f1291, %f1266;
	mov.f32 	%f1292, %f1267;
	mov.f32 	%f1293, %f1268;
	mov.f32 	%f1294, %f1269;
	mov.f32 	%f1295, %f1270;
	mov.f32 	%f1296, %f1271;
	mov.f32 	%f1297, %f1272;
	mov.f32 	%f1298, %f1273;
	mov.f32 	%f1299, %f1274;
	mov.f32 	%f1300, %f1275;
	mov.f32 	%f1301, %f1276;
	mov.f32 	%f1302, %f1277;
	mov.f32 	%f1303, %f1278;
	mov.f32 	%f1304, %f1279;
	mov.f32 	%f1305, %f1280;
	mov.f32 	%f1306, %f1281;
	mov.f32 	%f1307, %f1282;
	mov.f32 	%f1308, %f1283;
	mov.f32 	%f1309, %f1284;
	mov.f32 	%f1310, %f1285;
	mov.f32 	%f1311, %f1286;
	mov.f32 	%f1312, %f1287;
	mov.f32 	%f1313, %f1288;
	mov.f32 	%f1314, %f1492;
	mov.f32 	%f1492, %f1467;
	mov.u32 	%r1253, %r1228;
	mov.u32 	%r1254, %r1229;
	mov.u32 	%r1255, %r1230;
	mov.u32 	%r1256, %r1231;
	mov.u32 	%r1257, %r1232;
	mov.u32 	%r1258, %r1233;
	mov.u32 	%r1259, %r1234;
	mov.u32 	%r1260, %r1235;
	mov.u32 	%r1261, %r1236;
	mov.u32 	%r1262, %r1237;
	mov.u32 	%r1263, %r1238;
	mov.u32 	%r1264, %r1239;
	mov.u32 	%r1265, %r1240;
	mov.u32 	%r1266, %r1241;
	mov.u32 	%r1267, %r1242;
	mov.u32 	%r1268, %r1243;
	mov.u32 	%r1269, %r1244;
	mov.u32 	%r1270, %r1245;
	mov.u32 	%r1271, %r1246;
	mov.u32 	%r1272, %r1247;
	mov.u32 	%r1273, %r1248;
	mov.u32 	%r1274, %r1249;
	mov.u32 	%r1275, %r1250;
	mov.u32 	%r1276, %r1251;
	mov.u32 	%r1277, %r1455;
	mov.u32 	%r1455, %r1430;
$L__BB9_377:
	setp.leu.f32 	%p347, %f1290, %f1466;
	mov.f32 	%f1316, %f1466;
	mov.f32 	%f1317, %f1290;
	mov.f32 	%f1318, %f1291;
	mov.f32 	%f1319, %f1292;
	mov.f32 	%f1320, %f1293;
	mov.f32 	%f1321, %f1294;
	mov.f32 	%f1322, %f1295;
	mov.f32 	%f1323, %f1296;
	mov.f32 	%f1324, %f1297;
	mov.f32 	%f1325, %f1298;
	mov.f32 	%f1326, %f1299;
	mov.f32 	%f1327, %f1300;
	mov.f32 	%f1328, %f1301;
	mov.f32 	%f1329, %f1302;
	mov.f32 	%f1330, %f1303;
	mov.f32 	%f1331, %f1304;
	mov.f32 	%f1332, %f1305;
	mov.f32 	%f1333, %f1306;
	mov.f32 	%f1334, %f1307;
	mov.f32 	%f1335, %f1308;
	mov.f32 	%f1336, %f1309;
	mov.f32 	%f1337, %f1310;
	mov.f32 	%f1338, %f1311;
	mov.f32 	%f1339, %f1312;
	mov.f32 	%f1340, %f1313;
	mov.f32 	%f1341, %f1314;
	mov.u32 	%r1279, %r1429;
	mov.u32 	%r1280, %r1253;
	mov.u32 	%r1281, %r1254;
	mov.u32 	%r1282, %r1255;
	mov.u32 	%r1283, %r1256;
	mov.u32 	%r1284, %r1257;
	mov.u32 	%r1285, %r1258;
	mov.u32 	%r1286, %r1259;
	mov.u32 	%r1287, %r1260;
	mov.u32 	%r1288, %r1261;
	mov.u32 	%r1289, %r1262;
	mov.u32 	%r1290, %r1263;
	mov.u32 	%r1291, %r1264;
	mov.u32 	%r1292, %r1265;
	mov.u32 	%r1293, %r1266;
	mov.u32 	%r1294, %r1267;
	mov.u32 	%r1295, %r1268;
	mov.u32 	%r1296, %r1269;
	mov.u32 	%r1297, %r1270;
	mov.u32 	%r1298, %r1271;
	mov.u32 	%r1299, %r1272;
	mov.u32 	%r1300, %r1273;
	mov.u32 	%r1301, %r1274;
	mov.u32 	%r1302, %r1275;
	mov.u32 	%r1303, %r1276;
	mov.u32 	%r1304, %r1277;
	@%p347 bra 	$L__BB9_404;
	setp.leu.f32 	%p348, %f1291, %f1466;
	mov.f32 	%f1316, %f1290;
	mov.f32 	%f1317, %f1466;
	mov.f32 	%f1318, %f1291;
	mov.f32 	%f1319, %f1292;
	mov.f32 	%f1320, %f1293;
	mov.f32 	%f1321, %f1294;
	mov.f32 	%f1322, %f1295;
	mov.f32 	%f1323, %f1296;
	mov.f32 	%f1324, %f1297;
	mov.f32 	%f1325, %f1298;
	mov.f32 	%f1326, %f1299;
	mov.f32 	%f1327, %f1300;
	mov.f32 	%f1328, %f1301;
	mov.f32 	%f1329, %f1302;
	mov.f32 	%f1330, %f1303;
	mov.f32 	%f1331, %f1304;
	mov.f32 	%f1332, %f1305;
	mov.f32 	%f1333, %f1306;
	mov.f32 	%f1334, %f1307;
	mov.f32 	%f1335, %f1308;
	mov.f32 	%f1336, %f1309;
	mov.f32 	%f1337, %f1310;
	mov.f32 	%f1338, %f1311;
	mov.f32 	%f1339, %f1312;
	mov.f32 	%f1340, %f1313;
	mov.f32 	%f1341, %f1314;
	mov.u32 	%r1279, %r1253;
	mov.u32 	%r1280, %r1429;
	mov.u32 	%r1281, %r1254;
	mov.u32 	%r1282, %r1255;
	mov.u32 	%r1283, %r1256;
	mov.u32 	%r1284, %r1257;
	mov.u32 	%r1285, %r1258;
	mov.u32 	%r1286, %r1259;
	mov.u32 	%r1287, %r1260;
	mov.u32 	%r1288, %r1261;
	mov.u32 	%r1289, %r1262;
	mov.u32 	%r1290, %r1263;
	mov.u32 	%r1291, %r1264;
	mov.u32 	%r1292, %r1265;
	mov.u32 	%r1293, %r1266;
	mov.u32 	%r1294, %r1267;
	mov.u32 	%r1295, %r1268;
	mov.u32 	%r1296, %r1269;
	mov.u32 	%r1297, %r1270;
	mov.u32 	%r1298, %r1271;
	mov.u32 	%r1299, %r1272;
	mov.u32 	%r1300, %r1273;
	mov.u32 	%r1301, %r1274;
	mov.u32 	%r1302, %r1275;
	mov.u32 	%r1303, %r1276;
	mov.u32 	%r1304, %r1277;
	@%p348 bra 	$L__BB9_404;
	setp.leu.f32 	%p349, %f1292, %f1466;
	mov.f32 	%f1316, %f1290;
	mov.f32 	%f1317, %f1291;
	mov.f32 	%f1318, %f1466;
	mov.f32 	%f1319, %f1292;
	mov.f32 	%f1320, %f1293;
	mov.f32 	%f1321, %f1294;
	mov.f32 	%f1322, %f1295;
	mov.f32 	%f1323, %f1296;
	mov.f32 	%f1324, %f1297;
	mov.f32 	%f1325, %f1298;
	mov.f32 	%f1326, %f1299;
	mov.f32 	%f1327, %f1300;
	mov.f32 	%f1328, %f1301;
	mov.f32 	%f1329, %f1302;
	mov.f32 	%f1330, %f1303;
	mov.f32 	%f1331, %f1304;
	mov.f32 	%f1332, %f1305;
	mov.f32 	%f1333, %f1306;
	mov.f32 	%f1334, %f1307;
	mov.f32 	%f1335, %f1308;
	mov.f32 	%f1336, %f1309;
	mov.f32 	%f1337, %f1310;
	mov.f32 	%f1338, %f1311;
	mov.f32 	%f1339, %f1312;
	mov.f32 	%f1340, %f1313;
	mov.f32 	%f1341, %f1314;
	mov.u32 	%r1279, %r1253;
	mov.u32 	%r1280, %r1254;
	mov.u32 	%r1281, %r1429;
	mov.u32 	%r1282, %r1255;
	mov.u32 	%r1283, %r1256;
	mov.u32 	%r1284, %r1257;
	mov.u32 	%r1285, %r1258;
	mov.u32 	%r1286, %r1259;
	mov.u32 	%r1287, %r1260;
	mov.u32 	%r1288, %r1261;
	mov.u32 	%r1289, %r1262;
	mov.u32 	%r1290, %r1263;
	mov.u32 	%r1291, %r1264;
	mov.u32 	%r1292, %r1265;
	mov.u32 	%r1293, %r1266;
	mov.u32 	%r1294, %r1267;
	mov.u32 	%r1295, %r1268;
	mov.u32 	%r1296, %r1269;
	mov.u32 	%r1297, %r1270;
	mov.u32 	%r1298, %r1271;
	mov.u32 	%r1299, %r1272;
	mov.u32 	%r1300, %r1273;
	mov.u32 	%r1301, %r1274;
	mov.u32 	%r1302, %r1275;
	mov.u32 	%r1303, %r1276;
	mov.u32 	%r1304, %r1277;
	@%p349 bra 	$L__BB9_404;
	setp.leu.f32 	%p350, %f1293, %f1466;
	mov.f32 	%f1316, %f1290;
	mov.f32 	%f1317, %f1291;
	mov.f32 	%f1318, %f1292;
	mov.f32 	%f1319, %f1466;
	mov.f32 	%f1320, %f1293;
	mov.f32 	%f1321, %f1294;
	mov.f32 	%f1322, %f1295;
	mov.f32 	%f1323, %f1296;
	mov.f32 	%f1324, %f1297;
	mov.f32 	%f1325, %f1298;
	mov.f32 	%f1326, %f1299;
	mov.f32 	%f1327, %f1300;
	mov.f32 	%f1328, %f1301;
	mov.f32 	%f1329, %f1302;
	mov.f32 	%f1330, %f1303;
	mov.f32 	%f1331, %f1304;
	mov.f32 	%f1332, %f1305;
	mov.f32 	%f1333, %f1306;
	mov.f32 	%f1334, %f1307;
	mov.f32 	%f1335, %f1308;
	mov.f32 	%f1336, %f1309;
	mov.f32 	%f1337, %f1310;
	mov.f32 	%f1338, %f1311;
	mov.f32 	%f1339, %f1312;
	mov.f32 	%f1340, %f1313;
	mov.f32 	%f1341, %f1314;
	mov.u32 	%r1279, %r1253;
	mov.u32 	%r1280, %r1254;
	mov.u32 	%r1281, %r1255;
	mov.u32 	%r1282, %r1429;
	mov.u32 	%r1283, %r1256;
	mov.u32 	%r1284, %r1257;
	mov.u32 	%r1285, %r1258;
	mov.u32 	%r1286, %r1259;
	mov.u32 	%r1287, %r1260;
	mov.u32 	%r1288, %r1261;
	mov.u32 	%r1289, %r1262;
	mov.u32 	%r1290, %r1263;
	mov.u32 	%r1291, %r1264;
	mov.u32 	%r1292, %r1265;
	mov.u32 	%r1293, %r1266;
	mov.u32 	%r1294, %r1267;
	mov.u32 	%r1295, %r1268;
	mov.u32 	%r1296, %r1269;
	mov.u32 	%r1297, %r1270;
	mov.u32 	%r1298, %r1271;
	mov.u32 	%r1299, %r1272;
	mov.u32 	%r1300, %r1273;
	mov.u32 	%r1301, %r1274;
	mov.u32 	%r1302, %r1275;
	mov.u32 	%r1303, %r1276;
	mov.u32 	%r1304, %r1277;
	@%p350 bra 	$L__BB9_404;
	setp.leu.f32 	%p351, %f1294, %f1466;
	mov.f32 	%f1316, %f1290;
	mov.f32 	%f1317, %f1291;
	mov.f32 	%f1318, %f1292;
	mov.f32 	%f1319, %f1293;
	mov.f32 	%f1320, %f1466;
	mov.f32 	%f1321, %f1294;
	mov.f32 	%f1322, %f1295;
	mov.f32 	%f1323, %f1296;
	mov.f32 	%f1324, %f1297;
	mov.f32 	%f1325, %f1298;
	mov.f32 	%f1326, %f1299;
	mov.f32 	%f1327, %f1300;
	mov.f32 	%f1328, %f1301;
	mov.f32 	%f1329, %f1302;
	mov.f32 	%f1330, %f1303;
	mov.f32 	%f1331, %f1304;
	mov.f32 	%f1332, %f1305;
	mov.f32 	%f1333, %f1306;
	mov.f32 	%f1334, %f1307;
	mov.f32 	%f1335, %f1308;
	mov.f32 	%f1336, %f1309;
	mov.f32 	%f1337, %f1310;
	mov.f32 	%f1338, %f1311;
	mov.f32 	%f1339, %f1312;
	mov.f32 	%f1340, %f1313;
	mov.f32 	%f1341, %f1314;
	mov.u32 	%r1279, %r1253;
	mov.u32 	%r1280, %r1254;
	mov.u32 	%r1281, %r1255;
	mov.u32 	%r1282, %r1256;
	mov.u32 	%r1283, %r1429;
	mov.u32 	%r1284, %r1257;
	mov.u32 	%r1285, %r1258;
	mov.u32 	%r1286, %r1259;
	mov.u32 	%r1287, %r1260;
	mov.u32 	%r1288, %r1261;
	mov.u32 	%r1289, %r1262;
	mov.u32 	%r1290, %r1263;
	mov.u32 	%r1291, %r1264;
	mov.u32 	%r1292, %r1265;
	mov.u32 	%r1293, %r1266;
	mov.u32 	%r1294, %r1267;
	mov.u32 	%r1295, %r1268;
	mov.u32 	%r1296, %r1269;
	mov.u32 	%r1297, %r1270;
	mov.u32 	%r1298, %r1271;
	mov.u32 	%r1299, %r1272;
	mov.u32 	%r1300, %r1273;
	mov.u32 	%r1301, %r1274;
	mov.u32 	%r1302, %r1275;
	mov.u32 	%r1303, %r1276;
	mov.u32 	%r1304, %r1277;
	@%p351 bra 	$L__BB9_404;
	setp.leu.f32 	%p352, %f1295, %f1466;
	mov.f32 	%f1316, %f1290;
	mov.f32 	%f1317, %f1291;
	mov.f32 	%f1318, %f1292;
	mov.f32 	%f1319, %f1293;
	mov.f32 	%f1320, %f1294;
	mov.f32 	%f1321, %f1466;
	mov.f32 	%f1322, %f1295;
	mov.f32 	%f1323, %f1296;
	mov.f32 	%f1324, %f1297;
	mov.f32 	%f1325, %f1298;
	mov.f32 	%f1326, %f1299;
	mov.f32 	%f1327, %f1300;
	mov.f32 	%f1328, %f1301;
	mov.f32 	%f1329, %f1302;
	mov.f32 	%f1330, %f1303;
	mov.f32 	%f1331, %f1304;
	mov.f32 	%f1332, %f1305;
	mov.f32 	%f1333, %f1306;
	mov.f32 	%f1334, %f1307;
	mov.f32 	%f1335, %f1308;
	mov.f32 	%f1336, %f1309;
	mov.f32 	%f1337, %f1310;
	mov.f32 	%f1338, %f1311;
	mov.f32 	%f1339, %f1312;
	mov.f32 	%f1340, %f1313;
	mov.f32 	%f1341, %f1314;
	mov.u32 	%r1279, %r1253;
	mov.u32 	%r1280, %r1254;
	mov.u32 	%r1281, %r1255;
	mov.u32 	%r1282, %r1256;
	mov.u32 	%r1283, %r1257;
	mov.u32 	%r1284, %r1429;
	mov.u32 	%r1285, %r1258;
	mov.u32 	%r1286, %r1259;
	mov.u32 	%r1287, %r1260;
	mov.u32 	%r1288, %r1261;
	mov.u32 	%r1289, %r1262;
	mov.u32 	%r1290, %r1263;
	mov.u32 	%r1291, %r1264;
	mov.u32 	%r1292, %r1265;
	mov.u32 	%r1293, %r1266;
	mov.u32 	%r1294, %r1267;
	mov.u32 	%r1295, %r1268;
	mov.u32 	%r1296, %r1269;
	mov.u32 	%r1297, %r1270;
	mov.u32 	%r1298, %r1271;
	mov.u32 	%r1299, %r1272;
	mov.u32 	%r1300, %r1273;
	mov.u32 	%r1301, %r1274;
	mov.u32 	%r1302, %r1275;
	mov.u32 	%r1303, %r1276;
	mov.u32 	%r1304, %r1277;
	@%p352 bra 	$L__BB9_404;
	setp.leu.f32 	%p353, %f1296, %f1466;
	mov.f32 	%f1316, %f1290;
	mov.f32 	%f1317, %f1291;
	mov.f32 	%f1318, %f1292;
	mov.f32 	%f1319, %f1293;
	mov.f32 	%f1320, %f1294;
	mov.f32 	%f1321, %f1295;
	mov.f32 	%f1322, %f1466;
	mov.f32 	%f1323, %f1296;
	mov.f32 	%f1324, %f1297;
	mov.f32 	%f1325, %f1298;
	mov.f32 	%f1326, %f1299;
	mov.f32 	%f1327, %f1300;
	mov.f32 	%f1328, %f1301;
	mov.f32 	%f1329, %f1302;
	mov.f32 	%f1330, %f1303;
	mov.f32 	%f1331, %f1304;
	mov.f32 	%f1332, %f1305;
	mov.f32 	%f1333, %f1306;
	mov.f32 	%f1334, %f1307;
	mov.f32 	%f1335, %f1308;
	mov.f32 	%f1336, %f1309;
	mov.f32 	%f1337, %f1310;
	mov.f32 	%f1338, %f1311;
	mov.f32 	%f1339, %f1312;
	mov.f32 	%f1340, %f1313;
	mov.f32 	%f1341, %f1314;
	mov.u32 	%r1279, %r1253;
	mov.u32 	%r1280, %r1254;
	mov.u32 	%r1281, %r1255;
	mov.u32 	%r1282, %r1256;
	mov.u32 	%r1283, %r1257;
	mov.u32 	%r1284, %r1258;
	mov.u32 	%r1285, %r1429;
	mov.u32 	%r1286, %r1259;
	mov.u32 	%r1287, %r1260;
	mov.u32 	%r1288, %r1261;
	mov.u32 	%r1289, %r1262;
	mov.u32 	%r1290, %r1263;
	mov.u32 	%r1291, %r1264;
	mov.u32 	%r1292, %r1265;
	mov.u32 	%r1293, %r1266;
	mov.u32 	%r1294, %r1267;
	mov.u32 	%r1295, %r1268;
	mov.u32 	%r1296, %r1269;
	mov.u32 	%r1297, %r1270;
	mov.u32 	%r1298, %r1271;
	mov.u32 	%r1299, %r1272;
	mov.u32 	%r1300, %r1273;
	mov.u32 	%r1301, %r1274;
	mov.u32 	%r1302, %r1275;
	mov.u32 	%r1303, %r1276;
	mov.u32 	%r1304, %r1277;
	@%p353 bra 	$L__BB9_404;
	setp.leu.f32 	%p354, %f1297, %f1466;
	mov.f32 	%f1316, %f1290;
	mov.f32 	%f1317, %f1291;
	mov.f32 	%f1318, %f1292;
	mov.f32 	%f1319, %f1293;
	mov.f32 	%f1320, %f1294;
	mov.f32 	%f1321, %f1295;
	mov.f32 	%f1322, %f1296;
	mov.f32 	%f1323, %f1466;
	mov.f32 	%f1324, %f1297;
	mov.f32 	%f1325, %f1298;
	mov.f32 	%f1326, %f1299;
	mov.f32 	%f1327, %f1300;
	mov.f32 	%f1328, %f1301;
	mov.f32 	%f1329, %f1302;
	mov.f32 	%f1330, %f1303;
	mov.f32 	%f1331, %f1304;
	mov.f32 	%f1332, %f1305;
	mov.f32 	%f1333, %f1306;
	mov.f32 	%f1334, %f1307;
	mov.f32 	%f1335, %f1308;
	mov.f32 	%f1336, %f1309;
	mov.f32 	%f1337, %f1310;
	mov.f32 	%f1338, %f1311;
	mov.f32 	%f1339, %f1312;
	mov.f32 	%f1340, %f1313;
	mov.f32 	%f1341, %f1314;
	mov.u32 	%r1279, %r1253;
	mov.u32 	%r1280, %r1254;
	mov.u32 	%r1281, %r1255;
	mov.u32 	%r1282, %r1256;
	mov.u32 	%r1283, %r1257;
	mov.u32 	%r1284, %r1258;
	mov.u32 	%r1285, %r1259;
	mov.u32 	%r1286, %r1429;
	mov.u32 	%r1287, %r1260;
	mov.u32 	%r1288, %r1261;
	mov.u32 	%r1289, %r1262;
	mov.u32 	%r1290, %r1263;
	mov.u32 	%r1291, %r1264;
	mov.u32 	%r1292, %r1265;
	mov.u32 	%r1293, %r1266;
	mov.u32 	%r1294, %r1267;
	mov.u32 	%r1295, %r1268;
	mov.u32 	%r1296, %r1269;
	mov.u32 	%r1297, %r1270;
	mov.u32 	%r1298, %r1271;
	mov.u32 	%r1299, %r1272;
	mov.u32 	%r1300, %r1273;
	mov.u32 	%r1301, %r1274;
	mov.u32 	%r1302, %r1275;
	mov.u32 	%r1303, %r1276;
	mov.u32 	%r1304, %r1277;
	@%p354 bra 	$L__BB9_404;
	setp.leu.f32 	%p355, %f1298, %f1466;
	mov.f32 	%f1316, %f1290;
	mov.f32 	%f1317, %f1291;
	mov.f32 	%f1318, %f1292;
	mov.f32 	%f1319, %f1293;
	mov.f32 	%f1320, %f1294;
	mov.f32 	%f1321, %f1295;
	mov.f32 	%f1322, %f1296;
	mov.f32 	%f1323, %f1297;
	mov.f32 	%f1324, %f1466;
	mov.f32 	%f1325, %f1298;
	mov.f32 	%f1326, %f1299;
	mov.f32 	%f1327, %f1300;
	mov.f32 	%f1328, %f1301;
	mov.f32 	%f1329, %f1302;
	mov.f32 	%f1330, %f1303;
	mov.f32 	%f1331, %f1304;
	mov.f32 	%f1332, %f1305;
	mov.f32 	%f1333, %f1306;
	mov.f32 	%f1334, %f1307;
	mov.f32 	%f1335, %f1308;
	mov.f32 	%f1336, %f1309;
	mov.f32 	%f1337, %f1310;
	mov.f32 	%f1338, %f1311;
	mov.f32 	%f1339, %f1312;
	mov.f32 	%f1340, %f1313;
	mov.f32 	%f1341, %f1314;
	mov.u32 	%r1279, %r1253;
	mov.u32 	%r1280, %r1254;
	mov.u32 	%r1281, %r1255;
	mov.u32 	%r1282, %r1256;
	mov.u32 	%r1283, %r1257;
	mov.u32 	%r1284, %r1258;
	mov.u32 	%r1285, %r1259;
	mov.u32 	%r1286, %r1260;
	mov.u32 	%r1287, %r1429;
	mov.u32 	%r1288, %r1261;
	mov.u32 	%r1289, %r1262;
	mov.u32 	%r1290, %r1263;
	mov.u32 	%r1291, %r1264;
	mov.u32 	%r1292, %r1265;
	mov.u32 	%r1293, %r1266;
	mov.u32 	%r1294, %r1267;
	mov.u32 	%r1295, %r1268;
	mov.u32 	%r1296, %r1269;
	mov.u32 	%r1297, %r1270;
	mov.u32 	%r1298, %r1271;
	mov.u32 	%r1299, %r1272;
	mov.u32 	%r1300, %r1273;
	mov.u32 	%r1301, %r1274;
	mov.u32 	%r1302, %r1275;
	mov.u32 	%r1303, %r1276;
	mov.u32 	%r1304, %r1277;
	@%p355 bra 	$L__BB9_404;
	setp.leu.f32 	%p356, %f1299, %f1466;
	mov.f32 	%f1316, %f1290;
	mov.f32 	%f1317, %f1291;
	mov.f32 	%f1318, %f1292;
	mov.f32 	%f1319, %f1293;
	mov.f32 	%f1320, %f1294;
	mov.f32 	%f1321, %f1295;
	mov.f32 	%f1322, %f1296;
	mov.f32 	%f1323, %f1297;
	mov.f32 	%f1324, %f1298;
	mov.f32 	%f1325, %f1466;
	mov.f32 	%f1326, %f1299;
	mov.f32 	%f1327, %f1300;
	mov.f32 	%f1328, %f1301;
	mov.f32 	%f1329, %f1302;
	mov.f32 	%f1330, %f1303;
	mov.f32 	%f1331, %f1304;
	mov.f32 	%f1332, %f1305;
	mov.f32 	%f1333, %f1306;
	mov.f32 	%f1334, %f1307;
	mov.f32 	%f1335, %f1308;
	mov.f32 	%f1336, %f1309;
	mov.f32 	%f1337, %f1310;
	mov.f32 	%f1338, %f1311;
	mov.f32 	%f1339, %f1312;
	mov.f32 	%f1340, %f1313;
	mov.f32 	%f1341, %f1314;
	mov.u32 	%r1279, %r1253;
	mov.u32 	%r1280, %r1254;
	mov.u32 	%r1281, %r1255;
	mov.u32 	%r1282, %r1256;
	mov.u32 	%r1283, %r1257;
	mov.u32 	%r1284, %r1258;
	mov.u32 	%r1285, %r1259;
	mov.u32 	%r1286, %r1260;
	mov.u32 	%r1287, %r1261;
	mov.u32 	%r1288, %r1429;
	mov.u32 	%r1289, %r1262;
	mov.u32 	%r1290, %r1263;
	mov.u32 	%r1291, %r1264;
	mov.u32 	%r1292, %r1265;
	mov.u32 	%r1293, %r1266;
	mov.u32 	%r1294, %r1267;
	mov.u32 	%r1295, %r1268;
	mov.u32 	%r1296, %r1269;
	mov.u32 	%r1297, %r1270;
	mov.u32 	%r1298, %r1271;
	mov.u32 	%r1299, %r1272;
	mov.u32 	%r1300, %r1273;
	mov.u32 	%r1301, %r1274;
	mov.u32 	%r1302, %r1275;
	mov.u32 	%r1303, %r1276;
	mov.u32 	%r1304, %r1277;
	@%p356 bra 	$L__BB9_404;
	setp.leu.f32 	%p357, %f1300, %f1466;
	mov.f32 	%f1316, %f1290;
	mov.f32 	%f1317, %f1291;
	mov.f32 	%f1318, %f1292;
	mov.f32 	%f1319, %f1293;
	mov.f32 	%f1320, %f1294;
	mov.f32 	%f1321, %f1295;
	mov.f32 	%f1322, %f1296;
	mov.f32 	%f1323, %f1297;
	mov.f32 	%f1324, %f1298;
	mov.f32 	%f1325, %f1299;
	mov.f32 	%f1326, %f1466;
	mov.f32 	%f1327, %f1300;
	mov.f32 	%f1328, %f1301;
	mov.f32 	%f1329, %f1302;
	mov.f32 	%f1330, %f1303;
	mov.f32 	%f1331, %f1304;
	mov.f32 	%f1332, %f1305;
	mov.f32 	%f1333, %f1306;
	mov.f32 	%f1334, %f1307;
	mov.f32 	%f1335, %f1308;
	mov.f32 	%f1336, %f1309;
	mov.f32 	%f1337, %f1310;
	mov.f32 	%f1338, %f1311;
	mov.f32 	%f1339, %f1312;
	mov.f32 	%f1340, %f1313;
	mov.f32 	%f1341, %f1314;
	mov.u32 	%r1279, %r1253;
	mov.u32 	%r1280, %r1254;
	mov.u32 	%r1281, %r1255;
	mov.u32 	%r1282, %r1256;
	mov.u32 	%r1283, %r1257;
	mov.u32 	%r1284, %r1258;
	mov.u32 	%r1285, %r1259;
	mov.u32 	%r1286, %r1260;
	mov.u32 	%r1287, %r1261;
	mov.u32 	%r1288, %r1262;
	mov.u32 	%r1289, %r1429;
	mov.u32 	%r1290, %r1263;
	mov.u32 	%r1291, %r1264;
	mov.u32 	%r1292, %r1265;
	mov.u32 	%r1293, %r1266;
	mov.u32 	%r1294, %r1267;
	mov.u32 	%r1295, %r1268;
	mov.u32 	%r1296, %r1269;
	mov.u32 	%r1297, %r1270;
	mov.u32 	%r1298, %r1271;
	mov.u32 	%r1299, %r1272;
	mov.u32 	%r1300, %r1273;
	mov.u32 	%r1301, %r1274;
	mov.u32 	%r1302, %r1275;
	mov.u32 	%r1303, %r1276;
	mov.u32 	%r1304, %r1277;
	@%p357 bra 	$L__BB9_404;
	setp.leu.f32 	%p358, %f1301, %f1466;
	mov.f32 	%f1316, %f1290;
	mov.f32 	%f1317, %f1291;
	mov.f32 	%f1318, %f1292;
	mov.f32 	%f1319, %f1293;
	mov.f32 	%f1320, %f1294;
	mov.f32 	%f1321, %f1295;
	mov.f32 	%f1322, %f1296;
	mov.f32 	%f1323, %f1297;
	mov.f32 	%f1324, %f1298;
	mov.f32 	%f1325, %f1299;
	mov.f32 	%f1326, %f1300;
	mov.f32 	%f1327, %f1466;
	mov.f32 	%f1328, %f1301;
	mov.f32 	%f1329, %f1302;
	mov.f32 	%f1330, %f1303;
	mov.f32 	%f1331, %f1304;
	mov.f32 	%f1332, %f1305;
	mov.f32 	%f1333, %f1306;
	mov.f32 	%f1334, %f1307;
	mov.f32 	%f1335, %f1308;
	mov.f32 	%f1336, %f1309;
	mov.f32 	%f1337, %f1310;
	mov.f32 	%f1338, %f1311;
	mov.f32 	%f1339, %f1312;
	mov.f32 	%f1340, %f1313;
	mov.f32 	%f1341, %f1314;
	mov.u32 	%r1279, %r1253;
	mov.u32 	%r1280, %r1254;
	mov.u32 	%r1281, %r1255;
	mov.u32 	%r1282, %r1256;
	mov.u32 	%r1283, %r1257;
	mov.u32 	%r1284, %r1258;
	mov.u32 	%r1285, %r1259;
	mov.u32 	%r1286, %r1260;
	mov.u32 	%r1287, %r1261;
	mov.u32 	%r1288, %r1262;
	mov.u32 	%r1289, %r1263;
	mov.u32 	%r1290, %r1429;
	mov.u32 	%r1291, %r1264;
	mov.u32 	%r1292, %r1265;
	mov.u32 	%r1293, %r1266;
	mov.u32 	%r1294, %r1267;
	mov.u32 	%r1295, %r1268;
	mov.u32 	%r1296, %r1269;
	mov.u32 	%r1297, %r1270;
	mov.u32 	%r1298, %r1271;
	mov.u32 	%r1299, %r1272;
	mov.u32 	%r1300, %r1273;
	mov.u32 	%r1301, %r1274;
	mov.u32 	%r1302, %r1275;
	mov.u32 	%r1303, %r1276;
	mov.u32 	%r1304, %r1277;
	@%p358 bra 	$L__BB9_404;
	setp.leu.f32 	%p359, %f1302, %f1466;
	mov.f32 	%f1316, %f1290;
	mov.f32 	%f1317, %f1291;
	mov.f32 	%f1318, %f1292;
	mov.f32 	%f1319, %f1293;
	mov.f32 	%f1320, %f1294;
	mov.f32 	%f1321, %f1295;
	mov.f32 	%f1322, %f1296;
	mov.f32 	%f1323, %f1297;
	mov.f32 	%f1324, %f1298;
	mov.f32 	%f1325, %f1299;
	mov.f32 	%f1326, %f1300;
	mov.f32 	%f1327, %f1301;
	mov.f32 	%f1328, %f1466;
	mov.f32 	%f1329, %f1302;
	mov.f32 	%f1330, %f1303;
	mov.f32 	%f1331, %f1304;
	mov.f32 	%f1332, %f1305;
	mov.f32 	%f1333, %f1306;
	mov.f32 	%f1334, %f1307;
	mov.f32 	%f1335, %f1308;
	mov.f32 	%f1336, %f1309;
	mov.f32 	%f1337, %f1310;
	mov.f32 	%f1338, %f1311;
	mov.f32 	%f1339, %f1312;
	mov.f32 	%f1340, %f1313;
	mov.f32 	%f1341, %f1314;
	mov.u32 	%r1279, %r1253;
	mov.u32 	%r1280, %r1254;
	mov.u32 	%r1281, %r1255;
	mov.u32 	%r1282, %r1256;
	mov.u32 	%r1283, %r1257;
	mov.u32 	%r1284, %r1258;
	mov.u32 	%r1285, %r1259;
	mov.u32 	%r1286, %r1260;
	mov.u32 	%r1287, %r1261;
	mov.u32 	%r1288, %r1262;
	mov.u32 	%r1289, %r1263;
	mov.u32 	%r1290, %r1264;
	mov.u32 	%r1291, %r1429;
	mov.u32 	%r1292, %r1265;
	mov.u32 	%r1293, %r1266;
	mov.u32 	%r1294, %r1267;
	mov.u32 	%r1295, %r1268;
	mov.u32 	%r1296, %r1269;
	mov.u32 	%r1297, %r1270;
	mov.u32 	%r1298, %r1271;
	mov.u32 	%r1299, %r1272;
	mov.u32 	%r1300, %r1273;
	mov.u32 	%r1301, %r1274;
	mov.u32 	%r1302, %r1275;
	mov.u32 	%r1303, %r1276;
	mov.u32 	%r1304, %r1277;
	@%p359 bra 	$L__BB9_404;
	setp.leu.f32 	%p360, %f1303, %f1466;
	mov.f32 	%f1316, %f1290;
	mov.f32 	%f1317, %f1291;
	mov.f32 	%f1318, %f1292;
	mov.f32 	%f1319, %f1293;
	mov.f32 	%f1320, %f1294;
	mov.f32 	%f1321, %f1295;
	mov.f32 	%f1322, %f1296;
	mov.f32 	%f1323, %f1297;
	mov.f32 	%f1324, %f1298;
	mov.f32 	%f1325, %f1299;
	mov.f32 	%f1326, %f1300;
	mov.f32 	%f1327, %f1301;
	mov.f32 	%f1328, %f1302;
	mov.f32 	%f1329, %f1466;
	mov.f32 	%f1330, %f1303;
	mov.f32 	%f1331, %f1304;
	mov.f32 	%f1332, %f1305;
	mov.f32 	%f1333, %f1306;
	mov.f32 	%f1334, %f1307;
	mov.f32 	%f1335, %f1308;
	mov.f32 	%f1336, %f1309;
	mov.f32 	%f1337, %f1310;
	mov.f32 	%f1338, %f1311;
	mov.f32 	%f1339, %f1312;
	mov.f32 	%f1340, %f1313;
	mov.f32 	%f1341, %f1314;
	mov.u32 	%r1279, %r1253;
	mov.u32 	%r1280, %r1254;
	mov.u32 	%r1281, %r1255;
	mov.u32 	%r1282, %r1256;
	mov.u32 	%r1283, %r1257;
	mov.u32 	%r1284, %r1258;
	mov.u32 	%r1285, %r1259;
	mov.u32 	%r1286, %r1260;
	mov.u32 	%r1287, %r1261;
	mov.u32 	%r1288, %r1262;
	mov.u32 	%r1289, %r1263;
	mov.u32 	%r1290, %r1264;
	mov.u32 	%r1291, %r1265;
	mov.u32 	%r1292, %r1429;
	mov.u32 	%r1293, %r1266;
	mov.u32 	%r1294, %r1267;
	mov.u32 	%r1295, %r1268;
	mov.u32 	%r1296, %r1269;
	mov.u32 	%r1297, %r1270;
	mov.u32 	%r1298, %r1271;
	mov.u32 	%r1299, %r1272;
	mov.u32 	%r1300, %r1273;
	mov.u32 	%r1301, %r1274;
	mov.u32 	%r1302, %r1275;
	mov.u32 	%r1303, %r1276;
	mov.u32 	%r1304, %r1277;
	@%p360 bra 	$L__BB9_404;
	setp.leu.f32 	%p361, %f1304, %f1466;
	mov.f32 	%f1316, %f1290;
	mov.f32 	%f1317, %f1291;
	mov.f32 	%f1318, %f1292;
	mov.f32 	%f1319, %f1293;
	mov.f32 	%f1320, %f1294;
	mov.f32 	%f1321, %f1295;
	mov.f32 	%f1322, %f1296;
	mov.f32 	%f1323, %f1297;
	mov.f32 	%f1324, %f1298;
	mov.f32 	%f1325, %f1299;
	mov.f32 	%f1326, %f1300;
	mov.f32 	%f1327, %f1301;
	mov.f32 	%f1328, %f1302;
	mov.f32 	%f1329, %f1303;
	mov.f32 	%f1330, %f1466;
	mov.f32 	%f1331, %f1304;
	mov.f32 	%f1332, %f1305;
	mov.f32 	%f1333, %f1306;
	mov.f32 	%f1334, %f1307;
	mov.f32 	%f1335, %f1308;
	mov.f32 	%f1336, %f1309;
	mov.f32 	%f1337, %f1310;
	mov.f32 	%f1338, %f1311;
	mov.f32 	%f1339, %f1312;
	mov.f32 	%f1340, %f1313;
	mov.f32 	%f1341, %f1314;
	mov.u32 	%r1279, %r1253;
	mov.u32 	%r1280, %r1254;
	mov.u32 	%r1281, %r1255;
	mov.u32 	%r1282, %r1256;
	mov.u32 	%r1283, %r1257;
	mov.u32 	%r1284, %r1258;
	mov.u32 	%r1285, %r1259;
	mov.u32 	%r1286, %r1260;
	mov.u32 	%r1287, %r1261;
	mov.u32 	%r1288, %r1262;
	mov.u32 	%r1289, %r1263;
	mov.u32 	%r1290, %r1264;
	mov.u32 	%r1291, %r1265;
	mov.u32 	%r1292, %r1266;
	mov.u32 	%r1293, %r1429;
	mov.u32 	%r1294, %r1267;
	mov.u32 	%r1295, %r1268;
	mov.u32 	%r1296, %r1269;
	mov.u32 	%r1297, %r1270;
	mov.u32 	%r1298, %r1271;
	mov.u32 	%r1299, %r1272;
	mov.u32 	%r1300, %r1273;
	mov.u32 	%r1301, %r1274;
	mov.u32 	%r1302, %r1275;
	mov.u32 	%r1303, %r1276;
	mov.u32 	%r1304, %r1277;
	@%p361 bra 	$L__BB9_404;
	setp.leu.f32 	%p362, %f1305, %f1466;
	mov.f32 	%f1316, %f1290;
	mov.f32 	%f1317, %f1291;
	mov.f32 	%f1318, %f1292;
	mov.f32 	%f1319, %f1293;
	mov.f32 	%f1320, %f1294;
	mov.f32 	%f1321, %f1295;
	mov.f32 	%f1322, %f1296;
	mov.f32 	%f1323, %f1297;
	mov.f32 	%f1324, %f1298;
	mov.f32 	%f1325, %f1299;
	mov.f32 	%f1326, %f1300;
	mov.f32 	%f1327, %f1301;
	mov.f32 	%f1328, %f1302;
	mov.f32 	%f1329, %f1303;
	mov.f32 	%f1330, %f1304;
	mov.f32 	%f1331, %f1466;
	mov.f32 	%f1332, %f1305;
	mov.f32 	%f1333, %f1306;
	mov.f32 	%f1334, %f1307;
	mov.f32 	%f1335, %f1308;
	mov.f32 	%f1336, %f1309;
	mov.f32 	%f1337, %f1310;
	mov.f32 	%f1338, %f1311;
	mov.f32 	%f1339, %f1312;
	mov.f32 	%f1340, %f1313;
	mov.f32 	%f1341, %f1314;
	mov.u32 	%r1279, %r1253;
	mov.u32 	%r1280, %r1254;
	mov.u32 	%r1281, %r1255;
	mov.u32 	%r1282, %r1256;
	mov.u32 	%r1283, %r1257;
	mov.u32 	%r1284, %r1258;
	mov.u32 	%r1285, %r1259;
	mov.u32 	%r1286, %r1260;
	mov.u32 	%r1287, %r1261;
	mov.u32 	%r1288, %r1262;
	mov.u32 	%r1289, %r1263;
	mov.u32 	%r1290, %r1264;
	mov.u32 	%r1291, %r1265;
	mov.u32 	%r1292, %r1266;
	mov.u32 	%r1293, %r1267;
	mov.u32 	%r1294, %r1429;
	mov.u32 	%r1295, %r1268;
	mov.u32 	%r1296, %r1269;
	mov.u32 	%r1297, %r1270;
	mov.u32 	%r1298, %r1271;
	mov.u32 	%r1299, %r1272;
	mov.u32 	%r1300, %r1273;
	mov.u32 	%r1301, %r1274;
	mov.u32 	%r1302, %r1275;
	mov.u32 	%r1303, %r1276;
	mov.u32 	%r1304, %r1277;
	@%p362 bra 	$L__BB9_404;
	setp.leu.f32 	%p363, %f1306, %f1466;
	mov.f32 	%f1316, %f1290;
	mov.f32 	%f1317, %f1291;
	mov.f32 	%f1318, %f1292;
	mov.f32 	%f1319, %f1293;
	mov.f32 	%f1320, %f1294;
	mov.f32 	%f1321, %f1295;
	mov.f32 	%f1322, %f1296;
	mov.f32 	%f1323, %f1297;
	mov.f32 	%f1324, %f1298;
	mov.f32 	%f1325, %f1299;
	mov.f32 	%f1326, %f1300;
	mov.f32 	%f1327, %f1301;
	mov.f32 	%f1328, %f1302;
	mov.f32 	%f1329, %f1303;
	mov.f32 	%f1330, %f1304;
	mov.f32 	%f1331, %f1305;
	mov.f32 	%f1332, %f1466;
	mov.f32 	%f1333, %f1306;
	mov.f32 	%f1334, %f1307;
	mov.f32 	%f1335, %f1308;
	mov.f32 	%f1336, %f1309;
	mov.f32 	%f1337, %f1310;
	mov.f32 	%f1338, %f1311;
	mov.f32 	%f1339, %f1312;
	mov.f32 	%f1340, %f1313;
	mov.f32 	%f1341, %f1314;
	mov.u32 	%r1279, %r1253;
	mov.u32 	%r1280, %r1254;
	mov.u32 	%r1281, %r1255;
	mov.u32 	%r1282, %r1256;
	mov.u32 	%r1283, %r1257;
	mov.u32 	%r1284, %r1258;
	mov.u32 	%r1285, %r1259;
	mov.u32 	%r1286, %r1260;
	mov.u32 	%r1287, %r1261;
	mov.u32 	%r1288, %r1262;
	mov.u32 	%r1289, %r1263;
	mov.u32 	%r1290, %r1264;
	mov.u32 	%r1291, %r1265;
	mov.u32 	%r1292, %r1266;
	mov.u32 	%r1293, %r1267;
	mov.u32 	%r1294, %r1268;
	mov.u32 	%r1295, %r1429;
	mov.u32 	%r1296, %r1269;
	mov.u32 	%r1297, %r1270;
	mov.u32 	%r1298, %r1271;
	mov.u32 	%r1299, %r1272;
	mov.u32 	%r1300, %r1273;
	mov.u32 	%r1301, %r1274;
	mov.u32 	%r1302, %r1275;
	mov.u32 	%r1303, %r1276;
	mov.u32 	%r1304, %r1277;
	@%p363 bra 	$L__BB9_404;
	setp.leu.f32 	%p364, %f1307, %f1466;
	mov.f32 	%f1316, %f1290;
	mov.f32 	%f1317, %f1291;
	mov.f32 	%f1318, %f1292;
	mov.f32 	%f1319, %f1293;
	mov.f32 	%f1320, %f1294;
	mov.f32 	%f1321, %f1295;
	mov.f32 	%f1322, %f1296;
	mov.f32 	%f1323, %f1297;
	mov.f32 	%f1324, %f1298;
	mov.f32 	%f1325, %f1299;
	mov.f32 	%f1326, %f1300;
	mov.f32 	%f1327, %f1301;
	mov.f32 	%f1328, %f1302;
	mov.f32 	%f1329, %f1303;
	mov.f32 	%f1330, %f1304;
	mov.f32 	%f1331, %f1305;
	mov.f32 	%f1332, %f1306;
	mov.f32 	%f1333, %f1466;
	mov.f32 	%f1334, %f1307;
	mov.f32 	%f1335, %f1308;
	mov.f32 	%f1336, %f1309;
	mov.f32 	%f1337, %f1310;
	mov.f32 	%f1338, %f1311;
	mov.f32 	%f1339, %f1312;
	mov.f32 	%f1340, %f1313;
	mov.f32 	%f1341, %f1314;
	mov.u32 	%r1279, %r1253;
	mov.u32 	%r1280, %r1254;
	mov.u32 	%r1281, %r1255;
	mov.u32 	%r1282, %r1256;
	mov.u32 	%r1283, %r1257;
	mov.u32 	%r1284, %r1258;
	mov.u32 	%r1285, %r1259;
	mov.u32 	%r1286, %r1260;
	mov.u32 	%r1287, %r1261;
	mov.u32 	%r1288, %r1262;
	mov.u32 	%r1289, %r1263;
	mov.u32 	%r1290, %r1264;
	mov.u32 	%r1291, %r1265;
	mov.u32 	%r1292, %r1266;
	mov.u32 	%r1293, %r1267;
	mov.u32 	%r1294, %r1268;
	mov.u32 	%r1295, %r1269;
	mov.u32 	%r1296, %r1429;
	mov.u32 	%r1297, %r1270;
	mov.u32 	%r1298, %r1271;
	mov.u32 	%r1299, %r1272;
	mov.u32 	%r1300, %r1273;
	mov.u32 	%r1301, %r1274;
	mov.u32 	%r1302, %r1275;
	mov.u32 	%r1303, %r1276;
	mov.u32 	%r1304, %r1277;
	@%p364 bra 	$L__BB9_404;
	setp.leu.f32 	%p365, %f1308, %f1466;
	mov.f32 	%f1316, %f1290;
	mov.f32 	%f1317, %f1291;
	mov.f32 	%f1318, %f1292;
	mov.f32 	%f1319, %f1293;
	mov.f32 	%f1320, %f1294;
	mov.f32 	%f1321, %f1295;
	mov.f32 	%f1322, %f1296;
	mov.f32 	%f1323, %f1297;
	mov.f32 	%f1324, %f1298;
	mov.f32 	%f1325, %f1299;
	mov.f32 	%f1326, %f1300;
	mov.f32 	%f1327, %f1301;
	mov.f32 	%f1328, %f1302;
	mov.f32 	%f1329, %f1303;
	mov.f32 	%f1330, %f1304;
	mov.f32 	%f1331, %f1305;
	mov.f32 	%f1332, %f1306;
	mov.f32 	%f1333, %f1307;
	mov.f32 	%f1334, %f1466;
	mov.f32 	%f1335, %f1308;
	mov.f32 	%f1336, %f1309;
	mov.f32 	%f1337, %f1310;
	mov.f32 	%f1338, %f1311;
	mov.f32 	%f1339, %f1312;
	mov.f32 	%f1340, %f1313;
	mov.f32 	%f1341, %f1314;
	mov.u32 	%r1279, %r1253;
	mov.u32 	%r1280, %r1254;
	mov.u32 	%r1281, %r1255;
	mov.u32 	%r1282, %r1256;
	mov.u32 	%r1283, %r1257;
	mov.u32 	%r1284, %r1258;
	mov.u32 	%r1285, %r1259;
	mov.u32 	%r1286, %r1260;
	mov.u32 	%r1287, %r1261;
	mov.u32 	%r1288, %r1262;
	mov.u32 	%r1289, %r1263;
	mov.u32 	%r1290, %r1264;
	mov.u32 	%r1291, %r1265;
	mov.u32 	%r1292, %r1266;
	mov.u32 	%r1293, %r1267;
	mov.u32 	%r1294, %r1268;
	mov.u32 	%r1295, %r1269;
	mov.u32 	%r1296, %r1270;
	mov.u32 	%r1297, %r1429;
	mov.u32 	%r1298, %r1271;
	mov.u32 	%r1299, %r1272;
	mov.u32 	%r1300, %r1273;
	mov.u32 	%r1301, %r1274;
	mov.u32 	%r1302, %r1275;
	mov.u32 	%r1303, %r1276;
	mov.u32 	%r1304, %r1277;
	@%p365 bra 	$L__BB9_404;
	setp.leu.f32 	%p366, %f1309, %f1466;
	mov.f32 	%f1316, %f1290;
	mov.f32 	%f1317, %f1291;
	mov.f32 	%f1318, %f1292;
	mov.f32 	%f1319, %f1293;
	mov.f32 	%f1320, %f1294;
	mov.f32 	%f1321, %f1295;
	mov.f32 	%f1322, %f1296;
	mov.f32 	%f1323, %f1297;
	mov.f32 	%f1324, %f1298;
	mov.f32 	%f1325, %f1299;
	mov.f32 	%f1326, %f1300;
	mov.f32 	%f1327, %f1301;
	mov.f32 	%f1328, %f1302;
	mov.f32 	%f1329, %f1303;
	mov.f32 	%f1330, %f1304;
	mov.f32 	%f1331, %f1305;
	mov.f32 	%f1332, %f1306;
	mov.f32 	%f1333, %f1307;
	mov.f32 	%f1334, %f1308;
	mov.f32 	%f1335, %f1466;
	mov.f32 	%f1336, %f1309;
	mov.f32 	%f1337, %f1310;
	mov.f32 	%f1338, %f1311;
	mov.f32 	%f1339, %f1312;
	mov.f32 	%f1340, %f1313;
	mov.f32 	%f1341, %f1314;
	mov.u32 	%r1279, %r1253;
	mov.u32 	%r1280, %r1254;
	mov.u32 	%r1281, %r1255;
	mov.u32 	%r1282, %r1256;
	mov.u32 	%r1283, %r1257;
	mov.u32 	%r1284, %r1258;
	mov.u32 	%r1285, %r1259;
	mov.u32 	%r1286, %r1260;
	mov.u32 	%r1287, %r1261;
	mov.u32 	%r1288, %r1262;
	mov.u32 	%r1289, %r1263;
	mov.u32 	%r1290, %r1264;
	mov.u32 	%r1291, %r1265;
	mov.u32 	%r1292, %r1266;
	mov.u32 	%r1293, %r1267;
	mov.u32 	%r1294, %r1268;
	mov.u32 	%r1295, %r1269;
	mov.u32 	%r1296, %r1270;
	mov.u32 	%r1297, %r1271;
	mov.u32 	%r1298, %r1429;
	mov.u32 	%r1299, %r1272;
	mov.u32 	%r1300, %r1273;
	mov.u32 	%r1301, %r1274;
	mov.u32 	%r1302, %r1275;
	mov.u32 	%r1303, %r1276;
	mov.u32 	%r1304, %r1277;
	@%p366 bra 	$L__BB9_404;
	setp.leu.f32 	%p367, %f1310, %f1466;
	mov.f32 	%f1316, %f1290;
	mov.f32 	%f1317, %f1291;
	mov.f32 	%f1318, %f1292;
	mov.f32 	%f1319, %f1293;
	mov.f32 	%f1320, %f1294;
	mov.f32 	%f1321, %f1295;
	mov.f32 	%f1322, %f1296;
	mov.f32 	%f1323, %f1297;
	mov.f32 	%f1324, %f1298;
	mov.f32 	%f1325, %f1299;
	mov.f32 	%f1326, %f1300;
	mov.f32 	%f1327, %f1301;
	mov.f32 	%f1328, %f1302;
	mov.f32 	%f1329, %f1303;
	mov.f32 	%f1330, %f1304;
	mov.f32 	%f1331, %f1305;
	mov.f32 	%f1332, %f1306;
	mov.f32 	%f1333, %f1307;
	mov.f32 	%f1334, %f1308;
	mov.f32 	%f1335, %f1309;
	mov.f32 	%f1336, %f1466;
	mov.f32 	%f1337, %f1310;
	mov.f32 	%f1338, %f1311;
	mov.f32 	%f1339, %f1312;
	mov.f32 	%f1340, %f1313;
	mov.f32 	%f1341, %f1314;
	mov.u32 	%r1279, %r1253;
	mov.u32 	%r1280, %r1254;
	mov.u32 	%r1281, %r1255;
	mov.u32 	%r1282, %r1256;
	mov.u32 	%r1283, %r1257;
	mov.u32 	%r1284, %r1258;
	mov.u32 	%r1285, %r1259;
	mov.u32 	%r1286, %r1260;
	mov.u32 	%r1287, %r1261;
	mov.u32 	%r1288, %r1262;
	mov.u32 	%r1289, %r1263;
	mov.u32 	%r1290, %r1264;
	mov.u32 	%r1291, %r1265;
	mov.u32 	%r1292, %r1266;
	mov.u32 	%r1293, %r1267;
	mov.u32 	%r1294, %r1268;
	mov.u32 	%r1295, %r1269;
	mov.u32 	%r1296, %r1270;
	mov.u32 	%r1297, %r1271;
	mov.u32 	%r1298, %r1272;
	mov.u32 	%r1299, %r1429;
	mov.u32 	%r1300, %r1273;
	mov.u32 	%r1301, %r1274;
	mov.u32 	%r1302, %r1275;
	mov.u32 	%r1303, %r1276;
	mov.u32 	%r1304, %r1277;
	@%p367 bra 	$L__BB9_404;
	setp.leu.f32 	%p368, %f1311, %f1466;
	mov.f32 	%f1316, %f1290;
	mov.f32 	%f1317, %f1291;
	mov.f32 	%f1318, %f1292;
	mov.f32 	%f1319, %f1293;
	mov.f32 	%f1320, %f1294;
	mov.f32 	%f1321, %f1295;
	mov.f32 	%f1322, %f1296;
	mov.f32 	%f1323, %f1297;
	mov.f32 	%f1324, %f1298;
	mov.f32 	%f1325, %f1299;
	mov.f32 	%f1326, %f1300;
	mov.f32 	%f1327, %f1301;
	mov.f32 	%f1328, %f1302;
	mov.f32 	%f1329, %f1303;
	mov.f32 	%f1330, %f1304;
	mov.f32 	%f1331, %f1305;
	mov.f32 	%f1332, %f1306;
	mov.f32 	%f1333, %f1307;
	mov.f32 	%f1334, %f1308;
	mov.f32 	%f1335, %f1309;
	mov.f32 	%f1336, %f1310;
	mov.f32 	%f1337, %f1466;
	mov.f32 	%f1338, %f1311;
	mov.f32 	%f1339, %f1312;
	mov.f32 	%f1340, %f1313;
	mov.f32 	%f1341, %f1314;
	mov.u32 	%r1279, %r1253;
	mov.u32 	%r1280, %r1254;
	mov.u32 	%r1281, %r1255;
	mov.u32 	%r1282, %r1256;
	mov.u32 	%r1283, %r1257;
	mov.u32 	%r1284, %r1258;
	mov.u32 	%r1285, %r1259;
	mov.u32 	%r1286, %r1260;
	mov.u32 	%r1287, %r1261;
	mov.u32 	%r1288, %r1262;
	mov.u32 	%r1289, %r1263;
	mov.u32 	%r1290, %r1264;
	mov.u32 	%r1291, %r1265;
	mov.u32 	%r1292, %r1266;
	mov.u32 	%r1293, %r1267;
	mov.u32 	%r1294, %r1268;
	mov.u32 	%r1295, %r1269;
	mov.u32 	%r1296, %r1270;
	mov.u32 	%r1297, %r1271;
	mov.u32 	%r1298, %r1272;
	mov.u32 	%r1299, %r1273;
	mov.u32 	%r1300, %r1429;
	mov.u32 	%r1301, %r1274;
	mov.u32 	%r1302, %r1275;
	mov.u32 	%r1303, %r1276;
	mov.u32 	%r1304, %r1277;
	@%p368 bra 	$L__BB9_404;
	setp.leu.f32 	%p369, %f1312, %f1466;
	mov.f32 	%f1316, %f1290;
	mov.f32 	%f1317, %f1291;
	mov.f32 	%f1318, %f1292;
	mov.f32 	%f1319, %f1293;
	mov.f32 	%f1320, %f1294;
	mov.f32 	%f1321, %f1295;
	mov.f32 	%f1322, %f1296;
	mov.f32 	%f1323, %f1297;
	mov.f32 	%f1324, %f1298;
	mov.f32 	%f1325, %f1299;
	mov.f32 	%f1326, %f1300;
	mov.f32 	%f1327, %f1301;
	mov.f32 	%f1328, %f1302;
	mov.f32 	%f1329, %f1303;
	mov.f32 	%f1330, %f1304;
	mov.f32 	%f1331, %f1305;
	mov.f32 	%f1332, %f1306;
	mov.f32 	%f1333, %f1307;
	mov.f32 	%f1334, %f1308;
	mov.f32 	%f1335, %f1309;
	mov.f32 	%f1336, %f1310;
	mov.f32 	%f1337, %f1311;
	mov.f32 	%f1338, %f1466;
	mov.f32 	%f1339, %f1312;
	mov.f32 	%f1340, %f1313;
	mov.f32 	%f1341, %f1314;
	mov.u32 	%r1279, %r1253;
	mov.u32 	%r1280, %r1254;
	mov.u32 	%r1281, %r1255;
	mov.u32 	%r1282, %r1256;
	mov.u32 	%r1283, %r1257;
	mov.u32 	%r1284, %r1258;
	mov.u32 	%r1285, %r1259;
	mov.u32 	%r1286, %r1260;
	mov.u32 	%r1287, %r1261;
	mov.u32 	%r1288, %r1262;
	mov.u32 	%r1289, %r1263;
	mov.u32 	%r1290, %r1264;
	mov.u32 	%r1291, %r1265;
	mov.u32 	%r1292, %r1266;
	mov.u32 	%r1293, %r1267;
	mov.u32 	%r1294, %r1268;
	mov.u32 	%r1295, %r1269;
	mov.u32 	%r1296, %r1270;
	mov.u32 	%r1297, %r1271;
	mov.u32 	%r1298, %r1272;
	mov.u32 	%r1299, %r1273;
	mov.u32 	%r1300, %r1274;
	mov.u32 	%r1301, %r1429;
	mov.u32 	%r1302, %r1275;
	mov.u32 	%r1303, %r1276;
	mov.u32 	%r1304, %r1277;
	@%p369 bra 	$L__BB9_404;
	setp.leu.f32 	%p370, %f1313, %f1466;
	mov.f32 	%f1316, %f1290;
	mov.f32 	%f1317, %f1291;
	mov.f32 	%f1318, %f1292;
	mov.f32 	%f1319, %f1293;
	mov.f32 	%f1320, %f1294;
	mov.f32 	%f1321, %f1295;
	mov.f32 	%f1322, %f1296;
	mov.f32 	%f1323, %f1297;
	mov.f32 	%f1324, %f1298;
	mov.f32 	%f1325, %f1299;
	mov.f32 	%f1326, %f1300;
	mov.f32 	%f1327, %f1301;
	mov.f32 	%f1328, %f1302;
	mov.f32 	%f1329, %f1303;
	mov.f32 	%f1330, %f1304;
	mov.f32 	%f1331, %f1305;
	mov.f32 	%f1332, %f1306;
	mov.f32 	%f1333, %f1307;
	mov.f32 	%f1334, %f1308;
	mov.f32 	%f1335, %f1309;
	mov.f32 	%f1336, %f1310;
	mov.f32 	%f1337, %f1311;
	mov.f32 	%f1338, %f1312;
	mov.f32 	%f1339, %f1466;
	mov.f32 	%f1340, %f1313;
	mov.f32 	%f1341, %f1314;
	mov.u32 	%r1279, %r1253;
	mov.u32 	%r1280, %r1254;
	mov.u32 	%r1281, %r1255;
	mov.u32 	%r1282, %r1256;
	mov.u32 	%r1283, %r1257;
	mov.u32 	%r1284, %r1258;
	mov.u32 	%r1285, %r1259;
	mov.u32 	%r1286, %r1260;
	mov.u32 	%r1287, %r1261;
	mov.u32 	%r1288, %r1262;
	mov.u32 	%r1289, %r1263;
	mov.u32 	%r1290, %r1264;
	mov.u32 	%r1291, %r1265;
	mov.u32 	%r1292, %r1266;
	mov.u32 	%r1293, %r1267;
	mov.u32 	%r1294, %r1268;
	mov.u32 	%r1295, %r1269;
	mov.u32 	%r1296, %r1270;
	mov.u32 	%r1297, %r1271;
	mov.u32 	%r1298, %r1272;
	mov.u32 	%r1299, %r1273;
	mov.u32 	%r1300, %r1274;
	mov.u32 	%r1301, %r1275;
	mov.u32 	%r1302, %r1429;
	mov.u32 	%r1303, %r1276;
	mov.u32 	%r1304, %r1277;
	@%p370 bra 	$L__BB9_404;
	setp.leu.f32 	%p371, %f1314, %f1466;
	mov.f32 	%f1316, %f1290;
	mov.f32 	%f1317, %f1291;
	mov.f32 	%f1318, %f1292;
	mov.f32 	%f1319, %f1293;
	mov.f32 	%f1320, %f1294;
	mov.f32 	%f1321, %f1295;
	mov.f32 	%f1322, %f1296;
	mov.f32 	%f1323, %f1297;
	mov.f32 	%f1324, %f1298;
	mov.f32 	%f1325, %f1299;
	mov.f32 	%f1326, %f1300;
	mov.f32 	%f1327, %f1301;
	mov.f32 	%f1328, %f1302;
	mov.f32 	%f1329, %f1303;
	mov.f32 	%f1330, %f1304;
	mov.f32 	%f1331, %f1305;
	mov.f32 	%f1332, %f1306;
	mov.f32 	%f1333, %f1307;
	mov.f32 	%f1334, %f1308;
	mov.f32 	%f1335, %f1309;
	mov.f32 	%f1336, %f1310;
	mov.f32 	%f1337, %f1311;
	mov.f32 	%f1338, %f1312;
	mov.f32 	%f1339, %f1313;
	mov.f32 	%f1340, %f1466;
	mov.f32 	%f1341, %f1314;
	mov.u32 	%r1279, %r1253;
	mov.u32 	%r1280, %r1254;
	mov.u32 	%r1281, %r1255;
	mov.u32 	%r1282, %r1256;
	mov.u32 	%r1283, %r1257;
	mov.u32 	%r1284, %r1258;
	mov.u32 	%r1285, %r1259;
	mov.u32 	%r1286, %r1260;
	mov.u32 	%r1287, %r1261;
	mov.u32 	%r1288, %r1262;
	mov.u32 	%r1289, %r1263;
	mov.u32 	%r1290, %r1264;
	mov.u32 	%r1291, %r1265;
	mov.u32 	%r1292, %r1266;
	mov.u32 	%r1293, %r1267;
	mov.u32 	%r1294, %r1268;
	mov.u32 	%r1295, %r1269;
	mov.u32 	%r1296, %r1270;
	mov.u32 	%r1297, %r1271;
	mov.u32 	%r1298, %r1272;
	mov.u32 	%r1299, %r1273;
	mov.u32 	%r1300, %r1274;
	mov.u32 	%r1301, %r1275;
	mov.u32 	%r1302, %r1276;
	mov.u32 	%r1303, %r1429;
	mov.u32 	%r1304, %r1277;
	@%p371 bra 	$L__BB9_404;
	setp.leu.f32 	%p372, %f1492, %f1466;
	mov.f32 	%f1316, %f1290;
	mov.f32 	%f1317, %f1291;
	mov.f32 	%f1318, %f1292;
	mov.f32 	%f1319, %f1293;
	mov.f32 	%f1320, %f1294;
	mov.f32 	%f1321, %f1295;
	mov.f32 	%f1322, %f1296;
	mov.f32 	%f1323, %f1297;
	mov.f32 	%f1324, %f1298;
	mov.f32 	%f1325, %f1299;
	mov.f32 	%f1326, %f1300;
	mov.f32 	%f1327, %f1301;
	mov.f32 	%f1328, %f1302;
	mov.f32 	%f1329, %f1303;
	mov.f32 	%f1330, %f1304;
	mov.f32 	%f1331, %f1305;
	mov.f32 	%f1332, %f1306;
	mov.f32 	%f1333, %f1307;
	mov.f32 	%f1334, %f1308;
	mov.f32 	%f1335, %f1309;
	mov.f32 	%f1336, %f1310;
	mov.f32 	%f1337, %f1311;
	mov.f32 	%f1338, %f1312;
	mov.f32 	%f1339, %f1313;
	mov.f32 	%f1340, %f1314;
	mov.f32 	%f1341, %f1466;
	mov.u32 	%r1279, %r1253;
	mov.u32 	%r1280, %r1254;
	mov.u32 	%r1281, %r1255;
	mov.u32 	%r1282, %r1256;
	mov.u32 	%r1283, %r1257;
	mov.u32 	%r1284, %r1258;
	mov.u32 	%r1285, %r1259;
	mov.u32 	%r1286, %r1260;
	mov.u32 	%r1287, %r1261;
	mov.u32 	%r1288, %r1262;
	mov.u32 	%r1289, %r1263;
	mov.u32 	%r1290, %r1264;
	mov.u32 	%r1291, %r1265;
	mov.u32 	%r1292, %r1266;
	mov.u32 	%r1293, %r1267;
	mov.u32 	%r1294, %r1268;
	mov.u32 	%r1295, %r1269;
	mov.u32 	%r1296, %r1270;
	mov.u32 	%r1297, %r1271;
	mov.u32 	%r1298, %r1272;
	mov.u32 	%r1299, %r1273;
	mov.u32 	%r1300, %r1274;
	mov.u32 	%r1301, %r1275;
	mov.u32 	%r1302, %r1276;
	mov.u32 	%r1303, %r1277;
	mov.u32 	%r1304, %r1429;
	@%p372 bra 	$L__BB9_404;
	mov.f32 	%f1316, %f1290;
	mov.f32 	%f1317, %f1291;
	mov.f32 	%f1318, %f1292;
	mov.f32 	%f1319, %f1293;
	mov.f32 	%f1320, %f1294;
	mov.f32 	%f1321, %f1295;
	mov.f32 	%f1322, %f1296;
	mov.f32 	%f1323, %f1297;
	mov.f32 	%f1324, %f1298;
	mov.f32 	%f1325, %f1299;
	mov.f32 	%f1326, %f1300;
	mov.f32 	%f1327, %f1301;
	mov.f32 	%f1328, %f1302;
	mov.f32 	%f1329, %f1303;
	mov.f32 	%f1330, %f1304;
	mov.f32 	%f1331, %f1305;
	mov.f32 	%f1332, %f1306;
	mov.f32 	%f1333, %f1307;
	mov.f32 	%f1334, %f1308;
	mov.f32 	%f1335, %f1309;
	mov.f32 	%f1336, %f1310;
	mov.f32 	%f1337, %f1311;
	mov.f32 	%f1338, %f1312;
	mov.f32 	%f1339, %f1313;
	mov.f32 	%f1340, %f1314;
	mov.f32 	%f1341, %f1492;
	mov.f32 	%f1492, %f1466;
	mov.u32 	%r1279, %r1253;
	mov.u32 	%r1280, %r1254;
	mov.u32 	%r1281, %r1255;
	mov.u32 	%r1282, %r1256;
	mov.u32 	%r1283, %r1257;
	mov.u32 	%r1284, %r1258;
	mov.u32 	%r1285, %r1259;
	mov.u32 	%r1286, %r1260;
	mov.u32 	%r1287, %r1261;
	mov.u32 	%r1288, %r1262;
	mov.u32 	%r1289, %r1263;
	mov.u32 	%r1290, %r1264;
	mov.u32 	%r1291, %r1265;
	mov.u32 	%r1292, %r1266;
	mov.u32 	%r1293, %r1267;
	mov.u32 	%r1294, %r1268;
	mov.u32 	%r1295, %r1269;
	mov.u32 	%r1296, %r1270;
	mov.u32 	%r1297, %r1271;
	mov.u32 	%r1298, %r1272;
	mov.u32 	%r1299, %r1273;
	mov.u32 	%r1300, %r1274;
	mov.u32 	%r1301, %r1275;
	mov.u32 	%r1302, %r1276;
	mov.u32 	%r1303, %r1277;
	mov.u32 	%r1304, %r1455;
	mov.u32 	%r1455, %r1429;
$L__BB9_404:
	setp.leu.f32 	%p373, %f1316, %f1465;
	mov.f32 	%f1343, %f1465;
	mov.f32 	%f1344, %f1316;
	mov.f32 	%f1345, %f1317;
	mov.f32 	%f1346, %f1318;
	mov.f32 	%f1347, %f1319;
	mov.f32 	%f1348, %f1320;
	mov.f32 	%f1349, %f1321;
	mov.f32 	%f1350, %f1322;
	mov.f32 	%f1351, %f1323;
	mov.f32 	%f1352, %f1324;
	mov.f32 	%f1353, %f1325;
	mov.f32 	%f1354, %f1326;
	mov.f32 	%f1355, %f1327;
	mov.f32 	%f1356, %f1328;
	mov.f32 	%f1357, %f1329;
	mov.f32 	%f1358, %f1330;
	mov.f32 	%f1359, %f1331;
	mov.f32 	%f1360, %f1332;
	mov.f32 	%f1361, %f1333;
	mov.f32 	%f1362, %f1334;
	mov.f32 	%f1363, %f1335;
	mov.f32 	%f1364, %f1336;
	mov.f32 	%f1365, %f1337;
	mov.f32 	%f1366, %f1338;
	mov.f32 	%f1367, %f1339;
	mov.f32 	%f1368, %f1340;
	mov.f32 	%f1369, %f1341;
	mov.u32 	%r1306, %r1428;
	mov.u32 	%r1307, %r1279;
	mov.u32 	%r1308, %r1280;
	mov.u32 	%r1309, %r1281;
	mov.u32 	%r1310, %r1282;
	mov.u32 	%r1311, %r1283;
	mov.u32 	%r1312, %r1284;
	mov.u32 	%r1313, %r1285;
	mov.u32 	%r1314, %r1286;
	mov.u32 	%r1315, %r1287;
	mov.u32 	%r1316, %r1288;
	mov.u32 	%r1317, %r1289;
	mov.u32 	%r1318, %r1290;
	mov.u32 	%r1319, %r1291;
	mov.u32 	%r1320, %r1292;
	mov.u32 	%r1321, %r1293;
	mov.u32 	%r1322, %r1294;
	mov.u32 	%r1323, %r1295;
	mov.u32 	%r1324, %r1296;
	mov.u32 	%r1325, %r1297;
	mov.u32 	%r1326, %r1298;
	mov.u32 	%r1327, %r1299;
	mov.u32 	%r1328, %r1300;
	mov.u32 	%r1329, %r1301;
	mov.u32 	%r1330, %r1302;
	mov.u32 	%r1331, %r1303;
	mov.u32 	%r1332, %r1304;
	@%p373 bra 	$L__BB9_432;
	setp.leu.f32 	%p374, %f1317, %f1465;
	mov.f32 	%f1343, %f1316;
	mov.f32 	%f1344, %f1465;
	mov.f32 	%f1345, %f1317;
	mov.f32 	%f1346, %f1318;
	mov.f32 	%f1347, %f1319;
	mov.f32 	%f1348, %f1320;
	mov.f32 	%f1349, %f1321;
	mov.f32 	%f1350, %f1322;
	mov.f32 	%f1351, %f1323;
	mov.f32 	%f1352, %f1324;
	mov.f32 	%f1353, %f1325;
	mov.f32 	%f1354, %f1326;
	mov.f32 	%f1355, %f1327;
	mov.f32 	%f1356, %f1328;
	mov.f32 	%f1357, %f1329;
	mov.f32 	%f1358, %f1330;
	mov.f32 	%f1359, %f1331;
	mov.f32 	%f1360, %f1332;
	mov.f32 	%f1361, %f1333;
	mov.f32 	%f1362, %f1334;
	mov.f32 	%f1363, %f1335;
	mov.f32 	%f1364, %f1336;
	mov.f32 	%f1365, %f1337;
	mov.f32 	%f1366, %f1338;
	mov.f32 	%f1367, %f1339;
	mov.f32 	%f1368, %f1340;
	mov.f32 	%f1369, %f1341;
	mov.u32 	%r1306, %r1279;
	mov.u32 	%r1307, %r1428;
	mov.u32 	%r1308, %r1280;
	mov.u32 	%r1309, %r1281;
	mov.u32 	%r1310, %r1282;
	mov.u32 	%r1311, %r1283;
	mov.u32 	%r1312, %r1284;
	mov.u32 	%r1313, %r1285;
	mov.u32 	%r1314, %r1286;
	mov.u32 	%r1315, %r1287;
	mov.u32 	%r1316, %r1288;
	mov.u32 	%r1317, %r1289;
	mov.u32 	%r1318, %r1290;
	mov.u32 	%r1319, %r1291;
	mov.u32 	%r1320, %r1292;
	mov.u32 	%r1321, %r1293;
	mov.u32 	%r1322, %r1294;
	mov.u32 	%r1323, %r1295;
	mov.u32 	%r1324, %r1296;
	mov.u32 	%r1325, %r1297;
	mov.u32 	%r1326, %r1298;
	mov.u32 	%r1327, %r1299;
	mov.u32 	%r1328, %r1300;
	mov.u32 	%r1329, %r1301;
	mov.u32 	%r1330, %r1302;
	mov.u32 	%r1331, %r1303;
	mov.u32 	%r1332, %r1304;
	@%p374 bra 	$L__BB9_432;
	setp.leu.f32 	%p375, %f1318, %f1465;
	mov.f32 	%f1343, %f1316;
	mov.f32 	%f1344, %f1317;
	mov.f32 	%f1345, %f1465;
	mov.f32 	%f1346, %f1318;
	mov.f32 	%f1347, %f1319;
	mov.f32 	%f1348, %f1320;
	mov.f32 	%f1349, %f1321;
	mov.f32 	%f1350, %f1322;
	mov.f32 	%f1351, %f1323;
	mov.f32 	%f1352, %f1324;
	mov.f32 	%f1353, %f1325;
	mov.f32 	%f1354, %f1326;
	mov.f32 	%f1355, %f1327;
	mov.f32 	%f1356, %f1328;
	mov.f32 	%f1357, %f1329;
	mov.f32 	%f1358, %f1330;
	mov.f32 	%f1359, %f1331;
	mov.f32 	%f1360, %f1332;
	mov.f32 	%f1361, %f1333;
	mov.f32 	%f1362, %f1334;
	mov.f32 	%f1363, %f1335;
	mov.f32 	%f1364, %f1336;
	mov.f32 	%f1365, %f1337;
	mov.f32 	%f1366, %f1338;
	mov.f32 	%f1367, %f1339;
	mov.f32 	%f1368, %f1340;
	mov.f32 	%f1369, %f1341;
	mov.u32 	%r1306, %r1279;
	mov.u32 	%r1307, %r1280;
	mov.u32 	%r1308, %r1428;
	mov.u32 	%r1309, %r1281;
	mov.u32 	%r1310, %r1282;
	mov.u32 	%r1311, %r1283;
	mov.u32 	%r1312, %r1284;
	mov.u32 	%r1313, %r1285;
	mov.u32 	%r1314, %r1286;
	mov.u32 	%r1315, %r1287;
	mov.u32 	%r1316, %r1288;
	mov.u32 	%r1317, %r1289;
	mov.u32 	%r1318, %r1290;
	mov.u32 	%r1319, %r1291;
	mov.u32 	%r1320, %r1292;
	mov.u32 	%r1321, %r1293;
	mov.u32 	%r1322, %r1294;
	mov.u32 	%r1323, %r1295;
	mov.u32 	%r1324, %r1296;
	mov.u32 	%r1325, %r1297;
	mov.u32 	%r1326, %r1298;
	mov.u32 	%r1327, %r1299;
	mov.u32 	%r1328, %r1300;
	mov.u32 	%r1329, %r1301;
	mov.u32 	%r1330, %r1302;
	mov.u32 	%r1331, %r1303;
	mov.u32 	%r1332, %r1304;
	@%p375 bra 	$L__BB9_432;
	setp.leu.f32 	%p376, %f1319, %f1465;
	mov.f32 	%f1343, %f1316;
	mov.f32 	%f1344, %f1317;
	mov.f32 	%f1345, %f1318;
	mov.f32 	%f1346, %f1465;
	mov.f32 	%f1347, %f1319;
	mov.f32 	%f1348, %f1320;
	mov.f32 	%f1349, %f1321;
	mov.f32 	%f1350, %f1322;
	mov.f32 	%f1351, %f1323;
	mov.f32 	%f1352, %f1324;
	mov.f32 	%f1353, %f1325;
	mov.f32 	%f1354, %f1326;
	mov.f32 	%f1355, %f1327;
	mov.f32 	%f1356, %f1328;
	mov.f32 	%f1357, %f1329;
	mov.f32 	%f1358, %f1330;
	mov.f32 	%f1359, %f1331;
	mov.f32 	%f1360, %f1332;
	mov.f32 	%f1361, %f1333;
	mov.f32 	%f1362, %f1334;
	mov.f32 	%f1363, %f1335;
	mov.f32 	%f1364, %f1336;
	mov.f32 	%f1365, %f1337;
	mov.f32 	%f1366, %f1338;
	mov.f32 	%f1367, %f1339;
	mov.f32 	%f1368, %f1340;
	mov.f32 	%f1369, %f1341;
	mov.u32 	%r1306, %r1279;
	mov.u32 	%r1307, %r1280;
	mov.u32 	%r1308, %r1281;
	mov.u32 	%r1309, %r1428;
	mov.u32 	%r1310, %r1282;
	mov.u32 	%r1311, %r1283;
	mov.u32 	%r1312, %r1284;
	mov.u32 	%r1313, %r1285;
	mov.u32 	%r1314, %r1286;
	mov.u32 	%r1315, %r1287;
	mov.u32 	%r1316, %r1288;
	mov.u32 	%r1317, %r1289;
	mov.u32 	%r1318, %r1290;
	mov.u32 	%r1319, %r1291;
	mov.u32 	%r1320, %r1292;
	mov.u32 	%r1321, %r1293;
	mov.u32 	%r1322, %r1294;
	mov.u32 	%r1323, %r1295;
	mov.u32 	%r1324, %r1296;
	mov.u32 	%r1325, %r1297;
	mov.u32 	%r1326, %r1298;
	mov.u32 	%r1327, %r1299;
	mov.u32 	%r1328, %r1300;
	mov.u32 	%r1329, %r1301;
	mov.u32 	%r1330, %r1302;
	mov.u32 	%r1331, %r1303;
	mov.u32 	%r1332, %r1304;
	@%p376 bra 	$L__BB9_432;
	setp.leu.f32 	%p377, %f1320, %f1465;
	mov.f32 	%f1343, %f1316;
	mov.f32 	%f1344, %f1317;
	mov.f32 	%f1345, %f1318;
	mov.f32 	%f1346, %f1319;
	mov.f32 	%f1347, %f1465;
	mov.f32 	%f1348, %f1320;
	mov.f32 	%f1349, %f1321;
	mov.f32 	%f1350, %f1322;
	mov.f32 	%f1351, %f1323;
	mov.f32 	%f1352, %f1324;
	mov.f32 	%f1353, %f1325;
	mov.f32 	%f1354, %f1326;
	mov.f32 	%f1355, %f1327;
	mov.f32 	%f1356, %f1328;
	mov.f32 	%f1357, %f1329;
	mov.f32 	%f1358, %f1330;
	mov.f32 	%f1359, %f1331;
	mov.f32 	%f1360, %f1332;
	mov.f32 	%f1361, %f1333;
	mov.f32 	%f1362, %f1334;
	mov.f32 	%f1363, %f1335;
	mov.f32 	%f1364, %f1336;
	mov.f32 	%f1365, %f1337;
	mov.f32 	%f1366, %f1338;
	mov.f32 	%f1367, %f1339;
	mov.f32 	%f1368, %f1340;
	mov.f32 	%f1369, %f1341;
	mov.u32 	%r1306, %r1279;
	mov.u32 	%r1307, %r1280;
	mov.u32 	%r1308, %r1281;
	mov.u32 	%r1309, %r1282;
	mov.u32 	%r1310, %r1428;
	mov.u32 	%r1311, %r1283;
	mov.u32 	%r1312, %r1284;
	mov.u32 	%r1313, %r1285;
	mov.u32 	%r1314, %r1286;
	mov.u32 	%r1315, %r1287;
	mov.u32 	%r1316, %r1288;
	mov.u32 	%r1317, %r1289;
	mov.u32 	%r1318, %r1290;
	mov.u32 	%r1319, %r1291;
	mov.u32 	%r1320, %r1292;
	mov.u32 	%r1321, %r1293;
	mov.u32 	%r1322, %r1294;
	mov.u32 	%r1323, %r1295;
	mov.u32 	%r1324, %r1296;
	mov.u32 	%r1325, %r1297;
	mov.u32 	%r1326, %r1298;
	mov.u32 	%r1327, %r1299;
	mov.u32 	%r1328, %r1300;
	mov.u32 	%r1329, %r1301;
	mov.u32 	%r1330, %r1302;
	mov.u32 	%r1331, %r1303;
	mov.u32 	%r1332, %r1304;
	@%p377 bra 	$L__BB9_432;
	setp.leu.f32 	%p378, %f1321, %f1465;
	mov.f32 	%f1343, %f1316;
	mov.f32 	%f1344, %f1317;
	mov.f32 	%f1345, %f1318;
	mov.f32 	%f1346, %f1319;
	mov.f32 	%f1347, %f1320;
	mov.f32 	%f1348, %f1465;
	mov.f32 	%f1349, %f1321;
	mov.f32 	%f1350, %f1322;
	mov.f32 	%f1351, %f1323;
	mov.f32 	%f1352, %f1324;
	mov.f32 	%f1353, %f1325;
	mov.f32 	%f1354, %f1326;
	mov.f32 	%f1355, %f1327;
	mov.f32 	%f1356, %f1328;
	mov.f32 	%f1357, %f1329;
	mov.f32 	%f1358, %f1330;
	mov.f32 	%f1359, %f1331;
	mov.f32 	%f1360, %f1332;
	mov.f32 	%f1361, %f1333;
	mov.f32 	%f1362, %f1334;
	mov.f32 	%f1363, %f1335;
	mov.f32 	%f1364, %f1336;
	mov.f32 	%f1365, %f1337;
	mov.f32 	%f1366, %f1338;
	mov.f32 	%f1367, %f1339;
	mov.f32 	%f1368, %f1340;
	mov.f32 	%f1369, %f1341;
	mov.u32 	%r1306, %r1279;
	mov.u32 	%r1307, %r1280;
	mov.u32 	%r1308, %r1281;
	mov.u32 	%r1309, %r1282;
	mov.u32 	%r1310, %r1283;
	mov.u32 	%r1311, %r1428;
	mov.u32 	%r1312, %r1284;
	mov.u32 	%r1313, %r1285;
	mov.u32 	%r1314, %r1286;
	mov.u32 	%r1315, %r1287;
	mov.u32 	%r1316, %r1288;
	mov.u32 	%r1317, %r1289;
	mov.u32 	%r1318, %r1290;
	mov.u32 	%r1319, %r1291;
	mov.u32 	%r1320, %r1292;
	mov.u32 	%r1321, %r1293;
	mov.u32 	%r1322, %r1294;
	mov.u32 	%r1323, %r1295;
	mov.u32 	%r1324, %r1296;
	mov.u32 	%r1325, %r1297;
	mov.u32 	%r1326, %r1298;
	mov.u32 	%r1327, %r1299;
	mov.u32 	%r1328, %r1300;
	mov.u32 	%r1329, %r1301;
	mov.u32 	%r1330, %r1302;
	mov.u32 	%r1331, %r1303;
	mov.u32 	%r1332, %r1304;
	@%p378 bra 	$L__BB9_432;
	setp.leu.f32 	%p379, %f1322, %f1465;
	mov.f32 	%f1343, %f1316;
	mov.f32 	%f1344, %f1317;
	mov.f32 	%f1345, %f1318;
	mov.f32 	%f1346, %f1319;
	mov.f32 	%f1347, %f1320;
	mov.f32 	%f1348, %f1321;
	mov.f32 	%f1349, %f1465;
	mov.f32 	%f1350, %f1322;
	mov.f32 	%f1351, %f1323;
	mov.f32 	%f1352, %f1324;
	mov.f32 	%f1353, %f1325;
	mov.f32 	%f1354, %f1326;
	mov.f32 	%f1355, %f1327;
	mov.f32 	%f1356, %f1328;
	mov.f32 	%f1357, %f1329;
	mov.f32 	%f1358, %f1330;
	mov.f32 	%f1359, %f1331;
	mov.f32 	%f1360, %f1332;
	mov.f32 	%f1361, %f1333;
	mov.f32 	%f1362, %f1334;
	mov.f32 	%f1363, %f1335;
	mov.f32 	%f1364, %f1336;
	mov.f32 	%f1365, %f1337;
	mov.f32 	%f1366, %f1338;
	mov.f32 	%f1367, %f1339;
	mov.f32 	%f1368, %f1340;
	mov.f32 	%f1369, %f1341;
	mov.u32 	%r1306, %r1279;
	mov.u32 	%r1307, %r1280;
	mov.u32 	%r1308, %r1281;
	mov.u32 	%r1309, %r1282;
	mov.u32 	%r1310, %r1283;
	mov.u32 	%r1311, %r1284;
	mov.u32 	%r1312, %r1428;
	mov.u32 	%r1313, %r1285;
	mov.u32 	%r1314, %r1286;
	mov.u32 	%r1315, %r1287;
	mov.u32 	%r1316, %r1288;
	mov.u32 	%r1317, %r1289;
	mov.u32 	%r1318, %r1290;
	mov.u32 	%r1319, %r1291;
	mov.u32 	%r1320, %r1292;
	mov.u32 	%r1321, %r1293;
	mov.u32 	%r1322, %r1294;
	mov.u32 	%r1323, %r1295;
	mov.u32 	%r1324, %r1296;
	mov.u32 	%r1325, %r1297;
	mov.u32 	%r1326, %r1298;
	mov.u32 	%r1327, %r1299;
	mov.u32 	%r1328, %r1300;
	mov.u32 	%r1329, %r1301;
	mov.u32 	%r1330, %r1302;
	mov.u32 	%r1331, %r1303;
	mov.u32 	%r1332, %r1304;
	@%p379 bra 	$L__BB9_432;
	setp.leu.f32 	%p380, %f1323, %f1465;
	mov.f32 	%f1343, %f1316;
	mov.f32 	%f1344, %f1317;
	mov.f32 	%f1345, %f1318;
	mov.f32 	%f1346, %f1319;
	mov.f32 	%f1347, %f1320;
	mov.f32 	%f1348, %f1321;
	mov.f32 	%f1349, %f1322;
	mov.f32 	%f1350, %f1465;
	mov.f32 	%f1351, %f1323;
	mov.f32 	%f1352, %f1324;
	mov.f32 	%f1353, %f1325;
	mov.f32 	%f1354, %f1326;
	mov.f32 	%f1355, %f1327;
	mov.f32 	%f1356, %f1328;
	mov.f32 	%f1357, %f1329;
	mov.f32 	%f1358, %f1330;
	mov.f32 	%f1359, %f1331;
	mov.f32 	%f1360, %f1332;
	mov.f32 	%f1361, %f1333;
	mov.f32 	%f1362, %f1334;
	mov.f32 	%f1363, %f1335;
	mov.f32 	%f1364, %f1336;
	mov.f32 	%f1365, %f1337;
	mov.f32 	%f1366, %f1338;
	mov.f32 	%f1367, %f1339;
	mov.f32 	%f1368, %f1340;
	mov.f32 	%f1369, %f1341;
	mov.u32 	%r1306, %r1279;
	mov.u32 	%r1307, %r1280;
	mov.u32 	%r1308, %r1281;
	mov.u32 	%r1309, %r1282;
	mov.u32 	%r1310, %r1283;
	mov.u32 	%r1311, %r1284;
	mov.u32 	%r1312, %r1285;
	mov.u32 	%r1313, %r1428;
	mov.u32 	%r1314, %r1286;
	mov.u32 	%r1315, %r1287;
	mov.u32 	%r1316, %r1288;
	mov.u32 	%r1317, %r1289;
	mov.u32 	%r1318, %r1290;
	mov.u32 	%r1319, %r1291;
	mov.u32 	%r1320, %r1292;
	mov.u32 	%r1321, %r1293;
	mov.u32 	%r1322, %r1294;
	mov.u32 	%r1323, %r1295;
	mov.u32 	%r1324, %r1296;
	mov.u32 	%r1325, %r1297;
	mov.u32 	%r1326, %r1298;
	mov.u32 	%r1327, %r1299;
	mov.u32 	%r1328, %r1300;
	mov.u32 	%r1329, %r1301;
	mov.u32 	%r1330, %r1302;
	mov.u32 	%r1331, %r1303;
	mov.u32 	%r1332, %r1304;
	@%p380 bra 	$L__BB9_432;
	setp.leu.f32 	%p381, %f1324, %f1465;
	mov.f32 	%f1343, %f1316;
	mov.f32 	%f1344, %f1317;
	mov.f32 	%f1345, %f1318;
	mov.f32 	%f1346, %f1319;
	mov.f32 	%f1347, %f1320;
	mov.f32 	%f1348, %f1321;
	mov.f32 	%f1349, %f1322;
	mov.f32 	%f1350, %f1323;
	mov.f32 	%f1351, %f1465;
	mov.f32 	%f1352, %f1324;
	mov.f32 	%f1353, %f1325;
	mov.f32 	%f1354, %f1326;
	mov.f32 	%f1355, %f1327;
	mov.f32 	%f1356, %f1328;
	mov.f32 	%f1357, %f1329;
	mov.f32 	%f1358, %f1330;
	mov.f32 	%f1359, %f1331;
	mov.f32 	%f1360, %f1332;
	mov.f32 	%f1361, %f1333;
	mov.f32 	%f1362, %f1334;
	mov.f32 	%f1363, %f1335;
	mov.f32 	%f1364, %f1336;
	mov.f32 	%f1365, %f1337;
	mov.f32 	%f1366, %f1338;
	mov.f32 	%f1367, %f1339;
	mov.f32 	%f1368, %f1340;
	mov.f32 	%f1369, %f1341;
	mov.u32 	%r1306, %r1279;
	mov.u32 	%r1307, %r1280;
	mov.u32 	%r1308, %r1281;
	mov.u32 	%r1309, %r1282;
	mov.u32 	%r1310, %r1283;
	mov.u32 	%r1311, %r1284;
	mov.u32 	%r1312, %r1285;
	mov.u32 	%r1313, %r1286;
	mov.u32 	%r1314, %r1428;
	mov.u32 	%r1315, %r1287;
	mov.u32 	%r1316, %r1288;
	mov.u32 	%r1317, %r1289;
	mov.u32 	%r1318, %r1290;
	mov.u32 	%r1319, %r1291;
	mov.u32 	%r1320, %r1292;
	mov.u32 	%r1321, %r1293;
	mov.u32 	%r1322, %r1294;
	mov.u32 	%r1323, %r1295;
	mov.u32 	%r1324, %r1296;
	mov.u32 	%r1325, %r1297;
	mov.u32 	%r1326, %r1298;
	mov.u32 	%r1327, %r1299;
	mov.u32 	%r1328, %r1300;
	mov.u32 	%r1329, %r1301;
	mov.u32 	%r1330, %r1302;
	mov.u32 	%r1331, %r1303;
	mov.u32 	%r1332, %r1304;
	@%p381 bra 	$L__BB9_432;
	setp.leu.f32 	%p382, %f1325, %f1465;
	mov.f32 	%f1343, %f1316;
	mov.f32 	%f1344, %f1317;
	mov.f32 	%f1345, %f1318;
	mov.f32 	%f1346, %f1319;
	mov.f32 	%f1347, %f1320;
	mov.f32 	%f1348, %f1321;
	mov.f32 	%f1349, %f1322;
	mov.f32 	%f1350, %f1323;
	mov.f32 	%f1351, %f1324;
	mov.f32 	%f1352, %f1465;
	mov.f32 	%f1353, %f1325;
	mov.f32 	%f1354, %f1326;
	mov.f32 	%f1355, %f1327;
	mov.f32 	%f1356, %f1328;
	mov.f32 	%f1357, %f1329;
	mov.f32 	%f1358, %f1330;
	mov.f32 	%f1359, %f1331;
	mov.f32 	%f1360, %f1332;
	mov.f32 	%f1361, %f1333;
	mov.f32 	%f1362, %f1334;
	mov.f32 	%f1363, %f1335;
	mov.f32 	%f1364, %f1336;
	mov.f32 	%f1365, %f1337;
	mov.f32 	%f1366, %f1338;
	mov.f32 	%f1367, %f1339;
	mov.f32 	%f1368, %f1340;
	mov.f32 	%f1369, %f1341;
	mov.u32 	%r1306, %r1279;
	mov.u32 	%r1307, %r1280;
	mov.u32 	%r1308, %r1281;
	mov.u32 	%r1309, %r1282;
	mov.u32 	%r1310, %r1283;
	mov.u32 	%r1311, %r1284;
	mov.u32 	%r1312, %r1285;
	mov.u32 	%r1313, %r1286;
	mov.u32 	%r1314, %r1287;
	mov.u32 	%r1315, %r1428;
	mov.u32 	%r1316, %r1288;
	mov.u32 	%r1317, %r1289;
	mov.u32 	%r1318, %r1290;
	mov.u32 	%r1319, %r1291;
	mov.u32 	%r1320, %r1292;
	mov.u32 	%r1321, %r1293;
	mov.u32 	%r1322, %r1294;
	mov.u32 	%r1323, %r1295;
	mov.u32 	%r1324, %r1296;
	mov.u32 	%r1325, %r1297;
	mov.u32 	%r1326, %r1298;
	mov.u32 	%r1327, %r1299;
	mov.u32 	%r1328, %r1300;
	mov.u32 	%r1329, %r1301;
	mov.u32 	%r1330, %r1302;
	mov.u32 	%r1331, %r1303;
	mov.u32 	%r1332, %r1304;
	@%p382 bra 	$L__BB9_432;
	setp.leu.f32 	%p383, %f1326, %f1465;
	mov.f32 	%f1343, %f1316;
	mov.f32 	%f1344, %f1317;
	mov.f32 	%f1345, %f1318;
	mov.f32 	%f1346, %f1319;
	mov.f32 	%f1347, %f1320;
	mov.f32 	%f1348, %f1321;
	mov.f32 	%f1349, %f1322;
	mov.f32 	%f1350, %f1323;
	mov.f32 	%f1351, %f1324;
	mov.f32 	%f1352, %f1325;
	mov.f32 	%f1353, %f1465;
	mov.f32 	%f1354, %f1326;
	mov.f32 	%f1355, %f1327;
	mov.f32 	%f1356, %f1328;
	mov.f32 	%f1357, %f1329;
	mov.f32 	%f1358, %f1330;
	mov.f32 	%f1359, %f1331;
	mov.f32 	%f1360, %f1332;
	mov.f32 	%f1361, %f1333;
	mov.f32 	%f1362, %f1334;
	mov.f32 	%f1363, %f1335;
	mov.f32 	%f1364, %f1336;
	mov.f32 	%f1365, %f1337;
	mov.f32 	%f1366, %f1338;
	mov.f32 	%f1367, %f1339;
	mov.f32 	%f1368, %f1340;
	mov.f32 	%f1369, %f1341;
	mov.u32 	%r1306, %r1279;
	mov.u32 	%r1307, %r1280;
	mov.u32 	%r1308, %r1281;
	mov.u32 	%r1309, %r1282;
	mov.u32 	%r1310, %r1283;
	mov.u32 	%r1311, %r1284;
	mov.u32 	%r1312, %r1285;
	mov.u32 	%r1313, %r1286;
	mov.u32 	%r1314, %r1287;
	mov.u32 	%r1315, %r1288;
	mov.u32 	%r1316, %r1428;
	mov.u32 	%r1317, %r1289;
	mov.u32 	%r1318, %r1290;
	mov.u32 	%r1319, %r1291;
	mov.u32 	%r1320, %r1292;
	mov.u32 	%r1321, %r1293;
	mov.u32 	%r1322, %r1294;
	mov.u32 	%r1323, %r1295;
	mov.u32 	%r1324, %r1296;
	mov.u32 	%r1325, %r1297;
	mov.u32 	%r1326, %r1298;
	mov.u32 	%r1327, %r1299;
	mov.u32 	%r1328, %r1300;
	mov.u32 	%r1329, %r1301;
	mov.u32 	%r1330, %r1302;
	mov.u32 	%r1331, %r1303;
	mov.u32 	%r1332, %r1304;
	@%p383 bra 	$L__BB9_432;
	setp.leu.f32 	%p384, %f1327, %f1465;
	mov.f32 	%f1343, %f1316;
	mov.f32 	%f1344, %f1317;
	mov.f32 	%f1345, %f1318;
	mov.f32 	%f1346, %f1319;
	mov.f32 	%f1347, %f1320;
	mov.f32 	%f1348, %f1321;
	mov.f32 	%f1349, %f1322;
	mov.f32 	%f1350, %f1323;
	mov.f32 	%f1351, %f1324;
	mov.f32 	%f1352, %f1325;
	mov.f32 	%f1353, %f1326;
	mov.f32 	%f1354, %f1465;
	mov.f32 	%f1355, %f1327;
	mov.f32 	%f1356, %f1328;
	mov.f32 	%f1357, %f1329;
	mov.f32 	%f1358, %f1330;
	mov.f32 	%f1359, %f1331;
	mov.f32 	%f1360, %f1332;
	mov.f32 	%f1361, %f1333;
	mov.f32 	%f1362, %f1334;
	mov.f32 	%f1363, %f1335;
	mov.f32 	%f1364, %f1336;
	mov.f32 	%f1365, %f1337;
	mov.f32 	%f1366, %f1338;
	mov.f32 	%f1367, %f1339;
	mov.f32 	%f1368, %f1340;
	mov.f32 	%f1369, %f1341;
	mov.u32 	%r1306, %r1279;
	mov.u32 	%r1307, %r1280;
	mov.u32 	%r1308, %r1281;
	mov.u32 	%r1309, %r1282;
	mov.u32 	%r1310, %r1283;
	mov.u32 	%r1311, %r1284;
	mov.u32 	%r1312, %r1285;
	mov.u32 	%r1313, %r1286;
	mov.u32 	%r1314, %r1287;
	mov.u32 	%r1315, %r1288;
	mov.u32 	%r1316, %r1289;
	mov.u32 	%r1317, %r1428;
	mov.u32 	%r1318, %r1290;
	mov.u32 	%r1319, %r1291;
	mov.u32 	%r1320, %r1292;
	mov.u32 	%r1321, %r1293;
	mov.u32 	%r1322, %r1294;
	mov.u32 	%r1323, %r1295;
	mov.u32 	%r1324, %r1296;
	mov.u32 	%r1325, %r1297;
	mov.u32 	%r1326, %r1298;
	mov.u32 	%r1327, %r1299;
	mov.u32 	%r1328, %r1300;
	mov.u32 	%r1329, %r1301;
	mov.u32 	%r1330, %r1302;
	mov.u32 	%r1331, %r1303;
	mov.u32 	%r1332, %r1304;
	@%p384 bra 	$L__BB9_432;
	setp.leu.f32 	%p385, %f1328, %f1465;
	mov.f32 	%f1343, %f1316;
	mov.f32 	%f1344, %f1317;
	mov.f32 	%f1345, %f1318;
	mov.f32 	%f1346, %f1319;
	mov.f32 	%f1347, %f1320;
	mov.f32 	%f1348, %f1321;
	mov.f32 	%f1349, %f1322;
	mov.f32 	%f1350, %f1323;
	mov.f32 	%f1351, %f1324;
	mov.f32 	%f1352, %f1325;
	mov.f32 	%f1353, %f1326;
	mov.f32 	%f1354, %f1327;
	mov.f32 	%f1355, %f1465;
	mov.f32 	%f1356, %f1328;
	mov.f32 	%f1357, %f1329;
	mov.f32 	%f1358, %f1330;
	mov.f32 	%f1359, %f1331;
	mov.f32 	%f1360, %f1332;
	mov.f32 	%f1361, %f1333;
	mov.f32 	%f1362, %f1334;
	mov.f32 	%f1363, %f1335;
	mov.f32 	%f1364, %f1336;
	mov.f32 	%f1365, %f1337;
	mov.f32 	%f1366, %f1338;
	mov.f32 	%f1367, %f1339;
	mov.f32 	%f1368, %f1340;
	mov.f32 	%f1369, %f1341;
	mov.u32 	%r1306, %r1279;
	mov.u32 	%r1307, %r1280;
	mov.u32 	%r1308, %r1281;
	mov.u32 	%r1309, %r1282;
	mov.u32 	%r1310, %r1283;
	mov.u32 	%r1311, %r1284;
	mov.u32 	%r1312, %r1285;
	mov.u32 	%r1313, %r1286;
	mov.u32 	%r1314, %r1287;
	mov.u32 	%r1315, %r1288;
	mov.u32 	%r1316, %r1289;
	mov.u32 	%r1317, %r1290;
	mov.u32 	%r1318, %r1428;
	mov.u32 	%r1319, %r1291;
	mov.u32 	%r1320, %r1292;
	mov.u32 	%r1321, %r1293;
	mov.u32 	%r1322, %r1294;
	mov.u32 	%r1323, %r1295;
	mov.u32 	%r1324, %r1296;
	mov.u32 	%r1325, %r1297;
	mov.u32 	%r1326, %r1298;
	mov.u32 	%r1327, %r1299;
	mov.u32 	%r1328, %r1300;
	mov.u32 	%r1329, %r1301;
	mov.u32 	%r1330, %r1302;
	mov.u32 	%r1331, %r1303;
	mov.u32 	%r1332, %r1304;
	@%p385 bra 	$L__BB9_432;
	setp.leu.f32 	%p386, %f1329, %f1465;
	mov.f32 	%f1343, %f1316;
	mov.f32 	%f1344, %f1317;
	mov.f32 	%f1345, %f1318;
	mov.f32 	%f1346, %f1319;
	mov.f32 	%f1347, %f1320;
	mov.f32 	%f1348, %f1321;
	mov.f32 	%f1349, %f1322;
	mov.f32 	%f1350, %f1323;
	mov.f32 	%f1351, %f1324;
	mov.f32 	%f1352, %f1325;
	mov.f32 	%f1353, %f1326;
	mov.f32 	%f1354, %f1327;
	mov.f32 	%f1355, %f1328;
	mov.f32 	%f1356, %f1465;
	mov.f32 	%f1357, %f1329;
	mov.f32 	%f1358, %f1330;
	mov.f32 	%f1359, %f1331;
	mov.f32 	%f1360, %f1332;
	mov.f32 	%f1361, %f1333;
	mov.f32 	%f1362, %f1334;
	mov.f32 	%f1363, %f1335;
	mov.f32 	%f1364, %f1336;
	mov.f32 	%f1365, %f1337;
	mov.f32 	%f1366, %f1338;
	mov.f32 	%f1367, %f1339;
	mov.f32 	%f1368, %f1340;
	mov.f32 	%f1369, %f1341;
	mov.u32 	%r1306, %r1279;
	mov.u32 	%r1307, %r1280;
	mov.u32 	%r1308, %r1281;
	mov.u32 	%r1309, %r1282;
	mov.u32 	%r1310, %r1283;
	mov.u32 	%r1311, %r1284;
	mov.u32 	%r1312, %r1285;
	mov.u32 	%r1313, %r1286;
	mov.u32 	%r1314, %r1287;
	mov.u32 	%r1315, %r1288;
	mov.u32 	%r1316, %r1289;
	mov.u32 	%r1317, %r1290;
	mov.u32 	%r1318, %r1291;
	mov.u32 	%r1319, %r1428;
	mov.u32 	%r1320, %r1292;
	mov.u32 	%r1321, %r1293;
	mov.u32 	%r1322, %r1294;
	mov.u32 	%r1323, %r1295;
	mov.u32 	%r1324, %r1296;
	mov.u32 	%r1325, %r1297;
	mov.u32 	%r1326, %r1298;
	mov.u32 	%r1327, %r1299;
	mov.u32 	%r1328, %r1300;
	mov.u32 	%r1329, %r1301;
	mov.u32 	%r1330, %r1302;
	mov.u32 	%r1331, %r1303;
	mov.u32 	%r1332, %r1304;
	@%p386 bra 	$L__BB9_432;
	setp.leu.f32 	%p387, %f1330, %f1465;
	mov.f32 	%f1343, %f1316;
	mov.f32 	%f1344, %f1317;
	mov.f32 	%f1345, %f1318;
	mov.f32 	%f1346, %f1319;
	mov.f32 	%f1347, %f1320;
	mov.f32 	%f1348, %f1321;
	mov.f32 	%f1349, %f1322;
	mov.f32 	%f1350, %f1323;
	mov.f32 	%f1351, %f1324;
	mov.f32 	%f1352, %f1325;
	mov.f32 	%f1353, %f1326;
	mov.f32 	%f1354, %f1327;
	mov.f32 	%f1355, %f1328;
	mov.f32 	%f1356, %f1329;
	mov.f32 	%f1357, %f1465;
	mov.f32 	%f1358, %f1330;
	mov.f32 	%f1359, %f1331;
	mov.f32 	%f1360, %f1332;
	mov.f32 	%f1361, %f1333;
	mov.f32 	%f1362, %f1334;
	mov.f32 	%f1363, %f1335;
	mov.f32 	%f1364, %f1336;
	mov.f32 	%f1365, %f1337;
	mov.f32 	%f1366, %f1338;
	mov.f32 	%f1367, %f1339;
	mov.f32 	%f1368, %f1340;
	mov.f32 	%f1369, %f1341;
	mov.u32 	%r1306, %r1279;
	mov.u32 	%r1307, %r1280;
	mov.u32 	%r1308, %r1281;
	mov.u32 	%r1309, %r1282;
	mov.u32 	%r1310, %r1283;
	mov.u32 	%r1311, %r1284;
	mov.u32 	%r1312, %r1285;
	mov.u32 	%r1313, %r1286;
	mov.u32 	%r1314, %r1287;
	mov.u32 	%r1315, %r1288;
	mov.u32 	%r1316, %r1289;
	mov.u32 	%r1317, %r1290;
	mov.u32 	%r1318, %r1291;
	mov.u32 	%r1319, %r1292;
	mov.u32 	%r1320, %r1428;
	mov.u32 	%r1321, %r1293;
	mov.u32 	%r1322, %r1294;
	mov.u32 	%r1323, %r1295;
	mov.u32 	%r1324, %r1296;
	mov.u32 	%r1325, %r1297;
	mov.u32 	%r1326, %r1298;
	mov.u32 	%r1327, %r1299;
	mov.u32 	%r1328, %r1300;
	mov.u32 	%r1329, %r1301;
	mov.u32 	%r1330, %r1302;
	mov.u32 	%r1331, %r1303;
	mov.u32 	%r1332, %r1304;
	@%p387 bra 	$L__BB9_432;
	setp.leu.f32 	%p388, %f1331, %f1465;
	mov.f32 	%f1343, %f1316;
	mov.f32 	%f1344, %f1317;
	mov.f32 	%f1345, %f1318;
	mov.f32 	%f1346, %f1319;
	mov.f32 	%f1347, %f1320;
	mov.f32 	%f1348, %f1321;
	mov.f32 	%f1349, %f1322;
	mov.f32 	%f1350, %f1323;
	mov.f32 	%f1351, %f1324;
	mov.f32 	%f1352, %f1325;
	mov.f32 	%f1353, %f1326;
	mov.f32 	%f1354, %f1327;
	mov.f32 	%f1355, %f1328;
	mov.f32 	%f1356, %f1329;
	mov.f32 	%f1357, %f1330;
	mov.f32 	%f1358, %f1465;
	mov.f32 	%f1359, %f1331;
	mov.f32 	%f1360, %f1332;
	mov.f32 	%f1361, %f1333;
	mov.f32 	%f1362, %f1334;
	mov.f32 	%f1363, %f1335;
	mov.f32 	%f1364, %f1336;
	mov.f32 	%f1365, %f1337;
	mov.f32 	%f1366, %f1338;
	mov.f32 	%f1367, %f1339;
	mov.f32 	%f1368, %f1340;
	mov.f32 	%f1369, %f1341;
	mov.u32 	%r1306, %r1279;
	mov.u32 	%r1307, %r1280;
	mov.u32 	%r1308, %r1281;
	mov.u32 	%r1309, %r1282;
	mov.u32 	%r1310, %r1283;
	mov.u32 	%r1311, %r1284;
	mov.u32 	%r1312, %r1285;
	mov.u32 	%r1313, %r1286;
	mov.u32 	%r1314, %r1287;
	mov.u32 	%r1315, %r1288;
	mov.u32 	%r1316, %r1289;
	mov.u32 	%r1317, %r1290;
	mov.u32 	%r1318, %r1291;
	mov.u32 	%r1319, %r1292;
	mov.u32 	%r1320, %r1293;
	mov.u32 	%r1321, %r1428;
	mov.u32 	%r1322, %r1294;
	mov.u32 	%r1323, %r1295;
	mov.u32 	%r1324, %r1296;
	mov.u32 	%r1325, %r1297;
	mov.u32 	%r1326, %r1298;
	mov.u32 	%r1327, %r1299;
	mov.u32 	%r1328, %r1300;
	mov.u32 	%r1329, %r1301;
	mov.u32 	%r1330, %r1302;
	mov.u32 	%r1331, %r1303;
	mov.u32 	%r1332, %r1304;
	@%p388 bra 	$L__BB9_432;
	setp.leu.f32 	%p389, %f1332, %f1465;
	mov.f32 	%f1343, %f1316;
	mov.f32 	%f1344, %f1317;
	mov.f32 	%f1345, %f1318;
	mov.f32 	%f1346, %f1319;
	mov.f32 	%f1347, %f1320;
	mov.f32 	%f1348, %f1321;
	mov.f32 	%f1349, %f1322;
	mov.f32 	%f1350, %f1323;
	mov.f32 	%f1351, %f1324;
	mov.f32 	%f1352, %f1325;
	mov.f32 	%f1353, %f1326;
	mov.f32 	%f1354, %f1327;
	mov.f32 	%f1355, %f1328;
	mov.f32 	%f1356, %f1329;
	mov.f32 	%f1357, %f1330;
	mov.f32 	%f1358, %f1331;
	mov.f32 	%f1359, %f1465;
	mov.f32 	%f1360, %f1332;
	mov.f32 	%f1361, %f1333;
	mov.f32 	%f1362, %f1334;
	mov.f32 	%f1363, %f1335;
	mov.f32 	%f1364, %f1336;
	mov.f32 	%f1365, %f1337;
	mov.f32 	%f1366, %f1338;
	mov.f32 	%f1367, %f1339;
	mov.f32 	%f1368, %f1340;
	mov.f32 	%f1369, %f1341;
	mov.u32 	%r1306, %r1279;
	mov.u32 	%r1307, %r1280;
	mov.u32 	%r1308, %r1281;
	mov.u32 	%r1309, %r1282;
	mov.u32 	%r1310, %r1283;
	mov.u32 	%r1311, %r1284;
	mov.u32 	%r1312, %r1285;
	mov.u32 	%r1313, %r1286;
	mov.u32 	%r1314, %r1287;
	mov.u32 	%r1315, %r1288;
	mov.u32 	%r1316, %r1289;
	mov.u32 	%r1317, %r1290;
	mov.u32 	%r1318, %r1291;
	mov.u32 	%r1319, %r1292;
	mov.u32 	%r1320, %r1293;
	mov.u32 	%r1321, %r1294;
	mov.u32 	%r1322, %r1428;
	mov.u32 	%r1323, %r1295;
	mov.u32 	%r1324, %r1296;
	mov.u32 	%r1325, %r1297;
	mov.u32 	%r1326, %r1298;
	mov.u32 	%r1327, %r1299;
	mov.u32 	%r1328, %r1300;
	mov.u32 	%r1329, %r1301;
	mov.u32 	%r1330, %r1302;
	mov.u32 	%r1331, %r1303;
	mov.u32 	%r1332, %r1304;
	@%p389 bra 	$L__BB9_432;
	setp.leu.f32 	%p390, %f1333, %f1465;
	mov.f32 	%f1343, %f1316;
	mov.f32 	%f1344, %f1317;
	mov.f32 	%f1345, %f1318;
	mov.f32 	%f1346, %f1319;
	mov.f32 	%f1347, %f1320;
	mov.f32 	%f1348, %f1321;
	mov.f32 	%f1349, %f1322;
	mov.f32 	%f1350, %f1323;
	mov.f32 	%f1351, %f1324;
	mov.f32 	%f1352, %f1325;
	mov.f32 	%f1353, %f1326;
	mov.f32 	%f1354, %f1327;
	mov.f32 	%f1355, %f1328;
	mov.f32 	%f1356, %f1329;
	mov.f32 	%f1357, %f1330;
	mov.f32 	%f1358, %f1331;
	mov.f32 	%f1359, %f1332;
	mov.f32 	%f1360, %f1465;
	mov.f32 	%f1361, %f1333;
	mov.f32 	%f1362, %f1334;
	mov.f32 	%f1363, %f1335;
	mov.f32 	%f1364, %f1336;
	mov.f32 	%f1365, %f1337;
	mov.f32 	%f1366, %f1338;
	mov.f32 	%f1367, %f1339;
	mov.f32 	%f1368, %f1340;
	mov.f32 	%f1369, %f1341;
	mov.u32 	%r1306, %r1279;
	mov.u32 	%r1307, %r1280;
	mov.u32 	%r1308, %r1281;
	mov.u32 	%r1309, %r1282;
	mov.u32 	%r1310, %r1283;
	mov.u32 	%r1311, %r1284;
	mov.u32 	%r1312, %r1285;
	mov.u32 	%r1313, %r1286;
	mov.u32 	%r1314, %r1287;
	mov.u32 	%r1315, %r1288;
	mov.u32 	%r1316, %r1289;
	mov.u32 	%r1317, %r1290;
	mov.u32 	%r1318, %r1291;
	mov.u32 	%r1319, %r1292;
	mov.u32 	%r1320, %r1293;
	mov.u32 	%r1321, %r1294;
	mov.u32 	%r1322, %r1295;
	mov.u32 	%r1323, %r1428;
	mov.u32 	%r1324, %r1296;
	mov.u32 	%r1325, %r1297;
	mov.u32 	%r1326, %r1298;
	mov.u32 	%r1327, %r1299;
	mov.u32 	%r1328, %r1300;
	mov.u32 	%r1329, %r1301;
	mov.u32 	%r1330, %r1302;
	mov.u32 	%r1331, %r1303;
	mov.u32 	%r1332, %r1304;
	@%p390 bra 	$L__BB9_432;
	setp.leu.f32 	%p391, %f1334, %f1465;
	mov.f32 	%f1343, %f1316;
	mov.f32 	%f1344, %f1317;
	mov.f32 	%f1345, %f1318;
	mov.f32 	%f1346, %f1319;
	mov.f32 	%f1347, %f1320;
	mov.f32 	%f1348, %f1321;
	mov.f32 	%f1349, %f1322;
	mov.f32 	%f1350, %f1323;
	mov.f32 	%f1351, %f1324;
	mov.f32 	%f1352, %f1325;
	mov.f32 	%f1353, %f1326;
	mov.f32 	%f1354, %f1327;
	mov.f32 	%f1355, %f1328;
	mov.f32 	%f1356, %f1329;
	mov.f32 	%f1357, %f1330;
	mov.f32 	%f1358, %f1331;
	mov.f32 	%f1359, %f1332;
	mov.f32 	%f1360, %f1333;
	mov.f32 	%f1361, %f1465;
	mov.f32 	%f1362, %f1334;
	mov.f32 	%f1363, %f1335;
	mov.f32 	%f1364, %f1336;
	mov.f32 	%f1365, %f1337;
	mov.f32 	%f1366, %f1338;
	mov.f32 	%f1367, %f1339;
	mov.f32 	%f1368, %f1340;
	mov.f32 	%f1369, %f1341;
	mov.u32 	%r1306, %r1279;
	mov.u32 	%r1307, %r1280;
	mov.u32 	%r1308, %r1281;
	mov.u32 	%r1309, %r1282;
	mov.u32 	%r1310, %r1283;
	mov.u32 	%r1311, %r1284;
	mov.u32 	%r1312, %r1285;
	mov.u32 	%r1313, %r1286;
	mov.u32 	%r1314, %r1287;
	mov.u32 	%r1315, %r1288;
	mov.u32 	%r1316, %r1289;
	mov.u32 	%r1317, %r1290;
	mov.u32 	%r1318, %r1291;
	mov.u32 	%r1319, %r1292;
	mov.u32 	%r1320, %r1293;
	mov.u32 	%r1321, %r1294;
	mov.u32 	%r1322, %r1295;
	mov.u32 	%r1323, %r1296;
	mov.u32 	%r1324, %r1428;
	mov.u32 	%r1325, %r1297;
	mov.u32 	%r1326, %r1298;
	mov.u32 	%r1327, %r1299;
	mov.u32 	%r1328, %r1300;
	mov.u32 	%r1329, %r1301;
	mov.u32 	%r1330, %r1302;
	mov.u32 	%r1331, %r1303;
	mov.u32 	%r1332, %r1304;
	@%p391 bra 	$L__BB9_432;
	setp.leu.f32 	%p392, %f1335, %f1465;
	mov.f32 	%f1343, %f1316;
	mov.f32 	%f1344, %f1317;
	mov.f32 	%f1345, %f1318;
	mov.f32 	%f1346, %f1319;
	mov.f32 	%f1347, %f1320;
	mov.f32 	%f1348, %f1321;
	mov.f32 	%f1349, %f1322;
	mov.f32 	%f1350, %f1323;
	mov.f32 	%f1351, %f1324;
	mov.f32 	%f1352, %f1325;
	mov.f32 	%f1353, %f1326;
	mov.f32 	%f1354, %f1327;
	mov.f32 	%f1355, %f1328;
	mov.f32 	%f1356, %f1329;
	mov.f32 	%f1357, %f1330;
	mov.f32 	%f1358, %f1331;
	mov.f32 	%f1359, %f1332;
	mov.f32 	%f1360, %f1333;
	mov.f32 	%f1361, %f1334;
	mov.f32 	%f1362, %f1465;
	mov.f32 	%f1363, %f1335;
	mov.f32 	%f1364, %f1336;
	mov.f32 	%f1365, %f1337;
	mov.f32 	%f1366, %f1338;
	mov.f32 	%f1367, %f1339;
	mov.f32 	%f1368, %f1340;
	mov.f32 	%f1369, %f1341;
	mov.u32 	%r1306, %r1279;
	mov.u32 	%r1307, %r1280;
	mov.u32 	%r1308, %r1281;
	mov.u32 	%r1309, %r1282;
	mov.u32 	%r1310, %r1283;
	mov.u32 	%r1311, %r1284;
	mov.u32 	%r1312, %r1285;
	mov.u32 	%r1313, %r1286;
	mov.u32 	%r1314, %r1287;
	mov.u32 	%r1315, %r1288;
	mov.u32 	%r1316, %r1289;
	mov.u32 	%r1317, %r1290;
	mov.u32 	%r1318, %r1291;
	mov.u32 	%r1319, %r1292;
	mov.u32 	%r1320, %r1293;
	mov.u32 	%r1321, %r1294;
	mov.u32 	%r1322, %r1295;
	mov.u32 	%r1323, %r1296;
	mov.u32 	%r1324, %r1297;
	mov.u32 	%r1325, %r1428;
	mov.u32 	%r1326, %r1298;
	mov.u32 	%r1327, %r1299;
	mov.u32 	%r1328, %r1300;
	mov.u32 	%r1329, %r1301;
	mov.u32 	%r1330, %r1302;
	mov.u32 	%r1331, %r1303;
	mov.u32 	%r1332, %r1304;
	@%p392 bra 	$L__BB9_432;
	setp.leu.f32 	%p393, %f1336, %f1465;
	mov.f32 	%f1343, %f1316;
	mov.f32 	%f1344, %f1317;
	mov.f32 	%f1345, %f1318;
	mov.f32 	%f1346, %f1319;
	mov.f32 	%f1347, %f1320;
	mov.f32 	%f1348, %f1321;
	mov.f32 	%f1349, %f1322;
	mov.f32 	%f1350, %f1323;
	mov.f32 	%f1351, %f1324;
	mov.f32 	%f1352, %f1325;
	mov.f32 	%f1353, %f1326;
	mov.f32 	%f1354, %f1327;
	mov.f32 	%f1355, %f1328;
	mov.f32 	%f1356, %f1329;
	mov.f32 	%f1357, %f1330;
	mov.f32 	%f1358, %f1331;
	mov.f32 	%f1359, %f1332;
	mov.f32 	%f1360, %f1333;
	mov.f32 	%f1361, %f1334;
	mov.f32 	%f1362, %f1335;
	mov.f32 	%f1363, %f1465;
	mov.f32 	%f1364, %f1336;
	mov.f32 	%f1365, %f1337;
	mov.f32 	%f1366, %f1338;
	mov.f32 	%f1367, %f1339;
	mov.f32 	%f1368, %f1340;
	mov.f32 	%f1369, %f1341;
	mov.u32 	%r1306, %r1279;
	mov.u32 	%r1307, %r1280;
	mov.u32 	%r1308, %r1281;
	mov.u32 	%r1309, %r1282;
	mov.u32 	%r1310, %r1283;
	mov.u32 	%r1311, %r1284;
	mov.u32 	%r1312, %r1285;
	mov.u32 	%r1313, %r1286;
	mov.u32 	%r1314, %r1287;
	mov.u32 	%r1315, %r1288;
	mov.u32 	%r1316, %r1289;
	mov.u32 	%r1317, %r1290;
	mov.u32 	%r1318, %r1291;
	mov.u32 	%r1319, %r1292;
	mov.u32 	%r1320, %r1293;
	mov.u32 	%r1321, %r1294;
	mov.u32 	%r1322, %r1295;
	mov.u32 	%r1323, %r1296;
	mov.u32 	%r1324, %r1297;
	mov.u32 	%r1325, %r1298;
	mov.u32 	%r1326, %r1428;
	mov.u32 	%r1327, %r1299;
	mov.u32 	%r1328, %r1300;
	mov.u32 	%r1329, %r1301;
	mov.u32 	%r1330, %r1302;
	mov.u32 	%r1331, %r1303;
	mov.u32 	%r1332, %r1304;
	@%p393 bra 	$L__BB9_432;
	setp.leu.f32 	%p394, %f1337, %f1465;
	mov.f32 	%f1343, %f1316;
	mov.f32 	%f1344, %f1317;
	mov.f32 	%f1345, %f1318;
	mov.f32 	%f1346, %f1319;
	mov.f32 	%f1347, %f1320;
	mov.f32 	%f1348, %f1321;
	mov.f32 	%f1349, %f1322;
	mov.f32 	%f1350, %f1323;
	mov.f32 	%f1351, %f1324;
	mov.f32 	%f1352, %f1325;
	mov.f32 	%f1353, %f1326;
	mov.f32 	%f1354, %f1327;
	mov.f32 	%f1355, %f1328;
	mov.f32 	%f1356, %f1329;
	mov.f32 	%f1357, %f1330;
	mov.f32 	%f1358, %f1331;
	mov.f32 	%f1359, %f1332;
	mov.f32 	%f1360, %f1333;
	mov.f32 	%f1361, %f1334;
	mov.f32 	%f1362, %f1335;
	mov.f32 	%f1363, %f1336;
	mov.f32 	%f1364, %f1465;
	mov.f32 	%f1365, %f1337;
	mov.f32 	%f1366, %f1338;
	mov.f32 	%f1367, %f1339;
	mov.f32 	%f1368, %f1340;
	mov.f32 	%f1369, %f1341;
	mov.u32 	%r1306, %r1279;
	mov.u32 	%r1307, %r1280;
	mov.u32 	%r1308, %r1281;
	mov.u32 	%r1309, %r1282;
	mov.u32 	%r1310, %r1283;
	mov.u32 	%r1311, %r1284;
	mov.u32 	%r1312, %r1285;
	mov.u32 	%r1313, %r1286;
	mov.u32 	%r1314, %r1287;
	mov.u32 	%r1315, %r1288;
	mov.u32 	%r1316, %r1289;
	mov.u32 	%r1317, %r1290;
	mov.u32 	%r1318, %r1291;
	mov.u32 	%r1319, %r1292;
	mov.u32 	%r1320, %r1293;
	mov.u32 	%r1321, %r1294;
	mov.u32 	%r1322, %r1295;
	mov.u32 	%r1323, %r1296;
	mov.u32 	%r1324, %r1297;
	mov.u32 	%r1325, %r1298;
	mov.u32 	%r1326, %r1299;
	mov.u32 	%r1327, %r1428;
	mov.u32 	%r1328, %r1300;
	mov.u32 	%r1329, %r1301;
	mov.u32 	%r1330, %r1302;
	mov.u32 	%r1331, %r1303;
	mov.u32 	%r1332, %r1304;
	@%p394 bra 	$L__BB9_432;
	setp.leu.f32 	%p395, %f1338, %f1465;
	mov.f32 	%f1343, %f1316;
	mov.f32 	%f1344, %f1317;
	mov.f32 	%f1345, %f1318;
	mov.f32 	%f1346, %f1319;
	mov.f32 	%f1347, %f1320;
	mov.f32 	%f1348, %f1321;
	mov.f32 	%f1349, %f1322;
	mov.f32 	%f1350, %f1323;
	mov.f32 	%f1351, %f1324;
	mov.f32 	%f1352, %f1325;
	mov.f32 	%f1353, %f1326;
	mov.f32 	%f1354, %f1327;
	mov.f32 	%f1355, %f1328;
	mov.f32 	%f1356, %f1329;
	mov.f32 	%f1357, %f1330;
	mov.f32 	%f1358, %f1331;
	mov.f32 	%f1359, %f1332;
	mov.f32 	%f1360, %f1333;
	mov.f32 	%f1361, %f1334;
	mov.f32 	%f1362, %f1335;
	mov.f32 	%f1363, %f1336;
	mov.f32 	%f1364, %f1337;
	mov.f32 	%f1365, %f1465;
	mov.f32 	%f1366, %f1338;
	mov.f32 	%f1367, %f1339;
	mov.f32 	%f1368, %f1340;
	mov.f32 	%f1369, %f1341;
	mov.u32 	%r1306, %r1279;
	mov.u32 	%r1307, %r1280;
	mov.u32 	%r1308, %r1281;
	mov.u32 	%r1309, %r1282;
	mov.u32 	%r1310, %r1283;
	mov.u32 	%r1311, %r1284;
	mov.u32 	%r1312, %r1285;
	mov.u32 	%r1313, %r1286;
	mov.u32 	%r1314, %r1287;
	mov.u32 	%r1315, %r1288;
	mov.u32 	%r1316, %r1289;
	mov.u32 	%r1317, %r1290;
	mov.u32 	%r1318, %r1291;
	mov.u32 	%r1319, %r1292;
	mov.u32 	%r1320, %r1293;
	mov.u32 	%r1321, %r1294;
	mov.u32 	%r1322, %r1295;
	mov.u32 	%r1323, %r1296;
	mov.u32 	%r1324, %r1297;
	mov.u32 	%r1325, %r1298;
	mov.u32 	%r1326, %r1299;
	mov.u32 	%r1327, %r1300;
	mov.u32 	%r1328, %r1428;
	mov.u32 	%r1329, %r1301;
	mov.u32 	%r1330, %r1302;
	mov.u32 	%r1331, %r1303;
	mov.u32 	%r1332, %r1304;
	@%p395 bra 	$L__BB9_432;
	setp.leu.f32 	%p396, %f1339, %f1465;
	mov.f32 	%f1343, %f1316;
	mov.f32 	%f1344, %f1317;
	mov.f32 	%f1345, %f1318;
	mov.f32 	%f1346, %f1319;
	mov.f32 	%f1347, %f1320;
	mov.f32 	%f1348, %f1321;
	mov.f32 	%f1349, %f1322;
	mov.f32 	%f1350, %f1323;
	mov.f32 	%f1351, %f1324;
	mov.f32 	%f1352, %f1325;
	mov.f32 	%f1353, %f1326;
	mov.f32 	%f1354, %f1327;
	mov.f32 	%f1355, %f1328;
	mov.f32 	%f1356, %f1329;
	mov.f32 	%f1357, %f1330;
	mov.f32 	%f1358, %f1331;
	mov.f32 	%f1359, %f1332;
	mov.f32 	%f1360, %f1333;
	mov.f32 	%f1361, %f1334;
	mov.f32 	%f1362, %f1335;
	mov.f32 	%f1363, %f1336;
	mov.f32 	%f1364, %f1337;
	mov.f32 	%f1365, %f1338;
	mov.f32 	%f1366, %f1465;
	mov.f32 	%f1367, %f1339;
	mov.f32 	%f1368, %f1340;
	mov.f32 	%f1369, %f1341;
	mov.u32 	%r1306, %r1279;
	mov.u32 	%r1307, %r1280;
	mov.u32 	%r1308, %r1281;
	mov.u32 	%r1309, %r1282;
	mov.u32 	%r1310, %r1283;
	mov.u32 	%r1311, %r1284;
	mov.u32 	%r1312, %r1285;
	mov.u32 	%r1313, %r1286;
	mov.u32 	%r1314, %r1287;
	mov.u32 	%r1315, %r1288;
	mov.u32 	%r1316, %r1289;
	mov.u32 	%r1317, %r1290;
	mov.u32 	%r1318, %r1291;
	mov.u32 	%r1319, %r1292;
	mov.u32 	%r1320, %r1293;
	mov.u32 	%r1321, %r1294;
	mov.u32 	%r1322, %r1295;
	mov.u32 	%r1323, %r1296;
	mov.u32 	%r1324, %r1297;
	mov.u32 	%r1325, %r1298;
	mov.u32 	%r1326, %r1299;
	mov.u32 	%r1327, %r1300;
	mov.u32 	%r1328, %r1301;
	mov.u32 	%r1329, %r1428;
	mov.u32 	%r1330, %r1302;
	mov.u32 	%r1331, %r1303;
	mov.u32 	%r1332, %r1304;
	@%p396 bra 	$L__BB9_432;
	setp.leu.f32 	%p397, %f1340, %f1465;
	mov.f32 	%f1343, %f1316;
	mov.f32 	%f1344, %f1317;
	mov.f32 	%f1345, %f1318;
	mov.f32 	%f1346, %f1319;
	mov.f32 	%f1347, %f1320;
	mov.f32 	%f1348, %f1321;
	mov.f32 	%f1349, %f1322;
	mov.f32 	%f1350, %f1323;
	mov.f32 	%f1351, %f1324;
	mov.f32 	%f1352, %f1325;
	mov.f32 	%f1353, %f1326;
	mov.f32 	%f1354, %f1327;
	mov.f32 	%f1355, %f1328;
	mov.f32 	%f1356, %f1329;
	mov.f32 	%f1357, %f1330;
	mov.f32 	%f1358, %f1331;
	mov.f32 	%f1359, %f1332;
	mov.f32 	%f1360, %f1333;
	mov.f32 	%f1361, %f1334;
	mov.f32 	%f1362, %f1335;
	mov.f32 	%f1363, %f1336;
	mov.f32 	%f1364, %f1337;
	mov.f32 	%f1365, %f1338;
	mov.f32 	%f1366, %f1339;
	mov.f32 	%f1367, %f1465;
	mov.f32 	%f1368, %f1340;
	mov.f32 	%f1369, %f1341;
	mov.u32 	%r1306, %r1279;
	mov.u32 	%r1307, %r1280;
	mov.u32 	%r1308, %r1281;
	mov.u32 	%r1309, %r1282;
	mov.u32 	%r1310, %r1283;
	mov.u32 	%r1311, %r1284;
	mov.u32 	%r1312, %r1285;
	mov.u32 	%r1313, %r1286;
	mov.u32 	%r1314, %r1287;
	mov.u32 	%r1315, %r1288;
	mov.u32 	%r1316, %r1289;
	mov.u32 	%r1317, %r1290;
	mov.u32 	%r1318, %r1291;
	mov.u32 	%r1319, %r1292;
	mov.u32 	%r1320, %r1293;
	mov.u32 	%r1321, %r1294;
	mov.u32 	%r1322, %r1295;
	mov.u32 	%r1323, %r1296;
	mov.u32 	%r1324, %r1297;
	mov.u32 	%r1325, %r1298;
	mov.u32 	%r1326, %r1299;
	mov.u32 	%r1327, %r1300;
	mov.u32 	%r1328, %r1301;
	mov.u32 	%r1329, %r1302;
	mov.u32 	%r1330, %r1428;
	mov.u32 	%r1331, %r1303;
	mov.u32 	%r1332, %r1304;
	@%p397 bra 	$L__BB9_432;
	setp.leu.f32 	%p398, %f1341, %f1465;
	mov.f32 	%f1343, %f1316;
	mov.f32 	%f1344, %f1317;
	mov.f32 	%f1345, %f1318;
	mov.f32 	%f1346, %f1319;
	mov.f32 	%f1347, %f1320;
	mov.f32 	%f1348, %f1321;
	mov.f32 	%f1349, %f1322;
	mov.f32 	%f1350, %f1323;
	mov.f32 	%f1351, %f1324;
	mov.f32 	%f1352, %f1325;
	mov.f32 	%f1353, %f1326;
	mov.f32 	%f1354, %f1327;
	mov.f32 	%f1355, %f1328;
	mov.f32 	%f1356, %f1329;
	mov.f32 	%f1357, %f1330;
	mov.f32 	%f1358, %f1331;
	mov.f32 	%f1359, %f1332;
	mov.f32 	%f1360, %f1333;
	mov.f32 	%f1361, %f1334;
	mov.f32 	%f1362, %f1335;
	mov.f32 	%f1363, %f1336;
	mov.f32 	%f1364, %f1337;
	mov.f32 	%f1365, %f1338;
	mov.f32 	%f1366, %f1339;
	mov.f32 	%f1367, %f1340;
	mov.f32 	%f1368, %f1465;
	mov.f32 	%f1369, %f1341;
	mov.u32 	%r1306, %r1279;
	mov.u32 	%r1307, %r1280;
	mov.u32 	%r1308, %r1281;
	mov.u32 	%r1309, %r1282;
	mov.u32 	%r1310, %r1283;
	mov.u32 	%r1311, %r1284;
	mov.u32 	%r1312, %r1285;
	mov.u32 	%r1313, %r1286;
	mov.u32 	%r1314, %r1287;
	mov.u32 	%r1315, %r1288;
	mov.u32 	%r1316, %r1289;
	mov.u32 	%r1317, %r1290;
	mov.u32 	%r1318, %r1291;
	mov.u32 	%r1319, %r1292;
	mov.u32 	%r1320, %r1293;
	mov.u32 	%r1321, %r1294;
	mov.u32 	%r1322, %r1295;
	mov.u32 	%r1323, %r1296;
	mov.u32 	%r1324, %r1297;
	mov.u32 	%r1325, %r1298;
	mov.u32 	%r1326, %r1299;
	mov.u32 	%r1327, %r1300;
	mov.u32 	%r1328, %r1301;
	mov.u32 	%r1329, %r1302;
	mov.u32 	%r1330, %r1303;
	mov.u32 	%r1331, %r1428;
	mov.u32 	%r1332, %r1304;
	@%p398 bra 	$L__BB9_432;
	setp.leu.f32 	%p399, %f1492, %f1465;
	mov.f32 	%f1343, %f1316;
	mov.f32 	%f1344, %f1317;
	mov.f32 	%f1345, %f1318;
	mov.f32 	%f1346, %f1319;
	mov.f32 	%f1347, %f1320;
	mov.f32 	%f1348, %f1321;
	mov.f32 	%f1349, %f1322;
	mov.f32 	%f1350, %f1323;
	mov.f32 	%f1351, %f1324;
	mov.f32 	%f1352, %f1325;
	mov.f32 	%f1353, %f1326;
	mov.f32 	%f1354, %f1327;
	mov.f32 	%f1355, %f1328;
	mov.f32 	%f1356, %f1329;
	mov.f32 	%f1357, %f1330;
	mov.f32 	%f1358, %f1331;
	mov.f32 	%f1359, %f1332;
	mov.f32 	%f1360, %f1333;
	mov.f32 	%f1361, %f1334;
	mov.f32 	%f1362, %f1335;
	mov.f32 	%f1363, %f1336;
	mov.f32 	%f1364, %f1337;
	mov.f32 	%f1365, %f1338;
	mov.f32 	%f1366, %f1339;
	mov.f32 	%f1367, %f1340;
	mov.f32 	%f1368, %f1341;
	mov.f32 	%f1369, %f1465;
	mov.u32 	%r1306, %r1279;
	mov.u32 	%r1307, %r1280;
	mov.u32 	%r1308, %r1281;
	mov.u32 	%r1309, %r1282;
	mov.u32 	%r1310, %r1283;
	mov.u32 	%r1311, %r1284;
	mov.u32 	%r1312, %r1285;
	mov.u32 	%r1313, %r1286;
	mov.u32 	%r1314, %r1287;
	mov.u32 	%r1315, %r1288;
	mov.u32 	%r1316, %r1289;
	mov.u32 	%r1317, %r1290;
	mov.u32 	%r1318, %r1291;
	mov.u32 	%r1319, %r1292;
	mov.u32 	%r1320, %r1293;
	mov.u32 	%r1321, %r1294;
	mov.u32 	%r1322, %r1295;
	mov.u32 	%r1323, %r1296;
	mov.u32 	%r1324, %r1297;
	mov.u32 	%r1325, %r1298;
	mov.u32 	%r1326, %r1299;
	mov.u32 	%r1327, %r1300;
	mov.u32 	%r1328, %r1301;
	mov.u32 	%r1329, %r1302;
	mov.u32 	%r1330, %r1303;
	mov.u32 	%r1331, %r1304;
	mov.u32 	%r1332, %r1428;
	@%p399 bra 	$L__BB9_432;
	mov.f32 	%f1343, %f1316;
	mov.f32 	%f1344, %f1317;
	mov.f32 	%f1345, %f1318;
	mov.f32 	%f1346, %f1319;
	mov.f32 	%f1347, %f1320;
	mov.f32 	%f1348, %f1321;
	mov.f32 	%f1349, %f1322;
	mov.f32 	%f1350, %f1323;
	mov.f32 	%f1351, %f1324;
	mov.f32 	%f1352, %f1325;
	mov.f32 	%f1353, %f1326;
	mov.f32 	%f1354, %f1327;
	mov.f32 	%f1355, %f1328;
	mov.f32 	%f1356, %f1329;
	mov.f32 	%f1357, %f1330;
	mov.f32 	%f1358, %f1331;
	mov.f32 	%f1359, %f1332;
	mov.f32 	%f1360, %f1333;
	mov.f32 	%f1361, %f1334;
	mov.f32 	%f1362, %f1335;
	mov.f32 	%f1363, %f1336;
	mov.f32 	%f1364, %f1337;
	mov.f32 	%f1365, %f1338;
	mov.f32 	%f1366, %f1339;
	mov.f32 	%f1367, %f1340;
	mov.f32 	%f1368, %f1341;
	mov.f32 	%f1369, %f1492;
	mov.f32 	%f1492, %f1465;
	mov.u32 	%r1306, %r1279;
	mov.u32 	%r1307, %r1280;
	mov.u32 	%r1308, %r1281;
	mov.u32 	%r1309, %r1282;
	mov.u32 	%r1310, %r1283;
	mov.u32 	%r1311, %r1284;
	mov.u32 	%r1312, %r1285;
	mov.u32 	%r1313, %r1286;
	mov.u32 	%r1314, %r1287;
	mov.u32 	%r1315, %r1288;
	mov.u32 	%r1316, %r1289;
	mov.u32 	%r1317, %r1290;
	mov.u32 	%r1318, %r1291;
	mov.u32 	%r1319, %r1292;
	mov.u32 	%r1320, %r1293;
	mov.u32 	%r1321, %r1294;
	mov.u32 	%r1322, %r1295;
	mov.u32 	%r1323, %r1296;
	mov.u32 	%r1324, %r1297;
	mov.u32 	%r1325, %r1298;
	mov.u32 	%r1326, %r1299;
	mov.u32 	%r1327, %r1300;
	mov.u32 	%r1328, %r1301;
	mov.u32 	%r1329, %r1302;
	mov.u32 	%r1330, %r1303;
	mov.u32 	%r1331, %r1304;
	mov.u32 	%r1332, %r1455;
	mov.u32 	%r1455, %r1428;
$L__BB9_432:
	setp.leu.f32 	%p400, %f1343, %f1464;
	mov.f32 	%f1371, %f1464;
	mov.f32 	%f1372, %f1343;
	mov.f32 	%f1373, %f1344;
	mov.f32 	%f1374, %f1345;
	mov.f32 	%f1375, %f1346;
	mov.f32 	%f1376, %f1347;
	mov.f32 	%f1377, %f1348;
	mov.f32 	%f1378, %f1349;
	mov.f32 	%f1379, %f1350;
	mov.f32 	%f1380, %f1351;
	mov.f32 	%f1381, %f1352;
	mov.f32 	%f1382, %f1353;
	mov.f32 	%f1383, %f1354;
	mov.f32 	%f1384, %f1355;
	mov.f32 	%f1385, %f1356;
	mov.f32 	%f1386, %f1357;
	mov.f32 	%f1387, %f1358;
	mov.f32 	%f1388, %f1359;
	mov.f32 	%f1389, %f1360;
	mov.f32 	%f1390, %f1361;
	mov.f32 	%f1391, %f1362;
	mov.f32 	%f1392, %f1363;
	mov.f32 	%f1393, %f1364;
	mov.f32 	%f1394, %f1365;
	mov.f32 	%f1395, %f1366;
	mov.f32 	%f1396, %f1367;
	mov.f32 	%f1397, %f1368;
	mov.f32 	%f1398, %f1369;
	mov.u32 	%r1334, %r1427;
	mov.u32 	%r1335, %r1306;
	mov.u32 	%r1336, %r1307;
	mov.u32 	%r1337, %r1308;
	mov.u32 	%r1338, %r1309;
	mov.u32 	%r1339, %r1310;
	mov.u32 	%r1340, %r1311;
	mov.u32 	%r1341, %r1312;
	mov.u32 	%r1342, %r1313;
	mov.u32 	%r1343, %r1314;
	mov.u32 	%r1344, %r1315;
	mov.u32 	%r1345, %r1316;
	mov.u32 	%r1346, %r1317;
	mov.u32 	%r1347, %r1318;
	mov.u32 	%r1348, %r1319;
	mov.u32 	%r1349, %r1320;
	mov.u32 	%r1350, %r1321;
	mov.u32 	%r1351, %r1322;
	mov.u32 	%r1352, %r1323;
	mov.u32 	%r1353, %r1324;
	mov.u32 	%r1354, %r1325;
	mov.u32 	%r1355, %r1326;
	mov.u32 	%r1356, %r1327;
	mov.u32 	%r1357, %r1328;
	mov.u32 	%r1358, %r1329;
	mov.u32 	%r1359, %r1330;
	mov.u32 	%r1360, %r1331;
	mov.u32 	%r1361, %r1332;
	@%p400 bra 	$L__BB9_461;
	setp.leu.f32 	%p401, %f1344, %f1464;
	mov.f32 	%f1371, %f1343;
	mov.f32 	%f1372, %f1464;
	mov.f32 	%f1373, %f1344;
	mov.f32 	%f1374, %f1345;
	mov.f32 	%f1375, %f1346;
	mov.f32 	%f1376, %f1347;
	mov.f32 	%f1377, %f1348;
	mov.f32 	%f1378, %f1349;
	mov.f32 	%f1379, %f1350;
	mov.f32 	%f1380, %f1351;
	mov.f32 	%f1381, %f1352;
	mov.f32 	%f1382, %f1353;
	mov.f32 	%f1383, %f1354;
	mov.f32 	%f1384, %f1355;
	mov.f32 	%f1385, %f1356;
	mov.f32 	%f1386, %f1357;
	mov.f32 	%f1387, %f1358;
	mov.f32 	%f1388, %f1359;
	mov.f32 	%f1389, %f1360;
	mov.f32 	%f1390, %f1361;
	mov.f32 	%f1391, %f1362;
	mov.f32 	%f1392, %f1363;
	mov.f32 	%f1393, %f1364;
	mov.f32 	%f1394, %f1365;
	mov.f32 	%f1395, %f1366;
	mov.f32 	%f1396, %f1367;
	mov.f32 	%f1397, %f1368;
	mov.f32 	%f1398, %f1369;
	mov.u32 	%r1334, %r1306;
	mov.u32 	%r1335, %r1427;
	mov.u32 	%r1336, %r1307;
	mov.u32 	%r1337, %r1308;
	mov.u32 	%r1338, %r1309;
	mov.u32 	%r1339, %r1310;
	mov.u32 	%r1340, %r1311;
	mov.u32 	%r1341, %r1312;
	mov.u32 	%r1342, %r1313;
	mov.u32 	%r1343, %r1314;
	mov.u32 	%r1344, %r1315;
	mov.u32 	%r1345, %r1316;
	mov.u32 	%r1346, %r1317;
	mov.u32 	%r1347, %r1318;
	mov.u32 	%r1348, %r1319;
	mov.u32 	%r1349, %r1320;
	mov.u32 	%r1350, %r1321;
	mov.u32 	%r1351, %r1322;
	mov.u32 	%r1352, %r1323;
	mov.u32 	%r1353, %r1324;
	mov.u32 	%r1354, %r1325;
	mov.u32 	%r1355, %r1326;
	mov.u32 	%r1356, %r1327;
	mov.u32 	%r1357, %r1328;
	mov.u32 	%r1358, %r1329;
	mov.u32 	%r1359, %r1330;
	mov.u32 	%r1360, %r1331;
	mov.u32 	%r1361, %r1332;
	@%p401 bra 	$L__BB9_461;
	setp.leu.f32 	%p402, %f1345, %f1464;
	mov.f32 	%f1371, %f1343;
	mov.f32 	%f1372, %f1344;
	mov.f32 	%f1373, %f1464;
	mov.f32 	%f1374, %f1345;
	mov.f32 	%f1375, %f1346;
	mov.f32 	%f1376, %f1347;
	mov.f32 	%f1377, %f1348;
	mov.f32 	%f1378, %f1349;
	mov.f32 	%f1379, %f1350;
	mov.f32 	%f1380, %f1351;
	mov.f32 	%f1381, %f1352;
	mov.f32 	%f1382, %f1353;
	mov.f32 	%f1383, %f1354;
	mov.f32 	%f1384, %f1355;
	mov.f32 	%f1385, %f1356;
	mov.f32 	%f1386, %f1357;
	mov.f32 	%f1387, %f1358;
	mov.f32 	%f1388, %f1359;
	mov.f32 	%f1389, %f1360;
	mov.f32 	%f1390, %f1361;
	mov.f32 	%f1391, %f1362;
	mov.f32 	%f1392, %f1363;
	mov.f32 	%f1393, %f1364;
	mov.f32 	%f1394, %f1365;
	mov.f32 	%f1395, %f1366;
	mov.f32 	%f1396, %f1367;
	mov.f32 	%f1397, %f1368;
	mov.f32 	%f1398, %f1369;
	mov.u32 	%r1334, %r1306;
	mov.u32 	%r1335, %r1307;
	mov.u32 	%r1336, %r1427;
	mov.u32 	%r1337, %r1308;
	mov.u32 	%r1338, %r1309;
	mov.u32 	%r1339, %r1310;
	mov.u32 	%r1340, %r1311;
	mov.u32 	%r1341, %r1312;
	mov.u32 	%r1342, %r1313;
	mov.u32 	%r1343, %r1314;
	mov.u32 	%r1344, %r1315;
	mov.u32 	%r1345, %r1316;
	mov.u32 	%r1346, %r1317;
	mov.u32 	%r1347, %r1318;
	mov.u32 	%r1348, %r1319;
	mov.u32 	%r1349, %r1320;
	mov.u32 	%r1350, %r1321;
	mov.u32 	%r1351, %r1322;
	mov.u32 	%r1352, %r1323;
	mov.u32 	%r1353, %r1324;
	mov.u32 	%r1354, %r1325;
	mov.u32 	%r1355, %r1326;
	mov.u32 	%r1356, %r1327;
	mov.u32 	%r1357, %r1328;
	mov.u32 	%r1358, %r1329;
	mov.u32 	%r1359, %r1330;
	mov.u32 	%r1360, %r1331;
	mov.u32 	%r1361, %r1332;
	@%p402 bra 	$L__BB9_461;
	setp.leu.f32 	%p403, %f1346, %f1464;
	mov.f32 	%f1371, %f1343;
	mov.f32 	%f1372, %f1344;
	mov.f32 	%f1373, %f1345;
	mov.f32 	%f1374, %f1464;
	mov.f32 	%f1375, %f1346;
	mov.f32 	%f1376, %f1347;
	mov.f32 	%f1377, %f1348;
	mov.f32 	%f1378, %f1349;
	mov.f32 	%f1379, %f1350;
	mov.f32 	%f1380, %f1351;
	mov.f32 	%f1381, %f1352;
	mov.f32 	%f1382, %f1353;
	mov.f32 	%f1383, %f1354;
	mov.f32 	%f1384, %f1355;
	mov.f32 	%f1385, %f1356;
	mov.f32 	%f1386, %f1357;
	mov.f32 	%f1387, %f1358;
	mov.f32 	%f1388, %f1359;
	mov.f32 	%f1389, %f1360;
	mov.f32 	%f1390, %f1361;
	mov.f32 	%f1391, %f1362;
	mov.f32 	%f1392, %f1363;
	mov.f32 	%f1393, %f1364;
	mov.f32 	%f1394, %f1365;
	mov.f32 	%f1395, %f1366;
	mov.f32 	%f1396, %f1367;
	mov.f32 	%f1397, %f1368;
	mov.f32 	%f1398, %f1369;
	mov.u32 	%r1334, %r1306;
	mov.u32 	%r1335, %r1307;
	mov.u32 	%r1336, %r1308;
	mov.u32 	%r1337, %r1427;
	mov.u32 	%r1338, %r1309;
	mov.u32 	%r1339, %r1310;
	mov.u32 	%r1340, %r1311;
	mov.u32 	%r1341, %r1312;
	mov.u32 	%r1342, %r1313;
	mov.u32 	%r1343, %r1314;
	mov.u32 	%r1344, %r1315;
	mov.u32 	%r1345, %r1316;
	mov.u32 	%r1346, %r1317;
	mov.u32 	%r1347, %r1318;
	mov.u32 	%r1348, %r1319;
	mov.u32 	%r1349, %r1320;
	mov.u32 	%r1350, %r1321;
	mov.u32 	%r1351, %r1322;
	mov.u32 	%r1352, %r1323;
	mov.u32 	%r1353, %r1324;
	mov.u32 	%r1354, %r1325;
	mov.u32 	%r1355, %r1326;
	mov.u32 	%r1356, %r1327;
	mov.u32 	%r1357, %r1328;
	mov.u32 	%r1358, %r1329;
	mov.u32 	%r1359, %r1330;
	mov.u32 	%r1360, %r1331;
	mov.u32 	%r1361, %r1332;
	@%p403 bra 	$L__BB9_461;
	setp.leu.f32 	%p404, %f1347, %f1464;
	mov.f32 	%f1371, %f1343;
	mov.f32 	%f1372, %f1344;
	mov.f32 	%f1373, %f1345;
	mov.f32 	%f1374, %f1346;
	mov.f32 	%f1375, %f1464;
	mov.f32 	%f1376, %f1347;
	mov.f32 	%f1377, %f1348;
	mov.f32 	%f1378, %f1349;
	mov.f32 	%f1379, %f1350;
	mov.f32 	%f1380, %f1351;
	mov.f32 	%f1381, %f1352;
	mov.f32 	%f1382, %f1353;
	mov.f32 	%f1383, %f1354;
	mov.f32 	%f1384, %f1355;
	mov.f32 	%f1385, %f1356;
	mov.f32 	%f1386, %f1357;
	mov.f32 	%f1387, %f1358;
	mov.f32 	%f1388, %f1359;
	mov.f32 	%f1389, %f1360;
	mov.f32 	%f1390, %f1361;
	mov.f32 	%f1391, %f1362;
	mov.f32 	%f1392, %f1363;
	mov.f32 	%f1393, %f1364;
	mov.f32 	%f1394, %f1365;
	mov.f32 	%f1395, %f1366;
	mov.f32 	%f1396, %f1367;
	mov.f32 	%f1397, %f1368;
	mov.f32 	%f1398, %f1369;
	mov.u32 	%r1334, %r1306;
	mov.u32 	%r1335, %r1307;
	mov.u32 	%r1336, %r1308;
	mov.u32 	%r1337, %r1309;
	mov.u32 	%r1338, %r1427;
	mov.u32 	%r1339, %r1310;
	mov.u32 	%r1340, %r1311;
	mov.u32 	%r1341, %r1312;
	mov.u32 	%r1342, %r1313;
	mov.u32 	%r1343, %r1314;
	mov.u32 	%r1344, %r1315;
	mov.u32 	%r1345, %r1316;
	mov.u32 	%r1346, %r1317;
	mov.u32 	%r1347, %r1318;
	mov.u32 	%r1348, %r1319;
	mov.u32 	%r1349, %r1320;
	mov.u32 	%r1350, %r1321;
	mov.u32 	%r1351, %r1322;
	mov.u32 	%r1352, %r1323;
	mov.u32 	%r1353, %r1324;
	mov.u32 	%r1354, %r1325;
	mov.u32 	%r1355, %r1326;
	mov.u32 	%r1356, %r1327;
	mov.u32 	%r1357, %r1328;
	mov.u32 	%r1358, %r1329;
	mov.u32 	%r1359, %r1330;
	mov.u32 	%r1360, %r1331;
	mov.u32 	%r1361, %r1332;
	@%p404 bra 	$L__BB9_461;
	setp.leu.f32 	%p405, %f1348, %f1464;
	mov.f32 	%f1371, %f1343;
	mov.f32 	%f1372, %f1344;
	mov.f32 	%f1373, %f1345;
	mov.f32 	%f1374, %f1346;
	mov.f32 	%f1375, %f1347;
	mov.f32 	%f1376, %f1464;
	mov.f32 	%f1377, %f1348;
	mov.f32 	%f1378, %f1349;
	mov.f32 	%f1379, %f1350;
	mov.f32 	%f1380, %f1351;
	mov.f32 	%f1381, %f1352;
	mov.f32 	%f1382, %f1353;
	mov.f32 	%f1383, %f1354;
	mov.f32 	%f1384, %f1355;
	mov.f32 	%f1385, %f1356;
	mov.f32 	%f1386, %f1357;
	mov.f32 	%f1387, %f1358;
	mov.f32 	%f1388, %f1359;
	mov.f32 	%f1389, %f1360;
	mov.f32 	%f1390, %f1361;
	mov.f32 	%f1391, %f1362;
	mov.f32 	%f1392, %f1363;
	mov.f32 	%f1393, %f1364;
	mov.f32 	%f1394, %f1365;
	mov.f32 	%f1395, %f1366;
	mov.f32 	%f1396, %f1367;
	mov.f32 	%f1397, %f1368;
	mov.f32 	%f1398, %f1369;
	mov.u32 	%r1334, %r1306;
	mov.u32 	%r1335, %r1307;
	mov.u32 	%r1336, %r1308;
	mov.u32 	%r1337, %r1309;
	mov.u32 	%r1338, %r1310;
	mov.u32 	%r1339, %r1427;
	mov.u32 	%r1340, %r1311;
	mov.u32 	%r1341, %r1312;
	mov.u32 	%r1342, %r1313;
	mov.u32 	%r1343, %r1314;
	mov.u32 	%r1344, %r1315;
	mov.u32 	%r1345, %r1316;
	mov.u32 	%r1346, %r1317;
	mov.u32 	%r1347, %r1318;
	mov.u32 	%r1348, %r1319;
	mov.u32 	%r1349, %r1320;
	mov.u32 	%r1350, %r1321;
	mov.u32 	%r1351, %r1322;
	mov.u32 	%r1352, %r1323;
	mov.u32 	%r1353, %r1324;
	mov.u32 	%r1354, %r1325;
	mov.u32 	%r1355, %r1326;
	mov.u32 	%r1356, %r1327;
	mov.u32 	%r1357, %r1328;
	mov.u32 	%r1358, %r1329;
	mov.u32 	%r1359, %r1330;
	mov.u32 	%r1360, %r1331;
	mov.u32 	%r1361, %r1332;
	@%p405 bra 	$L__BB9_461;
	setp.leu.f32 	%p406, %f1349, %f1464;
	mov.f32 	%f1371, %f1343;
	mov.f32 	%f1372, %f1344;
	mov.f32 	%f1373, %f1345;
	mov.f32 	%f1374, %f1346;
	mov.f32 	%f1375, %f1347;
	mov.f32 	%f1376, %f1348;
	mov.f32 	%f1377, %f1464;
	mov.f32 	%f1378, %f1349;
	mov.f32 	%f1379, %f1350;
	mov.f32 	%f1380, %f1351;
	mov.f32 	%f1381, %f1352;
	mov.f32 	%f1382, %f1353;
	mov.f32 	%f1383, %f1354;
	mov.f32 	%f1384, %f1355;
	mov.f32 	%f1385, %f1356;
	mov.f32 	%f1386, %f1357;
	mov.f32 	%f1387, %f1358;
	mov.f32 	%f1388, %f1359;
	mov.f32 	%f1389, %f1360;
	mov.f32 	%f1390, %f1361;
	mov.f32 	%f1391, %f1362;
	mov.f32 	%f1392, %f1363;
	mov.f32 	%f1393, %f1364;
	mov.f32 	%f1394, %f1365;
	mov.f32 	%f1395, %f1366;
	mov.f32 	%f1396, %f1367;
	mov.f32 	%f1397, %f1368;
	mov.f32 	%f1398, %f1369;
	mov.u32 	%r1334, %r1306;
	mov.u32 	%r1335, %r1307;
	mov.u32 	%r1336, %r1308;
	mov.u32 	%r1337, %r1309;
	mov.u32 	%r1338, %r1310;
	mov.u32 	%r1339, %r1311;
	mov.u32 	%r1340, %r1427;
	mov.u32 	%r1341, %r1312;
	mov.u32 	%r1342, %r1313;
	mov.u32 	%r1343, %r1314;
	mov.u32 	%r1344, %r1315;
	mov.u32 	%r1345, %r1316;
	mov.u32 	%r1346, %r1317;
	mov.u32 	%r1347, %r1318;
	mov.u32 	%r1348, %r1319;
	mov.u32 	%r1349, %r1320;
	mov.u32 	%r1350, %r1321;
	mov.u32 	%r1351, %r1322;
	mov.u32 	%r1352, %r1323;
	mov.u32 	%r1353, %r1324;
	mov.u32 	%r1354, %r1325;
	mov.u32 	%r1355, %r1326;
	mov.u32 	%r1356, %r1327;
	mov.u32 	%r1357, %r1328;
	mov.u32 	%r1358, %r1329;
	mov.u32 	%r1359, %r1330;
	mov.u32 	%r1360, %r1331;
	mov.u32 	%r1361, %r1332;
	@%p406 bra 	$L__BB9_461;
	setp.leu.f32 	%p407, %f1350, %f1464;
	mov.f32 	%f1371, %f1343;
	mov.f32 	%f1372, %f1344;
	mov.f32 	%f1373, %f1345;
	mov.f32 	%f1374, %f1346;
	mov.f32 	%f1375, %f1347;
	mov.f32 	%f1376, %f1348;
	mov.f32 	%f1377, %f1349;
	mov.f32 	%f1378, %f1464;
	mov.f32 	%f1379, %f1350;
	mov.f32 	%f1380, %f1351;
	mov.f32 	%f1381, %f1352;
	mov.f32 	%f1382, %f1353;
	mov.f32 	%f1383, %f1354;
	mov.f32 	%f1384, %f1355;
	mov.f32 	%f1385, %f1356;
	mov.f32 	%f1386, %f1357;
	mov.f32 	%f1387, %f1358;
	mov.f32 	%f1388, %f1359;
	mov.f32 	%f1389, %f1360;
	mov.f32 	%f1390, %f1361;
	mov.f32 	%f1391, %f1362;
	mov.f32 	%f1392, %f1363;
	mov.f32 	%f1393, %f1364;
	mov.f32 	%f1394, %f1365;
	mov.f32 	%f1395, %f1366;
	mov.f32 	%f1396, %f1367;
	mov.f32 	%f1397, %f1368;
	mov.f32 	%f1398, %f1369;
	mov.u32 	%r1334, %r1306;
	mov.u32 	%r1335, %r1307;
	mov.u32 	%r1336, %r1308;
	mov.u32 	%r1337, %r1309;
	mov.u32 	%r1338, %r1310;
	mov.u32 	%r1339, %r1311;
	mov.u32 	%r1340, %r1312;
	mov.u32 	%r1341, %r1427;
	mov.u32 	%r1342, %r1313;
	mov.u32 	%r1343, %r1314;
	mov.u32 	%r1344, %r1315;
	mov.u32 	%r1345, %r1316;
	mov.u32 	%r1346, %r1317;
	mov.u32 	%r1347, %r1318;
	mov.u32 	%r1348, %r1319;
	mov.u32 	%r1349, %r1320;
	mov.u32 	%r1350, %r1321;
	mov.u32 	%r1351, %r1322;
	mov.u32 	%r1352, %r1323;
	mov.u32 	%r1353, %r1324;
	mov.u32 	%r1354, %r1325;
	mov.u32 	%r1355, %r1326;
	mov.u32 	%r1356, %r1327;
	mov.u32 	%r1357, %r1328;
	mov.u32 	%r1358, %r1329;
	mov.u32 	%r1359, %r1330;
	mov.u32 	%r1360, %r1331;
	mov.u32 	%r1361, %r1332;
	@%p407 bra 	$L__BB9_461;
	setp.leu.f32 	%p408, %f1351, %f1464;
	mov.f32 	%f1371, %f1343;
	mov.f32 	%f1372, %f1344;
	mov.f32 	%f1373, %f1345;
	mov.f32 	%f1374, %f1346;
	mov.f32 	%f1375, %f1347;
	mov.f32 	%f1376, %f1348;
	mov.f32 	%f1377, %f1349;
	mov.f32 	%f1378, %f1350;
	mov.f32 	%f1379, %f1464;
	mov.f32 	%f1380, %f1351;
	mov.f32 	%f1381, %f1352;
	mov.f32 	%f1382, %f1353;
	mov.f32 	%f1383, %f1354;
	mov.f32 	%f1384, %f1355;
	mov.f32 	%f1385, %f1356;
	mov.f32 	%f1386, %f1357;
	mov.f32 	%f1387, %f1358;
	mov.f32 	%f1388, %f1359;
	mov.f32 	%f1389, %f1360;
	mov.f32 	%f1390, %f1361;
	mov.f32 	%f1391, %f1362;
	mov.f32 	%f1392, %f1363;
	mov.f32 	%f1393, %f1364;
	mov.f32 	%f1394, %f1365;
	mov.f32 	%f1395, %f1366;
	mov.f32 	%f1396, %f1367;
	mov.f32 	%f1397, %f1368;
	mov.f32 	%f1398, %f1369;
	mov.u32 	%r1334, %r1306;
	mov.u32 	%r1335, %r1307;
	mov.u32 	%r1336, %r1308;
	mov.u32 	%r1337, %r1309;
	mov.u32 	%r1338, %r1310;
	mov.u32 	%r1339, %r1311;
	mov.u32 	%r1340, %r1312;
	mov.u32 	%r1341, %r1313;
	mov.u32 	%r1342, %r1427;
	mov.u32 	%r1343, %r1314;
	mov.u32 	%r1344, %r1315;
	mov.u32 	%r1345, %r1316;
	mov.u32 	%r1346, %r1317;
	mov.u32 	%r1347, %r1318;
	mov.u32 	%r1348, %r1319;
	mov.u32 	%r1349, %r1320;
	mov.u32 	%r1350, %r1321;
	mov.u32 	%r1351, %r1322;
	mov.u32 	%r1352, %r1323;
	mov.u32 	%r1353, %r1324;
	mov.u32 	%r1354, %r1325;
	mov.u32 	%r1355, %r1326;
	mov.u32 	%r1356, %r1327;
	mov.u32 	%r1357, %r1328;
	mov.u32 	%r1358, %r1329;
	mov.u32 	%r1359, %r1330;
	mov.u32 	%r1360, %r1331;
	mov.u32 	%r1361, %r1332;
	@%p408 bra 	$L__BB9_461;
	setp.leu.f32 	%p409, %f1352, %f1464;
	mov.f32 	%f1371, %f1343;
	mov.f32 	%f1372, %f1344;
	mov.f32 	%f1373, %f1345;
	mov.f32 	%f1374, %f1346;
	mov.f32 	%f1375, %f1347;
	mov.f32 	%f1376, %f1348;
	mov.f32 	%f1377, %f1349;
	mov.f32 	%f1378, %f1350;
	mov.f32 	%f1379, %f1351;
	mov.f32 	%f1380, %f1464;
	mov.f32 	%f1381, %f1352;
	mov.f32 	%f1382, %f1353;
	mov.f32 	%f1383, %f1354;
	mov.f32 	%f1384, %f1355;
	mov.f32 	%f1385, %f1356;
	mov.f32 	%f1386, %f1357;
	mov.f32 	%f1387, %f1358;
	mov.f32 	%f1388, %f1359;
	mov.f32 	%f1389, %f1360;
	mov.f32 	%f1390, %f1361;
	mov.f32 	%f1391, %f1362;
	mov.f32 	%f1392, %f1363;
	mov.f32 	%f1393, %f1364;
	mov.f32 	%f1394, %f1365;
	mov.f32 	%f1395, %f1366;
	mov.f32 	%f1396, %f1367;
	mov.f32 	%f1397, %f1368;
	mov.f32 	%f1398, %f1369;
	mov.u32 	%r1334, %r1306;
	mov.u32 	%r1335, %r1307;
	mov.u32 	%r1336, %r1308;
	mov.u32 	%r1337, %r1309;
	mov.u32 	%r1338, %r1310;
	mov.u32 	%r1339, %r1311;
	mov.u32 	%r1340, %r1312;
	mov.u32 	%r1341, %r1313;
	mov.u32 	%r1342, %r1314;
	mov.u32 	%r1343, %r1427;
	mov.u32 	%r1344, %r1315;
	mov.u32 	%r1345, %r1316;
	mov.u32 	%r1346, %r1317;
	mov.u32 	%r1347, %r1318;
	mov.u32 	%r1348, %r1319;
	mov.u32 	%r1349, %r1320;
	mov.u32 	%r1350, %r1321;
	mov.u32 	%r1351, %r1322;
	mov.u32 	%r1352, %r1323;
	mov.u32 	%r1353, %r1324;
	mov.u32 	%r1354, %r1325;
	mov.u32 	%r1355, %r1326;
	mov.u32 	%r1356, %r1327;
	mov.u32 	%r1357, %r1328;
	mov.u32 	%r1358, %r1329;
	mov.u32 	%r1359, %r1330;
	mov.u32 	%r1360, %r1331;
	mov.u32 	%r1361, %r1332;
	@%p409 bra 	$L__BB9_461;
	setp.leu.f32 	%p410, %f1353, %f1464;
	mov.f32 	%f1371, %f1343;
	mov.f32 	%f1372, %f1344;
	mov.f32 	%f1373, %f1345;
	mov.f32 	%f1374, %f1346;
	mov.f32 	%f1375, %f1347;
	mov.f32 	%f1376, %f1348;
	mov.f32 	%f1377, %f1349;
	mov.f32 	%f1378, %f1350;
	mov.f32 	%f1379, %f1351;
	mov.f32 	%f1380, %f1352;
	mov.f32 	%f1381, %f1464;
	mov.f32 	%f1382, %f1353;
	mov.f32 	%f1383, %f1354;
	mov.f32 	%f1384, %f1355;
	mov.f32 	%f1385, %f1356;
	mov.f32 	%f1386, %f1357;
	mov.f32 	%f1387, %f1358;
	mov.f32 	%f1388, %f1359;
	mov.f32 	%f1389, %f1360;
	mov.f32 	%f1390, %f1361;
	mov.f32 	%f1391, %f1362;
	mov.f32 	%f1392, %f1363;
	mov.f32 	%f1393, %f1364;
	mov.f32 	%f1394, %f1365;
	mov.f32 	%f1395, %f1366;
	mov.f32 	%f1396, %f1367;
	mov.f32 	%f1397, %f1368;
	mov.f32 	%f1398, %f1369;
	mov.u32 	%r1334, %r1306;
	mov.u32 	%r1335, %r1307;
	mov.u32 	%r1336, %r1308;
	mov.u32 	%r1337, %r1309;
	mov.u32 	%r1338, %r1310;
	mov.u32 	%r1339, %r1311;
	mov.u32 	%r1340, %r1312;
	mov.u32 	%r1341, %r1313;
	mov.u32 	%r1342, %r1314;
	mov.u32 	%r1343, %r1315;
	mov.u32 	%r1344, %r1427;
	mov.u32 	%r1345, %r1316;
	mov.u32 	%r1346, %r1317;
	mov.u32 	%r1347, %r1318;
	mov.u32 	%r1348, %r1319;
	mov.u32 	%r1349, %r1320;
	mov.u32 	%r1350, %r1321;
	mov.u32 	%r1351, %r1322;
	mov.u32 	%r1352, %r1323;
	mov.u32 	%r1353, %r1324;
	mov.u32 	%r1354, %r1325;
	mov.u32 	%r1355, %r1326;
	mov.u32 	%r1356, %r1327;
	mov.u32 	%r1357, %r1328;
	mov.u32 	%r1358, %r1329;
	mov.u32 	%r1359, %r1330;
	mov.u32 	%r1360, %r1331;
	mov.u32 	%r1361, %r1332;
	@%p410 bra 	$L__BB9_461;
	setp.leu.f32 	%p411, %f1354, %f1464;
	mov.f32 	%f1371, %f1343;
	mov.f32 	%f1372, %f1344;
	mov.f32 	%f1373, %f1345;
	mov.f32 	%f1374, %f1346;
	mov.f32 	%f1375, %f1347;
	mov.f32 	%f1376, %f1348;
	mov.f32 	%f1377, %f1349;
	mov.f32 	%f1378, %f1350;
	mov.f32 	%f1379, %f1351;
	mov.f32 	%f1380, %f1352;
	mov.f32 	%f1381, %f1353;
	mov.f32 	%f1382, %f1464;
	mov.f32 	%f1383, %f1354;
	mov.f32 	%f1384, %f1355;
	mov.f32 	%f1385, %f1356;
	mov.f32 	%f1386, %f1357;
	mov.f32 	%f1387, %f1358;
	mov.f32 	%f1388, %f1359;
	mov.f32 	%f1389, %f1360;
	mov.f32 	%f1390, %f1361;
	mov.f32 	%f1391, %f1362;
	mov.f32 	%f1392, %f1363;
	mov.f32 	%f1393, %f1364;
	mov.f32 	%f1394, %f1365;
	mov.f32 	%f1395, %f1366;
	mov.f32 	%f1396, %f1367;
	mov.f32 	%f1397, %f1368;
	mov.f32 	%f1398, %f1369;
	mov.u32 	%r1334, %r1306;
	mov.u32 	%r1335, %r1307;
	mov.u32 	%r1336, %r1308;
	mov.u32 	%r1337, %r1309;
	mov.u32 	%r1338, %r1310;
	mov.u32 	%r1339, %r1311;
	mov.u32 	%r1340, %r1312;
	mov.u32 	%r1341, %r1313;
	mov.u32 	%r1342, %r1314;
	mov.u32 	%r1343, %r1315;
	mov.u32 	%r1344, %r1316;
	mov.u32 	%r1345, %r1427;
	mov.u32 	%r1346, %r1317;
	mov.u32 	%r1347, %r1318;
	mov.u32 	%r1348, %r1319;
	mov.u32 	%r1349, %r1320;
	mov.u32 	%r1350, %r1321;
	mov.u32 	%r1351, %r1322;
	mov.u32 	%r1352, %r1323;
	mov.u32 	%r1353, %r1324;
	mov.u32 	%r1354, %r1325;
	mov.u32 	%r1355, %r1326;
	mov.u32 	%r1356, %r1327;
	mov.u32 	%r1357, %r1328;
	mov.u32 	%r1358, %r1329;
	mov.u32 	%r1359, %r1330;
	mov.u32 	%r1360, %r1331;
	mov.u32 	%r1361, %r1332;
	@%p411 bra 	$L__BB9_461;
	setp.leu.f32 	%p412, %f1355, %f1464;
	mov.f32 	%f1371, %f1343;
	mov.f32 	%f1372, %f1344;
	mov.f32 	%f1373, %f1345;
	mov.f32 	%f1374, %f1346;
	mov.f32 	%f1375, %f1347;
	mov.f32 	%f1376, %f1348;
	mov.f32 	%f1377, %f1349;
	mov.f32 	%f1378, %f1350;
	mov.f32 	%f1379, %f1351;
	mov.f32 	%f1380, %f1352;
	mov.f32 	%f1381, %f1353;
	mov.f32 	%f1382, %f1354;
	mov.f32 	%f1383, %f1464;
	mov.f32 	%f1384, %f1355;
	mov.f32 	%f1385, %f1356;
	mov.f32 	%f1386, %f1357;
	mov.f32 	%f1387, %f1358;
	mov.f32 	%f1388, %f1359;
	mov.f32 	%f1389, %f1360;
	mov.f32 	%f1390, %f1361;
	mov.f32 	%f1391, %f1362;
	mov.f32 	%f1392, %f1363;
	mov.f32 	%f1393, %f1364;
	mov.f32 	%f1394, %f1365;
	mov.f32 	%f1395, %f1366;
	mov.f32 	%f1396, %f1367;
	mov.f32 	%f1397, %f1368;
	mov.f32 	%f1398, %f1369;
	mov.u32 	%r1334, %r1306;
	mov.u32 	%r1335, %r1307;
	mov.u32 	%r1336, %r1308;
	mov.u32 	%r1337, %r1309;
	mov.u32 	%r1338, %r1310;
	mov.u32 	%r1339, %r1311;
	mov.u32 	%r1340, %r1312;
	mov.u32 	%r1341, %r1313;
	mov.u32 	%r1342, %r1314;
	mov.u32 	%r1343, %r1315;
	mov.u32 	%r1344, %r1316;
	mov.u32 	%r1345, %r1317;
	mov.u32 	%r1346, %r1427;
	mov.u32 	%r1347, %r1318;
	mov.u32 	%r1348, %r1319;
	mov.u32 	%r1349, %r1320;
	mov.u32 	%r1350, %r1321;
	mov.u32 	%r1351, %r1322;
	mov.u32 	%r1352, %r1323;
	mov.u32 	%r1353, %r1324;
	mov.u32 	%r1354, %r1325;
	mov.u32 	%r1355, %r1326;
	mov.u32 	%r1356, %r1327;
	mov.u32 	%r1357, %r1328;
	mov.u32 	%r1358, %r1329;
	mov.u32 	%r1359, %r1330;
	mov.u32 	%r1360, %r1331;
	mov.u32 	%r1361, %r1332;
	@%p412 bra 	$L__BB9_461;
	setp.leu.f32 	%p413, %f1356, %f1464;
	mov.f32 	%f1371, %f1343;
	mov.f32 	%f1372, %f1344;
	mov.f32 	%f1373, %f1345;
	mov.f32 	%f1374, %f1346;
	mov.f32 	%f1375, %f1347;
	mov.f32 	%f1376, %f1348;
	mov.f32 	%f1377, %f1349;
	mov.f32 	%f1378, %f1350;
	mov.f32 	%f1379, %f1351;
	mov.f32 	%f1380, %f1352;
	mov.f32 	%f1381, %f1353;
	mov.f32 	%f1382, %f1354;
	mov.f32 	%f1383, %f1355;
	mov.f32 	%f1384, %f1464;
	mov.f32 	%f1385, %f1356;
	mov.f32 	%f1386, %f1357;
	mov.f32 	%f1387, %f1358;
	mov.f32 	%f1388, %f1359;
	mov.f32 	%f1389, %f1360;
	mov.f32 	%f1390, %f1361;
	mov.f32 	%f1391, %f1362;
	mov.f32 	%f1392, %f1363;
	mov.f32 	%f1393, %f1364;
	mov.f32 	%f1394, %f1365;
	mov.f32 	%f1395, %f1366;
	mov.f32 	%f1396, %f1367;
	mov.f32 	%f1397, %f1368;
	mov.f32 	%f1398, %f1369;
	mov.u32 	%r1334, %r1306;
	mov.u32 	%r1335, %r1307;
	mov.u32 	%r1336, %r1308;
	mov.u32 	%r1337, %r1309;
	mov.u32 	%r1338, %r1310;
	mov.u32 	%r1339, %r1311;
	mov.u32 	%r1340, %r1312;
	mov.u32 	%r1341, %r1313;
	mov.u32 	%r1342, %r1314;
	mov.u32 	%r1343, %r1315;
	mov.u32 	%r1344, %r1316;
	mov.u32 	%r1345, %r1317;
	mov.u32 	%r1346, %r1318;
	mov.u32 	%r1347, %r1427;
	mov.u32 	%r1348, %r1319;
	mov.u32 	%r1349, %r1320;
	mov.u32 	%r1350, %r1321;
	mov.u32 	%r1351, %r1322;
	mov.u32 	%r1352, %r1323;
	mov.u32 	%r1353, %r1324;
	mov.u32 	%r1354, %r1325;
	mov.u32 	%r1355, %r1326;
	mov.u32 	%r1356, %r1327;
	mov.u32 	%r1357, %r1328;
	mov.u32 	%r1358, %r1329;
	mov.u32 	%r1359, %r1330;
	mov.u32 	%r1360, %r1331;
	mov.u32 	%r1361, %r1332;
	@%p413 bra 	$L__BB9_461;
	setp.leu.f32 	%p414, %f1357, %f1464;
	mov.f32 	%f1371, %f1343;
	mov.f32 	%f1372, %f1344;
	mov.f32 	%f1373, %f1345;
	mov.f32 	%f1374, %f1346;
	mov.f32 	%f1375, %f1347;
	mov.f32 	%f1376, %f1348;
	mov.f32 	%f1377, %f1349;
	mov.f32 	%f1378, %f1350;
	mov.f32 	%f1379, %f1351;
	mov.f32 	%f1380, %f1352;
	mov.f32 	%f1381, %f1353;
	mov.f32 	%f1382, %f1354;
	mov.f32 	%f1383, %f1355;
	mov.f32 	%f1384, %f1356;
	mov.f32 	%f1385, %f1464;
	mov.f32 	%f1386, %f1357;
	mov.f32 	%f1387, %f1358;
	mov.f32 	%f1388, %f1359;
	mov.f32 	%f1389, %f1360;
	mov.f32 	%f1390, %f1361;
	mov.f32 	%f1391, %f1362;
	mov.f32 	%f1392, %f1363;
	mov.f32 	%f1393, %f1364;
	mov.f32 	%f1394, %f1365;
	mov.f32 	%f1395, %f1366;
	mov.f32 	%f1396, %f1367;
	mov.f32 	%f1397, %f1368;
	mov.f32 	%f1398, %f1369;
	mov.u32 	%r1334, %r1306;
	mov.u32 	%r1335, %r1307;
	mov.u32 	%r1336, %r1308;
	mov.u32 	%r1337, %r1309;
	mov.u32 	%r1338, %r1310;
	mov.u32 	%r1339, %r1311;
	mov.u32 	%r1340, %r1312;
	mov.u32 	%r1341, %r1313;
	mov.u32 	%r1342, %r1314;
	mov.u32 	%r1343, %r1315;
	mov.u32 	%r1344, %r1316;
	mov.u32 	%r1345, %r1317;
	mov.u32 	%r1346, %r1318;
	mov.u32 	%r1347, %r1319;
	mov.u32 	%r1348, %r1427;
	mov.u32 	%r1349, %r1320;
	mov.u32 	%r1350, %r1321;
	mov.u32 	%r1351, %r1322;
	mov.u32 	%r1352, %r1323;
	mov.u32 	%r1353, %r1324;
	mov.u32 	%r1354, %r1325;
	mov.u32 	%r1355, %r1326;
	mov.u32 	%r1356, %r1327;
	mov.u32 	%r1357, %r1328;
	mov.u32 	%r1358, %r1329;
	mov.u32 	%r1359, %r1330;
	mov.u32 	%r1360, %r1331;
	mov.u32 	%r1361, %r1332;
	@%p414 bra 	$L__BB9_461;
	setp.leu.f32 	%p415, %f1358, %f1464;
	mov.f32 	%f1371, %f1343;
	mov.f32 	%f1372, %f1344;
	mov.f32 	%f1373, %f1345;
	mov.f32 	%f1374, %f1346;
	mov.f32 	%f1375, %f1347;
	mov.f32 	%f1376, %f1348;
	mov.f32 	%f1377, %f1349;
	mov.f32 	%f1378, %f1350;
	mov.f32 	%f1379, %f1351;
	mov.f32 	%f1380, %f1352;
	mov.f32 	%f1381, %f1353;
	mov.f32 	%f1382, %f1354;
	mov.f32 	%f1383, %f1355;
	mov.f32 	%f1384, %f1356;
	mov.f32 	%f1385, %f1357;
	mov.f32 	%f1386, %f1464;
	mov.f32 	%f1387, %f1358;
	mov.f32 	%f1388, %f1359;
	mov.f32 	%f1389, %f1360;
	mov.f32 	%f1390, %f1361;
	mov.f32 	%f1391, %f1362;
	mov.f32 	%f1392, %f1363;
	mov.f32 	%f1393, %f1364;
	mov.f32 	%f1394, %f1365;
	mov.f32 	%f1395, %f1366;
	mov.f32 	%f1396, %f1367;
	mov.f32 	%f1397, %f1368;
	mov.f32 	%f1398, %f1369;
	mov.u32 	%r1334, %r1306;
	mov.u32 	%r1335, %r1307;
	mov.u32 	%r1336, %r1308;
	mov.u32 	%r1337, %r1309;
	mov.u32 	%r1338, %r1310;
	mov.u32 	%r1339, %r1311;
	mov.u32 	%r1340, %r1312;
	mov.u32 	%r1341, %r1313;
	mov.u32 	%r1342, %r1314;
	mov.u32 	%r1343, %r1315;
	mov.u32 	%r1344, %r1316;
	mov.u32 	%r1345, %r1317;
	mov.u32 	%r1346, %r1318;
	mov.u32 	%r1347, %r1319;
	mov.u32 	%r1348, %r1320;
	mov.u32 	%r1349, %r1427;
	mov.u32 	%r1350, %r1321;
	mov.u32 	%r1351, %r1322;
	mov.u32 	%r1352, %r1323;
	mov.u32 	%r1353, %r1324;
	mov.u32 	%r1354, %r1325;
	mov.u32 	%r1355, %r1326;
	mov.u32 	%r1356, %r1327;
	mov.u32 	%r1357, %r1328;
	mov.u32 	%r1358, %r1329;
	mov.u32 	%r1359, %r1330;
	mov.u32 	%r1360, %r1331;
	mov.u32 	%r1361, %r1332;
	@%p415 bra 	$L__BB9_461;
	setp.leu.f32 	%p416, %f1359, %f1464;
	mov.f32 	%f1371, %f1343;
	mov.f32 	%f1372, %f1344;
	mov.f32 	%f1373, %f1345;
	mov.f32 	%f1374, %f1346;
	mov.f32 	%f1375, %f1347;
	mov.f32 	%f1376, %f1348;
	mov.f32 	%f1377, %f1349;
	mov.f32 	%f1378, %f1350;
	mov.f32 	%f1379, %f1351;
	mov.f32 	%f1380, %f1352;
	mov.f32 	%f1381, %f1353;
	mov.f32 	%f1382, %f1354;
	mov.f32 	%f1383, %f1355;
	mov.f32 	%f1384, %f1356;
	mov.f32 	%f1385, %f1357;
	mov.f32 	%f1386, %f1358;
	mov.f32 	%f1387, %f1464;
	mov.f32 	%f1388, %f1359;
	mov.f32 	%f1389, %f1360;
	mov.f32 	%f1390, %f1361;
	mov.f32 	%f1391, %f1362;
	mov.f32 	%f1392, %f1363;
	mov.f32 	%f1393, %f1364;
	mov.f32 	%f1394, %f1365;
	mov.f32 	%f1395, %f1366;
	mov.f32 	%f1396, %f1367;
	mov.f32 	%f1397, %f1368;
	mov.f32 	%f1398, %f1369;
	mov.u32 	%r1334, %r1306;
	mov.u32 	%r1335, %r1307;
	mov.u32 	%r1336, %r1308;
	mov.u32 	%r1337, %r1309;
	mov.u32 	%r1338, %r1310;
	mov.u32 	%r1339, %r1311;
	mov.u32 	%r1340, %r1312;
	mov.u32 	%r1341, %r1313;
	mov.u32 	%r1342, %r1314;
	mov.u32 	%r1343, %r1315;
	mov.u32 	%r1344, %r1316;
	mov.u32 	%r1345, %r1317;
	mov.u32 	%r1346, %r1318;
	mov.u32 	%r1347, %r1319;
	mov.u32 	%r1348, %r1320;
	mov.u32 	%r1349, %r1321;
	mov.u32 	%r1350, %r1427;
	mov.u32 	%r1351, %r1322;
	mov.u32 	%r1352, %r1323;
	mov.u32 	%r1353, %r1324;
	mov.u32 	%r1354, %r1325;
	mov.u32 	%r1355, %r1326;
	mov.u32 	%r1356, %r1327;
	mov.u32 	%r1357, %r1328;
	mov.u32 	%r1358, %r1329;
	mov.u32 	%r1359, %r1330;
	mov.u32 	%r1360, %r1331;
	mov.u32 	%r1361, %r1332;
	@%p416 bra 	$L__BB9_461;
	setp.leu.f32 	%p417, %f1360, %f1464;
	mov.f32 	%f1371, %f1343;
	mov.f32 	%f1372, %f1344;
	mov.f32 	%f1373, %f1345;
	mov.f32 	%f1374, %f1346;
	mov.f32 	%f1375, %f1347;
	mov.f32 	%f1376, %f1348;
	mov.f32 	%f1377, %f1349;
	mov.f32 	%f1378, %f1350;
	mov.f32 	%f1379, %f1351;
	mov.f32 	%f1380, %f1352;
	mov.f32 	%f1381, %f1353;
	mov.f32 	%f1382, %f1354;
	mov.f32 	%f1383, %f1355;
	mov.f32 	%f1384, %f1356;
	mov.f32 	%f1385, %f1357;
	mov.f32 	%f1386, %f1358;
	mov.f32 	%f1387, %f1359;
	mov.f32 	%f1388, %f1464;
	mov.f32 	%f1389, %f1360;
	mov.f32 	%f1390, %f1361;
	mov.f32 	%f1391, %f1362;
	mov.f32 	%f1392, %f1363;
	mov.f32 	%f1393, %f1364;
	mov.f32 	%f1394, %f1365;
	mov.f32 	%f1395, %f1366;
	mov.f32 	%f1396, %f1367;
	mov.f32 	%f1397, %f1368;
	mov.f32 	%f1398, %f1369;
	mov.u32 	%r1334, %r1306;
	mov.u32 	%r1335, %r1307;
	mov.u32 	%r1336, %r1308;
	mov.u32 	%r1337, %r1309;
	mov.u32 	%r1338, %r1310;
	mov.u32 	%r1339, %r1311;
	mov.u32 	%r1340, %r1312;
	mov.u32 	%r1341, %r1313;
	mov.u32 	%r1342, %r1314;
	mov.u32 	%r1343, %r1315;
	mov.u32 	%r1344, %r1316;
	mov.u32 	%r1345, %r1317;
	mov.u32 	%r1346, %r1318;
	mov.u32 	%r1347, %r1319;
	mov.u32 	%r1348, %r1320;
	mov.u32 	%r1349, %r1321;
	mov.u32 	%r1350, %r1322;
	mov.u32 	%r1351, %r1427;
	mov.u32 	%r1352, %r1323;
	mov.u32 	%r1353, %r1324;
	mov.u32 	%r1354, %r1325;
	mov.u32 	%r1355, %r1326;
	mov.u32 	%r1356, %r1327;
	mov.u32 	%r1357, %r1328;
	mov.u32 	%r1358, %r1329;
	mov.u32 	%r1359, %r1330;
	mov.u32 	%r1360, %r1331;
	mov.u32 	%r1361, %r1332;
	@%p417 bra 	$L__BB9_461;
	setp.leu.f32 	%p418, %f1361, %f1464;
	mov.f32 	%f1371, %f1343;
	mov.f32 	%f1372, %f1344;
	mov.f32 	%f1373, %f1345;
	mov.f32 	%f1374, %f1346;
	mov.f32 	%f1375, %f1347;
	mov.f32 	%f1376, %f1348;
	mov.f32 	%f1377, %f1349;
	mov.f32 	%f1378, %f1350;
	mov.f32 	%f1379, %f1351;
	mov.f32 	%f1380, %f1352;
	mov.f32 	%f1381, %f1353;
	mov.f32 	%f1382, %f1354;
	mov.f32 	%f1383, %f1355;
	mov.f32 	%f1384, %f1356;
	mov.f32 	%f1385, %f1357;
	mov.f32 	%f1386, %f1358;
	mov.f32 	%f1387, %f1359;
	mov.f32 	%f1388, %f1360;
	mov.f32 	%f1389, %f1464;
	mov.f32 	%f1390, %f1361;
	mov.f32 	%f1391, %f1362;
	mov.f32 	%f1392, %f1363;
	mov.f32 	%f1393, %f1364;
	mov.f32 	%f1394, %f1365;
	mov.f32 	%f1395, %f1366;
	mov.f32 	%f1396, %f1367;
	mov.f32 	%f1397, %f1368;
	mov.f32 	%f1398, %f1369;
	mov.u32 	%r1334, %r1306;
	mov.u32 	%r1335, %r1307;
	mov.u32 	%r1336, %r1308;
	mov.u32 	%r1337, %r1309;
	mov.u32 	%r1338, %r1310;
	mov.u32 	%r1339, %r1311;
	mov.u32 	%r1340, %r1312;
	mov.u32 	%r1341, %r1313;
	mov.u32 	%r1342, %r1314;
	mov.u32 	%r1343, %r1315;
	mov.u32 	%r1344, %r1316;
	mov.u32 	%r1345, %r1317;
	mov.u32 	%r1346, %r1318;
	mov.u32 	%r1347, %r1319;
	mov.u32 	%r1348, %r1320;
	mov.u32 	%r1349, %r1321;
	mov.u32 	%r1350, %r1322;
	mov.u32 	%r1351, %r1323;
	mov.u32 	%r1352, %r1427;
	mov.u32 	%r1353, %r1324;
	mov.u32 	%r1354, %r1325;
	mov.u32 	%r1355, %r1326;
	mov.u32 	%r1356, %r1327;
	mov.u32 	%r1357, %r1328;
	mov.u32 	%r1358, %r1329;
	mov.u32 	%r1359, %r1330;
	mov.u32 	%r1360, %r1331;
	mov.u32 	%r1361, %r1332;
	@%p418 bra 	$L__BB9_461;
	setp.leu.f32 	%p419, %f1362, %f1464;
	mov.f32 	%f1371, %f1343;
	mov.f32 	%f1372, %f1344;
	mov.f32 	%f1373, %f1345;
	mov.f32 	%f1374, %f1346;
	mov.f32 	%f1375, %f1347;
	mov.f32 	%f1376, %f1348;
	mov.f32 	%f1377, %f1349;
	mov.f32 	%f1378, %f1350;
	mov.f32 	%f1379, %f1351;
	mov.f32 	%f1380, %f1352;
	mov.f32 	%f1381, %f1353;
	mov.f32 	%f1382, %f1354;
	mov.f32 	%f1383, %f1355;
	mov.f32 	%f1384, %f1356;
	mov.f32 	%f1385, %f1357;
	mov.f32 	%f1386, %f1358;
	mov.f32 	%f1387, %f1359;
	mov.f32 	%f1388, %f1360;
	mov.f32 	%f1389, %f1361;
	mov.f32 	%f1390, %f1464;
	mov.f32 	%f1391, %f1362;
	mov.f32 	%f1392, %f1363;
	mov.f32 	%f1393, %f1364;
	mov.f32 	%f1394, %f1365;
	mov.f32 	%f1395, %f1366;
	mov.f32 	%f1396, %f1367;
	mov.f32 	%f1397, %f1368;
	mov.f32 	%f1398, %f1369;
	mov.u32 	%r1334, %r1306;
	mov.u32 	%r1335, %r1307;
	mov.u32 	%r1336, %r1308;
	mov.u32 	%r1337, %r1309;
	mov.u32 	%r1338, %r1310;
	mov.u32 	%r1339, %r1311;
	mov.u32 	%r1340, %r1312;
	mov.u32 	%r1341, %r1313;
	mov.u32 	%r1342, %r1314;
	mov.u32 	%r1343, %r1315;
	mov.u32 	%r1344, %r1316;
	mov.u32 	%r1345, %r1317;
	mov.u32 	%r1346, %r1318;
	mov.u32 	%r1347, %r1319;
	mov.u32 	%r1348, %r1320;
	mov.u32 	%r1349, %r1321;
	mov.u32 	%r1350, %r1322;
	mov.u32 	%r1351, %r1323;
	mov.u32 	%r1352, %r1324;
	mov.u32 	%r1353, %r1427;
	mov.u32 	%r1354, %r1325;
	mov.u32 	%r1355, %r1326;
	mov.u32 	%r1356, %r1327;
	mov.u32 	%r1357, %r1328;
	mov.u32 	%r1358, %r1329;
	mov.u32 	%r1359, %r1330;
	mov.u32 	%r1360, %r1331;
	mov.u32 	%r1361, %r1332;
	@%p419 bra 	$L__BB9_461;
	setp.leu.f32 	%p420, %f1363, %f1464;
	mov.f32 	%f1371, %f1343;
	mov.f32 	%f1372, %f1344;
	mov.f32 	%f1373, %f1345;
	mov.f32 	%f1374, %f1346;
	mov.f32 	%f1375, %f1347;
	mov.f32 	%f1376, %f1348;
	mov.f32 	%f1377, %f1349;
	mov.f32 	%f1378, %f1350;
	mov.f32 	%f1379, %f1351;
	mov.f32 	%f1380, %f1352;
	mov.f32 	%f1381, %f1353;
	mov.f32 	%f1382, %f1354;
	mov.f32 	%f1383, %f1355;
	mov.f32 	%f1384, %f1356;
	mov.f32 	%f1385, %f1357;
	mov.f32 	%f1386, %f1358;
	mov.f32 	%f1387, %f1359;
	mov.f32 	%f1388, %f1360;
	mov.f32 	%f1389, %f1361;
	mov.f32 	%f1390, %f1362;
	mov.f32 	%f1391, %f1464;
	mov.f32 	%f1392, %f1363;
	mov.f32 	%f1393, %f1364;
	mov.f32 	%f1394, %f1365;
	mov.f32 	%f1395, %f1366;
	mov.f32 	%f1396, %f1367;
	mov.f32 	%f1397, %f1368;
	mov.f32 	%f1398, %f1369;
	mov.u32 	%r1334, %r1306;
	mov.u32 	%r1335, %r1307;
	mov.u32 	%r1336, %r1308;
	mov.u32 	%r1337, %r1309;
	mov.u32 	%r1338, %r1310;
	mov.u32 	%r1339, %r1311;
	mov.u32 	%r1340, %r1312;
	mov.u32 	%r1341, %r1313;
	mov.u32 	%r1342, %r1314;
	mov.u32 	%r1343, %r1315;
	mov.u32 	%r1344, %r1316;
	mov.u32 	%r1345, %r1317;
	mov.u32 	%r1346, %r1318;
	mov.u32 	%r1347, %r1319;
	mov.u32 	%r1348, %r1320;
	mov.u32 	%r1349, %r1321;
	mov.u32 	%r1350, %r1322;
	mov.u32 	%r1351, %r1323;
	mov.u32 	%r1352, %r1324;
	mov.u32 	%r1353, %r1325;
	mov.u32 	%r1354, %r1427;
	mov.u32 	%r1355, %r1326;
	mov.u32 	%r1356, %r1327;
	mov.u32 	%r1357, %r1328;
	mov.u32 	%r1358, %r1329;
	mov.u32 	%r1359, %r1330;
	mov.u32 	%r1360, %r1331;
	mov.u32 	%r1361, %r1332;
	@%p420 bra 	$L__BB9_461;
	setp.leu.f32 	%p421, %f1364, %f1464;
	mov.f32 	%f1371, %f1343;
	mov.f32 	%f1372, %f1344;
	mov.f32 	%f1373, %f1345;
	mov.f32 	%f1374, %f1346;
	mov.f32 	%f1375, %f1347;
	mov.f32 	%f1376, %f1348;
	mov.f32 	%f1377, %f1349;
	mov.f32 	%f1378, %f1350;
	mov.f32 	%f1379, %f1351;
	mov.f32 	%f1380, %f1352;
	mov.f32 	%f1381, %f1353;
	mov.f32 	%f1382, %f1354;
	mov.f32 	%f1383, %f1355;
	mov.f32 	%f1384, %f1356;
	mov.f32 	%f1385, %f1357;
	mov.f32 	%f1386, %f1358;
	mov.f32 	%f1387, %f1359;
	mov.f32 	%f1388, %f1360;
	mov.f32 	%f1389, %f1361;
	mov.f32 	%f1390, %f1362;
	mov.f32 	%f1391, %f1363;
	mov.f32 	%f1392, %f1464;
	mov.f32 	%f1393, %f1364;
	mov.f32 	%f1394, %f1365;
	mov.f32 	%f1395, %f1366;
	mov.f32 	%f1396, %f1367;
	mov.f32 	%f1397, %f1368;
	mov.f32 	%f1398, %f1369;
	mov.u32 	%r1334, %r1306;
	mov.u32 	%r1335, %r1307;
	mov.u32 	%r1336, %r1308;
	mov.u32 	%r1337, %r1309;
	mov.u32 	%r1338, %r1310;
	mov.u32 	%r1339, %r1311;
	mov.u32 	%r1340, %r1312;
	mov.u32 	%r1341, %r1313;
	mov.u32 	%r1342, %r1314;
	mov.u32 	%r1343, %r1315;
	mov.u32 	%r1344, %r1316;
	mov.u32 	%r1345, %r1317;
	mov.u32 	%r1346, %r1318;
	mov.u32 	%r1347, %r1319;
	mov.u32 	%r1348, %r1320;
	mov.u32 	%r1349, %r1321;
	mov.u32 	%r1350, %r1322;
	mov.u32 	%r1351, %r1323;
	mov.u32 	%r1352, %r1324;
	mov.u32 	%r1353, %r1325;
	mov.u32 	%r1354, %r1326;
	mov.u32 	%r1355, %r1427;
	mov.u32 	%r1356, %r1327;
	mov.u32 	%r1357, %r1328;
	mov.u32 	%r1358, %r1329;
	mov.u32 	%r1359, %r1330;
	mov.u32 	%r1360, %r1331;
	mov.u32 	%r1361, %r1332;
	@%p421 bra 	$L__BB9_461;
	setp.leu.f32 	%p422, %f1365, %f1464;
	mov.f32 	%f1371, %f1343;
	mov.f32 	%f1372, %f1344;
	mov.f32 	%f1373, %f1345;
	mov.f32 	%f1374, %f1346;
	mov.f32 	%f1375, %f1347;
	mov.f32 	%f1376, %f1348;
	mov.f32 	%f1377, %f1349;
	mov.f32 	%f1378, %f1350;
	mov.f32 	%f1379, %f1351;
	mov.f32 	%f1380, %f1352;
	mov.f32 	%f1381, %f1353;
	mov.f32 	%f1382, %f1354;
	mov.f32 	%f1383, %f1355;
	mov.f32 	%f1384, %f1356;
	mov.f32 	%f1385, %f1357;
	mov.f32 	%f1386, %f1358;
	mov.f32 	%f1387, %f1359;
	mov.f32 	%f1388, %f1360;
	mov.f32 	%f1389, %f1361;
	mov.f32 	%f1390, %f1362;
	mov.f32 	%f1391, %f1363;
	mov.f32 	%f1392, %f1364;
	mov.f32 	%f1393, %f1464;
	mov.f32 	%f1394, %f1365;
	mov.f32 	%f1395, %f1366;
	mov.f32 	%f1396, %f1367;
	mov.f32 	%f1397, %f1368;
	mov.f32 	%f1398, %f1369;
	mov.u32 	%r1334, %r1306;
	mov.u32 	%r1335, %r1307;
	mov.u32 	%r1336, %r1308;
	mov.u32 	%r1337, %r1309;
	mov.u32 	%r1338, %r1310;
	mov.u32 	%r1339, %r1311;
	mov.u32 	%r1340, %r1312;
	mov.u32 	%r1341, %r1313;
	mov.u32 	%r1342, %r1314;
	mov.u32 	%r1343, %r1315;
	mov.u32 	%r1344, %r1316;
	mov.u32 	%r1345, %r1317;
	mov.u32 	%r1346, %r1318;
	mov.u32 	%r1347, %r1319;
	mov.u32 	%r1348, %r1320;
	mov.u32 	%r1349, %r1321;
	mov.u32 	%r1350, %r1322;
	mov.u32 	%r1351, %r1323;
	mov.u32 	%r1352, %r1324;
	mov.u32 	%r1353, %r1325;
	mov.u32 	%r1354, %r1326;
	mov.u32 	%r1355, %r1327;
	mov.u32 	%r1356, %r1427;
	mov.u32 	%r1357, %r1328;
	mov.u32 	%r1358, %r1329;
	mov.u32 	%r1359, %r1330;
	mov.u32 	%r1360, %r1331;
	mov.u32 	%r1361, %r1332;
	@%p422 bra 	$L__BB9_461;
	setp.leu.f32 	%p423, %f1366, %f1464;
	mov.f32 	%f1371, %f1343;
	mov.f32 	%f1372, %f1344;
	mov.f32 	%f1373, %f1345;
	mov.f32 	%f1374, %f1346;
	mov.f32 	%f1375, %f1347;
	mov.f32 	%f1376, %f1348;
	mov.f32 	%f1377, %f1349;
	mov.f32 	%f1378, %f1350;
	mov.f32 	%f1379, %f1351;
	mov.f32 	%f1380, %f1352;
	mov.f32 	%f1381, %f1353;
	mov.f32 	%f1382, %f1354;
	mov.f32 	%f1383, %f1355;
	mov.f32 	%f1384, %f1356;
	mov.f32 	%f1385, %f1357;
	mov.f32 	%f1386, %f1358;
	mov.f32 	%f1387, %f1359;
	mov.f32 	%f1388, %f1360;
	mov.f32 	%f1389, %f1361;
	mov.f32 	%f1390, %f1362;
	mov.f32 	%f1391, %f1363;
	mov.f32 	%f1392, %f1364;
	mov.f32 	%f1393, %f1365;
	mov.f32 	%f1394, %f1464;
	mov.f32 	%f1395, %f1366;
	mov.f32 	%f1396, %f1367;
	mov.f32 	%f1397, %f1368;
	mov.f32 	%f1398, %f1369;
	mov.u32 	%r1334, %r1306;
	mov.u32 	%r1335, %r1307;
	mov.u32 	%r1336, %r1308;
	mov.u32 	%r1337, %r1309;
	mov.u32 	%r1338, %r1310;
	mov.u32 	%r1339, %r1311;
	mov.u32 	%r1340, %r1312;
	mov.u32 	%r1341, %r1313;
	mov.u32 	%r1342, %r1314;
	mov.u32 	%r1343, %r1315;
	mov.u32 	%r1344, %r1316;
	mov.u32 	%r1345, %r1317;
	mov.u32 	%r1346, %r1318;
	mov.u32 	%r1347, %r1319;
	mov.u32 	%r1348, %r1320;
	mov.u32 	%r1349, %r1321;
	mov.u32 	%r1350, %r1322;
	mov.u32 	%r1351, %r1323;
	mov.u32 	%r1352, %r1324;
	mov.u32 	%r1353, %r1325;
	mov.u32 	%r1354, %r1326;
	mov.u32 	%r1355, %r1327;
	mov.u32 	%r1356, %r1328;
	mov.u32 	%r1357, %r1427;
	mov.u32 	%r1358, %r1329;
	mov.u32 	%r1359, %r1330;
	mov.u32 	%r1360, %r1331;
	mov.u32 	%r1361, %r1332;
	@%p423 bra 	$L__BB9_461;
	setp.leu.f32 	%p424, %f1367, %f1464;
	mov.f32 	%f1371, %f1343;
	mov.f32 	%f1372, %f1344;
	mov.f32 	%f1373, %f1345;
	mov.f32 	%f1374, %f1346;
	mov.f32 	%f1375, %f1347;
	mov.f32 	%f1376, %f1348;
	mov.f32 	%f1377, %f1349;
	mov.f32 	%f1378, %f1350;
	mov.f32 	%f1379, %f1351;
	mov.f32 	%f1380, %f1352;
	mov.f32 	%f1381, %f1353;
	mov.f32 	%f1382, %f1354;
	mov.f32 	%f1383, %f1355;
	mov.f32 	%f1384, %f1356;
	mov.f32 	%f1385, %f1357;
	mov.f32 	%f1386, %f1358;
	mov.f32 	%f1387, %f1359;
	mov.f32 	%f1388, %f1360;
	mov.f32 	%f1389, %f1361;
	mov.f32 	%f1390, %f1362;
	mov.f32 	%f1391, %f1363;
	mov.f32 	%f1392, %f1364;
	mov.f32 	%f1393, %f1365;
	mov.f32 	%f1394, %f1366;
	mov.f32 	%f1395, %f1464;
	mov.f32 	%f1396, %f1367;
	mov.f32 	%f1397, %f1368;
	mov.f32 	%f1398, %f1369;
	mov.u32 	%r1334, %r1306;
	mov.u32 	%r1335, %r1307;
	mov.u32 	%r1336, %r1308;
	mov.u32 	%r1337, %r1309;
	mov.u32 	%r1338, %r1310;
	mov.u32 	%r1339, %r1311;
	mov.u32 	%r1340, %r1312;
	mov.u32 	%r1341, %r1313;
	mov.u32 	%r1342, %r1314;
	mov.u32 	%r1343, %r1315;
	mov.u32 	%r1344, %r1316;
	mov.u32 	%r1345, %r1317;
	mov.u32 	%r1346, %r1318;
	mov.u32 	%r1347, %r1319;
	mov.u32 	%r1348, %r1320;
	mov.u32 	%r1349, %r1321;
	mov.u32 	%r1350, %r1322;
	mov.u32 	%r1351, %r1323;
	mov.u32 	%r1352, %r1324;
	mov.u32 	%r1353, %r1325;
	mov.u32 	%r1354, %r1326;
	mov.u32 	%r1355, %r1327;
	mov.u32 	%r1356, %r1328;
	mov.u32 	%r1357, %r1329;
	mov.u32 	%r1358, %r1427;
	mov.u32 	%r1359, %r1330;
	mov.u32 	%r1360, %r1331;
	mov.u32 	%r1361, %r1332;
	@%p424 bra 	$L__BB9_461;
	setp.leu.f32 	%p425, %f1368, %f1464;
	mov.f32 	%f1371, %f1343;
	mov.f32 	%f1372, %f1344;
	mov.f32 	%f1373, %f1345;
	mov.f32 	%f1374, %f1346;
	mov.f32 	%f1375, %f1347;
	mov.f32 	%f1376, %f1348;
	mov.f32 	%f1377, %f1349;
	mov.f32 	%f1378, %f1350;
	mov.f32 	%f1379, %f1351;
	mov.f32 	%f1380, %f1352;
	mov.f32 	%f1381, %f1353;
	mov.f32 	%f1382, %f1354;
	mov.f32 	%f1383, %f1355;
	mov.f32 	%f1384, %f1356;
	mov.f32 	%f1385, %f1357;
	mov.f32 	%f1386, %f1358;
	mov.f32 	%f1387, %f1359;
	mov.f32 	%f1388, %f1360;
	mov.f32 	%f1389, %f1361;
	mov.f32 	%f1390, %f1362;
	mov.f32 	%f1391, %f1363;
	mov.f32 	%f1392, %f1364;
	mov.f32 	%f1393, %f1365;
	mov.f32 	%f1394, %f1366;
	mov.f32 	%f1395, %f1367;
	mov.f32 	%f1396, %f1464;
	mov.f32 	%f1397, %f1368;
	mov.f32 	%f1398, %f1369;
	mov.u32 	%r1334, %r1306;
	mov.u32 	%r1335, %r1307;
	mov.u32 	%r1336, %r1308;
	mov.u32 	%r1337, %r1309;
	mov.u32 	%r1338, %r1310;
	mov.u32 	%r1339, %r1311;
	mov.u32 	%r1340, %r1312;
	mov.u32 	%r1341, %r1313;
	mov.u32 	%r1342, %r1314;
	mov.u32 	%r1343, %r1315;
	mov.u32 	%r1344, %r1316;
	mov.u32 	%r1345, %r1317;
	mov.u32 	%r1346, %r1318;
	mov.u32 	%r1347, %r1319;
	mov.u32 	%r1348, %r1320;
	mov.u32 	%r1349, %r1321;
	mov.u32 	%r1350, %r1322;
	mov.u32 	%r1351, %r1323;
	mov.u32 	%r1352, %r1324;
	mov.u32 	%r1353, %r1325;
	mov.u32 	%r1354, %r1326;
	mov.u32 	%r1355, %r1327;
	mov.u32 	%r1356, %r1328;
	mov.u32 	%r1357, %r1329;
	mov.u32 	%r1358, %r1330;
	mov.u32 	%r1359, %r1427;
	mov.u32 	%r1360, %r1331;
	mov.u32 	%r1361, %r1332;
	@%p425 bra 	$L__BB9_461;
	setp.leu.f32 	%p426, %f1369, %f1464;
	mov.f32 	%f1371, %f1343;
	mov.f32 	%f1372, %f1344;
	mov.f32 	%f1373, %f1345;
	mov.f32 	%f1374, %f1346;
	mov.f32 	%f1375, %f1347;
	mov.f32 	%f1376, %f1348;
	mov.f32 	%f1377, %f1349;
	mov.f32 	%f1378, %f1350;
	mov.f32 	%f1379, %f1351;
	mov.f32 	%f1380, %f1352;
	mov.f32 	%f1381, %f1353;
	mov.f32 	%f1382, %f1354;
	mov.f32 	%f1383, %f1355;
	mov.f32 	%f1384, %f1356;
	mov.f32 	%f1385, %f1357;
	mov.f32 	%f1386, %f1358;
	mov.f32 	%f1387, %f1359;
	mov.f32 	%f1388, %f1360;
	mov.f32 	%f1389, %f1361;
	mov.f32 	%f1390, %f1362;
	mov.f32 	%f1391, %f1363;
	mov.f32 	%f1392, %f1364;
	mov.f32 	%f1393, %f1365;
	mov.f32 	%f1394, %f1366;
	mov.f32 	%f1395, %f1367;
	mov.f32 	%f1396, %f1368;
	mov.f32 	%f1397, %f1464;
	mov.f32 	%f1398, %f1369;
	mov.u32 	%r1334, %r1306;
	mov.u32 	%r1335, %r1307;
	mov.u32 	%r1336, %r1308;
	mov.u32 	%r1337, %r1309;
	mov.u32 	%r1338, %r1310;
	mov.u32 	%r1339, %r1311;
	mov.u32 	%r1340, %r1312;
	mov.u32 	%r1341, %r1313;
	mov.u32 	%r1342, %r1314;
	mov.u32 	%r1343, %r1315;
	mov.u32 	%r1344, %r1316;
	mov.u32 	%r1345, %r1317;
	mov.u32 	%r1346, %r1318;
	mov.u32 	%r1347, %r1319;
	mov.u32 	%r1348, %r1320;
	mov.u32 	%r1349, %r1321;
	mov.u32 	%r1350, %r1322;
	mov.u32 	%r1351, %r1323;
	mov.u32 	%r1352, %r1324;
	mov.u32 	%r1353, %r1325;
	mov.u32 	%r1354, %r1326;
	mov.u32 	%r1355, %r1327;
	mov.u32 	%r1356, %r1328;
	mov.u32 	%r1357, %r1329;
	mov.u32 	%r1358, %r1330;
	mov.u32 	%r1359, %r1331;
	mov.u32 	%r1360, %r1427;
	mov.u32 	%r1361, %r1332;
	@%p426 bra 	$L__BB9_461;
	setp.leu.f32 	%p427, %f1492, %f1464;
	mov.f32 	%f1371, %f1343;
	mov.f32 	%f1372, %f1344;
	mov.f32 	%f1373, %f1345;
	mov.f32 	%f1374, %f1346;
	mov.f32 	%f1375, %f1347;
	mov.f32 	%f1376, %f1348;
	mov.f32 	%f1377, %f1349;
	mov.f32 	%f1378, %f1350;
	mov.f32 	%f1379, %f1351;
	mov.f32 	%f1380, %f1352;
	mov.f32 	%f1381, %f1353;
	mov.f32 	%f1382, %f1354;
	mov.f32 	%f1383, %f1355;
	mov.f32 	%f1384, %f1356;
	mov.f32 	%f1385, %f1357;
	mov.f32 	%f1386, %f1358;
	mov.f32 	%f1387, %f1359;
	mov.f32 	%f1388, %f1360;
	mov.f32 	%f1389, %f1361;
	mov.f32 	%f1390, %f1362;
	mov.f32 	%f1391, %f1363;
	mov.f32 	%f1392, %f1364;
	mov.f32 	%f1393, %f1365;
	mov.f32 	%f1394, %f1366;
	mov.f32 	%f1395, %f1367;
	mov.f32 	%f1396, %f1368;
	mov.f32 	%f1397, %f1369;
	mov.f32 	%f1398, %f1464;
	mov.u32 	%r1334, %r1306;
	mov.u32 	%r1335, %r1307;
	mov.u32 	%r1336, %r1308;
	mov.u32 	%r1337, %r1309;
	mov.u32 	%r1338, %r1310;
	mov.u32 	%r1339, %r1311;
	mov.u32 	%r1340, %r1312;
	mov.u32 	%r1341, %r1313;
	mov.u32 	%r1342, %r1314;
	mov.u32 	%r1343, %r1315;
	mov.u32 	%r1344, %r1316;
	mov.u32 	%r1345, %r1317;
	mov.u32 	%r1346, %r1318;
	mov.u32 	%r1347, %r1319;
	mov.u32 	%r1348, %r1320;
	mov.u32 	%r1349, %r1321;
	mov.u32 	%r1350, %r1322;
	mov.u32 	%r1351, %r1323;
	mov.u32 	%r1352, %r1324;
	mov.u32 	%r1353, %r1325;
	mov.u32 	%r1354, %r1326;
	mov.u32 	%r1355, %r1327;
	mov.u32 	%r1356, %r1328;
	mov.u32 	%r1357, %r1329;
	mov.u32 	%r1358, %r1330;
	mov.u32 	%r1359, %r1331;
	mov.u32 	%r1360, %r1332;
	mov.u32 	%r1361, %r1427;
	@%p427 bra 	$L__BB9_461;
	mov.f32 	%f1371, %f1343;
	mov.f32 	%f1372, %f1344;
	mov.f32 	%f1373, %f1345;
	mov.f32 	%f1374, %f1346;
	mov.f32 	%f1375, %f1347;
	mov.f32 	%f1376, %f1348;
	mov.f32 	%f1377, %f1349;
	mov.f32 	%f1378, %f1350;
	mov.f32 	%f1379, %f1351;
	mov.f32 	%f1380, %f1352;
	mov.f32 	%f1381, %f1353;
	mov.f32 	%f1382, %f1354;
	mov.f32 	%f1383, %f1355;
	mov.f32 	%f1384, %f1356;
	mov.f32 	%f1385, %f1357;
	mov.f32 	%f1386, %f1358;
	mov.f32 	%f1387, %f1359;
	mov.f32 	%f1388, %f1360;
	mov.f32 	%f1389, %f1361;
	mov.f32 	%f1390, %f1362;
	mov.f32 	%f1391, %f1363;
	mov.f32 	%f1392, %f1364;
	mov.f32 	%f1393, %f1365;
	mov.f32 	%f1394, %f1366;
	mov.f32 	%f1395, %f1367;
	mov.f32 	%f1396, %f1368;
	mov.f32 	%f1397, %f1369;
	mov.f32 	%f1398, %f1492;
	mov.f32 	%f1492, %f1464;
	mov.u32 	%r1334, %r1306;
	mov.u32 	%r1335, %r1307;
	mov.u32 	%r1336, %r1308;
	mov.u32 	%r1337, %r1309;
	mov.u32 	%r1338, %r1310;
	mov.u32 	%r1339, %r1311;
	mov.u32 	%r1340, %r1312;
	mov.u32 	%r1341, %r1313;
	mov.u32 	%r1342, %r1314;
	mov.u32 	%r1343, %r1315;
	mov.u32 	%r1344, %r1316;
	mov.u32 	%r1345, %r1317;
	mov.u32 	%r1346, %r1318;
	mov.u32 	%r1347, %r1319;
	mov.u32 	%r1348, %r1320;
	mov.u32 	%r1349, %r1321;
	mov.u32 	%r1350, %r1322;
	mov.u32 	%r1351, %r1323;
	mov.u32 	%r1352, %r1324;
	mov.u32 	%r1353, %r1325;
	mov.u32 	%r1354, %r1326;
	mov.u32 	%r1355, %r1327;
	mov.u32 	%r1356, %r1328;
	mov.u32 	%r1357, %r1329;
	mov.u32 	%r1358, %r1330;
	mov.u32 	%r1359, %r1331;
	mov.u32 	%r1360, %r1332;
	mov.u32 	%r1361, %r1455;
	mov.u32 	%r1455, %r1427;
$L__BB9_461:
	setp.leu.f32 	%p428, %f1371, %f1463;
	mov.f32 	%f1400, %f1463;
	mov.f32 	%f1401, %f1371;
	mov.f32 	%f1402, %f1372;
	mov.f32 	%f1403, %f1373;
	mov.f32 	%f1404, %f1374;
	mov.f32 	%f1405, %f1375;
	mov.f32 	%f1406, %f1376;
	mov.f32 	%f1407, %f1377;
	mov.f32 	%f1408, %f1378;
	mov.f32 	%f1409, %f1379;
	mov.f32 	%f1410, %f1380;
	mov.f32 	%f1411, %f1381;
	mov.f32 	%f1412, %f1382;
	mov.f32 	%f1413, %f1383;
	mov.f32 	%f1414, %f1384;
	mov.f32 	%f1415, %f1385;
	mov.f32 	%f1416, %f1386;
	mov.f32 	%f1417, %f1387;
	mov.f32 	%f1418, %f1388;
	mov.f32 	%f1419, %f1389;
	mov.f32 	%f1420, %f1390;
	mov.f32 	%f1421, %f1391;
	mov.f32 	%f1422, %f1392;
	mov.f32 	%f1423, %f1393;
	mov.f32 	%f1424, %f1394;
	mov.f32 	%f1425, %f1395;
	mov.f32 	%f1426, %f1396;
	mov.f32 	%f1427, %f1397;
	mov.f32 	%f1428, %f1398;
	mov.u32 	%r1363, %r1426;
	mov.u32 	%r1364, %r1334;
	mov.u32 	%r1365, %r1335;
	mov.u32 	%r1366, %r1336;
	mov.u32 	%r1367, %r1337;
	mov.u32 	%r1368, %r1338;
	mov.u32 	%r1369, %r1339;
	mov.u32 	%r1370, %r1340;
	mov.u32 	%r1371, %r1341;
	mov.u32 	%r1372, %r1342;
	mov.u32 	%r1373, %r1343;
	mov.u32 	%r1374, %r1344;
	mov.u32 	%r1375, %r1345;
	mov.u32 	%r1376, %r1346;
	mov.u32 	%r1377, %r1347;
	mov.u32 	%r1378, %r1348;
	mov.u32 	%r1379, %r1349;
	mov.u32 	%r1380, %r1350;
	mov.u32 	%r1381, %r1351;
	mov.u32 	%r1382, %r1352;
	mov.u32 	%r1383, %r1353;
	mov.u32 	%r1384, %r1354;
	mov.u32 	%r1385, %r1355;
	mov.u32 	%r1386, %r1356;
	mov.u32 	%r1387, %r1357;
	mov.u32 	%r1388, %r1358;
	mov.u32 	%r1389, %r1359;
	mov.u32 	%r1390, %r1360;
	mov.u32 	%r1391, %r1361;
	@%p428 bra 	$L__BB9_491;
	setp.leu.f32 	%p429, %f1372, %f1463;
	mov.f32 	%f1400, %f1371;
	mov.f32 	%f1401, %f1463;
	mov.f32 	%f1402, %f1372;
	mov.f32 	%f1403, %f1373;
	mov.f32 	%f1404, %f1374;
	mov.f32 	%f1405, %f1375;
	mov.f32 	%f1406, %f1376;
	mov.f32 	%f1407, %f1377;
	mov.f32 	%f1408, %f1378;
	mov.f32 	%f1409, %f1379;
	mov.f32 	%f1410, %f1380;
	mov.f32 	%f1411, %f1381;
	mov.f32 	%f1412, %f1382;
	mov.f32 	%f1413, %f1383;
	mov.f32 	%f1414, %f1384;
	mov.f32 	%f1415, %f1385;
	mov.f32 	%f1416, %f1386;
	mov.f32 	%f1417, %f1387;
	mov.f32 	%f1418, %f1388;
	mov.f32 	%f1419, %f1389;
	mov.f32 	%f1420, %f1390;
	mov.f32 	%f1421, %f1391;
	mov.f32 	%f1422, %f1392;
	mov.f32 	%f1423, %f1393;
	mov.f32 	%f1424, %f1394;
	mov.f32 	%f1425, %f1395;
	mov.f32 	%f1426, %f1396;
	mov.f32 	%f1427, %f1397;
	mov.f32 	%f1428, %f1398;
	mov.u32 	%r1363, %r1334;
	mov.u32 	%r1364, %r1426;
	mov.u32 	%r1365, %r1335;
	mov.u32 	%r1366, %r1336;
	mov.u32 	%r1367, %r1337;
	mov.u32 	%r1368, %r1338;
	mov.u32 	%r1369, %r1339;
	mov.u32 	%r1370, %r1340;
	mov.u32 	%r1371, %r1341;
	mov.u32 	%r1372, %r1342;
	mov.u32 	%r1373, %r1343;
	mov.u32 	%r1374, %r1344;
	mov.u32 	%r1375, %r1345;
	mov.u32 	%r1376, %r1346;
	mov.u32 	%r1377, %r1347;
	mov.u32 	%r1378, %r1348;
	mov.u32 	%r1379, %r1349;
	mov.u32 	%r1380, %r1350;
	mov.u32 	%r1381, %r1351;
	mov.u32 	%r1382, %r1352;
	mov.u32 	%r1383, %r1353;
	mov.u32 	%r1384, %r1354;
	mov.u32 	%r1385, %r1355;
	mov.u32 	%r1386, %r1356;
	mov.u32 	%r1387, %r1357;
	mov.u32 	%r1388, %r1358;
	mov.u32 	%r1389, %r1359;
	mov.u32 	%r1390, %r1360;
	mov.u32 	%r1391, %r1361;
	@%p429 bra 	$L__BB9_491;
	setp.leu.f32 	%p430, %f1373, %f1463;
	mov.f32 	%f1400, %f1371;
	mov.f32 	%f1401, %f1372;
	mov.f32 	%f1402, %f1463;
	mov.f32 	%f1403, %f1373;
	mov.f32 	%f1404, %f1374;
	mov.f32 	%f1405, %f1375;
	mov.f32 	%f1406, %f1376;
	mov.f32 	%f1407, %f1377;
	mov.f32 	%f1408, %f1378;
	mov.f32 	%f1409, %f1379;
	mov.f32 	%f1410, %f1380;
	mov.f32 	%f1411, %f1381;
	mov.f32 	%f1412, %f1382;
	mov.f32 	%f1413, %f1383;
	mov.f32 	%f1414, %f1384;
	mov.f32 	%f1415, %f1385;
	mov.f32 	%f1416, %f1386;
	mov.f32 	%f1417, %f1387;
	mov.f32 	%f1418, %f1388;
	mov.f32 	%f1419, %f1389;
	mov.f32 	%f1420, %f1390;
	mov.f32 	%f1421, %f1391;
	mov.f32 	%f1422, %f1392;
	mov.f32 	%f1423, %f1393;
	mov.f32 	%f1424, %f1394;
	mov.f32 	%f1425, %f1395;
	mov.f32 	%f1426, %f1396;
	mov.f32 	%f1427, %f1397;
	mov.f32 	%f1428, %f1398;
	mov.u32 	%r1363, %r1334;
	mov.u32 	%r1364, %r1335;
	mov.u32 	%r1365, %r1426;
	mov.u32 	%r1366, %r1336;
	mov.u32 	%r1367, %r1337;
	mov.u32 	%r1368, %r1338;
	mov.u32 	%r1369, %r1339;
	mov.u32 	%r1370, %r1340;
	mov.u32 	%r1371, %r1341;
	mov.u32 	%r1372, %r1342;
	mov.u32 	%r1373, %r1343;
	mov.u32 	%r1374, %r1344;
	mov.u32 	%r1375, %r1345;
	mov.u32 	%r1376, %r1346;
	mov.u32 	%r1377, %r1347;
	mov.u32 	%r1378, %r1348;
	mov.u32 	%r1379, %r1349;
	mov.u32 	%r1380, %r1350;
	mov.u32 	%r1381, %r1351;
	mov.u32 	%r1382, %r1352;
	mov.u32 	%r1383, %r1353;
	mov.u32 	%r1384, %r1354;
	mov.u32 	%r1385, %r1355;
	mov.u32 	%r1386, %r1356;
	mov.u32 	%r1387, %r1357;
	mov.u32 	%r1388, %r1358;
	mov.u32 	%r1389, %r1359;
	mov.u32 	%r1390, %r1360;
	mov.u32 	%r1391, %r1361;
	@%p430 bra 	$L__BB9_491;
	setp.leu.f32 	%p431, %f1374, %f1463;
	mov.f32 	%f1400, %f1371;
	mov.f32 	%f1401, %f1372;
	mov.f32 	%f1402, %f1373;
	mov.f32 	%f1403, %f1463;
	mov.f32 	%f1404, %f1374;
	mov.f32 	%f1405, %f1375;
	mov.f32 	%f1406, %f1376;
	mov.f32 	%f1407, %f1377;
	mov.f32 	%f1408, %f1378;
	mov.f32 	%f1409, %f1379;
	mov.f32 	%f1410, %f1380;
	mov.f32 	%f1411, %f1381;
	mov.f32 	%f1412, %f1382;
	mov.f32 	%f1413, %f1383;
	mov.f32 	%f1414, %f1384;
	mov.f32 	%f1415, %f1385;
	mov.f32 	%f1416, %f1386;
	mov.f32 	%f1417, %f1387;
	mov.f32 	%f1418, %f1388;
	mov.f32 	%f1419, %f1389;
	mov.f32 	%f1420, %f1390;
	mov.f32 	%f1421, %f1391;
	mov.f32 	%f1422, %f1392;
	mov.f32 	%f1423, %f1393;
	mov.f32 	%f1424, %f1394;
	mov.f32 	%f1425, %f1395;
	mov.f32 	%f1426, %f1396;
	mov.f32 	%f1427, %f1397;
	mov.f32 	%f1428, %f1398;
	mov.u32 	%r1363, %r1334;
	mov.u32 	%r1364, %r1335;
	mov.u32 	%r1365, %r1336;
	mov.u32 	%r1366, %r1426;
	mov.u32 	%r1367, %r1337;
	mov.u32 	%r1368, %r1338;
	mov.u32 	%r1369, %r1339;
	mov.u32 	%r1370, %r1340;
	mov.u32 	%r1371, %r1341;
	mov.u32 	%r1372, %r1342;
	mov.u32 	%r1373, %r1343;
	mov.u32 	%r1374, %r1344;
	mov.u32 	%r1375, %r1345;
	mov.u32 	%r1376, %r1346;
	mov.u32 	%r1377, %r1347;
	mov.u32 	%r1378, %r1348;
	mov.u32 	%r1379, %r1349;
	mov.u32 	%r1380, %r1350;
	mov.u32 	%r1381, %r1351;
	mov.u32 	%r1382, %r1352;
	mov.u32 	%r1383, %r1353;
	mov.u32 	%r1384, %r1354;
	mov.u32 	%r1385, %r1355;
	mov.u32 	%r1386, %r1356;
	mov.u32 	%r1387, %r1357;
	mov.u32 	%r1388, %r1358;
	mov.u32 	%r1389, %r1359;
	mov.u32 	%r1390, %r1360;
	mov.u32 	%r1391, %r1361;
	@%p431 bra 	$L__BB9_491;
	setp.leu.f32 	%p432, %f1375, %f1463;
	mov.f32 	%f1400, %f1371;
	mov.f32 	%f1401, %f1372;
	mov.f32 	%f1402, %f1373;
	mov.f32 	%f1403, %f1374;
	mov.f32 	%f1404, %f1463;
	mov.f32 	%f1405, %f1375;
	mov.f32 	%f1406, %f1376;
	mov.f32 	%f1407, %f1377;
	mov.f32 	%f1408, %f1378;
	mov.f32 	%f1409, %f1379;
	mov.f32 	%f1410, %f1380;
	mov.f32 	%f1411, %f1381;
	mov.f32 	%f1412, %f1382;
	mov.f32 	%f1413, %f1383;
	mov.f32 	%f1414, %f1384;
	mov.f32 	%f1415, %f1385;
	mov.f32 	%f1416, %f1386;
	mov.f32 	%f1417, %f1387;
	mov.f32 	%f1418, %f1388;
	mov.f32 	%f1419, %f1389;
	mov.f32 	%f1420, %f1390;
	mov.f32 	%f1421, %f1391;
	mov.f32 	%f1422, %f1392;
	mov.f32 	%f1423, %f1393;
	mov.f32 	%f1424, %f1394;
	mov.f32 	%f1425, %f1395;
	mov.f32 	%f1426, %f1396;
	mov.f32 	%f1427, %f1397;
	mov.f32 	%f1428, %f1398;
	mov.u32 	%r1363, %r1334;
	mov.u32 	%r1364, %r1335;
	mov.u32 	%r1365, %r1336;
	mov.u32 	%r1366, %r1337;
	mov.u32 	%r1367, %r1426;
	mov.u32 	%r1368, %r1338;
	mov.u32 	%r1369, %r1339;
	mov.u32 	%r1370, %r1340;
	mov.u32 	%r1371, %r1341;
	mov.u32 	%r1372, %r1342;
	mov.u32 	%r1373, %r1343;
	mov.u32 	%r1374, %r1344;
	mov.u32 	%r1375, %r1345;
	mov.u32 	%r1376, %r1346;
	mov.u32 	%r1377, %r1347;
	mov.u32 	%r1378, %r1348;
	mov.u32 	%r1379, %r1349;
	mov.u32 	%r1380, %r1350;
	mov.u32 	%r1381, %r1351;
	mov.u32 	%r1382, %r1352;
	mov.u32 	%r1383, %r1353;
	mov.u32 	%r1384, %r1354;
	mov.u32 	%r1385, %r1355;
	mov.u32 	%r1386, %r1356;
	mov.u32 	%r1387, %r1357;
	mov.u32 	%r1388, %r1358;
	mov.u32 	%r1389, %r1359;
	mov.u32 	%r1390, %r1360;
	mov.u32 	%r1391, %r1361;
	@%p432 bra 	$L__BB9_491;
	setp.leu.f32 	%p433, %f1376, %f1463;
	mov.f32 	%f1400, %f1371;
	mov.f32 	%f1401, %f1372;
	mov.f32 	%f1402, %f1373;
	mov.f32 	%f1403, %f1374;
	mov.f32 	%f1404, %f1375;
	mov.f32 	%f1405, %f1463;
	mov.f32 	%f1406, %f1376;
	mov.f32 	%f1407, %f1377;
	mov.f32 	%f1408, %f1378;
	mov.f32 	%f1409, %f1379;
	mov.f32 	%f1410, %f1380;
	mov.f32 	%f1411, %f1381;
	mov.f32 	%f1412, %f1382;
	mov.f32 	%f1413, %f1383;
	mov.f32 	%f1414, %f1384;
	mov.f32 	%f1415, %f1385;
	mov.f32 	%f1416, %f1386;
	mov.f32 	%f1417, %f1387;
	mov.f32 	%f1418, %f1388;
	mov.f32 	%f1419, %f1389;
	mov.f32 	%f1420, %f1390;
	mov.f32 	%f1421, %f1391;
	mov.f32 	%f1422, %f1392;
	mov.f32 	%f1423, %f1393;
	mov.f32 	%f1424, %f1394;
	mov.f32 	%f1425, %f1395;
	mov.f32 	%f1426, %f1396;
	mov.f32 	%f1427, %f1397;
	mov.f32 	%f1428, %f1398;
	mov.u32 	%r1363, %r1334;
	mov.u32 	%r1364, %r1335;
	mov.u32 	%r1365, %r1336;
	mov.u32 	%r1366, %r1337;
	mov.u32 	%r1367, %r1338;
	mov.u32 	%r1368, %r1426;
	mov.u32 	%r1369, %r1339;
	mov.u32 	%r1370, %r1340;
	mov.u32 	%r1371, %r1341;
	mov.u32 	%r1372, %r1342;
	mov.u32 	%r1373, %r1343;
	mov.u32 	%r1374, %r1344;
	mov.u32 	%r1375, %r1345;
	mov.u32 	%r1376, %r1346;
	mov.u32 	%r1377, %r1347;
	mov.u32 	%r1378, %r1348;
	mov.u32 	%r1379, %r1349;
	mov.u32 	%r1380, %r1350;
	mov.u32 	%r1381, %r1351;
	mov.u32 	%r1382, %r1352;
	mov.u32 	%r1383, %r1353;
	mov.u32 	%r1384, %r1354;
	mov.u32 	%r1385, %r1355;
	mov.u32 	%r1386, %r1356;
	mov.u32 	%r1387, %r1357;
	mov.u32 	%r1388, %r1358;
	mov.u32 	%r1389, %r1359;
	mov.u32 	%r1390, %r1360;
	mov.u32 	%r1391, %r1361;
	@%p433 bra 	$L__BB9_491;
	setp.leu.f32 	%p434, %f1377, %f1463;
	mov.f32 	%f1400, %f1371;
	mov.f32 	%f1401, %f1372;
	mov.f32 	%f1402, %f1373;
	mov.f32 	%f1403, %f1374;
	mov.f32 	%f1404, %f1375;
	mov.f32 	%f1405, %f1376;
	mov.f32 	%f1406, %f1463;
	mov.f32 	%f1407, %f1377;
	mov.f32 	%f1408, %f1378;
	mov.f32 	%f1409, %f1379;
	mov.f32 	%f1410, %f1380;
	mov.f32 	%f1411, %f1381;
	mov.f32 	%f1412, %f1382;
	mov.f32 	%f1413, %f1383;
	mov.f32 	%f1414, %f1384;
	mov.f32 	%f1415, %f1385;
	mov.f32 	%f1416, %f1386;
	mov.f32 	%f1417, %f1387;
	mov.f32 	%f1418, %f1388;
	mov.f32 	%f1419, %f1389;
	mov.f32 	%f1420, %f1390;
	mov.f32 	%f1421, %f1391;
	mov.f32 	%f1422, %f1392;
	mov.f32 	%f1423, %f1393;
	mov.f32 	%f1424, %f1394;
	mov.f32 	%f1425, %f1395;
	mov.f32 	%f1426, %f1396;
	mov.f32 	%f1427, %f1397;
	mov.f32 	%f1428, %f1398;
	mov.u32 	%r1363, %r1334;
	mov.u32 	%r1364, %r1335;
	mov.u32 	%r1365, %r1336;
	mov.u32 	%r1366, %r1337;
	mov.u32 	%r1367, %r1338;
	mov.u32 	%r1368, %r1339;
	mov.u32 	%r1369, %r1426;
	mov.u32 	%r1370, %r1340;
	mov.u32 	%r1371, %r1341;
	mov.u32 	%r1372, %r1342;
	mov.u32 	%r1373, %r1343;
	mov.u32 	%r1374, %r1344;
	mov.u32 	%r1375, %r1345;
	mov.u32 	%r1376, %r1346;
	mov.u32 	%r1377, %r1347;
	mov.u32 	%r1378, %r1348;
	mov.u32 	%r1379, %r1349;
	mov.u32 	%r1380, %r1350;
	mov.u32 	%r1381, %r1351;
	mov.u32 	%r1382, %r1352;
	mov.u32 	%r1383, %r1353;
	mov.u32 	%r1384, %r1354;
	mov.u32 	%r1385, %r1355;
	mov.u32 	%r1386, %r1356;
	mov.u32 	%r1387, %r1357;
	mov.u32 	%r1388, %r1358;
	mov.u32 	%r1389, %r1359;
	mov.u32 	%r1390, %r1360;
	mov.u32 	%r1391, %r1361;
	@%p434 bra 	$L__BB9_491;
	setp.leu.f32 	%p435, %f1378, %f1463;
	mov.f32 	%f1400, %f1371;
	mov.f32 	%f1401, %f1372;
	mov.f32 	%f1402, %f1373;
	mov.f32 	%f1403, %f1374;
	mov.f32 	%f1404, %f1375;
	mov.f32 	%f1405, %f1376;
	mov.f32 	%f1406, %f1377;
	mov.f32 	%f1407, %f1463;
	mov.f32 	%f1408, %f1378;
	mov.f32 	%f1409, %f1379;
	mov.f32 	%f1410, %f1380;
	mov.f32 	%f1411, %f1381;
	mov.f32 	%f1412, %f1382;
	mov.f32 	%f1413, %f1383;
	mov.f32 	%f1414, %f1384;
	mov.f32 	%f1415, %f1385;
	mov.f32 	%f1416, %f1386;
	mov.f32 	%f1417, %f1387;
	mov.f32 	%f1418, %f1388;
	mov.f32 	%f1419, %f1389;
	mov.f32 	%f1420, %f1390;
	mov.f32 	%f1421, %f1391;
	mov.f32 	%f1422, %f1392;
	mov.f32 	%f1423, %f1393;
	mov.f32 	%f1424, %f1394;
	mov.f32 	%f1425, %f1395;
	mov.f32 	%f1426, %f1396;
	mov.f32 	%f1427, %f1397;
	mov.f32 	%f1428, %f1398;
	mov.u32 	%r1363, %r1334;
	mov.u32 	%r1364, %r1335;
	mov.u32 	%r1365, %r1336;
	mov.u32 	%r1366, %r1337;
	mov.u32 	%r1367, %r1338;
	mov.u32 	%r1368, %r1339;
	mov.u32 	%r1369, %r1340;
	mov.u32 	%r1370, %r1426;
	mov.u32 	%r1371, %r1341;
	mov.u32 	%r1372, %r1342;
	mov.u32 	%r1373, %r1343;
	mov.u32 	%r1374, %r1344;
	mov.u32 	%r1375, %r1345;
	mov.u32 	%r1376, %r1346;
	mov.u32 	%r1377, %r1347;
	mov.u32 	%r1378, %r1348;
	mov.u32 	%r1379, %r1349;
	mov.u32 	%r1380, %r1350;
	mov.u32 	%r1381, %r1351;
	mov.u32 	%r1382, %r1352;
	mov.u32 	%r1383, %r1353;
	mov.u32 	%r1384, %r1354;
	mov.u32 	%r1385, %r1355;
	mov.u32 	%r1386, %r1356;
	mov.u32 	%r1387, %r1357;
	mov.u32 	%r1388, %r1358;
	mov.u32 	%r1389, %r1359;
	mov.u32 	%r1390, %r1360;
	mov.u32 	%r1391, %r1361;
	@%p435 bra 	$L__BB9_491;
	setp.leu.f32 	%p436, %f1379, %f1463;
	mov.f32 	%f1400, %f1371;
	mov.f32 	%f1401, %f1372;
	mov.f32 	%f1402, %f1373;
	mov.f32 	%f1403, %f1374;
	mov.f32 	%f1404, %f1375;
	mov.f32 	%f1405, %f1376;
	mov.f32 	%f1406, %f1377;
	mov.f32 	%f1407, %f1378;
	mov.f32 	%f1408, %f1463;
	mov.f32 	%f1409, %f1379;
	mov.f32 	%f1410, %f1380;
	mov.f32 	%f1411, %f1381;
	mov.f32 	%f1412, %f1382;
	mov.f32 	%f1413, %f1383;
	mov.f32 	%f1414, %f1384;
	mov.f32 	%f1415, %f1385;
	mov.f32 	%f1416, %f1386;
	mov.f32 	%f1417, %f1387;
	mov.f32 	%f1418, %f1388;
	mov.f32 	%f1419, %f1389;
	mov.f32 	%f1420, %f1390;
	mov.f32 	%f1421, %f1391;
	mov.f32 	%f1422, %f1392;
	mov.f32 	%f1423, %f1393;
	mov.f32 	%f1424, %f1394;
	mov.f32 	%f1425, %f1395;
	mov.f32 	%f1426, %f1396;
	mov.f32 	%f1427, %f1397;
	mov.f32 	%f1428, %f1398;
	mov.u32 	%r1363, %r1334;
	mov.u32 	%r1364, %r1335;
	mov.u32 	%r1365, %r1336;
	mov.u32 	%r1366, %r1337;
	mov.u32 	%r1367, %r1338;
	mov.u32 	%r1368, %r1339;
	mov.u32 	%r1369, %r1340;
	mov.u32 	%r1370, %r1341;
	mov.u32 	%r1371, %r1426;
	mov.u32 	%r1372, %r1342;
	mov.u32 	%r1373, %r1343;
	mov.u32 	%r1374, %r1344;
	mov.u32 	%r1375, %r1345;
	mov.u32 	%r1376, %r1346;
	mov.u32 	%r1377, %r1347;
	mov.u32 	%r1378, %r1348;
	mov.u32 	%r1379, %r1349;
	mov.u32 	%r1380, %r1350;
	mov.u32 	%r1381, %r1351;
	mov.u32 	%r1382, %r1352;
	mov.u32 	%r1383, %r1353;
	mov.u32 	%r1384, %r1354;
	mov.u32 	%r1385, %r1355;
	mov.u32 	%r1386, %r1356;
	mov.u32 	%r1387, %r1357;
	mov.u32 	%r1388, %r1358;
	mov.u32 	%r1389, %r1359;
	mov.u32 	%r1390, %r1360;
	mov.u32 	%r1391, %r1361;
	@%p436 bra 	$L__BB9_491;
	setp.leu.f32 	%p437, %f1380, %f1463;
	mov.f32 	%f1400, %f1371;
	mov.f32 	%f1401, %f1372;
	mov.f32 	%f1402, %f1373;
	mov.f32 	%f1403, %f1374;
	mov.f32 	%f1404, %f1375;
	mov.f32 	%f1405, %f1376;
	mov.f32 	%f1406, %f1377;
	mov.f32 	%f1407, %f1378;
	mov.f32 	%f1408, %f1379;
	mov.f32 	%f1409, %f1463;
	mov.f32 	%f1410, %f1380;
	mov.f32 	%f1411, %f1381;
	mov.f32 	%f1412, %f1382;
	mov.f32 	%f1413, %f1383;
	mov.f32 	%f1414, %f1384;
	mov.f32 	%f1415, %f1385;
	mov.f32 	%f1416, %f1386;
	mov.f32 	%f1417, %f1387;
	mov.f32 	%f1418, %f1388;
	mov.f32 	%f1419, %f1389;
	mov.f32 	%f1420, %f1390;
	mov.f32 	%f1421, %f1391;
	mov.f32 	%f1422, %f1392;
	mov.f32 	%f1423, %f1393;
	mov.f32 	%f1424, %f1394;
	mov.f32 	%f1425, %f1395;
	mov.f32 	%f1426, %f1396;
	mov.f32 	%f1427, %f1397;
	mov.f32 	%f1428, %f1398;
	mov.u32 	%r1363, %r1334;
	mov.u32 	%r1364, %r1335;
	mov.u32 	%r1365, %r1336;
	mov.u32 	%r1366, %r1337;
	mov.u32 	%r1367, %r1338;
	mov.u32 	%r1368, %r1339;
	mov.u32 	%r1369, %r1340;
	mov.u32 	%r1370, %r1341;
	mov.u32 	%r1371, %r1342;
	mov.u32 	%r1372, %r1426;
	mov.u32 	%r1373, %r1343;
	mov.u32 	%r1374, %r1344;
	mov.u32 	%r1375, %r1345;
	mov.u32 	%r1376, %r1346;
	mov.u32 	%r1377, %r1347;
	mov.u32 	%r1378, %r1348;
	mov.u32 	%r1379, %r1349;
	mov.u32 	%r1380, %r1350;
	mov.u32 	%r1381, %r1351;
	mov.u32 	%r1382, %r1352;
	mov.u32 	%r1383, %r1353;
	mov.u32 	%r1384, %r1354;
	mov.u32 	%r1385, %r1355;
	mov.u32 	%r1386, %r1356;
	mov.u32 	%r1387, %r1357;
	mov.u32 	%r1388, %r1358;
	mov.u32 	%r1389, %r1359;
	mov.u32 	%r1390, %r1360;
	mov.u32 	%r1391, %r1361;
	@%p437 bra 	$L__BB9_491;
	setp.leu.f32 	%p438, %f1381, %f1463;
	mov.f32 	%f1400, %f1371;
	mov.f32 	%f1401, %f1372;
	mov.f32 	%f1402, %f1373;
	mov.f32 	%f1403, %f1374;
	mov.f32 	%f1404, %f1375;
	mov.f32 	%f1405, %f1376;
	mov.f32 	%f1406, %f1377;
	mov.f32 	%f1407, %f1378;
	mov.f32 	%f1408, %f1379;
	mov.f32 	%f1409, %f1380;
	mov.f32 	%f1410, %f1463;
	mov.f32 	%f1411, %f1381;
	mov.f32 	%f1412, %f1382;
	mov.f32 	%f1413, %f1383;
	mov.f32 	%f1414, %f1384;
	mov.f32 	%f1415, %f1385;
	mov.f32 	%f1416, %f1386;
	mov.f32 	%f1417, %f1387;
	mov.f32 	%f1418, %f1388;
	mov.f32 	%f1419, %f1389;
	mov.f32 	%f1420, %f1390;
	mov.f32 	%f1421, %f1391;
	mov.f32 	%f1422, %f1392;
	mov.f32 	%f1423, %f1393;
	mov.f32 	%f1424, %f1394;
	mov.f32 	%f1425, %f1395;
	mov.f32 	%f1426, %f1396;
	mov.f32 	%f1427, %f1397;
	mov.f32 	%f1428, %f1398;
	mov.u32 	%r1363, %r1334;
	mov.u32 	%r1364, %r1335;
	mov.u32 	%r1365, %r1336;
	mov.u32 	%r1366, %r1337;
	mov.u32 	%r1367, %r1338;
	mov.u32 	%r1368, %r1339;
	mov.u32 	%r1369, %r1340;
	mov.u32 	%r1370, %r1341;
	mov.u32 	%r1371, %r1342;
	mov.u32 	%r1372, %r1343;
	mov.u32 	%r1373, %r1426;
	mov.u32 	%r1374, %r1344;
	mov.u32 	%r1375, %r1345;
	mov.u32 	%r1376, %r1346;
	mov.u32 	%r1377, %r1347;
	mov.u32 	%r1378, %r1348;
	mov.u32 	%r1379, %r1349;
	mov.u32 	%r1380, %r1350;
	mov.u32 	%r1381, %r1351;
	mov.u32 	%r1382, %r1352;
	mov.u32 	%r1383, %r1353;
	mov.u32 	%r1384, %r1354;
	mov.u32 	%r1385, %r1355;
	mov.u32 	%r1386, %r1356;
	mov.u32 	%r1387, %r1357;
	mov.u32 	%r1388, %r1358;
	mov.u32 	%r1389, %r1359;
	mov.u32 	%r1390, %r1360;
	mov.u32 	%r1391, %r1361;
	@%p438 bra 	$L__BB9_491;
	setp.leu.f32 	%p439, %f1382, %f1463;
	mov.f32 	%f1400, %f1371;
	mov.f32 	%f1401, %f1372;
	mov.f32 	%f1402, %f1373;
	mov.f32 	%f1403, %f1374;
	mov.f32 	%f1404, %f1375;
	mov.f32 	%f1405, %f1376;
	mov.f32 	%f1406, %f1377;
	mov.f32 	%f1407, %f1378;
	mov.f32 	%f1408, %f1379;
	mov.f32 	%f1409, %f1380;
	mov.f32 	%f1410, %f1381;
	mov.f32 	%f1411, %f1463;
	mov.f32 	%f1412, %f1382;
	mov.f32 	%f1413, %f1383;
	mov.f32 	%f1414, %f1384;
	mov.f32 	%f1415, %f1385;
	mov.f32 	%f1416, %f1386;
	mov.f32 	%f1417, %f1387;
	mov.f32 	%f1418, %f1388;
	mov.f32 	%f1419, %f1389;
	mov.f32 	%f1420, %f1390;
	mov.f32 	%f1421, %f1391;
	mov.f32 	%f1422, %f1392;
	mov.f32 	%f1423, %f1393;
	mov.f32 	%f1424, %f1394;
	mov.f32 	%f1425, %f1395;
	mov.f32 	%f1426, %f1396;
	mov.f32 	%f1427, %f1397;
	mov.f32 	%f1428, %f1398;
	mov.u32 	%r1363, %r1334;
	mov.u32 	%r1364, %r1335;
	mov.u32 	%r1365, %r1336;
	mov.u32 	%r1366, %r1337;
	mov.u32 	%r1367, %r1338;
	mov.u32 	%r1368, %r1339;
	mov.u32 	%r1369, %r1340;
	mov.u32 	%r1370, %r1341;
	mov.u32 	%r1371, %r1342;
	mov.u32 	%r1372, %r1343;
	mov.u32 	%r1373, %r1344;
	mov.u32 	%r1374, %r1426;
	mov.u32 	%r1375, %r1345;
	mov.u32 	%r1376, %r1346;
	mov.u32 	%r1377, %r1347;
	mov.u32 	%r1378, %r1348;
	mov.u32 	%r1379, %r1349;
	mov.u32 	%r1380, %r1350;
	mov.u32 	%r1381, %r1351;
	mov.u32 	%r1382, %r1352;
	mov.u32 	%r1383, %r1353;
	mov.u32 	%r1384, %r1354;
	mov.u32 	%r1385, %r1355;
	mov.u32 	%r1386, %r1356;
	mov.u32 	%r1387, %r1357;
	mov.u32 	%r1388, %r1358;
	mov.u32 	%r1389, %r1359;
	mov.u32 	%r1390, %r1360;
	mov.u32 	%r1391, %r1361;
	@%p439 bra 	$L__BB9_491;
	setp.leu.f32 	%p440, %f1383, %f1463;
	mov.f32 	%f1400, %f1371;
	mov.f32 	%f1401, %f1372;
	mov.f32 	%f1402, %f1373;
	mov.f32 	%f1403, %f1374;
	mov.f32 	%f1404, %f1375;
	mov.f32 	%f1405, %f1376;
	mov.f32 	%f1406, %f1377;
	mov.f32 	%f1407, %f1378;
	mov.f32 	%f1408, %f1379;
	mov.f32 	%f1409, %f1380;
	mov.f32 	%f1410, %f1381;
	mov.f32 	%f1411, %f1382;
	mov.f32 	%f1412, %f1463;
	mov.f32 	%f1413, %f1383;
	mov.f32 	%f1414, %f1384;
	mov.f32 	%f1415, %f1385;
	mov.f32 	%f1416, %f1386;
	mov.f32 	%f1417, %f1387;
	mov.f32 	%f1418, %f1388;
	mov.f32 	%f1419, %f1389;
	mov.f32 	%f1420, %f1390;
	mov.f32 	%f1421, %f1391;
	mov.f32 	%f1422, %f1392;
	mov.f32 	%f1423, %f1393;
	mov.f32 	%f1424, %f1394;
	mov.f32 	%f1425, %f1395;
	mov.f32 	%f1426, %f1396;
	mov.f32 	%f1427, %f1397;
	mov.f32 	%f1428, %f1398;
	mov.u32 	%r1363, %r1334;
	mov.u32 	%r1364, %r1335;
	mov.u32 	%r1365, %r1336;
	mov.u32 	%r1366, %r1337;
	mov.u32 	%r1367, %r1338;
	mov.u32 	%r1368, %r1339;
	mov.u32 	%r1369, %r1340;
	mov.u32 	%r1370, %r1341;
	mov.u32 	%r1371, %r1342;
	mov.u32 	%r1372, %r1343;
	mov.u32 	%r1373, %r1344;
	mov.u32 	%r1374, %r1345;
	mov.u32 	%r1375, %r1426;
	mov.u32 	%r1376, %r1346;
	mov.u32 	%r1377, %r1347;
	mov.u32 	%r1378, %r1348;
	mov.u32 	%r1379, %r1349;
	mov.u32 	%r1380, %r1350;
	mov.u32 	%r1381, %r1351;
	mov.u32 	%r1382, %r1352;
	mov.u32 	%r1383, %r1353;
	mov.u32 	%r1384, %r1354;
	mov.u32 	%r1385, %r1355;
	mov.u32 	%r1386, %r1356;
	mov.u32 	%r1387, %r1357;
	mov.u32 	%r1388, %r1358;
	mov.u32 	%r1389, %r1359;
	mov.u32 	%r1390, %r1360;
	mov.u32 	%r1391, %r1361;
	@%p440 bra 	$L__BB9_491;
	setp.leu.f32 	%p441, %f1384, %f1463;
	mov.f32 	%f1400, %f1371;
	mov.f32 	%f1401, %f1372;
	mov.f32 	%f1402, %f1373;
	mov.f32 	%f1403, %f1374;
	mov.f32 	%f1404, %f1375;
	mov.f32 	%f1405, %f1376;
	mov.f32 	%f1406, %f1377;
	mov.f32 	%f1407, %f1378;
	mov.f32 	%f1408, %f1379;
	mov.f32 	%f1409, %f1380;
	mov.f32 	%f1410, %f1381;
	mov.f32 	%f1411, %f1382;
	mov.f32 	%f1412, %f1383;
	mov.f32 	%f1413, %f1463;
	mov.f32 	%f1414, %f1384;
	mov.f32 	%f1415, %f1385;
	mov.f32 	%f1416, %f1386;
	mov.f32 	%f1417, %f1387;
	mov.f32 	%f1418, %f1388;
	mov.f32 	%f1419, %f1389;
	mov.f32 	%f1420, %f1390;
	mov.f32 	%f1421, %f1391;
	mov.f32 	%f1422, %f1392;
	mov.f32 	%f1423, %f1393;
	mov.f32 	%f1424, %f1394;
	mov.f32 	%f1425, %f1395;
	mov.f32 	%f1426, %f1396;
	mov.f32 	%f1427, %f1397;
	mov.f32 	%f1428, %f1398;
	mov.u32 	%r1363, %r1334;
	mov.u32 	%r1364, %r1335;
	mov.u32 	%r1365, %r1336;
	mov.u32 	%r1366, %r1337;
	mov.u32 	%r1367, %r1338;
	mov.u32 	%r1368, %r1339;
	mov.u32 	%r1369, %r1340;
	mov.u32 	%r1370, %r1341;
	mov.u32 	%r1371, %r1342;
	mov.u32 	%r1372, %r1343;
	mov.u32 	%r1373, %r1344;
	mov.u32 	%r1374, %r1345;
	mov.u32 	%r1375, %r1346;
	mov.u32 	%r1376, %r1426;
	mov.u32 	%r1377, %r1347;
	mov.u32 	%r1378, %r1348;
	mov.u32 	%r1379, %r1349;
	mov.u32 	%r1380, %r1350;
	mov.u32 	%r1381, %r1351;
	mov.u32 	%r1382, %r1352;
	mov.u32 	%r1383, %r1353;
	mov.u32 	%r1384, %r1354;
	mov.u32 	%r1385, %r1355;
	mov.u32 	%r1386, %r1356;
	mov.u32 	%r1387, %r1357;
	mov.u32 	%r1388, %r1358;
	mov.u32 	%r1389, %r1359;
	mov.u32 	%r1390, %r1360;
	mov.u32 	%r1391, %r1361;
	@%p441 bra 	$L__BB9_491;
	setp.leu.f32 	%p442, %f1385, %f1463;
	mov.f32 	%f1400, %f1371;
	mov.f32 	%f1401, %f1372;
	mov.f32 	%f1402, %f1373;
	mov.f32 	%f1403, %f1374;
	mov.f32 	%f1404, %f1375;
	mov.f32 	%f1405, %f1376;
	mov.f32 	%f1406, %f1377;
	mov.f32 	%f1407, %f1378;
	mov.f32 	%f1408, %f1379;
	mov.f32 	%f1409, %f1380;
	mov.f32 	%f1410, %f1381;
	mov.f32 	%f1411, %f1382;
	mov.f32 	%f1412, %f1383;
	mov.f32 	%f1413, %f1384;
	mov.f32 	%f1414, %f1463;
	mov.f32 	%f1415, %f1385;
	mov.f32 	%f1416, %f1386;
	mov.f32 	%f1417, %f1387;
	mov.f32 	%f1418, %f1388;
	mov.f32 	%f1419, %f1389;
	mov.f32 	%f1420, %f1390;
	mov.f32 	%f1421, %f1391;
	mov.f32 	%f1422, %f1392;
	mov.f32 	%f1423, %f1393;
	mov.f32 	%f1424, %f1394;
	mov.f32 	%f1425, %f1395;
	mov.f32 	%f1426, %f1396;
	mov.f32 	%f1427, %f1397;
	mov.f32 	%f1428, %f1398;
	mov.u32 	%r1363, %r1334;
	mov.u32 	%r1364, %r1335;
	mov.u32 	%r1365, %r1336;
	mov.u32 	%r1366, %r1337;
	mov.u32 	%r1367, %r1338;
	mov.u32 	%r1368, %r1339;
	mov.u32 	%r1369, %r1340;
	mov.u32 	%r1370, %r1341;
	mov.u32 	%r1371, %r1342;
	mov.u32 	%r1372, %r1343;
	mov.u32 	%r1373, %r1344;
	mov.u32 	%r1374, %r1345;
	mov.u32 	%r1375, %r1346;
	mov.u32 	%r1376, %r1347;
	mov.u32 	%r1377, %r1426;
	mov.u32 	%r1378, %r1348;
	mov.u32 	%r1379, %r1349;
	mov.u32 	%r1380, %r1350;
	mov.u32 	%r1381, %r1351;
	mov.u32 	%r1382, %r1352;
	mov.u32 	%r1383, %r1353;
	mov.u32 	%r1384, %r1354;
	mov.u32 	%r1385, %r1355;
	mov.u32 	%r1386, %r1356;
	mov.u32 	%r1387, %r1357;
	mov.u32 	%r1388, %r1358;
	mov.u32 	%r1389, %r1359;
	mov.u32 	%r1390, %r1360;
	mov.u32 	%r1391, %r1361;
	@%p442 bra 	$L__BB9_491;
	setp.leu.f32 	%p443, %f1386, %f1463;
	mov.f32 	%f1400, %f1371;
	mov.f32 	%f1401, %f1372;
	mov.f32 	%f1402, %f1373;
	mov.f32 	%f1403, %f1374;
	mov.f32 	%f1404, %f1375;
	mov.f32 	%f1405, %f1376;
	mov.f32 	%f1406, %f1377;
	mov.f32 	%f1407, %f1378;
	mov.f32 	%f1408, %f1379;
	mov.f32 	%f1409, %f1380;
	mov.f32 	%f1410, %f1381;
	mov.f32 	%f1411, %f1382;
	mov.f32 	%f1412, %f1383;
	mov.f32 	%f1413, %f1384;
	mov.f32 	%f1414, %f1385;
	mov.f32 	%f1415, %f1463;
	mov.f32 	%f1416, %f1386;
	mov.f32 	%f1417, %f1387;
	mov.f32 	%f1418, %f1388;
	mov.f32 	%f1419, %f1389;
	mov.f32 	%f1420, %f1390;
	mov.f32 	%f1421, %f1391;
	mov.f32 	%f1422, %f1392;
	mov.f32 	%f1423, %f1393;
	mov.f32 	%f1424, %f1394;
	mov.f32 	%f1425, %f1395;
	mov.f32 	%f1426, %f1396;
	mov.f32 	%f1427, %f1397;
	mov.f32 	%f1428, %f1398;
	mov.u32 	%r1363, %r1334;
	mov.u32 	%r1364, %r1335;
	mov.u32 	%r1365, %r1336;
	mov.u32 	%r1366, %r1337;
	mov.u32 	%r1367, %r1338;
	mov.u32 	%r1368, %r1339;
	mov.u32 	%r1369, %r1340;
	mov.u32 	%r1370, %r1341;
	mov.u32 	%r1371, %r1342;
	mov.u32 	%r1372, %r1343;
	mov.u32 	%r1373, %r1344;
	mov.u32 	%r1374, %r1345;
	mov.u32 	%r1375, %r1346;
	mov.u32 	%r1376, %r1347;
	mov.u32 	%r1377, %r1348;
	mov.u32 	%r1378, %r1426;
	mov.u32 	%r1379, %r1349;
	mov.u32 	%r1380, %r1350;
	mov.u32 	%r1381, %r1351;
	mov.u32 	%r1382, %r1352;
	mov.u32 	%r1383, %r1353;
	mov.u32 	%r1384, %r1354;
	mov.u32 	%r1385, %r1355;
	mov.u32 	%r1386, %r1356;
	mov.u32 	%r1387, %r1357;
	mov.u32 	%r1388, %r1358;
	mov.u32 	%r1389, %r1359;
	mov.u32 	%r1390, %r1360;
	mov.u32 	%r1391, %r1361;
	@%p443 bra 	$L__BB9_491;
	setp.leu.f32 	%p444, %f1387, %f1463;
	mov.f32 	%f1400, %f1371;
	mov.f32 	%f1401, %f1372;
	mov.f32 	%f1402, %f1373;
	mov.f32 	%f1403, %f1374;
	mov.f32 	%f1404, %f1375;
	mov.f32 	%f1405, %f1376;
	mov.f32 	%f1406, %f1377;
	mov.f32 	%f1407, %f1378;
	mov.f32 	%f1408, %f1379;
	mov.f32 	%f1409, %f1380;
	mov.f32 	%f1410, %f1381;
	mov.f32 	%f1411, %f1382;
	mov.f32 	%f1412, %f1383;
	mov.f32 	%f1413, %f1384;
	mov.f32 	%f1414, %f1385;
	mov.f32 	%f1415, %f1386;
	mov.f32 	%f1416, %f1463;
	mov.f32 	%f1417, %f1387;
	mov.f32 	%f1418, %f1388;
	mov.f32 	%f1419, %f1389;
	mov.f32 	%f1420, %f1390;
	mov.f32 	%f1421, %f1391;
	mov.f32 	%f1422, %f1392;
	mov.f32 	%f1423, %f1393;
	mov.f32 	%f1424, %f1394;
	mov.f32 	%f1425, %f1395;
	mov.f32 	%f1426, %f1396;
	mov.f32 	%f1427, %f1397;
	mov.f32 	%f1428, %f1398;
	mov.u32 	%r1363, %r1334;
	mov.u32 	%r1364, %r1335;
	mov.u32 	%r1365, %r1336;
	mov.u32 	%r1366, %r1337;
	mov.u32 	%r1367, %r1338;
	mov.u32 	%r1368, %r1339;
	mov.u32 	%r1369, %r1340;
	mov.u32 	%r1370, %r1341;
	mov.u32 	%r1371, %r1342;
	mov.u32 	%r1372, %r1343;
	mov.u32 	%r1373, %r1344;
	mov.u32 	%r1374, %r1345;
	mov.u32 	%r1375, %r1346;
	mov.u32 	%r1376, %r1347;
	mov.u32 	%r1377, %r1348;
	mov.u32 	%r1378, %r1349;
	mov.u32 	%r1379, %r1426;
	mov.u32 	%r1380, %r1350;
	mov.u32 	%r1381, %r1351;
	mov.u32 	%r1382, %r1352;
	mov.u32 	%r1383, %r1353;
	mov.u32 	%r1384, %r1354;
	mov.u32 	%r1385, %r1355;
	mov.u32 	%r1386, %r1356;
	mov.u32 	%r1387, %r1357;
	mov.u32 	%r1388, %r1358;
	mov.u32 	%r1389, %r1359;
	mov.u32 	%r1390, %r1360;
	mov.u32 	%r1391, %r1361;
	@%p444 bra 	$L__BB9_491;
	setp.leu.f32 	%p445, %f1388, %f1463;
	mov.f32 	%f1400, %f1371;
	mov.f32 	%f1401, %f1372;
	mov.f32 	%f1402, %f1373;
	mov.f32 	%f1403, %f1374;
	mov.f32 	%f1404, %f1375;
	mov.f32 	%f1405, %f1376;
	mov.f32 	%f1406, %f1377;
	mov.f32 	%f1407, %f1378;
	mov.f32 	%f1408, %f1379;
	mov.f32 	%f1409, %f1380;
	mov.f32 	%f1410, %f1381;
	mov.f32 	%f1411, %f1382;
	mov.f32 	%f1412, %f1383;
	mov.f32 	%f1413, %f1384;
	mov.f32 	%f1414, %f1385;
	mov.f32 	%f1415, %f1386;
	mov.f32 	%f1416, %f1387;
	mov.f32 	%f1417, %f1463;
	mov.f32 	%f1418, %f1388;
	mov.f32 	%f1419, %f1389;
	mov.f32 	%f1420, %f1390;
	mov.f32 	%f1421, %f1391;
	mov.f32 	%f1422, %f1392;
	mov.f32 	%f1423, %f1393;
	mov.f32 	%f1424, %f1394;
	mov.f32 	%f1425, %f1395;
	mov.f32 	%f1426, %f1396;
	mov.f32 	%f1427, %f1397;
	mov.f32 	%f1428, %f1398;
	mov.u32 	%r1363, %r1334;
	mov.u32 	%r1364, %r1335;
	mov.u32 	%r1365, %r1336;
	mov.u32 	%r1366, %r1337;
	mov.u32 	%r1367, %r1338;
	mov.u32 	%r1368, %r1339;
	mov.u32 	%r1369, %r1340;
	mov.u32 	%r1370, %r1341;
	mov.u32 	%r1371, %r1342;
	mov.u32 	%r1372, %r1343;
	mov.u32 	%r1373, %r1344;
	mov.u32 	%r1374, %r1345;
	mov.u32 	%r1375, %r1346;
	mov.u32 	%r1376, %r1347;
	mov.u32 	%r1377, %r1348;
	mov.u32 	%r1378, %r1349;
	mov.u32 	%r1379, %r1350;
	mov.u32 	%r1380, %r1426;
	mov.u32 	%r1381, %r1351;
	mov.u32 	%r1382, %r1352;
	mov.u32 	%r1383, %r1353;
	mov.u32 	%r1384, %r1354;
	mov.u32 	%r1385, %r1355;
	mov.u32 	%r1386, %r1356;
	mov.u32 	%r1387, %r1357;
	mov.u32 	%r1388, %r1358;
	mov.u32 	%r1389, %r1359;
	mov.u32 	%r1390, %r1360;
	mov.u32 	%r1391, %r1361;
	@%p445 bra 	$L__BB9_491;
	setp.leu.f32 	%p446, %f1389, %f1463;
	mov.f32 	%f1400, %f1371;
	mov.f32 	%f1401, %f1372;
	mov.f32 	%f1402, %f1373;
	mov.f32 	%f1403, %f1374;
	mov.f32 	%f1404, %f1375;
	mov.f32 	%f1405, %f1376;
	mov.f32 	%f1406, %f1377;
	mov.f32 	%f1407, %f1378;
	mov.f32 	%f1408, %f1379;
	mov.f32 	%f1409, %f1380;
	mov.f32 	%f1410, %f1381;
	mov.f32 	%f1411, %f1382;
	mov.f32 	%f1412, %f1383;
	mov.f32 	%f1413, %f1384;
	mov.f32 	%f1414, %f1385;
	mov.f32 	%f1415, %f1386;
	mov.f32 	%f1416, %f1387;
	mov.f32 	%f1417, %f1388;
	mov.f32 	%f1418, %f1463;
	mov.f32 	%f1419, %f1389;
	mov.f32 	%f1420, %f1390;
	mov.f32 	%f1421, %f1391;
	mov.f32 	%f1422, %f1392;
	mov.f32 	%f1423, %f1393;
	mov.f32 	%f1424, %f1394;
	mov.f32 	%f1425, %f1395;
	mov.f32 	%f1426, %f1396;
	mov.f32 	%f1427, %f1397;
	mov.f32 	%f1428, %f1398;
	mov.u32 	%r1363, %r1334;
	mov.u32 	%r1364, %r1335;
	mov.u32 	%r1365, %r1336;
	mov.u32 	%r1366, %r1337;
	mov.u32 	%r1367, %r1338;
	mov.u32 	%r1368, %r1339;
	mov.u32 	%r1369, %r1340;
	mov.u32 	%r1370, %r1341;
	mov.u32 	%r1371, %r1342;
	mov.u32 	%r1372, %r1343;
	mov.u32 	%r1373, %r1344;
	mov.u32 	%r1374, %r1345;
	mov.u32 	%r1375, %r1346;
	mov.u32 	%r1376, %r1347;
	mov.u32 	%r1377, %r1348;
	mov.u32 	%r1378, %r1349;
	mov.u32 	%r1379, %r1350;
	mov.u32 	%r1380, %r1351;
	mov.u32 	%r1381, %r1426;
	mov.u32 	%r1382, %r1352;
	mov.u32 	%r1383, %r1353;
	mov.u32 	%r1384, %r1354;
	mov.u32 	%r1385, %r1355;
	mov.u32 	%r1386, %r1356;
	mov.u32 	%r1387, %r1357;
	mov.u32 	%r1388, %r1358;
	mov.u32 	%r1389, %r1359;
	mov.u32 	%r1390, %r1360;
	mov.u32 	%r1391, %r1361;
	@%p446 bra 	$L__BB9_491;
	setp.leu.f32 	%p447, %f1390, %f1463;
	mov.f32 	%f1400, %f1371;
	mov.f32 	%f1401, %f1372;
	mov.f32 	%f1402, %f1373;
	mov.f32 	%f1403, %f1374;
	mov.f32 	%f1404, %f1375;
	mov.f32 	%f1405, %f1376;
	mov.f32 	%f1406, %f1377;
	mov.f32 	%f1407, %f1378;
	mov.f32 	%f1408, %f1379;
	mov.f32 	%f1409, %f1380;
	mov.f32 	%f1410, %f1381;
	mov.f32 	%f1411, %f1382;
	mov.f32 	%f1412, %f1383;
	mov.f32 	%f1413, %f1384;
	mov.f32 	%f1414, %f1385;
	mov.f32 	%f1415, %f1386;
	mov.f32 	%f1416, %f1387;
	mov.f32 	%f1417, %f1388;
	mov.f32 	%f1418, %f1389;
	mov.f32 	%f1419, %f1463;
	mov.f32 	%f1420, %f1390;
	mov.f32 	%f1421, %f1391;
	mov.f32 	%f1422, %f1392;
	mov.f32 	%f1423, %f1393;
	mov.f32 	%f1424, %f1394;
	mov.f32 	%f1425, %f1395;
	mov.f32 	%f1426, %f1396;
	mov.f32 	%f1427, %f1397;
	mov.f32 	%f1428, %f1398;
	mov.u32 	%r1363, %r1334;
	mov.u32 	%r1364, %r1335;
	mov.u32 	%r1365, %r1336;
	mov.u32 	%r1366, %r1337;
	mov.u32 	%r1367, %r1338;
	mov.u32 	%r1368, %r1339;
	mov.u32 	%r1369, %r1340;
	mov.u32 	%r1370, %r1341;
	mov.u32 	%r1371, %r1342;
	mov.u32 	%r1372, %r1343;
	mov.u32 	%r1373, %r1344;
	mov.u32 	%r1374, %r1345;
	mov.u32 	%r1375, %r1346;
	mov.u32 	%r1376, %r1347;
	mov.u32 	%r1377, %r1348;
	mov.u32 	%r1378, %r1349;
	mov.u32 	%r1379, %r1350;
	mov.u32 	%r1380, %r1351;
	mov.u32 	%r1381, %r1352;
	mov.u32 	%r1382, %r1426;
	mov.u32 	%r1383, %r1353;
	mov.u32 	%r1384, %r1354;
	mov.u32 	%r1385, %r1355;
	mov.u32 	%r1386, %r1356;
	mov.u32 	%r1387, %r1357;
	mov.u32 	%r1388, %r1358;
	mov.u32 	%r1389, %r1359;
	mov.u32 	%r1390, %r1360;
	mov.u32 	%r1391, %r1361;
	@%p447 bra 	$L__BB9_491;
	setp.leu.f32 	%p448, %f1391, %f1463;
	mov.f32 	%f1400, %f1371;
	mov.f32 	%f1401, %f1372;
	mov.f32 	%f1402, %f1373;
	mov.f32 	%f1403, %f1374;
	mov.f32 	%f1404, %f1375;
	mov.f32 	%f1405, %f1376;
	mov.f32 	%f1406, %f1377;
	mov.f32 	%f1407, %f1378;
	mov.f32 	%f1408, %f1379;
	mov.f32 	%f1409, %f1380;
	mov.f32 	%f1410, %f1381;
	mov.f32 	%f1411, %f1382;
	mov.f32 	%f1412, %f1383;
	mov.f32 	%f1413, %f1384;
	mov.f32 	%f1414, %f1385;
	mov.f32 	%f1415, %f1386;
	mov.f32 	%f1416, %f1387;
	mov.f32 	%f1417, %f1388;
	mov.f32 	%f1418, %f1389;
	mov.f32 	%f1419, %f1390;
	mov.f32 	%f1420, %f1463;
	mov.f32 	%f1421, %f1391;
	mov.f32 	%f1422, %f1392;
	mov.f32 	%f1423, %f1393;
	mov.f32 	%f1424, %f1394;
	mov.f32 	%f1425, %f1395;
	mov.f32 	%f1426, %f1396;
	mov.f32 	%f1427, %f1397;
	mov.f32 	%f1428, %f1398;
	mov.u32 	%r1363, %r1334;
	mov.u32 	%r1364, %r1335;
	mov.u32 	%r1365, %r1336;
	mov.u32 	%r1366, %r1337;
	mov.u32 	%r1367, %r1338;
	mov.u32 	%r1368, %r1339;
	mov.u32 	%r1369, %r1340;
	mov.u32 	%r1370, %r1341;
	mov.u32 	%r1371, %r1342;
	mov.u32 	%r1372, %r1343;
	mov.u32 	%r1373, %r1344;
	mov.u32 	%r1374, %r1345;
	mov.u32 	%r1375, %r1346;
	mov.u32 	%r1376, %r1347;
	mov.u32 	%r1377, %r1348;
	mov.u32 	%r1378, %r1349;
	mov.u32 	%r1379, %r1350;
	mov.u32 	%r1380, %r1351;
	mov.u32 	%r1381, %r1352;
	mov.u32 	%r1382, %r1353;
	mov.u32 	%r1383, %r1426;
	mov.u32 	%r1384, %r1354;
	mov.u32 	%r1385, %r1355;
	mov.u32 	%r1386, %r1356;
	mov.u32 	%r1387, %r1357;
	mov.u32 	%r1388, %r1358;
	mov.u32 	%r1389, %r1359;
	mov.u32 	%r1390, %r1360;
	mov.u32 	%r1391, %r1361;
	@%p448 bra 	$L__BB9_491;
	setp.leu.f32 	%p449, %f1392, %f1463;
	mov.f32 	%f1400, %f1371;
	mov.f32 	%f1401, %f1372;
	mov.f32 	%f1402, %f1373;
	mov.f32 	%f1403, %f1374;
	mov.f32 	%f1404, %f1375;
	mov.f32 	%f1405, %f1376;
	mov.f32 	%f1406, %f1377;
	mov.f32 	%f1407, %f1378;
	mov.f32 	%f1408, %f1379;
	mov.f32 	%f1409, %f1380;
	mov.f32 	%f1410, %f1381;
	mov.f32 	%f1411, %f1382;
	mov.f32 	%f1412, %f1383;
	mov.f32 	%f1413, %f1384;
	mov.f32 	%f1414, %f1385;
	mov.f32 	%f1415, %f1386;
	mov.f32 	%f1416, %f1387;
	mov.f32 	%f1417, %f1388;
	mov.f32 	%f1418, %f1389;
	mov.f32 	%f1419, %f1390;
	mov.f32 	%f1420, %f1391;
	mov.f32 	%f1421, %f1463;
	mov.f32 	%f1422, %f1392;
	mov.f32 	%f1423, %f1393;
	mov.f32 	%f1424, %f1394;
	mov.f32 	%f1425, %f1395;
	mov.f32 	%f1426, %f1396;
	mov.f32 	%f1427, %f1397;
	mov.f32 	%f1428, %f1398;
	mov.u32 	%r1363, %r1334;
	mov.u32 	%r1364, %r1335;
	mov.u32 	%r1365, %r1336;
	mov.u32 	%r1366, %r1337;
	mov.u32 	%r1367, %r1338;
	mov.u32 	%r1368, %r1339;
	mov.u32 	%r1369, %r1340;
	mov.u32 	%r1370, %r1341;
	mov.u32 	%r1371, %r1342;
	mov.u32 	%r1372, %r1343;
	mov.u32 	%r1373, %r1344;
	mov.u32 	%r1374, %r1345;
	mov.u32 	%r1375, %r1346;
	mov.u32 	%r1376, %r1347;
	mov.u32 	%r1377, %r1348;
	mov.u32 	%r1378, %r1349;
	mov.u32 	%r1379, %r1350;
	mov.u32 	%r1380, %r1351;
	mov.u32 	%r1381, %r1352;
	mov.u32 	%r1382, %r1353;
	mov.u32 	%r1383, %r1354;
	mov.u32 	%r1384, %r1426;
	mov.u32 	%r1385, %r1355;
	mov.u32 	%r1386, %r1356;
	mov.u32 	%r1387, %r1357;
	mov.u32 	%r1388, %r1358;
	mov.u32 	%r1389, %r1359;
	mov.u32 	%r1390, %r1360;
	mov.u32 	%r1391, %r1361;
	@%p449 bra 	$L__BB9_491;
	setp.leu.f32 	%p450, %f1393, %f1463;
	mov.f32 	%f1400, %f1371;
	mov.f32 	%f1401, %f1372;
	mov.f32 	%f1402, %f1373;
	mov.f32 	%f1403, %f1374;
	mov.f32 	%f1404, %f1375;
	mov.f32 	%f1405, %f1376;
	mov.f32 	%f1406, %f1377;
	mov.f32 	%f1407, %f1378;
	mov.f32 	%f1408, %f1379;
	mov.f32 	%f1409, %f1380;
	mov.f32 	%f1410, %f1381;
	mov.f32 	%f1411, %f1382;
	mov.f32 	%f1412, %f1383;
	mov.f32 	%f1413, %f1384;
	mov.f32 	%f1414, %f1385;
	mov.f32 	%f1415, %f1386;
	mov.f32 	%f1416, %f1387;
	mov.f32 	%f1417, %f1388;
	mov.f32 	%f1418, %f1389;
	mov.f32 	%f1419, %f1390;
	mov.f32 	%f1420, %f1391;
	mov.f32 	%f1421, %f1392;
	mov.f32 	%f1422, %f1463;
	mov.f32 	%f1423, %f1393;
	mov.f32 	%f1424, %f1394;
	mov.f32 	%f1425, %f1395;
	mov.f32 	%f1426, %f1396;
	mov.f32 	%f1427, %f1397;
	mov.f32 	%f1428, %f1398;
	mov.u32 	%r1363, %r1334;
	mov.u32 	%r1364, %r1335;
	mov.u32 	%r1365, %r1336;
	mov.u32 	%r1366, %r1337;
	mov.u32 	%r1367, %r1338;
	mov.u32 	%r1368, %r1339;
	mov.u32 	%r1369, %r1340;
	mov.u32 	%r1370, %r1341;
	mov.u32 	%r1371, %r1342;
	mov.u32 	%r1372, %r1343;
	mov.u32 	%r1373, %r1344;
	mov.u32 	%r1374, %r1345;
	mov.u32 	%r1375, %r1346;
	mov.u32 	%r1376, %r1347;
	mov.u32 	%r1377, %r1348;
	mov.u32 	%r1378, %r1349;
	mov.u32 	%r1379, %r1350;
	mov.u32 	%r1380, %r1351;
	mov.u32 	%r1381, %r1352;
	mov.u32 	%r1382, %r1353;
	mov.u32 	%r1383, %r1354;
	mov.u32 	%r1384, %r1355;
	mov.u32 	%r1385, %r1426;
	mov.u32 	%r1386, %r1356;
	mov.u32 	%r1387, %r1357;
	mov.u32 	%r1388, %r1358;
	mov.u32 	%r1389, %r1359;
	mov.u32 	%r1390, %r1360;
	mov.u32 	%r1391, %r1361;
	@%p450 bra 	$L__BB9_491;
	setp.leu.f32 	%p451, %f1394, %f1463;
	mov.f32 	%f1400, %f1371;
	mov.f32 	%f1401, %f1372;
	mov.f32 	%f1402, %f1373;
	mov.f32 	%f1403, %f1374;
	mov.f32 	%f1404, %f1375;
	mov.f32 	%f1405, %f1376;
	mov.f32 	%f1406, %f1377;
	mov.f32 	%f1407, %f1378;
	mov.f32 	%f1408, %f1379;
	mov.f32 	%f1409, %f1380;
	mov.f32 	%f1410, %f1381;
	mov.f32 	%f1411, %f1382;
	mov.f32 	%f1412, %f1383;
	mov.f32 	%f1413, %f1384;
	mov.f32 	%f1414, %f1385;
	mov.f32 	%f1415, %f1386;
	mov.f32 	%f1416, %f1387;
	mov.f32 	%f1417, %f1388;
	mov.f32 	%f1418, %f1389;
	mov.f32 	%f1419, %f1390;
	mov.f32 	%f1420, %f1391;
	mov.f32 	%f1421, %f1392;
	mov.f32 	%f1422, %f1393;
	mov.f32 	%f1423, %f1463;
	mov.f32 	%f1424, %f1394;
	mov.f32 	%f1425, %f1395;
	mov.f32 	%f1426, %f1396;
	mov.f32 	%f1427, %f1397;
	mov.f32 	%f1428, %f1398;
	mov.u32 	%r1363, %r1334;
	mov.u32 	%r1364, %r1335;
	mov.u32 	%r1365, %r1336;
	mov.u32 	%r1366, %r1337;
	mov.u32 	%r1367, %r1338;
	mov.u32 	%r1368, %r1339;
	mov.u32 	%r1369, %r1340;
	mov.u32 	%r1370, %r1341;
	mov.u32 	%r1371, %r1342;
	mov.u32 	%r1372, %r1343;
	mov.u32 	%r1373, %r1344;
	mov.u32 	%r1374, %r1345;
	mov.u32 	%r1375, %r1346;
	mov.u32 	%r1376, %r1347;
	mov.u32 	%r1377, %r1348;
	mov.u32 	%r1378, %r1349;
	mov.u32 	%r1379, %r1350;
	mov.u32 	%r1380, %r1351;
	mov.u32 	%r1381, %r1352;
	mov.u32 	%r1382, %r1353;
	mov.u32 	%r1383, %r1354;
	mov.u32 	%r1384, %r1355;
	mov.u32 	%r1385, %r1356;
	mov.u32 	%r1386, %r1426;
	mov.u32 	%r1387, %r1357;
	mov.u32 	%r1388, %r1358;
	mov.u32 	%r1389, %r1359;
	mov.u32 	%r1390, %r1360;
	mov.u32 	%r1391, %r1361;
	@%p451 bra 	$L__BB9_491;
	setp.leu.f32 	%p452, %f1395, %f1463;
	mov.f32 	%f1400, %f1371;
	mov.f32 	%f1401, %f1372;
	mov.f32 	%f1402, %f1373;
	mov.f32 	%f1403, %f1374;
	mov.f32 	%f1404, %f1375;
	mov.f32 	%f1405, %f1376;
	mov.f32 	%f1406, %f1377;
	mov.f32 	%f1407, %f1378;
	mov.f32 	%f1408, %f1379;
	mov.f32 	%f1409, %f1380;
	mov.f32 	%f1410, %f1381;
	mov.f32 	%f1411, %f1382;
	mov.f32 	%f1412, %f1383;
	mov.f32 	%f1413, %f1384;
	mov.f32 	%f1414, %f1385;
	mov.f32 	%f1415, %f1386;
	mov.f32 	%f1416, %f1387;
	mov.f32 	%f1417, %f1388;
	mov.f32 	%f1418, %f1389;
	mov.f32 	%f1419, %f1390;
	mov.f32 	%f1420, %f1391;
	mov.f32 	%f1421, %f1392;
	mov.f32 	%f1422, %f1393;
	mov.f32 	%f1423, %f1394;
	mov.f32 	%f1424, %f1463;
	mov.f32 	%f1425, %f1395;
	mov.f32 	%f1426, %f1396;
	mov.f32 	%f1427, %f1397;
	mov.f32 	%f1428, %f1398;
	mov.u32 	%r1363, %r1334;
	mov.u32 	%r1364, %r1335;
	mov.u32 	%r1365, %r1336;
	mov.u32 	%r1366, %r1337;
	mov.u32 	%r1367, %r1338;
	mov.u32 	%r1368, %r1339;
	mov.u32 	%r1369, %r1340;
	mov.u32 	%r1370, %r1341;
	mov.u32 	%r1371, %r1342;
	mov.u32 	%r1372, %r1343;
	mov.u32 	%r1373, %r1344;
	mov.u32 	%r1374, %r1345;
	mov.u32 	%r1375, %r1346;
	mov.u32 	%r1376, %r1347;
	mov.u32 	%r1377, %r1348;
	mov.u32 	%r1378, %r1349;
	mov.u32 	%r1379, %r1350;
	mov.u32 	%r1380, %r1351;
	mov.u32 	%r1381, %r1352;
	mov.u32 	%r1382, %r1353;
	mov.u32 	%r1383, %r1354;
	mov.u32 	%r1384, %r1355;
	mov.u32 	%r1385, %r1356;
	mov.u32 	%r1386, %r1357;
	mov.u32 	%r1387, %r1426;
	mov.u32 	%r1388, %r1358;
	mov.u32 	%r1389, %r1359;
	mov.u32 	%r1390, %r1360;
	mov.u32 	%r1391, %r1361;
	@%p452 bra 	$L__BB9_491;
	setp.leu.f32 	%p453, %f1396, %f1463;
	mov.f32 	%f1400, %f1371;
	mov.f32 	%f1401, %f1372;
	mov.f32 	%f1402, %f1373;
	mov.f32 	%f1403, %f1374;
	mov.f32 	%f1404, %f1375;
	mov.f32 	%f1405, %f1376;
	mov.f32 	%f1406, %f1377;
	mov.f32 	%f1407, %f1378;
	mov.f32 	%f1408, %f1379;
	mov.f32 	%f1409, %f1380;
	mov.f32 	%f1410, %f1381;
	mov.f32 	%f1411, %f1382;
	mov.f32 	%f1412, %f1383;
	mov.f32 	%f1413, %f1384;
	mov.f32 	%f1414, %f1385;
	mov.f32 	%f1415, %f1386;
	mov.f32 	%f1416, %f1387;
	mov.f32 	%f1417, %f1388;
	mov.f32 	%f1418, %f1389;
	mov.f32 	%f1419, %f1390;
	mov.f32 	%f1420, %f1391;
	mov.f32 	%f1421, %f1392;
	mov.f32 	%f1422, %f1393;
	mov.f32 	%f1423, %f1394;
	mov.f32 	%f1424, %f1395;
	mov.f32 	%f1425, %f1463;
	mov.f32 	%f1426, %f1396;
	mov.f32 	%f1427, %f1397;
	mov.f32 	%f1428, %f1398;
	mov.u32 	%r1363, %r1334;
	mov.u32 	%r1364, %r1335;
	mov.u32 	%r1365, %r1336;
	mov.u32 	%r1366, %r1337;
	mov.u32 	%r1367, %r1338;
	mov.u32 	%r1368, %r1339;
	mov.u32 	%r1369, %r1340;
	mov.u32 	%r1370, %r1341;
	mov.u32 	%r1371, %r1342;
	mov.u32 	%r1372, %r1343;
	mov.u32 	%r1373, %r1344;
	mov.u32 	%r1374, %r1345;
	mov.u32 	%r1375, %r1346;
	mov.u32 	%r1376, %r1347;
	mov.u32 	%r1377, %r1348;
	mov.u32 	%r1378, %r1349;
	mov.u32 	%r1379, %r1350;
	mov.u32 	%r1380, %r1351;
	mov.u32 	%r1381, %r1352;
	mov.u32 	%r1382, %r1353;
	mov.u32 	%r1383, %r1354;
	mov.u32 	%r1384, %r1355;
	mov.u32 	%r1385, %r1356;
	mov.u32 	%r1386, %r1357;
	mov.u32 	%r1387, %r1358;
	mov.u32 	%r1388, %r1426;
	mov.u32 	%r1389, %r1359;
	mov.u32 	%r1390, %r1360;
	mov.u32 	%r1391, %r1361;
	@%p453 bra 	$L__BB9_491;
	setp.leu.f32 	%p454, %f1397, %f1463;
	mov.f32 	%f1400, %f1371;
	mov.f32 	%f1401, %f1372;
	mov.f32 	%f1402, %f1373;
	mov.f32 	%f1403, %f1374;
	mov.f32 	%f1404, %f1375;
	mov.f32 	%f1405, %f1376;
	mov.f32 	%f1406, %f1377;
	mov.f32 	%f1407, %f1378;
	mov.f32 	%f1408, %f1379;
	mov.f32 	%f1409, %f1380;
	mov.f32 	%f1410, %f1381;
	mov.f32 	%f1411, %f1382;
	mov.f32 	%f1412, %f1383;
	mov.f32 	%f1413, %f1384;
	mov.f32 	%f1414, %f1385;
	mov.f32 	%f1415, %f1386;
	mov.f32 	%f1416, %f1387;
	mov.f32 	%f1417, %f1388;
	mov.f32 	%f1418, %f1389;
	mov.f32 	%f1419, %f1390;
	mov.f32 	%f1420, %f1391;
	mov.f32 	%f1421, %f1392;
	mov.f32 	%f1422, %f1393;
	mov.f32 	%f1423, %f1394;
	mov.f32 	%f1424, %f1395;
	mov.f32 	%f1425, %f1396;
	mov.f32 	%f1426, %f1463;
	mov.f32 	%f1427, %f1397;
	mov.f32 	%f1428, %f1398;
	mov.u32 	%r1363, %r1334;
	mov.u32 	%r1364, %r1335;
	mov.u32 	%r1365, %r1336;
	mov.u32 	%r1366, %r1337;
	mov.u32 	%r1367, %r1338;
	mov.u32 	%r1368, %r1339;
	mov.u32 	%r1369, %r1340;
	mov.u32 	%r1370, %r1341;
	mov.u32 	%r1371, %r1342;
	mov.u32 	%r1372, %r1343;
	mov.u32 	%r1373, %r1344;
	mov.u32 	%r1374, %r1345;
	mov.u32 	%r1375, %r1346;
	mov.u32 	%r1376, %r1347;
	mov.u32 	%r1377, %r1348;
	mov.u32 	%r1378, %r1349;
	mov.u32 	%r1379, %r1350;
	mov.u32 	%r1380, %r1351;
	mov.u32 	%r1381, %r1352;
	mov.u32 	%r1382, %r1353;
	mov.u32 	%r1383, %r1354;
	mov.u32 	%r1384, %r1355;
	mov.u32 	%r1385, %r1356;
	mov.u32 	%r1386, %r1357;
	mov.u32 	%r1387, %r1358;
	mov.u32 	%r1388, %r1359;
	mov.u32 	%r1389, %r1426;
	mov.u32 	%r1390, %r1360;
	mov.u32 	%r1391, %r1361;
	@%p454 bra 	$L__BB9_491;
	setp.leu.f32 	%p455, %f1398, %f1463;
	mov.f32 	%f1400, %f1371;
	mov.f32 	%f1401, %f1372;
	mov.f32 	%f1402, %f1373;
	mov.f32 	%f1403, %f1374;
	mov.f32 	%f1404, %f1375;
	mov.f32 	%f1405, %f1376;
	mov.f32 	%f1406, %f1377;
	mov.f32 	%f1407, %f1378;
	mov.f32 	%f1408, %f1379;
	mov.f32 	%f1409, %f1380;
	mov.f32 	%f1410, %f1381;
	mov.f32 	%f1411, %f1382;
	mov.f32 	%f1412, %f1383;
	mov.f32 	%f1413, %f1384;
	mov.f32 	%f1414, %f1385;
	mov.f32 	%f1415, %f1386;
	mov.f32 	%f1416, %f1387;
	mov.f32 	%f1417, %f1388;
	mov.f32 	%f1418, %f1389;
	mov.f32 	%f1419, %f1390;
	mov.f32 	%f1420, %f1391;
	mov.f32 	%f1421, %f1392;
	mov.f32 	%f1422, %f1393;
	mov.f32 	%f1423, %f1394;
	mov.f32 	%f1424, %f1395;
	mov.f32 	%f1425, %f1396;
	mov.f32 	%f1426, %f1397;
	mov.f32 	%f1427, %f1463;
	mov.f32 	%f1428, %f1398;
	mov.u32 	%r1363, %r1334;
	mov.u32 	%r1364, %r1335;
	mov.u32 	%r1365, %r1336;
	mov.u32 	%r1366, %r1337;
	mov.u32 	%r1367, %r1338;
	mov.u32 	%r1368, %r1339;
	mov.u32 	%r1369, %r1340;
	mov.u32 	%r1370, %r1341;
	mov.u32 	%r1371, %r1342;
	mov.u32 	%r1372, %r1343;
	mov.u32 	%r1373, %r1344;
	mov.u32 	%r1374, %r1345;
	mov.u32 	%r1375, %r1346;
	mov.u32 	%r1376, %r1347;
	mov.u32 	%r1377, %r1348;
	mov.u32 	%r1378, %r1349;
	mov.u32 	%r1379, %r1350;
	mov.u32 	%r1380, %r1351;
	mov.u32 	%r1381, %r1352;
	mov.u32 	%r1382, %r1353;
	mov.u32 	%r1383, %r1354;
	mov.u32 	%r1384, %r1355;
	mov.u32 	%r1385, %r1356;
	mov.u32 	%r1386, %r1357;
	mov.u32 	%r1387, %r1358;
	mov.u32 	%r1388, %r1359;
	mov.u32 	%r1389, %r1360;
	mov.u32 	%r1390, %r1426;
	mov.u32 	%r1391, %r1361;
	@%p455 bra 	$L__BB9_491;
	setp.leu.f32 	%p456, %f1492, %f1463;
	mov.f32 	%f1400, %f1371;
	mov.f32 	%f1401, %f1372;
	mov.f32 	%f1402, %f1373;
	mov.f32 	%f1403, %f1374;
	mov.f32 	%f1404, %f1375;
	mov.f32 	%f1405, %f1376;
	mov.f32 	%f1406, %f1377;
	mov.f32 	%f1407, %f1378;
	mov.f32 	%f1408, %f1379;
	mov.f32 	%f1409, %f1380;
	mov.f32 	%f1410, %f1381;
	mov.f32 	%f1411, %f1382;
	mov.f32 	%f1412, %f1383;
	mov.f32 	%f1413, %f1384;
	mov.f32 	%f1414, %f1385;
	mov.f32 	%f1415, %f1386;
	mov.f32 	%f1416, %f1387;
	mov.f32 	%f1417, %f1388;
	mov.f32 	%f1418, %f1389;
	mov.f32 	%f1419, %f1390;
	mov.f32 	%f1420, %f1391;
	mov.f32 	%f1421, %f1392;
	mov.f32 	%f1422, %f1393;
	mov.f32 	%f1423, %f1394;
	mov.f32 	%f1424, %f1395;
	mov.f32 	%f1425, %f1396;
	mov.f32 	%f1426, %f1397;
	mov.f32 	%f1427, %f1398;
	mov.f32 	%f1428, %f1463;
	mov.u32 	%r1363, %r1334;
	mov.u32 	%r1364, %r1335;
	mov.u32 	%r1365, %r1336;
	mov.u32 	%r1366, %r1337;
	mov.u32 	%r1367, %r1338;
	mov.u32 	%r1368, %r1339;
	mov.u32 	%r1369, %r1340;
	mov.u32 	%r1370, %r1341;
	mov.u32 	%r1371, %r1342;
	mov.u32 	%r1372, %r1343;
	mov.u32 	%r1373, %r1344;
	mov.u32 	%r1374, %r1345;
	mov.u32 	%r1375, %r1346;
	mov.u32 	%r1376, %r1347;
	mov.u32 	%r1377, %r1348;
	mov.u32 	%r1378, %r1349;
	mov.u32 	%r1379, %r1350;
	mov.u32 	%r1380, %r1351;
	mov.u32 	%r1381, %r1352;
	mov.u32 	%r1382, %r1353;
	mov.u32 	%r1383, %r1354;
	mov.u32 	%r1384, %r1355;
	mov.u32 	%r1385, %r1356;
	mov.u32 	%r1386, %r1357;
	mov.u32 	%r1387, %r1358;
	mov.u32 	%r1388, %r1359;
	mov.u32 	%r1389, %r1360;
	mov.u32 	%r1390, %r1361;
	mov.u32 	%r1391, %r1426;
	@%p456 bra 	$L__BB9_491;
	mov.f32 	%f1400, %f1371;
	mov.f32 	%f1401, %f1372;
	mov.f32 	%f1402, %f1373;
	mov.f32 	%f1403, %f1374;
	mov.f32 	%f1404, %f1375;
	mov.f32 	%f1405, %f1376;
	mov.f32 	%f1406, %f1377;
	mov.f32 	%f1407, %f1378;
	mov.f32 	%f1408, %f1379;
	mov.f32 	%f1409, %f1380;
	mov.f32 	%f1410, %f1381;
	mov.f32 	%f1411, %f1382;
	mov.f32 	%f1412, %f1383;
	mov.f32 	%f1413, %f1384;
	mov.f32 	%f1414, %f1385;
	mov.f32 	%f1415, %f1386;
	mov.f32 	%f1416, %f1387;
	mov.f32 	%f1417, %f1388;
	mov.f32 	%f1418, %f1389;
	mov.f32 	%f1419, %f1390;
	mov.f32 	%f1420, %f1391;
	mov.f32 	%f1421, %f1392;
	mov.f32 	%f1422, %f1393;
	mov.f32 	%f1423, %f1394;
	mov.f32 	%f1424, %f1395;
	mov.f32 	%f1425, %f1396;
	mov.f32 	%f1426, %f1397;
	mov.f32 	%f1427, %f1398;
	mov.f32 	%f1428, %f1492;
	mov.f32 	%f1492, %f1463;
	mov.u32 	%r1363, %r1334;
	mov.u32 	%r1364, %r1335;
	mov.u32 	%r1365, %r1336;
	mov.u32 	%r1366, %r1337;
	mov.u32 	%r1367, %r1338;
	mov.u32 	%r1368, %r1339;
	mov.u32 	%r1369, %r1340;
	mov.u32 	%r1370, %r1341;
	mov.u32 	%r1371, %r1342;
	mov.u32 	%r1372, %r1343;
	mov.u32 	%r1373, %r1344;
	mov.u32 	%r1374, %r1345;
	mov.u32 	%r1375, %r1346;
	mov.u32 	%r1376, %r1347;
	mov.u32 	%r1377, %r1348;
	mov.u32 	%r1378, %r1349;
	mov.u32 	%r1379, %r1350;
	mov.u32 	%r1380, %r1351;
	mov.u32 	%r1381, %r1352;
	mov.u32 	%r1382, %r1353;
	mov.u32 	%r1383, %r1354;
	mov.u32 	%r1384, %r1355;
	mov.u32 	%r1385, %r1356;
	mov.u32 	%r1386, %r1357;
	mov.u32 	%r1387, %r1358;
	mov.u32 	%r1388, %r1359;
	mov.u32 	%r1389, %r1360;
	mov.u32 	%r1390, %r1361;
	mov.u32 	%r1391, %r1455;
	mov.u32 	%r1455, %r1426;
$L__BB9_491:
	setp.leu.f32 	%p457, %f1400, %f1462;
	mov.f32 	%f1430, %f1462;
	mov.f32 	%f1431, %f1400;
	mov.f32 	%f1432, %f1401;
	mov.f32 	%f1433, %f1402;
	mov.f32 	%f1434, %f1403;
	mov.f32 	%f1435, %f1404;
	mov.f32 	%f1436, %f1405;
	mov.f32 	%f1437, %f1406;
	mov.f32 	%f1438, %f1407;
	mov.f32 	%f1439, %f1408;
	mov.f32 	%f1440, %f1409;
	mov.f32 	%f1441, %f1410;
	mov.f32 	%f1442, %f1411;
	mov.f32 	%f1443, %f1412;
	mov.f32 	%f1444, %f1413;
	mov.f32 	%f1445, %f1414;
	mov.f32 	%f1446, %f1415;
	mov.f32 	%f1447, %f1416;
	mov.f32 	%f1448, %f1417;
	mov.f32 	%f1449, %f1418;
	mov.f32 	%f1450, %f1419;
	mov.f32 	%f1451, %f1420;
	mov.f32 	%f1452, %f1421;
	mov.f32 	%f1453, %f1422;
	mov.f32 	%f1454, %f1423;
	mov.f32 	%f1455, %f1424;
	mov.f32 	%f1456, %f1425;
	mov.f32 	%f1457, %f1426;
	mov.f32 	%f1458, %f1427;
	mov.f32 	%f1459, %f1428;
	mov.u32 	%r1393, %r1425;
	mov.u32 	%r1394, %r1363;
	mov.u32 	%r1395, %r1364;
	mov.u32 	%r1396, %r1365;
	mov.u32 	%r1397, %r1366;
	mov.u32 	%r1398, %r1367;
	mov.u32 	%r1399, %r1368;
	mov.u32 	%r1400, %r1369;
	mov.u32 	%r1401, %r1370;
	mov.u32 	%r1402, %r1371;
	mov.u32 	%r1403, %r1372;
	mov.u32 	%r1404, %r1373;
	mov.u32 	%r1405, %r1374;
	mov.u32 	%r1406, %r1375;
	mov.u32 	%r1407, %r1376;
	mov.u32 	%r1408, %r1377;
	mov.u32 	%r1409, %r1378;
	mov.u32 	%r1410, %r1379;
	mov.u32 	%r1411, %r1380;
	mov.u32 	%r1412, %r1381;
	mov.u32 	%r1413, %r1382;
	mov.u32 	%r1414, %r1383;
	mov.u32 	%r1415, %r1384;
	mov.u32 	%r1416, %r1385;
	mov.u32 	%r1417, %r1386;
	mov.u32 	%r1418, %r1387;
	mov.u32 	%r1419, %r1388;
	mov.u32 	%r1420, %r1389;
	mov.u32 	%r1421, %r1390;
	mov.u32 	%r1422, %r1391;
	@%p457 bra 	$L__BB9_522;
	setp.leu.f32 	%p458, %f1401, %f1462;
	mov.f32 	%f1430, %f1400;
	mov.f32 	%f1431, %f1462;
	mov.f32 	%f1432, %f1401;
	mov.f32 	%f1433, %f1402;
	mov.f32 	%f1434, %f1403;
	mov.f32 	%f1435, %f1404;
	mov.f32 	%f1436, %f1405;
	mov.f32 	%f1437, %f1406;
	mov.f32 	%f1438, %f1407;
	mov.f32 	%f1439, %f1408;
	mov.f32 	%f1440, %f1409;
	mov.f32 	%f1441, %f1410;
	mov.f32 	%f1442, %f1411;
	mov.f32 	%f1443, %f1412;
	mov.f32 	%f1444, %f1413;
	mov.f32 	%f1445, %f1414;
	mov.f32 	%f1446, %f1415;
	mov.f32 	%f1447, %f1416;
	mov.f32 	%f1448, %f1417;
	mov.f32 	%f1449, %f1418;
	mov.f32 	%f1450, %f1419;
	mov.f32 	%f1451, %f1420;
	mov.f32 	%f1452, %f1421;
	mov.f32 	%f1453, %f1422;
	mov.f32 	%f1454, %f1423;
	mov.f32 	%f1455, %f1424;
	mov.f32 	%f1456, %f1425;
	mov.f32 	%f1457, %f1426;
	mov.f32 	%f1458, %f1427;
	mov.f32 	%f1459, %f1428;
	mov.u32 	%r1393, %r1363;
	mov.u32 	%r1394, %r1425;
	mov.u32 	%r1395, %r1364;
	mov.u32 	%r1396, %r1365;
	mov.u32 	%r1397, %r1366;
	mov.u32 	%r1398, %r1367;
	mov.u32 	%r1399, %r1368;
	mov.u32 	%r1400, %r1369;
	mov.u32 	%r1401, %r1370;
	mov.u32 	%r1402, %r1371;
	mov.u32 	%r1403, %r1372;
	mov.u32 	%r1404, %r1373;
	mov.u32 	%r1405, %r1374;
	mov.u32 	%r1406, %r1375;
	mov.u32 	%r1407, %r1376;
	mov.u32 	%r1408, %r1377;
	mov.u32 	%r1409, %r1378;
	mov.u32 	%r1410, %r1379;
	mov.u32 	%r1411, %r1380;
	mov.u32 	%r1412, %r1381;
	mov.u32 	%r1413, %r1382;
	mov.u32 	%r1414, %r1383;
	mov.u32 	%r1415, %r1384;
	mov.u32 	%r1416, %r1385;
	mov.u32 	%r1417, %r1386;
	mov.u32 	%r1418, %r1387;
	mov.u32 	%r1419, %r1388;
	mov.u32 	%r1420, %r1389;
	mov.u32 	%r1421, %r1390;
	mov.u32 	%r1422, %r1391;
	@%p458 bra 	$L__BB9_522;
	setp.leu.f32 	%p459, %f1402, %f1462;
	mov.f32 	%f1430, %f1400;
	mov.f32 	%f1431, %f1401;
	mov.f32 	%f1432, %f1462;
	mov.f32 	%f1433, %f1402;
	mov.f32 	%f1434, %f1403;
	mov.f32 	%f1435, %f1404;
	mov.f32 	%f1436, %f1405;
	mov.f32 	%f1437, %f1406;
	mov.f32 	%f1438, %f1407;
	mov.f32 	%f1439, %f1408;
	mov.f32 	%f1440, %f1409;
	mov.f32 	%f1441, %f1410;
	mov.f32 	%f1442, %f1411;
	mov.f32 	%f1443, %f1412;
	mov.f32 	%f1444, %f1413;
	mov.f32 	%f1445, %f1414;
	mov.f32 	%f1446, %f1415;
	mov.f32 	%f1447, %f1416;
	mov.f32 	%f1448, %f1417;
	mov.f32 	%f1449, %f1418;
	mov.f32 	%f1450, %f1419;
	mov.f32 	%f1451, %f1420;
	mov.f32 	%f1452, %f1421;
	mov.f32 	%f1453, %f1422;
	mov.f32 	%f1454, %f1423;
	mov.f32 	%f1455, %f1424;
	mov.f32 	%f1456, %f1425;
	mov.f32 	%f1457, %f1426;
	mov.f32 	%f1458, %f1427;
	mov.f32 	%f1459, %f1428;
	mov.u32 	%r1393, %r1363;
	mov.u32 	%r1394, %r1364;
	mov.u32 	%r1395, %r1425;
	mov.u32 	%r1396, %r1365;
	mov.u32 	%r1397, %r1366;
	mov.u32 	%r1398, %r1367;
	mov.u32 	%r1399, %r1368;
	mov.u32 	%r1400, %r1369;
	mov.u32 	%r1401, %r1370;
	mov.u32 	%r1402, %r1371;
	mov.u32 	%r1403, %r1372;
	mov.u32 	%r1404, %r1373;
	mov.u32 	%r1405, %r1374;
	mov.u32 	%r1406, %r1375;
	mov.u32 	%r1407, %r1376;
	mov.u32 	%r1408, %r1377;
	mov.u32 	%r1409, %r1378;
	mov.u32 	%r1410, %r1379;
	mov.u32 	%r1411, %r1380;
	mov.u32 	%r1412, %r1381;
	mov.u32 	%r1413, %r1382;
	mov.u32 	%r1414, %r1383;
	mov.u32 	%r1415, %r1384;
	mov.u32 	%r1416, %r1385;
	mov.u32 	%r1417, %r1386;
	mov.u32 	%r1418, %r1387;
	mov.u32 	%r1419, %r1388;
	mov.u32 	%r1420, %r1389;
	mov.u32 	%r1421, %r1390;
	mov.u32 	%r1422, %r1391;
	@%p459 bra 	$L__BB9_522;
	setp.leu.f32 	%p460, %f1403, %f1462;
	mov.f32 	%f1430, %f1400;
	mov.f32 	%f1431, %f1401;
	mov.f32 	%f1432, %f1402;
	mov.f32 	%f1433, %f1462;
	mov.f32 	%f1434, %f1403;
	mov.f32 	%f1435, %f1404;
	mov.f32 	%f1436, %f1405;
	mov.f32 	%f1437, %f1406;
	mov.f32 	%f1438, %f1407;
	mov.f32 	%f1439, %f1408;
	mov.f32 	%f1440, %f1409;
	mov.f32 	%f1441, %f1410;
	mov.f32 	%f1442, %f1411;
	mov.f32 	%f1443, %f1412;
	mov.f32 	%f1444, %f1413;
	mov.f32 	%f1445, %f1414;
	mov.f32 	%f1446, %f1415;
	mov.f32 	%f1447, %f1416;
	mov.f32 	%f1448, %f1417;
	mov.f32 	%f1449, %f1418;
	mov.f32 	%f1450, %f1419;
	mov.f32 	%f1451, %f1420;
	mov.f32 	%f1452, %f1421;
	mov.f32 	%f1453, %f1422;
	mov.f32 	%f1454, %f1423;
	mov.f32 	%f1455, %f1424;
	mov.f32 	%f1456, %f1425;
	mov.f32 	%f1457, %f1426;
	mov.f32 	%f1458, %f1427;
	mov.f32 	%f1459, %f1428;
	mov.u32 	%r1393, %r1363;
	mov.u32 	%r1394, %r1364;
	mov.u32 	%r1395, %r1365;
	mov.u32 	%r1396, %r1425;
	mov.u32 	%r1397, %r1366;
	mov.u32 	%r1398, %r1367;
	mov.u32 	%r1399, %r1368;
	mov.u32 	%r1400, %r1369;
	mov.u32 	%r1401, %r1370;
	mov.u32 	%r1402, %r1371;
	mov.u32 	%r1403, %r1372;
	mov.u32 	%r1404, %r1373;
	mov.u32 	%r1405, %r1374;
	mov.u32 	%r1406, %r1375;
	mov.u32 	%r1407, %r1376;
	mov.u32 	%r1408, %r1377;
	mov.u32 	%r1409, %r1378;
	mov.u32 	%r1410, %r1379;
	mov.u32 	%r1411, %r1380;
	mov.u32 	%r1412, %r1381;
	mov.u32 	%r1413, %r1382;
	mov.u32 	%r1414, %r1383;
	mov.u32 	%r1415, %r1384;
	mov.u32 	%r1416, %r1385;
	mov.u32 	%r1417, %r1386;
	mov.u32 	%r1418, %r1387;
	mov.u32 	%r1419, %r1388;
	mov.u32 	%r1420, %r1389;
	mov.u32 	%r1421, %r1390;
	mov.u32 	%r1422, %r1391;
	@%p460 bra 	$L__BB9_522;
	setp.leu.f32 	%p461, %f1404, %f1462;
	mov.f32 	%f1430, %f1400;
	mov.f32 	%f1431, %f1401;
	mov.f32 	%f1432, %f1402;
	mov.f32 	%f1433, %f1403;
	mov.f32 	%f1434, %f1462;
	mov.f32 	%f1435, %f1404;
	mov.f32 	%f1436, %f1405;
	mov.f32 	%f1437, %f1406;
	mov.f32 	%f1438, %f1407;
	mov.f32 	%f1439, %f1408;
	mov.f32 	%f1440, %f1409;
	mov.f32 	%f1441, %f1410;
	mov.f32 	%f1442, %f1411;
	mov.f32 	%f1443, %f1412;
	mov.f32 	%f1444, %f1413;
	mov.f32 	%f1445, %f1414;
	mov.f32 	%f1446, %f1415;
	mov.f32 	%f1447, %f1416;
	mov.f32 	%f1448, %f1417;
	mov.f32 	%f1449, %f1418;
	mov.f32 	%f1450, %f1419;
	mov.f32 	%f1451, %f1420;
	mov.f32 	%f1452, %f1421;
	mov.f32 	%f1453, %f1422;
	mov.f32 	%f1454, %f1423;
	mov.f32 	%f1455, %f1424;
	mov.f32 	%f1456, %f1425;
	mov.f32 	%f1457, %f1426;
	mov.f32 	%f1458, %f1427;
	mov.f32 	%f1459, %f1428;
	mov.u32 	%r1393, %r1363;
	mov.u32 	%r1394, %r1364;
	mov.u32 	%r1395, %r1365;
	mov.u32 	%r1396, %r1366;
	mov.u32 	%r1397, %r1425;
	mov.u32 	%r1398, %r1367;
	mov.u32 	%r1399, %r1368;
	mov.u32 	%r1400, %r1369;
	mov.u32 	%r1401, %r1370;
	mov.u32 	%r1402, %r1371;
	mov.u32 	%r1403, %r1372;
	mov.u32 	%r1404, %r1373;
	mov.u32 	%r1405, %r1374;
	mov.u32 	%r1406, %r1375;
	mov.u32 	%r1407, %r1376;
	mov.u32 	%r1408, %r1377;
	mov.u32 	%r1409, %r1378;
	mov.u32 	%r1410, %r1379;
	mov.u32 	%r1411, %r1380;
	mov.u32 	%r1412, %r1381;
	mov.u32 	%r1413, %r1382;
	mov.u32 	%r1414, %r1383;
	mov.u32 	%r1415, %r1384;
	mov.u32 	%r1416, %r1385;
	mov.u32 	%r1417, %r1386;
	mov.u32 	%r1418, %r1387;
	mov.u32 	%r1419, %r1388;
	mov.u32 	%r1420, %r1389;
	mov.u32 	%r1421, %r1390;
	mov.u32 	%r1422, %r1391;
	@%p461 bra 	$L__BB9_522;
	setp.leu.f32 	%p462, %f1405, %f1462;
	mov.f32 	%f1430, %f1400;
	mov.f32 	%f1431, %f1401;
	mov.f32 	%f1432, %f1402;
	mov.f32 	%f1433, %f1403;
	mov.f32 	%f1434, %f1404;
	mov.f32 	%f1435, %f1462;
	mov.f32 	%f1436, %f1405;
	mov.f32 	%f1437, %f1406;
	mov.f32 	%f1438, %f1407;
	mov.f32 	%f1439, %f1408;
	mov.f32 	%f1440, %f1409;
	mov.f32 	%f1441, %f1410;
	mov.f32 	%f1442, %f1411;
	mov.f32 	%f1443, %f1412;
	mov.f32 	%f1444, %f1413;
	mov.f32 	%f1445, %f1414;
	mov.f32 	%f1446, %f1415;
	mov.f32 	%f1447, %f1416;
	mov.f32 	%f1448, %f1417;
	mov.f32 	%f1449, %f1418;
	mov.f32 	%f1450, %f1419;
	mov.f32 	%f1451, %f1420;
	mov.f32 	%f1452, %f1421;
	mov.f32 	%f1453, %f1422;
	mov.f32 	%f1454, %f1423;
	mov.f32 	%f1455, %f1424;
	mov.f32 	%f1456, %f1425;
	mov.f32 	%f1457, %f1426;
	mov.f32 	%f1458, %f1427;
	mov.f32 	%f1459, %f1428;
	mov.u32 	%r1393, %r1363;
	mov.u32 	%r1394, %r1364;
	mov.u32 	%r1395, %r1365;
	mov.u32 	%r1396, %r1366;
	mov.u32 	%r1397, %r1367;
	mov.u32 	%r1398, %r1425;
	mov.u32 	%r1399, %r1368;
	mov.u32 	%r1400, %r1369;
	mov.u32 	%r1401, %r1370;
	mov.u32 	%r1402, %r1371;
	mov.u32 	%r1403, %r1372;
	mov.u32 	%r1404, %r1373;
	mov.u32 	%r1405, %r1374;
	mov.u32 	%r1406, %r1375;
	mov.u32 	%r1407, %r1376;
	mov.u32 	%r1408, %r1377;
	mov.u32 	%r1409, %r1378;
	mov.u32 	%r1410, %r1379;
	mov.u32 	%r1411, %r1380;
	mov.u32 	%r1412, %r1381;
	mov.u32 	%r1413, %r1382;
	mov.u32 	%r1414, %r1383;
	mov.u32 	%r1415, %r1384;
	mov.u32 	%r1416, %r1385;
	mov.u32 	%r1417, %r1386;
	mov.u32 	%r1418, %r1387;
	mov.u32 	%r1419, %r1388;
	mov.u32 	%r1420, %r1389;
	mov.u32 	%r1421, %r1390;
	mov.u32 	%r1422, %r1391;
	@%p462 bra 	$L__BB9_522;
	setp.leu.f32 	%p463, %f1406, %f1462;
	mov.f32 	%f1430, %f1400;
	mov.f32 	%f1431, %f1401;
	mov.f32 	%f1432, %f1402;
	mov.f32 	%f1433, %f1403;
	mov.f32 	%f1434, %f1404;
	mov.f32 	%f1435, %f1405;
	mov.f32 	%f1436, %f1462;
	mov.f32 	%f1437, %f1406;
	mov.f32 	%f1438, %f1407;
	mov.f32 	%f1439, %f1408;
	mov.f32 	%f1440, %f1409;
	mov.f32 	%f1441, %f1410;
	mov.f32 	%f1442, %f1411;
	mov.f32 	%f1443, %f1412;
	mov.f32 	%f1444, %f1413;
	mov.f32 	%f1445, %f1414;
	mov.f32 	%f1446, %f1415;
	mov.f32 	%f1447, %f1416;
	mov.f32 	%f1448, %f1417;
	mov.f32 	%f1449, %f1418;
	mov.f32 	%f1450, %f1419;
	mov.f32 	%f1451, %f1420;
	mov.f32 	%f1452, %f1421;
	mov.f32 	%f1453, %f1422;
	mov.f32 	%f1454, %f1423;
	mov.f32 	%f1455, %f1424;
	mov.f32 	%f1456, %f1425;
	mov.f32 	%f1457, %f1426;
	mov.f32 	%f1458, %f1427;
	mov.f32 	%f1459, %f1428;
	mov.u32 	%r1393, %r1363;
	mov.u32 	%r1394, %r1364;
	mov.u32 	%r1395, %r1365;
	mov.u32 	%r1396, %r1366;
	mov.u32 	%r1397, %r1367;
	mov.u32 	%r1398, %r1368;
	mov.u32 	%r1399, %r1425;
	mov.u32 	%r1400, %r1369;
	mov.u32 	%r1401, %r1370;
	mov.u32 	%r1402, %r1371;
	mov.u32 	%r1403, %r1372;
	mov.u32 	%r1404, %r1373;
	mov.u32 	%r1405, %r1374;
	mov.u32 	%r1406, %r1375;
	mov.u32 	%r1407, %r1376;
	mov.u32 	%r1408, %r1377;
	mov.u32 	%r1409, %r1378;
	mov.u32 	%r1410, %r1379;
	mov.u32 	%r1411, %r1380;
	mov.u32 	%r1412, %r1381;
	mov.u32 	%r1413, %r1382;
	mov.u32 	%r1414, %r1383;
	mov.u32 	%r1415, %r1384;
	mov.u32 	%r1416, %r1385;
	mov.u32 	%r1417, %r1386;
	mov.u32 	%r1418, %r1387;
	mov.u32 	%r1419, %r1388;
	mov.u32 	%r1420, %r1389;
	mov.u32 	%r1421, %r1390;
	mov.u32 	%r1422, %r1391;
	@%p463 bra 	$L__BB9_522;
	setp.leu.f32 	%p464, %f1407, %f1462;
	mov.f32 	%f1430, %f1400;
	mov.f32 	%f1431, %f1401;
	mov.f32 	%f1432, %f1402;
	mov.f32 	%f1433, %f1403;
	mov.f32 	%f1434, %f1404;
	mov.f32 	%f1435, %f1405;
	mov.f32 	%f1436, %f1406;
	mov.f32 	%f1437, %f1462;
	mov.f32 	%f1438, %f1407;
	mov.f32 	%f1439, %f1408;
	mov.f32 	%f1440, %f1409;
	mov.f32 	%f1441, %f1410;
	mov.f32 	%f1442, %f1411;
	mov.f32 	%f1443, %f1412;
	mov.f32 	%f1444, %f1413;
	mov.f32 	%f1445, %f1414;
	mov.f32 	%f1446, %f1415;
	mov.f32 	%f1447, %f1416;
	mov.f32 	%f1448, %f1417;
	mov.f32 	%f1449, %f1418;
	mov.f32 	%f1450, %f1419;
	mov.f32 	%f1451, %f1420;
	mov.f32 	%f1452, %f1421;
	mov.f32 	%f1453, %f1422;
	mov.f32 	%f1454, %f1423;
	mov.f32 	%f1455, %f1424;
	mov.f32 	%f1456, %f1425;
	mov.f32 	%f1457, %f1426;
	mov.f32 	%f1458, %f1427;
	mov.f32 	%f1459, %f1428;
	mov.u32 	%r1393, %r1363;
	mov.u32 	%r1394, %r1364;
	mov.u32 	%r1395, %r1365;
	mov.u32 	%r1396, %r1366;
	mov.u32 	%r1397, %r1367;
	mov.u32 	%r1398, %r1368;
	mov.u32 	%r1399, %r1369;
	mov.u32 	%r1400, %r1425;
	mov.u32 	%r1401, %r1370;
	mov.u32 	%r1402, %r1371;
	mov.u32 	%r1403, %r1372;
	mov.u32 	%r1404, %r1373;
	mov.u32 	%r1405, %r1374;
	mov.u32 	%r1406, %r1375;
	mov.u32 	%r1407, %r1376;
	mov.u32 	%r1408, %r1377;
	mov.u32 	%r1409, %r1378;
	mov.u32 	%r1410, %r1379;
	mov.u32 	%r1411, %r1380;
	mov.u32 	%r1412, %r1381;
	mov.u32 	%r1413, %r1382;
	mov.u32 	%r1414, %r1383;
	mov.u32 	%r1415, %r1384;
	mov.u32 	%r1416, %r1385;
	mov.u32 	%r1417, %r1386;
	mov.u32 	%r1418, %r1387;
	mov.u32 	%r1419, %r1388;
	mov.u32 	%r1420, %r1389;
	mov.u32 	%r1421, %r1390;
	mov.u32 	%r1422, %r1391;
	@%p464 bra 	$L__BB9_522;
	setp.leu.f32 	%p465, %f1408, %f1462;
	mov.f32 	%f1430, %f1400;
	mov.f32 	%f1431, %f1401;
	mov.f32 	%f1432, %f1402;
	mov.f32 	%f1433, %f1403;
	mov.f32 	%f1434, %f1404;
	mov.f32 	%f1435, %f1405;
	mov.f32 	%f1436, %f1406;
	mov.f32 	%f1437, %f1407;
	mov.f32 	%f1438, %f1462;
	mov.f32 	%f1439, %f1408;
	mov.f32 	%f1440, %f1409;
	mov.f32 	%f1441, %f1410;
	mov.f32 	%f1442, %f1411;
	mov.f32 	%f1443, %f1412;
	mov.f32 	%f1444, %f1413;
	mov.f32 	%f1445, %f1414;
	mov.f32 	%f1446, %f1415;
	mov.f32 	%f1447, %f1416;
	mov.f32 	%f1448, %f1417;
	mov.f32 	%f1449, %f1418;
	mov.f32 	%f1450, %f1419;
	mov.f32 	%f1451, %f1420;
	mov.f32 	%f1452, %f1421;
	mov.f32 	%f1453, %f1422;
	mov.f32 	%f1454, %f1423;
	mov.f32 	%f1455, %f1424;
	mov.f32 	%f1456, %f1425;
	mov.f32 	%f1457, %f1426;
	mov.f32 	%f1458, %f1427;
	mov.f32 	%f1459, %f1428;
	mov.u32 	%r1393, %r1363;
	mov.u32 	%r1394, %r1364;
	mov.u32 	%r1395, %r1365;
	mov.u32 	%r1396, %r1366;
	mov.u32 	%r1397, %r1367;
	mov.u32 	%r1398, %r1368;
	mov.u32 	%r1399, %r1369;
	mov.u32 	%r1400, %r1370;
	mov.u32 	%r1401, %r1425;
	mov.u32 	%r1402, %r1371;
	mov.u32 	%r1403, %r1372;
	mov.u32 	%r1404, %r1373;
	mov.u32 	%r1405, %r1374;
	mov.u32 	%r1406, %r1375;
	mov.u32 	%r1407, %r1376;
	mov.u32 	%r1408, %r1377;
	mov.u32 	%r1409, %r1378;
	mov.u32 	%r1410, %r1379;
	mov.u32 	%r1411, %r1380;
	mov.u32 	%r1412, %r1381;
	mov.u32 	%r1413, %r1382;
	mov.u32 	%r1414, %r1383;
	mov.u32 	%r1415, %r1384;
	mov.u32 	%r1416, %r1385;
	mov.u32 	%r1417, %r1386;
	mov.u32 	%r1418, %r1387;
	mov.u32 	%r1419, %r1388;
	mov.u32 	%r1420, %r1389;
	mov.u32 	%r1421, %r1390;
	mov.u32 	%r1422, %r1391;
	@%p465 bra 	$L__BB9_522;
	setp.leu.f32 	%p466, %f1409, %f1462;
	mov.f32 	%f1430, %f1400;
	mov.f32 	%f1431, %f1401;
	mov.f32 	%f1432, %f1402;
	mov.f32 	%f1433, %f1403;
	mov.f32 	%f1434, %f1404;
	mov.f32 	%f1435, %f1405;
	mov.f32 	%f1436, %f1406;
	mov.f32 	%f1437, %f1407;
	mov.f32 	%f1438, %f1408;
	mov.f32 	%f1439, %f1462;
	mov.f32 	%f1440, %f1409;
	mov.f32 	%f1441, %f1410;
	mov.f32 	%f1442, %f1411;
	mov.f32 	%f1443, %f1412;
	mov.f32 	%f1444, %f1413;
	mov.f32 	%f1445, %f1414;
	mov.f32 	%f1446, %f1415;
	mov.f32 	%f1447, %f1416;
	mov.f32 	%f1448, %f1417;
	mov.f32 	%f1449, %f1418;
	mov.f32 	%f1450, %f1419;
	mov.f32 	%f1451, %f1420;
	mov.f32 	%f1452, %f1421;
	mov.f32 	%f1453, %f1422;
	mov.f32 	%f1454, %f1423;
	mov.f32 	%f1455, %f1424;
	mov.f32 	%f1456, %f1425;
	mov.f32 	%f1457, %f1426;
	mov.f32 	%f1458, %f1427;
	mov.f32 	%f1459, %f1428;
	mov.u32 	%r1393, %r1363;
	mov.u32 	%r1394, %r1364;
	mov.u32 	%r1395, %r1365;
	mov.u32 	%r1396, %r1366;
	mov.u32 	%r1397, %r1367;
	mov.u32 	%r1398, %r1368;
	mov.u32 	%r1399, %r1369;
	mov.u32 	%r1400, %r1370;
	mov.u32 	%r1401, %r1371;
	mov.u32 	%r1402, %r1425;
	mov.u32 	%r1403, %r1372;
	mov.u32 	%r1404, %r1373;
	mov.u32 	%r1405, %r1374;
	mov.u32 	%r1406, %r1375;
	mov.u32 	%r1407, %r1376;
	mov.u32 	%r1408, %r1377;
	mov.u32 	%r1409, %r1378;
	mov.u32 	%r1410, %r1379;
	mov.u32 	%r1411, %r1380;
	mov.u32 	%r1412, %r1381;
	mov.u32 	%r1413, %r1382;
	mov.u32 	%r1414, %r1383;
	mov.u32 	%r1415, %r1384;
	mov.u32 	%r1416, %r1385;
	mov.u32 	%r1417, %r1386;
	mov.u32 	%r1418, %r1387;
	mov.u32 	%r1419, %r1388;
	mov.u32 	%r1420, %r1389;
	mov.u32 	%r1421, %r1390;
	mov.u32 	%r1422, %r1391;
	@%p466 bra 	$L__BB9_522;
	setp.leu.f32 	%p467, %f1410, %f1462;
	mov.f32 	%f1430, %f1400;
	mov.f32 	%f1431, %f1401;
	mov.f32 	%f1432, %f1402;
	mov.f32 	%f1433, %f1403;
	mov.f32 	%f1434, %f1404;
	mov.f32 	%f1435, %f1405;
	mov.f32 	%f1436, %f1406;
	mov.f32 	%f1437, %f1407;
	mov.f32 	%f1438, %f1408;
	mov.f32 	%f1439, %f1409;
	mov.f32 	%f1440, %f1462;
	mov.f32 	%f1441, %f1410;
	mov.f32 	%f1442, %f1411;
	mov.f32 	%f1443, %f1412;
	mov.f32 	%f1444, %f1413;
	mov.f32 	%f1445, %f1414;
	mov.f32 	%f1446, %f1415;
	mov.f32 	%f1447, %f1416;
	mov.f32 	%f1448, %f1417;
	mov.f32 	%f1449, %f1418;
	mov.f32 	%f1450, %f1419;
	mov.f32 	%f1451, %f1420;
	mov.f32 	%f1452, %f1421;
	mov.f32 	%f1453, %f1422;
	mov.f32 	%f1454, %f1423;
	mov.f32 	%f1455, %f1424;
	mov.f32 	%f1456, %f1425;
	mov.f32 	%f1457, %f1426;
	mov.f32 	%f1458, %f1427;
	mov.f32 	%f1459, %f1428;
	mov.u32 	%r1393, %r1363;
	mov.u32 	%r1394, %r1364;
	mov.u32 	%r1395, %r1365;
	mov.u32 	%r1396, %r1366;
	mov.u32 	%r1397, %r1367;
	mov.u32 	%r1398, %r1368;
	mov.u32 	%r1399, %r1369;
	mov.u32 	%r1400, %r1370;
	mov.u32 	%r1401, %r1371;
	mov.u32 	%r1402, %r1372;
	mov.u32 	%r1403, %r1425;
	mov.u32 	%r1404, %r1373;
	mov.u32 	%r1405, %r1374;
	mov.u32 	%r1406, %r1375;
	mov.u32 	%r1407, %r1376;
	mov.u32 	%r1408, %r1377;
	mov.u32 	%r1409, %r1378;
	mov.u32 	%r1410, %r1379;
	mov.u32 	%r1411, %r1380;
	mov.u32 	%r1412, %r1381;
	mov.u32 	%r1413, %r1382;
	mov.u32 	%r1414, %r1383;
	mov.u32 	%r1415, %r1384;
	mov.u32 	%r1416, %r1385;
	mov.u32 	%r1417, %r1386;
	mov.u32 	%r1418, %r1387;
	mov.u32 	%r1419, %r1388;
	mov.u32 	%r1420, %r1389;
	mov.u32 	%r1421, %r1390;
	mov.u32 	%r1422, %r1391;
	@%p467 bra 	$L__BB9_522;
	setp.leu.f32 	%p468, %f1411, %f1462;
	mov.f32 	%f1430, %f1400;
	mov.f32 	%f1431, %f1401;
	mov.f32 	%f1432, %f1402;
	mov.f32 	%f1433, %f1403;
	mov.f32 	%f1434, %f1404;
	mov.f32 	%f1435, %f1405;
	mov.f32 	%f1436, %f1406;
	mov.f32 	%f1437, %f1407;
	mov.f32 	%f1438, %f1408;
	mov.f32 	%f1439, %f1409;
	mov.f32 	%f1440, %f1410;
	mov.f32 	%f1441, %f1462;
	mov.f32 	%f1442, %f1411;
	mov.f32 	%f1443, %f1412;
	mov.f32 	%f1444, %f1413;
	mov.f32 	%f1445, %f1414;
	mov.f32 	%f1446, %f1415;
	mov.f32 	%f1447, %f1416;
	mov.f32 	%f1448, %f1417;
	mov.f32 	%f1449, %f1418;
	mov.f32 	%f1450, %f1419;
	mov.f32 	%f1451, %f1420;
	mov.f32 	%f1452, %f1421;
	mov.f32 	%f1453, %f1422;
	mov.f32 	%f1454, %f1423;
	mov.f32 	%f1455, %f1424;
	mov.f32 	%f1456, %f1425;
	mov.f32 	%f1457, %f1426;
	mov.f32 	%f1458, %f1427;
	mov.f32 	%f1459, %f1428;
	mov.u32 	%r1393, %r1363;
	mov.u32 	%r1394, %r1364;
	mov.u32 	%r1395, %r1365;
	mov.u32 	%r1396, %r1366;
	mov.u32 	%r1397, %r1367;
	mov.u32 	%r1398, %r1368;
	mov.u32 	%r1399, %r1369;
	mov.u32 	%r1400, %r1370;
	mov.u32 	%r1401, %r1371;
	mov.u32 	%r1402, %r1372;
	mov.u32 	%r1403, %r1373;
	mov.u32 	%r1404, %r1425;
	mov.u32 	%r1405, %r1374;
	mov.u32 	%r1406, %r1375;
	mov.u32 	%r1407, %r1376;
	mov.u32 	%r1408, %r1377;
	mov.u32 	%r1409, %r1378;
	mov.u32 	%r1410, %r1379;
	mov.u32 	%r1411, %r1380;
	mov.u32 	%r1412, %r1381;
	mov.u32 	%r1413, %r1382;
	mov.u32 	%r1414, %r1383;
	mov.u32 	%r1415, %r1384;
	mov.u32 	%r1416, %r1385;
	mov.u32 	%r1417, %r1386;
	mov.u32 	%r1418, %r1387;
	mov.u32 	%r1419, %r1388;
	mov.u32 	%r1420, %r1389;
	mov.u32 	%r1421, %r1390;
	mov.u32 	%r1422, %r1391;
	@%p468 bra 	$L__BB9_522;
	setp.leu.f32 	%p469, %f1412, %f1462;
	mov.f32 	%f1430, %f1400;
	mov.f32 	%f1431, %f1401;
	mov.f32 	%f1432, %f1402;
	mov.f32 	%f1433, %f1403;
	mov.f32 	%f1434, %f1404;
	mov.f32 	%f1435, %f1405;
	mov.f32 	%f1436, %f1406;
	mov.f32 	%f1437, %f1407;
	mov.f32 	%f1438, %f1408;
	mov.f32 	%f1439, %f1409;
	mov.f32 	%f1440, %f1410;
	mov.f32 	%f1441, %f1411;
	mov.f32 	%f1442, %f1462;
	mov.f32 	%f1443, %f1412;
	mov.f32 	%f1444, %f1413;
	mov.f32 	%f1445, %f1414;
	mov.f32 	%f1446, %f1415;
	mov.f32 	%f1447, %f1416;
	mov.f32 	%f1448, %f1417;
	mov.f32 	%f1449, %f1418;
	mov.f32 	%f1450, %f1419;
	mov.f32 	%f1451, %f1420;
	mov.f32 	%f1452, %f1421;
	mov.f32 	%f1453, %f1422;
	mov.f32 	%f1454, %f1423;
	mov.f32 	%f1455, %f1424;
	mov.f32 	%f1456, %f1425;
	mov.f32 	%f1457, %f1426;
	mov.f32 	%f1458, %f1427;
	mov.f32 	%f1459, %f1428;
	mov.u32 	%r1393, %r1363;
	mov.u32 	%r1394, %r1364;
	mov.u32 	%r1395, %r1365;
	mov.u32 	%r1396, %r1366;
	mov.u32 	%r1397, %r1367;
	mov.u32 	%r1398, %r1368;
	mov.u32 	%r1399, %r1369;
	mov.u32 	%r1400, %r1370;
	mov.u32 	%r1401, %r1371;
	mov.u32 	%r1402, %r1372;
	mov.u32 	%r1403, %r1373;
	mov.u32 	%r1404, %r1374;
	mov.u32 	%r1405, %r1425;
	mov.u32 	%r1406, %r1375;
	mov.u32 	%r1407, %r1376;
	mov.u32 	%r1408, %r1377;
	mov.u32 	%r1409, %r1378;
	mov.u32 	%r1410, %r1379;
	mov.u32 	%r1411, %r1380;
	mov.u32 	%r1412, %r1381;
	mov.u32 	%r1413, %r1382;
	mov.u32 	%r1414, %r1383;
	mov.u32 	%r1415, %r1384;
	mov.u32 	%r1416, %r1385;
	mov.u32 	%r1417, %r1386;
	mov.u32 	%r1418, %r1387;
	mov.u32 	%r1419, %r1388;
	mov.u32 	%r1420, %r1389;
	mov.u32 	%r1421, %r1390;
	mov.u32 	%r1422, %r1391;
	@%p469 bra 	$L__BB9_522;
	setp.leu.f32 	%p470, %f1413, %f1462;
	mov.f32 	%f1430, %f1400;
	mov.f32 	%f1431, %f1401;
	mov.f32 	%f1432, %f1402;
	mov.f32 	%f1433, %f1403;
	mov.f32 	%f1434, %f1404;
	mov.f32 	%f1435, %f1405;
	mov.f32 	%f1436, %f1406;
	mov.f32 	%f1437, %f1407;
	mov.f32 	%f1438, %f1408;
	mov.f32 	%f1439, %f1409;
	mov.f32 	%f1440, %f1410;
	mov.f32 	%f1441, %f1411;
	mov.f32 	%f1442, %f1412;
	mov.f32 	%f1443, %f1462;
	mov.f32 	%f1444, %f1413;
	mov.f32 	%f1445, %f1414;
	mov.f32 	%f1446, %f1415;
	mov.f32 	%f1447, %f1416;
	mov.f32 	%f1448, %f1417;
	mov.f32 	%f1449, %f1418;
	mov.f32 	%f1450, %f1419;
	mov.f32 	%f1451, %f1420;
	mov.f32 	%f1452, %f1421;
	mov.f32 	%f1453, %f1422;
	mov.f32 	%f1454, %f1423;
	mov.f32 	%f1455, %f1424;
	mov.f32 	%f1456, %f1425;
	mov.f32 	%f1457, %f1426;
	mov.f32 	%f1458, %f1427;
	mov.f32 	%f1459, %f1428;
	mov.u32 	%r1393, %r1363;
	mov.u32 	%r1394, %r1364;
	mov.u32 	%r1395, %r1365;
	mov.u32 	%r1396, %r1366;
	mov.u32 	%r1397, %r1367;
	mov.u32 	%r1398, %r1368;
	mov.u32 	%r1399, %r1369;
	mov.u32 	%r1400, %r1370;
	mov.u32 	%r1401, %r1371;
	mov.u32 	%r1402, %r1372;
	mov.u32 	%r1403, %r1373;
	mov.u32 	%r1404, %r1374;
	mov.u32 	%r1405, %r1375;
	mov.u32 	%r1406, %r1425;
	mov.u32 	%r1407, %r1376;
	mov.u32 	%r1408, %r1377;
	mov.u32 	%r1409, %r1378;
	mov.u32 	%r1410, %r1379;
	mov.u32 	%r1411, %r1380;
	mov.u32 	%r1412, %r1381;
	mov.u32 	%r1413, %r1382;
	mov.u32 	%r1414, %r1383;
	mov.u32 	%r1415, %r1384;
	mov.u32 	%r1416, %r1385;
	mov.u32 	%r1417, %r1386;
	mov.u32 	%r1418, %r1387;
	mov.u32 	%r1419, %r1388;
	mov.u32 	%r1420, %r1389;
	mov.u32 	%r1421, %r1390;
	mov.u32 	%r1422, %r1391;
	@%p470 bra 	$L__BB9_522;
	setp.leu.f32 	%p471, %f1414, %f1462;
	mov.f32 	%f1430, %f1400;
	mov.f32 	%f1431, %f1401;
	mov.f32 	%f1432, %f1402;
	mov.f32 	%f1433, %f1403;
	mov.f32 	%f1434, %f1404;
	mov.f32 	%f1435, %f1405;
	mov.f32 	%f1436, %f1406;
	mov.f32 	%f1437, %f1407;
	mov.f32 	%f1438, %f1408;
	mov.f32 	%f1439, %f1409;
	mov.f32 	%f1440, %f1410;
	mov.f32 	%f1441, %f1411;
	mov.f32 	%f1442, %f1412;
	mov.f32 	%f1443, %f1413;
	mov.f32 	%f1444, %f1462;
	mov.f32 	%f1445, %f1414;
	mov.f32 	%f1446, %f1415;
	mov.f32 	%f1447, %f1416;
	mov.f32 	%f1448, %f1417;
	mov.f32 	%f1449, %f1418;
	mov.f32 	%f1450, %f1419;
	mov.f32 	%f1451, %f1420;
	mov.f32 	%f1452, %f1421;
	mov.f32 	%f1453, %f1422;
	mov.f32 	%f1454, %f1423;
	mov.f32 	%f1455, %f1424;
	mov.f32 	%f1456, %f1425;
	mov.f32 	%f1457, %f1426;
	mov.f32 	%f1458, %f1427;
	mov.f32 	%f1459, %f1428;
	mov.u32 	%r1393, %r1363;
	mov.u32 	%r1394, %r1364;
	mov.u32 	%r1395, %r1365;
	mov.u32 	%r1396, %r1366;
	mov.u32 	%r1397, %r1367;
	mov.u32 	%r1398, %r1368;
	mov.u32 	%r1399, %r1369;
	mov.u32 	%r1400, %r1370;
	mov.u32 	%r1401, %r1371;
	mov.u32 	%r1402, %r1372;
	mov.u32 	%r1403, %r1373;
	mov.u32 	%r1404, %r1374;
	mov.u32 	%r1405, %r1375;
	mov.u32 	%r1406, %r1376;
	mov.u32 	%r1407, %r1425;
	mov.u32 	%r1408, %r1377;
	mov.u32 	%r1409, %r1378;
	mov.u32 	%r1410, %r1379;
	mov.u32 	%r1411, %r1380;
	mov.u32 	%r1412, %r1381;
	mov.u32 	%r1413, %r1382;
	mov.u32 	%r1414, %r1383;
	mov.u32 	%r1415, %r1384;
	mov.u32 	%r1416, %r1385;
	mov.u32 	%r1417, %r1386;
	mov.u32 	%r1418, %r1387;
	mov.u32 	%r1419, %r1388;
	mov.u32 	%r1420, %r1389;
	mov.u32 	%r1421, %r1390;
	mov.u32 	%r1422, %r1391;
	@%p471 bra 	$L__BB9_522;
	setp.leu.f32 	%p472, %f1415, %f1462;
	mov.f32 	%f1430, %f1400;
	mov.f32 	%f1431, %f1401;
	mov.f32 	%f1432, %f1402;
	mov.f32 	%f1433, %f1403;
	mov.f32 	%f1434, %f1404;
	mov.f32 	%f1435, %f1405;
	mov.f32 	%f1436, %f1406;
	mov.f32 	%f1437, %f1407;
	mov.f32 	%f1438, %f1408;
	mov.f32 	%f1439, %f1409;
	mov.f32 	%f1440, %f1410;
	mov.f32 	%f1441, %f1411;
	mov.f32 	%f1442, %f1412;
	mov.f32 	%f1443, %f1413;
	mov.f32 	%f1444, %f1414;
	mov.f32 	%f1445, %f1462;
	mov.f32 	%f1446, %f1415;
	mov.f32 	%f1447, %f1416;
	mov.f32 	%f1448, %f1417;
	mov.f32 	%f1449, %f1418;
	mov.f32 	%f1450, %f1419;
	mov.f32 	%f1451, %f1420;
	mov.f32 	%f1452, %f1421;
	mov.f32 	%f1453, %f1422;
	mov.f32 	%f1454, %f1423;
	mov.f32 	%f1455, %f1424;
	mov.f32 	%f1456, %f1425;
	mov.f32 	%f1457, %f1426;
	mov.f32 	%f1458, %f1427;
	mov.f32 	%f1459, %f1428;
	mov.u32 	%r1393, %r1363;
	mov.u32 	%r1394, %r1364;
	mov.u32 	%r1395, %r1365;
	mov.u32 	%r1396, %r1366;
	mov.u32 	%r1397, %r1367;
	mov.u32 	%r1398, %r1368;
	mov.u32 	%r1399, %r1369;
	mov.u32 	%r1400, %r1370;
	mov.u32 	%r1401, %r1371;
	mov.u32 	%r1402, %r1372;
	mov.u32 	%r1403, %r1373;
	mov.u32 	%r1404, %r1374;
	mov.u32 	%r1405, %r1375;
	mov.u32 	%r1406, %r1376;
	mov.u32 	%r1407, %r1377;
	mov.u32 	%r1408, %r1425;
	mov.u32 	%r1409, %r1378;
	mov.u32 	%r1410, %r1379;
	mov.u32 	%r1411, %r1380;
	mov.u32 	%r1412, %r1381;
	mov.u32 	%r1413, %r1382;
	mov.u32 	%r1414, %r1383;
	mov.u32 	%r1415, %r1384;
	mov.u32 	%r1416, %r1385;
	mov.u32 	%r1417, %r1386;
	mov.u32 	%r1418, %r1387;
	mov.u32 	%r1419, %r1388;
	mov.u32 	%r1420, %r1389;
	mov.u32 	%r1421, %r1390;
	mov.u32 	%r1422, %r1391;
	@%p472 bra 	$L__BB9_522;
	setp.leu.f32 	%p473, %f1416, %f1462;
	mov.f32 	%f1430, %f1400;
	mov.f32 	%f1431, %f1401;
	mov.f32 	%f1432, %f1402;
	mov.f32 	%f1433, %f1403;
	mov.f32 	%f1434, %f1404;
	mov.f32 	%f1435, %f1405;
	mov.f32 	%f1436, %f1406;
	mov.f32 	%f1437, %f1407;
	mov.f32 	%f1438, %f1408;
	mov.f32 	%f1439, %f1409;
	mov.f32 	%f1440, %f1410;
	mov.f32 	%f1441, %f1411;
	mov.f32 	%f1442, %f1412;
	mov.f32 	%f1443, %f1413;
	mov.f32 	%f1444, %f1414;
	mov.f32 	%f1445, %f1415;
	mov.f32 	%f1446, %f1462;
	mov.f32 	%f1447, %f1416;
	mov.f32 	%f1448, %f1417;
	mov.f32 	%f1449, %f1418;
	mov.f32 	%f1450, %f1419;
	mov.f32 	%f1451, %f1420;
	mov.f32 	%f1452, %f1421;
	mov.f32 	%f1453, %f1422;
	mov.f32 	%f1454, %f1423;
	mov.f32 	%f1455, %f1424;
	mov.f32 	%f1456, %f1425;
	mov.f32 	%f1457, %f1426;
	mov.f32 	%f1458, %f1427;
	mov.f32 	%f1459, %f1428;
	mov.u32 	%r1393, %r1363;
	mov.u32 	%r1394, %r1364;
	mov.u32 	%r1395, %r1365;
	mov.u32 	%r1396, %r1366;
	mov.u32 	%r1397, %r1367;
	mov.u32 	%r1398, %r1368;
	mov.u32 	%r1399, %r1369;
	mov.u32 	%r1400, %r1370;
	mov.u32 	%r1401, %r1371;
	mov.u32 	%r1402, %r1372;
	mov.u32 	%r1403, %r1373;
	mov.u32 	%r1404, %r1374;
	mov.u32 	%r1405, %r1375;
	mov.u32 	%r1406, %r1376;
	mov.u32 	%r1407, %r1377;
	mov.u32 	%r1408, %r1378;
	mov.u32 	%r1409, %r1425;
	mov.u32 	%r1410, %r1379;
	mov.u32 	%r1411, %r1380;
	mov.u32 	%r1412, %r1381;
	mov.u32 	%r1413, %r1382;
	mov.u32 	%r1414, %r1383;
	mov.u32 	%r1415, %r1384;
	mov.u32 	%r1416, %r1385;
	mov.u32 	%r1417, %r1386;
	mov.u32 	%r1418, %r1387;
	mov.u32 	%r1419, %r1388;
	mov.u32 	%r1420, %r1389;
	mov.u32 	%r1421, %r1390;
	mov.u32 	%r1422, %r1391;
	@%p473 bra 	$L__BB9_522;
	setp.leu.f32 	%p474, %f1417, %f1462;
	mov.f32 	%f1430, %f1400;
	mov.f32 	%f1431, %f1401;
	mov.f32 	%f1432, %f1402;
	mov.f32 	%f1433, %f1403;
	mov.f32 	%f1434, %f1404;
	mov.f32 	%f1435, %f1405;
	mov.f32 	%f1436, %f1406;
	mov.f32 	%f1437, %f1407;
	mov.f32 	%f1438, %f1408;
	mov.f32 	%f1439, %f1409;
	mov.f32 	%f1440, %f1410;
	mov.f32 	%f1441, %f1411;
	mov.f32 	%f1442, %f1412;
	mov.f32 	%f1443, %f1413;
	mov.f32 	%f1444, %f1414;
	mov.f32 	%f1445, %f1415;
	mov.f32 	%f1446, %f1416;
	mov.f32 	%f1447, %f1462;
	mov.f32 	%f1448, %f1417;
	mov.f32 	%f1449, %f1418;
	mov.f32 	%f1450, %f1419;
	mov.f32 	%f1451, %f1420;
	mov.f32 	%f1452, %f1421;
	mov.f32 	%f1453, %f1422;
	mov.f32 	%f1454, %f1423;
	mov.f32 	%f1455, %f1424;
	mov.f32 	%f1456, %f1425;
	mov.f32 	%f1457, %f1426;
	mov.f32 	%f1458, %f1427;
	mov.f32 	%f1459, %f1428;
	mov.u32 	%r1393, %r1363;
	mov.u32 	%r1394, %r1364;
	mov.u32 	%r1395, %r1365;
	mov.u32 	%r1396, %r1366;
	mov.u32 	%r1397, %r1367;
	mov.u32 	%r1398, %r1368;
	mov.u32 	%r1399, %r1369;
	mov.u32 	%r1400, %r1370;
	mov.u32 	%r1401, %r1371;
	mov.u32 	%r1402, %r1372;
	mov.u32 	%r1403, %r1373;
	mov.u32 	%r1404, %r1374;
	mov.u32 	%r1405, %r1375;
	mov.u32 	%r1406, %r1376;
	mov.u32 	%r1407, %r1377;
	mov.u32 	%r1408, %r1378;
	mov.u32 	%r1409, %r1379;
	mov.u32 	%r1410, %r1425;
	mov.u32 	%r1411, %r1380;
	mov.u32 	%r1412, %r1381;
	mov.u32 	%r1413, %r1382;
	mov.u32 	%r1414, %r1383;
	mov.u32 	%r1415, %r1384;
	mov.u32 	%r1416, %r1385;
	mov.u32 	%r1417, %r1386;
	mov.u32 	%r1418, %r1387;
	mov.u32 	%r1419, %r1388;
	mov.u32 	%r1420, %r1389;
	mov.u32 	%r1421, %r1390;
	mov.u32 	%r1422, %r1391;
	@%p474 bra 	$L__BB9_522;
	setp.leu.f32 	%p475, %f1418, %f1462;
	mov.f32 	%f1430, %f1400;
	mov.f32 	%f1431, %f1401;
	mov.f32 	%f1432, %f1402;
	mov.f32 	%f1433, %f1403;
	mov.f32 	%f1434, %f1404;
	mov.f32 	%f1435, %f1405;
	mov.f32 	%f1436, %f1406;
	mov.f32 	%f1437, %f1407;
	mov.f32 	%f1438, %f1408;
	mov.f32 	%f1439, %f1409;
	mov.f32 	%f1440, %f1410;
	mov.f32 	%f1441, %f1411;
	mov.f32 	%f1442, %f1412;
	mov.f32 	%f1443, %f1413;
	mov.f32 	%f1444, %f1414;
	mov.f32 	%f1445, %f1415;
	mov.f32 	%f1446, %f1416;
	mov.f32 	%f1447, %f1417;
	mov.f32 	%f1448, %f1462;
	mov.f32 	%f1449, %f1418;
	mov.f32 	%f1450, %f1419;
	mov.f32 	%f1451, %f1420;
	mov.f32 	%f1452, %f1421;
	mov.f32 	%f1453, %f1422;
	mov.f32 	%f1454, %f1423;
	mov.f32 	%f1455, %f1424;
	mov.f32 	%f1456, %f1425;
	mov.f32 	%f1457, %f1426;
	mov.f32 	%f1458, %f1427;
	mov.f32 	%f1459, %f1428;
	mov.u32 	%r1393, %r1363;
	mov.u32 	%r1394, %r1364;
	mov.u32 	%r1395, %r1365;
	mov.u32 	%r1396, %r1366;
	mov.u32 	%r1397, %r1367;
	mov.u32 	%r1398, %r1368;
	mov.u32 	%r1399, %r1369;
	mov.u32 	%r1400, %r1370;
	mov.u32 	%r1401, %r1371;
	mov.u32 	%r1402, %r1372;
	mov.u32 	%r1403, %r1373;
	mov.u32 	%r1404, %r1374;
	mov.u32 	%r1405, %r1375;
	mov.u32 	%r1406, %r1376;
	mov.u32 	%r1407, %r1377;
	mov.u32 	%r1408, %r1378;
	mov.u32 	%r1409, %r1379;
	mov.u32 	%r1410, %r1380;
	mov.u32 	%r1411, %r1425;
	mov.u32 	%r1412, %r1381;
	mov.u32 	%r1413, %r1382;
	mov.u32 	%r1414, %r1383;
	mov.u32 	%r1415, %r1384;
	mov.u32 	%r1416, %r1385;
	mov.u32 	%r1417, %r1386;
	mov.u32 	%r1418, %r1387;
	mov.u32 	%r1419, %r1388;
	mov.u32 	%r1420, %r1389;
	mov.u32 	%r1421, %r1390;
	mov.u32 	%r1422, %r1391;
	@%p475 bra 	$L__BB9_522;
	setp.leu.f32 	%p476, %f1419, %f1462;
	mov.f32 	%f1430, %f1400;
	mov.f32 	%f1431, %f1401;
	mov.f32 	%f1432, %f1402;
	mov.f32 	%f1433, %f1403;
	mov.f32 	%f1434, %f1404;
	mov.f32 	%f1435, %f1405;
	mov.f32 	%f1436, %f1406;
	mov.f32 	%f1437, %f1407;
	mov.f32 	%f1438, %f1408;
	mov.f32 	%f1439, %f1409;
	mov.f32 	%f1440, %f1410;
	mov.f32 	%f1441, %f1411;
	mov.f32 	%f1442, %f1412;
	mov.f32 	%f1443, %f1413;
	mov.f32 	%f1444, %f1414;
	mov.f32 	%f1445, %f1415;
	mov.f32 	%f1446, %f1416;
	mov.f32 	%f1447, %f1417;
	mov.f32 	%f1448, %f1418;
	mov.f32 	%f1449, %f1462;
	mov.f32 	%f1450, %f1419;
	mov.f32 	%f1451, %f1420;
	mov.f32 	%f1452, %f1421;
	mov.f32 	%f1453, %f1422;
	mov.f32 	%f1454, %f1423;
	mov.f32 	%f1455, %f1424;
	mov.f32 	%f1456, %f1425;
	mov.f32 	%f1457, %f1426;
	mov.f32 	%f1458, %f1427;
	mov.f32 	%f1459, %f1428;
	mov.u32 	%r1393, %r1363;
	mov.u32 	%r1394, %r1364;
	mov.u32 	%r1395, %r1365;
	mov.u32 	%r1396, %r1366;
	mov.u32 	%r1397, %r1367;
	mov.u32 	%r1398, %r1368;
	mov.u32 	%r1399, %r1369;
	mov.u32 	%r1400, %r1370;
	mov.u32 	%r1401, %r1371;
	mov.u32 	%r1402, %r1372;
	mov.u32 	%r1403, %r1373;
	mov.u32 	%r1404, %r1374;
	mov.u32 	%r1405, %r1375;
	mov.u32 	%r1406, %r1376;
	mov.u32 	%r1407, %r1377;
	mov.u32 	%r1408, %r1378;
	mov.u32 	%r1409, %r1379;
	mov.u32 	%r1410, %r1380;
	mov.u32 	%r1411, %r1381;
	mov.u32 	%r1412, %r1425;
	mov.u32 	%r1413, %r1382;
	mov.u32 	%r1414, %r1383;
	mov.u32 	%r1415, %r1384;
	mov.u32 	%r1416, %r1385;
	mov.u32 	%r1417, %r1386;
	mov.u32 	%r1418, %r1387;
	mov.u32 	%r1419, %r1388;
	mov.u32 	%r1420, %r1389;
	mov.u32 	%r1421, %r1390;
	mov.u32 	%r1422, %r1391;
	@%p476 bra 	$L__BB9_522;
	setp.leu.f32 	%p477, %f1420, %f1462;
	mov.f32 	%f1430, %f1400;
	mov.f32 	%f1431, %f1401;
	mov.f32 	%f1432, %f1402;
	mov.f32 	%f1433, %f1403;
	mov.f32 	%f1434, %f1404;
	mov.f32 	%f1435, %f1405;
	mov.f32 	%f1436, %f1406;
	mov.f32 	%f1437, %f1407;
	mov.f32 	%f1438, %f1408;
	mov.f32 	%f1439, %f1409;
	mov.f32 	%f1440, %f1410;
	mov.f32 	%f1441, %f1411;
	mov.f32 	%f1442, %f1412;
	mov.f32 	%f1443, %f1413;
	mov.f32 	%f1444, %f1414;
	mov.f32 	%f1445, %f1415;
	mov.f32 	%f1446, %f1416;
	mov.f32 	%f1447, %f1417;
	mov.f32 	%f1448, %f1418;
	mov.f32 	%f1449, %f1419;
	mov.f32 	%f1450, %f1462;
	mov.f32 	%f1451, %f1420;
	mov.f32 	%f1452, %f1421;
	mov.f32 	%f1453, %f1422;
	mov.f32 	%f1454, %f1423;
	mov.f32 	%f1455, %f1424;
	mov.f32 	%f1456, %f1425;
	mov.f32 	%f1457, %f1426;
	mov.f32 	%f1458, %f1427;
	mov.f32 	%f1459, %f1428;
	mov.u32 	%r1393, %r1363;
	mov.u32 	%r1394, %r1364;
	mov.u32 	%r1395, %r1365;
	mov.u32 	%r1396, %r1366;
	mov.u32 	%r1397, %r1367;
	mov.u32 	%r1398, %r1368;
	mov.u32 	%r1399, %r1369;
	mov.u32 	%r1400, %r1370;
	mov.u32 	%r1401, %r1371;
	mov.u32 	%r1402, %r1372;
	mov.u32 	%r1403, %r1373;
	mov.u32 	%r1404, %r1374;
	mov.u32 	%r1405, %r1375;
	mov.u32 	%r1406, %r1376;
	mov.u32 	%r1407, %r1377;
	mov.u32 	%r1408, %r1378;
	mov.u32 	%r1409, %r1379;
	mov.u32 	%r1410, %r1380;
	mov.u32 	%r1411, %r1381;
	mov.u32 	%r1412, %r1382;
	mov.u32 	%r1413, %r1425;
	mov.u32 	%r1414, %r1383;
	mov.u32 	%r1415, %r1384;
	mov.u32 	%r1416, %r1385;
	mov.u32 	%r1417, %r1386;
	mov.u32 	%r1418, %r1387;
	mov.u32 	%r1419, %r1388;
	mov.u32 	%r1420, %r1389;
	mov.u32 	%r1421, %r1390;
	mov.u32 	%r1422, %r1391;
	@%p477 bra 	$L__BB9_522;
	setp.leu.f32 	%p478, %f1421, %f1462;
	mov.f32 	%f1430, %f1400;
	mov.f32 	%f1431, %f1401;
	mov.f32 	%f1432, %f1402;
	mov.f32 	%f1433, %f1403;
	mov.f32 	%f1434, %f1404;
	mov.f32 	%f1435, %f1405;
	mov.f32 	%f1436, %f1406;
	mov.f32 	%f1437, %f1407;
	mov.f32 	%f1438, %f1408;
	mov.f32 	%f1439, %f1409;
	mov.f32 	%f1440, %f1410;
	mov.f32 	%f1441, %f1411;
	mov.f32 	%f1442, %f1412;
	mov.f32 	%f1443, %f1413;
	mov.f32 	%f1444, %f1414;
	mov.f32 	%f1445, %f1415;
	mov.f32 	%f1446, %f1416;
	mov.f32 	%f1447, %f1417;
	mov.f32 	%f1448, %f1418;
	mov.f32 	%f1449, %f1419;
	mov.f32 	%f1450, %f1420;
	mov.f32 	%f1451, %f1462;
	mov.f32 	%f1452, %f1421;
	mov.f32 	%f1453, %f1422;
	mov.f32 	%f1454, %f1423;
	mov.f32 	%f1455, %f1424;
	mov.f32 	%f1456, %f1425;
	mov.f32 	%f1457, %f1426;
	mov.f32 	%f1458, %f1427;
	mov.f32 	%f1459, %f1428;
	mov.u32 	%r1393, %r1363;
	mov.u32 	%r1394, %r1364;
	mov.u32 	%r1395, %r1365;
	mov.u32 	%r1396, %r1366;
	mov.u32 	%r1397, %r1367;
	mov.u32 	%r1398, %r1368;
	mov.u32 	%r1399, %r1369;
	mov.u32 	%r1400, %r1370;
	mov.u32 	%r1401, %r1371;
	mov.u32 	%r1402, %r1372;
	mov.u32 	%r1403, %r1373;
	mov.u32 	%r1404, %r1374;
	mov.u32 	%r1405, %r1375;
	mov.u32 	%r1406, %r1376;
	mov.u32 	%r1407, %r1377;
	mov.u32 	%r1408, %r1378;
	mov.u32 	%r1409, %r1379;
	mov.u32 	%r1410, %r1380;
	mov.u32 	%r1411, %r1381;
	mov.u32 	%r1412, %r1382;
	mov.u32 	%r1413, %r1383;
	mov.u32 	%r1414, %r1425;
	mov.u32 	%r1415, %r1384;
	mov.u32 	%r1416, %r1385;
	mov.u32 	%r1417, %r1386;
	mov.u32 	%r1418, %r1387;
	mov.u32 	%r1419, %r1388;
	mov.u32 	%r1420, %r1389;
	mov.u32 	%r1421, %r1390;
	mov.u32 	%r1422, %r1391;
	@%p478 bra 	$L__BB9_522;
	setp.leu.f32 	%p479, %f1422, %f1462;
	mov.f32 	%f1430, %f1400;
	mov.f32 	%f1431, %f1401;
	mov.f32 	%f1432, %f1402;
	mov.f32 	%f1433, %f1403;
	mov.f32 	%f1434, %f1404;
	mov.f32 	%f1435, %f1405;
	mov.f32 	%f1436, %f1406;
	mov.f32 	%f1437, %f1407;
	mov.f32 	%f1438, %f1408;
	mov.f32 	%f1439, %f1409;
	mov.f32 	%f1440, %f1410;
	mov.f32 	%f1441, %f1411;
	mov.f32 	%f1442, %f1412;
	mov.f32 	%f1443, %f1413;
	mov.f32 	%f1444, %f1414;
	mov.f32 	%f1445, %f1415;
	mov.f32 	%f1446, %f1416;
	mov.f32 	%f1447, %f1417;
	mov.f32 	%f1448, %f1418;
	mov.f32 	%f1449, %f1419;
	mov.f32 	%f1450, %f1420;
	mov.f32 	%f1451, %f1421;
	mov.f32 	%f1452, %f1462;
	mov.f32 	%f1453, %f1422;
	mov.f32 	%f1454, %f1423;
	mov.f32 	%f1455, %f1424;
	mov.f32 	%f1456, %f1425;
	mov.f32 	%f1457, %f1426;
	mov.f32 	%f1458, %f1427;
	mov.f32 	%f1459, %f1428;
	mov.u32 	%r1393, %r1363;
	mov.u32 	%r1394, %r1364;
	mov.u32 	%r1395, %r1365;
	mov.u32 	%r1396, %r1366;
	mov.u32 	%r1397, %r1367;
	mov.u32 	%r1398, %r1368;
	mov.u32 	%r1399, %r1369;
	mov.u32 	%r1400, %r1370;
	mov.u32 	%r1401, %r1371;
	mov.u32 	%r1402, %r1372;
	mov.u32 	%r1403, %r1373;
	mov.u32 	%r1404, %r1374;
	mov.u32 	%r1405, %r1375;
	mov.u32 	%r1406, %r1376;
	mov.u32 	%r1407, %r1377;
	mov.u32 	%r1408, %r1378;
	mov.u32 	%r1409, %r1379;
	mov.u32 	%r1410, %r1380;
	mov.u32 	%r1411, %r1381;
	mov.u32 	%r1412, %r1382;
	mov.u32 	%r1413, %r1383;
	mov.u32 	%r1414, %r1384;
	mov.u32 	%r1415, %r1425;
	mov.u32 	%r1416, %r1385;
	mov.u32 	%r1417, %r1386;
	mov.u32 	%r1418, %r1387;
	mov.u32 	%r1419, %r1388;
	mov.u32 	%r1420, %r1389;
	mov.u32 	%r1421, %r1390;
	mov.u32 	%r1422, %r1391;
	@%p479 bra 	$L__BB9_522;
	setp.leu.f32 	%p480, %f1423, %f1462;
	mov.f32 	%f1430, %f1400;
	mov.f32 	%f1431, %f1401;
	mov.f32 	%f1432, %f1402;
	mov.f32 	%f1433, %f1403;
	mov.f32 	%f1434, %f1404;
	mov.f32 	%f1435, %f1405;
	mov.f32 	%f1436, %f1406;
	mov.f32 	%f1437, %f1407;
	mov.f32 	%f1438, %f1408;
	mov.f32 	%f1439, %f1409;
	mov.f32 	%f1440, %f1410;
	mov.f32 	%f1441, %f1411;
	mov.f32 	%f1442, %f1412;
	mov.f32 	%f1443, %f1413;
	mov.f32 	%f1444, %f1414;
	mov.f32 	%f1445, %f1415;
	mov.f32 	%f1446, %f1416;
	mov.f32 	%f1447, %f1417;
	mov.f32 	%f1448, %f1418;
	mov.f32 	%f1449, %f1419;
	mov.f32 	%f1450, %f1420;
	mov.f32 	%f1451, %f1421;
	mov.f32 	%f1452, %f1422;
	mov.f32 	%f1453, %f1462;
	mov.f32 	%f1454, %f1423;
	mov.f32 	%f1455, %f1424;
	mov.f32 	%f1456, %f1425;
	mov.f32 	%f1457, %f1426;
	mov.f32 	%f1458, %f1427;
	mov.f32 	%f1459, %f1428;
	mov.u32 	%r1393, %r1363;
	mov.u32 	%r1394, %r1364;
	mov.u32 	%r1395, %r1365;
	mov.u32 	%r1396, %r1366;
	mov.u32 	%r1397, %r1367;
	mov.u32 	%r1398, %r1368;
	mov.u32 	%r1399, %r1369;
	mov.u32 	%r1400, %r1370;
	mov.u32 	%r1401, %r1371;
	mov.u32 	%r1402, %r1372;
	mov.u32 	%r1403, %r1373;
	mov.u32 	%r1404, %r1374;
	mov.u32 	%r1405, %r1375;
	mov.u32 	%r1406, %r1376;
	mov.u32 	%r1407, %r1377;
	mov.u32 	%r1408, %r1378;
	mov.u32 	%r1409, %r1379;
	mov.u32 	%r1410, %r1380;
	mov.u32 	%r1411, %r1381;
	mov.u32 	%r1412, %r1382;
	mov.u32 	%r1413, %r1383;
	mov.u32 	%r1414, %r1384;
	mov.u32 	%r1415, %r1385;
	mov.u32 	%r1416, %r1425;
	mov.u32 	%r1417, %r1386;
	mov.u32 	%r1418, %r1387;
	mov.u32 	%r1419, %r1388;
	mov.u32 	%r1420, %r1389;
	mov.u32 	%r1421, %r1390;
	mov.u32 	%r1422, %r1391;
	@%p480 bra 	$L__BB9_522;
	setp.leu.f32 	%p481, %f1424, %f1462;
	mov.f32 	%f1430, %f1400;
	mov.f32 	%f1431, %f1401;
	mov.f32 	%f1432, %f1402;
	mov.f32 	%f1433, %f1403;
	mov.f32 	%f1434, %f1404;
	mov.f32 	%f1435, %f1405;
	mov.f32 	%f1436, %f1406;
	mov.f32 	%f1437, %f1407;
	mov.f32 	%f1438, %f1408;
	mov.f32 	%f1439, %f1409;
	mov.f32 	%f1440, %f1410;
	mov.f32 	%f1441, %f1411;
	mov.f32 	%f1442, %f1412;
	mov.f32 	%f1443, %f1413;
	mov.f32 	%f1444, %f1414;
	mov.f32 	%f1445, %f1415;
	mov.f32 	%f1446, %f1416;
	mov.f32 	%f1447, %f1417;
	mov.f32 	%f1448, %f1418;
	mov.f32 	%f1449, %f1419;
	mov.f32 	%f1450, %f1420;
	mov.f32 	%f1451, %f1421;
	mov.f32 	%f1452, %f1422;
	mov.f32 	%f1453, %f1423;
	mov.f32 	%f1454, %f1462;
	mov.f32 	%f1455, %f1424;
	mov.f32 	%f1456, %f1425;
	mov.f32 	%f1457, %f1426;
	mov.f32 	%f1458, %f1427;
	mov.f32 	%f1459, %f1428;
	mov.u32 	%r1393, %r1363;
	mov.u32 	%r1394, %r1364;
	mov.u32 	%r1395, %r1365;
	mov.u32 	%r1396, %r1366;
	mov.u32 	%r1397, %r1367;
	mov.u32 	%r1398, %r1368;
	mov.u32 	%r1399, %r1369;
	mov.u32 	%r1400, %r1370;
	mov.u32 	%r1401, %r1371;
	mov.u32 	%r1402, %r1372;
	mov.u32 	%r1403, %r1373;
	mov.u32 	%r1404, %r1374;
	mov.u32 	%r1405, %r1375;
	mov.u32 	%r1406, %r1376;
	mov.u32 	%r1407, %r1377;
	mov.u32 	%r1408, %r1378;
	mov.u32 	%r1409, %r1379;
	mov.u32 	%r1410, %r1380;
	mov.u32 	%r1411, %r1381;
	mov.u32 	%r1412, %r1382;
	mov.u32 	%r1413, %r1383;
	mov.u32 	%r1414, %r1384;
	mov.u32 	%r1415, %r1385;
	mov.u32 	%r1416, %r1386;
	mov.u32 	%r1417, %r1425;
	mov.u32 	%r1418, %r1387;
	mov.u32 	%r1419, %r1388;
	mov.u32 	%r1420, %r1389;
	mov.u32 	%r1421, %r1390;
	mov.u32 	%r1422, %r1391;
	@%p481 bra 	$L__BB9_522;
	setp.leu.f32 	%p482, %f1425, %f1462;
	mov.f32 	%f1430, %f1400;
	mov.f32 	%f1431, %f1401;
	mov.f32 	%f1432, %f1402;
	mov.f32 	%f1433, %f1403;
	mov.f32 	%f1434, %f1404;
	mov.f32 	%f1435, %f1405;
	mov.f32 	%f1436, %f1406;
	mov.f32 	%f1437, %f1407;
	mov.f32 	%f1438, %f1408;
	mov.f32 	%f1439, %f1409;
	mov.f32 	%f1440, %f1410;
	mov.f32 	%f1441, %f1411;
	mov.f32 	%f1442, %f1412;
	mov.f32 	%f1443, %f1413;
	mov.f32 	%f1444, %f1414;
	mov.f32 	%f1445, %f1415;
	mov.f32 	%f1446, %f1416;
	mov.f32 	%f1447, %f1417;
	mov.f32 	%f1448, %f1418;
	mov.f32 	%f1449, %f1419;
	mov.f32 	%f1450, %f1420;
	mov.f32 	%f1451, %f1421;
	mov.f32 	%f1452, %f1422;
	mov.f32 	%f1453, %f1423;
	mov.f32 	%f1454, %f1424;
	mov.f32 	%f1455, %f1462;
	mov.f32 	%f1456, %f1425;
	mov.f32 	%f1457, %f1426;
	mov.f32 	%f1458, %f1427;
	mov.f32 	%f1459, %f1428;
	mov.u32 	%r1393, %r1363;
	mov.u32 	%r1394, %r1364;
	mov.u32 	%r1395, %r1365;
	mov.u32 	%r1396, %r1366;
	mov.u32 	%r1397, %r1367;
	mov.u32 	%r1398, %r1368;
	mov.u32 	%r1399, %r1369;
	mov.u32 	%r1400, %r1370;
	mov.u32 	%r1401, %r1371;
	mov.u32 	%r1402, %r1372;
	mov.u32 	%r1403, %r1373;
	mov.u32 	%r1404, %r1374;
	mov.u32 	%r1405, %r1375;
	mov.u32 	%r1406, %r1376;
	mov.u32 	%r1407, %r1377;
	mov.u32 	%r1408, %r1378;
	mov.u32 	%r1409, %r1379;
	mov.u32 	%r1410, %r1380;
	mov.u32 	%r1411, %r1381;
	mov.u32 	%r1412, %r1382;
	mov.u32 	%r1413, %r1383;
	mov.u32 	%r1414, %r1384;
	mov.u32 	%r1415, %r1385;
	mov.u32 	%r1416, %r1386;
	mov.u32 	%r1417, %r1387;
	mov.u32 	%r1418, %r1425;
	mov.u32 	%r1419, %r1388;
	mov.u32 	%r1420, %r1389;
	mov.u32 	%r1421, %r1390;
	mov.u32 	%r1422, %r1391;
	@%p482 bra 	$L__BB9_522;
	setp.leu.f32 	%p483, %f1426, %f1462;
	mov.f32 	%f1430, %f1400;
	mov.f32 	%f1431, %f1401;
	mov.f32 	%f1432, %f1402;
	mov.f32 	%f1433, %f1403;
	mov.f32 	%f1434, %f1404;
	mov.f32 	%f1435, %f1405;
	mov.f32 	%f1436, %f1406;
	mov.f32 	%f1437, %f1407;
	mov.f32 	%f1438, %f1408;
	mov.f32 	%f1439, %f1409;
	mov.f32 	%f1440, %f1410;
	mov.f32 	%f1441, %f1411;
	mov.f32 	%f1442, %f1412;
	mov.f32 	%f1443, %f1413;
	mov.f32 	%f1444, %f1414;
	mov.f32 	%f1445, %f1415;
	mov.f32 	%f1446, %f1416;
	mov.f32 	%f1447, %f1417;
	mov.f32 	%f1448, %f1418;
	mov.f32 	%f1449, %f1419;
	mov.f32 	%f1450, %f1420;
	mov.f32 	%f1451, %f1421;
	mov.f32 	%f1452, %f1422;
	mov.f32 	%f1453, %f1423;
	mov.f32 	%f1454, %f1424;
	mov.f32 	%f1455, %f1425;
	mov.f32 	%f1456, %f1462;
	mov.f32 	%f1457, %f1426;
	mov.f32 	%f1458, %f1427;
	mov.f32 	%f1459, %f1428;
	mov.u32 	%r1393, %r1363;
	mov.u32 	%r1394, %r1364;
	mov.u32 	%r1395, %r1365;
	mov.u32 	%r1396, %r1366;
	mov.u32 	%r1397, %r1367;
	mov.u32 	%r1398, %r1368;
	mov.u32 	%r1399, %r1369;
	mov.u32 	%r1400, %r1370;
	mov.u32 	%r1401, %r1371;
	mov.u32 	%r1402, %r1372;
	mov.u32 	%r1403, %r1373;
	mov.u32 	%r1404, %r1374;
	mov.u32 	%r1405, %r1375;
	mov.u32 	%r1406, %r1376;
	mov.u32 	%r1407, %r1377;
	mov.u32 	%r1408, %r1378;
	mov.u32 	%r1409, %r1379;
	mov.u32 	%r1410, %r1380;
	mov.u32 	%r1411, %r1381;
	mov.u32 	%r1412, %r1382;
	mov.u32 	%r1413, %r1383;
	mov.u32 	%r1414, %r1384;
	mov.u32 	%r1415, %r1385;
	mov.u32 	%r1416, %r1386;
	mov.u32 	%r1417, %r1387;
	mov.u32 	%r1418, %r1388;
	mov.u32 	%r1419, %r1425;
	mov.u32 	%r1420, %r1389;
	mov.u32 	%r1421, %r1390;
	mov.u32 	%r1422, %r1391;
	@%p483 bra 	$L__BB9_522;
	setp.leu.f32 	%p484, %f1427, %f1462;
	mov.f32 	%f1430, %f1400;
	mov.f32 	%f1431, %f1401;
	mov.f32 	%f1432, %f1402;
	mov.f32 	%f1433, %f1403;
	mov.f32 	%f1434, %f1404;
	mov.f32 	%f1435, %f1405;
	mov.f32 	%f1436, %f1406;
	mov.f32 	%f1437, %f1407;
	mov.f32 	%f1438, %f1408;
	mov.f32 	%f1439, %f1409;
	mov.f32 	%f1440, %f1410;
	mov.f32 	%f1441, %f1411;
	mov.f32 	%f1442, %f1412;
	mov.f32 	%f1443, %f1413;
	mov.f32 	%f1444, %f1414;
	mov.f32 	%f1445, %f1415;
	mov.f32 	%f1446, %f1416;
	mov.f32 	%f1447, %f1417;
	mov.f32 	%f1448, %f1418;
	mov.f32 	%f1449, %f1419;
	mov.f32 	%f1450, %f1420;
	mov.f32 	%f1451, %f1421;
	mov.f32 	%f1452, %f1422;
	mov.f32 	%f1453, %f1423;
	mov.f32 	%f1454, %f1424;
	mov.f32 	%f1455, %f1425;
	mov.f32 	%f1456, %f1426;
	mov.f32 	%f1457, %f1462;
	mov.f32 	%f1458, %f1427;
	mov.f32 	%f1459, %f1428;
	mov.u32 	%r1393, %r1363;
	mov.u32 	%r1394, %r1364;
	mov.u32 	%r1395, %r1365;
	mov.u32 	%r1396, %r1366;
	mov.u32 	%r1397, %r1367;
	mov.u32 	%r1398, %r1368;
	mov.u32 	%r1399, %r1369;
	mov.u32 	%r1400, %r1370;
	mov.u32 	%r1401, %r1371;
	mov.u32 	%r1402, %r1372;
	mov.u32 	%r1403, %r1373;
	mov.u32 	%r1404, %r1374;
	mov.u32 	%r1405, %r1375;
	mov.u32 	%r1406, %r1376;
	mov.u32 	%r1407, %r1377;
	mov.u32 	%r1408, %r1378;
	mov.u32 	%r1409, %r1379;
	mov.u32 	%r1410, %r1380;
	mov.u32 	%r1411, %r1381;
	mov.u32 	%r1412, %r1382;
	mov.u32 	%r1413, %r1383;
	mov.u32 	%r1414, %r1384;
	mov.u32 	%r1415, %r1385;
	mov.u32 	%r1416, %r1386;
	mov.u32 	%r1417, %r1387;
	mov.u32 	%r1418, %r1388;
	mov.u32 	%r1419, %r1389;
	mov.u32 	%r1420, %r1425;
	mov.u32 	%r1421, %r1390;
	mov.u32 	%r1422, %r1391;
	@%p484 bra 	$L__BB9_522;
	setp.leu.f32 	%p485, %f1428, %f1462;
	mov.f32 	%f1430, %f1400;
	mov.f32 	%f1431, %f1401;
	mov.f32 	%f1432, %f1402;
	mov.f32 	%f1433, %f1403;
	mov.f32 	%f1434, %f1404;
	mov.f32 	%f1435, %f1405;
	mov.f32 	%f1436, %f1406;
	mov.f32 	%f1437, %f1407;
	mov.f32 	%f1438, %f1408;
	mov.f32 	%f1439, %f1409;
	mov.f32 	%f1440, %f1410;
	mov.f32 	%f1441, %f1411;
	mov.f32 	%f1442, %f1412;
	mov.f32 	%f1443, %f1413;
	mov.f32 	%f1444, %f1414;
	mov.f32 	%f1445, %f1415;
	mov.f32 	%f1446, %f1416;
	mov.f32 	%f1447, %f1417;
	mov.f32 	%f1448, %f1418;
	mov.f32 	%f1449, %f1419;
	mov.f32 	%f1450, %f1420;
	mov.f32 	%f1451, %f1421;
	mov.f32 	%f1452, %f1422;
	mov.f32 	%f1453, %f1423;
	mov.f32 	%f1454, %f1424;
	mov.f32 	%f1455, %f1425;
	mov.f32 	%f1456, %f1426;
	mov.f32 	%f1457, %f1427;
	mov.f32 	%f1458, %f1462;
	mov.f32 	%f1459, %f1428;
	mov.u32 	%r1393, %r1363;
	mov.u32 	%r1394, %r1364;
	mov.u32 	%r1395, %r1365;
	mov.u32 	%r1396, %r1366;
	mov.u32 	%r1397, %r1367;
	mov.u32 	%r1398, %r1368;
	mov.u32 	%r1399, %r1369;
	mov.u32 	%r1400, %r1370;
	mov.u32 	%r1401, %r1371;
	mov.u32 	%r1402, %r1372;
	mov.u32 	%r1403, %r1373;
	mov.u32 	%r1404, %r1374;
	mov.u32 	%r1405, %r1375;
	mov.u32 	%r1406, %r1376;
	mov.u32 	%r1407, %r1377;
	mov.u32 	%r1408, %r1378;
	mov.u32 	%r1409, %r1379;
	mov.u32 	%r1410, %r1380;
	mov.u32 	%r1411, %r1381;
	mov.u32 	%r1412, %r1382;
	mov.u32 	%r1413, %r1383;
	mov.u32 	%r1414, %r1384;
	mov.u32 	%r1415, %r1385;
	mov.u32 	%r1416, %r1386;
	mov.u32 	%r1417, %r1387;
	mov.u32 	%r1418, %r1388;
	mov.u32 	%r1419, %r1389;
	mov.u32 	%r1420, %r1390;
	mov.u32 	%r1421, %r1425;
	mov.u32 	%r1422, %r1391;
	@%p485 bra 	$L__BB9_522;
	setp.leu.f32 	%p486, %f1492, %f1462;
	mov.f32 	%f1430, %f1400;
	mov.f32 	%f1431, %f1401;
	mov.f32 	%f1432, %f1402;
	mov.f32 	%f1433, %f1403;
	mov.f32 	%f1434, %f1404;
	mov.f32 	%f1435, %f1405;
	mov.f32 	%f1436, %f1406;
	mov.f32 	%f1437, %f1407;
	mov.f32 	%f1438, %f1408;
	mov.f32 	%f1439, %f1409;
	mov.f32 	%f1440, %f1410;
	mov.f32 	%f1441, %f1411;
	mov.f32 	%f1442, %f1412;
	mov.f32 	%f1443, %f1413;
	mov.f32 	%f1444, %f1414;
	mov.f32 	%f1445, %f1415;
	mov.f32 	%f1446, %f1416;
	mov.f32 	%f1447, %f1417;
	mov.f32 	%f1448, %f1418;
	mov.f32 	%f1449, %f1419;
	mov.f32 	%f1450, %f1420;
	mov.f32 	%f1451, %f1421;
	mov.f32 	%f1452, %f1422;
	mov.f32 	%f1453, %f1423;
	mov.f32 	%f1454, %f1424;
	mov.f32 	%f1455, %f1425;
	mov.f32 	%f1456, %f1426;
	mov.f32 	%f1457, %f1427;
	mov.f32 	%f1458, %f1428;
	mov.f32 	%f1459, %f1462;
	mov.u32 	%r1393, %r1363;
	mov.u32 	%r1394, %r1364;
	mov.u32 	%r1395, %r1365;
	mov.u32 	%r1396, %r1366;
	mov.u32 	%r1397, %r1367;
	mov.u32 	%r1398, %r1368;
	mov.u32 	%r1399, %r1369;
	mov.u32 	%r1400, %r1370;
	mov.u32 	%r1401, %r1371;
	mov.u32 	%r1402, %r1372;
	mov.u32 	%r1403, %r1373;
	mov.u32 	%r1404, %r1374;
	mov.u32 	%r1405, %r1375;
	mov.u32 	%r1406, %r1376;
	mov.u32 	%r1407, %r1377;
	mov.u32 	%r1408, %r1378;
	mov.u32 	%r1409, %r1379;
	mov.u32 	%r1410, %r1380;
	mov.u32 	%r1411, %r1381;
	mov.u32 	%r1412, %r1382;
	mov.u32 	%r1413, %r1383;
	mov.u32 	%r1414, %r1384;
	mov.u32 	%r1415, %r1385;
	mov.u32 	%r1416, %r1386;
	mov.u32 	%r1417, %r1387;
	mov.u32 	%r1418, %r1388;
	mov.u32 	%r1419, %r1389;
	mov.u32 	%r1420, %r1390;
	mov.u32 	%r1421, %r1391;
	mov.u32 	%r1422, %r1425;
	@%p486 bra 	$L__BB9_522;
	mov.f32 	%f1430, %f1400;
	mov.f32 	%f1431, %f1401;
	mov.f32 	%f1432, %f1402;
	mov.f32 	%f1433, %f1403;
	mov.f32 	%f1434, %f1404;
	mov.f32 	%f1435, %f1405;
	mov.f32 	%f1436, %f1406;
	mov.f32 	%f1437, %f1407;
	mov.f32 	%f1438, %f1408;
	mov.f32 	%f1439, %f1409;
	mov.f32 	%f1440, %f1410;
	mov.f32 	%f1441, %f1411;
	mov.f32 	%f1442, %f1412;
	mov.f32 	%f1443, %f1413;
	mov.f32 	%f1444, %f1414;
	mov.f32 	%f1445, %f1415;
	mov.f32 	%f1446, %f1416;
	mov.f32 	%f1447, %f1417;
	mov.f32 	%f1448, %f1418;
	mov.f32 	%f1449, %f1419;
	mov.f32 	%f1450, %f1420;
	mov.f32 	%f1451, %f1421;
	mov.f32 	%f1452, %f1422;
	mov.f32 	%f1453, %f1423;
	mov.f32 	%f1454, %f1424;
	mov.f32 	%f1455, %f1425;
	mov.f32 	%f1456, %f1426;
	mov.f32 	%f1457, %f1427;
	mov.f32 	%f1458, %f1428;
	mov.f32 	%f1459, %f1492;
	mov.f32 	%f1492, %f1462;
	mov.u32 	%r1393, %r1363;
	mov.u32 	%r1394, %r1364;
	mov.u32 	%r1395, %r1365;
	mov.u32 	%r1396, %r1366;
	mov.u32 	%r1397, %r1367;
	mov.u32 	%r1398, %r1368;
	mov.u32 	%r1399, %r1369;
	mov.u32 	%r1400, %r1370;
	mov.u32 	%r1401, %r1371;
	mov.u32 	%r1402, %r1372;
	mov.u32 	%r1403, %r1373;
	mov.u32 	%r1404, %r1374;
	mov.u32 	%r1405, %r1375;
	mov.u32 	%r1406, %r1376;
	mov.u32 	%r1407, %r1377;
	mov.u32 	%r1408, %r1378;
	mov.u32 	%r1409, %r1379;
	mov.u32 	%r1410, %r1380;
	mov.u32 	%r1411, %r1381;
	mov.u32 	%r1412, %r1382;
	mov.u32 	%r1413, %r1383;
	mov.u32 	%r1414, %r1384;
	mov.u32 	%r1415, %r1385;
	mov.u32 	%r1416, %r1386;
	mov.u32 	%r1417, %r1387;
	mov.u32 	%r1418, %r1388;
	mov.u32 	%r1419, %r1389;
	mov.u32 	%r1420, %r1390;
	mov.u32 	%r1421, %r1391;
	mov.u32 	%r1422, %r1455;
	mov.u32 	%r1455, %r1425;
$L__BB9_522:
	setp.leu.f32 	%p487, %f1430, %f826;
	mov.f32 	%f1461, %f826;
	mov.f32 	%f1462, %f1430;
	mov.f32 	%f1463, %f1431;
	mov.f32 	%f1464, %f1432;
	mov.f32 	%f1465, %f1433;
	mov.f32 	%f1466, %f1434;
	mov.f32 	%f1467, %f1435;
	mov.f32 	%f1468, %f1436;
	mov.f32 	%f1469, %f1437;
	mov.f32 	%f1470, %f1438;
	mov.f32 	%f1471, %f1439;
	mov.f32 	%f1472, %f1440;
	mov.f32 	%f1473, %f1441;
	mov.f32 	%f1474, %f1442;
	mov.f32 	%f1475, %f1443;
	mov.f32 	%f1476, %f1444;
	mov.f32 	%f1477, %f1445;
	mov.f32 	%f1478, %f1446;
	mov.f32 	%f1479, %f1447;
	mov.f32 	%f1480, %f1448;
	mov.f32 	%f1481, %f1449;
	mov.f32 	%f1482, %f1450;
	mov.f32 	%f1483, %f1451;
	mov.f32 	%f1484, %f1452;
	mov.f32 	%f1485, %f1453;
	mov.f32 	%f1486, %f1454;
	mov.f32 	%f1487, %f1455;
	mov.f32 	%f1488, %f1456;
	mov.f32 	%f1489, %f1457;
	mov.f32 	%f1490, %f1458;
	mov.f32 	%f1491, %f1459;
	mov.u32 	%r1424, %r150;
	mov.u32 	%r1425, %r1393;
	mov.u32 	%r1426, %r1394;
	mov.u32 	%r1427, %r1395;
	mov.u32 	%r1428, %r1396;
	mov.u32 	%r1429, %r1397;
	mov.u32 	%r1430, %r1398;
	mov.u32 	%r1431, %r1399;
	mov.u32 	%r1432, %r1400;
	mov.u32 	%r1433, %r1401;
	mov.u32 	%r1434, %r1402;
	mov.u32 	%r1435, %r1403;
	mov.u32 	%r1436, %r1404;
	mov.u32 	%r1437, %r1405;
	mov.u32 	%r1438, %r1406;
	mov.u32 	%r1439, %r1407;
	mov.u32 	%r1440, %r1408;
	mov.u32 	%r1441, %r1409;
	mov.u32 	%r1442, %r1410;
	mov.u32 	%r1443, %r1411;
	mov.u32 	%r1444, %r1412;
	mov.u32 	%r1445, %r1413;
	mov.u32 	%r1446, %r1414;
	mov.u32 	%r1447, %r1415;
	mov.u32 	%r1448, %r1416;
	mov.u32 	%r1449, %r1417;
	mov.u32 	%r1450, %r1418;
	mov.u32 	%r1451, %r1419;
	mov.u32 	%r1452, %r1420;
	mov.u32 	%r1453, %r1421;
	mov.u32 	%r1454, %r1422;
	@%p487 bra 	$L__BB9_554;
	setp.leu.f32 	%p488, %f1431, %f826;
	mov.f32 	%f1461, %f1430;
	mov.f32 	%f1462, %f826;
	mov.f32 	%f1463, %f1431;
	mov.f32 	%f1464, %f1432;
	mov.f32 	%f1465, %f1433;
	mov.f32 	%f1466, %f1434;
	mov.f32 	%f1467, %f1435;
	mov.f32 	%f1468, %f1436;
	mov.f32 	%f1469, %f1437;
	mov.f32 	%f1470, %f1438;
	mov.f32 	%f1471, %f1439;
	mov.f32 	%f1472, %f1440;
	mov.f32 	%f1473, %f1441;
	mov.f32 	%f1474, %f1442;
	mov.f32 	%f1475, %f1443;
	mov.f32 	%f1476, %f1444;
	mov.f32 	%f1477, %f1445;
	mov.f32 	%f1478, %f1446;
	mov.f32 	%f1479, %f1447;
	mov.f32 	%f1480, %f1448;
	mov.f32 	%f1481, %f1449;
	mov.f32 	%f1482, %f1450;
	mov.f32 	%f1483, %f1451;
	mov.f32 	%f1484, %f1452;
	mov.f32 	%f1485, %f1453;
	mov.f32 	%f1486, %f1454;
	mov.f32 	%f1487, %f1455;
	mov.f32 	%f1488, %f1456;
	mov.f32 	%f1489, %f1457;
	mov.f32 	%f1490, %f1458;
	mov.f32 	%f1491, %f1459;
	mov.u32 	%r1424, %r1393;
	mov.u32 	%r1425, %r150;
	mov.u32 	%r1426, %r1394;
	mov.u32 	%r1427, %r1395;
	mov.u32 	%r1428, %r1396;
	mov.u32 	%r1429, %r1397;
	mov.u32 	%r1430, %r1398;
	mov.u32 	%r1431, %r1399;
	mov.u32 	%r1432, %r1400;
	mov.u32 	%r1433, %r1401;
	mov.u32 	%r1434, %r1402;
	mov.u32 	%r1435, %r1403;
	mov.u32 	%r1436, %r1404;
	mov.u32 	%r1437, %r1405;
	mov.u32 	%r1438, %r1406;
	mov.u32 	%r1439, %r1407;
	mov.u32 	%r1440, %r1408;
	mov.u32 	%r1441, %r1409;
	mov.u32 	%r1442, %r1410;
	mov.u32 	%r1443, %r1411;
	mov.u32 	%r1444, %r1412;
	mov.u32 	%r1445, %r1413;
	mov.u32 	%r1446, %r1414;
	mov.u32 	%r1447, %r1415;
	mov.u32 	%r1448, %r1416;
	mov.u32 	%r1449, %r1417;
	mov.u32 	%r1450, %r1418;
	mov.u32 	%r1451, %r1419;
	mov.u32 	%r1452, %r1420;
	mov.u32 	%r1453, %r1421;
	mov.u32 	%r1454, %r1422;
	@%p488 bra 	$L__BB9_554;
	setp.leu.f32 	%p489, %f1432, %f826;
	mov.f32 	%f1461, %f1430;
	mov.f32 	%f1462, %f1431;
	mov.f32 	%f1463, %f826;
	mov.f32 	%f1464, %f1432;
	mov.f32 	%f1465, %f1433;
	mov.f32 	%f1466, %f1434;
	mov.f32 	%f1467, %f1435;
	mov.f32 	%f1468, %f1436;
	mov.f32 	%f1469, %f1437;
	mov.f32 	%f1470, %f1438;
	mov.f32 	%f1471, %f1439;
	mov.f32 	%f1472, %f1440;
	mov.f32 	%f1473, %f1441;
	mov.f32 	%f1474, %f1442;
	mov.f32 	%f1475, %f1443;
	mov.f32 	%f1476, %f1444;
	mov.f32 	%f1477, %f1445;
	mov.f32 	%f1478, %f1446;
	mov.f32 	%f1479, %f1447;
	mov.f32 	%f1480, %f1448;
	mov.f32 	%f1481, %f1449;
	mov.f32 	%f1482, %f1450;
	mov.f32 	%f1483, %f1451;
	mov.f32 	%f1484, %f1452;
	mov.f32 	%f1485, %f1453;
	mov.f32 	%f1486, %f1454;
	mov.f32 	%f1487, %f1455;
	mov.f32 	%f1488, %f1456;
	mov.f32 	%f1489, %f1457;
	mov.f32 	%f1490, %f1458;
	mov.f32 	%f1491, %f1459;
	mov.u32 	%r1424, %r1393;
	mov.u32 	%r1425, %r1394;
	mov.u32 	%r1426, %r150;
	mov.u32 	%r1427, %r1395;
	mov.u32 	%r1428, %r1396;
	mov.u32 	%r1429, %r1397;
	mov.u32 	%r1430, %r1398;
	mov.u32 	%r1431, %r1399;
	mov.u32 	%r1432, %r1400;
	mov.u32 	%r1433, %r1401;
	mov.u32 	%r1434, %r1402;
	mov.u32 	%r1435, %r1403;
	mov.u32 	%r1436, %r1404;
	mov.u32 	%r1437, %r1405;
	mov.u32 	%r1438, %r1406;
	mov.u32 	%r1439, %r1407;
	mov.u32 	%r1440, %r1408;
	mov.u32 	%r1441, %r1409;
	mov.u32 	%r1442, %r1410;
	mov.u32 	%r1443, %r1411;
	mov.u32 	%r1444, %r1412;
	mov.u32 	%r1445, %r1413;
	mov.u32 	%r1446, %r1414;
	mov.u32 	%r1447, %r1415;
	mov.u32 	%r1448, %r1416;
	mov.u32 	%r1449, %r1417;
	mov.u32 	%r1450, %r1418;
	mov.u32 	%r1451, %r1419;
	mov.u32 	%r1452, %r1420;
	mov.u32 	%r1453, %r1421;
	mov.u32 	%r1454, %r1422;
	@%p489 bra 	$L__BB9_554;
	setp.leu.f32 	%p490, %f1433, %f826;
	mov.f32 	%f1461, %f1430;
	mov.f32 	%f1462, %f1431;
	mov.f32 	%f1463, %f1432;
	mov.f32 	%f1464, %f826;
	mov.f32 	%f1465, %f1433;
	mov.f32 	%f1466, %f1434;
	mov.f32 	%f1467, %f1435;
	mov.f32 	%f1468, %f1436;
	mov.f32 	%f1469, %f1437;
	mov.f32 	%f1470, %f1438;
	mov.f32 	%f1471, %f1439;
	mov.f32 	%f1472, %f1440;
	mov.f32 	%f1473, %f1441;
	mov.f32 	%f1474, %f1442;
	mov.f32 	%f1475, %f1443;
	mov.f32 	%f1476, %f1444;
	mov.f32 	%f1477, %f1445;
	mov.f32 	%f1478, %f1446;
	mov.f32 	%f1479, %f1447;
	mov.f32 	%f1480, %f1448;
	mov.f32 	%f1481, %f1449;
	mov.f32 	%f1482, %f1450;
	mov.f32 	%f1483, %f1451;
	mov.f32 	%f1484, %f1452;
	mov.f32 	%f1485, %f1453;
	mov.f32 	%f1486, %f1454;
	mov.f32 	%f1487, %f1455;
	mov.f32 	%f1488, %f1456;
	mov.f32 	%f1489, %f1457;
	mov.f32 	%f1490, %f1458;
	mov.f32 	%f1491, %f1459;
	mov.u32 	%r1424, %r1393;
	mov.u32 	%r1425, %r1394;
	mov.u32 	%r1426, %r1395;
	mov.u32 	%r1427, %r150;
	mov.u32 	%r1428, %r1396;
	mov.u32 	%r1429, %r1397;
	mov.u32 	%r1430, %r1398;
	mov.u32 	%r1431, %r1399;
	mov.u32 	%r1432, %r1400;
	mov.u32 	%r1433, %r1401;
	mov.u32 	%r1434, %r1402;
	mov.u32 	%r1435, %r1403;
	mov.u32 	%r1436, %r1404;
	mov.u32 	%r1437, %r1405;
	mov.u32 	%r1438, %r1406;
	mov.u32 	%r1439, %r1407;
	mov.u32 	%r1440, %r1408;
	mov.u32 	%r1441, %r1409;
	mov.u32 	%r1442, %r1410;
	mov.u32 	%r1443, %r1411;
	mov.u32 	%r1444, %r1412;
	mov.u32 	%r1445, %r1413;
	mov.u32 	%r1446, %r1414;
	mov.u32 	%r1447, %r1415;
	mov.u32 	%r1448, %r1416;
	mov.u32 	%r1449, %r1417;
	mov.u32 	%r1450, %r1418;
	mov.u32 	%r1451, %r1419;
	mov.u32 	%r1452, %r1420;
	mov.u32 	%r1453, %r1421;
	mov.u32 	%r1454, %r1422;
	@%p490 bra 	$L__BB9_554;
	setp.leu.f32 	%p491, %f1434, %f826;
	mov.f32 	%f1461, %f1430;
	mov.f32 	%f1462, %f1431;
	mov.f32 	%f1463, %f1432;
	mov.f32 	%f1464, %f1433;
	mov.f32 	%f1465, %f826;
	mov.f32 	%f1466, %f1434;
	mov.f32 	%f1467, %f1435;
	mov.f32 	%f1468, %f1436;
	mov.f32 	%f1469, %f1437;
	mov.f32 	%f1470, %f1438;
	mov.f32 	%f1471, %f1439;
	mov.f32 	%f1472, %f1440;
	mov.f32 	%f1473, %f1441;
	mov.f32 	%f1474, %f1442;
	mov.f32 	%f1475, %f1443;
	mov.f32 	%f1476, %f1444;
	mov.f32 	%f1477, %f1445;
	mov.f32 	%f1478, %f1446;
	mov.f32 	%f1479, %f1447;
	mov.f32 	%f1480, %f1448;
	mov.f32 	%f1481, %f1449;
	mov.f32 	%f1482, %f1450;
	mov.f32 	%f1483, %f1451;
	mov.f32 	%f1484, %f1452;
	mov.f32 	%f1485, %f1453;
	mov.f32 	%f1486, %f1454;
	mov.f32 	%f1487, %f1455;
	mov.f32 	%f1488, %f1456;
	mov.f32 	%f1489, %f1457;
	mov.f32 	%f1490, %f1458;
	mov.f32 	%f1491, %f1459;
	mov.u32 	%r1424, %r1393;
	mov.u32 	%r1425, %r1394;
	mov.u32 	%r1426, %r1395;
	mov.u32 	%r1427, %r1396;
	mov.u32 	%r1428, %r150;
	mov.u32 	%r1429, %r1397;
	mov.u32 	%r1430, %r1398;
	mov.u32 	%r1431, %r1399;
	mov.u32 	%r1432, %r1400;
	mov.u32 	%r1433, %r1401;
	mov.u32 	%r1434, %r1402;
	mov.u32 	%r1435, %r1403;
	mov.u32 	%r1436, %r1404;
	mov.u32 	%r1437, %r1405;
	mov.u32 	%r1438, %r1406;
	mov.u32 	%r1439, %r1407;
	mov.u32 	%r1440, %r1408;
	mov.u32 	%r1441, %r1409;
	mov.u32 	%r1442, %r1410;
	mov.u32 	%r1443, %r1411;
	mov.u32 	%r1444, %r1412;
	mov.u32 	%r1445, %r1413;
	mov.u32 	%r1446, %r1414;
	mov.u32 	%r1447, %r1415;
	mov.u32 	%r1448, %r1416;
	mov.u32 	%r1449, %r1417;
	mov.u32 	%r1450, %r1418;
	mov.u32 	%r1451, %r1419;
	mov.u32 	%r1452, %r1420;
	mov.u32 	%r1453, %r1421;
	mov.u32 	%r1454, %r1422;
	@%p491 bra 	$L__BB9_554;
	setp.leu.f32 	%p492, %f1435, %f826;
	mov.f32 	%f1461, %f1430;
	mov.f32 	%f1462, %f1431;
	mov.f32 	%f1463, %f1432;
	mov.f32 	%f1464, %f1433;
	mov.f32 	%f1465, %f1434;
	mov.f32 	%f1466, %f826;
	mov.f32 	%f1467, %f1435;
	mov.f32 	%f1468, %f1436;
	mov.f32 	%f1469, %f1437;
	mov.f32 	%f1470, %f1438;
	mov.f32 	%f1471, %f1439;
	mov.f32 	%f1472, %f1440;
	mov.f32 	%f1473, %f1441;
	mov.f32 	%f1474, %f1442;
	mov.f32 	%f1475, %f1443;
	mov.f32 	%f1476, %f1444;
	mov.f32 	%f1477, %f1445;
	mov.f32 	%f1478, %f1446;
	mov.f32 	%f1479, %f1447;
	mov.f32 	%f1480, %f1448;
	mov.f32 	%f1481, %f1449;
	mov.f32 	%f1482, %f1450;
	mov.f32 	%f1483, %f1451;
	mov.f32 	%f1484, %f1452;
	mov.f32 	%f1485, %f1453;
	mov.f32 	%f1486, %f1454;
	mov.f32 	%f1487, %f1455;
	mov.f32 	%f1488, %f1456;
	mov.f32 	%f1489, %f1457;
	mov.f32 	%f1490, %f1458;
	mov.f32 	%f1491, %f1459;
	mov.u32 	%r1424, %r1393;
	mov.u32 	%r1425, %r1394;
	mov.u32 	%r1426, %r1395;
	mov.u32 	%r1427, %r1396;
	mov.u32 	%r1428, %r1397;
	mov.u32 	%r1429, %r150;
	mov.u32 	%r1430, %r1398;
	mov.u32 	%r1431, %r1399;
	mov.u32 	%r1432, %r1400;
	mov.u32 	%r1433, %r1401;
	mov.u32 	%r1434, %r1402;
	mov.u32 	%r1435, %r1403;
	mov.u32 	%r1436, %r1404;
	mov.u32 	%r1437, %r1405;
	mov.u32 	%r1438, %r1406;
	mov.u32 	%r1439, %r1407;
	mov.u32 	%r1440, %r1408;
	mov.u32 	%r1441, %r1409;
	mov.u32 	%r1442, %r1410;
	mov.u32 	%r1443, %r1411;
	mov.u32 	%r1444, %r1412;
	mov.u32 	%r1445, %r1413;
	mov.u32 	%r1446, %r1414;
	mov.u32 	%r1447, %r1415;
	mov.u32 	%r1448, %r1416;
	mov.u32 	%r1449, %r1417;
	mov.u32 	%r1450, %r1418;
	mov.u32 	%r1451, %r1419;
	mov.u32 	%r1452, %r1420;
	mov.u32 	%r1453, %r1421;
	mov.u32 	%r1454, %r1422;
	@%p492 bra 	$L__BB9_554;
	setp.leu.f32 	%p493, %f1436, %f826;
	mov.f32 	%f1461, %f1430;
	mov.f32 	%f1462, %f1431;
	mov.f32 	%f1463, %f1432;
	mov.f32 	%f1464, %f1433;
	mov.f32 	%f1465, %f1434;
	mov.f32 	%f1466, %f1435;
	mov.f32 	%f1467, %f826;
	mov.f32 	%f1468, %f1436;
	mov.f32 	%f1469, %f1437;
	mov.f32 	%f1470, %f1438;
	mov.f32 	%f1471, %f1439;
	mov.f32 	%f1472, %f1440;
	mov.f32 	%f1473, %f1441;
	mov.f32 	%f1474, %f1442;
	mov.f32 	%f1475, %f1443;
	mov.f32 	%f1476, %f1444;
	mov.f32 	%f1477, %f1445;
	mov.f32 	%f1478, %f1446;
	mov.f32 	%f1479, %f1447;
	mov.f32 	%f1480, %f1448;
	mov.f32 	%f1481, %f1449;
	mov.f32 	%f1482, %f1450;
	mov.f32 	%f1483, %f1451;
	mov.f32 	%f1484, %f1452;
	mov.f32 	%f1485, %f1453;
	mov.f32 	%f1486, %f1454;
	mov.f32 	%f1487, %f1455;
	mov.f32 	%f1488, %f1456;
	mov.f32 	%f1489, %f1457;
	mov.f32 	%f1490, %f1458;
	mov.f32 	%f1491, %f1459;
	mov.u32 	%r1424, %r1393;
	mov.u32 	%r1425, %r1394;
	mov.u32 	%r1426, %r1395;
	mov.u32 	%r1427, %r1396;
	mov.u32 	%r1428, %r1397;
	mov.u32 	%r1429, %r1398;
	mov.u32 	%r1430, %r150;
	mov.u32 	%r1431, %r1399;
	mov.u32 	%r1432, %r1400;
	mov.u32 	%r1433, %r1401;
	mov.u32 	%r1434, %r1402;
	mov.u32 	%r1435, %r1403;
	mov.u32 	%r1436, %r1404;
	mov.u32 	%r1437, %r1405;
	mov.u32 	%r1438, %r1406;
	mov.u32 	%r1439, %r1407;
	mov.u32 	%r1440, %r1408;
	mov.u32 	%r1441, %r1409;
	mov.u32 	%r1442, %r1410;
	mov.u32 	%r1443, %r1411;
	mov.u32 	%r1444, %r1412;
	mov.u32 	%r1445, %r1413;
	mov.u32 	%r1446, %r1414;
	mov.u32 	%r1447, %r1415;
	mov.u32 	%r1448, %r1416;
	mov.u32 	%r1449, %r1417;
	mov.u32 	%r1450, %r1418;
	mov.u32 	%r1451, %r1419;
	mov.u32 	%r1452, %r1420;
	mov.u32 	%r1453, %r1421;
	mov.u32 	%r1454, %r1422;
	@%p493 bra 	$L__BB9_554;
	setp.leu.f32 	%p494, %f1437, %f826;
	mov.f32 	%f1461, %f1430;
	mov.f32 	%f1462, %f1431;
	mov.f32 	%f1463, %f1432;
	mov.f32 	%f1464, %f1433;
	mov.f32 	%f1465, %f1434;
	mov.f32 	%f1466, %f1435;
	mov.f32 	%f1467, %f1436;
	mov.f32 	%f1468, %f826;
	mov.f32 	%f1469, %f1437;
	mov.f32 	%f1470, %f1438;
	mov.f32 	%f1471, %f1439;
	mov.f32 	%f1472, %f1440;
	mov.f32 	%f1473, %f1441;
	mov.f32 	%f1474, %f1442;
	mov.f32 	%f1475, %f1443;
	mov.f32 	%f1476, %f1444;
	mov.f32 	%f1477, %f1445;
	mov.f32 	%f1478, %f1446;
	mov.f32 	%f1479, %f1447;
	mov.f32 	%f1480, %f1448;
	mov.f32 	%f1481, %f1449;
	mov.f32 	%f1482, %f1450;
	mov.f32 	%f1483, %f1451;
	mov.f32 	%f1484, %f1452;
	mov.f32 	%f1485, %f1453;
	mov.f32 	%f1486, %f1454;
	mov.f32 	%f1487, %f1455;
	mov.f32 	%f1488, %f1456;
	mov.f32 	%f1489, %f1457;
	mov.f32 	%f1490, %f1458;
	mov.f32 	%f1491, %f1459;
	mov.u32 	%r1424, %r1393;
	mov.u32 	%r1425, %r1394;
	mov.u32 	%r1426, %r1395;
	mov.u32 	%r1427, %r1396;
	mov.u32 	%r1428, %r1397;
	mov.u32 	%r1429, %r1398;
	mov.u32 	%r1430, %r1399;
	mov.u32 	%r1431, %r150;
	mov.u32 	%r1432, %r1400;
	mov.u32 	%r1433, %r1401;
	mov.u32 	%r1434, %r1402;
	mov.u32 	%r1435, %r1403;
	mov.u32 	%r1436, %r1404;
	mov.u32 	%r1437, %r1405;
	mov.u32 	%r1438, %r1406;
	mov.u32 	%r1439, %r1407;
	mov.u32 	%r1440, %r1408;
	mov.u32 	%r1441, %r1409;
	mov.u32 	%r1442, %r1410;
	mov.u32 	%r1443, %r1411;
	mov.u32 	%r1444, %r1412;
	mov.u32 	%r1445, %r1413;
	mov.u32 	%r1446, %r1414;
	mov.u32 	%r1447, %r1415;
	mov.u32 	%r1448, %r1416;
	mov.u32 	%r1449, %r1417;
	mov.u32 	%r1450, %r1418;
	mov.u32 	%r1451, %r1419;
	mov.u32 	%r1452, %r1420;
	mov.u32 	%r1453, %r1421;
	mov.u32 	%r1454, %r1422;
	@%p494 bra 	$L__BB9_554;
	setp.leu.f32 	%p495, %f1438, %f826;
	mov.f32 	%f1461, %f1430;
	mov.f32 	%f1462, %f1431;
	mov.f32 	%f1463, %f1432;
	mov.f32 	%f1464, %f1433;
	mov.f32 	%f1465, %f1434;
	mov.f32 	%f1466, %f1435;
	mov.f32 	%f1467, %f1436;
	mov.f32 	%f1468, %f1437;
	mov.f32 	%f1469, %f826;
	mov.f32 	%f1470, %f1438;
	mov.f32 	%f1471, %f1439;
	mov.f32 	%f1472, %f1440;
	mov.f32 	%f1473, %f1441;
	mov.f32 	%f1474, %f1442;
	mov.f32 	%f1475, %f1443;
	mov.f32 	%f1476, %f1444;
	mov.f32 	%f1477, %f1445;
	mov.f32 	%f1478, %f1446;
	mov.f32 	%f1479, %f1447;
	mov.f32 	%f1480, %f1448;
	mov.f32 	%f1481, %f1449;
	mov.f32 	%f1482, %f1450;
	mov.f32 	%f1483, %f1451;
	mov.f32 	%f1484, %f1452;
	mov.f32 	%f1485, %f1453;
	mov.f32 	%f1486, %f1454;
	mov.f32 	%f1487, %f1455;
	mov.f32 	%f1488, %f1456;
	mov.f32 	%f1489, %f1457;
	mov.f32 	%f1490, %f1458;
	mov.f32 	%f1491, %f1459;
	mov.u32 	%r1424, %r1393;
	mov.u32 	%r1425, %r1394;
	mov.u32 	%r1426, %r1395;
	mov.u32 	%r1427, %r1396;
	mov.u32 	%r1428, %r1397;
	mov.u32 	%r1429, %r1398;
	mov.u32 	%r1430, %r1399;
	mov.u32 	%r1431, %r1400;
	mov.u32 	%r1432, %r150;
	mov.u32 	%r1433, %r1401;
	mov.u32 	%r1434, %r1402;
	mov.u32 	%r1435, %r1403;
	mov.u32 	%r1436, %r1404;
	mov.u32 	%r1437, %r1405;
	mov.u32 	%r1438, %r1406;
	mov.u32 	%r1439, %r1407;
	mov.u32 	%r1440, %r1408;
	mov.u32 	%r1441, %r1409;
	mov.u32 	%r1442, %r1410;
	mov.u32 	%r1443, %r1411;
	mov.u32 	%r1444, %r1412;
	mov.u32 	%r1445, %r1413;
	mov.u32 	%r1446, %r1414;
	mov.u32 	%r1447, %r1415;
	mov.u32 	%r1448, %r1416;
	mov.u32 	%r1449, %r1417;
	mov.u32 	%r1450, %r1418;
	mov.u32 	%r1451, %r1419;
	mov.u32 	%r1452, %r1420;
	mov.u32 	%r1453, %r1421;
	mov.u32 	%r1454, %r1422;
	@%p495 bra 	$L__BB9_554;
	setp.leu.f32 	%p496, %f1439, %f826;
	mov.f32 	%f1461, %f1430;
	mov.f32 	%f1462, %f1431;
	mov.f32 	%f1463, %f1432;
	mov.f32 	%f1464, %f1433;
	mov.f32 	%f1465, %f1434;
	mov.f32 	%f1466, %f1435;
	mov.f32 	%f1467, %f1436;
	mov.f32 	%f1468, %f1437;
	mov.f32 	%f1469, %f1438;
	mov.f32 	%f1470, %f826;
	mov.f32 	%f1471, %f1439;
	mov.f32 	%f1472, %f1440;
	mov.f32 	%f1473, %f1441;
	mov.f32 	%f1474, %f1442;
	mov.f32 	%f1475, %f1443;
	mov.f32 	%f1476, %f1444;
	mov.f32 	%f1477, %f1445;
	mov.f32 	%f1478, %f1446;
	mov.f32 	%f1479, %f1447;
	mov.f32 	%f1480, %f1448;
	mov.f32 	%f1481, %f1449;
	mov.f32 	%f1482, %f1450;
	mov.f32 	%f1483, %f1451;
	mov.f32 	%f1484, %f1452;
	mov.f32 	%f1485, %f1453;
	mov.f32 	%f1486, %f1454;
	mov.f32 	%f1487, %f1455;
	mov.f32 	%f1488, %f1456;
	mov.f32 	%f1489, %f1457;
	mov.f32 	%f1490, %f1458;
	mov.f32 	%f1491, %f1459;
	mov.u32 	%r1424, %r1393;
	mov.u32 	%r1425, %r1394;
	mov.u32 	%r1426, %r1395;
	mov.u32 	%r1427, %r1396;
	mov.u32 	%r1428, %r1397;
	mov.u32 	%r1429, %r1398;
	mov.u32 	%r1430, %r1399;
	mov.u32 	%r1431, %r1400;
	mov.u32 	%r1432, %r1401;
	mov.u32 	%r1433, %r150;
	mov.u32 	%r1434, %r1402;
	mov.u32 	%r1435, %r1403;
	mov.u32 	%r1436, %r1404;
	mov.u32 	%r1437, %r1405;
	mov.u32 	%r1438, %r1406;
	mov.u32 	%r1439, %r1407;
	mov.u32 	%r1440, %r1408;
	mov.u32 	%r1441, %r1409;
	mov.u32 	%r1442, %r1410;
	mov.u32 	%r1443, %r1411;
	mov.u32 	%r1444, %r1412;
	mov.u32 	%r1445, %r1413;
	mov.u32 	%r1446, %r1414;
	mov.u32 	%r1447, %r1415;
	mov.u32 	%r1448, %r1416;
	mov.u32 	%r1449, %r1417;
	mov.u32 	%r1450, %r1418;
	mov.u32 	%r1451, %r1419;
	mov.u32 	%r1452, %r1420;
	mov.u32 	%r1453, %r1421;
	mov.u32 	%r1454, %r1422;
	@%p496 bra 	$L__BB9_554;
	setp.leu.f32 	%p497, %f1440, %f826;
	mov.f32 	%f1461, %f1430;
	mov.f32 	%f1462, %f1431;
	mov.f32 	%f1463, %f1432;
	mov.f32 	%f1464, %f1433;
	mov.f32 	%f1465, %f1434;
	mov.f32 	%f1466, %f1435;
	mov.f32 	%f1467, %f1436;
	mov.f32 	%f1468, %f1437;
	mov.f32 	%f1469, %f1438;
	mov.f32 	%f1470, %f1439;
	mov.f32 	%f1471, %f826;
	mov.f32 	%f1472, %f1440;
	mov.f32 	%f1473, %f1441;
	mov.f32 	%f1474, %f1442;
	mov.f32 	%f1475, %f1443;
	mov.f32 	%f1476, %f1444;
	mov.f32 	%f1477, %f1445;
	mov.f32 	%f1478, %f1446;
	mov.f32 	%f1479, %f1447;
	mov.f32 	%f1480, %f1448;
	mov.f32 	%f1481, %f1449;
	mov.f32 	%f1482, %f1450;
	mov.f32 	%f1483, %f1451;
	mov.f32 	%f1484, %f1452;
	mov.f32 	%f1485, %f1453;
	mov.f32 	%f1486, %f1454;
	mov.f32 	%f1487, %f1455;
	mov.f32 	%f1488, %f1456;
	mov.f32 	%f1489, %f1457;
	mov.f32 	%f1490, %f1458;
	mov.f32 	%f1491, %f1459;
	mov.u32 	%r1424, %r1393;
	mov.u32 	%r1425, %r1394;
	mov.u32 	%r1426, %r1395;
	mov.u32 	%r1427, %r1396;
	mov.u32 	%r1428, %r1397;
	mov.u32 	%r1429, %r1398;
	mov.u32 	%r1430, %r1399;
	mov.u32 	%r1431, %r1400;
	mov.u32 	%r1432, %r1401;
	mov.u32 	%r1433, %r1402;
	mov.u32 	%r1434, %r150;
	mov.u32 	%r1435, %r1403;
	mov.u32 	%r1436, %r1404;
	mov.u32 	%r1437, %r1405;
	mov.u32 	%r1438, %r1406;
	mov.u32 	%r1439, %r1407;
	mov.u32 	%r1440, %r1408;
	mov.u32 	%r1441, %r1409;
	mov.u32 	%r1442, %r1410;
	mov.u32 	%r1443, %r1411;
	mov.u32 	%r1444, %r1412;
	mov.u32 	%r1445, %r1413;
	mov.u32 	%r1446, %r1414;
	mov.u32 	%r1447, %r1415;
	mov.u32 	%r1448, %r1416;
	mov.u32 	%r1449, %r1417;
	mov.u32 	%r1450, %r1418;
	mov.u32 	%r1451, %r1419;
	mov.u32 	%r1452, %r1420;
	mov.u32 	%r1453, %r1421;
	mov.u32 	%r1454, %r1422;
	@%p497 bra 	$L__BB9_554;
	setp.leu.f32 	%p498, %f1441, %f826;
	mov.f32 	%f1461, %f1430;
	mov.f32 	%f1462, %f1431;
	mov.f32 	%f1463, %f1432;
	mov.f32 	%f1464, %f1433;
	mov.f32 	%f1465, %f1434;
	mov.f32 	%f1466, %f1435;
	mov.f32 	%f1467, %f1436;
	mov.f32 	%f1468, %f1437;
	mov.f32 	%f1469, %f1438;
	mov.f32 	%f1470, %f1439;
	mov.f32 	%f1471, %f1440;
	mov.f32 	%f1472, %f826;
	mov.f32 	%f1473, %f1441;
	mov.f32 	%f1474, %f1442;
	mov.f32 	%f1475, %f1443;
	mov.f32 	%f1476, %f1444;
	mov.f32 	%f1477, %f1445;
	mov.f32 	%f1478, %f1446;
	mov.f32 	%f1479, %f1447;
	mov.f32 	%f1480, %f1448;
	mov.f32 	%f1481, %f1449;
	mov.f32 	%f1482, %f1450;
	mov.f32 	%f1483, %f1451;
	mov.f32 	%f1484, %f1452;
	mov.f32 	%f1485, %f1453;
	mov.f32 	%f1486, %f1454;
	mov.f32 	%f1487, %f1455;
	mov.f32 	%f1488, %f1456;
	mov.f32 	%f1489, %f1457;
	mov.f32 	%f1490, %f1458;
	mov.f32 	%f1491, %f1459;
	mov.u32 	%r1424, %r1393;
	mov.u32 	%r1425, %r1394;
	mov.u32 	%r1426, %r1395;
	mov.u32 	%r1427, %r1396;
	mov.u32 	%r1428, %r1397;
	mov.u32 	%r1429, %r1398;
	mov.u32 	%r1430, %r1399;
	mov.u32 	%r1431, %r1400;
	mov.u32 	%r1432, %r1401;
	mov.u32 	%r1433, %r1402;
	mov.u32 	%r1434, %r1403;
	mov.u32 	%r1435, %r150;
	mov.u32 	%r1436, %r1404;
	mov.u32 	%r1437, %r1405;
	mov.u32 	%r1438, %r1406;
	mov.u32 	%r1439, %r1407;
	mov.u32 	%r1440, %r1408;
	mov.u32 	%r1441, %r1409;
	mov.u32 	%r1442, %r1410;
	mov.u32 	%r1443, %r1411;
	mov.u32 	%r1444, %r1412;
	mov.u32 	%r1445, %r1413;
	mov.u32 	%r1446, %r1414;
	mov.u32 	%r1447, %r1415;
	mov.u32 	%r1448, %r1416;
	mov.u32 	%r1449, %r1417;
	mov.u32 	%r1450, %r1418;
	mov.u32 	%r1451, %r1419;
	mov.u32 	%r1452, %r1420;
	mov.u32 	%r1453, %r1421;
	mov.u32 	%r1454, %r1422;
	@%p498 bra 	$L__BB9_554;
	setp.leu.f32 	%p499, %f1442, %f826;
	mov.f32 	%f1461, %f1430;
	mov.f32 	%f1462, %f1431;
	mov.f32 	%f1463, %f1432;
	mov.f32 	%f1464, %f1433;
	mov.f32 	%f1465, %f1434;
	mov.f32 	%f1466, %f1435;
	mov.f32 	%f1467, %f1436;
	mov.f32 	%f1468, %f1437;
	mov.f32 	%f1469, %f1438;
	mov.f32 	%f1470, %f1439;
	mov.f32 	%f1471, %f1440;
	mov.f32 	%f1472, %f1441;
	mov.f32 	%f1473, %f826;
	mov.f32 	%f1474, %f1442;
	mov.f32 	%f1475, %f1443;
	mov.f32 	%f1476, %f1444;
	mov.f32 	%f1477, %f1445;
	mov.f32 	%f1478, %f1446;
	mov.f32 	%f1479, %f1447;
	mov.f32 	%f1480, %f1448;
	mov.f32 	%f1481, %f1449;
	mov.f32 	%f1482, %f1450;
	mov.f32 	%f1483, %f1451;
	mov.f32 	%f1484, %f1452;
	mov.f32 	%f1485, %f1453;
	mov.f32 	%f1486, %f1454;
	mov.f32 	%f1487, %f1455;
	mov.f32 	%f1488, %f1456;
	mov.f32 	%f1489, %f1457;
	mov.f32 	%f1490, %f1458;
	mov.f32 	%f1491, %f1459;
	mov.u32 	%r1424, %r1393;
	mov.u32 	%r1425, %r1394;
	mov.u32 	%r1426, %r1395;
	mov.u32 	%r1427, %r1396;
	mov.u32 	%r1428, %r1397;
	mov.u32 	%r1429, %r1398;
	mov.u32 	%r1430, %r1399;
	mov.u32 	%r1431, %r1400;
	mov.u32 	%r1432, %r1401;
	mov.u32 	%r1433, %r1402;
	mov.u32 	%r1434, %r1403;
	mov.u32 	%r1435, %r1404;
	mov.u32 	%r1436, %r150;
	mov.u32 	%r1437, %r1405;
	mov.u32 	%r1438, %r1406;
	mov.u32 	%r1439, %r1407;
	mov.u32 	%r1440, %r1408;
	mov.u32 	%r1441, %r1409;
	mov.u32 	%r1442, %r1410;
	mov.u32 	%r1443, %r1411;
	mov.u32 	%r1444, %r1412;
	mov.u32 	%r1445, %r1413;
	mov.u32 	%r1446, %r1414;
	mov.u32 	%r1447, %r1415;
	mov.u32 	%r1448, %r1416;
	mov.u32 	%r1449, %r1417;
	mov.u32 	%r1450, %r1418;
	mov.u32 	%r1451, %r1419;
	mov.u32 	%r1452, %r1420;
	mov.u32 	%r1453, %r1421;
	mov.u32 	%r1454, %r1422;
	@%p499 bra 	$L__BB9_554;
	setp.leu.f32 	%p500, %f1443, %f826;
	mov.f32 	%f1461, %f1430;
	mov.f32 	%f1462, %f1431;
	mov.f32 	%f1463, %f1432;
	mov.f32 	%f1464, %f1433;
	mov.f32 	%f1465, %f1434;
	mov.f32 	%f1466, %f1435;
	mov.f32 	%f1467, %f1436;
	mov.f32 	%f1468, %f1437;
	mov.f32 	%f1469, %f1438;
	mov.f32 	%f1470, %f1439;
	mov.f32 	%f1471, %f1440;
	mov.f32 	%f1472, %f1441;
	mov.f32 	%f1473, %f1442;
	mov.f32 	%f1474, %f826;
	mov.f32 	%f1475, %f1443;
	mov.f32 	%f1476, %f1444;
	mov.f32 	%f1477, %f1445;
	mov.f32 	%f1478, %f1446;
	mov.f32 	%f1479, %f1447;
	mov.f32 	%f1480, %f1448;
	mov.f32 	%f1481, %f1449;
	mov.f32 	%f1482, %f1450;
	mov.f32 	%f1483, %f1451;
	mov.f32 	%f1484, %f1452;
	mov.f32 	%f1485, %f1453;
	mov.f32 	%f1486, %f1454;
	mov.f32 	%f1487, %f1455;
	mov.f32 	%f1488, %f1456;
	mov.f32 	%f1489, %f1457;
	mov.f32 	%f1490, %f1458;
	mov.f32 	%f1491, %f1459;
	mov.u32 	%r1424, %r1393;
	mov.u32 	%r1425, %r1394;
	mov.u32 	%r1426, %r1395;
	mov.u32 	%r1427, %r1396;
	mov.u32 	%r1428, %r1397;
	mov.u32 	%r1429, %r1398;
	mov.u32 	%r1430, %r1399;
	mov.u32 	%r1431, %r1400;
	mov.u32 	%r1432, %r1401;
	mov.u32 	%r1433, %r1402;
	mov.u32 	%r1434, %r1403;
	mov.u32 	%r1435, %r1404;
	mov.u32 	%r1436, %r1405;
	mov.u32 	%r1437, %r150;
	mov.u32 	%r1438, %r1406;
	mov.u32 	%r1439, %r1407;
	mov.u32 	%r1440, %r1408;
	mov.u32 	%r1441, %r1409;
	mov.u32 	%r1442, %r1410;
	mov.u32 	%r1443, %r1411;
	mov.u32 	%r1444, %r1412;
	mov.u32 	%r1445, %r1413;
	mov.u32 	%r1446, %r1414;
	mov.u32 	%r1447, %r1415;
	mov.u32 	%r1448, %r1416;
	mov.u32 	%r1449, %r1417;
	mov.u32 	%r1450, %r1418;
	mov.u32 	%r1451, %r1419;
	mov.u32 	%r1452, %r1420;
	mov.u32 	%r1453, %r1421;
	mov.u32 	%r1454, %r1422;
	@%p500 bra 	$L__BB9_554;
	setp.leu.f32 	%p501, %f1444, %f826;
	mov.f32 	%f1461, %f1430;
	mov.f32 	%f1462, %f1431;
	mov.f32 	%f1463, %f1432;
	mov.f32 	%f1464, %f1433;
	mov.f32 	%f1465, %f1434;
	mov.f32 	%f1466, %f1435;
	mov.f32 	%f1467, %f1436;
	mov.f32 	%f1468, %f1437;
	mov.f32 	%f1469, %f1438;
	mov.f32 	%f1470, %f1439;
	mov.f32 	%f1471, %f1440;
	mov.f32 	%f1472, %f1441;
	mov.f32 	%f1473, %f1442;
	mov.f32 	%f1474, %f1443;
	mov.f32 	%f1475, %f826;
	mov.f32 	%f1476, %f1444;
	mov.f32 	%f1477, %f1445;
	mov.f32 	%f1478, %f1446;
	mov.f32 	%f1479, %f1447;
	mov.f32 	%f1480, %f1448;
	mov.f32 	%f1481, %f1449;
	mov.f32 	%f1482, %f1450;
	mov.f32 	%f1483, %f1451;
	mov.f32 	%f1484, %f1452;
	mov.f32 	%f1485, %f1453;
	mov.f32 	%f1486, %f1454;
	mov.f32 	%f1487, %f1455;
	mov.f32 	%f1488, %f1456;
	mov.f32 	%f1489, %f1457;
	mov.f32 	%f1490, %f1458;
	mov.f32 	%f1491, %f1459;
	mov.u32 	%r1424, %r1393;
	mov.u32 	%r1425, %r1394;
	mov.u32 	%r1426, %r1395;
	mov.u32 	%r1427, %r1396;
	mov.u32 	%r1428, %r1397;
	mov.u32 	%r1429, %r1398;
	mov.u32 	%r1430, %r1399;
	mov.u32 	%r1431, %r1400;
	mov.u32 	%r1432, %r1401;
	mov.u32 	%r1433, %r1402;
	mov.u32 	%r1434, %r1403;
	mov.u32 	%r1435, %r1404;
	mov.u32 	%r1436, %r1405;
	mov.u32 	%r1437, %r1406;
	mov.u32 	%r1438, %r150;
	mov.u32 	%r1439, %r1407;
	mov.u32 	%r1440, %r1408;
	mov.u32 	%r1441, %r1409;
	mov.u32 	%r1442, %r1410;
	mov.u32 	%r1443, %r1411;
	mov.u32 	%r1444, %r1412;
	mov.u32 	%r1445, %r1413;
	mov.u32 	%r1446, %r1414;
	mov.u32 	%r1447, %r1415;
	mov.u32 	%r1448, %r1416;
	mov.u32 	%r1449, %r1417;
	mov.u32 	%r1450, %r1418;
	mov.u32 	%r1451, %r1419;
	mov.u32 	%r1452, %r1420;
	mov.u32 	%r1453, %r1421;
	mov.u32 	%r1454, %r1422;
	@%p501 bra 	$L__BB9_554;
	setp.leu.f32 	%p502, %f1445, %f826;
	mov.f32 	%f1461, %f1430;
	mov.f32 	%f1462, %f1431;
	mov.f32 	%f1463, %f1432;
	mov.f32 	%f1464, %f1433;
	mov.f32 	%f1465, %f1434;
	mov.f32 	%f1466, %f1435;
	mov.f32 	%f1467, %f1436;
	mov.f32 	%f1468, %f1437;
	mov.f32 	%f1469, %f1438;
	mov.f32 	%f1470, %f1439;
	mov.f32 	%f1471, %f1440;
	mov.f32 	%f1472, %f1441;
	mov.f32 	%f1473, %f1442;
	mov.f32 	%f1474, %f1443;
	mov.f32 	%f1475, %f1444;
	mov.f32 	%f1476, %f826;
	mov.f32 	%f1477, %f1445;
	mov.f32 	%f1478, %f1446;
	mov.f32 	%f1479, %f1447;
	mov.f32 	%f1480, %f1448;
	mov.f32 	%f1481, %f1449;
	mov.f32 	%f1482, %f1450;
	mov.f32 	%f1483, %f1451;
	mov.f32 	%f1484, %f1452;
	mov.f32 	%f1485, %f1453;
	mov.f32 	%f1486, %f1454;
	mov.f32 	%f1487, %f1455;
	mov.f32 	%f1488, %f1456;
	mov.f32 	%f1489, %f1457;
	mov.f32 	%f1490, %f1458;
	mov.f32 	%f1491, %f1459;
	mov.u32 	%r1424, %r1393;
	mov.u32 	%r1425, %r1394;
	mov.u32 	%r1426, %r1395;
	mov.u32 	%r1427, %r1396;
	mov.u32 	%r1428, %r1397;
	mov.u32 	%r1429, %r1398;
	mov.u32 	%r1430, %r1399;
	mov.u32 	%r1431, %r1400;
	mov.u32 	%r1432, %r1401;
	mov.u32 	%r1433, %r1402;
	mov.u32 	%r1434, %r1403;
	mov.u32 	%r1435, %r1404;
	mov.u32 	%r1436, %r1405;
	mov.u32 	%r1437, %r1406;
	mov.u32 	%r1438, %r1407;
	mov.u32 	%r1439, %r150;
	mov.u32 	%r1440, %r1408;
	mov.u32 	%r1441, %r1409;
	mov.u32 	%r1442, %r1410;
	mov.u32 	%r1443, %r1411;
	mov.u32 	%r1444, %r1412;
	mov.u32 	%r1445, %r1413;
	mov.u32 	%r1446, %r1414;
	mov.u32 	%r1447, %r1415;
	mov.u32 	%r1448, %r1416;
	mov.u32 	%r1449, %r1417;
	mov.u32 	%r1450, %r1418;
	mov.u32 	%r1451, %r1419;
	mov.u32 	%r1452, %r1420;
	mov.u32 	%r1453, %r1421;
	mov.u32 	%r1454, %r1422;
	@%p502 bra 	$L__BB9_554;
	setp.leu.f32 	%p503, %f1446, %f826;
	mov.f32 	%f1461, %f1430;
	mov.f32 	%f1462, %f1431;
	mov.f32 	%f1463, %f1432;
	mov.f32 	%f1464, %f1433;
	mov.f32 	%f1465, %f1434;
	mov.f32 	%f1466, %f1435;
	mov.f32 	%f1467, %f1436;
	mov.f32 	%f1468, %f1437;
	mov.f32 	%f1469, %f1438;
	mov.f32 	%f1470, %f1439;
	mov.f32 	%f1471, %f1440;
	mov.f32 	%f1472, %f1441;
	mov.f32 	%f1473, %f1442;
	mov.f32 	%f1474, %f1443;
	mov.f32 	%f1475, %f1444;
	mov.f32 	%f1476, %f1445;
	mov.f32 	%f1477, %f826;
	mov.f32 	%f1478, %f1446;
	mov.f32 	%f1479, %f1447;
	mov.f32 	%f1480, %f1448;
	mov.f32 	%f1481, %f1449;
	mov.f32 	%f1482, %f1450;
	mov.f32 	%f1483, %f1451;
	mov.f32 	%f1484, %f1452;
	mov.f32 	%f1485, %f1453;
	mov.f32 	%f1486, %f1454;
	mov.f32 	%f1487, %f1455;
	mov.f32 	%f1488, %f1456;
	mov.f32 	%f1489, %f1457;
	mov.f32 	%f1490, %f1458;
	mov.f32 	%f1491, %f1459;
	mov.u32 	%r1424, %r1393;
	mov.u32 	%r1425, %r1394;
	mov.u32 	%r1426, %r1395;
	mov.u32 	%r1427, %r1396;
	mov.u32 	%r1428, %r1397;
	mov.u32 	%r1429, %r1398;
	mov.u32 	%r1430, %r1399;
	mov.u32 	%r1431, %r1400;
	mov.u32 	%r1432, %r1401;
	mov.u32 	%r1433, %r1402;
	mov.u32 	%r1434, %r1403;
	mov.u32 	%r1435, %r1404;
	mov.u32 	%r1436, %r1405;
	mov.u32 	%r1437, %r1406;
	mov.u32 	%r1438, %r1407;
	mov.u32 	%r1439, %r1408;
	mov.u32 	%r1440, %r150;
	mov.u32 	%r1441, %r1409;
	mov.u32 	%r1442, %r1410;
	mov.u32 	%r1443, %r1411;
	mov.u32 	%r1444, %r1412;
	mov.u32 	%r1445, %r1413;
	mov.u32 	%r1446, %r1414;
	mov.u32 	%r1447, %r1415;
	mov.u32 	%r1448, %r1416;
	mov.u32 	%r1449, %r1417;
	mov.u32 	%r1450, %r1418;
	mov.u32 	%r1451, %r1419;
	mov.u32 	%r1452, %r1420;
	mov.u32 	%r1453, %r1421;
	mov.u32 	%r1454, %r1422;
	@%p503 bra 	$L__BB9_554;
	setp.leu.f32 	%p504, %f1447, %f826;
	mov.f32 	%f1461, %f1430;
	mov.f32 	%f1462, %f1431;
	mov.f32 	%f1463, %f1432;
	mov.f32 	%f1464, %f1433;
	mov.f32 	%f1465, %f1434;
	mov.f32 	%f1466, %f1435;
	mov.f32 	%f1467, %f1436;
	mov.f32 	%f1468, %f1437;
	mov.f32 	%f1469, %f1438;
	mov.f32 	%f1470, %f1439;
	mov.f32 	%f1471, %f1440;
	mov.f32 	%f1472, %f1441;
	mov.f32 	%f1473, %f1442;
	mov.f32 	%f1474, %f1443;
	mov.f32 	%f1475, %f1444;
	mov.f32 	%f1476, %f1445;
	mov.f32 	%f1477, %f1446;
	mov.f32 	%f1478, %f826;
	mov.f32 	%f1479, %f1447;
	mov.f32 	%f1480, %f1448;
	mov.f32 	%f1481, %f1449;
	mov.f32 	%f1482, %f1450;
	mov.f32 	%f1483, %f1451;
	mov.f32 	%f1484, %f1452;
	mov.f32 	%f1485, %f1453;
	mov.f32 	%f1486, %f1454;
	mov.f32 	%f1487, %f1455;
	mov.f32 	%f1488, %f1456;
	mov.f32 	%f1489, %f1457;
	mov.f32 	%f1490, %f1458;
	mov.f32 	%f1491, %f1459;
	mov.u32 	%r1424, %r1393;
	mov.u32 	%r1425, %r1394;
	mov.u32 	%r1426, %r1395;
	mov.u32 	%r1427, %r1396;
	mov.u32 	%r1428, %r1397;
	mov.u32 	%r1429, %r1398;
	mov.u32 	%r1430, %r1399;
	mov.u32 	%r1431, %r1400;
	mov.u32 	%r1432, %r1401;
	mov.u32 	%r1433, %r1402;
	mov.u32 	%r1434, %r1403;
	mov.u32 	%r1435, %r1404;
	mov.u32 	%r1436, %r1405;
	mov.u32 	%r1437, %r1406;
	mov.u32 	%r1438, %r1407;
	mov.u32 	%r1439, %r1408;
	mov.u32 	%r1440, %r1409;
	mov.u32 	%r1441, %r150;
	mov.u32 	%r1442, %r1410;
	mov.u32 	%r1443, %r1411;
	mov.u32 	%r1444, %r1412;
	mov.u32 	%r1445, %r1413;
	mov.u32 	%r1446, %r1414;
	mov.u32 	%r1447, %r1415;
	mov.u32 	%r1448, %r1416;
	mov.u32 	%r1449, %r1417;
	mov.u32 	%r1450, %r1418;
	mov.u32 	%r1451, %r1419;
	mov.u32 	%r1452, %r1420;
	mov.u32 	%r1453, %r1421;
	mov.u32 	%r1454, %r1422;
	@%p504 bra 	$L__BB9_554;
	setp.leu.f32 	%p505, %f1448, %f826;
	mov.f32 	%f1461, %f1430;
	mov.f32 	%f1462, %f1431;
	mov.f32 	%f1463, %f1432;
	mov.f32 	%f1464, %f1433;
	mov.f32 	%f1465, %f1434;
	mov.f32 	%f1466, %f1435;
	mov.f32 	%f1467, %f1436;
	mov.f32 	%f1468, %f1437;
	mov.f32 	%f1469, %f1438;
	mov.f32 	%f1470, %f1439;
	mov.f32 	%f1471, %f1440;
	mov.f32 	%f1472, %f1441;
	mov.f32 	%f1473, %f1442;
	mov.f32 	%f1474, %f1443;
	mov.f32 	%f1475, %f1444;
	mov.f32 	%f1476, %f1445;
	mov.f32 	%f1477, %f1446;
	mov.f32 	%f1478, %f1447;
	mov.f32 	%f1479, %f826;
	mov.f32 	%f1480, %f1448;
	mov.f32 	%f1481, %f1449;
	mov.f32 	%f1482, %f1450;
	mov.f32 	%f1483, %f1451;
	mov.f32 	%f1484, %f1452;
	mov.f32 	%f1485, %f1453;
	mov.f32 	%f1486, %f1454;
	mov.f32 	%f1487, %f1455;
	mov.f32 	%f1488, %f1456;
	mov.f32 	%f1489, %f1457;
	mov.f32 	%f1490, %f1458;
	mov.f32 	%f1491, %f1459;
	mov.u32 	%r1424, %r1393;
	mov.u32 	%r1425, %r1394;
	mov.u32 	%r1426, %r1395;
	mov.u32 	%r1427, %r1396;
	mov.u32 	%r1428, %r1397;
	mov.u32 	%r1429, %r1398;
	mov.u32 	%r1430, %r1399;
	mov.u32 	%r1431, %r1400;
	mov.u32 	%r1432, %r1401;
	mov.u32 	%r1433, %r1402;
	mov.u32 	%r1434, %r1403;
	mov.u32 	%r1435, %r1404;
	mov.u32 	%r1436, %r1405;
	mov.u32 	%r1437, %r1406;
	mov.u32 	%r1438, %r1407;
	mov.u32 	%r1439, %r1408;
	mov.u32 	%r1440, %r1409;
	mov.u32 	%r1441, %r1410;
	mov.u32 	%r1442, %r150;
	mov.u32 	%r1443, %r1411;
	mov.u32 	%r1444, %r1412;
	mov.u32 	%r1445, %r1413;
	mov.u32 	%r1446, %r1414;
	mov.u32 	%r1447, %r1415;
	mov.u32 	%r1448, %r1416;
	mov.u32 	%r1449, %r1417;
	mov.u32 	%r1450, %r1418;
	mov.u32 	%r1451, %r1419;
	mov.u32 	%r1452, %r1420;
	mov.u32 	%r1453, %r1421;
	mov.u32 	%r1454, %r1422;
	@%p505 bra 	$L__BB9_554;
	setp.leu.f32 	%p506, %f1449, %f826;
	mov.f32 	%f1461, %f1430;
	mov.f32 	%f1462, %f1431;
	mov.f32 	%f1463, %f1432;
	mov.f32 	%f1464, %f1433;
	mov.f32 	%f1465, %f1434;
	mov.f32 	%f1466, %f1435;
	mov.f32 	%f1467, %f1436;
	mov.f32 	%f1468, %f1437;
	mov.f32 	%f1469, %f1438;
	mov.f32 	%f1470, %f1439;
	mov.f32 	%f1471, %f1440;
	mov.f32 	%f1472, %f1441;
	mov.f32 	%f1473, %f1442;
	mov.f32 	%f1474, %f1443;
	mov.f32 	%f1475, %f1444;
	mov.f32 	%f1476, %f1445;
	mov.f32 	%f1477, %f1446;
	mov.f32 	%f1478, %f1447;
	mov.f32 	%f1479, %f1448;
	mov.f32 	%f1480, %f826;
	mov.f32 	%f1481, %f1449;
	mov.f32 	%f1482, %f1450;
	mov.f32 	%f1483, %f1451;
	mov.f32 	%f1484, %f1452;
	mov.f32 	%f1485, %f1453;
	mov.f32 	%f1486, %f1454;
	mov.f32 	%f1487, %f1455;
	mov.f32 	%f1488, %f1456;
	mov.f32 	%f1489, %f1457;
	mov.f32 	%f1490, %f1458;
	mov.f32 	%f1491, %f1459;
	mov.u32 	%r1424, %r1393;
	mov.u32 	%r1425, %r1394;
	mov.u32 	%r1426, %r1395;
	mov.u32 	%r1427, %r1396;
	mov.u32 	%r1428, %r1397;
	mov.u32 	%r1429, %r1398;
	mov.u32 	%r1430, %r1399;
	mov.u32 	%r1431, %r1400;
	mov.u32 	%r1432, %r1401;
	mov.u32 	%r1433, %r1402;
	mov.u32 	%r1434, %r1403;
	mov.u32 	%r1435, %r1404;
	mov.u32 	%r1436, %r1405;
	mov.u32 	%r1437, %r1406;
	mov.u32 	%r1438, %r1407;
	mov.u32 	%r1439, %r1408;
	mov.u32 	%r1440, %r1409;
	mov.u32 	%r1441, %r1410;
	mov.u32 	%r1442, %r1411;
	mov.u32 	%r1443, %r150;
	mov.u32 	%r1444, %r1412;
	mov.u32 	%r1445, %r1413;
	mov.u32 	%r1446, %r1414;
	mov.u32 	%r1447, %r1415;
	mov.u32 	%r1448, %r1416;
	mov.u32 	%r1449, %r1417;
	mov.u32 	%r1450, %r1418;
	mov.u32 	%r1451, %r1419;
	mov.u32 	%r1452, %r1420;
	mov.u32 	%r1453, %r1421;
	mov.u32 	%r1454, %r1422;
	@%p506 bra 	$L__BB9_554;
	setp.leu.f32 	%p507, %f1450, %f826;
	mov.f32 	%f1461, %f1430;
	mov.f32 	%f1462, %f1431;
	mov.f32 	%f1463, %f1432;
	mov.f32 	%f1464, %f1433;
	mov.f32 	%f1465, %f1434;
	mov.f32 	%f1466, %f1435;
	mov.f32 	%f1467, %f1436;
	mov.f32 	%f1468, %f1437;
	mov.f32 	%f1469, %f1438;
	mov.f32 	%f1470, %f1439;
	mov.f32 	%f1471, %f1440;
	mov.f32 	%f1472, %f1441;
	mov.f32 	%f1473, %f1442;
	mov.f32 	%f1474, %f1443;
	mov.f32 	%f1475, %f1444;
	mov.f32 	%f1476, %f1445;
	mov.f32 	%f1477, %f1446;
	mov.f32 	%f1478, %f1447;
	mov.f32 	%f1479, %f1448;
	mov.f32 	%f1480, %f1449;
	mov.f32 	%f1481, %f826;
	mov.f32 	%f1482, %f1450;
	mov.f32 	%f1483, %f1451;
	mov.f32 	%f1484, %f1452;
	mov.f32 	%f1485, %f1453;
	mov.f32 	%f1486, %f1454;
	mov.f32 	%f1487, %f1455;
	mov.f32 	%f1488, %f1456;
	mov.f32 	%f1489, %f1457;
	mov.f32 	%f1490, %f1458;
	mov.f32 	%f1491, %f1459;
	mov.u32 	%r1424, %r1393;
	mov.u32 	%r1425, %r1394;
	mov.u32 	%r1426, %r1395;
	mov.u32 	%r1427, %r1396;
	mov.u32 	%r1428, %r1397;
	mov.u32 	%r1429, %r1398;
	mov.u32 	%r1430, %r1399;
	mov.u32 	%r1431, %r1400;
	mov.u32 	%r1432, %r1401;
	mov.u32 	%r1433, %r1402;
	mov.u32 	%r1434, %r1403;
	mov.u32 	%r1435, %r1404;
	mov.u32 	%r1436, %r1405;
	mov.u32 	%r1437, %r1406;
	mov.u32 	%r1438, %r1407;
	mov.u32 	%r1439, %r1408;
	mov.u32 	%r1440, %r1409;
	mov.u32 	%r1441, %r1410;
	mov.u32 	%r1442, %r1411;
	mov.u32 	%r1443, %r1412;
	mov.u32 	%r1444, %r150;
	mov.u32 	%r1445, %r1413;
	mov.u32 	%r1446, %r1414;
	mov.u32 	%r1447, %r1415;
	mov.u32 	%r1448, %r1416;
	mov.u32 	%r1449, %r1417;
	mov.u32 	%r1450, %r1418;
	mov.u32 	%r1451, %r1419;
	mov.u32 	%r1452, %r1420;
	mov.u32 	%r1453, %r1421;
	mov.u32 	%r1454, %r1422;
	@%p507 bra 	$L__BB9_554;
	setp.leu.f32 	%p508, %f1451, %f826;
	mov.f32 	%f1461, %f1430;
	mov.f32 	%f1462, %f1431;
	mov.f32 	%f1463, %f1432;
	mov.f32 	%f1464, %f1433;
	mov.f32 	%f1465, %f1434;
	mov.f32 	%f1466, %f1435;
	mov.f32 	%f1467, %f1436;
	mov.f32 	%f1468, %f1437;
	mov.f32 	%f1469, %f1438;
	mov.f32 	%f1470, %f1439;
	mov.f32 	%f1471, %f1440;
	mov.f32 	%f1472, %f1441;
	mov.f32 	%f1473, %f1442;
	mov.f32 	%f1474, %f1443;
	mov.f32 	%f1475, %f1444;
	mov.f32 	%f1476, %f1445;
	mov.f32 	%f1477, %f1446;
	mov.f32 	%f1478, %f1447;
	mov.f32 	%f1479, %f1448;
	mov.f32 	%f1480, %f1449;
	mov.f32 	%f1481, %f1450;
	mov.f32 	%f1482, %f826;
	mov.f32 	%f1483, %f1451;
	mov.f32 	%f1484, %f1452;
	mov.f32 	%f1485, %f1453;
	mov.f32 	%f1486, %f1454;
	mov.f32 	%f1487, %f1455;
	mov.f32 	%f1488, %f1456;
	mov.f32 	%f1489, %f1457;
	mov.f32 	%f1490, %f1458;
	mov.f32 	%f1491, %f1459;
	mov.u32 	%r1424, %r1393;
	mov.u32 	%r1425, %r1394;
	mov.u32 	%r1426, %r1395;
	mov.u32 	%r1427, %r1396;
	mov.u32 	%r1428, %r1397;
	mov.u32 	%r1429, %r1398;
	mov.u32 	%r1430, %r1399;
	mov.u32 	%r1431, %r1400;
	mov.u32 	%r1432, %r1401;
	mov.u32 	%r1433, %r1402;
	mov.u32 	%r1434, %r1403;
	mov.u32 	%r1435, %r1404;
	mov.u32 	%r1436, %r1405;
	mov.u32 	%r1437, %r1406;
	mov.u32 	%r1438, %r1407;
	mov.u32 	%r1439, %r1408;
	mov.u32 	%r1440, %r1409;
	mov.u32 	%r1441, %r1410;
	mov.u32 	%r1442, %r1411;
	mov.u32 	%r1443, %r1412;
	mov.u32 	%r1444, %r1413;
	mov.u32 	%r1445, %r150;
	mov.u32 	%r1446, %r1414;
	mov.u32 	%r1447, %r1415;
	mov.u32 	%r1448, %r1416;
	mov.u32 	%r1449, %r1417;
	mov.u32 	%r1450, %r1418;
	mov.u32 	%r1451, %r1419;
	mov.u32 	%r1452, %r1420;
	mov.u32 	%r1453, %r1421;
	mov.u32 	%r1454, %r1422;
	@%p508 bra 	$L__BB9_554;
	setp.leu.f32 	%p509, %f1452, %f826;
	mov.f32 	%f1461, %f1430;
	mov.f32 	%f1462, %f1431;
	mov.f32 	%f1463, %f1432;
	mov.f32 	%f1464, %f1433;
	mov.f32 	%f1465, %f1434;
	mov.f32 	%f1466, %f1435;
	mov.f32 	%f1467, %f1436;
	mov.f32 	%f1468, %f1437;
	mov.f32 	%f1469, %f1438;
	mov.f32 	%f1470, %f1439;
	mov.f32 	%f1471, %f1440;
	mov.f32 	%f1472, %f1441;
	mov.f32 	%f1473, %f1442;
	mov.f32 	%f1474, %f1443;
	mov.f32 	%f1475, %f1444;
	mov.f32 	%f1476, %f1445;
	mov.f32 	%f1477, %f1446;
	mov.f32 	%f1478, %f1447;
	mov.f32 	%f1479, %f1448;
	mov.f32 	%f1480, %f1449;
	mov.f32 	%f1481, %f1450;
	mov.f32 	%f1482, %f1451;
	mov.f32 	%f1483, %f826;
	mov.f32 	%f1484, %f1452;
	mov.f32 	%f1485, %f1453;
	mov.f32 	%f1486, %f1454;
	mov.f32 	%f1487, %f1455;
	mov.f32 	%f1488, %f1456;
	mov.f32 	%f1489, %f1457;
	mov.f32 	%f1490, %f1458;
	mov.f32 	%f1491, %f1459;
	mov.u32 	%r1424, %r1393;
	mov.u32 	%r1425, %r1394;
	mov.u32 	%r1426, %r1395;
	mov.u32 	%r1427, %r1396;
	mov.u32 	%r1428, %r1397;
	mov.u32 	%r1429, %r1398;
	mov.u32 	%r1430, %r1399;
	mov.u32 	%r1431, %r1400;
	mov.u32 	%r1432, %r1401;
	mov.u32 	%r1433, %r1402;
	mov.u32 	%r1434, %r1403;
	mov.u32 	%r1435, %r1404;
	mov.u32 	%r1436, %r1405;
	mov.u32 	%r1437, %r1406;
	mov.u32 	%r1438, %r1407;
	mov.u32 	%r1439, %r1408;
	mov.u32 	%r1440, %r1409;
	mov.u32 	%r1441, %r1410;
	mov.u32 	%r1442, %r1411;
	mov.u32 	%r1443, %r1412;
	mov.u32 	%r1444, %r1413;
	mov.u32 	%r1445, %r1414;
	mov.u32 	%r1446, %r150;
	mov.u32 	%r1447, %r1415;
	mov.u32 	%r1448, %r1416;
	mov.u32 	%r1449, %r1417;
	mov.u32 	%r1450, %r1418;
	mov.u32 	%r1451, %r1419;
	mov.u32 	%r1452, %r1420;
	mov.u32 	%r1453, %r1421;
	mov.u32 	%r1454, %r1422;
	@%p509 bra 	$L__BB9_554;
	setp.leu.f32 	%p510, %f1453, %f826;
	mov.f32 	%f1461, %f1430;
	mov.f32 	%f1462, %f1431;
	mov.f32 	%f1463, %f1432;
	mov.f32 	%f1464, %f1433;
	mov.f32 	%f1465, %f1434;
	mov.f32 	%f1466, %f1435;
	mov.f32 	%f1467, %f1436;
	mov.f32 	%f1468, %f1437;
	mov.f32 	%f1469, %f1438;
	mov.f32 	%f1470, %f1439;
	mov.f32 	%f1471, %f1440;
	mov.f32 	%f1472, %f1441;
	mov.f32 	%f1473, %f1442;
	mov.f32 	%f1474, %f1443;
	mov.f32 	%f1475, %f1444;
	mov.f32 	%f1476, %f1445;
	mov.f32 	%f1477, %f1446;
	mov.f32 	%f1478, %f1447;
	mov.f32 	%f1479, %f1448;
	mov.f32 	%f1480, %f1449;
	mov.f32 	%f1481, %f1450;
	mov.f32 	%f1482, %f1451;
	mov.f32 	%f1483, %f1452;
	mov.f32 	%f1484, %f826;
	mov.f32 	%f1485, %f1453;
	mov.f32 	%f1486, %f1454;
	mov.f32 	%f1487, %f1455;
	mov.f32 	%f1488, %f1456;
	mov.f32 	%f1489, %f1457;
	mov.f32 	%f1490, %f1458;
	mov.f32 	%f1491, %f1459;
	mov.u32 	%r1424, %r1393;
	mov.u32 	%r1425, %r1394;
	mov.u32 	%r1426, %r1395;
	mov.u32 	%r1427, %r1396;
	mov.u32 	%r1428, %r1397;
	mov.u32 	%r1429, %r1398;
	mov.u32 	%r1430, %r1399;
	mov.u32 	%r1431, %r1400;
	mov.u32 	%r1432, %r1401;
	mov.u32 	%r1433, %r1402;
	mov.u32 	%r1434, %r1403;
	mov.u32 	%r1435, %r1404;
	mov.u32 	%r1436, %r1405;
	mov.u32 	%r1437, %r1406;
	mov.u32 	%r1438, %r1407;
	mov.u32 	%r1439, %r1408;
	mov.u32 	%r1440, %r1409;
	mov.u32 	%r1441, %r1410;
	mov.u32 	%r1442, %r1411;
	mov.u32 	%r1443, %r1412;
	mov.u32 	%r1444, %r1413;
	mov.u32 	%r1445, %r1414;
	mov.u32 	%r1446, %r1415;
	mov.u32 	%r1447, %r150;
	mov.u32 	%r1448, %r1416;
	mov.u32 	%r1449, %r1417;
	mov.u32 	%r1450, %r1418;
	mov.u32 	%r1451, %r1419;
	mov.u32 	%r1452, %r1420;
	mov.u32 	%r1453, %r1421;
	mov.u32 	%r1454, %r1422;
	@%p510 bra 	$L__BB9_554;
	setp.leu.f32 	%p511, %f1454, %f826;
	mov.f32 	%f1461, %f1430;
	mov.f32 	%f1462, %f1431;
	mov.f32 	%f1463, %f1432;
	mov.f32 	%f1464, %f1433;
	mov.f32 	%f1465, %f1434;
	mov.f32 	%f1466, %f1435;
	mov.f32 	%f1467, %f1436;
	mov.f32 	%f1468, %f1437;
	mov.f32 	%f1469, %f1438;
	mov.f32 	%f1470, %f1439;
	mov.f32 	%f1471, %f1440;
	mov.f32 	%f1472, %f1441;
	mov.f32 	%f1473, %f1442;
	mov.f32 	%f1474, %f1443;
	mov.f32 	%f1475, %f1444;
	mov.f32 	%f1476, %f1445;
	mov.f32 	%f1477, %f1446;
	mov.f32 	%f1478, %f1447;
	mov.f32 	%f1479, %f1448;
	mov.f32 	%f1480, %f1449;
	mov.f32 	%f1481, %f1450;
	mov.f32 	%f1482, %f1451;
	mov.f32 	%f1483, %f1452;
	mov.f32 	%f1484, %f1453;
	mov.f32 	%f1485, %f826;
	mov.f32 	%f1486, %f1454;
	mov.f32 	%f1487, %f1455;
	mov.f32 	%f1488, %f1456;
	mov.f32 	%f1489, %f1457;
	mov.f32 	%f1490, %f1458;
	mov.f32 	%f1491, %f1459;
	mov.u32 	%r1424, %r1393;
	mov.u32 	%r1425, %r1394;
	mov.u32 	%r1426, %r1395;
	mov.u32 	%r1427, %r1396;
	mov.u32 	%r1428, %r1397;
	mov.u32 	%r1429, %r1398;
	mov.u32 	%r1430, %r1399;
	mov.u32 	%r1431, %r1400;
	mov.u32 	%r1432, %r1401;
	mov.u32 	%r1433, %r1402;
	mov.u32 	%r1434, %r1403;
	mov.u32 	%r1435, %r1404;
	mov.u32 	%r1436, %r1405;
	mov.u32 	%r1437, %r1406;
	mov.u32 	%r1438, %r1407;
	mov.u32 	%r1439, %r1408;
	mov.u32 	%r1440, %r1409;
	mov.u32 	%r1441, %r1410;
	mov.u32 	%r1442, %r1411;
	mov.u32 	%r1443, %r1412;
	mov.u32 	%r1444, %r1413;
	mov.u32 	%r1445, %r1414;
	mov.u32 	%r1446, %r1415;
	mov.u32 	%r1447, %r1416;
	mov.u32 	%r1448, %r150;
	mov.u32 	%r1449, %r1417;
	mov.u32 	%r1450, %r1418;
	mov.u32 	%r1451, %r1419;
	mov.u32 	%r1452, %r1420;
	mov.u32 	%r1453, %r1421;
	mov.u32 	%r1454, %r1422;
	@%p511 bra 	$L__BB9_554;
	setp.leu.f32 	%p512, %f1455, %f826;
	mov.f32 	%f1461, %f1430;
	mov.f32 	%f1462, %f1431;
	mov.f32 	%f1463, %f1432;
	mov.f32 	%f1464, %f1433;
	mov.f32 	%f1465, %f1434;
	mov.f32 	%f1466, %f1435;
	mov.f32 	%f1467, %f1436;
	mov.f32 	%f1468, %f1437;
	mov.f32 	%f1469, %f1438;
	mov.f32 	%f1470, %f1439;
	mov.f32 	%f1471, %f1440;
	mov.f32 	%f1472, %f1441;
	mov.f32 	%f1473, %f1442;
	mov.f32 	%f1474, %f1443;
	mov.f32 	%f1475, %f1444;
	mov.f32 	%f1476, %f1445;
	mov.f32 	%f1477, %f1446;
	mov.f32 	%f1478, %f1447;
	mov.f32 	%f1479, %f1448;
	mov.f32 	%f1480, %f1449;
	mov.f32 	%f1481, %f1450;
	mov.f32 	%f1482, %f1451;
	mov.f32 	%f1483, %f1452;
	mov.f32 	%f1484, %f1453;
	mov.f32 	%f1485, %f1454;
	mov.f32 	%f1486, %f826;
	mov.f32 	%f1487, %f1455;
	mov.f32 	%f1488, %f1456;
	mov.f32 	%f1489, %f1457;
	mov.f32 	%f1490, %f1458;
	mov.f32 	%f1491, %f1459;
	mov.u32 	%r1424, %r1393;
	mov.u32 	%r1425, %r1394;
	mov.u32 	%r1426, %r1395;
	mov.u32 	%r1427, %r1396;
	mov.u32 	%r1428, %r1397;
	mov.u32 	%r1429, %r1398;
	mov.u32 	%r1430, %r1399;
	mov.u32 	%r1431, %r1400;
	mov.u32 	%r1432, %r1401;
	mov.u32 	%r1433, %r1402;
	mov.u32 	%r1434, %r1403;
	mov.u32 	%r1435, %r1404;
	mov.u32 	%r1436, %r1405;
	mov.u32 	%r1437, %r1406;
	mov.u32 	%r1438, %r1407;
	mov.u32 	%r1439, %r1408;
	mov.u32 	%r1440, %r1409;
	mov.u32 	%r1441, %r1410;
	mov.u32 	%r1442, %r1411;
	mov.u32 	%r1443, %r1412;
	mov.u32 	%r1444, %r1413;
	mov.u32 	%r1445, %r1414;
	mov.u32 	%r1446, %r1415;
	mov.u32 	%r1447, %r1416;
	mov.u32 	%r1448, %r1417;
	mov.u32 	%r1449, %r150;
	mov.u32 	%r1450, %r1418;
	mov.u32 	%r1451, %r1419;
	mov.u32 	%r1452, %r1420;
	mov.u32 	%r1453, %r1421;
	mov.u32 	%r1454, %r1422;
	@%p512 bra 	$L__BB9_554;
	setp.leu.f32 	%p513, %f1456, %f826;
	mov.f32 	%f1461, %f1430;
	mov.f32 	%f1462, %f1431;
	mov.f32 	%f1463, %f1432;
	mov.f32 	%f1464, %f1433;
	mov.f32 	%f1465, %f1434;
	mov.f32 	%f1466, %f1435;
	mov.f32 	%f1467, %f1436;
	mov.f32 	%f1468, %f1437;
	mov.f32 	%f1469, %f1438;
	mov.f32 	%f1470, %f1439;
	mov.f32 	%f1471, %f1440;
	mov.f32 	%f1472, %f1441;
	mov.f32 	%f1473, %f1442;
	mov.f32 	%f1474, %f1443;
	mov.f32 	%f1475, %f1444;
	mov.f32 	%f1476, %f1445;
	mov.f32 	%f1477, %f1446;
	mov.f32 	%f1478, %f1447;
	mov.f32 	%f1479, %f1448;
	mov.f32 	%f1480, %f1449;
	mov.f32 	%f1481, %f1450;
	mov.f32 	%f1482, %f1451;
	mov.f32 	%f1483, %f1452;
	mov.f32 	%f1484, %f1453;
	mov.f32 	%f1485, %f1454;
	mov.f32 	%f1486, %f1455;
	mov.f32 	%f1487, %f826;
	mov.f32 	%f1488, %f1456;
	mov.f32 	%f1489, %f1457;
	mov.f32 	%f1490, %f1458;
	mov.f32 	%f1491, %f1459;
	mov.u32 	%r1424, %r1393;
	mov.u32 	%r1425, %r1394;
	mov.u32 	%r1426, %r1395;
	mov.u32 	%r1427, %r1396;
	mov.u32 	%r1428, %r1397;
	mov.u32 	%r1429, %r1398;
	mov.u32 	%r1430, %r1399;
	mov.u32 	%r1431, %r1400;
	mov.u32 	%r1432, %r1401;
	mov.u32 	%r1433, %r1402;
	mov.u32 	%r1434, %r1403;
	mov.u32 	%r1435, %r1404;
	mov.u32 	%r1436, %r1405;
	mov.u32 	%r1437, %r1406;
	mov.u32 	%r1438, %r1407;
	mov.u32 	%r1439, %r1408;
	mov.u32 	%r1440, %r1409;
	mov.u32 	%r1441, %r1410;
	mov.u32 	%r1442, %r1411;
	mov.u32 	%r1443, %r1412;
	mov.u32 	%r1444, %r1413;
	mov.u32 	%r1445, %r1414;
	mov.u32 	%r1446, %r1415;
	mov.u32 	%r1447, %r1416;
	mov.u32 	%r1448, %r1417;
	mov.u32 	%r1449, %r1418;
	mov.u32 	%r1450, %r150;
	mov.u32 	%r1451, %r1419;
	mov.u32 	%r1452, %r1420;
	mov.u32 	%r1453, %r1421;
	mov.u32 	%r1454, %r1422;
	@%p513 bra 	$L__BB9_554;
	setp.leu.f32 	%p514, %f1457, %f826;
	mov.f32 	%f1461, %f1430;
	mov.f32 	%f1462, %f1431;
	mov.f32 	%f1463, %f1432;
	mov.f32 	%f1464, %f1433;
	mov.f32 	%f1465, %f1434;
	mov.f32 	%f1466, %f1435;
	mov.f32 	%f1467, %f1436;
	mov.f32 	%f1468, %f1437;
	mov.f32 	%f1469, %f1438;
	mov.f32 	%f1470, %f1439;
	mov.f32 	%f1471, %f1440;
	mov.f32 	%f1472, %f1441;
	mov.f32 	%f1473, %f1442;
	mov.f32 	%f1474, %f1443;
	mov.f32 	%f1475, %f1444;
	mov.f32 	%f1476, %f1445;
	mov.f32 	%f1477, %f1446;
	mov.f32 	%f1478, %f1447;
	mov.f32 	%f1479, %f1448;
	mov.f32 	%f1480, %f1449;
	mov.f32 	%f1481, %f1450;
	mov.f32 	%f1482, %f1451;
	mov.f32 	%f1483, %f1452;
	mov.f32 	%f1484, %f1453;
	mov.f32 	%f1485, %f1454;
	mov.f32 	%f1486, %f1455;
	mov.f32 	%f1487, %f1456;
	mov.f32 	%f1488, %f826;
	mov.f32 	%f1489, %f1457;
	mov.f32 	%f1490, %f1458;
	mov.f32 	%f1491, %f1459;
	mov.u32 	%r1424, %r1393;
	mov.u32 	%r1425, %r1394;
	mov.u32 	%r1426, %r1395;
	mov.u32 	%r1427, %r1396;
	mov.u32 	%r1428, %r1397;
	mov.u32 	%r1429, %r1398;
	mov.u32 	%r1430, %r1399;
	mov.u32 	%r1431, %r1400;
	mov.u32 	%r1432, %r1401;
	mov.u32 	%r1433, %r1402;
	mov.u32 	%r1434, %r1403;
	mov.u32 	%r1435, %r1404;
	mov.u32 	%r1436, %r1405;
	mov.u32 	%r1437, %r1406;
	mov.u32 	%r1438, %r1407;
	mov.u32 	%r1439, %r1408;
	mov.u32 	%r1440, %r1409;
	mov.u32 	%r1441, %r1410;
	mov.u32 	%r1442, %r1411;
	mov.u32 	%r1443, %r1412;
	mov.u32 	%r1444, %r1413;
	mov.u32 	%r1445, %r1414;
	mov.u32 	%r1446, %r1415;
	mov.u32 	%r1447, %r1416;
	mov.u32 	%r1448, %r1417;
	mov.u32 	%r1449, %r1418;
	mov.u32 	%r1450, %r1419;
	mov.u32 	%r1451, %r150;
	mov.u32 	%r1452, %r1420;
	mov.u32 	%r1453, %r1421;
	mov.u32 	%r1454, %r1422;
	@%p514 bra 	$L__BB9_554;
	setp.leu.f32 	%p515, %f1458, %f826;
	mov.f32 	%f1461, %f1430;
	mov.f32 	%f1462, %f1431;
	mov.f32 	%f1463, %f1432;
	mov.f32 	%f1464, %f1433;
	mov.f32 	%f1465, %f1434;
	mov.f32 	%f1466, %f1435;
	mov.f32 	%f1467, %f1436;
	mov.f32 	%f1468, %f1437;
	mov.f32 	%f1469, %f1438;
	mov.f32 	%f1470, %f1439;
	mov.f32 	%f1471, %f1440;
	mov.f32 	%f1472, %f1441;
	mov.f32 	%f1473, %f1442;
	mov.f32 	%f1474, %f1443;
	mov.f32 	%f1475, %f1444;
	mov.f32 	%f1476, %f1445;
	mov.f32 	%f1477, %f1446;
	mov.f32 	%f1478, %f1447;
	mov.f32 	%f1479, %f1448;
	mov.f32 	%f1480, %f1449;
	mov.f32 	%f1481, %f1450;
	mov.f32 	%f1482, %f1451;
	mov.f32 	%f1483, %f1452;
	mov.f32 	%f1484, %f1453;
	mov.f32 	%f1485, %f1454;
	mov.f32 	%f1486, %f1455;
	mov.f32 	%f1487, %f1456;
	mov.f32 	%f1488, %f1457;
	mov.f32 	%f1489, %f826;
	mov.f32 	%f1490, %f1458;
	mov.f32 	%f1491, %f1459;
	mov.u32 	%r1424, %r1393;
	mov.u32 	%r1425, %r1394;
	mov.u32 	%r1426, %r1395;
	mov.u32 	%r1427, %r1396;
	mov.u32 	%r1428, %r1397;
	mov.u32 	%r1429, %r1398;
	mov.u32 	%r1430, %r1399;
	mov.u32 	%r1431, %r1400;
	mov.u32 	%r1432, %r1401;
	mov.u32 	%r1433, %r1402;
	mov.u32 	%r1434, %r1403;
	mov.u32 	%r1435, %r1404;
	mov.u32 	%r1436, %r1405;
	mov.u32 	%r1437, %r1406;
	mov.u32 	%r1438, %r1407;
	mov.u32 	%r1439, %r1408;
	mov.u32 	%r1440, %r1409;
	mov.u32 	%r1441, %r1410;
	mov.u32 	%r1442, %r1411;
	mov.u32 	%r1443, %r1412;
	mov.u32 	%r1444, %r1413;
	mov.u32 	%r1445, %r1414;
	mov.u32 	%r1446, %r1415;
	mov.u32 	%r1447, %r1416;
	mov.u32 	%r1448, %r1417;
	mov.u32 	%r1449, %r1418;
	mov.u32 	%r1450, %r1419;
	mov.u32 	%r1451, %r1420;
	mov.u32 	%r1452, %r150;
	mov.u32 	%r1453, %r1421;
	mov.u32 	%r1454, %r1422;
	@%p515 bra 	$L__BB9_554;
	setp.leu.f32 	%p516, %f1459, %f826;
	mov.f32 	%f1461, %f1430;
	mov.f32 	%f1462, %f1431;
	mov.f32 	%f1463, %f1432;
	mov.f32 	%f1464, %f1433;
	mov.f32 	%f1465, %f1434;
	mov.f32 	%f1466, %f1435;
	mov.f32 	%f1467, %f1436;
	mov.f32 	%f1468, %f1437;
	mov.f32 	%f1469, %f1438;
	mov.f32 	%f1470, %f1439;
	mov.f32 	%f1471, %f1440;
	mov.f32 	%f1472, %f1441;
	mov.f32 	%f1473, %f1442;
	mov.f32 	%f1474, %f1443;
	mov.f32 	%f1475, %f1444;
	mov.f32 	%f1476, %f1445;
	mov.f32 	%f1477, %f1446;
	mov.f32 	%f1478, %f1447;
	mov.f32 	%f1479, %f1448;
	mov.f32 	%f1480, %f1449;
	mov.f32 	%f1481, %f1450;
	mov.f32 	%f1482, %f1451;
	mov.f32 	%f1483, %f1452;
	mov.f32 	%f1484, %f1453;
	mov.f32 	%f1485, %f1454;
	mov.f32 	%f1486, %f1455;
	mov.f32 	%f1487, %f1456;
	mov.f32 	%f1488, %f1457;
	mov.f32 	%f1489, %f1458;
	mov.f32 	%f1490, %f826;
	mov.f32 	%f1491, %f1459;
	mov.u32 	%r1424, %r1393;
	mov.u32 	%r1425, %r1394;
	mov.u32 	%r1426, %r1395;
	mov.u32 	%r1427, %r1396;
	mov.u32 	%r1428, %r1397;
	mov.u32 	%r1429, %r1398;
	mov.u32 	%r1430, %r1399;
	mov.u32 	%r1431, %r1400;
	mov.u32 	%r1432, %r1401;
	mov.u32 	%r1433, %r1402;
	mov.u32 	%r1434, %r1403;
	mov.u32 	%r1435, %r1404;
	mov.u32 	%r1436, %r1405;
	mov.u32 	%r1437, %r1406;
	mov.u32 	%r1438, %r1407;
	mov.u32 	%r1439, %r1408;
	mov.u32 	%r1440, %r1409;
	mov.u32 	%r1441, %r1410;
	mov.u32 	%r1442, %r1411;
	mov.u32 	%r1443, %r1412;
	mov.u32 	%r1444, %r1413;
	mov.u32 	%r1445, %r1414;
	mov.u32 	%r1446, %r1415;
	mov.u32 	%r1447, %r1416;
	mov.u32 	%r1448, %r1417;
	mov.u32 	%r1449, %r1418;
	mov.u32 	%r1450, %r1419;
	mov.u32 	%r1451, %r1420;
	mov.u32 	%r1452, %r1421;
	mov.u32 	%r1453, %r150;
	mov.u32 	%r1454, %r1422;
	@%p516 bra 	$L__BB9_554;
	setp.leu.f32 	%p517, %f1492, %f826;
	mov.f32 	%f1461, %f1430;
	mov.f32 	%f1462, %f1431;
	mov.f32 	%f1463, %f1432;
	mov.f32 	%f1464, %f1433;
	mov.f32 	%f1465, %f1434;
	mov.f32 	%f1466, %f1435;
	mov.f32 	%f1467, %f1436;
	mov.f32 	%f1468, %f1437;
	mov.f32 	%f1469, %f1438;
	mov.f32 	%f1470, %f1439;
	mov.f32 	%f1471, %f1440;
	mov.f32 	%f1472, %f1441;
	mov.f32 	%f1473, %f1442;
	mov.f32 	%f1474, %f1443;
	mov.f32 	%f1475, %f1444;
	mov.f32 	%f1476, %f1445;
	mov.f32 	%f1477, %f1446;
	mov.f32 	%f1478, %f1447;
	mov.f32 	%f1479, %f1448;
	mov.f32 	%f1480, %f1449;
	mov.f32 	%f1481, %f1450;
	mov.f32 	%f1482, %f1451;
	mov.f32 	%f1483, %f1452;
	mov.f32 	%f1484, %f1453;
	mov.f32 	%f1485, %f1454;
	mov.f32 	%f1486, %f1455;
	mov.f32 	%f1487, %f1456;
	mov.f32 	%f1488, %f1457;
	mov.f32 	%f1489, %f1458;
	mov.f32 	%f1490, %f1459;
	mov.f32 	%f1491, %f826;
	mov.u32 	%r1424, %r1393;
	mov.u32 	%r1425, %r1394;
	mov.u32 	%r1426, %r1395;
	mov.u32 	%r1427, %r1396;
	mov.u32 	%r1428, %r1397;
	mov.u32 	%r1429, %r1398;
	mov.u32 	%r1430, %r1399;
	mov.u32 	%r1431, %r1400;
	mov.u32 	%r1432, %r1401;
	mov.u32 	%r1433, %r1402;
	mov.u32 	%r1434, %r1403;
	mov.u32 	%r1435, %r1404;
	mov.u32 	%r1436, %r1405;
	mov.u32 	%r1437, %r1406;
	mov.u32 	%r1438, %r1407;
	mov.u32 	%r1439, %r1408;
	mov.u32 	%r1440, %r1409;
	mov.u32 	%r1441, %r1410;
	mov.u32 	%r1442, %r1411;
	mov.u32 	%r1443, %r1412;
	mov.u32 	%r1444, %r1413;
	mov.u32 	%r1445, %r1414;
	mov.u32 	%r1446, %r1415;
	mov.u32 	%r1447, %r1416;
	mov.u32 	%r1448, %r1417;
	mov.u32 	%r1449, %r1418;
	mov.u32 	%r1450, %r1419;
	mov.u32 	%r1451, %r1420;
	mov.u32 	%r1452, %r1421;
	mov.u32 	%r1453, %r1422;
	mov.u32 	%r1454, %r150;
	@%p517 bra 	$L__BB9_554;
	mov.f32 	%f1461, %f1430;
	mov.f32 	%f1462, %f1431;
	mov.f32 	%f1463, %f1432;
	mov.f32 	%f1464, %f1433;
	mov.f32 	%f1465, %f1434;
	mov.f32 	%f1466, %f1435;
	mov.f32 	%f1467, %f1436;
	mov.f32 	%f1468, %f1437;
	mov.f32 	%f1469, %f1438;
	mov.f32 	%f1470, %f1439;
	mov.f32 	%f1471, %f1440;
	mov.f32 	%f1472, %f1441;
	mov.f32 	%f1473, %f1442;
	mov.f32 	%f1474, %f1443;
	mov.f32 	%f1475, %f1444;
	mov.f32 	%f1476, %f1445;
	mov.f32 	%f1477, %f1446;
	mov.f32 	%f1478, %f1447;
	mov.f32 	%f1479, %f1448;
	mov.f32 	%f1480, %f1449;
	mov.f32 	%f1481, %f1450;
	mov.f32 	%f1482, %f1451;
	mov.f32 	%f1483, %f1452;
	mov.f32 	%f1484, %f1453;
	mov.f32 	%f1485, %f1454;
	mov.f32 	%f1486, %f1455;
	mov.f32 	%f1487, %f1456;
	mov.f32 	%f1488, %f1457;
	mov.f32 	%f1489, %f1458;
	mov.f32 	%f1490, %f1459;
	mov.f32 	%f1491, %f1492;
	mov.f32 	%f1492, %f826;
	mov.u32 	%r1424, %r1393;
	mov.u32 	%r1425, %r1394;
	mov.u32 	%r1426, %r1395;
	mov.u32 	%r1427, %r1396;
	mov.u32 	%r1428, %r1397;
	mov.u32 	%r1429, %r1398;
	mov.u32 	%r1430, %r1399;
	mov.u32 	%r1431, %r1400;
	mov.u32 	%r1432, %r1401;
	mov.u32 	%r1433, %r1402;
	mov.u32 	%r1434, %r1403;
	mov.u32 	%r1435, %r1404;
	mov.u32 	%r1436, %r1405;
	mov.u32 	%r1437, %r1406;
	mov.u32 	%r1438, %r1407;
	mov.u32 	%r1439, %r1408;
	mov.u32 	%r1440, %r1409;
	mov.u32 	%r1441, %r1410;
	mov.u32 	%r1442, %r1411;
	mov.u32 	%r1443, %r1412;
	mov.u32 	%r1444, %r1413;
	mov.u32 	%r1445, %r1414;
	mov.u32 	%r1446, %r1415;
	mov.u32 	%r1447, %r1416;
	mov.u32 	%r1448, %r1417;
	mov.u32 	%r1449, %r1418;
	mov.u32 	%r1450, %r1419;
	mov.u32 	%r1451, %r1420;
	mov.u32 	%r1452, %r1421;
	mov.u32 	%r1453, %r1422;
	mov.u32 	%r1454, %r1455;
	mov.u32 	%r1455, %r150;
$L__BB9_554:
	add.s32 	%r927, %r927, 1;
	setp.ne.s32 	%p518, %r927, %r115;
	@%p518 bra 	$L__BB9_25;
$L__BB9_555:
	ld.param.u32 	%r815, [_Z10knn_kernelILi32ELi32EEvPKfS1_S1_S1_PlPfiii_param_8];
	bar.sync 	0;
	add.s32 	%r849, %r849, 2048;
	setp.lt.s32 	%p519, %r849, %r815;
	add.s32 	%r848, %r848, -2048;
	@%p519 bra 	$L__BB9_3;
$L__BB9_556:
	ld.param.u64 	%rd71, [_Z10knn_kernelILi32ELi32EEvPKfS1_S1_S1_PlPfiii_param_5];
	ld.param.u64 	%rd70, [_Z10knn_kernelILi32ELi32EEvPKfS1_S1_S1_PlPfiii_param_4];
	setp.lt.s32 	%p520, %r1455, 0;
	selp.b32 	%r779, %r1456, %r1455, %p520;
	cvt.s64.s32 	%rd31, %r779;
	cvta.to.global.u64 	%rd32, %rd70;
	mul.wide.s32 	%rd33, %r5, 8;
	add.s64 	%rd34, %rd32, %rd33;
	st.global.u64 	[%rd34], %rd31;
	selp.f32 	%f828, %f1493, %f1492, %p520;
	cvta.to.global.u64 	%rd35, %rd71;
	mul.wide.s32 	%rd36, %r5, 4;
	add.s64 	%rd37, %rd35, %rd36;
	st.global.f32 	[%rd37], %f828;
	setp.lt.s32 	%p521, %r1454, 0;
	selp.b32 	%r780, %r1456, %r1454, %p521;
	cvt.s64.s32 	%rd38, %r780;
	st.global.u64 	[%rd34+8], %rd38;
	selp.f32 	%f829, %f1493, %f1491, %p521;
	st.global.f32 	[%rd37+4], %f829;
	setp.lt.s32 	%p522, %r1453, 0;
	selp.b32 	%r781, %r1456, %r1453, %p522;
	cvt.s64.s32 	%rd39, %r781;
	st.global.u64 	[%rd34+16], %rd39;
	selp.f32 	%f830, %f1493, %f1490, %p522;
	st.global.f32 	[%rd37+8], %f830;
	setp.lt.s32 	%p523, %r1452, 0;
	selp.b32 	%r782, %r1456, %r1452, %p523;
	cvt.s64.s32 	%rd40, %r782;
	st.global.u64 	[%rd34+24], %rd40;
	selp.f32 	%f831, %f1493, %f1489, %p523;
	st.global.f32 	[%rd37+12], %f831;
	setp.lt.s32 	%p524, %r1451, 0;
	selp.b32 	%r783, %r1456, %r1451, %p524;
	cvt.s64.s32 	%rd41, %r783;
	st.global.u64 	[%rd34+32], %rd41;
	selp.f32 	%f832, %f1493, %f1488, %p524;
	st.global.f32 	[%rd37+16], %f832;
	setp.lt.s32 	%p525, %r1450, 0;
	selp.b32 	%r784, %r1456, %r1450, %p525;
	cvt.s64.s32 	%rd42, %r784;
	st.global.u64 	[%rd34+40], %rd42;
	selp.f32 	%f833, %f1493, %f1487, %p525;
	st.global.f32 	[%rd37+20], %f833;
	setp.lt.s32 	%p526, %r1449, 0;
	selp.b32 	%r785, %r1456, %r1449, %p526;
	cvt.s64.s32 	%rd43, %r785;
	st.global.u64 	[%rd34+48], %rd43;
	selp.f32 	%f834, %f1493, %f1486, %p526;
	st.global.f32 	[%rd37+24], %f834;
	setp.lt.s32 	%p527, %r1448, 0;
	selp.b32 	%r786, %r1456, %r1448, %p527;
	cvt.s64.s32 	%rd44, %r786;
	st.global.u64 	[%rd34+56], %rd44;
	selp.f32 	%f835, %f1493, %f1485, %p527;
	st.global.f32 	[%rd37+28], %f835;
	setp.lt.s32 	%p528, %r1447, 0;
	selp.b32 	%r787, %r1456, %r1447, %p528;
	cvt.s64.s32 	%rd45, %r787;
	st.global.u64 	[%rd34+64], %rd45;
	selp.f32 	%f836, %f1493, %f1484, %p528;
	st.global.f32 	[%rd37+32], %f836;
	setp.lt.s32 	%p529, %r1446, 0;
	selp.b32 	%r788, %r1456, %r1446, %p529;
	cvt.s64.s32 	%rd46, %r788;
	st.global.u64 	[%rd34+72], %rd46;
	selp.f32 	%f837, %f1493, %f1483, %p529;
	st.global.f32 	[%rd37+36], %f837;
	setp.lt.s32 	%p530, %r1445, 0;
	selp.b32 	%r789, %r1456, %r1445, %p530;
	cvt.s64.s32 	%rd47, %r789;
	st.global.u64 	[%rd34+80], %rd47;
	selp.f32 	%f838, %f1493, %f1482, %p530;
	st.global.f32 	[%rd37+40], %f838;
	setp.lt.s32 	%p531, %r1444, 0;
	selp.b32 	%r790, %r1456, %r1444, %p531;
	cvt.s64.s32 	%rd48, %r790;
	st.global.u64 	[%rd34+88], %rd48;
	selp.f32 	%f839, %f1493, %f1481, %p531;
	st.global.f32 	[%rd37+44], %f839;
	setp.lt.s32 	%p532, %r1443, 0;
	selp.b32 	%r791, %r1456, %r1443, %p532;
	cvt.s64.s32 	%rd49, %r791;
	st.global.u64 	[%rd34+96], %rd49;
	selp.f32 	%f840, %f1493, %f1480, %p532;
	st.global.f32 	[%rd37+48], %f840;
	setp.lt.s32 	%p533, %r1442, 0;
	selp.b32 	%r792, %r1456, %r1442, %p533;
	cvt.s64.s32 	%rd50, %r792;
	st.global.u64 	[%rd34+104], %rd50;
	selp.f32 	%f841, %f1493, %f1479, %p533;
	st.global.f32 	[%rd37+52], %f841;
	setp.lt.s32 	%p534, %r1441, 0;
	selp.b32 	%r793, %r1456, %r1441, %p534;
	cvt.s64.s32 	%rd51, %r793;
	st.global.u64 	[%rd34+112], %rd51;
	selp.f32 	%f842, %f1493, %f1478, %p534;
	st.global.f32 	[%rd37+56], %f842;
	setp.lt.s32 	%p535, %r1440, 0;
	selp.b32 	%r794, %r1456, %r1440, %p535;
	cvt.s64.s32 	%rd52, %r794;
	st.global.u64 	[%rd34+120], %rd52;
	selp.f32 	%f843, %f1493, %f1477, %p535;
	st.global.f32 	[%rd37+60], %f843;
	setp.lt.s32 	%p536, %r1439, 0;
	selp.b32 	%r795, %r1456, %r1439, %p536;
	cvt.s64.s32 	%rd53, %r795;
	st.global.u64 	[%rd34+128], %rd53;
	selp.f32 	%f844, %f1493, %f1476, %p536;
	st.global.f32 	[%rd37+64], %f844;
	setp.lt.s32 	%p537, %r1438, 0;
	selp.b32 	%r796, %r1456, %r1438, %p537;
	cvt.s64.s32 	%rd54, %r796;
	st.global.u64 	[%rd34+136], %rd54;
	selp.f32 	%f845, %f1493, %f1475, %p537;
	st.global.f32 	[%rd37+68], %f845;
	setp.lt.s32 	%p538, %r1437, 0;
	selp.b32 	%r797, %r1456, %r1437, %p538;
	cvt.s64.s32 	%rd55, %r797;
	st.global.u64 	[%rd34+144], %rd55;
	selp.f32 	%f846, %f1493, %f1474, %p538;
	st.global.f32 	[%rd37+72], %f846;
	setp.lt.s32 	%p539, %r1436, 0;
	selp.b32 	%r798, %r1456, %r1436, %p539;
	cvt.s64.s32 	%rd56, %r798;
	st.global.u64 	[%rd34+152], %rd56;
	selp.f32 	%f847, %f1493, %f1473, %p539;
	st.global.f32 	[%rd37+76], %f847;
	setp.lt.s32 	%p540, %r1435, 0;
	selp.b32 	%r799, %r1456, %r1435, %p540;
	cvt.s64.s32 	%rd57, %r799;
	st.global.u64 	[%rd34+160], %rd57;
	selp.f32 	%f848, %f1493, %f1472, %p540;
	st.global.f32 	[%rd37+80], %f848;
	setp.lt.s32 	%p541, %r1434, 0;
	selp.b32 	%r800, %r1456, %r1434, %p541;
	cvt.s64.s32 	%rd58, %r800;
	st.global.u64 	[%rd34+168], %rd58;
	selp.f32 	%f849, %f1493, %f1471, %p541;
	st.global.f32 	[%rd37+84], %f849;
	setp.lt.s32 	%p542, %r1433, 0;
	selp.b32 	%r801, %r1456, %r1433, %p542;
	cvt.s64.s32 	%rd59, %r801;
	st.global.u64 	[%rd34+176], %rd59;
	selp.f32 	%f850, %f1493, %f1470, %p542;
	st.global.f32 	[%rd37+88], %f850;
	setp.lt.s32 	%p543, %r1432, 0;
	selp.b32 	%r802, %r1456, %r1432, %p543;
	cvt.s64.s32 	%rd60, %r802;
	st.global.u64 	[%rd34+184], %rd60;
	selp.f32 	%f851, %f1493, %f1469, %p543;
	st.global.f32 	[%rd37+92], %f851;
	setp.lt.s32 	%p544, %r1431, 0;
	selp.b32 	%r803, %r1456, %r1431, %p544;
	cvt.s64.s32 	%rd61, %r803;
	st.global.u64 	[%rd34+192], %rd61;
	selp.f32 	%f852, %f1493, %f1468, %p544;
	st.global.f32 	[%rd37+96], %f852;
	setp.lt.s32 	%p545, %r1430, 0;
	selp.b32 	%r804, %r1456, %r1430, %p545;
	cvt.s64.s32 	%rd62, %r804;
	st.global.u64 	[%rd34+200], %rd62;
	selp.f32 	%f853, %f1493, %f1467, %p545;
	st.global.f32 	[%rd37+100], %f853;
	setp.lt.s32 	%p546, %r1429, 0;
	selp.b32 	%r805, %r1456, %r1429, %p546;
	cvt.s64.s32 	%rd63, %r805;
	st.global.u64 	[%rd34+208], %rd63;
	selp.f32 	%f854, %f1493, %f1466, %p546;
	st.global.f32 	[%rd37+104], %f854;
	setp.lt.s32 	%p547, %r1428, 0;
	selp.b32 	%r806, %r1456, %r1428, %p547;
	cvt.s64.s32 	%rd64, %r806;
	st.global.u64 	[%rd34+216], %rd64;
	selp.f32 	%f855, %f1493, %f1465, %p547;
	st.global.f32 	[%rd37+108], %f855;
	setp.lt.s32 	%p548, %r1427, 0;
	selp.b32 	%r807, %r1456, %r1427, %p548;
	cvt.s64.s32 	%rd65, %r807;
	st.global.u64 	[%rd34+224], %rd65;
	selp.f32 	%f856, %f1493, %f1464, %p548;
	st.global.f32 	[%rd37+112], %f856;
	setp.lt.s32 	%p549, %r1426, 0;
	selp.b32 	%r808, %r1456, %r1426, %p549;
	cvt.s64.s32 	%rd66, %r808;
	st.global.u64 	[%rd34+232], %rd66;
	selp.f32 	%f857, %f1493, %f1463, %p549;
	st.global.f32 	[%rd37+116], %f857;
	setp.lt.s32 	%p550, %r1425, 0;
	selp.b32 	%r809, %r1456, %r1425, %p550;
	cvt.s64.s32 	%rd67, %r809;
	st.global.u64 	[%rd34+240], %rd67;
	selp.f32 	%f858, %f1493, %f1462, %p550;
	st.global.f32 	[%rd37+120], %f858;
	setp.lt.s32 	%p551, %r1424, 0;
	selp.b32 	%r810, %r1456, %r1424, %p551;
	cvt.s64.s32 	%rd68, %r810;
	st.global.u64 	[%rd34+248], %rd68;
	selp.f32 	%f859, %f1493, %f1461, %p551;
	st.global.f32 	[%rd37+124], %f859;
$L__BB9_557:
	ret;

}
	// .globl	_Z10knn_kernelILi32ELi64EEvPKfS1_S1_S1_PlPfiii
.visible .entry _Z10knn_kernelILi32ELi64EEvPKfS1_S1_S1_PlPfiii(
	.param .u64 .ptr .align 1 _Z10knn_kernelILi32ELi64EEvPKfS1_S1_S1_PlPfiii_param_0,
	.param .u64 .ptr .align 1 _Z10knn_kernelILi32ELi64EEvPKfS1_S1_S1_PlPfiii_param_1,
	.param .u64 .ptr .align 1 _Z10knn_kernelILi32ELi64EEvPKfS1_S1_S1_PlPfiii_param_2,
	.param .u64 .ptr .align 1 _Z10knn_kernelILi32ELi64EEvPKfS1_S1_S1_PlPfiii_param_3,
	.param .u64 .ptr .align 1 _Z10knn_kernelILi32ELi64EEvPKfS1_S1_S1_PlPfiii_param_4,
	.param .u64 .ptr .align 1 _Z10knn_kernelILi32ELi64EEvPKfS1_S1_S1_PlPfiii_param_5,
	.param .u32 _Z10knn_kernelILi32ELi64EEvPKfS1_S1_S1_PlPfiii_param_6,
	.param .u32 _Z10knn_kernelILi32ELi64EEvPKfS1_S1_S1_PlPfiii_param_7,
	.param .u32 _Z10knn_kernelILi32ELi64EEvPKfS1_S1_S1_PlPfiii_param_8
)
{
	.reg .pred 	%p<552>;
	.reg .b16 	%rs<6>;
	.reg .b32 	%r<1565>;
	.reg .b32 	%f<1655>;
	.reg .b64 	%rd<85>;

	ld.param.u64 	%rd2, [_Z10knn_kernelILi32ELi64EEvPKfS1_S1_S1_PlPfiii_param_0];
	ld.param.u64 	%rd4, [_Z10knn_kernelILi32ELi64EEvPKfS1_S1_S1_PlPfiii_param_2];
	ld.param.u32 	%r742, [_Z10knn_kernelILi32ELi64EEvPKfS1_S1_S1_PlPfiii_param_6];
	ld.param.u32 	%r740, [_Z10knn_kernelILi32ELi64EEvPKfS1_S1_S1_PlPfiii_param_7];
	mov.u32 	%r1, %ctaid.y;
	mov.u32 	%r743, %ctaid.x;
	mov.u32 	%r2, %ntid.x;
	mov.u32 	%r3, %tid.x;
	mad.lo.s32 	%r4, %r743, %r2, %r3;
	setp.ge.s32 	%p1, %r1, %r742;
	setp.ge.s32 	%p2, %r4, %r740;
	or.pred  	%p3, %p1, %p2;
	@%p3 bra 	$L__BB10_557;
	ld.param.u32 	%r875, [_Z10knn_kernelILi32ELi64EEvPKfS1_S1_S1_PlPfiii_param_8];
	cvta.to.global.u64 	%rd8, %rd4;
	cvta.to.global.u64 	%rd9, %rd2;
	mad.lo.s32 	%r5, %r740, %r1, %r4;
	mul.lo.s32 	%r745, %r5, 3;
	mul.wide.s32 	%rd10, %r745, 4;
	add.s64 	%rd11, %rd9, %rd10;
	ld.global.nc.f32 	%f1, [%rd11];
	ld.global.nc.f32 	%f2, [%rd11+4];
	ld.global.nc.f32 	%f3, [%rd11+8];
	shl.b32 	%r746, %r5, 6;
	mul.wide.s32 	%rd12, %r746, 4;
	add.s64 	%rd1, %rd8, %rd12;
	setp.lt.s32 	%p4, %r875, 1;
	mov.b32 	%r1499, -1;
	mov.f32 	%f1589, 0f7F7FFFFF;
	mov.f32 	%f1590, %f1589;
	mov.f32 	%f1591, %f1589;
	mov.f32 	%f1592, %f1589;
	mov.f32 	%f1593, %f1589;
	mov.f32 	%f1594, %f1589;
	mov.f32 	%f1595, %f1589;
	mov.f32 	%f1596, %f1589;
	mov.f32 	%f1597, %f1589;
	mov.f32 	%f1598, %f1589;
	mov.f32 	%f1599, %f1589;
	mov.f32 	%f1600, %f1589;
	mov.f32 	%f1601, %f1589;
	mov.f32 	%f1602, %f1589;
	mov.f32 	%f1603, %f1589;
	mov.f32 	%f1604, %f1589;
	mov.f32 	%f1605, %f1589;
	mov.f32 	%f1606, %f1589;
	mov.f32 	%f1607, %f1589;
	mov.f32 	%f1608, %f1589;
	mov.f32 	%f1609, %f1589;
	mov.f32 	%f1610, %f1589;
	mov.f32 	%f1611, %f1589;
	mov.f32 	%f1612, %f1589;
	mov.f32 	%f1613, %f1589;
	mov.f32 	%f1614, %f1589;
	mov.f32 	%f1615, %f1589;
	mov.f32 	%f1616, %f1589;
	mov.f32 	%f1617, %f1589;
	mov.f32 	%f1618, %f1589;
	mov.f32 	%f1619, %f1589;
	mov.f32 	%f1620, %f1589;
	mov.u32 	%r1500, %r1499;
	mov.u32 	%r1501, %r1499;
	mov.u32 	%r1502, %r1499;
	mov.u32 	%r1503, %r1499;
	mov.u32 	%r1504, %r1499;
	mov.u32 	%r1505, %r1499;
	mov.u32 	%r1506, %r1499;
	mov.u32 	%r1507, %r1499;
	mov.u32 	%r1508, %r1499;
	mov.u32 	%r1509, %r1499;
	mov.u32 	%r1510, %r1499;
	mov.u32 	%r1511, %r1499;
	mov.u32 	%r1512, %r1499;
	mov.u32 	%r1513, %r1499;
	mov.u32 	%r1514, %r1499;
	mov.u32 	%r1515, %r1499;
	mov.u32 	%r1516, %r1499;
	mov.u32 	%r1517, %r1499;
	mov.u32 	%r1518, %r1499;
	mov.u32 	%r1519, %r1499;
	mov.u32 	%r1520, %r1499;
	mov.u32 	%r1521, %r1499;
	mov.u32 	%r1522, %r1499;
	mov.u32 	%r1523, %r1499;
	mov.u32 	%r1524, %r1499;
	mov.u32 	%r1525, %r1499;
	mov.u32 	%r1526, %r1499;
	mov.u32 	%r1527, %r1499;
	mov.u32 	%r1528, %r1499;
	mov.u32 	%r1529, %r1499;
	mov.u32 	%r1530, %r1499;
	mov.f32 	%f1621, %f1589;
	mov.u32 	%r1531, %r1499;
	@%p4 bra 	$L__BB10_556;
	ld.param.u32 	%r923, [_Z10knn_kernelILi32ELi64EEvPKfS1_S1_S1_PlPfiii_param_8];
	ld.global.nc.f32 	%f4, [%rd1];
	ld.global.nc.f32 	%f5, [%rd1+4];
	ld.global.nc.f32 	%f6, [%rd1+8];
	ld.global.nc.f32 	%f7, [%rd1+12];
	ld.global.nc.f32 	%f8, [%rd1+16];
	ld.global.nc.f32 	%f9, [%rd1+20];
	ld.global.nc.f32 	%f10, [%rd1+24];
	ld.global.nc.f32 	%f11, [%rd1+28];
	ld.global.nc.f32 	%f12, [%rd1+32];
	ld.global.nc.f32 	%f13, [%rd1+36];
	ld.global.nc.f32 	%f14, [%rd1+40];
	ld.global.nc.f32 	%f15, [%rd1+44];
	ld.global.nc.f32 	%f16, [%rd1+48];
	ld.global.nc.f32 	%f17, [%rd1+52];
	ld.global.nc.f32 	%f18, [%rd1+56];
	ld.global.nc.f32 	%f19, [%rd1+60];
	ld.global.nc.f32 	%f20, [%rd1+64];
	ld.global.nc.f32 	%f21, [%rd1+68];
	ld.global.nc.f32 	%f22, [%rd1+72];
	ld.global.nc.f32 	%f23, [%rd1+76];
	ld.global.nc.f32 	%f24, [%rd1+80];
	ld.global.nc.f32 	%f25, [%rd1+84];
	ld.global.nc.f32 	%f26, [%rd1+88];
	ld.global.nc.f32 	%f27, [%rd1+92];
	ld.global.nc.f32 	%f28, [%rd1+96];
	ld.global.nc.f32 	%f29, [%rd1+100];
	ld.global.nc.f32 	%f30, [%rd1+104];
	ld.global.nc.f32 	%f31, [%rd1+108];
	ld.global.nc.f32 	%f32, [%rd1+112];
	ld.global.nc.f32 	%f33, [%rd1+116];
	ld.global.nc.f32 	%f34, [%rd1+120];
	ld.global.nc.f32 	%f35, [%rd1+124];
	ld.global.nc.f32 	%f36, [%rd1+128];
	ld.global.nc.f32 	%f37, [%rd1+132];
	ld.global.nc.f32 	%f38, [%rd1+136];
	ld.global.nc.f32 	%f39, [%rd1+140];
	ld.global.nc.f32 	%f40, [%rd1+144];
	ld.global.nc.f32 	%f41, [%rd1+148];
	ld.global.nc.f32 	%f42, [%rd1+152];
	ld.global.nc.f32 	%f43, [%rd1+156];
	ld.global.nc.f32 	%f44, [%rd1+160];
	ld.global.nc.f32 	%f45, [%rd1+164];
	ld.global.nc.f32 	%f46, [%rd1+168];
	ld.global.nc.f32 	%f47, [%rd1+172];
	ld.global.nc.f32 	%f48, [%rd1+176];
	ld.global.nc.f32 	%f49, [%rd1+180];
	ld.global.nc.f32 	%f50, [%rd1+184];
	ld.global.nc.f32 	%f51, [%rd1+188];
	ld.global.nc.f32 	%f52, [%rd1+192];
	ld.global.nc.f32 	%f53, [%rd1+196];
	ld.global.nc.f32 	%f54, [%rd1+200];
	ld.global.nc.f32 	%f55, [%rd1+204];
	ld.global.nc.f32 	%f56, [%rd1+208];
	ld.global.nc.f32 	%f57, [%rd1+212];
	ld.global.nc.f32 	%f58, [%rd1+216];
	ld.global.nc.f32 	%f59, [%rd1+220];
	ld.global.nc.f32 	%f60, [%rd1+224];
	ld.global.nc.f32 	%f61, [%rd1+228];
	ld.global.nc.f32 	%f62, [%rd1+232];
	ld.global.nc.f32 	%f63, [%rd1+236];
	ld.global.nc.f32 	%f64, [%rd1+240];
	ld.global.nc.f32 	%f65, [%rd1+244];
	ld.global.nc.f32 	%f66, [%rd1+248];
	ld.global.nc.f32 	%f67, [%rd1+252];
	add.s32 	%r749, %r3, %r2;
	cvt.u16.u32 	%rs2, %r749;
	sub.s16 	%rs3, 6143, %rs2;
	cvt.u16.u32 	%rs4, %r2;
	div.u16 	%rs5, %rs3, %rs4;
	and.b16  	%rs1, %rs5, 3;
	mov.b32 	%r924, 0;
	mov.b32 	%r1499, -1;
	mov.f32 	%f1589, 0f7F7FFFFF;
$L__BB10_3:
	mov.u32 	%r926, %tid.x;
	setp.eq.s16 	%p5, %rs1, 2;
	@%p5 bra 	$L__BB10_13;
	ld.param.u32 	%r877, [_Z10knn_kernelILi32ELi64EEvPKfS1_S1_S1_PlPfiii_param_8];
	mov.u32 	%r750, %tid.x;
	mad.lo.s32 	%r751, %r924, 3, %r750;
	mul.lo.s32 	%r752, %r877, 3;
	setp.ge.u32 	%p6, %r751, %r752;
	mov.f32 	%f1021, 0f00000000;
	@%p6 bra 	$L__BB10_6;
	ld.param.u32 	%r878, [_Z10knn_kernelILi32ELi64EEvPKfS1_S1_S1_PlPfiii_param_8];
	ld.param.u64 	%rd75, [_Z10knn_kernelILi32ELi64EEvPKfS1_S1_S1_PlPfiii_param_1];
	mov.u32 	%r753, %ctaid.y;
	mul.lo.s32 	%r754, %r878, %r753;
	mov.u32 	%r755, %tid.x;
	mad.lo.s32 	%r756, %r924, 3, %r755;
	mad.lo.s32 	%r757, %r754, 3, %r756;
	cvta.to.global.u64 	%rd13, %rd75;
	mul.wide.s32 	%rd14, %r757, 4;
	add.s64 	%rd15, %rd13, %rd14;
	ld.global.nc.f32 	%f1021, [%rd15];
$L__BB10_6:
	mov.u32 	%r758, %tid.x;
	mov.u32 	%r759, %ntid.x;
	add.s32 	%r926, %r758, %r759;
	setp.eq.s16 	%p7, %rs1, 3;
	shl.b32 	%r760, %r758, 2;
	mov.u32 	%r761, shm;
	add.s32 	%r762, %r761, %r760;
	st.shared.f32 	[%r762], %f1021;
	@%p7 bra 	$L__BB10_13;
	ld.param.u32 	%r879, [_Z10knn_kernelILi32ELi64EEvPKfS1_S1_S1_PlPfiii_param_8];
	mov.u32 	%r763, %ntid.x;
	mov.u32 	%r764, %tid.x;
	mad.lo.s32 	%r765, %r924, 3, %r764;
	add.s32 	%r766, %r765, %r763;
	mul.lo.s32 	%r767, %r879, 3;
	setp.ge.u32 	%p8, %r766, %r767;
	mov.f32 	%f1022, 0f00000000;
	@%p8 bra 	$L__BB10_9;
	ld.param.u32 	%r880, [_Z10knn_kernelILi32ELi64EEvPKfS1_S1_S1_PlPfiii_param_8];
	ld.param.u64 	%rd76, [_Z10knn_kernelILi32ELi64EEvPKfS1_S1_S1_PlPfiii_param_1];
	mov.u32 	%r768, %ctaid.y;
	mul.lo.s32 	%r769, %r880, %r768;
	mov.u32 	%r770, %tid.x;
	mad.lo.s32 	%r771, %r924, 3, %r770;
	mov.u32 	%r772, %ntid.x;
	add.s32 	%r773, %r771, %r772;
	mad.lo.s32 	%r774, %r769, 3, %r773;
	cvta.to.global.u64 	%rd16, %rd76;
	mul.wide.s32 	%rd17, %r774, 4;
	add.s64 	%rd18, %rd16, %rd17;
	ld.global.nc.f32 	%f1022, [%rd18];
$L__BB10_9:
	mov.u32 	%r775, %tid.x;
	mov.u32 	%r776, %ntid.x;
	add.s32 	%r777, %r775, %r776;
	add.s32 	%r926, %r777, %r776;
	setp.eq.s16 	%p9, %rs1, 0;
	shl.b32 	%r778, %r775, 2;
	mov.u32 	%r779, shm;
	add.s32 	%r780, %r779, %r778;
	shl.b32 	%r781, %r776, 2;
	add.s32 	%r782, %r780, %r781;
	st.shared.f32 	[%r782], %f1022;
	@%p9 bra 	$L__BB10_13;
	ld.param.u32 	%r881, [_Z10knn_kernelILi32ELi64EEvPKfS1_S1_S1_PlPfiii_param_8];
	mov.u32 	%r783, %ntid.x;
	mov.u32 	%r784, %tid.x;
	mad.lo.s32 	%r785, %r924, 3, %r784;
	add.s32 	%r786, %r785, %r783;
	add.s32 	%r787, %r786, %r783;
	mul.lo.s32 	%r788, %r881, 3;
	setp.ge.u32 	%p10, %r787, %r788;
	mov.f32 	%f1023, 0f00000000;
	@%p10 bra 	$L__BB10_12;
	ld.param.u32 	%r882, [_Z10knn_kernelILi32ELi64EEvPKfS1_S1_S1_PlPfiii_param_8];
	ld.param.u64 	%rd77, [_Z10knn_kernelILi32ELi64EEvPKfS1_S1_S1_PlPfiii_param_1];
	mov.u32 	%r789, %ctaid.y;
	mul.lo.s32 	%r790, %r882, %r789;
	mov.u32 	%r791, %tid.x;
	mad.lo.s32 	%r792, %r924, 3, %r791;
	mov.u32 	%r793, %ntid.x;
	add.s32 	%r794, %r792, %r793;
	add.s32 	%r795, %r794, %r793;
	mad.lo.s32 	%r796, %r790, 3, %r795;
	cvta.to.global.u64 	%rd19, %rd77;
	mul.wide.s32 	%rd20, %r796, 4;
	add.s64 	%rd21, %rd19, %rd20;
	ld.global.nc.f32 	%f1023, [%rd21];
$L__BB10_12:
	mov.u32 	%r797, %tid.x;
	mov.u32 	%r798, %ntid.x;
	add.s32 	%r799, %r797, %r798;
	add.s32 	%r800, %r799, %r798;
	add.s32 	%r926, %r800, %r798;
	shl.b32 	%r801, %r797, 2;
	mov.u32 	%r802, shm;
	add.s32 	%r803, %r802, %r801;
	shl.b32 	%r804, %r798, 2;
	add.s32 	%r805, %r803, %r804;
	add.s32 	%r806, %r805, %r804;
	st.shared.f32 	[%r806], %f1023;
$L__BB10_13:
	ld.param.u32 	%r883, [_Z10knn_kernelILi32ELi64EEvPKfS1_S1_S1_PlPfiii_param_8];
	shl.b32 	%r807, %r926, 2;
	mov.u32 	%r808, shm;
	add.s32 	%r968, %r808, %r807;
	mov.u32 	%r809, %ntid.x;
	mul.lo.s32 	%r810, %r924, 3;
	add.s32 	%r960, %r926, %r810;
	add.s32 	%r967, %r960, %r809;
	mov.u32 	%r811, %ctaid.y;
	mul.lo.s32 	%r812, %r883, %r811;
	mul.lo.s32 	%r813, %r812, 3;
	add.s32 	%r814, %r809, %r813;
	add.s32 	%r966, %r960, %r814;
	shl.b32 	%r815, %r809, 1;
	add.s32 	%r965, %r960, %r815;
	add.s32 	%r816, %r813, %r815;
	add.s32 	%r964, %r960, %r816;
	add.s32 	%r817, %r809, %r924;
	mul.lo.s32 	%r818, %r817, 3;
	add.s32 	%r963, %r926, %r818;
	add.s32 	%r819, %r813, %r926;
	add.s32 	%r962, %r819, %r818;
	add.s32 	%r961, %r819, %r810;
$L__BB10_14:
	ld.param.u32 	%r884, [_Z10knn_kernelILi32ELi64EEvPKfS1_S1_S1_PlPfiii_param_8];
	mul.lo.s32 	%r820, %r884, 3;
	setp.ge.u32 	%p11, %r960, %r820;
	mov.f32 	%f1057, 0f00000000;
	@%p11 bra 	$L__BB10_16;
	ld.param.u64 	%rd78, [_Z10knn_kernelILi32ELi64EEvPKfS1_S1_S1_PlPfiii_param_1];
	mul.wide.s32 	%rd22, %r961, 4;
	cvta.to.global.u64 	%rd23, %rd78;
	add.s64 	%rd24, %rd23, %rd22;
	ld.global.nc.f32 	%f1057, [%rd24];
$L__BB10_16:
	ld.param.u32 	%r885, [_Z10knn_kernelILi32ELi64EEvPKfS1_S1_S1_PlPfiii_param_8];
	st.shared.f32 	[%r968], %f1057;
	mul.lo.s32 	%r821, %r885, 3;
	setp.ge.u32 	%p12, %r967, %r821;
	mov.f32 	%f1058, 0f00000000;
	@%p12 bra 	$L__BB10_18;
	ld.param.u64 	%rd79, [_Z10knn_kernelILi32ELi64EEvPKfS1_S1_S1_PlPfiii_param_1];
	mul.wide.s32 	%rd25, %r966, 4;
	cvta.to.global.u64 	%rd26, %rd79;
	add.s64 	%rd27, %rd26, %rd25;
	ld.global.nc.f32 	%f1058, [%rd27];
$L__BB10_18:
	ld.param.u32 	%r886, [_Z10knn_kernelILi32ELi64EEvPKfS1_S1_S1_PlPfiii_param_8];
	mov.u32 	%r822, %ntid.x;
	shl.b32 	%r823, %r822, 2;
	add.s32 	%r824, %r968, %r823;
	st.shared.f32 	[%r824], %f1058;
	mul.lo.s32 	%r825, %r886, 3;
	setp.ge.u32 	%p13, %r965, %r825;
	mov.f32 	%f1059, 0f00000000;
	@%p13 bra 	$L__BB10_20;
	ld.param.u64 	%rd80, [_Z10knn_kernelILi32ELi64EEvPKfS1_S1_S1_PlPfiii_param_1];
	mul.wide.s32 	%rd28, %r964, 4;
	cvta.to.global.u64 	%rd29, %rd80;
	add.s64 	%rd30, %rd29, %rd28;
	ld.global.nc.f32 	%f1059, [%rd30];
$L__BB10_20:
	ld.param.u32 	%r887, [_Z10knn_kernelILi32ELi64EEvPKfS1_S1_S1_PlPfiii_param_8];
	mov.u32 	%r826, %ntid.x;
	shl.b32 	%r827, %r826, 3;
	add.s32 	%r828, %r968, %r827;
	st.shared.f32 	[%r828], %f1059;
	mul.lo.s32 	%r829, %r887, 3;
	setp.ge.u32 	%p14, %r963, %r829;
	mov.f32 	%f1060, 0f00000000;
	@%p14 bra 	$L__BB10_22;
	ld.param.u64 	%rd81, [_Z10knn_kernelILi32ELi64EEvPKfS1_S1_S1_PlPfiii_param_1];
	mul.wide.s32 	%rd31, %r962, 4;
	cvta.to.global.u64 	%rd32, %rd81;
	add.s64 	%rd33, %rd32, %rd31;
	ld.global.nc.f32 	%f1060, [%rd33];
$L__BB10_22:
	mov.u32 	%r830, %ntid.x;
	mad.lo.s32 	%r831, %r830, 12, %r968;
	st.shared.f32 	[%r831], %f1060;
	shl.b32 	%r832, %r830, 2;
	add.s32 	%r926, %r926, %r832;
	shl.b32 	%r833, %r830, 4;
	add.s32 	%r968, %r968, %r833;
	add.s32 	%r967, %r967, %r832;
	add.s32 	%r966, %r966, %r832;
	add.s32 	%r965, %r965, %r832;
	add.s32 	%r964, %r964, %r832;
	add.s32 	%r963, %r963, %r832;
	add.s32 	%r962, %r962, %r832;
	add.s32 	%r961, %r961, %r832;
	add.s32 	%r960, %r960, %r832;
	setp.lt.u32 	%p15, %r926, 6144;
	@%p15 bra 	$L__BB10_14;
	ld.param.u32 	%r888, [_Z10knn_kernelILi32ELi64EEvPKfS1_S1_S1_PlPfiii_param_8];
	bar.sync 	0;
	setp.le.s32 	%p16, %r888, %r924;
	@%p16 bra 	$L__BB10_555;
	min.s32 	%r835, %r923, 2048;
	max.s32 	%r108, %r835, 1;
	mov.b32 	%r1002, 0;
$L__BB10_25:
	mov.u32 	%r836, shm;
	mad.lo.s32 	%r837, %r1002, 12, %r836;
	ld.shared.f32 	%f754, [%r837];
	ld.shared.f32 	%f755, [%r837+4];
	ld.shared.f32 	%f756, [%r837+8];
	sub.f32 	%f757, %f754, %f1;
	sub.f32 	%f758, %f755, %f2;
	sub.f32 	%f759, %f756, %f3;
	mul.f32 	%f760, %f758, %f758;
	fma.rn.f32 	%f761, %f757, %f757, %f760;
	fma.rn.f32 	%f181, %f759, %f759, %f761;
	ld.const.f32 	%f762, [d_radius2];
	setp.gt.f32 	%p17, %f181, %f762;
	@%p17 bra 	$L__BB10_554;
	ld.param.u32 	%r889, [_Z10knn_kernelILi32ELi64EEvPKfS1_S1_S1_PlPfiii_param_8];
	ld.param.u64 	%rd82, [_Z10knn_kernelILi32ELi64EEvPKfS1_S1_S1_PlPfiii_param_3];
	mov.u32 	%r838, %ctaid.y;
	add.s32 	%r839, %r1002, %r924;
	mad.lo.s32 	%r840, %r889, %r838, %r839;
	shl.b32 	%r841, %r840, 6;
	cvta.to.global.u64 	%rd34, %rd82;
	mul.wide.u32 	%rd35, %r841, 4;
	add.s64 	%rd36, %rd34, %rd35;
	ld.global.nc.f32 	%f763, [%rd36];
	sub.f32 	%f764, %f4, %f763;
	fma.rn.f32 	%f765, %f764, %f764, 0f00000000;
	ld.global.nc.f32 	%f766, [%rd36+4];
	sub.f32 	%f767, %f5, %f766;
	fma.rn.f32 	%f768, %f767, %f767, %f765;
	ld.global.nc.f32 	%f769, [%rd36+8];
	sub.f32 	%f770, %f6, %f769;
	fma.rn.f32 	%f771, %f770, %f770, %f768;
	ld.global.nc.f32 	%f772, [%rd36+12];
	sub.f32 	%f773, %f7, %f772;
	fma.rn.f32 	%f774, %f773, %f773, %f771;
	ld.global.nc.f32 	%f775, [%rd36+16];
	sub.f32 	%f776, %f8, %f775;
	fma.rn.f32 	%f777, %f776, %f776, %f774;
	ld.global.nc.f32 	%f778, [%rd36+20];
	sub.f32 	%f779, %f9, %f778;
	fma.rn.f32 	%f780, %f779, %f779, %f777;
	ld.global.nc.f32 	%f781, [%rd36+24];
	sub.f32 	%f782, %f10, %f781;
	fma.rn.f32 	%f783, %f782, %f782, %f780;
	ld.global.nc.f32 	%f784, [%rd36+28];
	sub.f32 	%f785, %f11, %f784;
	fma.rn.f32 	%f786, %f785, %f785, %f783;
	ld.global.nc.f32 	%f787, [%rd36+32];
	sub.f32 	%f788, %f12, %f787;
	fma.rn.f32 	%f789, %f788, %f788, %f786;
	ld.global.nc.f32 	%f790, [%rd36+36];
	sub.f32 	%f791, %f13, %f790;
	fma.rn.f32 	%f792, %f791, %f791, %f789;
	ld.global.nc.f32 	%f793, [%rd36+40];
	sub.f32 	%f794, %f14, %f793;
	fma.rn.f32 	%f795, %f794, %f794, %f792;
	ld.global.nc.f32 	%f796, [%rd36+44];
	sub.f32 	%f797, %f15, %f796;
	fma.rn.f32 	%f798, %f797, %f797, %f795;
	ld.global.nc.f32 	%f799, [%rd36+48];
	sub.f32 	%f800, %f16, %f799;
	fma.rn.f32 	%f801, %f800, %f800, %f798;
	ld.global.nc.f32 	%f802, [%rd36+52];
	sub.f32 	%f803, %f17, %f802;
	fma.rn.f32 	%f804, %f803, %f803, %f801;
	ld.global.nc.f32 	%f805, [%rd36+56];
	sub.f32 	%f806, %f18, %f805;
	fma.rn.f32 	%f807, %f806, %f806, %f804;
	ld.global.nc.f32 	%f808, [%rd36+60];
	sub.f32 	%f809, %f19, %f808;
	fma.rn.f32 	%f810, %f809, %f809, %f807;
	ld.global.nc.f32 	%f811, [%rd36+64];
	sub.f32 	%f812, %f20, %f811;
	fma.rn.f32 	%f813, %f812, %f812, %f810;
	ld.global.nc.f32 	%f814, [%rd36+68];
	sub.f32 	%f815, %f21, %f814;
	fma.rn.f32 	%f816, %f815, %f815, %f813;
	ld.global.nc.f32 	%f817, [%rd36+72];
	sub.f32 	%f818, %f22, %f817;
	fma.rn.f32 	%f819, %f818, %f818, %f816;
	ld.global.nc.f32 	%f820, [%rd36+76];
	sub.f32 	%f821, %f23, %f820;
	fma.rn.f32 	%f822, %f821, %f821, %f819;
	ld.global.nc.f32 	%f823, [%rd36+80];
	sub.f32 	%f824, %f24, %f823;
	fma.rn.f32 	%f825, %f824, %f824, %f822;
	ld.global.nc.f32 	%f826, [%rd36+84];
	sub.f32 	%f827, %f25, %f826;
	fma.rn.f32 	%f828, %f827, %f827, %f825;
	ld.global.nc.f32 	%f829, [%rd36+88];
	sub.f32 	%f830, %f26, %f829;
	fma.rn.f32 	%f831, %f830, %f830, %f828;
	ld.global.nc.f32 	%f832, [%rd36+92];
	sub.f32 	%f833, %f27, %f832;
	fma.rn.f32 	%f834, %f833, %f833, %f831;
	ld.global.nc.f32 	%f835, [%rd36+96];
	sub.f32 	%f836, %f28, %f835;
	fma.rn.f32 	%f837, %f836, %f836, %f834;
	ld.global.nc.f32 	%f838, [%rd36+100];
	sub.f32 	%f839, %f29, %f838;
	fma.rn.f32 	%f840, %f839, %f839, %f837;
	ld.global.nc.f32 	%f841, [%rd36+104];
	sub.f32 	%f842, %f30, %f841;
	fma.rn.f32 	%f843, %f842, %f842, %f840;
	ld.global.nc.f32 	%f844, [%rd36+108];
	sub.f32 	%f845, %f31, %f844;
	fma.rn.f32 	%f846, %f845, %f845, %f843;
	ld.global.nc.f32 	%f847, [%rd36+112];
	sub.f32 	%f848, %f32, %f847;
	fma.rn.f32 	%f849, %f848, %f848, %f846;
	ld.global.nc.f32 	%f850, [%rd36+116];
	sub.f32 	%f851, %f33, %f850;
	fma.rn.f32 	%f852, %f851, %f851, %f849;
	ld.global.nc.f32 	%f853, [%rd36+120];
	sub.f32 	%f854, %f34, %f853;
	fma.rn.f32 	%f855, %f854, %f854, %f852;
	ld.global.nc.f32 	%f856, [%rd36+124];
	sub.f32 	%f857, %f35, %f856;
	fma.rn.f32 	%f858, %f857, %f857, %f855;
	ld.global.nc.f32 	%f859, [%rd36+128];
	sub.f32 	%f860, %f36, %f859;
	fma.rn.f32 	%f861, %f860, %f860, %f858;
	ld.global.nc.f32 	%f862, [%rd36+132];
	sub.f32 	%f863, %f37, %f862;
	fma.rn.f32 	%f864, %f863, %f863, %f861;
	ld.global.nc.f32 	%f865, [%rd36+136];
	sub.f32 	%f866, %f38, %f865;
	fma.rn.f32 	%f867, %f866, %f866, %f864;
	ld.global.nc.f32 	%f868, [%rd36+140];
	sub.f32 	%f869, %f39, %f868;
	fma.rn.f32 	%f870, %f869, %f869, %f867;
	ld.global.nc.f32 	%f871, [%rd36+144];
	sub.f32 	%f872, %f40, %f871;
	fma.rn.f32 	%f873, %f872, %f872, %f870;
	ld.global.nc.f32 	%f874, [%rd36+148];
	sub.f32 	%f875, %f41, %f874;
	fma.rn.f32 	%f876, %f875, %f875, %f873;
	ld.global.nc.f32 	%f877, [%rd36+152];
	sub.f32 	%f878, %f42, %f877;
	fma.rn.f32 	%f879, %f878, %f878, %f876;
	ld.global.nc.f32 	%f880, [%rd36+156];
	sub.f32 	%f881, %f43, %f880;
	fma.rn.f32 	%f882, %f881, %f881, %f879;
	ld.global.nc.f32 	%f883, [%rd36+160];
	sub.f32 	%f884, %f44, %f883;
	fma.rn.f32 	%f885, %f884, %f884, %f882;
	ld.global.nc.f32 	%f886, [%rd36+164];
	sub.f32 	%f887, %f45, %f886;
	fma.rn.f32 	%f888, %f887, %f887, %f885;
	ld.global.nc.f32 	%f889, [%rd36+168];
	sub.f32 	%f890, %f46, %f889;
	fma.rn.f32 	%f891, %f890, %f890, %f888;
	ld.global.nc.f32 	%f892, [%rd36+172];
	sub.f32 	%f893, %f47, %f892;
	fma.rn.f32 	%f894, %f893, %f893, %f891;
	ld.global.nc.f32 	%f895, [%rd36+176];
	sub.f32 	%f896, %f48, %f895;
	fma.rn.f32 	%f897, %f896, %f896, %f894;
	ld.global.nc.f32 	%f898, [%rd36+180];
	sub.f32 	%f899, %f49, %f898;
	fma.rn.f32 	%f900, %f899, %f899, %f897;
	ld.global.nc.f32 	%f901, [%rd36+184];
	sub.f32 	%f902, %f50, %f901;
	fma.rn.f32 	%f903, %f902, %f902, %f900;
	ld.global.nc.f32 	%f904, [%rd36+188];
	sub.f32 	%f905, %f51, %f904;
	fma.rn.f32 	%f906, %f905, %f905, %f903;
	ld.global.nc.f32 	%f907, [%rd36+192];
	sub.f32 	%f908, %f52, %f907;
	fma.rn.f32 	%f909, %f908, %f908, %f906;
	ld.global.nc.f32 	%f910, [%rd36+196];
	sub.f32 	%f911, %f53, %f910;
	fma.rn.f32 	%f912, %f911, %f911, %f909;
	ld.global.nc.f32 	%f913, [%rd36+200];
	sub.f32 	%f914, %f54, %f913;
	fma.rn.f32 	%f915, %f914, %f914, %f912;
	ld.global.nc.f32 	%f916, [%rd36+204];
	sub.f32 	%f917, %f55, %f916;
	fma.rn.f32 	%f918, %f917, %f917, %f915;
	ld.global.nc.f32 	%f919, [%rd36+208];
	sub.f32 	%f920, %f56, %f919;
	fma.rn.f32 	%f921, %f920, %f920, %f918;
	ld.global.nc.f32 	%f922, [%rd36+212];
	sub.f32 	%f923, %f57, %f922;
	fma.rn.f32 	%f924, %f923, %f923, %f921;
	ld.global.nc.f32 	%f925, [%rd36+216];
	sub.f32 	%f926, %f58, %f925;
	fma.rn.f32 	%f927, %f926, %f926, %f924;
	ld.global.nc.f32 	%f928, [%rd36+220];
	sub.f32 	%f929, %f59, %f928;
	fma.rn.f32 	%f930, %f929, %f929, %f927;
	ld.global.nc.f32 	%f931, [%rd36+224];
	sub.f32 	%f932, %f60, %f931;
	fma.rn.f32 	%f933, %f932, %f932, %f930;
	ld.global.nc.f32 	%f934, [%rd36+228];
	sub.f32 	%f935, %f61, %f934;
	fma.rn.f32 	%f936, %f935, %f935, %f933;
	ld.global.nc.f32 	%f937, [%rd36+232];
	sub.f32 	%f938, %f62, %f937;
	fma.rn.f32 	%f939, %f938, %f938, %f936;
	ld.global.nc.f32 	%f940, [%rd36+236];
	sub.f32 	%f941, %f63, %f940;
	fma.rn.f32 	%f942, %f941, %f941, %f939;
	ld.global.nc.f32 	%f943, [%rd36+240];
	sub.f32 	%f944, %f64, %f943;
	fma.rn.f32 	%f945, %f944, %f944, %f942;
	ld.global.nc.f32 	%f946, [%rd36+244];
	sub.f32 	%f947, %f65, %f946;
	fma.rn.f32 	%f948, %f947, %f947, %f945;
	ld.global.nc.f32 	%f949, [%rd36+248];
	sub.f32 	%f950, %f66, %f949;
	fma.rn.f32 	%f951, %f950, %f950, %f948;
	ld.global.nc.f32 	%f952, [%rd36+252];
	sub.f32 	%f953, %f67, %f952;
	fma.rn.f32 	%f954, %f953, %f953, %f951;
	setp.lt.f32 	%p18, %f954, %f1621;
	selp.f32 	%f1621, %f954, %f1621, %p18;
	selp.b32 	%r1531, %r839, %r1531, %p18;
	ld.const.f32 	%f955, [d_radius2];
	setp.gtu.f32 	%p19, %f181, %f955;
	setp.geu.f32 	%p20, %f954, %f1589;
	or.pred  	%p21, %p19, %p20;
	@%p21 bra 	$L__BB10_554;
	setp.leu.f32 	%p22, %f1620, %f1619;
	mov.f32 	%f1097, %f1619;
	mov.u32 	%r1007, %r1529;
	@%p22 bra 	$L__BB10_29;
	mov.f32 	%f1097, %f1620;
	mov.f32 	%f1620, %f1619;
	mov.u32 	%r1007, %r1530;
	mov.u32 	%r1530, %r1529;
$L__BB10_29:
	setp.leu.f32 	%p23, %f1097, %f1618;
	mov.f32 	%f1096, %f1618;
	mov.u32 	%r1006, %r1528;
	@%p23 bra 	$L__BB10_32;
	setp.leu.f32 	%p24, %f1620, %f1618;
	mov.f32 	%f1096, %f1097;
	mov.f32 	%f1097, %f1618;
	mov.u32 	%r1006, %r1007;
	mov.u32 	%r1007, %r1528;
	@%p24 bra 	$L__BB10_32;
	mov.f32 	%f1097, %f1620;
	mov.f32 	%f1620, %f1618;
	mov.u32 	%r1007, %r1530;
	mov.u32 	%r1530, %r1528;
$L__BB10_32:
	setp.leu.f32 	%p25, %f1096, %f1617;
	mov.f32 	%f1099, %f1617;
	mov.f32 	%f1100, %f1096;
	mov.f32 	%f1101, %f1097;
	mov.u32 	%r1009, %r1527;
	mov.u32 	%r1010, %r1006;
	mov.u32 	%r1011, %r1007;
	@%p25 bra 	$L__BB10_36;
	setp.leu.f32 	%p26, %f1097, %f1617;
	mov.f32 	%f1099, %f1096;
	mov.f32 	%f1100, %f1617;
	mov.f32 	%f1101, %f1097;
	mov.u32 	%r1009, %r1006;
	mov.u32 	%r1010, %r1527;
	mov.u32 	%r1011, %r1007;
	@%p26 bra 	$L__BB10_36;
	setp.leu.f32 	%p27, %f1620, %f1617;
	mov.f32 	%f1099, %f1096;
	mov.f32 	%f1100, %f1097;
	mov.f32 	%f1101, %f1617;
	mov.u32 	%r1009, %r1006;
	mov.u32 	%r1010, %r1007;
	mov.u32 	%r1011, %r1527;
	@%p27 bra 	$L__BB10_36;
	mov.f32 	%f1099, %f1096;
	mov.f32 	%f1100, %f1097;
	mov.f32 	%f1101, %f1620;
	mov.f32 	%f1620, %f1617;
	mov.u32 	%r1009, %r1006;
	mov.u32 	%r1010, %r1007;
	mov.u32 	%r1011, %r1530;
	mov.u32 	%r1530, %r1527;
$L__BB10_36:
	setp.leu.f32 	%p28, %f1099, %f1616;
	mov.f32 	%f1103, %f1616;
	mov.f32 	%f1104, %f1099;
	mov.f32 	%f1105, %f1100;
	mov.f32 	%f1106, %f1101;
	mov.u32 	%r1013, %r1526;
	mov.u32 	%r1014, %r1009;
	mov.u32 	%r1015, %r1010;
	mov.u32 	%r1016, %r1011;
	@%p28 bra 	$L__BB10_41;
	setp.leu.f32 	%p29, %f1100, %f1616;
	mov.f32 	%f1103, %f1099;
	mov.f32 	%f1104, %f1616;
	mov.f32 	%f1105, %f1100;
	mov.f32 	%f1106, %f1101;
	mov.u32 	%r1013, %r1009;
	mov.u32 	%r1014, %r1526;
	mov.u32 	%r1015, %r1010;
	mov.u32 	%r1016, %r1011;
	@%p29 bra 	$L__BB10_41;
	setp.leu.f32 	%p30, %f1101, %f1616;
	mov.f32 	%f1103, %f1099;
	mov.f32 	%f1104, %f1100;
	mov.f32 	%f1105, %f1616;
	mov.f32 	%f1106, %f1101;
	mov.u32 	%r1013, %r1009;
	mov.u32 	%r1014, %r1010;
	mov.u32 	%r1015, %r1526;
	mov.u32 	%r1016, %r1011;
	@%p30 bra 	$L__BB10_41;
	setp.leu.f32 	%p31, %f1620, %f1616;
	mov.f32 	%f1103, %f1099;
	mov.f32 	%f1104, %f1100;
	mov.f32 	%f1105, %f1101;
	mov.f32 	%f1106, %f1616;
	mov.u32 	%r1013, %r1009;
	mov.u32 	%r1014, %r1010;
	mov.u32 	%r1015, %r1011;
	mov.u32 	%r1016, %r1526;
	@%p31 bra 	$L__BB10_41;
	mov.f32 	%f1103, %f1099;
	mov.f32 	%f1104, %f1100;
	mov.f32 	%f1105, %f1101;
	mov.f32 	%f1106, %f1620;
	mov.f32 	%f1620, %f1616;
	mov.u32 	%r1013, %r1009;
	mov.u32 	%r1014, %r1010;
	mov.u32 	%r1015, %r1011;
	mov.u32 	%r1016, %r1530;
	mov.u32 	%r1530, %r1526;
$L__BB10_41:
	setp.leu.f32 	%p32, %f1103, %f1615;
	mov.f32 	%f1108, %f1615;
	mov.f32 	%f1109, %f1103;
	mov.f32 	%f1110, %f1104;
	mov.f32 	%f1111, %f1105;
	mov.f32 	%f1112, %f1106;
	mov.u32 	%r1018, %r1525;
	mov.u32 	%r1019, %r1013;
	mov.u32 	%r1020, %r1014;
	mov.u32 	%r1021, %r1015;
	mov.u32 	%r1022, %r1016;
	@%p32 bra 	$L__BB10_47;
	setp.leu.f32 	%p33, %f1104, %f1615;
	mov.f32 	%f1108, %f1103;
	mov.f32 	%f1109, %f1615;
	mov.f32 	%f1110, %f1104;
	mov.f32 	%f1111, %f1105;
	mov.f32 	%f1112, %f1106;
	mov.u32 	%r1018, %r1013;
	mov.u32 	%r1019, %r1525;
	mov.u32 	%r1020, %r1014;
	mov.u32 	%r1021, %r1015;
	mov.u32 	%r1022, %r1016;
	@%p33 bra 	$L__BB10_47;
	setp.leu.f32 	%p34, %f1105, %f1615;
	mov.f32 	%f1108, %f1103;
	mov.f32 	%f1109, %f1104;
	mov.f32 	%f1110, %f1615;
	mov.f32 	%f1111, %f1105;
	mov.f32 	%f1112, %f1106;
	mov.u32 	%r1018, %r1013;
	mov.u32 	%r1019, %r1014;
	mov.u32 	%r1020, %r1525;
	mov.u32 	%r1021, %r1015;
	mov.u32 	%r1022, %r1016;
	@%p34 bra 	$L__BB10_47;
	setp.leu.f32 	%p35, %f1106, %f1615;
	mov.f32 	%f1108, %f1103;
	mov.f32 	%f1109, %f1104;
	mov.f32 	%f1110, %f1105;
	mov.f32 	%f1111, %f1615;
	mov.f32 	%f1112, %f1106;
	mov.u32 	%r1018, %r1013;
	mov.u32 	%r1019, %r1014;
	mov.u32 	%r1020, %r1015;
	mov.u32 	%r1021, %r1525;
	mov.u32 	%r1022, %r1016;
	@%p35 bra 	$L__BB10_47;
	setp.leu.f32 	%p36, %f1620, %f1615;
	mov.f32 	%f1108, %f1103;
	mov.f32 	%f1109, %f1104;
	mov.f32 	%f1110, %f1105;
	mov.f32 	%f1111, %f1106;
	mov.f32 	%f1112, %f1615;
	mov.u32 	%r1018, %r1013;
	mov.u32 	%r1019, %r1014;
	mov.u32 	%r1020, %r1015;
	mov.u32 	%r1021, %r1016;
	mov.u32 	%r1022, %r1525;
	@%p36 bra 	$L__BB10_47;
	mov.f32 	%f1108, %f1103;
	mov.f32 	%f1109, %f1104;
	mov.f32 	%f1110, %f1105;
	mov.f32 	%f1111, %f1106;
	mov.f32 	%f1112, %f1620;
	mov.f32 	%f1620, %f1615;
	mov.u32 	%r1018, %r1013;
	mov.u32 	%r1019, %r1014;
	mov.u32 	%r1020, %r1015;
	mov.u32 	%r1021, %r1016;
	mov.u32 	%r1022, %r1530;
	mov.u32 	%r1530, %r1525;
$L__BB10_47:
	setp.leu.f32 	%p37, %f1108, %f1614;
	mov.f32 	%f1114, %f1614;
	mov.f32 	%f1115, %f1108;
	mov.f32 	%f1116, %f1109;
	mov.f32 	%f1117, %f1110;
	mov.f32 	%f1118, %f1111;
	mov.f32 	%f1119, %f1112;
	mov.u32 	%r1024, %r1524;
	mov.u32 	%r1025, %r1018;
	mov.u32 	%r1026, %r1019;
	mov.u32 	%r1027, %r1020;
	mov.u32 	%r1028, %r1021;
	mov.u32 	%r1029, %r1022;
	@%p37 bra 	$L__BB10_54;
	setp.leu.f32 	%p38, %f1109, %f1614;
	mov.f32 	%f1114, %f1108;
	mov.f32 	%f1115, %f1614;
	mov.f32 	%f1116, %f1109;
	mov.f32 	%f1117, %f1110;
	mov.f32 	%f1118, %f1111;
	mov.f32 	%f1119, %f1112;
	mov.u32 	%r1024, %r1018;
	mov.u32 	%r1025, %r1524;
	mov.u32 	%r1026, %r1019;
	mov.u32 	%r1027, %r1020;
	mov.u32 	%r1028, %r1021;
	mov.u32 	%r1029, %r1022;
	@%p38 bra 	$L__BB10_54;
	setp.leu.f32 	%p39, %f1110, %f1614;
	mov.f32 	%f1114, %f1108;
	mov.f32 	%f1115, %f1109;
	mov.f32 	%f1116, %f1614;
	mov.f32 	%f1117, %f1110;
	mov.f32 	%f1118, %f1111;
	mov.f32 	%f1119, %f1112;
	mov.u32 	%r1024, %r1018;
	mov.u32 	%r1025, %r1019;
	mov.u32 	%r1026, %r1524;
	mov.u32 	%r1027, %r1020;
	mov.u32 	%r1028, %r1021;
	mov.u32 	%r1029, %r1022;
	@%p39 bra 	$L__BB10_54;
	setp.leu.f32 	%p40, %f1111, %f1614;
	mov.f32 	%f1114, %f1108;
	mov.f32 	%f1115, %f1109;
	mov.f32 	%f1116, %f1110;
	mov.f32 	%f1117, %f1614;
	mov.f32 	%f1118, %f1111;
	mov.f32 	%f1119, %f1112;
	mov.u32 	%r1024, %r1018;
	mov.u32 	%r1025, %r1019;
	mov.u32 	%r1026, %r1020;
	mov.u32 	%r1027, %r1524;
	mov.u32 	%r1028, %r1021;
	mov.u32 	%r1029, %r1022;
	@%p40 bra 	$L__BB10_54;
	setp.leu.f32 	%p41, %f1112, %f1614;
	mov.f32 	%f1114, %f1108;
	mov.f32 	%f1115, %f1109;
	mov.f32 	%f1116, %f1110;
	mov.f32 	%f1117, %f1111;
	mov.f32 	%f1118, %f1614;
	mov.f32 	%f1119, %f1112;
	mov.u32 	%r1024, %r1018;
	mov.u32 	%r1025, %r1019;
	mov.u32 	%r1026, %r1020;
	mov.u32 	%r1027, %r1021;
	mov.u32 	%r1028, %r1524;
	mov.u32 	%r1029, %r1022;
	@%p41 bra 	$L__BB10_54;
	setp.leu.f32 	%p42, %f1620, %f1614;
	mov.f32 	%f1114, %f1108;
	mov.f32 	%f1115, %f1109;
	mov.f32 	%f1116, %f1110;
	mov.f32 	%f1117, %f1111;
	mov.f32 	%f1118, %f1112;
	mov.f32 	%f1119, %f1614;
	mov.u32 	%r1024, %r1018;
	mov.u32 	%r1025, %r1019;
	mov.u32 	%r1026, %r1020;
	mov.u32 	%r1027, %r1021;
	mov.u32 	%r1028, %r1022;
	mov.u32 	%r1029, %r1524;
	@%p42 bra 	$L__BB10_54;
	mov.f32 	%f1114, %f1108;
	mov.f32 	%f1115, %f1109;
	mov.f32 	%f1116, %f1110;
	mov.f32 	%f1117, %f1111;
	mov.f32 	%f1118, %f1112;
	mov.f32 	%f1119, %f1620;
	mov.f32 	%f1620, %f1614;
	mov.u32 	%r1024, %r1018;
	mov.u32 	%r1025, %r1019;
	mov.u32 	%r1026, %r1020;
	mov.u32 	%r1027, %r1021;
	mov.u32 	%r1028, %r1022;
	mov.u32 	%r1029, %r1530;
	mov.u32 	%r1530, %r1524;
$L__BB10_54:
	setp.leu.f32 	%p43, %f1114, %f1613;
	mov.f32 	%f1121, %f1613;
	mov.f32 	%f1122, %f1114;
	mov.f32 	%f1123, %f1115;
	mov.f32 	%f1124, %f1116;
	mov.f32 	%f1125, %f1117;
	mov.f32 	%f1126, %f1118;
	mov.f32 	%f1127, %f1119;
	mov.u32 	%r1031, %r1523;
	mov.u32 	%r1032, %r1024;
	mov.u32 	%r1033, %r1025;
	mov.u32 	%r1034, %r1026;
	mov.u32 	%r1035, %r1027;
	mov.u32 	%r1036, %r1028;
	mov.u32 	%r1037, %r1029;
	@%p43 bra 	$L__BB10_62;
	setp.leu.f32 	%p44, %f1115, %f1613;
	mov.f32 	%f1121, %f1114;
	mov.f32 	%f1122, %f1613;
	mov.f32 	%f1123, %f1115;
	mov.f32 	%f1124, %f1116;
	mov.f32 	%f1125, %f1117;
	mov.f32 	%f1126, %f1118;
	mov.f32 	%f1127, %f1119;
	mov.u32 	%r1031, %r1024;
	mov.u32 	%r1032, %r1523;
	mov.u32 	%r1033, %r1025;
	mov.u32 	%r1034, %r1026;
	mov.u32 	%r1035, %r1027;
	mov.u32 	%r1036, %r1028;
	mov.u32 	%r1037, %r1029;
	@%p44 bra 	$L__BB10_62;
	setp.leu.f32 	%p45, %f1116, %f1613;
	mov.f32 	%f1121, %f1114;
	mov.f32 	%f1122, %f1115;
	mov.f32 	%f1123, %f1613;
	mov.f32 	%f1124, %f1116;
	mov.f32 	%f1125, %f1117;
	mov.f32 	%f1126, %f1118;
	mov.f32 	%f1127, %f1119;
	mov.u32 	%r1031, %r1024;
	mov.u32 	%r1032, %r1025;
	mov.u32 	%r1033, %r1523;
	mov.u32 	%r1034, %r1026;
	mov.u32 	%r1035, %r1027;
	mov.u32 	%r1036, %r1028;
	mov.u32 	%r1037, %r1029;
	@%p45 bra 	$L__BB10_62;
	setp.leu.f32 	%p46, %f1117, %f1613;
	mov.f32 	%f1121, %f1114;
	mov.f32 	%f1122, %f1115;
	mov.f32 	%f1123, %f1116;
	mov.f32 	%f1124, %f1613;
	mov.f32 	%f1125, %f1117;
	mov.f32 	%f1126, %f1118;
	mov.f32 	%f1127, %f1119;
	mov.u32 	%r1031, %r1024;
	mov.u32 	%r1032, %r1025;
	mov.u32 	%r1033, %r1026;
	mov.u32 	%r1034, %r1523;
	mov.u32 	%r1035, %r1027;
	mov.u32 	%r1036, %r1028;
	mov.u32 	%r1037, %r1029;
	@%p46 bra 	$L__BB10_62;
	setp.leu.f32 	%p47, %f1118, %f1613;
	mov.f32 	%f1121, %f1114;
	mov.f32 	%f1122, %f1115;
	mov.f32 	%f1123, %f1116;
	mov.f32 	%f1124, %f1117;
	mov.f32 	%f1125, %f1613;
	mov.f32 	%f1126, %f1118;
	mov.f32 	%f1127, %f1119;
	mov.u32 	%r1031, %r1024;
	mov.u32 	%r1032, %r1025;
	mov.u32 	%r1033, %r1026;
	mov.u32 	%r1034, %r1027;
	mov.u32 	%r1035, %r1523;
	mov.u32 	%r1036, %r1028;
	mov.u32 	%r1037, %r1029;
	@%p47 bra 	$L__BB10_62;
	setp.leu.f32 	%p48, %f1119, %f1613;
	mov.f32 	%f1121, %f1114;
	mov.f32 	%f1122, %f1115;
	mov.f32 	%f1123, %f1116;
	mov.f32 	%f1124, %f1117;
	mov.f32 	%f1125, %f1118;
	mov.f32 	%f1126, %f1613;
	mov.f32 	%f1127, %f1119;
	mov.u32 	%r1031, %r1024;
	mov.u32 	%r1032, %r1025;
	mov.u32 	%r1033, %r1026;
	mov.u32 	%r1034, %r1027;
	mov.u32 	%r1035, %r1028;
	mov.u32 	%r1036, %r1523;
	mov.u32 	%r1037, %r1029;
	@%p48 bra 	$L__BB10_62;
	setp.leu.f32 	%p49, %f1620, %f1613;
	mov.f32 	%f1121, %f1114;
	mov.f32 	%f1122, %f1115;
	mov.f32 	%f1123, %f1116;
	mov.f32 	%f1124, %f1117;
	mov.f32 	%f1125, %f1118;
	mov.f32 	%f1126, %f1119;
	mov.f32 	%f1127, %f1613;
	mov.u32 	%r1031, %r1024;
	mov.u32 	%r1032, %r1025;
	mov.u32 	%r1033, %r1026;
	mov.u32 	%r1034, %r1027;
	mov.u32 	%r1035, %r1028;
	mov.u32 	%r1036, %r1029;
	mov.u32 	%r1037, %r1523;
	@%p49 bra 	$L__BB10_62;
	mov.f32 	%f1121, %f1114;
	mov.f32 	%f1122, %f1115;
	mov.f32 	%f1123, %f1116;
	mov.f32 	%f1124, %f1117;
	mov.f32 	%f1125, %f1118;
	mov.f32 	%f1126, %f1119;
	mov.f32 	%f1127, %f1620;
	mov.f32 	%f1620, %f1613;
	mov.u32 	%r1031, %r1024;
	mov.u32 	%r1032, %r1025;
	mov.u32 	%r1033, %r1026;
	mov.u32 	%r1034, %r1027;
	mov.u32 	%r1035, %r1028;
	mov.u32 	%r1036, %r1029;
	mov.u32 	%r1037, %r1530;
	mov.u32 	%r1530, %r1523;
$L__BB10_62:
	setp.leu.f32 	%p50, %f1121, %f1612;
	mov.f32 	%f1129, %f1612;
	mov.f32 	%f1130, %f1121;
	mov.f32 	%f1131, %f1122;
	mov.f32 	%f1132, %f1123;
	mov.f32 	%f1133, %f1124;
	mov.f32 	%f1134, %f1125;
	mov.f32 	%f1135, %f1126;
	mov.f32 	%f1136, %f1127;
	mov.u32 	%r1039, %r1522;
	mov.u32 	%r1040, %r1031;
	mov.u32 	%r1041, %r1032;
	mov.u32 	%r1042, %r1033;
	mov.u32 	%r1043, %r1034;
	mov.u32 	%r1044, %r1035;
	mov.u32 	%r1045, %r1036;
	mov.u32 	%r1046, %r1037;
	@%p50 bra 	$L__BB10_71;
	setp.leu.f32 	%p51, %f1122, %f1612;
	mov.f32 	%f1129, %f1121;
	mov.f32 	%f1130, %f1612;
	mov.f32 	%f1131, %f1122;
	mov.f32 	%f1132, %f1123;
	mov.f32 	%f1133, %f1124;
	mov.f32 	%f1134, %f1125;
	mov.f32 	%f1135, %f1126;
	mov.f32 	%f1136, %f1127;
	mov.u32 	%r1039, %r1031;
	mov.u32 	%r1040, %r1522;
	mov.u32 	%r1041, %r1032;
	mov.u32 	%r1042, %r1033;
	mov.u32 	%r1043, %r1034;
	mov.u32 	%r1044, %r1035;
	mov.u32 	%r1045, %r1036;
	mov.u32 	%r1046, %r1037;
	@%p51 bra 	$L__BB10_71;
	setp.leu.f32 	%p52, %f1123, %f1612;
	mov.f32 	%f1129, %f1121;
	mov.f32 	%f1130, %f1122;
	mov.f32 	%f1131, %f1612;
	mov.f32 	%f1132, %f1123;
	mov.f32 	%f1133, %f1124;
	mov.f32 	%f1134, %f1125;
	mov.f32 	%f1135, %f1126;
	mov.f32 	%f1136, %f1127;
	mov.u32 	%r1039, %r1031;
	mov.u32 	%r1040, %r1032;
	mov.u32 	%r1041, %r1522;
	mov.u32 	%r1042, %r1033;
	mov.u32 	%r1043, %r1034;
	mov.u32 	%r1044, %r1035;
	mov.u32 	%r1045, %r1036;
	mov.u32 	%r1046, %r1037;
	@%p52 bra 	$L__BB10_71;
	setp.leu.f32 	%p53, %f1124, %f1612;
	mov.f32 	%f1129, %f1121;
	mov.f32 	%f1130, %f1122;
	mov.f32 	%f1131, %f1123;
	mov.f32 	%f1132, %f1612;
	mov.f32 	%f1133, %f1124;
	mov.f32 	%f1134, %f1125;
	mov.f32 	%f1135, %f1126;
	mov.f32 	%f1136, %f1127;
	mov.u32 	%r1039, %r1031;
	mov.u32 	%r1040, %r1032;
	mov.u32 	%r1041, %r1033;
	mov.u32 	%r1042, %r1522;
	mov.u32 	%r1043, %r1034;
	mov.u32 	%r1044, %r1035;
	mov.u32 	%r1045, %r1036;
	mov.u32 	%r1046, %r1037;
	@%p53 bra 	$L__BB10_71;
	setp.leu.f32 	%p54, %f1125, %f1612;
	mov.f32 	%f1129, %f1121;
	mov.f32 	%f1130, %f1122;
	mov.f32 	%f1131, %f1123;
	mov.f32 	%f1132, %f1124;
	mov.f32 	%f1133, %f1612;
	mov.f32 	%f1134, %f1125;
	mov.f32 	%f1135, %f1126;
	mov.f32 	%f1136, %f1127;
	mov.u32 	%r1039, %r1031;
	mov.u32 	%r1040, %r1032;
	mov.u32 	%r1041, %r1033;
	mov.u32 	%r1042, %r1034;
	mov.u32 	%r1043, %r1522;
	mov.u32 	%r1044, %r1035;
	mov.u32 	%r1045, %r1036;
	mov.u32 	%r1046, %r1037;
	@%p54 bra 	$L__BB10_71;
	setp.leu.f32 	%p55, %f1126, %f1612;
	mov.f32 	%f1129, %f1121;
	mov.f32 	%f1130, %f1122;
	mov.f32 	%f1131, %f1123;
	mov.f32 	%f1132, %f1124;
	mov.f32 	%f1133, %f1125;
	mov.f32 	%f1134, %f1612;
	mov.f32 	%f1135, %f1126;
	mov.f32 	%f1136, %f1127;
	mov.u32 	%r1039, %r1031;
	mov.u32 	%r1040, %r1032;
	mov.u32 	%r1041, %r1033;
	mov.u32 	%r1042, %r1034;
	mov.u32 	%r1043, %r1035;
	mov.u32 	%r1044, %r1522;
	mov.u32 	%r1045, %r1036;
	mov.u32 	%r1046, %r1037;
	@%p55 bra 	$L__BB10_71;
	setp.leu.f32 	%p56, %f1127, %f1612;
	mov.f32 	%f1129, %f1121;
	mov.f32 	%f1130, %f1122;
	mov.f32 	%f1131, %f1123;
	mov.f32 	%f1132, %f1124;
	mov.f32 	%f1133, %f1125;
	mov.f32 	%f1134, %f1126;
	mov.f32 	%f1135, %f1612;
	mov.f32 	%f1136, %f1127;
	mov.u32 	%r1039, %r1031;
	mov.u32 	%r1040, %r1032;
	mov.u32 	%r1041, %r1033;
	mov.u32 	%r1042, %r1034;
	mov.u32 	%r1043, %r1035;
	mov.u32 	%r1044, %r1036;
	mov.u32 	%r1045, %r1522;
	mov.u32 	%r1046, %r1037;
	@%p56 bra 	$L__BB10_71;
	setp.leu.f32 	%p57, %f1620, %f1612;
	mov.f32 	%f1129, %f1121;
	mov.f32 	%f1130, %f1122;
	mov.f32 	%f1131, %f1123;
	mov.f32 	%f1132, %f1124;
	mov.f32 	%f1133, %f1125;
	mov.f32 	%f1134, %f1126;
	mov.f32 	%f1135, %f1127;
	mov.f32 	%f1136, %f1612;
	mov.u32 	%r1039, %r1031;
	mov.u32 	%r1040, %r1032;
	mov.u32 	%r1041, %r1033;
	mov.u32 	%r1042, %r1034;
	mov.u32 	%r1043, %r1035;
	mov.u32 	%r1044, %r1036;
	mov.u32 	%r1045, %r1037;
	mov.u32 	%r1046, %r1522;
	@%p57 bra 	$L__BB10_71;
	mov.f32 	%f1129, %f1121;
	mov.f32 	%f1130, %f1122;
	mov.f32 	%f1131, %f1123;
	mov.f32 	%f1132, %f1124;
	mov.f32 	%f1133, %f1125;
	mov.f32 	%f1134, %f1126;
	mov.f32 	%f1135, %f1127;
	mov.f32 	%f1136, %f1620;
	mov.f32 	%f1620, %f1612;
	mov.u32 	%r1039, %r1031;
	mov.u32 	%r1040, %r1032;
	mov.u32 	%r1041, %r1033;
	mov.u32 	%r1042, %r1034;
	mov.u32 	%r1043, %r1035;
	mov.u32 	%r1044, %r1036;
	mov.u32 	%r1045, %r1037;
	mov.u32 	%r1046, %r1530;
	mov.u32 	%r1530, %r1522;
$L__BB10_71:
	setp.leu.f32 	%p58, %f1129, %f1611;
	mov.f32 	%f1138, %f1611;
	mov.f32 	%f1139, %f1129;
	mov.f32 	%f1140, %f1130;
	mov.f32 	%f1141, %f1131;
	mov.f32 	%f1142, %f1132;
	mov.f32 	%f1143, %f1133;
	mov.f32 	%f1144, %f1134;
	mov.f32 	%f1145, %f1135;
	mov.f32 	%f1146, %f1136;
	mov.u32 	%r1048, %r1521;
	mov.u32 	%r1049, %r1039;
	mov.u32 	%r1050, %r1040;
	mov.u32 	%r1051, %r1041;
	mov.u32 	%r1052, %r1042;
	mov.u32 	%r1053, %r1043;
	mov.u32 	%r1054, %r1044;
	mov.u32 	%r1055, %r1045;
	mov.u32 	%r1056, %r1046;
	@%p58 bra 	$L__BB10_81;
	setp.leu.f32 	%p59, %f1130, %f1611;
	mov.f32 	%f1138, %f1129;
	mov.f32 	%f1139, %f1611;
	mov.f32 	%f1140, %f1130;
	mov.f32 	%f1141, %f1131;
	mov.f32 	%f1142, %f1132;
	mov.f32 	%f1143, %f1133;
	mov.f32 	%f1144, %f1134;
	mov.f32 	%f1145, %f1135;
	mov.f32 	%f1146, %f1136;
	mov.u32 	%r1048, %r1039;
	mov.u32 	%r1049, %r1521;
	mov.u32 	%r1050, %r1040;
	mov.u32 	%r1051, %r1041;
	mov.u32 	%r1052, %r1042;
	mov.u32 	%r1053, %r1043;
	mov.u32 	%r1054, %r1044;
	mov.u32 	%r1055, %r1045;
	mov.u32 	%r1056, %r1046;
	@%p59 bra 	$L__BB10_81;
	setp.leu.f32 	%p60, %f1131, %f1611;
	mov.f32 	%f1138, %f1129;
	mov.f32 	%f1139, %f1130;
	mov.f32 	%f1140, %f1611;
	mov.f32 	%f1141, %f1131;
	mov.f32 	%f1142, %f1132;
	mov.f32 	%f1143, %f1133;
	mov.f32 	%f1144, %f1134;
	mov.f32 	%f1145, %f1135;
	mov.f32 	%f1146, %f1136;
	mov.u32 	%r1048, %r1039;
	mov.u32 	%r1049, %r1040;
	mov.u32 	%r1050, %r1521;
	mov.u32 	%r1051, %r1041;
	mov.u32 	%r1052, %r1042;
	mov.u32 	%r1053, %r1043;
	mov.u32 	%r1054, %r1044;
	mov.u32 	%r1055, %r1045;
	mov.u32 	%r1056, %r1046;
	@%p60 bra 	$L__BB10_81;
	setp.leu.f32 	%p61, %f1132, %f1611;
	mov.f32 	%f1138, %f1129;
	mov.f32 	%f1139, %f1130;
	mov.f32 	%f1140, %f1131;
	mov.f32 	%f1141, %f1611;
	mov.f32 	%f1142, %f1132;
	mov.f32 	%f1143, %f1133;
	mov.f32 	%f1144, %f1134;
	mov.f32 	%f1145, %f1135;
	mov.f32 	%f1146, %f1136;
	mov.u32 	%r1048, %r1039;
	mov.u32 	%r1049, %r1040;
	mov.u32 	%r1050, %r1041;
	mov.u32 	%r1051, %r1521;
	mov.u32 	%r1052, %r1042;
	mov.u32 	%r1053, %r1043;
	mov.u32 	%r1054, %r1044;
	mov.u32 	%r1055, %r1045;
	mov.u32 	%r1056, %r1046;
	@%p61 bra 	$L__BB10_81;
	setp.leu.f32 	%p62, %f1133, %f1611;
	mov.f32 	%f1138, %f1129;
	mov.f32 	%f1139, %f1130;
	mov.f32 	%f1140, %f1131;
	mov.f32 	%f1141, %f1132;
	mov.f32 	%f1142, %f1611;
	mov.f32 	%f1143, %f1133;
	mov.f32 	%f1144, %f1134;
	mov.f32 	%f1145, %f1135;
	mov.f32 	%f1146, %f1136;
	mov.u32 	%r1048, %r1039;
	mov.u32 	%r1049, %r1040;
	mov.u32 	%r1050, %r1041;
	mov.u32 	%r1051, %r1042;
	mov.u32 	%r1052, %r1521;
	mov.u32 	%r1053, %r1043;
	mov.u32 	%r1054, %r1044;
	mov.u32 	%r1055, %r1045;
	mov.u32 	%r1056, %r1046;
	@%p62 bra 	$L__BB10_81;
	setp.leu.f32 	%p63, %f1134, %f1611;
	mov.f32 	%f1138, %f1129;
	mov.f32 	%f1139, %f1130;
	mov.f32 	%f1140, %f1131;
	mov.f32 	%f1141, %f1132;
	mov.f32 	%f1142, %f1133;
	mov.f32 	%f1143, %f1611;
	mov.f32 	%f1144, %f1134;
	mov.f32 	%f1145, %f1135;
	mov.f32 	%f1146, %f1136;
	mov.u32 	%r1048, %r1039;
	mov.u32 	%r1049, %r1040;
	mov.u32 	%r1050, %r1041;
	mov.u32 	%r1051, %r1042;
	mov.u32 	%r1052, %r1043;
	mov.u32 	%r1053, %r1521;
	mov.u32 	%r1054, %r1044;
	mov.u32 	%r1055, %r1045;
	mov.u32 	%r1056, %r1046;
	@%p63 bra 	$L__BB10_81;
	setp.leu.f32 	%p64, %f1135, %f1611;
	mov.f32 	%f1138, %f1129;
	mov.f32 	%f1139, %f1130;
	mov.f32 	%f1140, %f1131;
	mov.f32 	%f1141, %f1132;
	mov.f32 	%f1142, %f1133;
	mov.f32 	%f1143, %f1134;
	mov.f32 	%f1144, %f1611;
	mov.f32 	%f1145, %f1135;
	mov.f32 	%f1146, %f1136;
	mov.u32 	%r1048, %r1039;
	mov.u32 	%r1049, %r1040;
	mov.u32 	%r1050, %r1041;
	mov.u32 	%r1051, %r1042;
	mov.u32 	%r1052, %r1043;
	mov.u32 	%r1053, %r1044;
	mov.u32 	%r1054, %r1521;
	mov.u32 	%r1055, %r1045;
	mov.u32 	%r1056, %r1046;
	@%p64 bra 	$L__BB10_81;
	setp.leu.f32 	%p65, %f1136, %f1611;
	mov.f32 	%f1138, %f1129;
	mov.f32 	%f1139, %f1130;
	mov.f32 	%f1140, %f1131;
	mov.f32 	%f1141, %f1132;
	mov.f32 	%f1142, %f1133;
	mov.f32 	%f1143, %f1134;
	mov.f32 	%f1144, %f1135;
	mov.f32 	%f1145, %f1611;
	mov.f32 	%f1146, %f1136;
	mov.u32 	%r1048, %r1039;
	mov.u32 	%r1049, %r1040;
	mov.u32 	%r1050, %r1041;
	mov.u32 	%r1051, %r1042;
	mov.u32 	%r1052, %r1043;
	mov.u32 	%r1053, %r1044;
	mov.u32 	%r1054, %r1045;
	mov.u32 	%r1055, %r1521;
	mov.u32 	%r1056, %r1046;
	@%p65 bra 	$L__BB10_81;
	setp.leu.f32 	%p66, %f1620, %f1611;
	mov.f32 	%f1138, %f1129;
	mov.f32 	%f1139, %f1130;
	mov.f32 	%f1140, %f1131;
	mov.f32 	%f1141, %f1132;
	mov.f32 	%f1142, %f1133;
	mov.f32 	%f1143, %f1134;
	mov.f32 	%f1144, %f1135;
	mov.f32 	%f1145, %f1136;
	mov.f32 	%f1146, %f1611;
	mov.u32 	%r1048, %r1039;
	mov.u32 	%r1049, %r1040;
	mov.u32 	%r1050, %r1041;
	mov.u32 	%r1051, %r1042;
	mov.u32 	%r1052, %r1043;
	mov.u32 	%r1053, %r1044;
	mov.u32 	%r1054, %r1045;
	mov.u32 	%r1055, %r1046;
	mov.u32 	%r1056, %r1521;
	@%p66 bra 	$L__BB10_81;
	mov.f32 	%f1138, %f1129;
	mov.f32 	%f1139, %f1130;
	mov.f32 	%f1140, %f1131;
	mov.f32 	%f1141, %f1132;
	mov.f32 	%f1142, %f1133;
	mov.f32 	%f1143, %f1134;
	mov.f32 	%f1144, %f1135;
	mov.f32 	%f1145, %f1136;
	mov.f32 	%f1146, %f1620;
	mov.f32 	%f1620, %f1611;
	mov.u32 	%r1048, %r1039;
	mov.u32 	%r1049, %r1040;
	mov.u32 	%r1050, %r1041;
	mov.u32 	%r1051, %r1042;
	mov.u32 	%r1052, %r1043;
	mov.u32 	%r1053, %r1044;
	mov.u32 	%r1054, %r1045;
	mov.u32 	%r1055, %r1046;
	mov.u32 	%r1056, %r1530;
	mov.u32 	%r1530, %r1521;
$L__BB10_81:
	setp.leu.f32 	%p67, %f1138, %f1610;
	mov.f32 	%f1148, %f1610;
	mov.f32 	%f1149, %f1138;
	mov.f32 	%f1150, %f1139;
	mov.f32 	%f1151, %f1140;
	mov.f32 	%f1152, %f1141;
	mov.f32 	%f1153, %f1142;
	mov.f32 	%f1154, %f1143;
	mov.f32 	%f1155, %f1144;
	mov.f32 	%f1156, %f1145;
	mov.f32 	%f1157, %f1146;
	mov.u32 	%r1058, %r1520;
	mov.u32 	%r1059, %r1048;
	mov.u32 	%r1060, %r1049;
	mov.u32 	%r1061, %r1050;
	mov.u32 	%r1062, %r1051;
	mov.u32 	%r1063, %r1052;
	mov.u32 	%r1064, %r1053;
	mov.u32 	%r1065, %r1054;
	mov.u32 	%r1066, %r1055;
	mov.u32 	%r1067, %r1056;
	@%p67 bra 	$L__BB10_92;
	setp.leu.f32 	%p68, %f1139, %f1610;
	mov.f32 	%f1148, %f1138;
	mov.f32 	%f1149, %f1610;
	mov.f32 	%f1150, %f1139;
	mov.f32 	%f1151, %f1140;
	mov.f32 	%f1152, %f1141;
	mov.f32 	%f1153, %f1142;
	mov.f32 	%f1154, %f1143;
	mov.f32 	%f1155, %f1144;
	mov.f32 	%f1156, %f1145;
	mov.f32 	%f1157, %f1146;
	mov.u32 	%r1058, %r1048;
	mov.u32 	%r1059, %r1520;
	mov.u32 	%r1060, %r1049;
	mov.u32 	%r1061, %r1050;
	mov.u32 	%r1062, %r1051;
	mov.u32 	%r1063, %r1052;
	mov.u32 	%r1064, %r1053;
	mov.u32 	%r1065, %r1054;
	mov.u32 	%r1066, %r1055;
	mov.u32 	%r1067, %r1056;
	@%p68 bra 	$L__BB10_92;
	setp.leu.f32 	%p69, %f1140, %f1610;
	mov.f32 	%f1148, %f1138;
	mov.f32 	%f1149, %f1139;
	mov.f32 	%f1150, %f1610;
	mov.f32 	%f1151, %f1140;
	mov.f32 	%f1152, %f1141;
	mov.f32 	%f1153, %f1142;
	mov.f32 	%f1154, %f1143;
	mov.f32 	%f1155, %f1144;
	mov.f32 	%f1156, %f1145;
	mov.f32 	%f1157, %f1146;
	mov.u32 	%r1058, %r1048;
	mov.u32 	%r1059, %r1049;
	mov.u32 	%r1060, %r1520;
	mov.u32 	%r1061, %r1050;
	mov.u32 	%r1062, %r1051;
	mov.u32 	%r1063, %r1052;
	mov.u32 	%r1064, %r1053;
	mov.u32 	%r1065, %r1054;
	mov.u32 	%r1066, %r1055;
	mov.u32 	%r1067, %r1056;
	@%p69 bra 	$L__BB10_92;
	setp.leu.f32 	%p70, %f1141, %f1610;
	mov.f32 	%f1148, %f1138;
	mov.f32 	%f1149, %f1139;
	mov.f32 	%f1150, %f1140;
	mov.f32 	%f1151, %f1610;
	mov.f32 	%f1152, %f1141;
	mov.f32 	%f1153, %f1142;
	mov.f32 	%f1154, %f1143;
	mov.f32 	%f1155, %f1144;
	mov.f32 	%f1156, %f1145;
	mov.f32 	%f1157, %f1146;
	mov.u32 	%r1058, %r1048;
	mov.u32 	%r1059, %r1049;
	mov.u32 	%r1060, %r1050;
	mov.u32 	%r1061, %r1520;
	mov.u32 	%r1062, %r1051;
	mov.u32 	%r1063, %r1052;
	mov.u32 	%r1064, %r1053;
	mov.u32 	%r1065, %r1054;
	mov.u32 	%r1066, %r1055;
	mov.u32 	%r1067, %r1056;
	@%p70 bra 	$L__BB10_92;
	setp.leu.f32 	%p71, %f1142, %f1610;
	mov.f32 	%f1148, %f1138;
	mov.f32 	%f1149, %f1139;
	mov.f32 	%f1150, %f1140;
	mov.f32 	%f1151, %f1141;
	mov.f32 	%f1152, %f1610;
	mov.f32 	%f1153, %f1142;
	mov.f32 	%f1154, %f1143;
	mov.f32 	%f1155, %f1144;
	mov.f32 	%f1156, %f1145;
	mov.f32 	%f1157, %f1146;
	mov.u32 	%r1058, %r1048;
	mov.u32 	%r1059, %r1049;
	mov.u32 	%r1060, %r1050;
	mov.u32 	%r1061, %r1051;
	mov.u32 	%r1062, %r1520;
	mov.u32 	%r1063, %r1052;
	mov.u32 	%r1064, %r1053;
	mov.u32 	%r1065, %r1054;
	mov.u32 	%r1066, %r1055;
	mov.u32 	%r1067, %r1056;
	@%p71 bra 	$L__BB10_92;
	setp.leu.f32 	%p72, %f1143, %f1610;
	mov.f32 	%f1148, %f1138;
	mov.f32 	%f1149, %f1139;
	mov.f32 	%f1150, %f1140;
	mov.f32 	%f1151, %f1141;
	mov.f32 	%f1152, %f1142;
	mov.f32 	%f1153, %f1610;
	mov.f32 	%f1154, %f1143;
	mov.f32 	%f1155, %f1144;
	mov.f32 	%f1156, %f1145;
	mov.f32 	%f1157, %f1146;
	mov.u32 	%r1058, %r1048;
	mov.u32 	%r1059, %r1049;
	mov.u32 	%r1060, %r1050;
	mov.u32 	%r1061, %r1051;
	mov.u32 	%r1062, %r1052;
	mov.u32 	%r1063, %r1520;
	mov.u32 	%r1064, %r1053;
	mov.u32 	%r1065, %r1054;
	mov.u32 	%r1066, %r1055;
	mov.u32 	%r1067, %r1056;
	@%p72 bra 	$L__BB10_92;
	setp.leu.f32 	%p73, %f1144, %f1610;
	mov.f32 	%f1148, %f1138;
	mov.f32 	%f1149, %f1139;
	mov.f32 	%f1150, %f1140;
	mov.f32 	%f1151, %f1141;
	mov.f32 	%f1152, %f1142;
	mov.f32 	%f1153, %f1143;
	mov.f32 	%f1154, %f1610;
	mov.f32 	%f1155, %f1144;
	mov.f32 	%f1156, %f1145;
	mov.f32 	%f1157, %f1146;
	mov.u32 	%r1058, %r1048;
	mov.u32 	%r1059, %r1049;
	mov.u32 	%r1060, %r1050;
	mov.u32 	%r1061, %r1051;
	mov.u32 	%r1062, %r1052;
	mov.u32 	%r1063, %r1053;
	mov.u32 	%r1064, %r1520;
	mov.u32 	%r1065, %r1054;
	mov.u32 	%r1066, %r1055;
	mov.u32 	%r1067, %r1056;
	@%p73 bra 	$L__BB10_92;
	setp.leu.f32 	%p74, %f1145, %f1610;
	mov.f32 	%f1148, %f1138;
	mov.f32 	%f1149, %f1139;
	mov.f32 	%f1150, %f1140;
	mov.f32 	%f1151, %f1141;
	mov.f32 	%f1152, %f1142;
	mov.f32 	%f1153, %f1143;
	mov.f32 	%f1154, %f1144;
	mov.f32 	%f1155, %f1610;
	mov.f32 	%f1156, %f1145;
	mov.f32 	%f1157, %f1146;
	mov.u32 	%r1058, %r1048;
	mov.u32 	%r1059, %r1049;
	mov.u32 	%r1060, %r1050;
	mov.u32 	%r1061, %r1051;
	mov.u32 	%r1062, %r1052;
	mov.u32 	%r1063, %r1053;
	mov.u32 	%r1064, %r1054;
	mov.u32 	%r1065, %r1520;
	mov.u32 	%r1066, %r1055;
	mov.u32 	%r1067, %r1056;
	@%p74 bra 	$L__BB10_92;
	setp.leu.f32 	%p75, %f1146, %f1610;
	mov.f32 	%f1148, %f1138;
	mov.f32 	%f1149, %f1139;
	mov.f32 	%f1150, %f1140;
	mov.f32 	%f1151, %f1141;
	mov.f32 	%f1152, %f1142;
	mov.f32 	%f1153, %f1143;
	mov.f32 	%f1154, %f1144;
	mov.f32 	%f1155, %f1145;
	mov.f32 	%f1156, %f1610;
	mov.f32 	%f1157, %f1146;
	mov.u32 	%r1058, %r1048;
	mov.u32 	%r1059, %r1049;
	mov.u32 	%r1060, %r1050;
	mov.u32 	%r1061, %r1051;
	mov.u32 	%r1062, %r1052;
	mov.u32 	%r1063, %r1053;
	mov.u32 	%r1064, %r1054;
	mov.u32 	%r1065, %r1055;
	mov.u32 	%r1066, %r1520;
	mov.u32 	%r1067, %r1056;
	@%p75 bra 	$L__BB10_92;
	setp.leu.f32 	%p76, %f1620, %f1610;
	mov.f32 	%f1148, %f1138;
	mov.f32 	%f1149, %f1139;
	mov.f32 	%f1150, %f1140;
	mov.f32 	%f1151, %f1141;
	mov.f32 	%f1152, %f1142;
	mov.f32 	%f1153, %f1143;
	mov.f32 	%f1154, %f1144;
	mov.f32 	%f1155, %f1145;
	mov.f32 	%f1156, %f1146;
	mov.f32 	%f1157, %f1610;
	mov.u32 	%r1058, %r1048;
	mov.u32 	%r1059, %r1049;
	mov.u32 	%r1060, %r1050;
	mov.u32 	%r1061, %r1051;
	mov.u32 	%r1062, %r1052;
	mov.u32 	%r1063, %r1053;
	mov.u32 	%r1064, %r1054;
	mov.u32 	%r1065, %r1055;
	mov.u32 	%r1066, %r1056;
	mov.u32 	%r1067, %r1520;
	@%p76 bra 	$L__BB10_92;
	mov.f32 	%f1148, %f1138;
	mov.f32 	%f1149, %f1139;
	mov.f32 	%f1150, %f1140;
	mov.f32 	%f1151, %f1141;
	mov.f32 	%f1152, %f1142;
	mov.f32 	%f1153, %f1143;
	mov.f32 	%f1154, %f1144;
	mov.f32 	%f1155, %f1145;
	mov.f32 	%f1156, %f1146;
	mov.f32 	%f1157, %f1620;
	mov.f32 	%f1620, %f1610;
	mov.u32 	%r1058, %r1048;
	mov.u32 	%r1059, %r1049;
	mov.u32 	%r1060, %r1050;
	mov.u32 	%r1061, %r1051;
	mov.u32 	%r1062, %r1052;
	mov.u32 	%r1063, %r1053;
	mov.u32 	%r1064, %r1054;
	mov.u32 	%r1065, %r1055;
	mov.u32 	%r1066, %r1056;
	mov.u32 	%r1067, %r1530;
	mov.u32 	%r1530, %r1520;
$L__BB10_92:
	setp.leu.f32 	%p77, %f1148, %f1609;
	mov.f32 	%f1159, %f1609;
	mov.f32 	%f1160, %f1148;
	mov.f32 	%f1161, %f1149;
	mov.f32 	%f1162, %f1150;
	mov.f32 	%f1163, %f1151;
	mov.f32 	%f1164, %f1152;
	mov.f32 	%f1165, %f1153;
	mov.f32 	%f1166, %f1154;
	mov.f32 	%f1167, %f1155;
	mov.f32 	%f1168, %f1156;
	mov.f32 	%f1169, %f1157;
	mov.u32 	%r1069, %r1519;
	mov.u32 	%r1070, %r1058;
	mov.u32 	%r1071, %r1059;
	mov.u32 	%r1072, %r1060;
	mov.u32 	%r1073, %r1061;
	mov.u32 	%r1074, %r1062;
	mov.u32 	%r1075, %r1063;
	mov.u32 	%r1076, %r1064;
	mov.u32 	%r1077, %r1065;
	mov.u32 	%r1078, %r1066;
	mov.u32 	%r1079, %r1067;
	@%p77 bra 	$L__BB10_104;
	setp.leu.f32 	%p78, %f1149, %f1609;
	mov.f32 	%f1159, %f1148;
	mov.f32 	%f1160, %f1609;
	mov.f32 	%f1161, %f1149;
	mov.f32 	%f1162, %f1150;
	mov.f32 	%f1163, %f1151;
	mov.f32 	%f1164, %f1152;
	mov.f32 	%f1165, %f1153;
	mov.f32 	%f1166, %f1154;
	mov.f32 	%f1167, %f1155;
	mov.f32 	%f1168, %f1156;
	mov.f32 	%f1169, %f1157;
	mov.u32 	%r1069, %r1058;
	mov.u32 	%r1070, %r1519;
	mov.u32 	%r1071, %r1059;
	mov.u32 	%r1072, %r1060;
	mov.u32 	%r1073, %r1061;
	mov.u32 	%r1074, %r1062;
	mov.u32 	%r1075, %r1063;
	mov.u32 	%r1076, %r1064;
	mov.u32 	%r1077, %r1065;
	mov.u32 	%r1078, %r1066;
	mov.u32 	%r1079, %r1067;
	@%p78 bra 	$L__BB10_104;
	setp.leu.f32 	%p79, %f1150, %f1609;
	mov.f32 	%f1159, %f1148;
	mov.f32 	%f1160, %f1149;
	mov.f32 	%f1161, %f1609;
	mov.f32 	%f1162, %f1150;
	mov.f32 	%f1163, %f1151;
	mov.f32 	%f1164, %f1152;
	mov.f32 	%f1165, %f1153;
	mov.f32 	%f1166, %f1154;
	mov.f32 	%f1167, %f1155;
	mov.f32 	%f1168, %f1156;
	mov.f32 	%f1169, %f1157;
	mov.u32 	%r1069, %r1058;
	mov.u32 	%r1070, %r1059;
	mov.u32 	%r1071, %r1519;
	mov.u32 	%r1072, %r1060;
	mov.u32 	%r1073, %r1061;
	mov.u32 	%r1074, %r1062;
	mov.u32 	%r1075, %r1063;
	mov.u32 	%r1076, %r1064;
	mov.u32 	%r1077, %r1065;
	mov.u32 	%r1078, %r1066;
	mov.u32 	%r1079, %r1067;
	@%p79 bra 	$L__BB10_104;
	setp.leu.f32 	%p80, %f1151, %f1609;
	mov.f32 	%f1159, %f1148;
	mov.f32 	%f1160, %f1149;
	mov.f32 	%f1161, %f1150;
	mov.f32 	%f1162, %f1609;
	mov.f32 	%f1163, %f1151;
	mov.f32 	%f1164, %f1152;
	mov.f32 	%f1165, %f1153;
	mov.f32 	%f1166, %f1154;
	mov.f32 	%f1167, %f1155;
	mov.f32 	%f1168, %f1156;
	mov.f32 	%f1169, %f1157;
	mov.u32 	%r1069, %r1058;
	mov.u32 	%r1070, %r1059;
	mov.u32 	%r1071, %r1060;
	mov.u32 	%r1072, %r1519;
	mov.u32 	%r1073, %r1061;
	mov.u32 	%r1074, %r1062;
	mov.u32 	%r1075, %r1063;
	mov.u32 	%r1076, %r1064;
	mov.u32 	%r1077, %r1065;
	mov.u32 	%r1078, %r1066;
	mov.u32 	%r1079, %r1067;
	@%p80 bra 	$L__BB10_104;
	setp.leu.f32 	%p81, %f1152, %f1609;
	mov.f32 	%f1159, %f1148;
	mov.f32 	%f1160, %f1149;
	mov.f32 	%f1161, %f1150;
	mov.f32 	%f1162, %f1151;
	mov.f32 	%f1163, %f1609;
	mov.f32 	%f1164, %f1152;
	mov.f32 	%f1165, %f1153;
	mov.f32 	%f1166, %f1154;
	mov.f32 	%f1167, %f1155;
	mov.f32 	%f1168, %f1156;
	mov.f32 	%f1169, %f1157;
	mov.u32 	%r1069, %r1058;
	mov.u32 	%r1070, %r1059;
	mov.u32 	%r1071, %r1060;
	mov.u32 	%r1072, %r1061;
	mov.u32 	%r1073, %r1519;
	mov.u32 	%r1074, %r1062;
	mov.u32 	%r1075, %r1063;
	mov.u32 	%r1076, %r1064;
	mov.u32 	%r1077, %r1065;
	mov.u32 	%r1078, %r1066;
	mov.u32 	%r1079, %r1067;
	@%p81 bra 	$L__BB10_104;
	setp.leu.f32 	%p82, %f1153, %f1609;
	mov.f32 	%f1159, %f1148;
	mov.f32 	%f1160, %f1149;
	mov.f32 	%f1161, %f1150;
	mov.f32 	%f1162, %f1151;
	mov.f32 	%f1163, %f1152;
	mov.f32 	%f1164, %f1609;
	mov.f32 	%f1165, %f1153;
	mov.f32 	%f1166, %f1154;
	mov.f32 	%f1167, %f1155;
	mov.f32 	%f1168, %f1156;
	mov.f32 	%f1169, %f1157;
	mov.u32 	%r1069, %r1058;
	mov.u32 	%r1070, %r1059;
	mov.u32 	%r1071, %r1060;
	mov.u32 	%r1072, %r1061;
	mov.u32 	%r1073, %r1062;
	mov.u32 	%r1074, %r1519;
	mov.u32 	%r1075, %r1063;
	mov.u32 	%r1076, %r1064;
	mov.u32 	%r1077, %r1065;
	mov.u32 	%r1078, %r1066;
	mov.u32 	%r1079, %r1067;
	@%p82 bra 	$L__BB10_104;
	setp.leu.f32 	%p83, %f1154, %f1609;
	mov.f32 	%f1159, %f1148;
	mov.f32 	%f1160, %f1149;
	mov.f32 	%f1161, %f1150;
	mov.f32 	%f1162, %f1151;
	mov.f32 	%f1163, %f1152;
	mov.f32 	%f1164, %f1153;
	mov.f32 	%f1165, %f1609;
	mov.f32 	%f1166, %f1154;
	mov.f32 	%f1167, %f1155;
	mov.f32 	%f1168, %f1156;
	mov.f32 	%f1169, %f1157;
	mov.u32 	%r1069, %r1058;
	mov.u32 	%r1070, %r1059;
	mov.u32 	%r1071, %r1060;
	mov.u32 	%r1072, %r1061;
	mov.u32 	%r1073, %r1062;
	mov.u32 	%r1074, %r1063;
	mov.u32 	%r1075, %r1519;
	mov.u32 	%r1076, %r1064;
	mov.u32 	%r1077, %r1065;
	mov.u32 	%r1078, %r1066;
	mov.u32 	%r1079, %r1067;
	@%p83 bra 	$L__BB10_104;
	setp.leu.f32 	%p84, %f1155, %f1609;
	mov.f32 	%f1159, %f1148;
	mov.f32 	%f1160, %f1149;
	mov.f32 	%f1161, %f1150;
	mov.f32 	%f1162, %f1151;
	mov.f32 	%f1163, %f1152;
	mov.f32 	%f1164, %f1153;
	mov.f32 	%f1165, %f1154;
	mov.f32 	%f1166, %f1609;
	mov.f32 	%f1167, %f1155;
	mov.f32 	%f1168, %f1156;
	mov.f32 	%f1169, %f1157;
	mov.u32 	%r1069, %r1058;
	mov.u32 	%r1070, %r1059;
	mov.u32 	%r1071, %r1060;
	mov.u32 	%r1072, %r1061;
	mov.u32 	%r1073, %r1062;
	mov.u32 	%r1074, %r1063;
	mov.u32 	%r1075, %r1064;
	mov.u32 	%r1076, %r1519;
	mov.u32 	%r1077, %r1065;
	mov.u32 	%r1078, %r1066;
	mov.u32 	%r1079, %r1067;
	@%p84 bra 	$L__BB10_104;
	setp.leu.f32 	%p85, %f1156, %f1609;
	mov.f32 	%f1159, %f1148;
	mov.f32 	%f1160, %f1149;
	mov.f32 	%f1161, %f1150;
	mov.f32 	%f1162, %f1151;
	mov.f32 	%f1163, %f1152;
	mov.f32 	%f1164, %f1153;
	mov.f32 	%f1165, %f1154;
	mov.f32 	%f1166, %f1155;
	mov.f32 	%f1167, %f1609;
	mov.f32 	%f1168, %f1156;
	mov.f32 	%f1169, %f1157;
	mov.u32 	%r1069, %r1058;
	mov.u32 	%r1070, %r1059;
	mov.u32 	%r1071, %r1060;
	mov.u32 	%r1072, %r1061;
	mov.u32 	%r1073, %r1062;
	mov.u32 	%r1074, %r1063;
	mov.u32 	%r1075, %r1064;
	mov.u32 	%r1076, %r1065;
	mov.u32 	%r1077, %r1519;
	mov.u32 	%r1078, %r1066;
	mov.u32 	%r1079, %r1067;
	@%p85 bra 	$L__BB10_104;
	setp.leu.f32 	%p86, %f1157, %f1609;
	mov.f32 	%f1159, %f1148;
	mov.f32 	%f1160, %f1149;
	mov.f32 	%f1161, %f1150;
	mov.f32 	%f1162, %f1151;
	mov.f32 	%f1163, %f1152;
	mov.f32 	%f1164, %f1153;
	mov.f32 	%f1165, %f1154;
	mov.f32 	%f1166, %f1155;
	mov.f32 	%f1167, %f1156;
	mov.f32 	%f1168, %f1609;
	mov.f32 	%f1169, %f1157;
	mov.u32 	%r1069, %r1058;
	mov.u32 	%r1070, %r1059;
	mov.u32 	%r1071, %r1060;
	mov.u32 	%r1072, %r1061;
	mov.u32 	%r1073, %r1062;
	mov.u32 	%r1074, %r1063;
	mov.u32 	%r1075, %r1064;
	mov.u32 	%r1076, %r1065;
	mov.u32 	%r1077, %r1066;
	mov.u32 	%r1078, %r1519;
	mov.u32 	%r1079, %r1067;
	@%p86 bra 	$L__BB10_104;
	setp.leu.f32 	%p87, %f1620, %f1609;
	mov.f32 	%f1159, %f1148;
	mov.f32 	%f1160, %f1149;
	mov.f32 	%f1161, %f1150;
	mov.f32 	%f1162, %f1151;
	mov.f32 	%f1163, %f1152;
	mov.f32 	%f1164, %f1153;
	mov.f32 	%f1165, %f1154;
	mov.f32 	%f1166, %f1155;
	mov.f32 	%f1167, %f1156;
	mov.f32 	%f1168, %f1157;
	mov.f32 	%f1169, %f1609;
	mov.u32 	%r1069, %r1058;
	mov.u32 	%r1070, %r1059;
	mov.u32 	%r1071, %r1060;
	mov.u32 	%r1072, %r1061;
	mov.u32 	%r1073, %r1062;
	mov.u32 	%r1074, %r1063;
	mov.u32 	%r1075, %r1064;
	mov.u32 	%r1076, %r1065;
	mov.u32 	%r1077, %r1066;
	mov.u32 	%r1078, %r1067;
	mov.u32 	%r1079, %r1519;
	@%p87 bra 	$L__BB10_104;
	mov.f32 	%f1159, %f1148;
	mov.f32 	%f1160, %f1149;
	mov.f32 	%f1161, %f1150;
	mov.f32 	%f1162, %f1151;
	mov.f32 	%f1163, %f1152;
	mov.f32 	%f1164, %f1153;
	mov.f32 	%f1165, %f1154;
	mov.f32 	%f1166, %f1155;
	mov.f32 	%f1167, %f1156;
	mov.f32 	%f1168, %f1157;
	mov.f32 	%f1169, %f1620;
	mov.f32 	%f1620, %f1609;
	mov.u32 	%r1069, %r1058;
	mov.u32 	%r1070, %r1059;
	mov.u32 	%r1071, %r1060;
	mov.u32 	%r1072, %r1061;
	mov.u32 	%r1073, %r1062;
	mov.u32 	%r1074, %r1063;
	mov.u32 	%r1075, %r1064;
	mov.u32 	%r1076, %r1065;
	mov.u32 	%r1077, %r1066;
	mov.u32 	%r1078, %r1067;
	mov.u32 	%r1079, %r1530;
	mov.u32 	%r1530, %r1519;
$L__BB10_104:
	setp.leu.f32 	%p88, %f1159, %f1608;
	mov.f32 	%f1171, %f1608;
	mov.f32 	%f1172, %f1159;
	mov.f32 	%f1173, %f1160;
	mov.f32 	%f1174, %f1161;
	mov.f32 	%f1175, %f1162;
	mov.f32 	%f1176, %f1163;
	mov.f32 	%f1177, %f1164;
	mov.f32 	%f1178, %f1165;
	mov.f32 	%f1179, %f1166;
	mov.f32 	%f1180, %f1167;
	mov.f32 	%f1181, %f1168;
	mov.f32 	%f1182, %f1169;
	mov.u32 	%r1081, %r1518;
	mov.u32 	%r1082, %r1069;
	mov.u32 	%r1083, %r1070;
	mov.u32 	%r1084, %r1071;
	mov.u32 	%r1085, %r1072;
	mov.u32 	%r1086, %r1073;
	mov.u32 	%r1087, %r1074;
	mov.u32 	%r1088, %r1075;
	mov.u32 	%r1089, %r1076;
	mov.u32 	%r1090, %r1077;
	mov.u32 	%r1091, %r1078;
	mov.u32 	%r1092, %r1079;
	@%p88 bra 	$L__BB10_117;
	setp.leu.f32 	%p89, %f1160, %f1608;
	mov.f32 	%f1171, %f1159;
	mov.f32 	%f1172, %f1608;
	mov.f32 	%f1173, %f1160;
	mov.f32 	%f1174, %f1161;
	mov.f32 	%f1175, %f1162;
	mov.f32 	%f1176, %f1163;
	mov.f32 	%f1177, %f1164;
	mov.f32 	%f1178, %f1165;
	mov.f32 	%f1179, %f1166;
	mov.f32 	%f1180, %f1167;
	mov.f32 	%f1181, %f1168;
	mov.f32 	%f1182, %f1169;
	mov.u32 	%r1081, %r1069;
	mov.u32 	%r1082, %r1518;
	mov.u32 	%r1083, %r1070;
	mov.u32 	%r1084, %r1071;
	mov.u32 	%r1085, %r1072;
	mov.u32 	%r1086, %r1073;
	mov.u32 	%r1087, %r1074;
	mov.u32 	%r1088, %r1075;
	mov.u32 	%r1089, %r1076;
	mov.u32 	%r1090, %r1077;
	mov.u32 	%r1091, %r1078;
	mov.u32 	%r1092, %r1079;
	@%p89 bra 	$L__BB10_117;
	setp.leu.f32 	%p90, %f1161, %f1608;
	mov.f32 	%f1171, %f1159;
	mov.f32 	%f1172, %f1160;
	mov.f32 	%f1173, %f1608;
	mov.f32 	%f1174, %f1161;
	mov.f32 	%f1175, %f1162;
	mov.f32 	%f1176, %f1163;
	mov.f32 	%f1177, %f1164;
	mov.f32 	%f1178, %f1165;
	mov.f32 	%f1179, %f1166;
	mov.f32 	%f1180, %f1167;
	mov.f32 	%f1181, %f1168;
	mov.f32 	%f1182, %f1169;
	mov.u32 	%r1081, %r1069;
	mov.u32 	%r1082, %r1070;
	mov.u32 	%r1083, %r1518;
	mov.u32 	%r1084, %r1071;
	mov.u32 	%r1085, %r1072;
	mov.u32 	%r1086, %r1073;
	mov.u32 	%r1087, %r1074;
	mov.u32 	%r1088, %r1075;
	mov.u32 	%r1089, %r1076;
	mov.u32 	%r1090, %r1077;
	mov.u32 	%r1091, %r1078;
	mov.u32 	%r1092, %r1079;
	@%p90 bra 	$L__BB10_117;
	setp.leu.f32 	%p91, %f1162, %f1608;
	mov.f32 	%f1171, %f1159;
	mov.f32 	%f1172, %f1160;
	mov.f32 	%f1173, %f1161;
	mov.f32 	%f1174, %f1608;
	mov.f32 	%f1175, %f1162;
	mov.f32 	%f1176, %f1163;
	mov.f32 	%f1177, %f1164;
	mov.f32 	%f1178, %f1165;
	mov.f32 	%f1179, %f1166;
	mov.f32 	%f1180, %f1167;
	mov.f32 	%f1181, %f1168;
	mov.f32 	%f1182, %f1169;
	mov.u32 	%r1081, %r1069;
	mov.u32 	%r1082, %r1070;
	mov.u32 	%r1083, %r1071;
	mov.u32 	%r1084, %r1518;
	mov.u32 	%r1085, %r1072;
	mov.u32 	%r1086, %r1073;
	mov.u32 	%r1087, %r1074;
	mov.u32 	%r1088, %r1075;
	mov.u32 	%r1089, %r1076;
	mov.u32 	%r1090, %r1077;
	mov.u32 	%r1091, %r1078;
	mov.u32 	%r1092, %r1079;
	@%p91 bra 	$L__BB10_117;
	setp.leu.f32 	%p92, %f1163, %f1608;
	mov.f32 	%f1171, %f1159;
	mov.f32 	%f1172, %f1160;
	mov.f32 	%f1173, %f1161;
	mov.f32 	%f1174, %f1162;
	mov.f32 	%f1175, %f1608;
	mov.f32 	%f1176, %f1163;
	mov.f32 	%f1177, %f1164;
	mov.f32 	%f1178, %f1165;
	mov.f32 	%f1179, %f1166;
	mov.f32 	%f1180, %f1167;
	mov.f32 	%f1181, %f1168;
	mov.f32 	%f1182, %f1169;
	mov.u32 	%r1081, %r1069;
	mov.u32 	%r1082, %r1070;
	mov.u32 	%r1083, %r1071;
	mov.u32 	%r1084, %r1072;
	mov.u32 	%r1085, %r1518;
	mov.u32 	%r1086, %r1073;
	mov.u32 	%r1087, %r1074;
	mov.u32 	%r1088, %r1075;
	mov.u32 	%r1089, %r1076;
	mov.u32 	%r1090, %r1077;
	mov.u32 	%r1091, %r1078;
	mov.u32 	%r1092, %r1079;
	@%p92 bra 	$L__BB10_117;
	setp.leu.f32 	%p93, %f1164, %f1608;
	mov.f32 	%f1171, %f1159;
	mov.f32 	%f1172, %f1160;
	mov.f32 	%f1173, %f1161;
	mov.f32 	%f1174, %f1162;
	mov.f32 	%f1175, %f1163;
	mov.f32 	%f1176, %f1608;
	mov.f32 	%f1177, %f1164;
	mov.f32 	%f1178, %f1165;
	mov.f32 	%f1179, %f1166;
	mov.f32 	%f1180, %f1167;
	mov.f32 	%f1181, %f1168;
	mov.f32 	%f1182, %f1169;
	mov.u32 	%r1081, %r1069;
	mov.u32 	%r1082, %r1070;
	mov.u32 	%r1083, %r1071;
	mov.u32 	%r1084, %r1072;
	mov.u32 	%r1085, %r1073;
	mov.u32 	%r1086, %r1518;
	mov.u32 	%r1087, %r1074;
	mov.u32 	%r1088, %r1075;
	mov.u32 	%r1089, %r1076;
	mov.u32 	%r1090, %r1077;
	mov.u32 	%r1091, %r1078;
	mov.u32 	%r1092, %r1079;
	@%p93 bra 	$L__BB10_117;
	setp.leu.f32 	%p94, %f1165, %f1608;
	mov.f32 	%f1171, %f1159;
	mov.f32 	%f1172, %f1160;
	mov.f32 	%f1173, %f1161;
	mov.f32 	%f1174, %f1162;
	mov.f32 	%f1175, %f1163;
	mov.f32 	%f1176, %f1164;
	mov.f32 	%f1177, %f1608;
	mov.f32 	%f1178, %f1165;
	mov.f32 	%f1179, %f1166;
	mov.f32 	%f1180, %f1167;
	mov.f32 	%f1181, %f1168;
	mov.f32 	%f1182, %f1169;
	mov.u32 	%r1081, %r1069;
	mov.u32 	%r1082, %r1070;
	mov.u32 	%r1083, %r1071;
	mov.u32 	%r1084, %r1072;
	mov.u32 	%r1085, %r1073;
	mov.u32 	%r1086, %r1074;
	mov.u32 	%r1087, %r1518;
	mov.u32 	%r1088, %r1075;
	mov.u32 	%r1089, %r1076;
	mov.u32 	%r1090, %r1077;
	mov.u32 	%r1091, %r1078;
	mov.u32 	%r1092, %r1079;
	@%p94 bra 	$L__BB10_117;
	setp.leu.f32 	%p95, %f1166, %f1608;
	mov.f32 	%f1171, %f1159;
	mov.f32 	%f1172, %f1160;
	mov.f32 	%f1173, %f1161;
	mov.f32 	%f1174, %f1162;
	mov.f32 	%f1175, %f1163;
	mov.f32 	%f1176, %f1164;
	mov.f32 	%f1177, %f1165;
	mov.f32 	%f1178, %f1608;
	mov.f32 	%f1179, %f1166;
	mov.f32 	%f1180, %f1167;
	mov.f32 	%f1181, %f1168;
	mov.f32 	%f1182, %f1169;
	mov.u32 	%r1081, %r1069;
	mov.u32 	%r1082, %r1070;
	mov.u32 	%r1083, %r1071;
	mov.u32 	%r1084, %r1072;
	mov.u32 	%r1085, %r1073;
	mov.u32 	%r1086, %r1074;
	mov.u32 	%r1087, %r1075;
	mov.u32 	%r1088, %r1518;
	mov.u32 	%r1089, %r1076;
	mov.u32 	%r1090, %r1077;
	mov.u32 	%r1091, %r1078;
	mov.u32 	%r1092, %r1079;
	@%p95 bra 	$L__BB10_117;
	setp.leu.f32 	%p96, %f1167, %f1608;
	mov.f32 	%f1171, %f1159;
	mov.f32 	%f1172, %f1160;
	mov.f32 	%f1173, %f1161;
	mov.f32 	%f1174, %f1162;
	mov.f32 	%f1175, %f1163;
	mov.f32 	%f1176, %f1164;
	mov.f32 	%f1177, %f1165;
	mov.f32 	%f1178, %f1166;
	mov.f32 	%f1179, %f1608;
	mov.f32 	%f1180, %f1167;
	mov.f32 	%f1181, %f1168;
	mov.f32 	%f1182, %f1169;
	mov.u32 	%r1081, %r1069;
	mov.u32 	%r1082, %r1070;
	mov.u32 	%r1083, %r1071;
	mov.u32 	%r1084, %r1072;
	mov.u32 	%r1085, %r1073;
	mov.u32 	%r1086, %r1074;
	mov.u32 	%r1087, %r1075;
	mov.u32 	%r1088, %r1076;
	mov.u32 	%r1089, %r1518;
	mov.u32 	%r1090, %r1077;
	mov.u32 	%r1091, %r1078;
	mov.u32 	%r1092, %r1079;
	@%p96 bra 	$L__BB10_117;
	setp.leu.f32 	%p97, %f1168, %f1608;
	mov.f32 	%f1171, %f1159;
	mov.f32 	%f1172, %f1160;
	mov.f32 	%f1173, %f1161;
	mov.f32 	%f1174, %f1162;
	mov.f32 	%f1175, %f1163;
	mov.f32 	%f1176, %f1164;
	mov.f32 	%f1177, %f1165;
	mov.f32 	%f1178, %f1166;
	mov.f32 	%f1179, %f1167;
	mov.f32 	%f1180, %f1608;
	mov.f32 	%f1181, %f1168;
	mov.f32 	%f1182, %f1169;
	mov.u32 	%r1081, %r1069;
	mov.u32 	%r1082, %r1070;
	mov.u32 	%r1083, %r1071;
	mov.u32 	%r1084, %r1072;
	mov.u32 	%r1085, %r1073;
	mov.u32 	%r1086, %r1074;
	mov.u32 	%r1087, %r1075;
	mov.u32 	%r1088, %r1076;
	mov.u32 	%r1089, %r1077;
	mov.u32 	%r1090, %r1518;
	mov.u32 	%r1091, %r1078;
	mov.u32 	%r1092, %r1079;
	@%p97 bra 	$L__BB10_117;
	setp.leu.f32 	%p98, %f1169, %f1608;
	mov.f32 	%f1171, %f1159;
	mov.f32 	%f1172, %f1160;
	mov.f32 	%f1173, %f1161;
	mov.f32 	%f1174, %f1162;
	mov.f32 	%f1175, %f1163;
	mov.f32 	%f1176, %f1164;
	mov.f32 	%f1177, %f1165;
	mov.f32 	%f1178, %f1166;
	mov.f32 	%f1179, %f1167;
	mov.f32 	%f1180, %f1168;
	mov.f32 	%f1181, %f1608;
	mov.f32 	%f1182, %f1169;
	mov.u32 	%r1081, %r1069;
	mov.u32 	%r1082, %r1070;
	mov.u32 	%r1083, %r1071;
	mov.u32 	%r1084, %r1072;
	mov.u32 	%r1085, %r1073;
	mov.u32 	%r1086, %r1074;
	mov.u32 	%r1087, %r1075;
	mov.u32 	%r1088, %r1076;
	mov.u32 	%r1089, %r1077;
	mov.u32 	%r1090, %r1078;
	mov.u32 	%r1091, %r1518;
	mov.u32 	%r1092, %r1079;
	@%p98 bra 	$L__BB10_117;
	setp.leu.f32 	%p99, %f1620, %f1608;
	mov.f32 	%f1171, %f1159;
	mov.f32 	%f1172, %f1160;
	mov.f32 	%f1173, %f1161;
	mov.f32 	%f1174, %f1162;
	mov.f32 	%f1175, %f1163;
	mov.f32 	%f1176, %f1164;
	mov.f32 	%f1177, %f1165;
	mov.f32 	%f1178, %f1166;
	mov.f32 	%f1179, %f1167;
	mov.f32 	%f1180, %f1168;
	mov.f32 	%f1181, %f1169;
	mov.f32 	%f1182, %f1608;
	mov.u32 	%r1081, %r1069;
	mov.u32 	%r1082, %r1070;
	mov.u32 	%r1083, %r1071;
	mov.u32 	%r1084, %r1072;
	mov.u32 	%r1085, %r1073;
	mov.u32 	%r1086, %r1074;
	mov.u32 	%r1087, %r1075;
	mov.u32 	%r1088, %r1076;
	mov.u32 	%r1089, %r1077;
	mov.u32 	%r1090, %r1078;
	mov.u32 	%r1091, %r1079;
	mov.u32 	%r1092, %r1518;
	@%p99 bra 	$L__BB10_117;
	mov.f32 	%f1171, %f1159;
	mov.f32 	%f1172, %f1160;
	mov.f32 	%f1173, %f1161;
	mov.f32 	%f1174, %f1162;
	mov.f32 	%f1175, %f1163;
	mov.f32 	%f1176, %f1164;
	mov.f32 	%f1177, %f1165;
	mov.f32 	%f1178, %f1166;
	mov.f32 	%f1179, %f1167;
	mov.f32 	%f1180, %f1168;
	mov.f32 	%f1181, %f1169;
	mov.f32 	%f1182, %f1620;
	mov.f32 	%f1620, %f1608;
	mov.u32 	%r1081, %r1069;
	mov.u32 	%r1082, %r1070;
	mov.u32 	%r1083, %r1071;
	mov.u32 	%r1084, %r1072;
	mov.u32 	%r1085, %r1073;
	mov.u32 	%r1086, %r1074;
	mov.u32 	%r1087, %r1075;
	mov.u32 	%r1088, %r1076;
	mov.u32 	%r1089, %r1077;
	mov.u32 	%r1090, %r1078;
	mov.u32 	%r1091, %r1079;
	mov.u32 	%r1092, %r1530;
	mov.u32 	%r1530, %r1518;
$L__BB10_117:
	setp.leu.f32 	%p100, %f1171, %f1607;
	mov.f32 	%f1184, %f1607;
	mov.f32 	%f1185, %f1171;
	mov.f32 	%f1186, %f1172;
	mov.f32 	%f1187, %f1173;
	mov.f32 	%f1188, %f1174;
	mov.f32 	%f1189, %f1175;
	mov.f32 	%f1190, %f1176;
	mov.f32 	%f1191, %f1177;
	mov.f32 	%f1192, %f1178;
	mov.f32 	%f1193, %f1179;
	mov.f32 	%f1194, %f1180;
	mov.f32 	%f1195, %f1181;
	mov.f32 	%f1196, %f1182;
	mov.u32 	%r1094, %r1517;
	mov.u32 	%r1095, %r1081;
	mov.u32 	%r1096, %r1082;
	mov.u32 	%r1097, %r1083;
	mov.u32 	%r1098, %r1084;
	mov.u32 	%r1099, %r1085;
	mov.u32 	%r1100, %r1086;
	mov.u32 	%r1101, %r1087;
	mov.u32 	%r1102, %r1088;
	mov.u32 	%r1103, %r1089;
	mov.u32 	%r1104, %r1090;
	mov.u32 	%r1105, %r1091;
	mov.u32 	%r1106, %r1092;
	@%p100 bra 	$L__BB10_131;
	setp.leu.f32 	%p101, %f1172, %f1607;
	mov.f32 	%f1184, %f1171;
	mov.f32 	%f1185, %f1607;
	mov.f32 	%f1186, %f1172;
	mov.f32 	%f1187, %f1173;
	mov.f32 	%f1188, %f1174;
	mov.f32 	%f1189, %f1175;
	mov.f32 	%f1190, %f1176;
	mov.f32 	%f1191, %f1177;
	mov.f32 	%f1192, %f1178;
	mov.f32 	%f1193, %f1179;
	mov.f32 	%f1194, %f1180;
	mov.f32 	%f1195, %f1181;
	mov.f32 	%f1196, %f1182;
	mov.u32 	%r1094, %r1081;
	mov.u32 	%r1095, %r1517;
	mov.u32 	%r1096, %r1082;
	mov.u32 	%r1097, %r1083;
	mov.u32 	%r1098, %r1084;
	mov.u32 	%r1099, %r1085;
	mov.u32 	%r1100, %r1086;
	mov.u32 	%r1101, %r1087;
	mov.u32 	%r1102, %r1088;
	mov.u32 	%r1103, %r1089;
	mov.u32 	%r1104, %r1090;
	mov.u32 	%r1105, %r1091;
	mov.u32 	%r1106, %r1092;
	@%p101 bra 	$L__BB10_131;
	setp.leu.f32 	%p102, %f1173, %f1607;
	mov.f32 	%f1184, %f1171;
	mov.f32 	%f1185, %f1172;
	mov.f32 	%f1186, %f1607;
	mov.f32 	%f1187, %f1173;
	mov.f32 	%f1188, %f1174;
	mov.f32 	%f1189, %f1175;
	mov.f32 	%f1190, %f1176;
	mov.f32 	%f1191, %f1177;
	mov.f32 	%f1192, %f1178;
	mov.f32 	%f1193, %f1179;
	mov.f32 	%f1194, %f1180;
	mov.f32 	%f1195, %f1181;
	mov.f32 	%f1196, %f1182;
	mov.u32 	%r1094, %r1081;
	mov.u32 	%r1095, %r1082;
	mov.u32 	%r1096, %r1517;
	mov.u32 	%r1097, %r1083;
	mov.u32 	%r1098, %r1084;
	mov.u32 	%r1099, %r1085;
	mov.u32 	%r1100, %r1086;
	mov.u32 	%r1101, %r1087;
	mov.u32 	%r1102, %r1088;
	mov.u32 	%r1103, %r1089;
	mov.u32 	%r1104, %r1090;
	mov.u32 	%r1105, %r1091;
	mov.u32 	%r1106, %r1092;
	@%p102 bra 	$L__BB10_131;
	setp.leu.f32 	%p103, %f1174, %f1607;
	mov.f32 	%f1184, %f1171;
	mov.f32 	%f1185, %f1172;
	mov.f32 	%f1186, %f1173;
	mov.f32 	%f1187, %f1607;
	mov.f32 	%f1188, %f1174;
	mov.f32 	%f1189, %f1175;
	mov.f32 	%f1190, %f1176;
	mov.f32 	%f1191, %f1177;
	mov.f32 	%f1192, %f1178;
	mov.f32 	%f1193, %f1179;
	mov.f32 	%f1194, %f1180;
	mov.f32 	%f1195, %f1181;
	mov.f32 	%f1196, %f1182;
	mov.u32 	%r1094, %r1081;
	mov.u32 	%r1095, %r1082;
	mov.u32 	%r1096, %r1083;
	mov.u32 	%r1097, %r1517;
	mov.u32 	%r1098, %r1084;
	mov.u32 	%r1099, %r1085;
	mov.u32 	%r1100, %r1086;
	mov.u32 	%r1101, %r1087;
	mov.u32 	%r1102, %r1088;
	mov.u32 	%r1103, %r1089;
	mov.u32 	%r1104, %r1090;
	mov.u32 	%r1105, %r1091;
	mov.u32 	%r1106, %r1092;
	@%p103 bra 	$L__BB10_131;
	setp.leu.f32 	%p104, %f1175, %f1607;
	mov.f32 	%f1184, %f1171;
	mov.f32 	%f1185, %f1172;
	mov.f32 	%f1186, %f1173;
	mov.f32 	%f1187, %f1174;
	mov.f32 	%f1188, %f1607;
	mov.f32 	%f1189, %f1175;
	mov.f32 	%f1190, %f1176;
	mov.f32 	%f1191, %f1177;
	mov.f32 	%f1192, %f1178;
	mov.f32 	%f1193, %f1179;
	mov.f32 	%f1194, %f1180;
	mov.f32 	%f1195, %f1181;
	mov.f32 	%f1196, %f1182;
	mov.u32 	%r1094, %r1081;
	mov.u32 	%r1095, %r1082;
	mov.u32 	%r1096, %r1083;
	mov.u32 	%r1097, %r1084;
	mov.u32 	%r1098, %r1517;
	mov.u32 	%r1099, %r1085;
	mov.u32 	%r1100, %r1086;
	mov.u32 	%r1101, %r1087;
	mov.u32 	%r1102, %r1088;
	mov.u32 	%r1103, %r1089;
	mov.u32 	%r1104, %r1090;
	mov.u32 	%r1105, %r1091;
	mov.u32 	%r1106, %r1092;
	@%p104 bra 	$L__BB10_131;
	setp.leu.f32 	%p105, %f1176, %f1607;
	mov.f32 	%f1184, %f1171;
	mov.f32 	%f1185, %f1172;
	mov.f32 	%f1186, %f1173;
	mov.f32 	%f1187, %f1174;
	mov.f32 	%f1188, %f1175;
	mov.f32 	%f1189, %f1607;
	mov.f32 	%f1190, %f1176;
	mov.f32 	%f1191, %f1177;
	mov.f32 	%f1192, %f1178;
	mov.f32 	%f1193, %f1179;
	mov.f32 	%f1194, %f1180;
	mov.f32 	%f1195, %f1181;
	mov.f32 	%f1196, %f1182;
	mov.u32 	%r1094, %r1081;
	mov.u32 	%r1095, %r1082;
	mov.u32 	%r1096, %r1083;
	mov.u32 	%r1097, %r1084;
	mov.u32 	%r1098, %r1085;
	mov.u32 	%r1099, %r1517;
	mov.u32 	%r1100, %r1086;
	mov.u32 	%r1101, %r1087;
	mov.u32 	%r1102, %r1088;
	mov.u32 	%r1103, %r1089;
	mov.u32 	%r1104, %r1090;
	mov.u32 	%r1105, %r1091;
	mov.u32 	%r1106, %r1092;
	@%p105 bra 	$L__BB10_131;
	setp.leu.f32 	%p106, %f1177, %f1607;
	mov.f32 	%f1184, %f1171;
	mov.f32 	%f1185, %f1172;
	mov.f32 	%f1186, %f1173;
	mov.f32 	%f1187, %f1174;
	mov.f32 	%f1188, %f1175;
	mov.f32 	%f1189, %f1176;
	mov.f32 	%f1190, %f1607;
	mov.f32 	%f1191, %f1177;
	mov.f32 	%f1192, %f1178;
	mov.f32 	%f1193, %f1179;
	mov.f32 	%f1194, %f1180;
	mov.f32 	%f1195, %f1181;
	mov.f32 	%f1196, %f1182;
	mov.u32 	%r1094, %r1081;
	mov.u32 	%r1095, %r1082;
	mov.u32 	%r1096, %r1083;
	mov.u32 	%r1097, %r1084;
	mov.u32 	%r1098, %r1085;
	mov.u32 	%r1099, %r1086;
	mov.u32 	%r1100, %r1517;
	mov.u32 	%r1101, %r1087;
	mov.u32 	%r1102, %r1088;
	mov.u32 	%r1103, %r1089;
	mov.u32 	%r1104, %r1090;
	mov.u32 	%r1105, %r1091;
	mov.u32 	%r1106, %r1092;
	@%p106 bra 	$L__BB10_131;
	setp.leu.f32 	%p107, %f1178, %f1607;
	mov.f32 	%f1184, %f1171;
	mov.f32 	%f1185, %f1172;
	mov.f32 	%f1186, %f1173;
	mov.f32 	%f1187, %f1174;
	mov.f32 	%f1188, %f1175;
	mov.f32 	%f1189, %f1176;
	mov.f32 	%f1190, %f1177;
	mov.f32 	%f1191, %f1607;
	mov.f32 	%f1192, %f1178;
	mov.f32 	%f1193, %f1179;
	mov.f32 	%f1194, %f1180;
	mov.f32 	%f1195, %f1181;
	mov.f32 	%f1196, %f1182;
	mov.u32 	%r1094, %r1081;
	mov.u32 	%r1095, %r1082;
	mov.u32 	%r1096, %r1083;
	mov.u32 	%r1097, %r1084;
	mov.u32 	%r1098, %r1085;
	mov.u32 	%r1099, %r1086;
	mov.u32 	%r1100, %r1087;
	mov.u32 	%r1101, %r1517;
	mov.u32 	%r1102, %r1088;
	mov.u32 	%r1103, %r1089;
	mov.u32 	%r1104, %r1090;
	mov.u32 	%r1105, %r1091;
	mov.u32 	%r1106, %r1092;
	@%p107 bra 	$L__BB10_131;
	setp.leu.f32 	%p108, %f1179, %f1607;
	mov.f32 	%f1184, %f1171;
	mov.f32 	%f1185, %f1172;
	mov.f32 	%f1186, %f1173;
	mov.f32 	%f1187, %f1174;
	mov.f32 	%f1188, %f1175;
	mov.f32 	%f1189, %f1176;
	mov.f32 	%f1190, %f1177;
	mov.f32 	%f1191, %f1178;
	mov.f32 	%f1192, %f1607;
	mov.f32 	%f1193, %f1179;
	mov.f32 	%f1194, %f1180;
	mov.f32 	%f1195, %f1181;
	mov.f32 	%f1196, %f1182;
	mov.u32 	%r1094, %r1081;
	mov.u32 	%r1095, %r1082;
	mov.u32 	%r1096, %r1083;
	mov.u32 	%r1097, %r1084;
	mov.u32 	%r1098, %r1085;
	mov.u32 	%r1099, %r1086;
	mov.u32 	%r1100, %r1087;
	mov.u32 	%r1101, %r1088;
	mov.u32 	%r1102, %r1517;
	mov.u32 	%r1103, %r1089;
	mov.u32 	%r1104, %r1090;
	mov.u32 	%r1105, %r1091;
	mov.u32 	%r1106, %r1092;
	@%p108 bra 	$L__BB10_131;
	setp.leu.f32 	%p109, %f1180, %f1607;
	mov.f32 	%f1184, %f1171;
	mov.f32 	%f1185, %f1172;
	mov.f32 	%f1186, %f1173;
	mov.f32 	%f1187, %f1174;
	mov.f32 	%f1188, %f1175;
	mov.f32 	%f1189, %f1176;
	mov.f32 	%f1190, %f1177;
	mov.f32 	%f1191, %f1178;
	mov.f32 	%f1192, %f1179;
	mov.f32 	%f1193, %f1607;
	mov.f32 	%f1194, %f1180;
	mov.f32 	%f1195, %f1181;
	mov.f32 	%f1196, %f1182;
	mov.u32 	%r1094, %r1081;
	mov.u32 	%r1095, %r1082;
	mov.u32 	%r1096, %r1083;
	mov.u32 	%r1097, %r1084;
	mov.u32 	%r1098, %r1085;
	mov.u32 	%r1099, %r1086;
	mov.u32 	%r1100, %r1087;
	mov.u32 	%r1101, %r1088;
	mov.u32 	%r1102, %r1089;
	mov.u32 	%r1103, %r1517;
	mov.u32 	%r1104, %r1090;
	mov.u32 	%r1105, %r1091;
	mov.u32 	%r1106, %r1092;
	@%p109 bra 	$L__BB10_131;
	setp.leu.f32 	%p110, %f1181, %f1607;
	mov.f32 	%f1184, %f1171;
	mov.f32 	%f1185, %f1172;
	mov.f32 	%f1186, %f1173;
	mov.f32 	%f1187, %f1174;
	mov.f32 	%f1188, %f1175;
	mov.f32 	%f1189, %f1176;
	mov.f32 	%f1190, %f1177;
	mov.f32 	%f1191, %f1178;
	mov.f32 	%f1192, %f1179;
	mov.f32 	%f1193, %f1180;
	mov.f32 	%f1194, %f1607;
	mov.f32 	%f1195, %f1181;
	mov.f32 	%f1196, %f1182;
	mov.u32 	%r1094, %r1081;
	mov.u32 	%r1095, %r1082;
	mov.u32 	%r1096, %r1083;
	mov.u32 	%r1097, %r1084;
	mov.u32 	%r1098, %r1085;
	mov.u32 	%r1099, %r1086;
	mov.u32 	%r1100, %r1087;
	mov.u32 	%r1101, %r1088;
	mov.u32 	%r1102, %r1089;
	mov.u32 	%r1103, %r1090;
	mov.u32 	%r1104, %r1517;
	mov.u32 	%r1105, %r1091;
	mov.u32 	%r1106, %r1092;
	@%p110 bra 	$L__BB10_131;
	setp.leu.f32 	%p111, %f1182, %f1607;
	mov.f32 	%f1184, %f1171;
	mov.f32 	%f1185, %f1172;
	mov.f32 	%f1186, %f1173;
	mov.f32 	%f1187, %f1174;
	mov.f32 	%f1188, %f1175;
	mov.f32 	%f1189, %f1176;
	mov.f32 	%f1190, %f1177;
	mov.f32 	%f1191, %f1178;
	mov.f32 	%f1192, %f1179;
	mov.f32 	%f1193, %f1180;
	mov.f32 	%f1194, %f1181;
	mov.f32 	%f1195, %f1607;
	mov.f32 	%f1196, %f1182;
	mov.u32 	%r1094, %r1081;
	mov.u32 	%r1095, %r1082;
	mov.u32 	%r1096, %r1083;
	mov.u32 	%r1097, %r1084;
	mov.u32 	%r1098, %r1085;
	mov.u32 	%r1099, %r1086;
	mov.u32 	%r1100, %r1087;
	mov.u32 	%r1101, %r1088;
	mov.u32 	%r1102, %r1089;
	mov.u32 	%r1103, %r1090;
	mov.u32 	%r1104, %r1091;
	mov.u32 	%r1105, %r1517;
	mov.u32 	%r1106, %r1092;
	@%p111 bra 	$L__BB10_131;
	setp.leu.f32 	%p112, %f1620, %f1607;
	mov.f32 	%f1184, %f1171;
	mov.f32 	%f1185, %f1172;
	mov.f32 	%f1186, %f1173;
	mov.f32 	%f1187, %f1174;
	mov.f32 	%f1188, %f1175;
	mov.f32 	%f1189, %f1176;
	mov.f32 	%f1190, %f1177;
	mov.f32 	%f1191, %f1178;
	mov.f32 	%f1192, %f1179;
	mov.f32 	%f1193, %f1180;
	mov.f32 	%f1194, %f1181;
	mov.f32 	%f1195, %f1182;
	mov.f32 	%f1196, %f1607;
	mov.u32 	%r1094, %r1081;
	mov.u32 	%r1095, %r1082;
	mov.u32 	%r1096, %r1083;
	mov.u32 	%r1097, %r1084;
	mov.u32 	%r1098, %r1085;
	mov.u32 	%r1099, %r1086;
	mov.u32 	%r1100, %r1087;
	mov.u32 	%r1101, %r1088;
	mov.u32 	%r1102, %r1089;
	mov.u32 	%r1103, %r1090;
	mov.u32 	%r1104, %r1091;
	mov.u32 	%r1105, %r1092;
	mov.u32 	%r1106, %r1517;
	@%p112 bra 	$L__BB10_131;
	mov.f32 	%f1184, %f1171;
	mov.f32 	%f1185, %f1172;
	mov.f32 	%f1186, %f1173;
	mov.f32 	%f1187, %f1174;
	mov.f32 	%f1188, %f1175;
	mov.f32 	%f1189, %f1176;
	mov.f32 	%f1190, %f1177;
	mov.f32 	%f1191, %f1178;
	mov.f32 	%f1192, %f1179;
	mov.f32 	%f1193, %f1180;
	mov.f32 	%f1194, %f1181;
	mov.f32 	%f1195, %f1182;
	mov.f32 	%f1196, %f1620;
	mov.f32 	%f1620, %f1607;
	mov.u32 	%r1094, %r1081;
	mov.u32 	%r1095, %r1082;
	mov.u32 	%r1096, %r1083;
	mov.u32 	%r1097, %r1084;
	mov.u32 	%r1098, %r1085;
	mov.u32 	%r1099, %r1086;
	mov.u32 	%r1100, %r1087;
	mov.u32 	%r1101, %r1088;
	mov.u32 	%r1102, %r1089;
	mov.u32 	%r1103, %r1090;
	mov.u32 	%r1104, %r1091;
	mov.u32 	%r1105, %r1092;
	mov.u32 	%r1106, %r1530;
	mov.u32 	%r1530, %r1517;
$L__BB10_131:
	setp.leu.f32 	%p113, %f1184, %f1606;
	mov.f32 	%f1198, %f1606;
	mov.f32 	%f1199, %f1184;
	mov.f32 	%f1200, %f1185;
	mov.f32 	%f1201, %f1186;
	mov.f32 	%f1202, %f1187;
	mov.f32 	%f1203, %f1188;
	mov.f32 	%f1204, %f1189;
	mov.f32 	%f1205, %f1190;
	mov.f32 	%f1206, %f1191;
	mov.f32 	%f1207, %f1192;
	mov.f32 	%f1208, %f1193;
	mov.f32 	%f1209, %f1194;
	mov.f32 	%f1210, %f1195;
	mov.f32 	%f1211, %f1196;
	mov.u32 	%r1108, %r1516;
	mov.u32 	%r1109, %r1094;
	mov.u32 	%r1110, %r1095;
	mov.u32 	%r1111, %r1096;
	mov.u32 	%r1112, %r1097;
	mov.u32 	%r1113, %r1098;
	mov.u32 	%r1114, %r1099;
	mov.u32 	%r1115, %r1100;
	mov.u32 	%r1116, %r1101;
	mov.u32 	%r1117, %r1102;
	mov.u32 	%r1118, %r1103;
	mov.u32 	%r1119, %r1104;
	mov.u32 	%r1120, %r1105;
	mov.u32 	%r1121, %r1106;
	@%p113 bra 	$L__BB10_146;
	setp.leu.f32 	%p114, %f1185, %f1606;
	mov.f32 	%f1198, %f1184;
	mov.f32 	%f1199, %f1606;
	mov.f32 	%f1200, %f1185;
	mov.f32 	%f1201, %f1186;
	mov.f32 	%f1202, %f1187;
	mov.f32 	%f1203, %f1188;
	mov.f32 	%f1204, %f1189;
	mov.f32 	%f1205, %f1190;
	mov.f32 	%f1206, %f1191;
	mov.f32 	%f1207, %f1192;
	mov.f32 	%f1208, %f1193;
	mov.f32 	%f1209, %f1194;
	mov.f32 	%f1210, %f1195;
	mov.f32 	%f1211, %f1196;
	mov.u32 	%r1108, %r1094;
	mov.u32 	%r1109, %r1516;
	mov.u32 	%r1110, %r1095;
	mov.u32 	%r1111, %r1096;
	mov.u32 	%r1112, %r1097;
	mov.u32 	%r1113, %r1098;
	mov.u32 	%r1114, %r1099;
	mov.u32 	%r1115, %r1100;
	mov.u32 	%r1116, %r1101;
	mov.u32 	%r1117, %r1102;
	mov.u32 	%r1118, %r1103;
	mov.u32 	%r1119, %r1104;
	mov.u32 	%r1120, %r1105;
	mov.u32 	%r1121, %r1106;
	@%p114 bra 	$L__BB10_146;
	setp.leu.f32 	%p115, %f1186, %f1606;
	mov.f32 	%f1198, %f1184;
	mov.f32 	%f1199, %f1185;
	mov.f32 	%f1200, %f1606;
	mov.f32 	%f1201, %f1186;
	mov.f32 	%f1202, %f1187;
	mov.f32 	%f1203, %f1188;
	mov.f32 	%f1204, %f1189;
	mov.f32 	%f1205, %f1190;
	mov.f32 	%f1206, %f1191;
	mov.f32 	%f1207, %f1192;
	mov.f32 	%f1208, %f1193;
	mov.f32 	%f1209, %f1194;
	mov.f32 	%f1210, %f1195;
	mov.f32 	%f1211, %f1196;
	mov.u32 	%r1108, %r1094;
	mov.u32 	%r1109, %r1095;
	mov.u32 	%r1110, %r1516;
	mov.u32 	%r1111, %r1096;
	mov.u32 	%r1112, %r1097;
	mov.u32 	%r1113, %r1098;
	mov.u32 	%r1114, %r1099;
	mov.u32 	%r1115, %r1100;
	mov.u32 	%r1116, %r1101;
	mov.u32 	%r1117, %r1102;
	mov.u32 	%r1118, %r1103;
	mov.u32 	%r1119, %r1104;
	mov.u32 	%r1120, %r1105;
	mov.u32 	%r1121, %r1106;
	@%p115 bra 	$L__BB10_146;
	setp.leu.f32 	%p116, %f1187, %f1606;
	mov.f32 	%f1198, %f1184;
	mov.f32 	%f1199, %f1185;
	mov.f32 	%f1200, %f1186;
	mov.f32 	%f1201, %f1606;
	mov.f32 	%f1202, %f1187;
	mov.f32 	%f1203, %f1188;
	mov.f32 	%f1204, %f1189;
	mov.f32 	%f1205, %f1190;
	mov.f32 	%f1206, %f1191;
	mov.f32 	%f1207, %f1192;
	mov.f32 	%f1208, %f1193;
	mov.f32 	%f1209, %f1194;
	mov.f32 	%f1210, %f1195;
	mov.f32 	%f1211, %f1196;
	mov.u32 	%r1108, %r1094;
	mov.u32 	%r1109, %r1095;
	mov.u32 	%r1110, %r1096;
	mov.u32 	%r1111, %r1516;
	mov.u32 	%r1112, %r1097;
	mov.u32 	%r1113, %r1098;
	mov.u32 	%r1114, %r1099;
	mov.u32 	%r1115, %r1100;
	mov.u32 	%r1116, %r1101;
	mov.u32 	%r1117, %r1102;
	mov.u32 	%r1118, %r1103;
	mov.u32 	%r1119, %r1104;
	mov.u32 	%r1120, %r1105;
	mov.u32 	%r1121, %r1106;
	@%p116 bra 	$L__BB10_146;
	setp.leu.f32 	%p117, %f1188, %f1606;
	mov.f32 	%f1198, %f1184;
	mov.f32 	%f1199, %f1185;
	mov.f32 	%f1200, %f1186;
	mov.f32 	%f1201, %f1187;
	mov.f32 	%f1202, %f1606;
	mov.f32 	%f1203, %f1188;
	mov.f32 	%f1204, %f1189;
	mov.f32 	%f1205, %f1190;
	mov.f32 	%f1206, %f1191;
	mov.f32 	%f1207, %f1192;
	mov.f32 	%f1208, %f1193;
	mov.f32 	%f1209, %f1194;
	mov.f32 	%f1210, %f1195;
	mov.f32 	%f1211, %f1196;
	mov.u32 	%r1108, %r1094;
	mov.u32 	%r1109, %r1095;
	mov.u32 	%r1110, %r1096;
	mov.u32 	%r1111, %r1097;
	mov.u32 	%r1112, %r1516;
	mov.u32 	%r1113, %r1098;
	mov.u32 	%r1114, %r1099;
	mov.u32 	%r1115, %r1100;
	mov.u32 	%r1116, %r1101;
	mov.u32 	%r1117, %r1102;
	mov.u32 	%r1118, %r1103;
	mov.u32 	%r1119, %r1104;
	mov.u32 	%r1120, %r1105;
	mov.u32 	%r1121, %r1106;
	@%p117 bra 	$L__BB10_146;
	setp.leu.f32 	%p118, %f1189, %f1606;
	mov.f32 	%f1198, %f1184;
	mov.f32 	%f1199, %f1185;
	mov.f32 	%f1200, %f1186;
	mov.f32 	%f1201, %f1187;
	mov.f32 	%f1202, %f1188;
	mov.f32 	%f1203, %f1606;
	mov.f32 	%f1204, %f1189;
	mov.f32 	%f1205, %f1190;
	mov.f32 	%f1206, %f1191;
	mov.f32 	%f1207, %f1192;
	mov.f32 	%f1208, %f1193;
	mov.f32 	%f1209, %f1194;
	mov.f32 	%f1210, %f1195;
	mov.f32 	%f1211, %f1196;
	mov.u32 	%r1108, %r1094;
	mov.u32 	%r1109, %r1095;
	mov.u32 	%r1110, %r1096;
	mov.u32 	%r1111, %r1097;
	mov.u32 	%r1112, %r1098;
	mov.u32 	%r1113, %r1516;
	mov.u32 	%r1114, %r1099;
	mov.u32 	%r1115, %r1100;
	mov.u32 	%r1116, %r1101;
	mov.u32 	%r1117, %r1102;
	mov.u32 	%r1118, %r1103;
	mov.u32 	%r1119, %r1104;
	mov.u32 	%r1120, %r1105;
	mov.u32 	%r1121, %r1106;
	@%p118 bra 	$L__BB10_146;
	setp.leu.f32 	%p119, %f1190, %f1606;
	mov.f32 	%f1198, %f1184;
	mov.f32 	%f1199, %f1185;
	mov.f32 	%f1200, %f1186;
	mov.f32 	%f1201, %f1187;
	mov.f32 	%f1202, %f1188;
	mov.f32 	%f1203, %f1189;
	mov.f32 	%f1204, %f1606;
	mov.f32 	%f1205, %f1190;
	mov.f32 	%f1206, %f1191;
	mov.f32 	%f1207, %f1192;
	mov.f32 	%f1208, %f1193;
	mov.f32 	%f1209, %f1194;
	mov.f32 	%f1210, %f1195;
	mov.f32 	%f1211, %f1196;
	mov.u32 	%r1108, %r1094;
	mov.u32 	%r1109, %r1095;
	mov.u32 	%r1110, %r1096;
	mov.u32 	%r1111, %r1097;
	mov.u32 	%r1112, %r1098;
	mov.u32 	%r1113, %r1099;
	mov.u32 	%r1114, %r1516;
	mov.u32 	%r1115, %r1100;
	mov.u32 	%r1116, %r1101;
	mov.u32 	%r1117, %r1102;
	mov.u32 	%r1118, %r1103;
	mov.u32 	%r1119, %r1104;
	mov.u32 	%r1120, %r1105;
	mov.u32 	%r1121, %r1106;
	@%p119 bra 	$L__BB10_146;
	setp.leu.f32 	%p120, %f1191, %f1606;
	mov.f32 	%f1198, %f1184;
	mov.f32 	%f1199, %f1185;
	mov.f32 	%f1200, %f1186;
	mov.f32 	%f1201, %f1187;
	mov.f32 	%f1202, %f1188;
	mov.f32 	%f1203, %f1189;
	mov.f32 	%f1204, %f1190;
	mov.f32 	%f1205, %f1606;
	mov.f32 	%f1206, %f1191;
	mov.f32 	%f1207, %f1192;
	mov.f32 	%f1208, %f1193;
	mov.f32 	%f1209, %f1194;
	mov.f32 	%f1210, %f1195;
	mov.f32 	%f1211, %f1196;
	mov.u32 	%r1108, %r1094;
	mov.u32 	%r1109, %r1095;
	mov.u32 	%r1110, %r1096;
	mov.u32 	%r1111, %r1097;
	mov.u32 	%r1112, %r1098;
	mov.u32 	%r1113, %r1099;
	mov.u32 	%r1114, %r1100;
	mov.u32 	%r1115, %r1516;
	mov.u32 	%r1116, %r1101;
	mov.u32 	%r1117, %r1102;
	mov.u32 	%r1118, %r1103;
	mov.u32 	%r1119, %r1104;
	mov.u32 	%r1120, %r1105;
	mov.u32 	%r1121, %r1106;
	@%p120 bra 	$L__BB10_146;
	setp.leu.f32 	%p121, %f1192, %f1606;
	mov.f32 	%f1198, %f1184;
	mov.f32 	%f1199, %f1185;
	mov.f32 	%f1200, %f1186;
	mov.f32 	%f1201, %f1187;
	mov.f32 	%f1202, %f1188;
	mov.f32 	%f1203, %f1189;
	mov.f32 	%f1204, %f1190;
	mov.f32 	%f1205, %f1191;
	mov.f32 	%f1206, %f1606;
	mov.f32 	%f1207, %f1192;
	mov.f32 	%f1208, %f1193;
	mov.f32 	%f1209, %f1194;
	mov.f32 	%f1210, %f1195;
	mov.f32 	%f1211, %f1196;
	mov.u32 	%r1108, %r1094;
	mov.u32 	%r1109, %r1095;
	mov.u32 	%r1110, %r1096;
	mov.u32 	%r1111, %r1097;
	mov.u32 	%r1112, %r1098;
	mov.u32 	%r1113, %r1099;
	mov.u32 	%r1114, %r1100;
	mov.u32 	%r1115, %r1101;
	mov.u32 	%r1116, %r1516;
	mov.u32 	%r1117, %r1102;
	mov.u32 	%r1118, %r1103;
	mov.u32 	%r1119, %r1104;
	mov.u32 	%r1120, %r1105;
	mov.u32 	%r1121, %r1106;
	@%p121 bra 	$L__BB10_146;
	setp.leu.f32 	%p122, %f1193, %f1606;
	mov.f32 	%f1198, %f1184;
	mov.f32 	%f1199, %f1185;
	mov.f32 	%f1200, %f1186;
	mov.f32 	%f1201, %f1187;
	mov.f32 	%f1202, %f1188;
	mov.f32 	%f1203, %f1189;
	mov.f32 	%f1204, %f1190;
	mov.f32 	%f1205, %f1191;
	mov.f32 	%f1206, %f1192;
	mov.f32 	%f1207, %f1606;
	mov.f32 	%f1208, %f1193;
	mov.f32 	%f1209, %f1194;
	mov.f32 	%f1210, %f1195;
	mov.f32 	%f1211, %f1196;
	mov.u32 	%r1108, %r1094;
	mov.u32 	%r1109, %r1095;
	mov.u32 	%r1110, %r1096;
	mov.u32 	%r1111, %r1097;
	mov.u32 	%r1112, %r1098;
	mov.u32 	%r1113, %r1099;
	mov.u32 	%r1114, %r1100;
	mov.u32 	%r1115, %r1101;
	mov.u32 	%r1116, %r1102;
	mov.u32 	%r1117, %r1516;
	mov.u32 	%r1118, %r1103;
	mov.u32 	%r1119, %r1104;
	mov.u32 	%r1120, %r1105;
	mov.u32 	%r1121, %r1106;
	@%p122 bra 	$L__BB10_146;
	setp.leu.f32 	%p123, %f1194, %f1606;
	mov.f32 	%f1198, %f1184;
	mov.f32 	%f1199, %f1185;
	mov.f32 	%f1200, %f1186;
	mov.f32 	%f1201, %f1187;
	mov.f32 	%f1202, %f1188;
	mov.f32 	%f1203, %f1189;
	mov.f32 	%f1204, %f1190;
	mov.f32 	%f1205, %f1191;
	mov.f32 	%f1206, %f1192;
	mov.f32 	%f1207, %f1193;
	mov.f32 	%f1208, %f1606;
	mov.f32 	%f1209, %f1194;
	mov.f32 	%f1210, %f1195;
	mov.f32 	%f1211, %f1196;
	mov.u32 	%r1108, %r1094;
	mov.u32 	%r1109, %r1095;
	mov.u32 	%r1110, %r1096;
	mov.u32 	%r1111, %r1097;
	mov.u32 	%r1112, %r1098;
	mov.u32 	%r1113, %r1099;
	mov.u32 	%r1114, %r1100;
	mov.u32 	%r1115, %r1101;
	mov.u32 	%r1116, %r1102;
	mov.u32 	%r1117, %r1103;
	mov.u32 	%r1118, %r1516;
	mov.u32 	%r1119, %r1104;
	mov.u32 	%r1120, %r1105;
	mov.u32 	%r1121, %r1106;
	@%p123 bra 	$L__BB10_146;
	setp.leu.f32 	%p124, %f1195, %f1606;
	mov.f32 	%f1198, %f1184;
	mov.f32 	%f1199, %f1185;
	mov.f32 	%f1200, %f1186;
	mov.f32 	%f1201, %f1187;
	mov.f32 	%f1202, %f1188;
	mov.f32 	%f1203, %f1189;
	mov.f32 	%f1204, %f1190;
	mov.f32 	%f1205, %f1191;
	mov.f32 	%f1206, %f1192;
	mov.f32 	%f1207, %f1193;
	mov.f32 	%f1208, %f1194;
	mov.f32 	%f1209, %f1606;
	mov.f32 	%f1210, %f1195;
	mov.f32 	%f1211, %f1196;
	mov.u32 	%r1108, %r1094;
	mov.u32 	%r1109, %r1095;
	mov.u32 	%r1110, %r1096;
	mov.u32 	%r1111, %r1097;
	mov.u32 	%r1112, %r1098;
	mov.u32 	%r1113, %r1099;
	mov.u32 	%r1114, %r1100;
	mov.u32 	%r1115, %r1101;
	mov.u32 	%r1116, %r1102;
	mov.u32 	%r1117, %r1103;
	mov.u32 	%r1118, %r1104;
	mov.u32 	%r1119, %r1516;
	mov.u32 	%r1120, %r1105;
	mov.u32 	%r1121, %r1106;
	@%p124 bra 	$L__BB10_146;
	setp.leu.f32 	%p125, %f1196, %f1606;
	mov.f32 	%f1198, %f1184;
	mov.f32 	%f1199, %f1185;
	mov.f32 	%f1200, %f1186;
	mov.f32 	%f1201, %f1187;
	mov.f32 	%f1202, %f1188;
	mov.f32 	%f1203, %f1189;
	mov.f32 	%f1204, %f1190;
	mov.f32 	%f1205, %f1191;
	mov.f32 	%f1206, %f1192;
	mov.f32 	%f1207, %f1193;
	mov.f32 	%f1208, %f1194;
	mov.f32 	%f1209, %f1195;
	mov.f32 	%f1210, %f1606;
	mov.f32 	%f1211, %f1196;
	mov.u32 	%r1108, %r1094;
	mov.u32 	%r1109, %r1095;
	mov.u32 	%r1110, %r1096;
	mov.u32 	%r1111, %r1097;
	mov.u32 	%r1112, %r1098;
	mov.u32 	%r1113, %r1099;
	mov.u32 	%r1114, %r1100;
	mov.u32 	%r1115, %r1101;
	mov.u32 	%r1116, %r1102;
	mov.u32 	%r1117, %r1103;
	mov.u32 	%r1118, %r1104;
	mov.u32 	%r1119, %r1105;
	mov.u32 	%r1120, %r1516;
	mov.u32 	%r1121, %r1106;
	@%p125 bra 	$L__BB10_146;
	setp.leu.f32 	%p126, %f1620, %f1606;
	mov.f32 	%f1198, %f1184;
	mov.f32 	%f1199, %f1185;
	mov.f32 	%f1200, %f1186;
	mov.f32 	%f1201, %f1187;
	mov.f32 	%f1202, %f1188;
	mov.f32 	%f1203, %f1189;
	mov.f32 	%f1204, %f1190;
	mov.f32 	%f1205, %f1191;
	mov.f32 	%f1206, %f1192;
	mov.f32 	%f1207, %f1193;
	mov.f32 	%f1208, %f1194;
	mov.f32 	%f1209, %f1195;
	mov.f32 	%f1210, %f1196;
	mov.f32 	%f1211, %f1606;
	mov.u32 	%r1108, %r1094;
	mov.u32 	%r1109, %r1095;
	mov.u32 	%r1110, %r1096;
	mov.u32 	%r1111, %r1097;
	mov.u32 	%r1112, %r1098;
	mov.u32 	%r1113, %r1099;
	mov.u32 	%r1114, %r1100;
	mov.u32 	%r1115, %r1101;
	mov.u32 	%r1116, %r1102;
	mov.u32 	%r1117, %r1103;
	mov.u32 	%r1118, %r1104;
	mov.u32 	%r1119, %r1105;
	mov.u32 	%r1120, %r1106;
	mov.u32 	%r1121, %r1516;
	@%p126 bra 	$L__BB10_146;
	mov.f32 	%f1198, %f1184;
	mov.f32 	%f1199, %f1185;
	mov.f32 	%f1200, %f1186;
	mov.f32 	%f1201, %f1187;
	mov.f32 	%f1202, %f1188;
	mov.f32 	%f1203, %f1189;
	mov.f32 	%f1204, %f1190;
	mov.f32 	%f1205, %f1191;
	mov.f32 	%f1206, %f1192;
	mov.f32 	%f1207, %f1193;
	mov.f32 	%f1208, %f1194;
	mov.f32 	%f1209, %f1195;
	mov.f32 	%f1210, %f1196;
	mov.f32 	%f1211, %f1620;
	mov.f32 	%f1620, %f1606;
	mov.u32 	%r1108, %r1094;
	mov.u32 	%r1109, %r1095;
	mov.u32 	%r1110, %r1096;
	mov.u32 	%r1111, %r1097;
	mov.u32 	%r1112, %r1098;
	mov.u32 	%r1113, %r1099;
	mov.u32 	%r1114, %r1100;
	mov.u32 	%r1115, %r1101;
	mov.u32 	%r1116, %r1102;
	mov.u32 	%r1117, %r1103;
	mov.u32 	%r1118, %r1104;
	mov.u32 	%r1119, %r1105;
	mov.u32 	%r1120, %r1106;
	mov.u32 	%r1121, %r1530;
	mov.u32 	%r1530, %r1516;
$L__BB10_146:
	setp.leu.f32 	%p127, %f1198, %f1605;
	mov.f32 	%f1213, %f1605;
	mov.f32 	%f1214, %f1198;
	mov.f32 	%f1215, %f1199;
	mov.f32 	%f1216, %f1200;
	mov.f32 	%f1217, %f1201;
	mov.f32 	%f1218, %f1202;
	mov.f32 	%f1219, %f1203;
	mov.f32 	%f1220, %f1204;
	mov.f32 	%f1221, %f1205;
	mov.f32 	%f1222, %f1206;
	mov.f32 	%f1223, %f1207;
	mov.f32 	%f1224, %f1208;
	mov.f32 	%f1225, %f1209;
	mov.f32 	%f1226, %f1210;
	mov.f32 	%f1227, %f1211;
	mov.u32 	%r1123, %r1515;
	mov.u32 	%r1124, %r1108;
	mov.u32 	%r1125, %r1109;
	mov.u32 	%r1126, %r1110;
	mov.u32 	%r1127, %r1111;
	mov.u32 	%r1128, %r1112;
	mov.u32 	%r1129, %r1113;
	mov.u32 	%r1130, %r1114;
	mov.u32 	%r1131, %r1115;
	mov.u32 	%r1132, %r1116;
	mov.u32 	%r1133, %r1117;
	mov.u32 	%r1134, %r1118;
	mov.u32 	%r1135, %r1119;
	mov.u32 	%r1136, %r1120;
	mov.u32 	%r1137, %r1121;
	@%p127 bra 	$L__BB10_162;
	setp.leu.f32 	%p128, %f1199, %f1605;
	mov.f32 	%f1213, %f1198;
	mov.f32 	%f1214, %f1605;
	mov.f32 	%f1215, %f1199;
	mov.f32 	%f1216, %f1200;
	mov.f32 	%f1217, %f1201;
	mov.f32 	%f1218, %f1202;
	mov.f32 	%f1219, %f1203;
	mov.f32 	%f1220, %f1204;
	mov.f32 	%f1221, %f1205;
	mov.f32 	%f1222, %f1206;
	mov.f32 	%f1223, %f1207;
	mov.f32 	%f1224, %f1208;
	mov.f32 	%f1225, %f1209;
	mov.f32 	%f1226, %f1210;
	mov.f32 	%f1227, %f1211;
	mov.u32 	%r1123, %r1108;
	mov.u32 	%r1124, %r1515;
	mov.u32 	%r1125, %r1109;
	mov.u32 	%r1126, %r1110;
	mov.u32 	%r1127, %r1111;
	mov.u32 	%r1128, %r1112;
	mov.u32 	%r1129, %r1113;
	mov.u32 	%r1130, %r1114;
	mov.u32 	%r1131, %r1115;
	mov.u32 	%r1132, %r1116;
	mov.u32 	%r1133, %r1117;
	mov.u32 	%r1134, %r1118;
	mov.u32 	%r1135, %r1119;
	mov.u32 	%r1136, %r1120;
	mov.u32 	%r1137, %r1121;
	@%p128 bra 	$L__BB10_162;
	setp.leu.f32 	%p129, %f1200, %f1605;
	mov.f32 	%f1213, %f1198;
	mov.f32 	%f1214, %f1199;
	mov.f32 	%f1215, %f1605;
	mov.f32 	%f1216, %f1200;
	mov.f32 	%f1217, %f1201;
	mov.f32 	%f1218, %f1202;
	mov.f32 	%f1219, %f1203;
	mov.f32 	%f1220, %f1204;
	mov.f32 	%f1221, %f1205;
	mov.f32 	%f1222, %f1206;
	mov.f32 	%f1223, %f1207;
	mov.f32 	%f1224, %f1208;
	mov.f32 	%f1225, %f1209;
	mov.f32 	%f1226, %f1210;
	mov.f32 	%f1227, %f1211;
	mov.u32 	%r1123, %r1108;
	mov.u32 	%r1124, %r1109;
	mov.u32 	%r1125, %r1515;
	mov.u32 	%r1126, %r1110;
	mov.u32 	%r1127, %r1111;
	mov.u32 	%r1128, %r1112;
	mov.u32 	%r1129, %r1113;
	mov.u32 	%r1130, %r1114;
	mov.u32 	%r1131, %r1115;
	mov.u32 	%r1132, %r1116;
	mov.u32 	%r1133, %r1117;
	mov.u32 	%r1134, %r1118;
	mov.u32 	%r1135, %r1119;
	mov.u32 	%r1136, %r1120;
	mov.u32 	%r1137, %r1121;
	@%p129 bra 	$L__BB10_162;
	setp.leu.f32 	%p130, %f1201, %f1605;
	mov.f32 	%f1213, %f1198;
	mov.f32 	%f1214, %f1199;
	mov.f32 	%f1215, %f1200;
	mov.f32 	%f1216, %f1605;
	mov.f32 	%f1217, %f1201;
	mov.f32 	%f1218, %f1202;
	mov.f32 	%f1219, %f1203;
	mov.f32 	%f1220, %f1204;
	mov.f32 	%f1221, %f1205;
	mov.f32 	%f1222, %f1206;
	mov.f32 	%f1223, %f1207;
	mov.f32 	%f1224, %f1208;
	mov.f32 	%f1225, %f1209;
	mov.f32 	%f1226, %f1210;
	mov.f32 	%f1227, %f1211;
	mov.u32 	%r1123, %r1108;
	mov.u32 	%r1124, %r1109;
	mov.u32 	%r1125, %r1110;
	mov.u32 	%r1126, %r1515;
	mov.u32 	%r1127, %r1111;
	mov.u32 	%r1128, %r1112;
	mov.u32 	%r1129, %r1113;
	mov.u32 	%r1130, %r1114;
	mov.u32 	%r1131, %r1115;
	mov.u32 	%r1132, %r1116;
	mov.u32 	%r1133, %r1117;
	mov.u32 	%r1134, %r1118;
	mov.u32 	%r1135, %r1119;
	mov.u32 	%r1136, %r1120;
	mov.u32 	%r1137, %r1121;
	@%p130 bra 	$L__BB10_162;
	setp.leu.f32 	%p131, %f1202, %f1605;
	mov.f32 	%f1213, %f1198;
	mov.f32 	%f1214, %f1199;
	mov.f32 	%f1215, %f1200;
	mov.f32 	%f1216, %f1201;
	mov.f32 	%f1217, %f1605;
	mov.f32 	%f1218, %f1202;
	mov.f32 	%f1219, %f1203;
	mov.f32 	%f1220, %f1204;
	mov.f32 	%f1221, %f1205;
	mov.f32 	%f1222, %f1206;
	mov.f32 	%f1223, %f1207;
	mov.f32 	%f1224, %f1208;
	mov.f32 	%f1225, %f1209;
	mov.f32 	%f1226, %f1210;
	mov.f32 	%f1227, %f1211;
	mov.u32 	%r1123, %r1108;
	mov.u32 	%r1124, %r1109;
	mov.u32 	%r1125, %r1110;
	mov.u32 	%r1126, %r1111;
	mov.u32 	%r1127, %r1515;
	mov.u32 	%r1128, %r1112;
	mov.u32 	%r1129, %r1113;
	mov.u32 	%r1130, %r1114;
	mov.u32 	%r1131, %r1115;
	mov.u32 	%r1132, %r1116;
	mov.u32 	%r1133, %r1117;
	mov.u32 	%r1134, %r1118;
	mov.u32 	%r1135, %r1119;
	mov.u32 	%r1136, %r1120;
	mov.u32 	%r1137, %r1121;
	@%p131 bra 	$L__BB10_162;
	setp.leu.f32 	%p132, %f1203, %f1605;
	mov.f32 	%f1213, %f1198;
	mov.f32 	%f1214, %f1199;
	mov.f32 	%f1215, %f1200;
	mov.f32 	%f1216, %f1201;
	mov.f32 	%f1217, %f1202;
	mov.f32 	%f1218, %f1605;
	mov.f32 	%f1219, %f1203;
	mov.f32 	%f1220, %f1204;
	mov.f32 	%f1221, %f1205;
	mov.f32 	%f1222, %f1206;
	mov.f32 	%f1223, %f1207;
	mov.f32 	%f1224, %f1208;
	mov.f32 	%f1225, %f1209;
	mov.f32 	%f1226, %f1210;
	mov.f32 	%f1227, %f1211;
	mov.u32 	%r1123, %r1108;
	mov.u32 	%r1124, %r1109;
	mov.u32 	%r1125, %r1110;
	mov.u32 	%r1126, %r1111;
	mov.u32 	%r1127, %r1112;
	mov.u32 	%r1128, %r1515;
	mov.u32 	%r1129, %r1113;
	mov.u32 	%r1130, %r1114;
	mov.u32 	%r1131, %r1115;
	mov.u32 	%r1132, %r1116;
	mov.u32 	%r1133, %r1117;
	mov.u32 	%r1134, %r1118;
	mov.u32 	%r1135, %r1119;
	mov.u32 	%r1136, %r1120;
	mov.u32 	%r1137, %r1121;
	@%p132 bra 	$L__BB10_162;
	setp.leu.f32 	%p133, %f1204, %f1605;
	mov.f32 	%f1213, %f1198;
	mov.f32 	%f1214, %f1199;
	mov.f32 	%f1215, %f1200;
	mov.f32 	%f1216, %f1201;
	mov.f32 	%f1217, %f1202;
	mov.f32 	%f1218, %f1203;
	mov.f32 	%f1219, %f1605;
	mov.f32 	%f1220, %f1204;
	mov.f32 	%f1221, %f1205;
	mov.f32 	%f1222, %f1206;
	mov.f32 	%f1223, %f1207;
	mov.f32 	%f1224, %f1208;
	mov.f32 	%f1225, %f1209;
	mov.f32 	%f1226, %f1210;
	mov.f32 	%f1227, %f1211;
	mov.u32 	%r1123, %r1108;
	mov.u32 	%r1124, %r1109;
	mov.u32 	%r1125, %r1110;
	mov.u32 	%r1126, %r1111;
	mov.u32 	%r1127, %r1112;
	mov.u32 	%r1128, %r1113;
	mov.u32 	%r1129, %r1515;
	mov.u32 	%r1130, %r1114;
	mov.u32 	%r1131, %r1115;
	mov.u32 	%r1132, %r1116;
	mov.u32 	%r1133, %r1117;
	mov.u32 	%r1134, %r1118;
	mov.u32 	%r1135, %r1119;
	mov.u32 	%r1136, %r1120;
	mov.u32 	%r1137, %r1121;
	@%p133 bra 	$L__BB10_162;
	setp.leu.f32 	%p134, %f1205, %f1605;
	mov.f32 	%f1213, %f1198;
	mov.f32 	%f1214, %f1199;
	mov.f32 	%f1215, %f1200;
	mov.f32 	%f1216, %f1201;
	mov.f32 	%f1217, %f1202;
	mov.f32 	%f1218, %f1203;
	mov.f32 	%f1219, %f1204;
	mov.f32 	%f1220, %f1605;
	mov.f32 	%f1221, %f1205;
	mov.f32 	%f1222, %f1206;
	mov.f32 	%f1223, %f1207;
	mov.f32 	%f1224, %f1208;
	mov.f32 	%f1225, %f1209;
	mov.f32 	%f1226, %f1210;
	mov.f32 	%f1227, %f1211;
	mov.u32 	%r1123, %r1108;
	mov.u32 	%r1124, %r1109;
	mov.u32 	%r1125, %r1110;
	mov.u32 	%r1126, %r1111;
	mov.u32 	%r1127, %r1112;
	mov.u32 	%r1128, %r1113;
	mov.u32 	%r1129, %r1114;
	mov.u32 	%r1130, %r1515;
	mov.u32 	%r1131, %r1115;
	mov.u32 	%r1132, %r1116;
	mov.u32 	%r1133, %r1117;
	mov.u32 	%r1134, %r1118;
	mov.u32 	%r1135, %r1119;
	mov.u32 	%r1136, %r1120;
	mov.u32 	%r1137, %r1121;
	@%p134 bra 	$L__BB10_162;
	setp.leu.f32 	%p135, %f1206, %f1605;
	mov.f32 	%f1213, %f1198;
	mov.f32 	%f1214, %f1199;
	mov.f32 	%f1215, %f1200;
	mov.f32 	%f1216, %f1201;
	mov.f32 	%f1217, %f1202;
	mov.f32 	%f1218, %f1203;
	mov.f32 	%f1219, %f1204;
	mov.f32 	%f1220, %f1205;
	mov.f32 	%f1221, %f1605;
	mov.f32 	%f1222, %f1206;
	mov.f32 	%f1223, %f1207;
	mov.f32 	%f1224, %f1208;
	mov.f32 	%f1225, %f1209;
	mov.f32 	%f1226, %f1210;
	mov.f32 	%f1227, %f1211;
	mov.u32 	%r1123, %r1108;
	mov.u32 	%r1124, %r1109;
	mov.u32 	%r1125, %r1110;
	mov.u32 	%r1126, %r1111;
	mov.u32 	%r1127, %r1112;
	mov.u32 	%r1128, %r1113;
	mov.u32 	%r1129, %r1114;
	mov.u32 	%r1130, %r1115;
	mov.u32 	%r1131, %r1515;
	mov.u32 	%r1132, %r1116;
	mov.u32 	%r1133, %r1117;
	mov.u32 	%r1134, %r1118;
	mov.u32 	%r1135, %r1119;
	mov.u32 	%r1136, %r1120;
	mov.u32 	%r1137, %r1121;
	@%p135 bra 	$L__BB10_162;
	setp.leu.f32 	%p136, %f1207, %f1605;
	mov.f32 	%f1213, %f1198;
	mov.f32 	%f1214, %f1199;
	mov.f32 	%f1215, %f1200;
	mov.f32 	%f1216, %f1201;
	mov.f32 	%f1217, %f1202;
	mov.f32 	%f1218, %f1203;
	mov.f32 	%f1219, %f1204;
	mov.f32 	%f1220, %f1205;
	mov.f32 	%f1221, %f1206;
	mov.f32 	%f1222, %f1605;
	mov.f32 	%f1223, %f1207;
	mov.f32 	%f1224, %f1208;
	mov.f32 	%f1225, %f1209;
	mov.f32 	%f1226, %f1210;
	mov.f32 	%f1227, %f1211;
	mov.u32 	%r1123, %r1108;
	mov.u32 	%r1124, %r1109;
	mov.u32 	%r1125, %r1110;
	mov.u32 	%r1126, %r1111;
	mov.u32 	%r1127, %r1112;
	mov.u32 	%r1128, %r1113;
	mov.u32 	%r1129, %r1114;
	mov.u32 	%r1130, %r1115;
	mov.u32 	%r1131, %r1116;
	mov.u32 	%r1132, %r1515;
	mov.u32 	%r1133, %r1117;
	mov.u32 	%r1134, %r1118;
	mov.u32 	%r1135, %r1119;
	mov.u32 	%r1136, %r1120;
	mov.u32 	%r1137, %r1121;
	@%p136 bra 	$L__BB10_162;
	setp.leu.f32 	%p137, %f1208, %f1605;
	mov.f32 	%f1213, %f1198;
	mov.f32 	%f1214, %f1199;
	mov.f32 	%f1215, %f1200;
	mov.f32 	%f1216, %f1201;
	mov.f32 	%f1217, %f1202;
	mov.f32 	%f1218, %f1203;
	mov.f32 	%f1219, %f1204;
	mov.f32 	%f1220, %f1205;
	mov.f32 	%f1221, %f1206;
	mov.f32 	%f1222, %f1207;
	mov.f32 	%f1223, %f1605;
	mov.f32 	%f1224, %f1208;
	mov.f32 	%f1225, %f1209;
	mov.f32 	%f1226, %f1210;
	mov.f32 	%f1227, %f1211;
	mov.u32 	%r1123, %r1108;
	mov.u32 	%r1124, %r1109;
	mov.u32 	%r1125, %r1110;
	mov.u32 	%r1126, %r1111;
	mov.u32 	%r1127, %r1112;
	mov.u32 	%r1128, %r1113;
	mov.u32 	%r1129, %r1114;
	mov.u32 	%r1130, %r1115;
	mov.u32 	%r1131, %r1116;
	mov.u32 	%r1132, %r1117;
	mov.u32 	%r1133, %r1515;
	mov.u32 	%r1134, %r1118;
	mov.u32 	%r1135, %r1119;
	mov.u32 	%r1136, %r1120;
	mov.u32 	%r1137, %r1121;
	@%p137 bra 	$L__BB10_162;
	setp.leu.f32 	%p138, %f1209, %f1605;
	mov.f32 	%f1213, %f1198;
	mov.f32 	%f1214, %f1199;
	mov.f32 	%f1215, %f1200;
	mov.f32 	%f1216, %f1201;
	mov.f32 	%f1217, %f1202;
	mov.f32 	%f1218, %f1203;
	mov.f32 	%f1219, %f1204;
	mov.f32 	%f1220, %f1205;
	mov.f32 	%f1221, %f1206;
	mov.f32 	%f1222, %f1207;
	mov.f32 	%f1223, %f1208;
	mov.f32 	%f1224, %f1605;
	mov.f32 	%f1225, %f1209;
	mov.f32 	%f1226, %f1210;
	mov.f32 	%f1227, %f1211;
	mov.u32 	%r1123, %r1108;
	mov.u32 	%r1124, %r1109;
	mov.u32 	%r1125, %r1110;
	mov.u32 	%r1126, %r1111;
	mov.u32 	%r1127, %r1112;
	mov.u32 	%r1128, %r1113;
	mov.u32 	%r1129, %r1114;
	mov.u32 	%r1130, %r1115;
	mov.u32 	%r1131, %r1116;
	mov.u32 	%r1132, %r1117;
	mov.u32 	%r1133, %r1118;
	mov.u32 	%r1134, %r1515;
	mov.u32 	%r1135, %r1119;
	mov.u32 	%r1136, %r1120;
	mov.u32 	%r1137, %r1121;
	@%p138 bra 	$L__BB10_162;
	setp.leu.f32 	%p139, %f1210, %f1605;
	mov.f32 	%f1213, %f1198;
	mov.f32 	%f1214, %f1199;
	mov.f32 	%f1215, %f1200;
	mov.f32 	%f1216, %f1201;
	mov.f32 	%f1217, %f1202;
	mov.f32 	%f1218, %f1203;
	mov.f32 	%f1219, %f1204;
	mov.f32 	%f1220, %f1205;
	mov.f32 	%f1221, %f1206;
	mov.f32 	%f1222, %f1207;
	mov.f32 	%f1223, %f1208;
	mov.f32 	%f1224, %f1209;
	mov.f32 	%f1225, %f1605;
	mov.f32 	%f1226, %f1210;
	mov.f32 	%f1227, %f1211;
	mov.u32 	%r1123, %r1108;
	mov.u32 	%r1124, %r1109;
	mov.u32 	%r1125, %r1110;
	mov.u32 	%r1126, %r1111;
	mov.u32 	%r1127, %r1112;
	mov.u32 	%r1128, %r1113;
	mov.u32 	%r1129, %r1114;
	mov.u32 	%r1130, %r1115;
	mov.u32 	%r1131, %r1116;
	mov.u32 	%r1132, %r1117;
	mov.u32 	%r1133, %r1118;
	mov.u32 	%r1134, %r1119;
	mov.u32 	%r1135, %r1515;
	mov.u32 	%r1136, %r1120;
	mov.u32 	%r1137, %r1121;
	@%p139 bra 	$L__BB10_162;
	setp.leu.f32 	%p140, %f1211, %f1605;
	mov.f32 	%f1213, %f1198;
	mov.f32 	%f1214, %f1199;
	mov.f32 	%f1215, %f1200;
	mov.f32 	%f1216, %f1201;
	mov.f32 	%f1217, %f1202;
	mov.f32 	%f1218, %f1203;
	mov.f32 	%f1219, %f1204;
	mov.f32 	%f1220, %f1205;
	mov.f32 	%f1221, %f1206;
	mov.f32 	%f1222, %f1207;
	mov.f32 	%f1223, %f1208;
	mov.f32 	%f1224, %f1209;
	mov.f32 	%f1225, %f1210;
	mov.f32 	%f1226, %f1605;
	mov.f32 	%f1227, %f1211;
	mov.u32 	%r1123, %r1108;
	mov.u32 	%r1124, %r1109;
	mov.u32 	%r1125, %r1110;
	mov.u32 	%r1126, %r1111;
	mov.u32 	%r1127, %r1112;
	mov.u32 	%r1128, %r1113;
	mov.u32 	%r1129, %r1114;
	mov.u32 	%r1130, %r1115;
	mov.u32 	%r1131, %r1116;
	mov.u32 	%r1132, %r1117;
	mov.u32 	%r1133, %r1118;
	mov.u32 	%r1134, %r1119;
	mov.u32 	%r1135, %r1120;
	mov.u32 	%r1136, %r1515;
	mov.u32 	%r1137, %r1121;
	@%p140 bra 	$L__BB10_162;
	setp.leu.f32 	%p141, %f1620, %f1605;
	mov.f32 	%f1213, %f1198;
	mov.f32 	%f1214, %f1199;
	mov.f32 	%f1215, %f1200;
	mov.f32 	%f1216, %f1201;
	mov.f32 	%f1217, %f1202;
	mov.f32 	%f1218, %f1203;
	mov.f32 	%f1219, %f1204;
	mov.f32 	%f1220, %f1205;
	mov.f32 	%f1221, %f1206;
	mov.f32 	%f1222, %f1207;
	mov.f32 	%f1223, %f1208;
	mov.f32 	%f1224, %f1209;
	mov.f32 	%f1225, %f1210;
	mov.f32 	%f1226, %f1211;
	mov.f32 	%f1227, %f1605;
	mov.u32 	%r1123, %r1108;
	mov.u32 	%r1124, %r1109;
	mov.u32 	%r1125, %r1110;
	mov.u32 	%r1126, %r1111;
	mov.u32 	%r1127, %r1112;
	mov.u32 	%r1128, %r1113;
	mov.u32 	%r1129, %r1114;
	mov.u32 	%r1130, %r1115;
	mov.u32 	%r1131, %r1116;
	mov.u32 	%r1132, %r1117;
	mov.u32 	%r1133, %r1118;
	mov.u32 	%r1134, %r1119;
	mov.u32 	%r1135, %r1120;
	mov.u32 	%r1136, %r1121;
	mov.u32 	%r1137, %r1515;
	@%p141 bra 	$L__BB10_162;
	mov.f32 	%f1213, %f1198;
	mov.f32 	%f1214, %f1199;
	mov.f32 	%f1215, %f1200;
	mov.f32 	%f1216, %f1201;
	mov.f32 	%f1217, %f1202;
	mov.f32 	%f1218, %f1203;
	mov.f32 	%f1219, %f1204;
	mov.f32 	%f1220, %f1205;
	mov.f32 	%f1221, %f1206;
	mov.f32 	%f1222, %f1207;
	mov.f32 	%f1223, %f1208;
	mov.f32 	%f1224, %f1209;
	mov.f32 	%f1225, %f1210;
	mov.f32 	%f1226, %f1211;
	mov.f32 	%f1227, %f1620;
	mov.f32 	%f1620, %f1605;
	mov.u32 	%r1123, %r1108;
	mov.u32 	%r1124, %r1109;
	mov.u32 	%r1125, %r1110;
	mov.u32 	%r1126, %r1111;
	mov.u32 	%r1127, %r1112;
	mov.u32 	%r1128, %r1113;
	mov.u32 	%r1129, %r1114;
	mov.u32 	%r1130, %r1115;
	mov.u32 	%r1131, %r1116;
	mov.u32 	%r1132, %r1117;
	mov.u32 	%r1133, %r1118;
	mov.u32 	%r1134, %r1119;
	mov.u32 	%r1135, %r1120;
	mov.u32 	%r1136, %r1121;
	mov.u32 	%r1137, %r1530;
	mov.u32 	%r1530, %r1515;
$L__BB10_162:
	setp.leu.f32 	%p142, %f1213, %f1604;
	mov.f32 	%f1229, %f1604;
	mov.f32 	%f1230, %f1213;
	mov.f32 	%f1231, %f1214;
	mov.f32 	%f1232, %f1215;
	mov.f32 	%f1233, %f1216;
	mov.f32 	%f1234, %f1217;
	mov.f32 	%f1235, %f1218;
	mov.f32 	%f1236, %f1219;
	mov.f32 	%f1237, %f1220;
	mov.f32 	%f1238, %f1221;
	mov.f32 	%f1239, %f1222;
	mov.f32 	%f1240, %f1223;
	mov.f32 	%f1241, %f1224;
	mov.f32 	%f1242, %f1225;
	mov.f32 	%f1243, %f1226;
	mov.f32 	%f1244, %f1227;
	mov.u32 	%r1139, %r1514;
	mov.u32 	%r1140, %r1123;
	mov.u32 	%r1141, %r1124;
	mov.u32 	%r1142, %r1125;
	mov.u32 	%r1143, %r1126;
	mov.u32 	%r1144, %r1127;
	mov.u32 	%r1145, %r1128;
	mov.u32 	%r1146, %r1129;
	mov.u32 	%r1147, %r1130;
	mov.u32 	%r1148, %r1131;
	mov.u32 	%r1149, %r1132;
	mov.u32 	%r1150, %r1133;
	mov.u32 	%r1151, %r1134;
	mov.u32 	%r1152, %r1135;
	mov.u32 	%r1153, %r1136;
	mov.u32 	%r1154, %r1137;
	@%p142 bra 	$L__BB10_179;
	setp.leu.f32 	%p143, %f1214, %f1604;
	mov.f32 	%f1229, %f1213;
	mov.f32 	%f1230, %f1604;
	mov.f32 	%f1231, %f1214;
	mov.f32 	%f1232, %f1215;
	mov.f32 	%f1233, %f1216;
	mov.f32 	%f1234, %f1217;
	mov.f32 	%f1235, %f1218;
	mov.f32 	%f1236, %f1219;
	mov.f32 	%f1237, %f1220;
	mov.f32 	%f1238, %f1221;
	mov.f32 	%f1239, %f1222;
	mov.f32 	%f1240, %f1223;
	mov.f32 	%f1241, %f1224;
	mov.f32 	%f1242, %f1225;
	mov.f32 	%f1243, %f1226;
	mov.f32 	%f1244, %f1227;
	mov.u32 	%r1139, %r1123;
	mov.u32 	%r1140, %r1514;
	mov.u32 	%r1141, %r1124;
	mov.u32 	%r1142, %r1125;
	mov.u32 	%r1143, %r1126;
	mov.u32 	%r1144, %r1127;
	mov.u32 	%r1145, %r1128;
	mov.u32 	%r1146, %r1129;
	mov.u32 	%r1147, %r1130;
	mov.u32 	%r1148, %r1131;
	mov.u32 	%r1149, %r1132;
	mov.u32 	%r1150, %r1133;
	mov.u32 	%r1151, %r1134;
	mov.u32 	%r1152, %r1135;
	mov.u32 	%r1153, %r1136;
	mov.u32 	%r1154, %r1137;
	@%p143 bra 	$L__BB10_179;
	setp.leu.f32 	%p144, %f1215, %f1604;
	mov.f32 	%f1229, %f1213;
	mov.f32 	%f1230, %f1214;
	mov.f32 	%f1231, %f1604;
	mov.f32 	%f1232, %f1215;
	mov.f32 	%f1233, %f1216;
	mov.f32 	%f1234, %f1217;
	mov.f32 	%f1235, %f1218;
	mov.f32 	%f1236, %f1219;
	mov.f32 	%f1237, %f1220;
	mov.f32 	%f1238, %f1221;
	mov.f32 	%f1239, %f1222;
	mov.f32 	%f1240, %f1223;
	mov.f32 	%f1241, %f1224;
	mov.f32 	%f1242, %f1225;
	mov.f32 	%f1243, %f1226;
	mov.f32 	%f1244, %f1227;
	mov.u32 	%r1139, %r1123;
	mov.u32 	%r1140, %r1124;
	mov.u32 	%r1141, %r1514;
	mov.u32 	%r1142, %r1125;
	mov.u32 	%r1143, %r1126;
	mov.u32 	%r1144, %r1127;
	mov.u32 	%r1145, %r1128;
	mov.u32 	%r1146, %r1129;
	mov.u32 	%r1147, %r1130;
	mov.u32 	%r1148, %r1131;
	mov.u32 	%r1149, %r1132;
	mov.u32 	%r1150, %r1133;
	mov.u32 	%r1151, %r1134;
	mov.u32 	%r1152, %r1135;
	mov.u32 	%r1153, %r1136;
	mov.u32 	%r1154, %r1137;
	@%p144 bra 	$L__BB10_179;
	setp.leu.f32 	%p145, %f1216, %f1604;
	mov.f32 	%f1229, %f1213;
	mov.f32 	%f1230, %f1214;
	mov.f32 	%f1231, %f1215;
	mov.f32 	%f1232, %f1604;
	mov.f32 	%f1233, %f1216;
	mov.f32 	%f1234, %f1217;
	mov.f32 	%f1235, %f1218;
	mov.f32 	%f1236, %f1219;
	mov.f32 	%f1237, %f1220;
	mov.f32 	%f1238, %f1221;
	mov.f32 	%f1239, %f1222;
	mov.f32 	%f1240, %f1223;
	mov.f32 	%f1241, %f1224;
	mov.f32 	%f1242, %f1225;
	mov.f32 	%f1243, %f1226;
	mov.f32 	%f1244, %f1227;
	mov.u32 	%r1139, %r1123;
	mov.u32 	%r1140, %r1124;
	mov.u32 	%r1141, %r1125;
	mov.u32 	%r1142, %r1514;
	mov.u32 	%r1143, %r1126;
	mov.u32 	%r1144, %r1127;
	mov.u32 	%r1145, %r1128;
	mov.u32 	%r1146, %r1129;
	mov.u32 	%r1147, %r1130;
	mov.u32 	%r1148, %r1131;
	mov.u32 	%r1149, %r1132;
	mov.u32 	%r1150, %r1133;
	mov.u32 	%r1151, %r1134;
	mov.u32 	%r1152, %r1135;
	mov.u32 	%r1153, %r1136;
	mov.u32 	%r1154, %r1137;
	@%p145 bra 	$L__BB10_179;
	setp.leu.f32 	%p146, %f1217, %f1604;
	mov.f32 	%f1229, %f1213;
	mov.f32 	%f1230, %f1214;
	mov.f32 	%f1231, %f1215;
	mov.f32 	%f1232, %f1216;
	mov.f32 	%f1233, %f1604;
	mov.f32 	%f1234, %f1217;
	mov.f32 	%f1235, %f1218;
	mov.f32 	%f1236, %f1219;
	mov.f32 	%f1237, %f1220;
	mov.f32 	%f1238, %f1221;
	mov.f32 	%f1239, %f1222;
	mov.f32 	%f1240, %f1223;
	mov.f32 	%f1241, %f1224;
	mov.f32 	%f1242, %f1225;
	mov.f32 	%f1243, %f1226;
	mov.f32 	%f1244, %f1227;
	mov.u32 	%r1139, %r1123;
	mov.u32 	%r1140, %r1124;
	mov.u32 	%r1141, %r1125;
	mov.u32 	%r1142, %r1126;
	mov.u32 	%r1143, %r1514;
	mov.u32 	%r1144, %r1127;
	mov.u32 	%r1145, %r1128;
	mov.u32 	%r1146, %r1129;
	mov.u32 	%r1147, %r1130;
	mov.u32 	%r1148, %r1131;
	mov.u32 	%r1149, %r1132;
	mov.u32 	%r1150, %r1133;
	mov.u32 	%r1151, %r1134;
	mov.u32 	%r1152, %r1135;
	mov.u32 	%r1153, %r1136;
	mov.u32 	%r1154, %r1137;
	@%p146 bra 	$L__BB10_179;
	setp.leu.f32 	%p147, %f1218, %f1604;
	mov.f32 	%f1229, %f1213;
	mov.f32 	%f1230, %f1214;
	mov.f32 	%f1231, %f1215;
	mov.f32 	%f1232, %f1216;
	mov.f32 	%f1233, %f1217;
	mov.f32 	%f1234, %f1604;
	mov.f32 	%f1235, %f1218;
	mov.f32 	%f1236, %f1219;
	mov.f32 	%f1237, %f1220;
	mov.f32 	%f1238, %f1221;
	mov.f32 	%f1239, %f1222;
	mov.f32 	%f1240, %f1223;
	mov.f32 	%f1241, %f1224;
	mov.f32 	%f1242, %f1225;
	mov.f32 	%f1243, %f1226;
	mov.f32 	%f1244, %f1227;
	mov.u32 	%r1139, %r1123;
	mov.u32 	%r1140, %r1124;
	mov.u32 	%r1141, %r1125;
	mov.u32 	%r1142, %r1126;
	mov.u32 	%r1143, %r1127;
	mov.u32 	%r1144, %r1514;
	mov.u32 	%r1145, %r1128;
	mov.u32 	%r1146, %r1129;
	mov.u32 	%r1147, %r1130;
	mov.u32 	%r1148, %r1131;
	mov.u32 	%r1149, %r1132;
	mov.u32 	%r1150, %r1133;
	mov.u32 	%r1151, %r1134;
	mov.u32 	%r1152, %r1135;
	mov.u32 	%r1153, %r1136;
	mov.u32 	%r1154, %r1137;
	@%p147 bra 	$L__BB10_179;
	setp.leu.f32 	%p148, %f1219, %f1604;
	mov.f32 	%f1229, %f1213;
	mov.f32 	%f1230, %f1214;
	mov.f32 	%f1231, %f1215;
	mov.f32 	%f1232, %f1216;
	mov.f32 	%f1233, %f1217;
	mov.f32 	%f1234, %f1218;
	mov.f32 	%f1235, %f1604;
	mov.f32 	%f1236, %f1219;
	mov.f32 	%f1237, %f1220;
	mov.f32 	%f1238, %f1221;
	mov.f32 	%f1239, %f1222;
	mov.f32 	%f1240, %f1223;
	mov.f32 	%f1241, %f1224;
	mov.f32 	%f1242, %f1225;
	mov.f32 	%f1243, %f1226;
	mov.f32 	%f1244, %f1227;
	mov.u32 	%r1139, %r1123;
	mov.u32 	%r1140, %r1124;
	mov.u32 	%r1141, %r1125;
	mov.u32 	%r1142, %r1126;
	mov.u32 	%r1143, %r1127;
	mov.u32 	%r1144, %r1128;
	mov.u32 	%r1145, %r1514;
	mov.u32 	%r1146, %r1129;
	mov.u32 	%r1147, %r1130;
	mov.u32 	%r1148, %r1131;
	mov.u32 	%r1149, %r1132;
	mov.u32 	%r1150, %r1133;
	mov.u32 	%r1151, %r1134;
	mov.u32 	%r1152, %r1135;
	mov.u32 	%r1153, %r1136;
	mov.u32 	%r1154, %r1137;
	@%p148 bra 	$L__BB10_179;
	setp.leu.f32 	%p149, %f1220, %f1604;
	mov.f32 	%f1229, %f1213;
	mov.f32 	%f1230, %f1214;
	mov.f32 	%f1231, %f1215;
	mov.f32 	%f1232, %f1216;
	mov.f32 	%f1233, %f1217;
	mov.f32 	%f1234, %f1218;
	mov.f32 	%f1235, %f1219;
	mov.f32 	%f1236, %f1604;
	mov.f32 	%f1237, %f1220;
	mov.f32 	%f1238, %f1221;
	mov.f32 	%f1239, %f1222;
	mov.f32 	%f1240, %f1223;
	mov.f32 	%f1241, %f1224;
	mov.f32 	%f1242, %f1225;
	mov.f32 	%f1243, %f1226;
	mov.f32 	%f1244, %f1227;
	mov.u32 	%r1139, %r1123;
	mov.u32 	%r1140, %r1124;
	mov.u32 	%r1141, %r1125;
	mov.u32 	%r1142, %r1126;
	mov.u32 	%r1143, %r1127;
	mov.u32 	%r1144, %r1128;
	mov.u32 	%r1145, %r1129;
	mov.u32 	%r1146, %r1514;
	mov.u32 	%r1147, %r1130;
	mov.u32 	%r1148, %r1131;
	mov.u32 	%r1149, %r1132;
	mov.u32 	%r1150, %r1133;
	mov.u32 	%r1151, %r1134;
	mov.u32 	%r1152, %r1135;
	mov.u32 	%r1153, %r1136;
	mov.u32 	%r1154, %r1137;
	@%p149 bra 	$L__BB10_179;
	setp.leu.f32 	%p150, %f1221, %f1604;
	mov.f32 	%f1229, %f1213;
	mov.f32 	%f1230, %f1214;
	mov.f32 	%f1231, %f1215;
	mov.f32 	%f1232, %f1216;
	mov.f32 	%f1233, %f1217;
	mov.f32 	%f1234, %f1218;
	mov.f32 	%f1235, %f1219;
	mov.f32 	%f1236, %f1220;
	mov.f32 	%f1237, %f1604;
	mov.f32 	%f1238, %f1221;
	mov.f32 	%f1239, %f1222;
	mov.f32 	%f1240, %f1223;
	mov.f32 	%f1241, %f1224;
	mov.f32 	%f1242, %f1225;
	mov.f32 	%f1243, %f1226;
	mov.f32 	%f1244, %f1227;
	mov.u32 	%r1139, %r1123;
	mov.u32 	%r1140, %r1124;
	mov.u32 	%r1141, %r1125;
	mov.u32 	%r1142, %r1126;
	mov.u32 	%r1143, %r1127;
	mov.u32 	%r1144, %r1128;
	mov.u32 	%r1145, %r1129;
	mov.u32 	%r1146, %r1130;
	mov.u32 	%r1147, %r1514;
	mov.u32 	%r1148, %r1131;
	mov.u32 	%r1149, %r1132;
	mov.u32 	%r1150, %r1133;
	mov.u32 	%r1151, %r1134;
	mov.u32 	%r1152, %r1135;
	mov.u32 	%r1153, %r1136;
	mov.u32 	%r1154, %r1137;
	@%p150 bra 	$L__BB10_179;
	setp.leu.f32 	%p151, %f1222, %f1604;
	mov.f32 	%f1229, %f1213;
	mov.f32 	%f1230, %f1214;
	mov.f32 	%f1231, %f1215;
	mov.f32 	%f1232, %f1216;
	mov.f32 	%f1233, %f1217;
	mov.f32 	%f1234, %f1218;
	mov.f32 	%f1235, %f1219;
	mov.f32 	%f1236, %f1220;
	mov.f32 	%f1237, %f1221;
	mov.f32 	%f1238, %f1604;
	mov.f32 	%f1239, %f1222;
	mov.f32 	%f1240, %f1223;
	mov.f32 	%f1241, %f1224;
	mov.f32 	%f1242, %f1225;
	mov.f32 	%f1243, %f1226;
	mov.f32 	%f1244, %f1227;
	mov.u32 	%r1139, %r1123;
	mov.u32 	%r1140, %r1124;
	mov.u32 	%r1141, %r1125;
	mov.u32 	%r1142, %r1126;
	mov.u32 	%r1143, %r1127;
	mov.u32 	%r1144, %r1128;
	mov.u32 	%r1145, %r1129;
	mov.u32 	%r1146, %r1130;
	mov.u32 	%r1147, %r1131;
	mov.u32 	%r1148, %r1514;
	mov.u32 	%r1149, %r1132;
	mov.u32 	%r1150, %r1133;
	mov.u32 	%r1151, %r1134;
	mov.u32 	%r1152, %r1135;
	mov.u32 	%r1153, %r1136;
	mov.u32 	%r1154, %r1137;
	@%p151 bra 	$L__BB10_179;
	setp.leu.f32 	%p152, %f1223, %f1604;
	mov.f32 	%f1229, %f1213;
	mov.f32 	%f1230, %f1214;
	mov.f32 	%f1231, %f1215;
	mov.f32 	%f1232, %f1216;
	mov.f32 	%f1233, %f1217;
	mov.f32 	%f1234, %f1218;
	mov.f32 	%f1235, %f1219;
	mov.f32 	%f1236, %f1220;
	mov.f32 	%f1237, %f1221;
	mov.f32 	%f1238, %f1222;
	mov.f32 	%f1239, %f1604;
	mov.f32 	%f1240, %f1223;
	mov.f32 	%f1241, %f1224;
	mov.f32 	%f1242, %f1225;
	mov.f32 	%f1243, %f1226;
	mov.f32 	%f1244, %f1227;
	mov.u32 	%r1139, %r1123;
	mov.u32 	%r1140, %r1124;
	mov.u32 	%r1141, %r1125;
	mov.u32 	%r1142, %r1126;
	mov.u32 	%r1143, %r1127;
	mov.u32 	%r1144, %r1128;
	mov.u32 	%r1145, %r1129;
	mov.u32 	%r1146, %r1130;
	mov.u32 	%r1147, %r1131;
	mov.u32 	%r1148, %r1132;
	mov.u32 	%r1149, %r1514;
	mov.u32 	%r1150, %r1133;
	mov.u32 	%r1151, %r1134;
	mov.u32 	%r1152, %r1135;
	mov.u32 	%r1153, %r1136;
	mov.u32 	%r1154, %r1137;
	@%p152 bra 	$L__BB10_179;
	setp.leu.f32 	%p153, %f1224, %f1604;
	mov.f32 	%f1229, %f1213;
	mov.f32 	%f1230, %f1214;
	mov.f32 	%f1231, %f1215;
	mov.f32 	%f1232, %f1216;
	mov.f32 	%f1233, %f1217;
	mov.f32 	%f1234, %f1218;
	mov.f32 	%f1235, %f1219;
	mov.f32 	%f1236, %f1220;
	mov.f32 	%f1237, %f1221;
	mov.f32 	%f1238, %f1222;
	mov.f32 	%f1239, %f1223;
	mov.f32 	%f1240, %f1604;
	mov.f32 	%f1241, %f1224;
	mov.f32 	%f1242, %f1225;
	mov.f32 	%f1243, %f1226;
	mov.f32 	%f1244, %f1227;
	mov.u32 	%r1139, %r1123;
	mov.u32 	%r1140, %r1124;
	mov.u32 	%r1141, %r1125;
	mov.u32 	%r1142, %r1126;
	mov.u32 	%r1143, %r1127;
	mov.u32 	%r1144, %r1128;
	mov.u32 	%r1145, %r1129;
	mov.u32 	%r1146, %r1130;
	mov.u32 	%r1147, %r1131;
	mov.u32 	%r1148, %r1132;
	mov.u32 	%r1149, %r1133;
	mov.u32 	%r1150, %r1514;
	mov.u32 	%r1151, %r1134;
	mov.u32 	%r1152, %r1135;
	mov.u32 	%r1153, %r1136;
	mov.u32 	%r1154, %r1137;
	@%p153 bra 	$L__BB10_179;
	setp.leu.f32 	%p154, %f1225, %f1604;
	mov.f32 	%f1229, %f1213;
	mov.f32 	%f1230, %f1214;
	mov.f32 	%f1231, %f1215;
	mov.f32 	%f1232, %f1216;
	mov.f32 	%f1233, %f1217;
	mov.f32 	%f1234, %f1218;
	mov.f32 	%f1235, %f1219;
	mov.f32 	%f1236, %f1220;
	mov.f32 	%f1237, %f1221;
	mov.f32 	%f1238, %f1222;
	mov.f32 	%f1239, %f1223;
	mov.f32 	%f1240, %f1224;
	mov.f32 	%f1241, %f1604;
	mov.f32 	%f1242, %f1225;
	mov.f32 	%f1243, %f1226;
	mov.f32 	%f1244, %f1227;
	mov.u32 	%r1139, %r1123;
	mov.u32 	%r1140, %r1124;
	mov.u32 	%r1141, %r1125;
	mov.u32 	%r1142, %r1126;
	mov.u32 	%r1143, %r1127;
	mov.u32 	%r1144, %r1128;
	mov.u32 	%r1145, %r1129;
	mov.u32 	%r1146, %r1130;
	mov.u32 	%r1147, %r1131;
	mov.u32 	%r1148, %r1132;
	mov.u32 	%r1149, %r1133;
	mov.u32 	%r1150, %r1134;
	mov.u32 	%r1151, %r1514;
	mov.u32 	%r1152, %r1135;
	mov.u32 	%r1153, %r1136;
	mov.u32 	%r1154, %r1137;
	@%p154 bra 	$L__BB10_179;
	setp.leu.f32 	%p155, %f1226, %f1604;
	mov.f32 	%f1229, %f1213;
	mov.f32 	%f1230, %f1214;
	mov.f32 	%f1231, %f1215;
	mov.f32 	%f1232, %f1216;
	mov.f32 	%f1233, %f1217;
	mov.f32 	%f1234, %f1218;
	mov.f32 	%f1235, %f1219;
	mov.f32 	%f1236, %f1220;
	mov.f32 	%f1237, %f1221;
	mov.f32 	%f1238, %f1222;
	mov.f32 	%f1239, %f1223;
	mov.f32 	%f1240, %f1224;
	mov.f32 	%f1241, %f1225;
	mov.f32 	%f1242, %f1604;
	mov.f32 	%f1243, %f1226;
	mov.f32 	%f1244, %f1227;
	mov.u32 	%r1139, %r1123;
	mov.u32 	%r1140, %r1124;
	mov.u32 	%r1141, %r1125;
	mov.u32 	%r1142, %r1126;
	mov.u32 	%r1143, %r1127;
	mov.u32 	%r1144, %r1128;
	mov.u32 	%r1145, %r1129;
	mov.u32 	%r1146, %r1130;
	mov.u32 	%r1147, %r1131;
	mov.u32 	%r1148, %r1132;
	mov.u32 	%r1149, %r1133;
	mov.u32 	%r1150, %r1134;
	mov.u32 	%r1151, %r1135;
	mov.u32 	%r1152, %r1514;
	mov.u32 	%r1153, %r1136;
	mov.u32 	%r1154, %r1137;
	@%p155 bra 	$L__BB10_179;
	setp.leu.f32 	%p156, %f1227, %f1604;
	mov.f32 	%f1229, %f1213;
	mov.f32 	%f1230, %f1214;
	mov.f32 	%f1231, %f1215;
	mov.f32 	%f1232, %f1216;
	mov.f32 	%f1233, %f1217;
	mov.f32 	%f1234, %f1218;
	mov.f32 	%f1235, %f1219;
	mov.f32 	%f1236, %f1220;
	mov.f32 	%f1237, %f1221;
	mov.f32 	%f1238, %f1222;
	mov.f32 	%f1239, %f1223;
	mov.f32 	%f1240, %f1224;
	mov.f32 	%f1241, %f1225;
	mov.f32 	%f1242, %f1226;
	mov.f32 	%f1243, %f1604;
	mov.f32 	%f1244, %f1227;
	mov.u32 	%r1139, %r1123;
	mov.u32 	%r1140, %r1124;
	mov.u32 	%r1141, %r1125;
	mov.u32 	%r1142, %r1126;
	mov.u32 	%r1143, %r1127;
	mov.u32 	%r1144, %r1128;
	mov.u32 	%r1145, %r1129;
	mov.u32 	%r1146, %r1130;
	mov.u32 	%r1147, %r1131;
	mov.u32 	%r1148, %r1132;
	mov.u32 	%r1149, %r1133;
	mov.u32 	%r1150, %r1134;
	mov.u32 	%r1151, %r1135;
	mov.u32 	%r1152, %r1136;
	mov.u32 	%r1153, %r1514;
	mov.u32 	%r1154, %r1137;
	@%p156 bra 	$L__BB10_179;
	setp.leu.f32 	%p157, %f1620, %f1604;
	mov.f32 	%f1229, %f1213;
	mov.f32 	%f1230, %f1214;
	mov.f32 	%f1231, %f1215;
	mov.f32 	%f1232, %f1216;
	mov.f32 	%f1233, %f1217;
	mov.f32 	%f1234, %f1218;
	mov.f32 	%f1235, %f1219;
	mov.f32 	%f1236, %f1220;
	mov.f32 	%f1237, %f1221;
	mov.f32 	%f1238, %f1222;
	mov.f32 	%f1239, %f1223;
	mov.f32 	%f1240, %f1224;
	mov.f32 	%f1241, %f1225;
	mov.f32 	%f1242, %f1226;
	mov.f32 	%f1243, %f1227;
	mov.f32 	%f1244, %f1604;
	mov.u32 	%r1139, %r1123;
	mov.u32 	%r1140, %r1124;
	mov.u32 	%r1141, %r1125;
	mov.u32 	%r1142, %r1126;
	mov.u32 	%r1143, %r1127;
	mov.u32 	%r1144, %r1128;
	mov.u32 	%r1145, %r1129;
	mov.u32 	%r1146, %r1130;
	mov.u32 	%r1147, %r1131;
	mov.u32 	%r1148, %r1132;
	mov.u32 	%r1149, %r1133;
	mov.u32 	%r1150, %r1134;
	mov.u32 	%r1151, %r1135;
	mov.u32 	%r1152, %r1136;
	mov.u32 	%r1153, %r1137;
	mov.u32 	%r1154, %r1514;
	@%p157 bra 	$L__BB10_179;
	mov.f32 	%f1229, %f1213;
	mov.f32 	%f1230, %f1214;
	mov.f32 	%f1231, %f1215;
	mov.f32 	%f1232, %f1216;
	mov.f32 	%f1233, %f1217;
	mov.f32 	%f1234, %f1218;
	mov.f32 	%f1235, %f1219;
	mov.f32 	%f1236, %f1220;
	mov.f32 	%f1237, %f1221;
	mov.f32 	%f1238, %f1222;
	mov.f32 	%f1239, %f1223;
	mov.f32 	%f1240, %f1224;
	mov.f32 	%f1241, %f1225;
	mov.f32 	%f1242, %f1226;
	mov.f32 	%f1243, %f1227;
	mov.f32 	%f1244, %f1620;
	mov.f32 	%f1620, %f1604;
	mov.u32 	%r1139, %r1123;
	mov.u32 	%r1140, %r1124;
	mov.u32 	%r1141, %r1125;
	mov.u32 	%r1142, %r1126;
	mov.u32 	%r1143, %r1127;
	mov.u32 	%r1144, %r1128;
	mov.u32 	%r1145, %r1129;
	mov.u32 	%r1146, %r1130;
	mov.u32 	%r1147, %r1131;
	mov.u32 	%r1148, %r1132;
	mov.u32 	%r1149, %r1133;
	mov.u32 	%r1150, %r1134;
	mov.u32 	%r1151, %r1135;
	mov.u32 	%r1152, %r1136;
	mov.u32 	%r1153, %r1137;
	mov.u32 	%r1154, %r1530;
	mov.u32 	%r1530, %r1514;
$L__BB10_179:
	setp.leu.f32 	%p158, %f1229, %f1603;
	mov.f32 	%f1246, %f1603;
	mov.f32 	%f1247, %f1229;
	mov.f32 	%f1248, %f1230;
	mov.f32 	%f1249, %f1231;
	mov.f32 	%f1250, %f1232;
	mov.f32 	%f1251, %f1233;
	mov.f32 	%f1252, %f1234;
	mov.f32 	%f1253, %f1235;
	mov.f32 	%f1254, %f1236;
	mov.f32 	%f1255, %f1237;
	mov.f32 	%f1256, %f1238;
	mov.f32 	%f1257, %f1239;
	mov.f32 	%f1258, %f1240;
	mov.f32 	%f1259, %f1241;
	mov.f32 	%f1260, %f1242;
	mov.f32 	%f1261, %f1243;
	mov.f32 	%f1262, %f1244;
	mov.u32 	%r1156, %r1513;
	mov.u32 	%r1157, %r1139;
	mov.u32 	%r1158, %r1140;
	mov.u32 	%r1159, %r1141;
	mov.u32 	%r1160, %r1142;
	mov.u32 	%r1161, %r1143;
	mov.u32 	%r1162, %r1144;
	mov.u32 	%r1163, %r1145;
	mov.u32 	%r1164, %r1146;
	mov.u32 	%r1165, %r1147;
	mov.u32 	%r1166, %r1148;
	mov.u32 	%r1167, %r1149;
	mov.u32 	%r1168, %r1150;
	mov.u32 	%r1169, %r1151;
	mov.u32 	%r1170, %r1152;
	mov.u32 	%r1171, %r1153;
	mov.u32 	%r1172, %r1154;
	@%p158 bra 	$L__BB10_197;
	setp.leu.f32 	%p159, %f1230, %f1603;
	mov.f32 	%f1246, %f1229;
	mov.f32 	%f1247, %f1603;
	mov.f32 	%f1248, %f1230;
	mov.f32 	%f1249, %f1231;
	mov.f32 	%f1250, %f1232;
	mov.f32 	%f1251, %f1233;
	mov.f32 	%f1252, %f1234;
	mov.f32 	%f1253, %f1235;
	mov.f32 	%f1254, %f1236;
	mov.f32 	%f1255, %f1237;
	mov.f32 	%f1256, %f1238;
	mov.f32 	%f1257, %f1239;
	mov.f32 	%f1258, %f1240;
	mov.f32 	%f1259, %f1241;
	mov.f32 	%f1260, %f1242;
	mov.f32 	%f1261, %f1243;
	mov.f32 	%f1262, %f1244;
	mov.u32 	%r1156, %r1139;
	mov.u32 	%r1157, %r1513;
	mov.u32 	%r1158, %r1140;
	mov.u32 	%r1159, %r1141;
	mov.u32 	%r1160, %r1142;
	mov.u32 	%r1161, %r1143;
	mov.u32 	%r1162, %r1144;
	mov.u32 	%r1163, %r1145;
	mov.u32 	%r1164, %r1146;
	mov.u32 	%r1165, %r1147;
	mov.u32 	%r1166, %r1148;
	mov.u32 	%r1167, %r1149;
	mov.u32 	%r1168, %r1150;
	mov.u32 	%r1169, %r1151;
	mov.u32 	%r1170, %r1152;
	mov.u32 	%r1171, %r1153;
	mov.u32 	%r1172, %r1154;
	@%p159 bra 	$L__BB10_197;
	setp.leu.f32 	%p160, %f1231, %f1603;
	mov.f32 	%f1246, %f1229;
	mov.f32 	%f1247, %f1230;
	mov.f32 	%f1248, %f1603;
	mov.f32 	%f1249, %f1231;
	mov.f32 	%f1250, %f1232;
	mov.f32 	%f1251, %f1233;
	mov.f32 	%f1252, %f1234;
	mov.f32 	%f1253, %f1235;
	mov.f32 	%f1254, %f1236;
	mov.f32 	%f1255, %f1237;
	mov.f32 	%f1256, %f1238;
	mov.f32 	%f1257, %f1239;
	mov.f32 	%f1258, %f1240;
	mov.f32 	%f1259, %f1241;
	mov.f32 	%f1260, %f1242;
	mov.f32 	%f1261, %f1243;
	mov.f32 	%f1262, %f1244;
	mov.u32 	%r1156, %r1139;
	mov.u32 	%r1157, %r1140;
	mov.u32 	%r1158, %r1513;
	mov.u32 	%r1159, %r1141;
	mov.u32 	%r1160, %r1142;
	mov.u32 	%r1161, %r1143;
	mov.u32 	%r1162, %r1144;
	mov.u32 	%r1163, %r1145;
	mov.u32 	%r1164, %r1146;
	mov.u32 	%r1165, %r1147;
	mov.u32 	%r1166, %r1148;
	mov.u32 	%r1167, %r1149;
	mov.u32 	%r1168, %r1150;
	mov.u32 	%r1169, %r1151;
	mov.u32 	%r1170, %r1152;
	mov.u32 	%r1171, %r1153;
	mov.u32 	%r1172, %r1154;
	@%p160 bra 	$L__BB10_197;
	setp.leu.f32 	%p161, %f1232, %f1603;
	mov.f32 	%f1246, %f1229;
	mov.f32 	%f1247, %f1230;
	mov.f32 	%f1248, %f1231;
	mov.f32 	%f1249, %f1603;
	mov.f32 	%f1250, %f1232;
	mov.f32 	%f1251, %f1233;
	mov.f32 	%f1252, %f1234;
	mov.f32 	%f1253, %f1235;
	mov.f32 	%f1254, %f1236;
	mov.f32 	%f1255, %f1237;
	mov.f32 	%f1256, %f1238;
	mov.f32 	%f1257, %f1239;
	mov.f32 	%f1258, %f1240;
	mov.f32 	%f1259, %f1241;
	mov.f32 	%f1260, %f1242;
	mov.f32 	%f1261, %f1243;
	mov.f32 	%f1262, %f1244;
	mov.u32 	%r1156, %r1139;
	mov.u32 	%r1157, %r1140;
	mov.u32 	%r1158, %r1141;
	mov.u32 	%r1159, %r1513;
	mov.u32 	%r1160, %r1142;
	mov.u32 	%r1161, %r1143;
	mov.u32 	%r1162, %r1144;
	mov.u32 	%r1163, %r1145;
	mov.u32 	%r1164, %r1146;
	mov.u32 	%r1165, %r1147;
	mov.u32 	%r1166, %r1148;
	mov.u32 	%r1167, %r1149;
	mov.u32 	%r1168, %r1150;
	mov.u32 	%r1169, %r1151;
	mov.u32 	%r1170, %r1152;
	mov.u32 	%r1171, %r1153;
	mov.u32 	%r1172, %r1154;
	@%p161 bra 	$L__BB10_197;
	setp.leu.f32 	%p162, %f1233, %f1603;
	mov.f32 	%f1246, %f1229;
	mov.f32 	%f1247, %f1230;
	mov.f32 	%f1248, %f1231;
	mov.f32 	%f1249, %f1232;
	mov.f32 	%f1250, %f1603;
	mov.f32 	%f1251, %f1233;
	mov.f32 	%f1252, %f1234;
	mov.f32 	%f1253, %f1235;
	mov.f32 	%f1254, %f1236;
	mov.f32 	%f1255, %f1237;
	mov.f32 	%f1256, %f1238;
	mov.f32 	%f1257, %f1239;
	mov.f32 	%f1258, %f1240;
	mov.f32 	%f1259, %f1241;
	mov.f32 	%f1260, %f1242;
	mov.f32 	%f1261, %f1243;
	mov.f32 	%f1262, %f1244;
	mov.u32 	%r1156, %r1139;
	mov.u32 	%r1157, %r1140;
	mov.u32 	%r1158, %r1141;
	mov.u32 	%r1159, %r1142;
	mov.u32 	%r1160, %r1513;
	mov.u32 	%r1161, %r1143;
	mov.u32 	%r1162, %r1144;
	mov.u32 	%r1163, %r1145;
	mov.u32 	%r1164, %r1146;
	mov.u32 	%r1165, %r1147;
	mov.u32 	%r1166, %r1148;
	mov.u32 	%r1167, %r1149;
	mov.u32 	%r1168, %r1150;
	mov.u32 	%r1169, %r1151;
	mov.u32 	%r1170, %r1152;
	mov.u32 	%r1171, %r1153;
	mov.u32 	%r1172, %r1154;
	@%p162 bra 	$L__BB10_197;
	setp.leu.f32 	%p163, %f1234, %f1603;
	mov.f32 	%f1246, %f1229;
	mov.f32 	%f1247, %f1230;
	mov.f32 	%f1248, %f1231;
	mov.f32 	%f1249, %f1232;
	mov.f32 	%f1250, %f1233;
	mov.f32 	%f1251, %f1603;
	mov.f32 	%f1252, %f1234;
	mov.f32 	%f1253, %f1235;
	mov.f32 	%f1254, %f1236;
	mov.f32 	%f1255, %f1237;
	mov.f32 	%f1256, %f1238;
	mov.f32 	%f1257, %f1239;
	mov.f32 	%f1258, %f1240;
	mov.f32 	%f1259, %f1241;
	mov.f32 	%f1260, %f1242;
	mov.f32 	%f1261, %f1243;
	mov.f32 	%f1262, %f1244;
	mov.u32 	%r1156, %r1139;
	mov.u32 	%r1157, %r1140;
	mov.u32 	%r1158, %r1141;
	mov.u32 	%r1159, %r1142;
	mov.u32 	%r1160, %r1143;
	mov.u32 	%r1161, %r1513;
	mov.u32 	%r1162, %r1144;
	mov.u32 	%r1163, %r1145;
	mov.u32 	%r1164, %r1146;
	mov.u32 	%r1165, %r1147;
	mov.u32 	%r1166, %r1148;
	mov.u32 	%r1167, %r1149;
	mov.u32 	%r1168, %r1150;
	mov.u32 	%r1169, %r1151;
	mov.u32 	%r1170, %r1152;
	mov.u32 	%r1171, %r1153;
	mov.u32 	%r1172, %r1154;
	@%p163 bra 	$L__BB10_197;
	setp.leu.f32 	%p164, %f1235, %f1603;
	mov.f32 	%f1246, %f1229;
	mov.f32 	%f1247, %f1230;
	mov.f32 	%f1248, %f1231;
	mov.f32 	%f1249, %f1232;
	mov.f32 	%f1250, %f1233;
	mov.f32 	%f1251, %f1234;
	mov.f32 	%f1252, %f1603;
	mov.f32 	%f1253, %f1235;
	mov.f32 	%f1254, %f1236;
	mov.f32 	%f1255, %f1237;
	mov.f32 	%f1256, %f1238;
	mov.f32 	%f1257, %f1239;
	mov.f32 	%f1258, %f1240;
	mov.f32 	%f1259, %f1241;
	mov.f32 	%f1260, %f1242;
	mov.f32 	%f1261, %f1243;
	mov.f32 	%f1262, %f1244;
	mov.u32 	%r1156, %r1139;
	mov.u32 	%r1157, %r1140;
	mov.u32 	%r1158, %r1141;
	mov.u32 	%r1159, %r1142;
	mov.u32 	%r1160, %r1143;
	mov.u32 	%r1161, %r1144;
	mov.u32 	%r1162, %r1513;
	mov.u32 	%r1163, %r1145;
	mov.u32 	%r1164, %r1146;
	mov.u32 	%r1165, %r1147;
	mov.u32 	%r1166, %r1148;
	mov.u32 	%r1167, %r1149;
	mov.u32 	%r1168, %r1150;
	mov.u32 	%r1169, %r1151;
	mov.u32 	%r1170, %r1152;
	mov.u32 	%r1171, %r1153;
	mov.u32 	%r1172, %r1154;
	@%p164 bra 	$L__BB10_197;
	setp.leu.f32 	%p165, %f1236, %f1603;
	mov.f32 	%f1246, %f1229;
	mov.f32 	%f1247, %f1230;
	mov.f32 	%f1248, %f1231;
	mov.f32 	%f1249, %f1232;
	mov.f32 	%f1250, %f1233;
	mov.f32 	%f1251, %f1234;
	mov.f32 	%f1252, %f1235;
	mov.f32 	%f1253, %f1603;
	mov.f32 	%f1254, %f1236;
	mov.f32 	%f1255, %f1237;
	mov.f32 	%f1256, %f1238;
	mov.f32 	%f1257, %f1239;
	mov.f32 	%f1258, %f1240;
	mov.f32 	%f1259, %f1241;
	mov.f32 	%f1260, %f1242;
	mov.f32 	%f1261, %f1243;
	mov.f32 	%f1262, %f1244;
	mov.u32 	%r1156, %r1139;
	mov.u32 	%r1157, %r1140;
	mov.u32 	%r1158, %r1141;
	mov.u32 	%r1159, %r1142;
	mov.u32 	%r1160, %r1143;
	mov.u32 	%r1161, %r1144;
	mov.u32 	%r1162, %r1145;
	mov.u32 	%r1163, %r1513;
	mov.u32 	%r1164, %r1146;
	mov.u32 	%r1165, %r1147;
	mov.u32 	%r1166, %r1148;
	mov.u32 	%r1167, %r1149;
	mov.u32 	%r1168, %r1150;
	mov.u32 	%r1169, %r1151;
	mov.u32 	%r1170, %r1152;
	mov.u32 	%r1171, %r1153;
	mov.u32 	%r1172, %r1154;
	@%p165 bra 	$L__BB10_197;
	setp.leu.f32 	%p166, %f1237, %f1603;
	mov.f32 	%f1246, %f1229;
	mov.f32 	%f1247, %f1230;
	mov.f32 	%f1248, %f1231;
	mov.f32 	%f1249, %f1232;
	mov.f32 	%f1250, %f1233;
	mov.f32 	%f1251, %f1234;
	mov.f32 	%f1252, %f1235;
	mov.f32 	%f1253, %f1236;
	mov.f32 	%f1254, %f1603;
	mov.f32 	%f1255, %f1237;
	mov.f32 	%f1256, %f1238;
	mov.f32 	%f1257, %f1239;
	mov.f32 	%f1258, %f1240;
	mov.f32 	%f1259, %f1241;
	mov.f32 	%f1260, %f1242;
	mov.f32 	%f1261, %f1243;
	mov.f32 	%f1262, %f1244;
	mov.u32 	%r1156, %r1139;
	mov.u32 	%r1157, %r1140;
	mov.u32 	%r1158, %r1141;
	mov.u32 	%r1159, %r1142;
	mov.u32 	%r1160, %r1143;
	mov.u32 	%r1161, %r1144;
	mov.u32 	%r1162, %r1145;
	mov.u32 	%r1163, %r1146;
	mov.u32 	%r1164, %r1513;
	mov.u32 	%r1165, %r1147;
	mov.u32 	%r1166, %r1148;
	mov.u32 	%r1167, %r1149;
	mov.u32 	%r1168, %r1150;
	mov.u32 	%r1169, %r1151;
	mov.u32 	%r1170, %r1152;
	mov.u32 	%r1171, %r1153;
	mov.u32 	%r1172, %r1154;
	@%p166 bra 	$L__BB10_197;
	setp.leu.f32 	%p167, %f1238, %f1603;
	mov.f32 	%f1246, %f1229;
	mov.f32 	%f1247, %f1230;
	mov.f32 	%f1248, %f1231;
	mov.f32 	%f1249, %f1232;
	mov.f32 	%f1250, %f1233;
	mov.f32 	%f1251, %f1234;
	mov.f32 	%f1252, %f1235;
	mov.f32 	%f1253, %f1236;
	mov.f32 	%f1254, %f1237;
	mov.f32 	%f1255, %f1603;
	mov.f32 	%f1256, %f1238;
	mov.f32 	%f1257, %f1239;
	mov.f32 	%f1258, %f1240;
	mov.f32 	%f1259, %f1241;
	mov.f32 	%f1260, %f1242;
	mov.f32 	%f1261, %f1243;
	mov.f32 	%f1262, %f1244;
	mov.u32 	%r1156, %r1139;
	mov.u32 	%r1157, %r1140;
	mov.u32 	%r1158, %r1141;
	mov.u32 	%r1159, %r1142;
	mov.u32 	%r1160, %r1143;
	mov.u32 	%r1161, %r1144;
	mov.u32 	%r1162, %r1145;
	mov.u32 	%r1163, %r1146;
	mov.u32 	%r1164, %r1147;
	mov.u32 	%r1165, %r1513;
	mov.u32 	%r1166, %r1148;
	mov.u32 	%r1167, %r1149;
	mov.u32 	%r1168, %r1150;
	mov.u32 	%r1169, %r1151;
	mov.u32 	%r1170, %r1152;
	mov.u32 	%r1171, %r1153;
	mov.u32 	%r1172, %r1154;
	@%p167 bra 	$L__BB10_197;
	setp.leu.f32 	%p168, %f1239, %f1603;
	mov.f32 	%f1246, %f1229;
	mov.f32 	%f1247, %f1230;
	mov.f32 	%f1248, %f1231;
	mov.f32 	%f1249, %f1232;
	mov.f32 	%f1250, %f1233;
	mov.f32 	%f1251, %f1234;
	mov.f32 	%f1252, %f1235;
	mov.f32 	%f1253, %f1236;
	mov.f32 	%f1254, %f1237;
	mov.f32 	%f1255, %f1238;
	mov.f32 	%f1256, %f1603;
	mov.f32 	%f1257, %f1239;
	mov.f32 	%f1258, %f1240;
	mov.f32 	%f1259, %f1241;
	mov.f32 	%f1260, %f1242;
	mov.f32 	%f1261, %f1243;
	mov.f32 	%f1262, %f1244;
	mov.u32 	%r1156, %r1139;
	mov.u32 	%r1157, %r1140;
	mov.u32 	%r1158, %r1141;
	mov.u32 	%r1159, %r1142;
	mov.u32 	%r1160, %r1143;
	mov.u32 	%r1161, %r1144;
	mov.u32 	%r1162, %r1145;
	mov.u32 	%r1163, %r1146;
	mov.u32 	%r1164, %r1147;
	mov.u32 	%r1165, %r1148;
	mov.u32 	%r1166, %r1513;
	mov.u32 	%r1167, %r1149;
	mov.u32 	%r1168, %r1150;
	mov.u32 	%r1169, %r1151;
	mov.u32 	%r1170, %r1152;
	mov.u32 	%r1171, %r1153;
	mov.u32 	%r1172, %r1154;
	@%p168 bra 	$L__BB10_197;
	setp.leu.f32 	%p169, %f1240, %f1603;
	mov.f32 	%f1246, %f1229;
	mov.f32 	%f1247, %f1230;
	mov.f32 	%f1248, %f1231;
	mov.f32 	%f1249, %f1232;
	mov.f32 	%f1250, %f1233;
	mov.f32 	%f1251, %f1234;
	mov.f32 	%f1252, %f1235;
	mov.f32 	%f1253, %f1236;
	mov.f32 	%f1254, %f1237;
	mov.f32 	%f1255, %f1238;
	mov.f32 	%f1256, %f1239;
	mov.f32 	%f1257, %f1603;
	mov.f32 	%f1258, %f1240;
	mov.f32 	%f1259, %f1241;
	mov.f32 	%f1260, %f1242;
	mov.f32 	%f1261, %f1243;
	mov.f32 	%f1262, %f1244;
	mov.u32 	%r1156, %r1139;
	mov.u32 	%r1157, %r1140;
	mov.u32 	%r1158, %r1141;
	mov.u32 	%r1159, %r1142;
	mov.u32 	%r1160, %r1143;
	mov.u32 	%r1161, %r1144;
	mov.u32 	%r1162, %r1145;
	mov.u32 	%r1163, %r1146;
	mov.u32 	%r1164, %r1147;
	mov.u32 	%r1165, %r1148;
	mov.u32 	%r1166, %r1149;
	mov.u32 	%r1167, %r1513;
	mov.u32 	%r1168, %r1150;
	mov.u32 	%r1169, %r1151;
	mov.u32 	%r1170, %r1152;
	mov.u32 	%r1171, %r1153;
	mov.u32 	%r1172, %r1154;
	@%p169 bra 	$L__BB10_197;
	setp.leu.f32 	%p170, %f1241, %f1603;
	mov.f32 	%f1246, %f1229;
	mov.f32 	%f1247, %f1230;
	mov.f32 	%f1248, %f1231;
	mov.f32 	%f1249, %f1232;
	mov.f32 	%f1250, %f1233;
	mov.f32 	%f1251, %f1234;
	mov.f32 	%f1252, %f1235;
	mov.f32 	%f1253, %f1236;
	mov.f32 	%f1254, %f1237;
	mov.f32 	%f1255, %f1238;
	mov.f32 	%f1256, %f1239;
	mov.f32 	%f1257, %f1240;
	mov.f32 	%f1258, %f1603;
	mov.f32 	%f1259, %f1241;
	mov.f32 	%f1260, %f1242;
	mov.f32 	%f1261, %f1243;
	mov.f32 	%f1262, %f1244;
	mov.u32 	%r1156, %r1139;
	mov.u32 	%r1157, %r1140;
	mov.u32 	%r1158, %r1141;
	mov.u32 	%r1159, %r1142;
	mov.u32 	%r1160, %r1143;
	mov.u32 	%r1161, %r1144;
	mov.u32 	%r1162, %r1145;
	mov.u32 	%r1163, %r1146;
	mov.u32 	%r1164, %r1147;
	mov.u32 	%r1165, %r1148;
	mov.u32 	%r1166, %r1149;
	mov.u32 	%r1167, %r1150;
	mov.u32 	%r1168, %r1513;
	mov.u32 	%r1169, %r1151;
	mov.u32 	%r1170, %r1152;
	mov.u32 	%r1171, %r1153;
	mov.u32 	%r1172, %r1154;
	@%p170 bra 	$L__BB10_197;
	setp.leu.f32 	%p171, %f1242, %f1603;
	mov.f32 	%f1246, %f1229;
	mov.f32 	%f1247, %f1230;
	mov.f32 	%f1248, %f1231;
	mov.f32 	%f1249, %f1232;
	mov.f32 	%f1250, %f1233;
	mov.f32 	%f1251, %f1234;
	mov.f32 	%f1252, %f1235;
	mov.f32 	%f1253, %f1236;
	mov.f32 	%f1254, %f1237;
	mov.f32 	%f1255, %f1238;
	mov.f32 	%f1256, %f1239;
	mov.f32 	%f1257, %f1240;
	mov.f32 	%f1258, %f1241;
	mov.f32 	%f1259, %f1603;
	mov.f32 	%f1260, %f1242;
	mov.f32 	%f1261, %f1243;
	mov.f32 	%f1262, %f1244;
	mov.u32 	%r1156, %r1139;
	mov.u32 	%r1157, %r1140;
	mov.u32 	%r1158, %r1141;
	mov.u32 	%r1159, %r1142;
	mov.u32 	%r1160, %r1143;
	mov.u32 	%r1161, %r1144;
	mov.u32 	%r1162, %r1145;
	mov.u32 	%r1163, %r1146;
	mov.u32 	%r1164, %r1147;
	mov.u32 	%r1165, %r1148;
	mov.u32 	%r1166, %r1149;
	mov.u32 	%r1167, %r1150;
	mov.u32 	%r1168, %r1151;
	mov.u32 	%r1169, %r1513;
	mov.u32 	%r1170, %r1152;
	mov.u32 	%r1171, %r1153;
	mov.u32 	%r1172, %r1154;
	@%p171 bra 	$L__BB10_197;
	setp.leu.f32 	%p172, %f1243, %f1603;
	mov.f32 	%f1246, %f1229;
	mov.f32 	%f1247, %f1230;
	mov.f32 	%f1248, %f1231;
	mov.f32 	%f1249, %f1232;
	mov.f32 	%f1250, %f1233;
	mov.f32 	%f1251, %f1234;
	mov.f32 	%f1252, %f1235;
	mov.f32 	%f1253, %f1236;
	mov.f32 	%f1254, %f1237;
	mov.f32 	%f1255, %f1238;
	mov.f32 	%f1256, %f1239;
	mov.f32 	%f1257, %f1240;
	mov.f32 	%f1258, %f1241;
	mov.f32 	%f1259, %f1242;
	mov.f32 	%f1260, %f1603;
	mov.f32 	%f1261, %f1243;
	mov.f32 	%f1262, %f1244;
	mov.u32 	%r1156, %r1139;
	mov.u32 	%r1157, %r1140;
	mov.u32 	%r1158, %r1141;
	mov.u32 	%r1159, %r1142;
	mov.u32 	%r1160, %r1143;
	mov.u32 	%r1161, %r1144;
	mov.u32 	%r1162, %r1145;
	mov.u32 	%r1163, %r1146;
	mov.u32 	%r1164, %r1147;
	mov.u32 	%r1165, %r1148;
	mov.u32 	%r1166, %r1149;
	mov.u32 	%r1167, %r1150;
	mov.u32 	%r1168, %r1151;
	mov.u32 	%r1169, %r1152;
	mov.u32 	%r1170, %r1513;
	mov.u32 	%r1171, %r1153;
	mov.u32 	%r1172, %r1154;
	@%p172 bra 	$L__BB10_197;
	setp.leu.f32 	%p173, %f1244, %f1603;
	mov.f32 	%f1246, %f1229;
	mov.f32 	%f1247, %f1230;
	mov.f32 	%f1248, %f1231;
	mov.f32 	%f1249, %f1232;
	mov.f32 	%f1250, %f1233;
	mov.f32 	%f1251, %f1234;
	mov.f32 	%f1252, %f1235;
	mov.f32 	%f1253, %f1236;
	mov.f32 	%f1254, %f1237;
	mov.f32 	%f1255, %f1238;
	mov.f32 	%f1256, %f1239;
	mov.f32 	%f1257, %f1240;
	mov.f32 	%f1258, %f1241;
	mov.f32 	%f1259, %f1242;
	mov.f32 	%f1260, %f1243;
	mov.f32 	%f1261, %f1603;
	mov.f32 	%f1262, %f1244;
	mov.u32 	%r1156, %r1139;
	mov.u32 	%r1157, %r1140;
	mov.u32 	%r1158, %r1141;
	mov.u32 	%r1159, %r1142;
	mov.u32 	%r1160, %r1143;
	mov.u32 	%r1161, %r1144;
	mov.u32 	%r1162, %r1145;
	mov.u32 	%r1163, %r1146;
	mov.u32 	%r1164, %r1147;
	mov.u32 	%r1165, %r1148;
	mov.u32 	%r1166, %r1149;
	mov.u32 	%r1167, %r1150;
	mov.u32 	%r1168, %r1151;
	mov.u32 	%r1169, %r1152;
	mov.u32 	%r1170, %r1153;
	mov.u32 	%r1171, %r1513;
	mov.u32 	%r1172, %r1154;
	@%p173 bra 	$L__BB10_197;
	setp.leu.f32 	%p174, %f1620, %f1603;
	mov.f32 	%f1246, %f1229;
	mov.f32 	%f1247, %f1230;
	mov.f32 	%f1248, %f1231;
	mov.f32 	%f1249, %f1232;
	mov.f32 	%f1250, %f1233;
	mov.f32 	%f1251, %f1234;
	mov.f32 	%f1252, %f1235;
	mov.f32 	%f1253, %f1236;
	mov.f32 	%f1254, %f1237;
	mov.f32 	%f1255, %f1238;
	mov.f32 	%f1256, %f1239;
	mov.f32 	%f1257, %f1240;
	mov.f32 	%f1258, %f1241;
	mov.f32 	%f1259, %f1242;
	mov.f32 	%f1260, %f1243;
	mov.f32 	%f1261, %f1244;
	mov.f32 	%f1262, %f1603;
	mov.u32 	%r1156, %r1139;
	mov.u32 	%r1157, %r1140;
	mov.u32 	%r1158, %r1141;
	mov.u32 	%r1159, %r1142;
	mov.u32 	%r1160, %r1143;
	mov.u32 	%r1161, %r1144;
	mov.u32 	%r1162, %r1145;
	mov.u32 	%r1163, %r1146;
	mov.u32 	%r1164, %r1147;
	mov.u32 	%r1165, %r1148;
	mov.u32 	%r1166, %r1149;
	mov.u32 	%r1167, %r1150;
	mov.u32 	%r1168, %r1151;
	mov.u32 	%r1169, %r1152;
	mov.u32 	%r1170, %r1153;
	mov.u32 	%r1171, %r1154;
	mov.u32 	%r1172, %r1513;
	@%p174 bra 	$L__BB10_197;
	mov.f32 	%f1246, %f1229;
	mov.f32 	%f1247, %f1230;
	mov.f32 	%f1248, %f1231;
	mov.f32 	%f1249, %f1232;
	mov.f32 	%f1250, %f1233;
	mov.f32 	%f1251, %f1234;
	mov.f32 	%f1252, %f1235;
	mov.f32 	%f1253, %f1236;
	mov.f32 	%f1254, %f1237;
	mov.f32 	%f1255, %f1238;
	mov.f32 	%f1256, %f1239;
	mov.f32 	%f1257, %f1240;
	mov.f32 	%f1258, %f1241;
	mov.f32 	%f1259, %f1242;
	mov.f32 	%f1260, %f1243;
	mov.f32 	%f1261, %f1244;
	mov.f32 	%f1262, %f1620;
	mov.f32 	%f1620, %f1603;
	mov.u32 	%r1156, %r1139;
	mov.u32 	%r1157, %r1140;
	mov.u32 	%r1158, %r1141;
	mov.u32 	%r1159, %r1142;
	mov.u32 	%r1160, %r1143;
	mov.u32 	%r1161, %r1144;
	mov.u32 	%r1162, %r1145;
	mov.u32 	%r1163, %r1146;
	mov.u32 	%r1164, %r1147;
	mov.u32 	%r1165, %r1148;
	mov.u32 	%r1166, %r1149;
	mov.u32 	%r1167, %r1150;
	mov.u32 	%r1168, %r1151;
	mov.u32 	%r1169, %r1152;
	mov.u32 	%r1170, %r1153;
	mov.u32 	%r1171, %r1154;
	mov.u32 	%r1172, %r1530;
	mov.u32 	%r1530, %r1513;
$L__BB10_197:
	setp.leu.f32 	%p175, %f1246, %f1602;
	mov.f32 	%f1264, %f1602;
	mov.f32 	%f1265, %f1246;
	mov.f32 	%f1266, %f1247;
	mov.f32 	%f1267, %f1248;
	mov.f32 	%f1268, %f1249;
	mov.f32 	%f1269, %f1250;
	mov.f32 	%f1270, %f1251;
	mov.f32 	%f1271, %f1252;
	mov.f32 	%f1272, %f1253;
	mov.f32 	%f1273, %f1254;
	mov.f32 	%f1274, %f1255;
	mov.f32 	%f1275, %f1256;
	mov.f32 	%f1276, %f1257;
	mov.f32 	%f1277, %f1258;
	mov.f32 	%f1278, %f1259;
	mov.f32 	%f1279, %f1260;
	mov.f32 	%f1280, %f1261;
	mov.f32 	%f1281, %f1262;
	mov.u32 	%r1174, %r1512;
	mov.u32 	%r1175, %r1156;
	mov.u32 	%r1176, %r1157;
	mov.u32 	%r1177, %r1158;
	mov.u32 	%r1178, %r1159;
	mov.u32 	%r1179, %r1160;
	mov.u32 	%r1180, %r1161;
	mov.u32 	%r1181, %r1162;
	mov.u32 	%r1182, %r1163;
	mov.u32 	%r1183, %r1164;
	mov.u32 	%r1184, %r1165;
	mov.u32 	%r1185, %r1166;
	mov.u32 	%r1186, %r1167;
	mov.u32 	%r1187, %r1168;
	mov.u32 	%r1188, %r1169;
	mov.u32 	%r1189, %r1170;
	mov.u32 	%r1190, %r1171;
	mov.u32 	%r1191, %r1172;
	@%p175 bra 	$L__BB10_216;
	setp.leu.f32 	%p176, %f1247, %f1602;
	mov.f32 	%f1264, %f1246;
	mov.f32 	%f1265, %f1602;
	mov.f32 	%f1266, %f1247;
	mov.f32 	%f1267, %f1248;
	mov.f32 	%f1268, %f1249;
	mov.f32 	%f1269, %f1250;
	mov.f32 	%f1270, %f1251;
	mov.f32 	%f1271, %f1252;
	mov.f32 	%f1272, %f1253;
	mov.f32 	%f1273, %f1254;
	mov.f32 	%f1274, %f1255;
	mov.f32 	%f1275, %f1256;
	mov.f32 	%f1276, %f1257;
	mov.f32 	%f1277, %f1258;
	mov.f32 	%f1278, %f1259;
	mov.f32 	%f1279, %f1260;
	mov.f32 	%f1280, %f1261;
	mov.f32 	%f1281, %f1262;
	mov.u32 	%r1174, %r1156;
	mov.u32 	%r1175, %r1512;
	mov.u32 	%r1176, %r1157;
	mov.u32 	%r1177, %r1158;
	mov.u32 	%r1178, %r1159;
	mov.u32 	%r1179, %r1160;
	mov.u32 	%r1180, %r1161;
	mov.u32 	%r1181, %r1162;
	mov.u32 	%r1182, %r1163;
	mov.u32 	%r1183, %r1164;
	mov.u32 	%r1184, %r1165;
	mov.u32 	%r1185, %r1166;
	mov.u32 	%r1186, %r1167;
	mov.u32 	%r1187, %r1168;
	mov.u32 	%r1188, %r1169;
	mov.u32 	%r1189, %r1170;
	mov.u32 	%r1190, %r1171;
	mov.u32 	%r1191, %r1172;
	@%p176 bra 	$L__BB10_216;
	setp.leu.f32 	%p177, %f1248, %f1602;
	mov.f32 	%f1264, %f1246;
	mov.f32 	%f1265, %f1247;
	mov.f32 	%f1266, %f1602;
	mov.f32 	%f1267, %f1248;
	mov.f32 	%f1268, %f1249;
	mov.f32 	%f1269, %f1250;
	mov.f32 	%f1270, %f1251;
	mov.f32 	%f1271, %f1252;
	mov.f32 	%f1272, %f1253;
	mov.f32 	%f1273, %f1254;
	mov.f32 	%f1274, %f1255;
	mov.f32 	%f1275, %f1256;
	mov.f32 	%f1276, %f1257;
	mov.f32 	%f1277, %f1258;
	mov.f32 	%f1278, %f1259;
	mov.f32 	%f1279, %f1260;
	mov.f32 	%f1280, %f1261;
	mov.f32 	%f1281, %f1262;
	mov.u32 	%r1174, %r1156;
	mov.u32 	%r1175, %r1157;
	mov.u32 	%r1176, %r1512;
	mov.u32 	%r1177, %r1158;
	mov.u32 	%r1178, %r1159;
	mov.u32 	%r1179, %r1160;
	mov.u32 	%r1180, %r1161;
	mov.u32 	%r1181, %r1162;
	mov.u32 	%r1182, %r1163;
	mov.u32 	%r1183, %r1164;
	mov.u32 	%r1184, %r1165;
	mov.u32 	%r1185, %r1166;
	mov.u32 	%r1186, %r1167;
	mov.u32 	%r1187, %r1168;
	mov.u32 	%r1188, %r1169;
	mov.u32 	%r1189, %r1170;
	mov.u32 	%r1190, %r1171;
	mov.u32 	%r1191, %r1172;
	@%p177 bra 	$L__BB10_216;
	setp.leu.f32 	%p178, %f1249, %f1602;
	mov.f32 	%f1264, %f1246;
	mov.f32 	%f1265, %f1247;
	mov.f32 	%f1266, %f1248;
	mov.f32 	%f1267, %f1602;
	mov.f32 	%f1268, %f1249;
	mov.f32 	%f1269, %f1250;
	mov.f32 	%f1270, %f1251;
	mov.f32 	%f1271, %f1252;
	mov.f32 	%f1272, %f1253;
	mov.f32 	%f1273, %f1254;
	mov.f32 	%f1274, %f1255;
	mov.f32 	%f1275, %f1256;
	mov.f32 	%f1276, %f1257;
	mov.f32 	%f1277, %f1258;
	mov.f32 	%f1278, %f1259;
	mov.f32 	%f1279, %f1260;
	mov.f32 	%f1280, %f1261;
	mov.f32 	%f1281, %f1262;
	mov.u32 	%r1174, %r1156;
	mov.u32 	%r1175, %r1157;
	mov.u32 	%r1176, %r1158;
	mov.u32 	%r1177, %r1512;
	mov.u32 	%r1178, %r1159;
	mov.u32 	%r1179, %r1160;
	mov.u32 	%r1180, %r1161;
	mov.u32 	%r1181, %r1162;
	mov.u32 	%r1182, %r1163;
	mov.u32 	%r1183, %r1164;
	mov.u32 	%r1184, %r1165;
	mov.u32 	%r1185, %r1166;
	mov.u32 	%r1186, %r1167;
	mov.u32 	%r1187, %r1168;
	mov.u32 	%r1188, %r1169;
	mov.u32 	%r1189, %r1170;
	mov.u32 	%r1190, %r1171;
	mov.u32 	%r1191, %r1172;
	@%p178 bra 	$L__BB10_216;
	setp.leu.f32 	%p179, %f1250, %f1602;
	mov.f32 	%f1264, %f1246;
	mov.f32 	%f1265, %f1247;
	mov.f32 	%f1266, %f1248;
	mov.f32 	%f1267, %f1249;
	mov.f32 	%f1268, %f1602;
	mov.f32 	%f1269, %f1250;
	mov.f32 	%f1270, %f1251;
	mov.f32 	%f1271, %f1252;
	mov.f32 	%f1272, %f1253;
	mov.f32 	%f1273, %f1254;
	mov.f32 	%f1274, %f1255;
	mov.f32 	%f1275, %f1256;
	mov.f32 	%f1276, %f1257;
	mov.f32 	%f1277, %f1258;
	mov.f32 	%f1278, %f1259;
	mov.f32 	%f1279, %f1260;
	mov.f32 	%f1280, %f1261;
	mov.f32 	%f1281, %f1262;
	mov.u32 	%r1174, %r1156;
	mov.u32 	%r1175, %r1157;
	mov.u32 	%r1176, %r1158;
	mov.u32 	%r1177, %r1159;
	mov.u32 	%r1178, %r1512;
	mov.u32 	%r1179, %r1160;
	mov.u32 	%r1180, %r1161;
	mov.u32 	%r1181, %r1162;
	mov.u32 	%r1182, %r1163;
	mov.u32 	%r1183, %r1164;
	mov.u32 	%r1184, %r1165;
	mov.u32 	%r1185, %r1166;
	mov.u32 	%r1186, %r1167;
	mov.u32 	%r1187, %r1168;
	mov.u32 	%r1188, %r1169;
	mov.u32 	%r1189, %r1170;
	mov.u32 	%r1190, %r1171;
	mov.u32 	%r1191, %r1172;
	@%p179 bra 	$L__BB10_216;
	setp.leu.f32 	%p180, %f1251, %f1602;
	mov.f32 	%f1264, %f1246;
	mov.f32 	%f1265, %f1247;
	mov.f32 	%f1266, %f1248;
	mov.f32 	%f1267, %f1249;
	mov.f32 	%f1268, %f1250;
	mov.f32 	%f1269, %f1602;
	mov.f32 	%f1270, %f1251;
	mov.f32 	%f1271, %f1252;
	mov.f32 	%f1272, %f1253;
	mov.f32 	%f1273, %f1254;
	mov.f32 	%f1274, %f1255;
	mov.f32 	%f1275, %f1256;
	mov.f32 	%f1276, %f1257;
	mov.f32 	%f1277, %f1258;
	mov.f32 	%f1278, %f1259;
	mov.f32 	%f1279, %f1260;
	mov.f32 	%f1280, %f1261;
	mov.f32 	%f1281, %f1262;
	mov.u32 	%r1174, %r1156;
	mov.u32 	%r1175, %r1157;
	mov.u32 	%r1176, %r1158;
	mov.u32 	%r1177, %r1159;
	mov.u32 	%r1178, %r1160;
	mov.u32 	%r1179, %r1512;
	mov.u32 	%r1180, %r1161;
	mov.u32 	%r1181, %r1162;
	mov.u32 	%r1182, %r1163;
	mov.u32 	%r1183, %r1164;
	mov.u32 	%r1184, %r1165;
	mov.u32 	%r1185, %r1166;
	mov.u32 	%r1186, %r1167;
	mov.u32 	%r1187, %r1168;
	mov.u32 	%r1188, %r1169;
	mov.u32 	%r1189, %r1170;
	mov.u32 	%r1190, %r1171;
	mov.u32 	%r1191, %r1172;
	@%p180 bra 	$L__BB10_216;
	setp.leu.f32 	%p181, %f1252, %f1602;
	mov.f32 	%f1264, %f1246;
	mov.f32 	%f1265, %f1247;
	mov.f32 	%f1266, %f1248;
	mov.f32 	%f1267, %f1249;
	mov.f32 	%f1268, %f1250;
	mov.f32 	%f1269, %f1251;
	mov.f32 	%f1270, %f1602;
	mov.f32 	%f1271, %f1252;
	mov.f32 	%f1272, %f1253;
	mov.f32 	%f1273, %f1254;
	mov.f32 	%f1274, %f1255;
	mov.f32 	%f1275, %f1256;
	mov.f32 	%f1276, %f1257;
	mov.f32 	%f1277, %f1258;
	mov.f32 	%f1278, %f1259;
	mov.f32 	%f1279, %f1260;
	mov.f32 	%f1280, %f1261;
	mov.f32 	%f1281, %f1262;
	mov.u32 	%r1174, %r1156;
	mov.u32 	%r1175, %r1157;
	mov.u32 	%r1176, %r1158;
	mov.u32 	%r1177, %r1159;
	mov.u32 	%r1178, %r1160;
	mov.u32 	%r1179, %r1161;
	mov.u32 	%r1180, %r1512;
	mov.u32 	%r1181, %r1162;
	mov.u32 	%r1182, %r1163;
	mov.u32 	%r1183, %r1164;
	mov.u32 	%r1184, %r1165;
	mov.u32 	%r1185, %r1166;
	mov.u32 	%r1186, %r1167;
	mov.u32 	%r1187, %r1168;
	mov.u32 	%r1188, %r1169;
	mov.u32 	%r1189, %r1170;
	mov.u32 	%r1190, %r1171;
	mov.u32 	%r1191, %r1172;
	@%p181 bra 	$L__BB10_216;
	setp.leu.f32 	%p182, %f1253, %f1602;
	mov.f32 	%f1264, %f1246;
	mov.f32 	%f1265, %f1247;
	mov.f32 	%f1266, %f1248;
	mov.f32 	%f1267, %f1249;
	mov.f32 	%f1268, %f1250;
	mov.f32 	%f1269, %f1251;
	mov.f32 	%f1270, %f1252;
	mov.f32 	%f1271, %f1602;
	mov.f32 	%f1272, %f1253;
	mov.f32 	%f1273, %f1254;
	mov.f32 	%f1274, %f1255;
	mov.f32 	%f1275, %f1256;
	mov.f32 	%f1276, %f1257;
	mov.f32 	%f1277, %f1258;
	mov.f32 	%f1278, %f1259;
	mov.f32 	%f1279, %f1260;
	mov.f32 	%f1280, %f1261;
	mov.f32 	%f1281, %f1262;
	mov.u32 	%r1174, %r1156;
	mov.u32 	%r1175, %r1157;
	mov.u32 	%r1176, %r1158;
	mov.u32 	%r1177, %r1159;
	mov.u32 	%r1178, %r1160;
	mov.u32 	%r1179, %r1161;
	mov.u32 	%r1180, %r1162;
	mov.u32 	%r1181, %r1512;
	mov.u32 	%r1182, %r1163;
	mov.u32 	%r1183, %r1164;
	mov.u32 	%r1184, %r1165;
	mov.u32 	%r1185, %r1166;
	mov.u32 	%r1186, %r1167;
	mov.u32 	%r1187, %r1168;
	mov.u32 	%r1188, %r1169;
	mov.u32 	%r1189, %r1170;
	mov.u32 	%r1190, %r1171;
	mov.u32 	%r1191, %r1172;
	@%p182 bra 	$L__BB10_216;
	setp.leu.f32 	%p183, %f1254, %f1602;
	mov.f32 	%f1264, %f1246;
	mov.f32 	%f1265, %f1247;
	mov.f32 	%f1266, %f1248;
	mov.f32 	%f1267, %f1249;
	mov.f32 	%f1268, %f1250;
	mov.f32 	%f1269, %f1251;
	mov.f32 	%f1270, %f1252;
	mov.f32 	%f1271, %f1253;
	mov.f32 	%f1272, %f1602;
	mov.f32 	%f1273, %f1254;
	mov.f32 	%f1274, %f1255;
	mov.f32 	%f1275, %f1256;
	mov.f32 	%f1276, %f1257;
	mov.f32 	%f1277, %f1258;
	mov.f32 	%f1278, %f1259;
	mov.f32 	%f1279, %f1260;
	mov.f32 	%f1280, %f1261;
	mov.f32 	%f1281, %f1262;
	mov.u32 	%r1174, %r1156;
	mov.u32 	%r1175, %r1157;
	mov.u32 	%r1176, %r1158;
	mov.u32 	%r1177, %r1159;
	mov.u32 	%r1178, %r1160;
	mov.u32 	%r1179, %r1161;
	mov.u32 	%r1180, %r1162;
	mov.u32 	%r1181, %r1163;
	mov.u32 	%r1182, %r1512;
	mov.u32 	%r1183, %r1164;
	mov.u32 	%r1184, %r1165;
	mov.u32 	%r1185, %r1166;
	mov.u32 	%r1186, %r1167;
	mov.u32 	%r1187, %r1168;
	mov.u32 	%r1188, %r1169;
	mov.u32 	%r1189, %r1170;
	mov.u32 	%r1190, %r1171;
	mov.u32 	%r1191, %r1172;
	@%p183 bra 	$L__BB10_216;
	setp.leu.f32 	%p184, %f1255, %f1602;
	mov.f32 	%f1264, %f1246;
	mov.f32 	%f1265, %f1247;
	mov.f32 	%f1266, %f1248;
	mov.f32 	%f1267, %f1249;
	mov.f32 	%f1268, %f1250;
	mov.f32 	%f1269, %f1251;
	mov.f32 	%f1270, %f1252;
	mov.f32 	%f1271, %f1253;
	mov.f32 	%f1272, %f1254;
	mov.f32 	%f1273, %f1602;
	mov.f32 	%f1274, %f1255;
	mov.f32 	%f1275, %f1256;
	mov.f32 	%f1276, %f1257;
	mov.f32 	%f1277, %f1258;
	mov.f32 	%f1278, %f1259;
	mov.f32 	%f1279, %f1260;
	mov.f32 	%f1280, %f1261;
	mov.f32 	%f1281, %f1262;
	mov.u32 	%r1174, %r1156;
	mov.u32 	%r1175, %r1157;
	mov.u32 	%r1176, %r1158;
	mov.u32 	%r1177, %r1159;
	mov.u32 	%r1178, %r1160;
	mov.u32 	%r1179, %r1161;
	mov.u32 	%r1180, %r1162;
	mov.u32 	%r1181, %r1163;
	mov.u32 	%r1182, %r1164;
	mov.u32 	%r1183, %r1512;
	mov.u32 	%r1184, %r1165;
	mov.u32 	%r1185, %r1166;
	mov.u32 	%r1186, %r1167;
	mov.u32 	%r1187, %r1168;
	mov.u32 	%r1188, %r1169;
	mov.u32 	%r1189, %r1170;
	mov.u32 	%r1190, %r1171;
	mov.u32 	%r1191, %r1172;
	@%p184 bra 	$L__BB10_216;
	setp.leu.f32 	%p185, %f1256, %f1602;
	mov.f32 	%f1264, %f1246;
	mov.f32 	%f1265, %f1247;
	mov.f32 	%f1266, %f1248;
	mov.f32 	%f1267, %f1249;
	mov.f32 	%f1268, %f1250;
	mov.f32 	%f1269, %f1251;
	mov.f32 	%f1270, %f1252;
	mov.f32 	%f1271, %f1253;
	mov.f32 	%f1272, %f1254;
	mov.f32 	%f1273, %f1255;
	mov.f32 	%f1274, %f1602;
	mov.f32 	%f1275, %f1256;
	mov.f32 	%f1276, %f1257;
	mov.f32 	%f1277, %f1258;
	mov.f32 	%f1278, %f1259;
	mov.f32 	%f1279, %f1260;
	mov.f32 	%f1280, %f1261;
	mov.f32 	%f1281, %f1262;
	mov.u32 	%r1174, %r1156;
	mov.u32 	%r1175, %r1157;
	mov.u32 	%r1176, %r1158;
	mov.u32 	%r1177, %r1159;
	mov.u32 	%r1178, %r1160;
	mov.u32 	%r1179, %r1161;
	mov.u32 	%r1180, %r1162;
	mov.u32 	%r1181, %r1163;
	mov.u32 	%r1182, %r1164;
	mov.u32 	%r1183, %r1165;
	mov.u32 	%r1184, %r1512;
	mov.u32 	%r1185, %r1166;
	mov.u32 	%r1186, %r1167;
	mov.u32 	%r1187, %r1168;
	mov.u32 	%r1188, %r1169;
	mov.u32 	%r1189, %r1170;
	mov.u32 	%r1190, %r1171;
	mov.u32 	%r1191, %r1172;
	@%p185 bra 	$L__BB10_216;
	setp.leu.f32 	%p186, %f1257, %f1602;
	mov.f32 	%f1264, %f1246;
	mov.f32 	%f1265, %f1247;
	mov.f32 	%f1266, %f1248;
	mov.f32 	%f1267, %f1249;
	mov.f32 	%f1268, %f1250;
	mov.f32 	%f1269, %f1251;
	mov.f32 	%f1270, %f1252;
	mov.f32 	%f1271, %f1253;
	mov.f32 	%f1272, %f1254;
	mov.f32 	%f1273, %f1255;
	mov.f32 	%f1274, %f1256;
	mov.f32 	%f1275, %f1602;
	mov.f32 	%f1276, %f1257;
	mov.f32 	%f1277, %f1258;
	mov.f32 	%f1278, %f1259;
	mov.f32 	%f1279, %f1260;
	mov.f32 	%f1280, %f1261;
	mov.f32 	%f1281, %f1262;
	mov.u32 	%r1174, %r1156;
	mov.u32 	%r1175, %r1157;
	mov.u32 	%r1176, %r1158;
	mov.u32 	%r1177, %r1159;
	mov.u32 	%r1178, %r1160;
	mov.u32 	%r1179, %r1161;
	mov.u32 	%r1180, %r1162;
	mov.u32 	%r1181, %r1163;
	mov.u32 	%r1182, %r1164;
	mov.u32 	%r1183, %r1165;
	mov.u32 	%r1184, %r1166;
	mov.u32 	%r1185, %r1512;
	mov.u32 	%r1186, %r1167;
	mov.u32 	%r1187, %r1168;
	mov.u32 	%r1188, %r1169;
	mov.u32 	%r1189, %r1170;
	mov.u32 	%r1190, %r1171;
	mov.u32 	%r1191, %r1172;
	@%p186 bra 	$L__BB10_216;
	setp.leu.f32 	%p187, %f1258, %f1602;
	mov.f32 	%f1264, %f1246;
	mov.f32 	%f1265, %f1247;
	mov.f32 	%f1266, %f1248;
	mov.f32 	%f1267, %f1249;
	mov.f32 	%f1268, %f1250;
	mov.f32 	%f1269, %f1251;
	mov.f32 	%f1270, %f1252;
	mov.f32 	%f1271, %f1253;
	mov.f32 	%f1272, %f1254;
	mov.f32 	%f1273, %f1255;
	mov.f32 	%f1274, %f1256;
	mov.f32 	%f1275, %f1257;
	mov.f32 	%f1276, %f1602;
	mov.f32 	%f1277, %f1258;
	mov.f32 	%f1278, %f1259;
	mov.f32 	%f1279, %f1260;
	mov.f32 	%f1280, %f1261;
	mov.f32 	%f1281, %f1262;
	mov.u32 	%r1174, %r1156;
	mov.u32 	%r1175, %r1157;
	mov.u32 	%r1176, %r1158;
	mov.u32 	%r1177, %r1159;
	mov.u32 	%r1178, %r1160;
	mov.u32 	%r1179, %r1161;
	mov.u32 	%r1180, %r1162;
	mov.u32 	%r1181, %r1163;
	mov.u32 	%r1182, %r1164;
	mov.u32 	%r1183, %r1165;
	mov.u32 	%r1184, %r1166;
	mov.u32 	%r1185, %r1167;
	mov.u32 	%r1186, %r1512;
	mov.u32 	%r1187, %r1168;
	mov.u32 	%r1188, %r1169;
	mov.u32 	%r1189, %r1170;
	mov.u32 	%r1190, %r1171;
	mov.u32 	%r1191, %r1172;
	@%p187 bra 	$L__BB10_216;
	setp.leu.f32 	%p188, %f1259, %f1602;
	mov.f32 	%f1264, %f1246;
	mov.f32 	%f1265, %f1247;
	mov.f32 	%f1266, %f1248;
	mov.f32 	%f1267, %f1249;
	mov.f32 	%f1268, %f1250;
	mov.f32 	%f1269, %f1251;
	mov.f32 	%f1270, %f1252;
	mov.f32 	%f1271, %f1253;
	mov.f32 	%f1272, %f1254;
	mov.f32 	%f1273, %f1255;
	mov.f32 	%f1274, %f1256;
	mov.f32 	%f1275, %f1257;
	mov.f32 	%f1276, %f1258;
	mov.f32 	%f1277, %f1602;
	mov.f32 	%f1278, %f1259;
	mov.f32 	%f1279, %f1260;
	mov.f32 	%f1280, %f1261;
	mov.f32 	%f1281, %f1262;
	mov.u32 	%r1174, %r1156;
	mov.u32 	%r1175, %r1157;
	mov.u32 	%r1176, %r1158;
	mov.u32 	%r1177, %r1159;
	mov.u32 	%r1178, %r1160;
	mov.u32 	%r1179, %r1161;
	mov.u32 	%r1180, %r1162;
	mov.u32 	%r1181, %r1163;
	mov.u32 	%r1182, %r1164;
	mov.u32 	%r1183, %r1165;
	mov.u32 	%r1184, %r1166;
	mov.u32 	%r1185, %r1167;
	mov.u32 	%r1186, %r1168;
	mov.u32 	%r1187, %r1512;
	mov.u32 	%r1188, %r1169;
	mov.u32 	%r1189, %r1170;
	mov.u32 	%r1190, %r1171;
	mov.u32 	%r1191, %r1172;
	@%p188 bra 	$L__BB10_216;
	setp.leu.f32 	%p189, %f1260, %f1602;
	mov.f32 	%f1264, %f1246;
	mov.f32 	%f1265, %f1247;
	mov.f32 	%f1266, %f1248;
	mov.f32 	%f1267, %f1249;
	mov.f32 	%f1268, %f1250;
	mov.f32 	%f1269, %f1251;
	mov.f32 	%f1270, %f1252;
	mov.f32 	%f1271, %f1253;
	mov.f32 	%f1272, %f1254;
	mov.f32 	%f1273, %f1255;
	mov.f32 	%f1274, %f1256;
	mov.f32 	%f1275, %f1257;
	mov.f32 	%f1276, %f1258;
	mov.f32 	%f1277, %f1259;
	mov.f32 	%f1278, %f1602;
	mov.f32 	%f1279, %f1260;
	mov.f32 	%f1280, %f1261;
	mov.f32 	%f1281, %f1262;
	mov.u32 	%r1174, %r1156;
	mov.u32 	%r1175, %r1157;
	mov.u32 	%r1176, %r1158;
	mov.u32 	%r1177, %r1159;
	mov.u32 	%r1178, %r1160;
	mov.u32 	%r1179, %r1161;
	mov.u32 	%r1180, %r1162;
	mov.u32 	%r1181, %r1163;
	mov.u32 	%r1182, %r1164;
	mov.u32 	%r1183, %r1165;
	mov.u32 	%r1184, %r1166;
	mov.u32 	%r1185, %r1167;
	mov.u32 	%r1186, %r1168;
	mov.u32 	%r1187, %r1169;
	mov.u32 	%r1188, %r1512;
	mov.u32 	%r1189, %r1170;
	mov.u32 	%r1190, %r1171;
	mov.u32 	%r1191, %r1172;
	@%p189 bra 	$L__BB10_216;
	setp.leu.f32 	%p190, %f1261, %f1602;
	mov.f32 	%f1264, %f1246;
	mov.f32 	%f1265, %f1247;
	mov.f32 	%f1266, %f1248;
	mov.f32 	%f1267, %f1249;
	mov.f32 	%f1268, %f1250;
	mov.f32 	%f1269, %f1251;
	mov.f32 	%f1270, %f1252;
	mov.f32 	%f1271, %f1253;
	mov.f32 	%f1272, %f1254;
	mov.f32 	%f1273, %f1255;
	mov.f32 	%f1274, %f1256;
	mov.f32 	%f1275, %f1257;
	mov.f32 	%f1276, %f1258;
	mov.f32 	%f1277, %f1259;
	mov.f32 	%f1278, %f1260;
	mov.f32 	%f1279, %f1602;
	mov.f32 	%f1280, %f1261;
	mov.f32 	%f1281, %f1262;
	mov.u32 	%r1174, %r1156;
	mov.u32 	%r1175, %r1157;
	mov.u32 	%r1176, %r1158;
	mov.u32 	%r1177, %r1159;
	mov.u32 	%r1178, %r1160;
	mov.u32 	%r1179, %r1161;
	mov.u32 	%r1180, %r1162;
	mov.u32 	%r1181, %r1163;
	mov.u32 	%r1182, %r1164;
	mov.u32 	%r1183, %r1165;
	mov.u32 	%r1184, %r1166;
	mov.u32 	%r1185, %r1167;
	mov.u32 	%r1186, %r1168;
	mov.u32 	%r1187, %r1169;
	mov.u32 	%r1188, %r1170;
	mov.u32 	%r1189, %r1512;
	mov.u32 	%r1190, %r1171;
	mov.u32 	%r1191, %r1172;
	@%p190 bra 	$L__BB10_216;
	setp.leu.f32 	%p191, %f1262, %f1602;
	mov.f32 	%f1264, %f1246;
	mov.f32 	%f1265, %f1247;
	mov.f32 	%f1266, %f1248;
	mov.f32 	%f1267, %f1249;
	mov.f32 	%f1268, %f1250;
	mov.f32 	%f1269, %f1251;
	mov.f32 	%f1270, %f1252;
	mov.f32 	%f1271, %f1253;
	mov.f32 	%f1272, %f1254;
	mov.f32 	%f1273, %f1255;
	mov.f32 	%f1274, %f1256;
	mov.f32 	%f1275, %f1257;
	mov.f32 	%f1276, %f1258;
	mov.f32 	%f1277, %f1259;
	mov.f32 	%f1278, %f1260;
	mov.f32 	%f1279, %f1261;
	mov.f32 	%f1280, %f1602;
	mov.f32 	%f1281, %f1262;
	mov.u32 	%r1174, %r1156;
	mov.u32 	%r1175, %r1157;
	mov.u32 	%r1176, %r1158;
	mov.u32 	%r1177, %r1159;
	mov.u32 	%r1178, %r1160;
	mov.u32 	%r1179, %r1161;
	mov.u32 	%r1180, %r1162;
	mov.u32 	%r1181, %r1163;
	mov.u32 	%r1182, %r1164;
	mov.u32 	%r1183, %r1165;
	mov.u32 	%r1184, %r1166;
	mov.u32 	%r1185, %r1167;
	mov.u32 	%r1186, %r1168;
	mov.u32 	%r1187, %r1169;
	mov.u32 	%r1188, %r1170;
	mov.u32 	%r1189, %r1171;
	mov.u32 	%r1190, %r1512;
	mov.u32 	%r1191, %r1172;
	@%p191 bra 	$L__BB10_216;
	setp.leu.f32 	%p192, %f1620, %f1602;
	mov.f32 	%f1264, %f1246;
	mov.f32 	%f1265, %f1247;
	mov.f32 	%f1266, %f1248;
	mov.f32 	%f1267, %f1249;
	mov.f32 	%f1268, %f1250;
	mov.f32 	%f1269, %f1251;
	mov.f32 	%f1270, %f1252;
	mov.f32 	%f1271, %f1253;
	mov.f32 	%f1272, %f1254;
	mov.f32 	%f1273, %f1255;
	mov.f32 	%f1274, %f1256;
	mov.f32 	%f1275, %f1257;
	mov.f32 	%f1276, %f1258;
	mov.f32 	%f1277, %f1259;
	mov.f32 	%f1278, %f1260;
	mov.f32 	%f1279, %f1261;
	mov.f32 	%f1280, %f1262;
	mov.f32 	%f1281, %f1602;
	mov.u32 	%r1174, %r1156;
	mov.u32 	%r1175, %r1157;
	mov.u32 	%r1176, %r1158;
	mov.u32 	%r1177, %r1159;
	mov.u32 	%r1178, %r1160;
	mov.u32 	%r1179, %r1161;
	mov.u32 	%r1180, %r1162;
	mov.u32 	%r1181, %r1163;
	mov.u32 	%r1182, %r1164;
	mov.u32 	%r1183, %r1165;
	mov.u32 	%r1184, %r1166;
	mov.u32 	%r1185, %r1167;
	mov.u32 	%r1186, %r1168;
	mov.u32 	%r1187, %r1169;
	mov.u32 	%r1188, %r1170;
	mov.u32 	%r1189, %r1171;
	mov.u32 	%r1190, %r1172;
	mov.u32 	%r1191, %r1512;
	@%p192 bra 	$L__BB10_216;
	mov.f32 	%f1264, %f1246;
	mov.f32 	%f1265, %f1247;
	mov.f32 	%f1266, %f1248;
	mov.f32 	%f1267, %f1249;
	mov.f32 	%f1268, %f1250;
	mov.f32 	%f1269, %f1251;
	mov.f32 	%f1270, %f1252;
	mov.f32 	%f1271, %f1253;
	mov.f32 	%f1272, %f1254;
	mov.f32 	%f1273, %f1255;
	mov.f32 	%f1274, %f1256;
	mov.f32 	%f1275, %f1257;
	mov.f32 	%f1276, %f1258;
	mov.f32 	%f1277, %f1259;
	mov.f32 	%f1278, %f1260;
	mov.f32 	%f1279, %f1261;
	mov.f32 	%f1280, %f1262;
	mov.f32 	%f1281, %f1620;
	mov.f32 	%f1620, %f1602;
	mov.u32 	%r1174, %r1156;
	mov.u32 	%r1175, %r1157;
	mov.u32 	%r1176, %r1158;
	mov.u32 	%r1177, %r1159;
	mov.u32 	%r1178, %r1160;
	mov.u32 	%r1179, %r1161;
	mov.u32 	%r1180, %r1162;
	mov.u32 	%r1181, %r1163;
	mov.u32 	%r1182, %r1164;
	mov.u32 	%r1183, %r1165;
	mov.u32 	%r1184, %r1166;
	mov.u32 	%r1185, %r1167;
	mov.u32 	%r1186, %r1168;
	mov.u32 	%r1187, %r1169;
	mov.u32 	%r1188, %r1170;
	mov.u32 	%r1189, %r1171;
	mov.u32 	%r1190, %r1172;
	mov.u32 	%r1191, %r1530;
	mov.u32 	%r1530, %r1512;
$L__BB10_216:
	setp.leu.f32 	%p193, %f1264, %f1601;
	mov.f32 	%f1283, %f1601;
	mov.f32 	%f1284, %f1264;
	mov.f32 	%f1285, %f1265;
	mov.f32 	%f1286, %f1266;
	mov.f32 	%f1287, %f1267;
	mov.f32 	%f1288, %f1268;
	mov.f32 	%f1289, %f1269;
	mov.f32 	%f1290, %f1270;
	mov.f32 	%f1291, %f1271;
	mov.f32 	%f1292, %f1272;
	mov.f32 	%f1293, %f1273;
	mov.f32 	%f1294, %f1274;
	mov.f32 	%f1295, %f1275;
	mov.f32 	%f1296, %f1276;
	mov.f32 	%f1297, %f1277;
	mov.f32 	%f1298, %f1278;
	mov.f32 	%f1299, %f1279;
	mov.f32 	%f1300, %f1280;
	mov.f32 	%f1301, %f1281;
	mov.u32 	%r1193, %r1511;
	mov.u32 	%r1194, %r1174;
	mov.u32 	%r1195, %r1175;
	mov.u32 	%r1196, %r1176;
	mov.u32 	%r1197, %r1177;
	mov.u32 	%r1198, %r1178;
	mov.u32 	%r1199, %r1179;
	mov.u32 	%r1200, %r1180;
	mov.u32 	%r1201, %r1181;
	mov.u32 	%r1202, %r1182;
	mov.u32 	%r1203, %r1183;
	mov.u32 	%r1204, %r1184;
	mov.u32 	%r1205, %r1185;
	mov.u32 	%r1206, %r1186;
	mov.u32 	%r1207, %r1187;
	mov.u32 	%r1208, %r1188;
	mov.u32 	%r1209, %r1189;
	mov.u32 	%r1210, %r1190;
	mov.u32 	%r1211, %r1191;
	@%p193 bra 	$L__BB10_236;
	setp.leu.f32 	%p194, %f1265, %f1601;
	mov.f32 	%f1283, %f1264;
	mov.f32 	%f1284, %f1601;
	mov.f32 	%f1285, %f1265;
	mov.f32 	%f1286, %f1266;
	mov.f32 	%f1287, %f1267;
	mov.f32 	%f1288, %f1268;
	mov.f32 	%f1289, %f1269;
	mov.f32 	%f1290, %f1270;
	mov.f32 	%f1291, %f1271;
	mov.f32 	%f1292, %f1272;
	mov.f32 	%f1293, %f1273;
	mov.f32 	%f1294, %f1274;
	mov.f32 	%f1295, %f1275;
	mov.f32 	%f1296, %f1276;
	mov.f32 	%f1297, %f1277;
	mov.f32 	%f1298, %f1278;
	mov.f32 	%f1299, %f1279;
	mov.f32 	%f1300, %f1280;
	mov.f32 	%f1301, %f1281;
	mov.u32 	%r1193, %r1174;
	mov.u32 	%r1194, %r1511;
	mov.u32 	%r1195, %r1175;
	mov.u32 	%r1196, %r1176;
	mov.u32 	%r1197, %r1177;
	mov.u32 	%r1198, %r1178;
	mov.u32 	%r1199, %r1179;
	mov.u32 	%r1200, %r1180;
	mov.u32 	%r1201, %r1181;
	mov.u32 	%r1202, %r1182;
	mov.u32 	%r1203, %r1183;
	mov.u32 	%r1204, %r1184;
	mov.u32 	%r1205, %r1185;
	mov.u32 	%r1206, %r1186;
	mov.u32 	%r1207, %r1187;
	mov.u32 	%r1208, %r1188;
	mov.u32 	%r1209, %r1189;
	mov.u32 	%r1210, %r1190;
	mov.u32 	%r1211, %r1191;
	@%p194 bra 	$L__BB10_236;
	setp.leu.f32 	%p195, %f1266, %f1601;
	mov.f32 	%f1283, %f1264;
	mov.f32 	%f1284, %f1265;
	mov.f32 	%f1285, %f1601;
	mov.f32 	%f1286, %f1266;
	mov.f32 	%f1287, %f1267;
	mov.f32 	%f1288, %f1268;
	mov.f32 	%f1289, %f1269;
	mov.f32 	%f1290, %f1270;
	mov.f32 	%f1291, %f1271;
	mov.f32 	%f1292, %f1272;
	mov.f32 	%f1293, %f1273;
	mov.f32 	%f1294, %f1274;
	mov.f32 	%f1295, %f1275;
	mov.f32 	%f1296, %f1276;
	mov.f32 	%f1297, %f1277;
	mov.f32 	%f1298, %f1278;
	mov.f32 	%f1299, %f1279;
	mov.f32 	%f1300, %f1280;
	mov.f32 	%f1301, %f1281;
	mov.u32 	%r1193, %r1174;
	mov.u32 	%r1194, %r1175;
	mov.u32 	%r1195, %r1511;
	mov.u32 	%r1196, %r1176;
	mov.u32 	%r1197, %r1177;
	mov.u32 	%r1198, %r1178;
	mov.u32 	%r1199, %r1179;
	mov.u32 	%r1200, %r1180;
	mov.u32 	%r1201, %r1181;
	mov.u32 	%r1202, %r1182;
	mov.u32 	%r1203, %r1183;
	mov.u32 	%r1204, %r1184;
	mov.u32 	%r1205, %r1185;
	mov.u32 	%r1206, %r1186;
	mov.u32 	%r1207, %r1187;
	mov.u32 	%r1208, %r1188;
	mov.u32 	%r1209, %r1189;
	mov.u32 	%r1210, %r1190;
	mov.u32 	%r1211, %r1191;
	@%p195 bra 	$L__BB10_236;
	setp.leu.f32 	%p196, %f1267, %f1601;
	mov.f32 	%f1283, %f1264;
	mov.f32 	%f1284, %f1265;
	mov.f32 	%f1285, %f1266;
	mov.f32 	%f1286, %f1601;
	mov.f32 	%f1287, %f1267;
	mov.f32 	%f1288, %f1268;
	mov.f32 	%f1289, %f1269;
	mov.f32 	%f1290, %f1270;
	mov.f32 	%f1291, %f1271;
	mov.f32 	%f1292, %f1272;
	mov.f32 	%f1293, %f1273;
	mov.f32 	%f1294, %f1274;
	mov.f32 	%f1295, %f1275;
	mov.f32 	%f1296, %f1276;
	mov.f32 	%f1297, %f1277;
	mov.f32 	%f1298, %f1278;
	mov.f32 	%f1299, %f1279;
	mov.f32 	%f1300, %f1280;
	mov.f32 	%f1301, %f1281;
	mov.u32 	%r1193, %r1174;
	mov.u32 	%r1194, %r1175;
	mov.u32 	%r1195, %r1176;
	mov.u32 	%r1196, %r1511;
	mov.u32 	%r1197, %r1177;
	mov.u32 	%r1198, %r1178;
	mov.u32 	%r1199, %r1179;
	mov.u32 	%r1200, %r1180;
	mov.u32 	%r1201, %r1181;
	mov.u32 	%r1202, %r1182;
	mov.u32 	%r1203, %r1183;
	mov.u32 	%r1204, %r1184;
	mov.u32 	%r1205, %r1185;
	mov.u32 	%r1206, %r1186;
	mov.u32 	%r1207, %r1187;
	mov.u32 	%r1208, %r1188;
	mov.u32 	%r1209, %r1189;
	mov.u32 	%r1210, %r1190;
	mov.u32 	%r1211, %r1191;
	@%p196 bra 	$L__BB10_236;
	setp.leu.f32 	%p197, %f1268, %f1601;
	mov.f32 	%f1283, %f1264;
	mov.f32 	%f1284, %f1265;
	mov.f32 	%f1285, %f1266;
	mov.f32 	%f1286, %f1267;
	mov.f32 	%f1287, %f1601;
	mov.f32 	%f1288, %f1268;
	mov.f32 	%f1289, %f1269;
	mov.f32 	%f1290, %f1270;
	mov.f32 	%f1291, %f1271;
	mov.f32 	%f1292, %f1272;
	mov.f32 	%f1293, %f1273;
	mov.f32 	%f1294, %f1274;
	mov.f32 	%f1295, %f1275;
	mov.f32 	%f1296, %f1276;
	mov.f32 	%f1297, %f1277;
	mov.f32 	%f1298, %f1278;
	mov.f32 	%f1299, %f1279;
	mov.f32 	%f1300, %f1280;
	mov.f32 	%f1301, %f1281;
	mov.u32 	%r1193, %r1174;
	mov.u32 	%r1194, %r1175;
	mov.u32 	%r1195, %r1176;
	mov.u32 	%r1196, %r1177;
	mov.u32 	%r1197, %r1511;
	mov.u32 	%r1198, %r1178;
	mov.u32 	%r1199, %r1179;
	mov.u32 	%r1200, %r1180;
	mov.u32 	%r1201, %r1181;
	mov.u32 	%r1202, %r1182;
	mov.u32 	%r1203, %r1183;
	mov.u32 	%r1204, %r1184;
	mov.u32 	%r1205, %r1185;
	mov.u32 	%r1206, %r1186;
	mov.u32 	%r1207, %r1187;
	mov.u32 	%r1208, %r1188;
	mov.u32 	%r1209, %r1189;
	mov.u32 	%r1210, %r1190;
	mov.u32 	%r1211, %r1191;
	@%p197 bra 	$L__BB10_236;
	setp.leu.f32 	%p198, %f1269, %f1601;
	mov.f32 	%f1283, %f1264;
	mov.f32 	%f1284, %f1265;
	mov.f32 	%f1285, %f1266;
	mov.f32 	%f1286, %f1267;
	mov.f32 	%f1287, %f1268;
	mov.f32 	%f1288, %f1601;
	mov.f32 	%f1289, %f1269;
	mov.f32 	%f1290, %f1270;
	mov.f32 	%f1291, %f1271;
	mov.f32 	%f1292, %f1272;
	mov.f32 	%f1293, %f1273;
	mov.f32 	%f1294, %f1274;
	mov.f32 	%f1295, %f1275;
	mov.f32 	%f1296, %f1276;
	mov.f32 	%f1297, %f1277;
	mov.f32 	%f1298, %f1278;
	mov.f32 	%f1299, %f1279;
	mov.f32 	%f1300, %f1280;
	mov.f32 	%f1301, %f1281;
	mov.u32 	%r1193, %r1174;
	mov.u32 	%r1194, %r1175;
	mov.u32 	%r1195, %r1176;
	mov.u32 	%r1196, %r1177;
	mov.u32 	%r1197, %r1178;
	mov.u32 	%r1198, %r1511;
	mov.u32 	%r1199, %r1179;
	mov.u32 	%r1200, %r1180;
	mov.u32 	%r1201, %r1181;
	mov.u32 	%r1202, %r1182;
	mov.u32 	%r1203, %r1183;
	mov.u32 	%r1204, %r1184;
	mov.u32 	%r1205, %r1185;
	mov.u32 	%r1206, %r1186;
	mov.u32 	%r1207, %r1187;
	mov.u32 	%r1208, %r1188;
	mov.u32 	%r1209, %r1189;
	mov.u32 	%r1210, %r1190;
	mov.u32 	%r1211, %r1191;
	@%p198 bra 	$L__BB10_236;
	setp.leu.f32 	%p199, %f1270, %f1601;
	mov.f32 	%f1283, %f1264;
	mov.f32 	%f1284, %f1265;
	mov.f32 	%f1285, %f1266;
	mov.f32 	%f1286, %f1267;
	mov.f32 	%f1287, %f1268;
	mov.f32 	%f1288, %f1269;
	mov.f32 	%f1289, %f1601;
	mov.f32 	%f1290, %f1270;
	mov.f32 	%f1291, %f1271;
	mov.f32 	%f1292, %f1272;
	mov.f32 	%f1293, %f1273;
	mov.f32 	%f1294, %f1274;
	mov.f32 	%f1295, %f1275;
	mov.f32 	%f1296, %f1276;
	mov.f32 	%f1297, %f1277;
	mov.f32 	%f1298, %f1278;
	mov.f32 	%f1299, %f1279;
	mov.f32 	%f1300, %f1280;
	mov.f32 	%f1301, %f1281;
	mov.u32 	%r1193, %r1174;
	mov.u32 	%r1194, %r1175;
	mov.u32 	%r1195, %r1176;
	mov.u32 	%r1196, %r1177;
	mov.u32 	%r1197, %r1178;
	mov.u32 	%r1198, %r1179;
	mov.u32 	%r1199, %r1511;
	mov.u32 	%r1200, %r1180;
	mov.u32 	%r1201, %r1181;
	mov.u32 	%r1202, %r1182;
	mov.u32 	%r1203, %r1183;
	mov.u32 	%r1204, %r1184;
	mov.u32 	%r1205, %r1185;
	mov.u32 	%r1206, %r1186;
	mov.u32 	%r1207, %r1187;
	mov.u32 	%r1208, %r1188;
	mov.u32 	%r1209, %r1189;
	mov.u32 	%r1210, %r1190;
	mov.u32 	%r1211, %r1191;
	@%p199 bra 	$L__BB10_236;
	setp.leu.f32 	%p200, %f1271, %f1601;
	mov.f32 	%f1283, %f1264;
	mov.f32 	%f1284, %f1265;
	mov.f32 	%f1285, %f1266;
	mov.f32 	%f1286, %f1267;
	mov.f32 	%f1287, %f1268;
	mov.f32 	%f1288, %f1269;
	mov.f32 	%f1289, %f1270;
	mov.f32 	%f1290, %f1601;
	mov.f32 	%f1291, %f1271;
	mov.f32 	%f1292, %f1272;
	mov.f32 	%f1293, %f1273;
	mov.f32 	%f1294, %f1274;
	mov.f32 	%f1295, %f1275;
	mov.f32 	%f1296, %f1276;
	mov.f32 	%f1297, %f1277;
	mov.f32 	%f1298, %f1278;
	mov.f32 	%f1299, %f1279;
	mov.f32 	%f1300, %f1280;
	mov.f32 	%f1301, %f1281;
	mov.u32 	%r1193, %r1174;
	mov.u32 	%r1194, %r1175;
	mov.u32 	%r1195, %r1176;
	mov.u32 	%r1196, %r1177;
	mov.u32 	%r1197, %r1178;
	mov.u32 	%r1198, %r1179;
	mov.u32 	%r1199, %r1180;
	mov.u32 	%r1200, %r1511;
	mov.u32 	%r1201, %r1181;
	mov.u32 	%r1202, %r1182;
	mov.u32 	%r1203, %r1183;
	mov.u32 	%r1204, %r1184;
	mov.u32 	%r1205, %r1185;
	mov.u32 	%r1206, %r1186;
	mov.u32 	%r1207, %r1187;
	mov.u32 	%r1208, %r1188;
	mov.u32 	%r1209, %r1189;
	mov.u32 	%r1210, %r1190;
	mov.u32 	%r1211, %r1191;
	@%p200 bra 	$L__BB10_236;
	setp.leu.f32 	%p201, %f1272, %f1601;
	mov.f32 	%f1283, %f1264;
	mov.f32 	%f1284, %f1265;
	mov.f32 	%f1285, %f1266;
	mov.f32 	%f1286, %f1267;
	mov.f32 	%f1287, %f1268;
	mov.f32 	%f1288, %f1269;
	mov.f32 	%f1289, %f1270;
	mov.f32 	%f1290, %f1271;
	mov.f32 	%f1291, %f1601;
	mov.f32 	%f1292, %f1272;
	mov.f32 	%f1293, %f1273;
	mov.f32 	%f1294, %f1274;
	mov.f32 	%f1295, %f1275;
	mov.f32 	%f1296, %f1276;
	mov.f32 	%f1297, %f1277;
	mov.f32 	%f1298, %f1278;
	mov.f32 	%f1299, %f1279;
	mov.f32 	%f1300, %f1280;
	mov.f32 	%f1301, %f1281;
	mov.u32 	%r1193, %r1174;
	mov.u32 	%r1194, %r1175;
	mov.u32 	%r1195, %r1176;
	mov.u32 	%r1196, %r1177;
	mov.u32 	%r1197, %r1178;
	mov.u32 	%r1198, %r1179;
	mov.u32 	%r1199, %r1180;
	mov.u32 	%r1200, %r1181;
	mov.u32 	%r1201, %r1511;
	mov.u32 	%r1202, %r1182;
	mov.u32 	%r1203, %r1183;
	mov.u32 	%r1204, %r1184;
	mov.u32 	%r1205, %r1185;
	mov.u32 	%r1206, %r1186;
	mov.u32 	%r1207, %r1187;
	mov.u32 	%r1208, %r1188;
	mov.u32 	%r1209, %r1189;
	mov.u32 	%r1210, %r1190;
	mov.u32 	%r1211, %r1191;
	@%p201 bra 	$L__BB10_236;
	setp.leu.f32 	%p202, %f1273, %f1601;
	mov.f32 	%f1283, %f1264;
	mov.f32 	%f1284, %f1265;
	mov.f32 	%f1285, %f1266;
	mov.f32 	%f1286, %f1267;
	mov.f32 	%f1287, %f1268;
	mov.f32 	%f1288, %f1269;
	mov.f32 	%f1289, %f1270;
	mov.f32 	%f1290, %f1271;
	mov.f32 	%f1291, %f1272;
	mov.f32 	%f1292, %f1601;
	mov.f32 	%f1293, %f1273;
	mov.f32 	%f1294, %f1274;
	mov.f32 	%f1295, %f1275;
	mov.f32 	%f1296, %f1276;
	mov.f32 	%f1297, %f1277;
	mov.f32 	%f1298, %f1278;
	mov.f32 	%f1299, %f1279;
	mov.f32 	%f1300, %f1280;
	mov.f32 	%f1301, %f1281;
	mov.u32 	%r1193, %r1174;
	mov.u32 	%r1194, %r1175;
	mov.u32 	%r1195, %r1176;
	mov.u32 	%r1196, %r1177;
	mov.u32 	%r1197, %r1178;
	mov.u32 	%r1198, %r1179;
	mov.u32 	%r1199, %r1180;
	mov.u32 	%r1200, %r1181;
	mov.u32 	%r1201, %r1182;
	mov.u32 	%r1202, %r1511;
	mov.u32 	%r1203, %r1183;
	mov.u32 	%r1204, %r1184;
	mov.u32 	%r1205, %r1185;
	mov.u32 	%r1206, %r1186;
	mov.u32 	%r1207, %r1187;
	mov.u32 	%r1208, %r1188;
	mov.u32 	%r1209, %r1189;
	mov.u32 	%r1210, %r1190;
	mov.u32 	%r1211, %r1191;
	@%p202 bra 	$L__BB10_236;
	setp.leu.f32 	%p203, %f1274, %f1601;
	mov.f32 	%f1283, %f1264;
	mov.f32 	%f1284, %f1265;
	mov.f32 	%f1285, %f1266;
	mov.f32 	%f1286, %f1267;
	mov.f32 	%f1287, %f1268;
	mov.f32 	%f1288, %f1269;
	mov.f32 	%f1289, %f1270;
	mov.f32 	%f1290, %f1271;
	mov.f32 	%f1291, %f1272;
	mov.f32 	%f1292, %f1273;
	mov.f32 	%f1293, %f1601;
	mov.f32 	%f1294, %f1274;
	mov.f32 	%f1295, %f1275;
	mov.f32 	%f1296, %f1276;
	mov.f32 	%f1297, %f1277;
	mov.f32 	%f1298, %f1278;
	mov.f32 	%f1299, %f1279;
	mov.f32 	%f1300, %f1280;
	mov.f32 	%f1301, %f1281;
	mov.u32 	%r1193, %r1174;
	mov.u32 	%r1194, %r1175;
	mov.u32 	%r1195, %r1176;
	mov.u32 	%r1196, %r1177;
	mov.u32 	%r1197, %r1178;
	mov.u32 	%r1198, %r1179;
	mov.u32 	%r1199, %r1180;
	mov.u32 	%r1200, %r1181;
	mov.u32 	%r1201, %r1182;
	mov.u32 	%r1202, %r1183;
	mov.u32 	%r1203, %r1511;
	mov.u32 	%r1204, %r1184;
	mov.u32 	%r1205, %r1185;
	mov.u32 	%r1206, %r1186;
	mov.u32 	%r1207, %r1187;
	mov.u32 	%r1208, %r1188;
	mov.u32 	%r1209, %r1189;
	mov.u32 	%r1210, %r1190;
	mov.u32 	%r1211, %r1191;
	@%p203 bra 	$L__BB10_236;
	setp.leu.f32 	%p204, %f1275, %f1601;
	mov.f32 	%f1283, %f1264;
	mov.f32 	%f1284, %f1265;
	mov.f32 	%f1285, %f1266;
	mov.f32 	%f1286, %f1267;
	mov.f32 	%f1287, %f1268;
	mov.f32 	%f1288, %f1269;
	mov.f32 	%f1289, %f1270;
	mov.f32 	%f1290, %f1271;
	mov.f32 	%f1291, %f1272;
	mov.f32 	%f1292, %f1273;
	mov.f32 	%f1293, %f1274;
	mov.f32 	%f1294, %f1601;
	mov.f32 	%f1295, %f1275;
	mov.f32 	%f1296, %f1276;
	mov.f32 	%f1297, %f1277;
	mov.f32 	%f1298, %f1278;
	mov.f32 	%f1299, %f1279;
	mov.f32 	%f1300, %f1280;
	mov.f32 	%f1301, %f1281;
	mov.u32 	%r1193, %r1174;
	mov.u32 	%r1194, %r1175;
	mov.u32 	%r1195, %r1176;
	mov.u32 	%r1196, %r1177;
	mov.u32 	%r1197, %r1178;
	mov.u32 	%r1198, %r1179;
	mov.u32 	%r1199, %r1180;
	mov.u32 	%r1200, %r1181;
	mov.u32 	%r1201, %r1182;
	mov.u32 	%r1202, %r1183;
	mov.u32 	%r1203, %r1184;
	mov.u32 	%r1204, %r1511;
	mov.u32 	%r1205, %r1185;
	mov.u32 	%r1206, %r1186;
	mov.u32 	%r1207, %r1187;
	mov.u32 	%r1208, %r1188;
	mov.u32 	%r1209, %r1189;
	mov.u32 	%r1210, %r1190;
	mov.u32 	%r1211, %r1191;
	@%p204 bra 	$L__BB10_236;
	setp.leu.f32 	%p205, %f1276, %f1601;
	mov.f32 	%f1283, %f1264;
	mov.f32 	%f1284, %f1265;
	mov.f32 	%f1285, %f1266;
	mov.f32 	%f1286, %f1267;
	mov.f32 	%f1287, %f1268;
	mov.f32 	%f1288, %f1269;
	mov.f32 	%f1289, %f1270;
	mov.f32 	%f1290, %f1271;
	mov.f32 	%f1291, %f1272;
	mov.f32 	%f1292, %f1273;
	mov.f32 	%f1293, %f1274;
	mov.f32 	%f1294, %f1275;
	mov.f32 	%f1295, %f1601;
	mov.f32 	%f1296, %f1276;
	mov.f32 	%f1297, %f1277;
	mov.f32 	%f1298, %f1278;
	mov.f32 	%f1299, %f1279;
	mov.f32 	%f1300, %f1280;
	mov.f32 	%f1301, %f1281;
	mov.u32 	%r1193, %r1174;
	mov.u32 	%r1194, %r1175;
	mov.u32 	%r1195, %r1176;
	mov.u32 	%r1196, %r1177;
	mov.u32 	%r1197, %r1178;
	mov.u32 	%r1198, %r1179;
	mov.u32 	%r1199, %r1180;
	mov.u32 	%r1200, %r1181;
	mov.u32 	%r1201, %r1182;
	mov.u32 	%r1202, %r1183;
	mov.u32 	%r1203, %r1184;
	mov.u32 	%r1204, %r1185;
	mov.u32 	%r1205, %r1511;
	mov.u32 	%r1206, %r1186;
	mov.u32 	%r1207, %r1187;
	mov.u32 	%r1208, %r1188;
	mov.u32 	%r1209, %r1189;
	mov.u32 	%r1210, %r1190;
	mov.u32 	%r1211, %r1191;
	@%p205 bra 	$L__BB10_236;
	setp.leu.f32 	%p206, %f1277, %f1601;
	mov.f32 	%f1283, %f1264;
	mov.f32 	%f1284, %f1265;
	mov.f32 	%f1285, %f1266;
	mov.f32 	%f1286, %f1267;
	mov.f32 	%f1287, %f1268;
	mov.f32 	%f1288, %f1269;
	mov.f32 	%f1289, %f1270;
	mov.f32 	%f1290, %f1271;
	mov.f32 	%f1291, %f1272;
	mov.f32 	%f1292, %f1273;
	mov.f32 	%f1293, %f1274;
	mov.f32 	%f1294, %f1275;
	mov.f32 	%f1295, %f1276;
	mov.f32 	%f1296, %f1601;
	mov.f32 	%f1297, %f1277;
	mov.f32 	%f1298, %f1278;
	mov.f32 	%f1299, %f1279;
	mov.f32 	%f1300, %f1280;
	mov.f32 	%f1301, %f1281;
	mov.u32 	%r1193, %r1174;
	mov.u32 	%r1194, %r1175;
	mov.u32 	%r1195, %r1176;
	mov.u32 	%r1196, %r1177;
	mov.u32 	%r1197, %r1178;
	mov.u32 	%r1198, %r1179;
	mov.u32 	%r1199, %r1180;
	mov.u32 	%r1200, %r1181;
	mov.u32 	%r1201, %r1182;
	mov.u32 	%r1202, %r1183;
	mov.u32 	%r1203, %r1184;
	mov.u32 	%r1204, %r1185;
	mov.u32 	%r1205, %r1186;
	mov.u32 	%r1206, %r1511;
	mov.u32 	%r1207, %r1187;
	mov.u32 	%r1208, %r1188;
	mov.u32 	%r1209, %r1189;
	mov.u32 	%r1210, %r1190;
	mov.u32 	%r1211, %r1191;
	@%p206 bra 	$L__BB10_236;
	setp.leu.f32 	%p207, %f1278, %f1601;
	mov.f32 	%f1283, %f1264;
	mov.f32 	%f1284, %f1265;
	mov.f32 	%f1285, %f1266;
	mov.f32 	%f1286, %f1267;
	mov.f32 	%f1287, %f1268;
	mov.f32 	%f1288, %f1269;
	mov.f32 	%f1289, %f1270;
	mov.f32 	%f1290, %f1271;
	mov.f32 	%f1291, %f1272;
	mov.f32 	%f1292, %f1273;
	mov.f32 	%f1293, %f1274;
	mov.f32 	%f1294, %f1275;
	mov.f32 	%f1295, %f1276;
	mov.f32 	%f1296, %f1277;
	mov.f32 	%f1297, %f1601;
	mov.f32 	%f1298, %f1278;
	mov.f32 	%f1299, %f1279;
	mov.f32 	%f1300, %f1280;
	mov.f32 	%f1301, %f1281;
	mov.u32 	%r1193, %r1174;
	mov.u32 	%r1194, %r1175;
	mov.u32 	%r1195, %r1176;
	mov.u32 	%r1196, %r1177;
	mov.u32 	%r1197, %r1178;
	mov.u32 	%r1198, %r1179;
	mov.u32 	%r1199, %r1180;
	mov.u32 	%r1200, %r1181;
	mov.u32 	%r1201, %r1182;
	mov.u32 	%r1202, %r1183;
	mov.u32 	%r1203, %r1184;
	mov.u32 	%r1204, %r1185;
	mov.u32 	%r1205, %r1186;
	mov.u32 	%r1206, %r1187;
	mov.u32 	%r1207, %r1511;
	mov.u32 	%r1208, %r1188;
	mov.u32 	%r1209, %r1189;
	mov.u32 	%r1210, %r1190;
	mov.u32 	%r1211, %r1191;
	@%p207 bra 	$L__BB10_236;
	setp.leu.f32 	%p208, %f1279, %f1601;
	mov.f32 	%f1283, %f1264;
	mov.f32 	%f1284, %f1265;
	mov.f32 	%f1285, %f1266;
	mov.f32 	%f1286, %f1267;
	mov.f32 	%f1287, %f1268;
	mov.f32 	%f1288, %f1269;
	mov.f32 	%f1289, %f1270;
	mov.f32 	%f1290, %f1271;
	mov.f32 	%f1291, %f1272;
	mov.f32 	%f1292, %f1273;
	mov.f32 	%f1293, %f1274;
	mov.f32 	%f1294, %f1275;
	mov.f32 	%f1295, %f1276;
	mov.f32 	%f1296, %f1277;
	mov.f32 	%f1297, %f1278;
	mov.f32 	%f1298, %f1601;
	mov.f32 	%f1299, %f1279;
	mov.f32 	%f1300, %f1280;
	mov.f32 	%f1301, %f1281;
	mov.u32 	%r1193, %r1174;
	mov.u32 	%r1194, %r1175;
	mov.u32 	%r1195, %r1176;
	mov.u32 	%r1196, %r1177;
	mov.u32 	%r1197, %r1178;
	mov.u32 	%r1198, %r1179;
	mov.u32 	%r1199, %r1180;
	mov.u32 	%r1200, %r1181;
	mov.u32 	%r1201, %r1182;
	mov.u32 	%r1202, %r1183;
	mov.u32 	%r1203, %r1184;
	mov.u32 	%r1204, %r1185;
	mov.u32 	%r1205, %r1186;
	mov.u32 	%r1206, %r1187;
	mov.u32 	%r1207, %r1188;
	mov.u32 	%r1208, %r1511;
	mov.u32 	%r1209, %r1189;
	mov.u32 	%r1210, %r1190;
	mov.u32 	%r1211, %r1191;
	@%p208 bra 	$L__BB10_236;
	setp.leu.f32 	%p209, %f1280, %f1601;
	mov.f32 	%f1283, %f1264;
	mov.f32 	%f1284, %f1265;
	mov.f32 	%f1285, %f1266;
	mov.f32 	%f1286, %f1267;
	mov.f32 	%f1287, %f1268;
	mov.f32 	%f1288, %f1269;
	mov.f32 	%f1289, %f1270;
	mov.f32 	%f1290, %f1271;
	mov.f32 	%f1291, %f1272;
	mov.f32 	%f1292, %f1273;
	mov.f32 	%f1293, %f1274;
	mov.f32 	%f1294, %f1275;
	mov.f32 	%f1295, %f1276;
	mov.f32 	%f1296, %f1277;
	mov.f32 	%f1297, %f1278;
	mov.f32 	%f1298, %f1279;
	mov.f32 	%f1299, %f1601;
	mov.f32 	%f1300, %f1280;
	mov.f32 	%f1301, %f1281;
	mov.u32 	%r1193, %r1174;
	mov.u32 	%r1194, %r1175;
	mov.u32 	%r1195, %r1176;
	mov.u32 	%r1196, %r1177;
	mov.u32 	%r1197, %r1178;
	mov.u32 	%r1198, %r1179;
	mov.u32 	%r1199, %r1180;
	mov.u32 	%r1200, %r1181;
	mov.u32 	%r1201, %r1182;
	mov.u32 	%r1202, %r1183;
	mov.u32 	%r1203, %r1184;
	mov.u32 	%r1204, %r1185;
	mov.u32 	%r1205, %r1186;
	mov.u32 	%r1206, %r1187;
	mov.u32 	%r1207, %r1188;
	mov.u32 	%r1208, %r1189;
	mov.u32 	%r1209, %r1511;
	mov.u32 	%r1210, %r1190;
	mov.u32 	%r1211, %r1191;
	@%p209 bra 	$L__BB10_236;
	setp.leu.f32 	%p210, %f1281, %f1601;
	mov.f32 	%f1283, %f1264;
	mov.f32 	%f1284, %f1265;
	mov.f32 	%f1285, %f1266;
	mov.f32 	%f1286, %f1267;
	mov.f32 	%f1287, %f1268;
	mov.f32 	%f1288, %f1269;
	mov.f32 	%f1289, %f1270;
	mov.f32 	%f1290, %f1271;
	mov.f32 	%f1291, %f1272;
	mov.f32 	%f1292, %f1273;
	mov.f32 	%f1293, %f1274;
	mov.f32 	%f1294, %f1275;
	mov.f32 	%f1295, %f1276;
	mov.f32 	%f1296, %f1277;
	mov.f32 	%f1297, %f1278;
	mov.f32 	%f1298, %f1279;
	mov.f32 	%f1299, %f1280;
	mov.f32 	%f1300, %f1601;
	mov.f32 	%f1301, %f1281;
	mov.u32 	%r1193, %r1174;
	mov.u32 	%r1194, %r1175;
	mov.u32 	%r1195, %r1176;
	mov.u32 	%r1196, %r1177;
	mov.u32 	%r1197, %r1178;
	mov.u32 	%r1198, %r1179;
	mov.u32 	%r1199, %r1180;
	mov.u32 	%r1200, %r1181;
	mov.u32 	%r1201, %r1182;
	mov.u32 	%r1202, %r1183;
	mov.u32 	%r1203, %r1184;
	mov.u32 	%r1204, %r1185;
	mov.u32 	%r1205, %r1186;
	mov.u32 	%r1206, %r1187;
	mov.u32 	%r1207, %r1188;
	mov.u32 	%r1208, %r1189;
	mov.u32 	%r1209, %r1190;
	mov.u32 	%r1210, %r1511;
	mov.u32 	%r1211, %r1191;
	@%p210 bra 	$L__BB10_236;
	setp.leu.f32 	%p211, %f1620, %f1601;
	mov.f32 	%f1283, %f1264;
	mov.f32 	%f1284, %f1265;
	mov.f32 	%f1285, %f1266;
	mov.f32 	%f1286, %f1267;
	mov.f32 	%f1287, %f1268;
	mov.f32 	%f1288, %f1269;
	mov.f32 	%f1289, %f1270;
	mov.f32 	%f1290, %f1271;
	mov.f32 	%f1291, %f1272;
	mov.f32 	%f1292, %f1273;
	mov.f32 	%f1293, %f1274;
	mov.f32 	%f1294, %f1275;
	mov.f32 	%f1295, %f1276;
	mov.f32 	%f1296, %f1277;
	mov.f32 	%f1297, %f1278;
	mov.f32 	%f1298, %f1279;
	mov.f32 	%f1299, %f1280;
	mov.f32 	%f1300, %f1281;
	mov.f32 	%f1301, %f1601;
	mov.u32 	%r1193, %r1174;
	mov.u32 	%r1194, %r1175;
	mov.u32 	%r1195, %r1176;
	mov.u32 	%r1196, %r1177;
	mov.u32 	%r1197, %r1178;
	mov.u32 	%r1198, %r1179;
	mov.u32 	%r1199, %r1180;
	mov.u32 	%r1200, %r1181;
	mov.u32 	%r1201, %r1182;
	mov.u32 	%r1202, %r1183;
	mov.u32 	%r1203, %r1184;
	mov.u32 	%r1204, %r1185;
	mov.u32 	%r1205, %r1186;
	mov.u32 	%r1206, %r1187;
	mov.u32 	%r1207, %r1188;
	mov.u32 	%r1208, %r1189;
	mov.u32 	%r1209, %r1190;
	mov.u32 	%r1210, %r1191;
	mov.u32 	%r1211, %r1511;
	@%p211 bra 	$L__BB10_236;
	mov.f32 	%f1283, %f1264;
	mov.f32 	%f1284, %f1265;
	mov.f32 	%f1285, %f1266;
	mov.f32 	%f1286, %f1267;
	mov.f32 	%f1287, %f1268;
	mov.f32 	%f1288, %f1269;
	mov.f32 	%f1289, %f1270;
	mov.f32 	%f1290, %f1271;
	mov.f32 	%f1291, %f1272;
	mov.f32 	%f1292, %f1273;
	mov.f32 	%f1293, %f1274;
	mov.f32 	%f1294, %f1275;
	mov.f32 	%f1295, %f1276;
	mov.f32 	%f1296, %f1277;
	mov.f32 	%f1297, %f1278;
	mov.f32 	%f1298, %f1279;
	mov.f32 	%f1299, %f1280;
	mov.f32 	%f1300, %f1281;
	mov.f32 	%f1301, %f1620;
	mov.f32 	%f1620, %f1601;
	mov.u32 	%r1193, %r1174;
	mov.u32 	%r1194, %r1175;
	mov.u32 	%r1195, %r1176;
	mov.u32 	%r1196, %r1177;
	mov.u32 	%r1197, %r1178;
	mov.u32 	%r1198, %r1179;
	mov.u32 	%r1199, %r1180;
	mov.u32 	%r1200, %r1181;
	mov.u32 	%r1201, %r1182;
	mov.u32 	%r1202, %r1183;
	mov.u32 	%r1203, %r1184;
	mov.u32 	%r1204, %r1185;
	mov.u32 	%r1205, %r1186;
	mov.u32 	%r1206, %r1187;
	mov.u32 	%r1207, %r1188;
	mov.u32 	%r1208, %r1189;
	mov.u32 	%r1209, %r1190;
	mov.u32 	%r1210, %r1191;
	mov.u32 	%r1211, %r1530;
	mov.u32 	%r1530, %r1511;
$L__BB10_236:
	setp.leu.f32 	%p212, %f1283, %f1600;
	mov.f32 	%f1303, %f1600;
	mov.f32 	%f1304, %f1283;
	mov.f32 	%f1305, %f1284;
	mov.f32 	%f1306, %f1285;
	mov.f32 	%f1307, %f1286;
	mov.f32 	%f1308, %f1287;
	mov.f32 	%f1309, %f1288;
	mov.f32 	%f1310, %f1289;
	mov.f32 	%f1311, %f1290;
	mov.f32 	%f1312, %f1291;
	mov.f32 	%f1313, %f1292;
	mov.f32 	%f1314, %f1293;
	mov.f32 	%f1315, %f1294;
	mov.f32 	%f1316, %f1295;
	mov.f32 	%f1317, %f1296;
	mov.f32 	%f1318, %f1297;
	mov.f32 	%f1319, %f1298;
	mov.f32 	%f1320, %f1299;
	mov.f32 	%f1321, %f1300;
	mov.f32 	%f1322, %f1301;
	mov.u32 	%r1213, %r1510;
	mov.u32 	%r1214, %r1193;
	mov.u32 	%r1215, %r1194;
	mov.u32 	%r1216, %r1195;
	mov.u32 	%r1217, %r1196;
	mov.u32 	%r1218, %r1197;
	mov.u32 	%r1219, %r1198;
	mov.u32 	%r1220, %r1199;
	mov.u32 	%r1221, %r1200;
	mov.u32 	%r1222, %r1201;
	mov.u32 	%r1223, %r1202;
	mov.u32 	%r1224, %r1203;
	mov.u32 	%r1225, %r1204;
	mov.u32 	%r1226, %r1205;
	mov.u32 	%r1227, %r1206;
	mov.u32 	%r1228, %r1207;
	mov.u32 	%r1229, %r1208;
	mov.u32 	%r1230, %r1209;
	mov.u32 	%r1231, %r1210;
	mov.u32 	%r1232, %r1211;
	@%p212 bra 	$L__BB10_257;
	setp.leu.f32 	%p213, %f1284, %f1600;
	mov.f32 	%f1303, %f1283;
	mov.f32 	%f1304, %f1600;
	mov.f32 	%f1305, %f1284;
	mov.f32 	%f1306, %f1285;
	mov.f32 	%f1307, %f1286;
	mov.f32 	%f1308, %f1287;
	mov.f32 	%f1309, %f1288;
	mov.f32 	%f1310, %f1289;
	mov.f32 	%f1311, %f1290;
	mov.f32 	%f1312, %f1291;
	mov.f32 	%f1313, %f1292;
	mov.f32 	%f1314, %f1293;
	mov.f32 	%f1315, %f1294;
	mov.f32 	%f1316, %f1295;
	mov.f32 	%f1317, %f1296;
	mov.f32 	%f1318, %f1297;
	mov.f32 	%f1319, %f1298;
	mov.f32 	%f1320, %f1299;
	mov.f32 	%f1321, %f1300;
	mov.f32 	%f1322, %f1301;
	mov.u32 	%r1213, %r1193;
	mov.u32 	%r1214, %r1510;
	mov.u32 	%r1215, %r1194;
	mov.u32 	%r1216, %r1195;
	mov.u32 	%r1217, %r1196;
	mov.u32 	%r1218, %r1197;
	mov.u32 	%r1219, %r1198;
	mov.u32 	%r1220, %r1199;
	mov.u32 	%r1221, %r1200;
	mov.u32 	%r1222, %r1201;
	mov.u32 	%r1223, %r1202;
	mov.u32 	%r1224, %r1203;
	mov.u32 	%r1225, %r1204;
	mov.u32 	%r1226, %r1205;
	mov.u32 	%r1227, %r1206;
	mov.u32 	%r1228, %r1207;
	mov.u32 	%r1229, %r1208;
	mov.u32 	%r1230, %r1209;
	mov.u32 	%r1231, %r1210;
	mov.u32 	%r1232, %r1211;
	@%p213 bra 	$L__BB10_257;
	setp.leu.f32 	%p214, %f1285, %f1600;
	mov.f32 	%f1303, %f1283;
	mov.f32 	%f1304, %f1284;
	mov.f32 	%f1305, %f1600;
	mov.f32 	%f1306, %f1285;
	mov.f32 	%f1307, %f1286;
	mov.f32 	%f1308, %f1287;
	mov.f32 	%f1309, %f1288;
	mov.f32 	%f1310, %f1289;
	mov.f32 	%f1311, %f1290;
	mov.f32 	%f1312, %f1291;
	mov.f32 	%f1313, %f1292;
	mov.f32 	%f1314, %f1293;
	mov.f32 	%f1315, %f1294;
	mov.f32 	%f1316, %f1295;
	mov.f32 	%f1317, %f1296;
	mov.f32 	%f1318, %f1297;
	mov.f32 	%f1319, %f1298;
	mov.f32 	%f1320, %f1299;
	mov.f32 	%f1321, %f1300;
	mov.f32 	%f1322, %f1301;
	mov.u32 	%r1213, %r1193;
	mov.u32 	%r1214, %r1194;
	mov.u32 	%r1215, %r1510;
	mov.u32 	%r1216, %r1195;
	mov.u32 	%r1217, %r1196;
	mov.u32 	%r1218, %r1197;
	mov.u32 	%r1219, %r1198;
	mov.u32 	%r1220, %r1199;
	mov.u32 	%r1221, %r1200;
	mov.u32 	%r1222, %r1201;
	mov.u32 	%r1223, %r1202;
	mov.u32 	%r1224, %r1203;
	mov.u32 	%r1225, %r1204;
	mov.u32 	%r1226, %r1205;
	mov.u32 	%r1227, %r1206;
	mov.u32 	%r1228, %r1207;
	mov.u32 	%r1229, %r1208;
	mov.u32 	%r1230, %r1209;
	mov.u32 	%r1231, %r1210;
	mov.u32 	%r1232, %r1211;
	@%p214 bra 	$L__BB10_257;
	setp.leu.f32 	%p215, %f1286, %f1600;
	mov.f32 	%f1303, %f1283;
	mov.f32 	%f1304, %f1284;
	mov.f32 	%f1305, %f1285;
	mov.f32 	%f1306, %f1600;
	mov.f32 	%f1307, %f1286;
	mov.f32 	%f1308, %f1287;
	mov.f32 	%f1309, %f1288;
	mov.f32 	%f1310, %f1289;
	mov.f32 	%f1311, %f1290;
	mov.f32 	%f1312, %f1291;
	mov.f32 	%f1313, %f1292;
	mov.f32 	%f1314, %f1293;
	mov.f32 	%f1315, %f1294;
	mov.f32 	%f1316, %f1295;
	mov.f32 	%f1317, %f1296;
	mov.f32 	%f1318, %f1297;
	mov.f32 	%f1319, %f1298;
	mov.f32 	%f1320, %f1299;
	mov.f32 	%f1321, %f1300;
	mov.f32 	%f1322, %f1301;
	mov.u32 	%r1213, %r1193;
	mov.u32 	%r1214, %r1194;
	mov.u32 	%r1215, %r1195;
	mov.u32 	%r1216, %r1510;
	mov.u32 	%r1217, %r1196;
	mov.u32 	%r1218, %r1197;
	mov.u32 	%r1219, %r1198;
	mov.u32 	%r1220, %r1199;
	mov.u32 	%r1221, %r1200;
	mov.u32 	%r1222, %r1201;
	mov.u32 	%r1223, %r1202;
	mov.u32 	%r1224, %r1203;
	mov.u32 	%r1225, %r1204;
	mov.u32 	%r1226, %r1205;
	mov.u32 	%r1227, %r1206;
	mov.u32 	%r1228, %r1207;
	mov.u32 	%r1229, %r1208;
	mov.u32 	%r1230, %r1209;
	mov.u32 	%r1231, %r1210;
	mov.u32 	%r1232, %r1211;
	@%p215 bra 	$L__BB10_257;
	setp.leu.f32 	%p216, %f1287, %f1600;
	mov.f32 	%f1303, %f1283;
	mov.f32 	%f1304, %f1284;
	mov.f32 	%f1305, %f1285;
	mov.f32 	%f1306, %f1286;
	mov.f32 	%f1307, %f1600;
	mov.f32 	%f1308, %f1287;
	mov.f32 	%f1309, %f1288;
	mov.f32 	%f1310, %f1289;
	mov.f32 	%f1311, %f1290;
	mov.f32 	%f1312, %f1291;
	mov.f32 	%f1313, %f1292;
	mov.f32 	%f1314, %f1293;
	mov.f32 	%f1315, %f1294;
	mov.f32 	%f1316, %f1295;
	mov.f32 	%f1317, %f1296;
	mov.f32 	%f1318, %f1297;
	mov.f32 	%f1319, %f1298;
	mov.f32 	%f1320, %f1299;
	mov.f32 	%f1321, %f1300;
	mov.f32 	%f1322, %f1301;
	mov.u32 	%r1213, %r1193;
	mov.u32 	%r1214, %r1194;
	mov.u32 	%r1215, %r1195;
	mov.u32 	%r1216, %r1196;
	mov.u32 	%r1217, %r1510;
	mov.u32 	%r1218, %r1197;
	mov.u32 	%r1219, %r1198;
	mov.u32 	%r1220, %r1199;
	mov.u32 	%r1221, %r1200;
	mov.u32 	%r1222, %r1201;
	mov.u32 	%r1223, %r1202;
	mov.u32 	%r1224, %r1203;
	mov.u32 	%r1225, %r1204;
	mov.u32 	%r1226, %r1205;
	mov.u32 	%r1227, %r1206;
	mov.u32 	%r1228, %r1207;
	mov.u32 	%r1229, %r1208;
	mov.u32 	%r1230, %r1209;
	mov.u32 	%r1231, %r1210;
	mov.u32 	%r1232, %r1211;
	@%p216 bra 	$L__BB10_257;
	setp.leu.f32 	%p217, %f1288, %f1600;
	mov.f32 	%f1303, %f1283;
	mov.f32 	%f1304, %f1284;
	mov.f32 	%f1305, %f1285;
	mov.f32 	%f1306, %f1286;
	mov.f32 	%f1307, %f1287;
	mov.f32 	%f1308, %f1600;
	mov.f32 	%f1309, %f1288;
	mov.f32 	%f1310, %f1289;
	mov.f32 	%f1311, %f1290;
	mov.f32 	%f1312, %f1291;
	mov.f32 	%f1313, %f1292;
	mov.f32 	%f1314, %f1293;
	mov.f32 	%f1315, %f1294;
	mov.f32 	%f1316, %f1295;
	mov.f32 	%f1317, %f1296;
	mov.f32 	%f1318, %f1297;
	mov.f32 	%f1319, %f1298;
	mov.f32 	%f1320, %f1299;
	mov.f32 	%f1321, %f1300;
	mov.f32 	%f1322, %f1301;
	mov.u32 	%r1213, %r1193;
	mov.u32 	%r1214, %r1194;
	mov.u32 	%r1215, %r1195;
	mov.u32 	%r1216, %r1196;
	mov.u32 	%r1217, %r1197;
	mov.u32 	%r1218, %r1510;
	mov.u32 	%r1219, %r1198;
	mov.u32 	%r1220, %r1199;
	mov.u32 	%r1221, %r1200;
	mov.u32 	%r1222, %r1201;
	mov.u32 	%r1223, %r1202;
	mov.u32 	%r1224, %r1203;
	mov.u32 	%r1225, %r1204;
	mov.u32 	%r1226, %r1205;
	mov.u32 	%r1227, %r1206;
	mov.u32 	%r1228, %r1207;
	mov.u32 	%r1229, %r1208;
	mov.u32 	%r1230, %r1209;
	mov.u32 	%r1231, %r1210;
	mov.u32 	%r1232, %r1211;
	@%p217 bra 	$L__BB10_257;
	setp.leu.f32 	%p218, %f1289, %f1600;
	mov.f32 	%f1303, %f1283;
	mov.f32 	%f1304, %f1284;
	mov.f32 	%f1305, %f1285;
	mov.f32 	%f1306, %f1286;
	mov.f32 	%f1307, %f1287;
	mov.f32 	%f1308, %f1288;
	mov.f32 	%f1309, %f1600;
	mov.f32 	%f1310, %f1289;
	mov.f32 	%f1311, %f1290;
	mov.f32 	%f1312, %f1291;
	mov.f32 	%f1313, %f1292;
	mov.f32 	%f1314, %f1293;
	mov.f32 	%f1315, %f1294;
	mov.f32 	%f1316, %f1295;
	mov.f32 	%f1317, %f1296;
	mov.f32 	%f1318, %f1297;
	mov.f32 	%f1319, %f1298;
	mov.f32 	%f1320, %f1299;
	mov.f32 	%f1321, %f1300;
	mov.f32 	%f1322, %f1301;
	mov.u32 	%r1213, %r1193;
	mov.u32 	%r1214, %r1194;
	mov.u32 	%r1215, %r1195;
	mov.u32 	%r1216, %r1196;
	mov.u32 	%r1217, %r1197;
	mov.u32 	%r1218, %r1198;
	mov.u32 	%r1219, %r1510;
	mov.u32 	%r1220, %r1199;
	mov.u32 	%r1221, %r1200;
	mov.u32 	%r1222, %r1201;
	mov.u32 	%r1223, %r1202;
	mov.u32 	%r1224, %r1203;
	mov.u32 	%r1225, %r1204;
	mov.u32 	%r1226, %r1205;
	mov.u32 	%r1227, %r1206;
	mov.u32 	%r1228, %r1207;
	mov.u32 	%r1229, %r1208;
	mov.u32 	%r1230, %r1209;
	mov.u32 	%r1231, %r1210;
	mov.u32 	%r1232, %r1211;
	@%p218 bra 	$L__BB10_257;
	setp.leu.f32 	%p219, %f1290, %f1600;
	mov.f32 	%f1303, %f1283;
	mov.f32 	%f1304, %f1284;
	mov.f32 	%f1305, %f1285;
	mov.f32 	%f1306, %f1286;
	mov.f32 	%f1307, %f1287;
	mov.f32 	%f1308, %f1288;
	mov.f32 	%f1309, %f1289;
	mov.f32 	%f1310, %f1600;
	mov.f32 	%f1311, %f1290;
	mov.f32 	%f1312, %f1291;
	mov.f32 	%f1313, %f1292;
	mov.f32 	%f1314, %f1293;
	mov.f32 	%f1315, %f1294;
	mov.f32 	%f1316, %f1295;
	mov.f32 	%f1317, %f1296;
	mov.f32 	%f1318, %f1297;
	mov.f32 	%f1319, %f1298;
	mov.f32 	%f1320, %f1299;
	mov.f32 	%f1321, %f1300;
	mov.f32 	%f1322, %f1301;
	mov.u32 	%r1213, %r1193;
	mov.u32 	%r1214, %r1194;
	mov.u32 	%r1215, %r1195;
	mov.u32 	%r1216, %r1196;
	mov.u32 	%r1217, %r1197;
	mov.u32 	%r1218, %r1198;
	mov.u32 	%r1219, %r1199;
	mov.u32 	%r1220, %r1510;
	mov.u32 	%r1221, %r1200;
	mov.u32 	%r1222, %r1201;
	mov.u32 	%r1223, %r1202;
	mov.u32 	%r1224, %r1203;
	mov.u32 	%r1225, %r1204;
	mov.u32 	%r1226, %r1205;
	mov.u32 	%r1227, %r1206;
	mov.u32 	%r1228, %r1207;
	mov.u32 	%r1229, %r1208;
	mov.u32 	%r1230, %r1209;
	mov.u32 	%r1231, %r1210;
	mov.u32 	%r1232, %r1211;
	@%p219 bra 	$L__BB10_257;
	setp.leu.f32 	%p220, %f1291, %f1600;
	mov.f32 	%f1303, %f1283;
	mov.f32 	%f1304, %f1284;
	mov.f32 	%f1305, %f1285;
	mov.f32 	%f1306, %f1286;
	mov.f32 	%f1307, %f1287;
	mov.f32 	%f1308, %f1288;
	mov.f32 	%f1309, %f1289;
	mov.f32 	%f1310, %f1290;
	mov.f32 	%f1311, %f1600;
	mov.f32 	%f1312, %f1291;
	mov.f32 	%f1313, %f1292;
	mov.f32 	%f1314, %f1293;
	mov.f32 	%f1315, %f1294;
	mov.f32 	%f1316, %f1295;
	mov.f32 	%f1317, %f1296;
	mov.f32 	%f1318, %f1297;
	mov.f32 	%f1319, %f1298;
	mov.f32 	%f1320, %f1299;
	mov.f32 	%f1321, %f1300;
	mov.f32 	%f1322, %f1301;
	mov.u32 	%r1213, %r1193;
	mov.u32 	%r1214, %r1194;
	mov.u32 	%r1215, %r1195;
	mov.u32 	%r1216, %r1196;
	mov.u32 	%r1217, %r1197;
	mov.u32 	%r1218, %r1198;
	mov.u32 	%r1219, %r1199;
	mov.u32 	%r1220, %r1200;
	mov.u32 	%r1221, %r1510;
	mov.u32 	%r1222, %r1201;
	mov.u32 	%r1223, %r1202;
	mov.u32 	%r1224, %r1203;
	mov.u32 	%r1225, %r1204;
	mov.u32 	%r1226, %r1205;
	mov.u32 	%r1227, %r1206;
	mov.u32 	%r1228, %r1207;
	mov.u32 	%r1229, %r1208;
	mov.u32 	%r1230, %r1209;
	mov.u32 	%r1231, %r1210;
	mov.u32 	%r1232, %r1211;
	@%p220 bra 	$L__BB10_257;
	setp.leu.f32 	%p221, %f1292, %f1600;
	mov.f32 	%f1303, %f1283;
	mov.f32 	%f1304, %f1284;
	mov.f32 	%f1305, %f1285;
	mov.f32 	%f1306, %f1286;
	mov.f32 	%f1307, %f1287;
	mov.f32 	%f1308, %f1288;
	mov.f32 	%f1309, %f1289;
	mov.f32 	%f1310, %f1290;
	mov.f32 	%f1311, %f1291;
	mov.f32 	%f1312, %f1600;
	mov.f32 	%f1313, %f1292;
	mov.f32 	%f1314, %f1293;
	mov.f32 	%f1315, %f1294;
	mov.f32 	%f1316, %f1295;
	mov.f32 	%f1317, %f1296;
	mov.f32 	%f1318, %f1297;
	mov.f32 	%f1319, %f1298;
	mov.f32 	%f1320, %f1299;
	mov.f32 	%f1321, %f1300;
	mov.f32 	%f1322, %f1301;
	mov.u32 	%r1213, %r1193;
	mov.u32 	%r1214, %r1194;
	mov.u32 	%r1215, %r1195;
	mov.u32 	%r1216, %r1196;
	mov.u32 	%r1217, %r1197;
	mov.u32 	%r1218, %r1198;
	mov.u32 	%r1219, %r1199;
	mov.u32 	%r1220, %r1200;
	mov.u32 	%r1221, %r1201;
	mov.u32 	%r1222, %r1510;
	mov.u32 	%r1223, %r1202;
	mov.u32 	%r1224, %r1203;
	mov.u32 	%r1225, %r1204;
	mov.u32 	%r1226, %r1205;
	mov.u32 	%r1227, %r1206;
	mov.u32 	%r1228, %r1207;
	mov.u32 	%r1229, %r1208;
	mov.u32 	%r1230, %r1209;
	mov.u32 	%r1231, %r1210;
	mov.u32 	%r1232, %r1211;
	@%p221 bra 	$L__BB10_257;
	setp.leu.f32 	%p222, %f1293, %f1600;
	mov.f32 	%f1303, %f1283;
	mov.f32 	%f1304, %f1284;
	mov.f32 	%f1305, %f1285;
	mov.f32 	%f1306, %f1286;
	mov.f32 	%f1307, %f1287;
	mov.f32 	%f1308, %f1288;
	mov.f32 	%f1309, %f1289;
	mov.f32 	%f1310, %f1290;
	mov.f32 	%f1311, %f1291;
	mov.f32 	%f1312, %f1292;
	mov.f32 	%f1313, %f1600;
	mov.f32 	%f1314, %f1293;
	mov.f32 	%f1315, %f1294;
	mov.f32 	%f1316, %f1295;
	mov.f32 	%f1317, %f1296;
	mov.f32 	%f1318, %f1297;
	mov.f32 	%f1319, %f1298;
	mov.f32 	%f1320, %f1299;
	mov.f32 	%f1321, %f1300;
	mov.f32 	%f1322, %f1301;
	mov.u32 	%r1213, %r1193;
	mov.u32 	%r1214, %r1194;
	mov.u32 	%r1215, %r1195;
	mov.u32 	%r1216, %r1196;
	mov.u32 	%r1217, %r1197;
	mov.u32 	%r1218, %r1198;
	mov.u32 	%r1219, %r1199;
	mov.u32 	%r1220, %r1200;
	mov.u32 	%r1221, %r1201;
	mov.u32 	%r1222, %r1202;
	mov.u32 	%r1223, %r1510;
	mov.u32 	%r1224, %r1203;
	mov.u32 	%r1225, %r1204;
	mov.u32 	%r1226, %r1205;
	mov.u32 	%r1227, %r1206;
	mov.u32 	%r1228, %r1207;
	mov.u32 	%r1229, %r1208;
	mov.u32 	%r1230, %r1209;
	mov.u32 	%r1231, %r1210;
	mov.u32 	%r1232, %r1211;
	@%p222 bra 	$L__BB10_257;
	setp.leu.f32 	%p223, %f1294, %f1600;
	mov.f32 	%f1303, %f1283;
	mov.f32 	%f1304, %f1284;
	mov.f32 	%f1305, %f1285;
	mov.f32 	%f1306, %f1286;
	mov.f32 	%f1307, %f1287;
	mov.f32 	%f1308, %f1288;
	mov.f32 	%f1309, %f1289;
	mov.f32 	%f1310, %f1290;
	mov.f32 	%f1311, %f1291;
	mov.f32 	%f1312, %f1292;
	mov.f32 	%f1313, %f1293;
	mov.f32 	%f1314, %f1600;
	mov.f32 	%f1315, %f1294;
	mov.f32 	%f1316, %f1295;
	mov.f32 	%f1317, %f1296;
	mov.f32 	%f1318, %f1297;
	mov.f32 	%f1319, %f1298;
	mov.f32 	%f1320, %f1299;
	mov.f32 	%f1321, %f1300;
	mov.f32 	%f1322, %f1301;
	mov.u32 	%r1213, %r1193;
	mov.u32 	%r1214, %r1194;
	mov.u32 	%r1215, %r1195;
	mov.u32 	%r1216, %r1196;
	mov.u32 	%r1217, %r1197;
	mov.u32 	%r1218, %r1198;
	mov.u32 	%r1219, %r1199;
	mov.u32 	%r1220, %r1200;
	mov.u32 	%r1221, %r1201;
	mov.u32 	%r1222, %r1202;
	mov.u32 	%r1223, %r1203;
	mov.u32 	%r1224, %r1510;
	mov.u32 	%r1225, %r1204;
	mov.u32 	%r1226, %r1205;
	mov.u32 	%r1227, %r1206;
	mov.u32 	%r1228, %r1207;
	mov.u32 	%r1229, %r1208;
	mov.u32 	%r1230, %r1209;
	mov.u32 	%r1231, %r1210;
	mov.u32 	%r1232, %r1211;
	@%p223 bra 	$L__BB10_257;
	setp.leu.f32 	%p224, %f1295, %f1600;
	mov.f32 	%f1303, %f1283;
	mov.f32 	%f1304, %f1284;
	mov.f32 	%f1305, %f1285;
	mov.f32 	%f1306, %f1286;
	mov.f32 	%f1307, %f1287;
	mov.f32 	%f1308, %f1288;
	mov.f32 	%f1309, %f1289;
	mov.f32 	%f1310, %f1290;
	mov.f32 	%f1311, %f1291;
	mov.f32 	%f1312, %f1292;
	mov.f32 	%f1313, %f1293;
	mov.f32 	%f1314, %f1294;
	mov.f32 	%f1315, %f1600;
	mov.f32 	%f1316, %f1295;
	mov.f32 	%f1317, %f1296;
	mov.f32 	%f1318, %f1297;
	mov.f32 	%f1319, %f1298;
	mov.f32 	%f1320, %f1299;
	mov.f32 	%f1321, %f1300;
	mov.f32 	%f1322, %f1301;
	mov.u32 	%r1213, %r1193;
	mov.u32 	%r1214, %r1194;
	mov.u32 	%r1215, %r1195;
	mov.u32 	%r1216, %r1196;
	mov.u32 	%r1217, %r1197;
	mov.u32 	%r1218, %r1198;
	mov.u32 	%r1219, %r1199;
	mov.u32 	%r1220, %r1200;
	mov.u32 	%r1221, %r1201;
	mov.u32 	%r1222, %r1202;
	mov.u32 	%r1223, %r1203;
	mov.u32 	%r1224, %r1204;
	mov.u32 	%r1225, %r1510;
	mov.u32 	%r1226, %r1205;
	mov.u32 	%r1227, %r1206;
	mov.u32 	%r1228, %r1207;
	mov.u32 	%r1229, %r1208;
	mov.u32 	%r1230, %r1209;
	mov.u32 	%r1231, %r1210;
	mov.u32 	%r1232, %r1211;
	@%p224 bra 	$L__BB10_257;
	setp.leu.f32 	%p225, %f1296, %f1600;
	mov.f32 	%f1303, %f1283;
	mov.f32 	%f1304, %f1284;
	mov.f32 	%f1305, %f1285;
	mov.f32 	%f1306, %f1286;
	mov.f32 	%f1307, %f1287;
	mov.f32 	%f1308, %f1288;
	mov.f32 	%f1309, %f1289;
	mov.f32 	%f1310, %f1290;
	mov.f32 	%f1311, %f1291;
	mov.f32 	%f1312, %f1292;
	mov.f32 	%f1313, %f1293;
	mov.f32 	%f1314, %f1294;
	mov.f32 	%f1315, %f1295;
	mov.f32 	%f1316, %f1600;
	mov.f32 	%f1317, %f1296;
	mov.f32 	%f1318, %f1297;
	mov.f32 	%f1319, %f1298;
	mov.f32 	%f1320, %f1299;
	mov.f32 	%f1321, %f1300;
	mov.f32 	%f1322, %f1301;
	mov.u32 	%r1213, %r1193;
	mov.u32 	%r1214, %r1194;
	mov.u32 	%r1215, %r1195;
	mov.u32 	%r1216, %r1196;
	mov.u32 	%r1217, %r1197;
	mov.u32 	%r1218, %r1198;
	mov.u32 	%r1219, %r1199;
	mov.u32 	%r1220, %r1200;
	mov.u32 	%r1221, %r1201;
	mov.u32 	%r1222, %r1202;
	mov.u32 	%r1223, %r1203;
	mov.u32 	%r1224, %r1204;
	mov.u32 	%r1225, %r1205;
	mov.u32 	%r1226, %r1510;
	mov.u32 	%r1227, %r1206;
	mov.u32 	%r1228, %r1207;
	mov.u32 	%r1229, %r1208;
	mov.u32 	%r1230, %r1209;
	mov.u32 	%r1231, %r1210;
	mov.u32 	%r1232, %r1211;
	@%p225 bra 	$L__BB10_257;
	setp.leu.f32 	%p226, %f1297, %f1600;
	mov.f32 	%f1303, %f1283;
	mov.f32 	%f1304, %f1284;
	mov.f32 	%f1305, %f1285;
	mov.f32 	%f1306, %f1286;
	mov.f32 	%f1307, %f1287;
	mov.f32 	%f1308, %f1288;
	mov.f32 	%f1309, %f1289;
	mov.f32 	%f1310, %f1290;
	mov.f32 	%f1311, %f1291;
	mov.f32 	%f1312, %f1292;
	mov.f32 	%f1313, %f1293;
	mov.f32 	%f1314, %f1294;
	mov.f32 	%f1315, %f1295;
	mov.f32 	%f1316, %f1296;
	mov.f32 	%f1317, %f1600;
	mov.f32 	%f1318, %f1297;
	mov.f32 	%f1319, %f1298;
	mov.f32 	%f1320, %f1299;
	mov.f32 	%f1321, %f1300;
	mov.f32 	%f1322, %f1301;
	mov.u32 	%r1213, %r1193;
	mov.u32 	%r1214, %r1194;
	mov.u32 	%r1215, %r1195;
	mov.u32 	%r1216, %r1196;
	mov.u32 	%r1217, %r1197;
	mov.u32 	%r1218, %r1198;
	mov.u32 	%r1219, %r1199;
	mov.u32 	%r1220, %r1200;
	mov.u32 	%r1221, %r1201;
	mov.u32 	%r1222, %r1202;
	mov.u32 	%r1223, %r1203;
	mov.u32 	%r1224, %r1204;
	mov.u32 	%r1225, %r1205;
	mov.u32 	%r1226, %r1206;
	mov.u32 	%r1227, %r1510;
	mov.u32 	%r1228, %r1207;
	mov.u32 	%r1229, %r1208;
	mov.u32 	%r1230, %r1209;
	mov.u32 	%r1231, %r1210;
	mov.u32 	%r1232, %r1211;
	@%p226 bra 	$L__BB10_257;
	setp.leu.f32 	%p227, %f1298, %f1600;
	mov.f32 	%f1303, %f1283;
	mov.f32 	%f1304, %f1284;
	mov.f32 	%f1305, %f1285;
	mov.f32 	%f1306, %f1286;
	mov.f32 	%f1307, %f1287;
	mov.f32 	%f1308, %f1288;
	mov.f32 	%f1309, %f1289;
	mov.f32 	%f1310, %f1290;
	mov.f32 	%f1311, %f1291;
	mov.f32 	%f1312, %f1292;
	mov.f32 	%f1313, %f1293;
	mov.f32 	%f1314, %f1294;
	mov.f32 	%f1315, %f1295;
	mov.f32 	%f1316, %f1296;
	mov.f32 	%f1317, %f1297;
	mov.f32 	%f1318, %f1600;
	mov.f32 	%f1319, %f1298;
	mov.f32 	%f1320, %f1299;
	mov.f32 	%f1321, %f1300;
	mov.f32 	%f1322, %f1301;
	mov.u32 	%r1213, %r1193;
	mov.u32 	%r1214, %r1194;
	mov.u32 	%r1215, %r1195;
	mov.u32 	%r1216, %r1196;
	mov.u32 	%r1217, %r1197;
	mov.u32 	%r1218, %r1198;
	mov.u32 	%r1219, %r1199;
	mov.u32 	%r1220, %r1200;
	mov.u32 	%r1221, %r1201;
	mov.u32 	%r1222, %r1202;
	mov.u32 	%r1223, %r1203;
	mov.u32 	%r1224, %r1204;
	mov.u32 	%r1225, %r1205;
	mov.u32 	%r1226, %r1206;
	mov.u32 	%r1227, %r1207;
	mov.u32 	%r1228, %r1510;
	mov.u32 	%r1229, %r1208;
	mov.u32 	%r1230, %r1209;
	mov.u32 	%r1231, %r1210;
	mov.u32 	%r1232, %r1211;
	@%p227 bra 	$L__BB10_257;
	setp.leu.f32 	%p228, %f1299, %f1600;
	mov.f32 	%f1303, %f1283;
	mov.f32 	%f1304, %f1284;
	mov.f32 	%f1305, %f1285;
	mov.f32 	%f1306, %f1286;
	mov.f32 	%f1307, %f1287;
	mov.f32 	%f1308, %f1288;
	mov.f32 	%f1309, %f1289;
	mov.f32 	%f1310, %f1290;
	mov.f32 	%f1311, %f1291;
	mov.f32 	%f1312, %f1292;
	mov.f32 	%f1313, %f1293;
	mov.f32 	%f1314, %f1294;
	mov.f32 	%f1315, %f1295;
	mov.f32 	%f1316, %f1296;
	mov.f32 	%f1317, %f1297;
	mov.f32 	%f1318, %f1298;
	mov.f32 	%f1319, %f1600;
	mov.f32 	%f1320, %f1299;
	mov.f32 	%f1321, %f1300;
	mov.f32 	%f1322, %f1301;
	mov.u32 	%r1213, %r1193;
	mov.u32 	%r1214, %r1194;
	mov.u32 	%r1215, %r1195;
	mov.u32 	%r1216, %r1196;
	mov.u32 	%r1217, %r1197;
	mov.u32 	%r1218, %r1198;
	mov.u32 	%r1219, %r1199;
	mov.u32 	%r1220, %r1200;
	mov.u32 	%r1221, %r1201;
	mov.u32 	%r1222, %r1202;
	mov.u32 	%r1223, %r1203;
	mov.u32 	%r1224, %r1204;
	mov.u32 	%r1225, %r1205;
	mov.u32 	%r1226, %r1206;
	mov.u32 	%r1227, %r1207;
	mov.u32 	%r1228, %r1208;
	mov.u32 	%r1229, %r1510;
	mov.u32 	%r1230, %r1209;
	mov.u32 	%r1231, %r1210;
	mov.u32 	%r1232, %r1211;
	@%p228 bra 	$L__BB10_257;
	setp.leu.f32 	%p229, %f1300, %f1600;
	mov.f32 	%f1303, %f1283;
	mov.f32 	%f1304, %f1284;
	mov.f32 	%f1305, %f1285;
	mov.f32 	%f1306, %f1286;
	mov.f32 	%f1307, %f1287;
	mov.f32 	%f1308, %f1288;
	mov.f32 	%f1309, %f1289;
	mov.f32 	%f1310, %f1290;
	mov.f32 	%f1311, %f1291;
	mov.f32 	%f1312, %f1292;
	mov.f32 	%f1313, %f1293;
	mov.f32 	%f1314, %f1294;
	mov.f32 	%f1315, %f1295;
	mov.f32 	%f1316, %f1296;
	mov.f32 	%f1317, %f1297;
	mov.f32 	%f1318, %f1298;
	mov.f32 	%f1319, %f1299;
	mov.f32 	%f1320, %f1600;
	mov.f32 	%f1321, %f1300;
	mov.f32 	%f1322, %f1301;
	mov.u32 	%r1213, %r1193;
	mov.u32 	%r1214, %r1194;
	mov.u32 	%r1215, %r1195;
	mov.u32 	%r1216, %r1196;
	mov.u32 	%r1217, %r1197;
	mov.u32 	%r1218, %r1198;
	mov.u32 	%r1219, %r1199;
	mov.u32 	%r1220, %r1200;
	mov.u32 	%r1221, %r1201;
	mov.u32 	%r1222, %r1202;
	mov.u32 	%r1223, %r1203;
	mov.u32 	%r1224, %r1204;
	mov.u32 	%r1225, %r1205;
	mov.u32 	%r1226, %r1206;
	mov.u32 	%r1227, %r1207;
	mov.u32 	%r1228, %r1208;
	mov.u32 	%r1229, %r1209;
	mov.u32 	%r1230, %r1510;
	mov.u32 	%r1231, %r1210;
	mov.u32 	%r1232, %r1211;
	@%p229 bra 	$L__BB10_257;
	setp.leu.f32 	%p230, %f1301, %f1600;
	mov.f32 	%f1303, %f1283;
	mov.f32 	%f1304, %f1284;
	mov.f32 	%f1305, %f1285;
	mov.f32 	%f1306, %f1286;
	mov.f32 	%f1307, %f1287;
	mov.f32 	%f1308, %f1288;
	mov.f32 	%f1309, %f1289;
	mov.f32 	%f1310, %f1290;
	mov.f32 	%f1311, %f1291;
	mov.f32 	%f1312, %f1292;
	mov.f32 	%f1313, %f1293;
	mov.f32 	%f1314, %f1294;
	mov.f32 	%f1315, %f1295;
	mov.f32 	%f1316, %f1296;
	mov.f32 	%f1317, %f1297;
	mov.f32 	%f1318, %f1298;
	mov.f32 	%f1319, %f1299;
	mov.f32 	%f1320, %f1300;
	mov.f32 	%f1321, %f1600;
	mov.f32 	%f1322, %f1301;
	mov.u32 	%r1213, %r1193;
	mov.u32 	%r1214, %r1194;
	mov.u32 	%r1215, %r1195;
	mov.u32 	%r1216, %r1196;
	mov.u32 	%r1217, %r1197;
	mov.u32 	%r1218, %r1198;
	mov.u32 	%r1219, %r1199;
	mov.u32 	%r1220, %r1200;
	mov.u32 	%r1221, %r1201;
	mov.u32 	%r1222, %r1202;
	mov.u32 	%r1223, %r1203;
	mov.u32 	%r1224, %r1204;
	mov.u32 	%r1225, %r1205;
	mov.u32 	%r1226, %r1206;
	mov.u32 	%r1227, %r1207;
	mov.u32 	%r1228, %r1208;
	mov.u32 	%r1229, %r1209;
	mov.u32 	%r1230, %r1210;
	mov.u32 	%r1231, %r1510;
	mov.u32 	%r1232, %r1211;
	@%p230 bra 	$L__BB10_257;
	setp.leu.f32 	%p231, %f1620, %f1600;
	mov.f32 	%f1303, %f1283;
	mov.f32 	%f1304, %f1284;
	mov.f32 	%f1305, %f1285;
	mov.f32 	%f1306, %f1286;
	mov.f32 	%f1307, %f1287;
	mov.f32 	%f1308, %f1288;
	mov.f32 	%f1309, %f1289;
	mov.f32 	%f1310, %f1290;
	mov.f32 	%f1311, %f1291;
	mov.f32 	%f1312, %f1292;
	mov.f32 	%f1313, %f1293;
	mov.f32 	%f1314, %f1294;
	mov.f32 	%f1315, %f1295;
	mov.f32 	%f1316, %f1296;
	mov.f32 	%f1317, %f1297;
	mov.f32 	%f1318, %f1298;
	mov.f32 	%f1319, %f1299;
	mov.f32 	%f1320, %f1300;
	mov.f32 	%f1321, %f1301;
	mov.f32 	%f1322, %f1600;
	mov.u32 	%r1213, %r1193;
	mov.u32 	%r1214, %r1194;
	mov.u32 	%r1215, %r1195;
	mov.u32 	%r1216, %r1196;
	mov.u32 	%r1217, %r1197;
	mov.u32 	%r1218, %r1198;
	mov.u32 	%r1219, %r1199;
	mov.u32 	%r1220, %r1200;
	mov.u32 	%r1221, %r1201;
	mov.u32 	%r1222, %r1202;
	mov.u32 	%r1223, %r1203;
	mov.u32 	%r1224, %r1204;
	mov.u32 	%r1225, %r1205;
	mov.u32 	%r1226, %r1206;
	mov.u32 	%r1227, %r1207;
	mov.u32 	%r1228, %r1208;
	mov.u32 	%r1229, %r1209;
	mov.u32 	%r1230, %r1210;
	mov.u32 	%r1231, %r1211;
	mov.u32 	%r1232, %r1510;
	@%p231 bra 	$L__BB10_257;
	mov.f32 	%f1303, %f1283;
	mov.f32 	%f1304, %f1284;
	mov.f32 	%f1305, %f1285;
	mov.f32 	%f1306, %f1286;
	mov.f32 	%f1307, %f1287;
	mov.f32 	%f1308, %f1288;
	mov.f32 	%f1309, %f1289;
	mov.f32 	%f1310, %f1290;
	mov.f32 	%f1311, %f1291;
	mov.f32 	%f1312, %f1292;
	mov.f32 	%f1313, %f1293;
	mov.f32 	%f1314, %f1294;
	mov.f32 	%f1315, %f1295;
	mov.f32 	%f1316, %f1296;
	mov.f32 	%f1317, %f1297;
	mov.f32 	%f1318, %f1298;
	mov.f32 	%f1319, %f1299;
	mov.f32 	%f1320, %f1300;
	mov.f32 	%f1321, %f1301;
	mov.f32 	%f1322, %f1620;
	mov.f32 	%f1620, %f1600;
	mov.u32 	%r1213, %r1193;
	mov.u32 	%r1214, %r1194;
	mov.u32 	%r1215, %r1195;
	mov.u32 	%r1216, %r1196;
	mov.u32 	%r1217, %r1197;
	mov.u32 	%r1218, %r1198;
	mov.u32 	%r1219, %r1199;
	mov.u32 	%r1220, %r1200;
	mov.u32 	%r1221, %r1201;
	mov.u32 	%r1222, %r1202;
	mov.u32 	%r1223, %r1203;
	mov.u32 	%r1224, %r1204;
	mov.u32 	%r1225, %r1205;
	mov.u32 	%r1226, %r1206;
	mov.u32 	%r1227, %r1207;
	mov.u32 	%r1228, %r1208;
	mov.u32 	%r1229, %r1209;
	mov.u32 	%r1230, %r1210;
	mov.u32 	%r1231, %r1211;
	mov.u32 	%r1232, %r1530;
	mov.u32 	%r1530, %r1510;
$L__BB10_257:
	setp.leu.f32 	%p232, %f1303, %f1599;
	mov.f32 	%f1324, %f1599;
	mov.f32 	%f1325, %f1303;
	mov.f32 	%f1326, %f1304;
	mov.f32 	%f1327, %f1305;
	mov.f32 	%f1328, %f1306;
	mov.f32 	%f1329, %f1307;
	mov.f32 	%f1330, %f1308;
	mov.f32 	%f1331, %f1309;
	mov.f32 	%f1332, %f1310;
	mov.f32 	%f1333, %f1311;
	mov.f32 	%f1334, %f1312;
	mov.f32 	%f1335, %f1313;
	mov.f32 	%f1336, %f1314;
	mov.f32 	%f1337, %f1315;
	mov.f32 	%f1338, %f1316;
	mov.f32 	%f1339, %f1317;
	mov.f32 	%f1340, %f1318;
	mov.f32 	%f1341, %f1319;
	mov.f32 	%f1342, %f1320;
	mov.f32 	%f1343, %f1321;
	mov.f32 	%f1344, %f1322;
	mov.u32 	%r1234, %r1509;
	mov.u32 	%r1235, %r1213;
	mov.u32 	%r1236, %r1214;
	mov.u32 	%r1237, %r1215;
	mov.u32 	%r1238, %r1216;
	mov.u32 	%r1239, %r1217;
	mov.u32 	%r1240, %r1218;
	mov.u32 	%r1241, %r1219;
	mov.u32 	%r1242, %r1220;
	mov.u32 	%r1243, %r1221;
	mov.u32 	%r1244, %r1222;
	mov.u32 	%r1245, %r1223;
	mov.u32 	%r1246, %r1224;
	mov.u32 	%r1247, %r1225;
	mov.u32 	%r1248, %r1226;
	mov.u32 	%r1249, %r1227;
	mov.u32 	%r1250, %r1228;
	mov.u32 	%r1251, %r1229;
	mov.u32 	%r1252, %r1230;
	mov.u32 	%r1253, %r1231;
	mov.u32 	%r1254, %r1232;
	@%p232 bra 	$L__BB10_279;
	setp.leu.f32 	%p233, %f1304, %f1599;
	mov.f32 	%f1324, %f1303;
	mov.f32 	%f1325, %f1599;
	mov.f32 	%f1326, %f1304;
	mov.f32 	%f1327, %f1305;
	mov.f32 	%f1328, %f1306;
	mov.f32 	%f1329, %f1307;
	mov.f32 	%f1330, %f1308;
	mov.f32 	%f1331, %f1309;
	mov.f32 	%f1332, %f1310;
	mov.f32 	%f1333, %f1311;
	mov.f32 	%f1334, %f1312;
	mov.f32 	%f1335, %f1313;
	mov.f32 	%f1336, %f1314;
	mov.f32 	%f1337, %f1315;
	mov.f32 	%f1338, %f1316;
	mov.f32 	%f1339, %f1317;
	mov.f32 	%f1340, %f1318;
	mov.f32 	%f1341, %f1319;
	mov.f32 	%f1342, %f1320;
	mov.f32 	%f1343, %f1321;
	mov.f32 	%f1344, %f1322;
	mov.u32 	%r1234, %r1213;
	mov.u32 	%r1235, %r1509;
	mov.u32 	%r1236, %r1214;
	mov.u32 	%r1237, %r1215;
	mov.u32 	%r1238, %r1216;
	mov.u32 	%r1239, %r1217;
	mov.u32 	%r1240, %r1218;
	mov.u32 	%r1241, %r1219;
	mov.u32 	%r1242, %r1220;
	mov.u32 	%r1243, %r1221;
	mov.u32 	%r1244, %r1222;
	mov.u32 	%r1245, %r1223;
	mov.u32 	%r1246, %r1224;
	mov.u32 	%r1247, %r1225;
	mov.u32 	%r1248, %r1226;
	mov.u32 	%r1249, %r1227;
	mov.u32 	%r1250, %r1228;
	mov.u32 	%r1251, %r1229;
	mov.u32 	%r1252, %r1230;
	mov.u32 	%r1253, %r1231;
	mov.u32 	%r1254, %r1232;
	@%p233 bra 	$L__BB10_279;
	setp.leu.f32 	%p234, %f1305, %f1599;
	mov.f32 	%f1324, %f1303;
	mov.f32 	%f1325, %f1304;
	mov.f32 	%f1326, %f1599;
	mov.f32 	%f1327, %f1305;
	mov.f32 	%f1328, %f1306;
	mov.f32 	%f1329, %f1307;
	mov.f32 	%f1330, %f1308;
	mov.f32 	%f1331, %f1309;
	mov.f32 	%f1332, %f1310;
	mov.f32 	%f1333, %f1311;
	mov.f32 	%f1334, %f1312;
	mov.f32 	%f1335, %f1313;
	mov.f32 	%f1336, %f1314;
	mov.f32 	%f1337, %f1315;
	mov.f32 	%f1338, %f1316;
	mov.f32 	%f1339, %f1317;
	mov.f32 	%f1340, %f1318;
	mov.f32 	%f1341, %f1319;
	mov.f32 	%f1342, %f1320;
	mov.f32 	%f1343, %f1321;
	mov.f32 	%f1344, %f1322;
	mov.u32 	%r1234, %r1213;
	mov.u32 	%r1235, %r1214;
	mov.u32 	%r1236, %r1509;
	mov.u32 	%r1237, %r1215;
	mov.u32 	%r1238, %r1216;
	mov.u32 	%r1239, %r1217;
	mov.u32 	%r1240, %r1218;
	mov.u32 	%r1241, %r1219;
	mov.u32 	%r1242, %r1220;
	mov.u32 	%r1243, %r1221;
	mov.u32 	%r1244, %r1222;
	mov.u32 	%r1245, %r1223;
	mov.u32 	%r1246, %r1224;
	mov.u32 	%r1247, %r1225;
	mov.u32 	%r1248, %r1226;
	mov.u32 	%r1249, %r1227;
	mov.u32 	%r1250, %r1228;
	mov.u32 	%r1251, %r1229;
	mov.u32 	%r1252, %r1230;
	mov.u32 	%r1253, %r1231;
	mov.u32 	%r1254, %r1232;
	@%p234 bra 	$L__BB10_279;
	setp.leu.f32 	%p235, %f1306, %f1599;
	mov.f32 	%f1324, %f1303;
	mov.f32 	%f1325, %f1304;
	mov.f32 	%f1326, %f1305;
	mov.f32 	%f1327, %f1599;
	mov.f32 	%f1328, %f1306;
	mov.f32 	%f1329, %f1307;
	mov.f32 	%f1330, %f1308;
	mov.f32 	%f1331, %f1309;
	mov.f32 	%f1332, %f1310;
	mov.f32 	%f1333, %f1311;
	mov.f32 	%f1334, %f1312;
	mov.f32 	%f1335, %f1313;
	mov.f32 	%f1336, %f1314;
	mov.f32 	%f1337, %f1315;
	mov.f32 	%f1338, %f1316;
	mov.f32 	%f1339, %f1317;
	mov.f32 	%f1340, %f1318;
	mov.f32 	%f1341, %f1319;
	mov.f32 	%f1342, %f1320;
	mov.f32 	%f1343, %f1321;
	mov.f32 	%f1344, %f1322;
	mov.u32 	%r1234, %r1213;
	mov.u32 	%r1235, %r1214;
	mov.u32 	%r1236, %r1215;
	mov.u32 	%r1237, %r1509;
	mov.u32 	%r1238, %r1216;
	mov.u32 	%r1239, %r1217;
	mov.u32 	%r1240, %r1218;
	mov.u32 	%r1241, %r1219;
	mov.u32 	%r1242, %r1220;
	mov.u32 	%r1243, %r1221;
	mov.u32 	%r1244, %r1222;
	mov.u32 	%r1245, %r1223;
	mov.u32 	%r1246, %r1224;
	mov.u32 	%r1247, %r1225;
	mov.u32 	%r1248, %r1226;
	mov.u32 	%r1249, %r1227;
	mov.u32 	%r1250, %r1228;
	mov.u32 	%r1251, %r1229;
	mov.u32 	%r1252, %r1230;
	mov.u32 	%r1253, %r1231;
	mov.u32 	%r1254, %r1232;
	@%p235 bra 	$L__BB10_279;
	setp.leu.f32 	%p236, %f1307, %f1599;
	mov.f32 	%f1324, %f1303;
	mov.f32 	%f1325, %f1304;
	mov.f32 	%f1326, %f1305;
	mov.f32 	%f1327, %f1306;
	mov.f32 	%f1328, %f1599;
	mov.f32 	%f1329, %f1307;
	mov.f32 	%f1330, %f1308;
	mov.f32 	%f1331, %f1309;
	mov.f32 	%f1332, %f1310;
	mov.f32 	%f1333, %f1311;
	mov.f32 	%f1334, %f1312;
	mov.f32 	%f1335, %f1313;
	mov.f32 	%f1336, %f1314;
	mov.f32 	%f1337, %f1315;
	mov.f32 	%f1338, %f1316;
	mov.f32 	%f1339, %f1317;
	mov.f32 	%f1340, %f1318;
	mov.f32 	%f1341, %f1319;
	mov.f32 	%f1342, %f1320;
	mov.f32 	%f1343, %f1321;
	mov.f32 	%f1344, %f1322;
	mov.u32 	%r1234, %r1213;
	mov.u32 	%r1235, %r1214;
	mov.u32 	%r1236, %r1215;
	mov.u32 	%r1237, %r1216;
	mov.u32 	%r1238, %r1509;
	mov.u32 	%r1239, %r1217;
	mov.u32 	%r1240, %r1218;
	mov.u32 	%r1241, %r1219;
	mov.u32 	%r1242, %r1220;
	mov.u32 	%r1243, %r1221;
	mov.u32 	%r1244, %r1222;
	mov.u32 	%r1245, %r1223;
	mov.u32 	%r1246, %r1224;
	mov.u32 	%r1247, %r1225;
	mov.u32 	%r1248, %r1226;
	mov.u32 	%r1249, %r1227;
	mov.u32 	%r1250, %r1228;
	mov.u32 	%r1251, %r1229;
	mov.u32 	%r1252, %r1230;
	mov.u32 	%r1253, %r1231;
	mov.u32 	%r1254, %r1232;
	@%p236 bra 	$L__BB10_279;
	setp.leu.f32 	%p237, %f1308, %f1599;
	mov.f32 	%f1324, %f1303;
	mov.f32 	%f1325, %f1304;
	mov.f32 	%f1326, %f1305;
	mov.f32 	%f1327, %f1306;
	mov.f32 	%f1328, %f1307;
	mov.f32 	%f1329, %f1599;
	mov.f32 	%f1330, %f1308;
	mov.f32 	%f1331, %f1309;
	mov.f32 	%f1332, %f1310;
	mov.f32 	%f1333, %f1311;
	mov.f32 	%f1334, %f1312;
	mov.f32 	%f1335, %f1313;
	mov.f32 	%f1336, %f1314;
	mov.f32 	%f1337, %f1315;
	mov.f32 	%f1338, %f1316;
	mov.f32 	%f1339, %f1317;
	mov.f32 	%f1340, %f1318;
	mov.f32 	%f1341, %f1319;
	mov.f32 	%f1342, %f1320;
	mov.f32 	%f1343, %f1321;
	mov.f32 	%f1344, %f1322;
	mov.u32 	%r1234, %r1213;
	mov.u32 	%r1235, %r1214;
	mov.u32 	%r1236, %r1215;
	mov.u32 	%r1237, %r1216;
	mov.u32 	%r1238, %r1217;
	mov.u32 	%r1239, %r1509;
	mov.u32 	%r1240, %r1218;
	mov.u32 	%r1241, %r1219;
	mov.u32 	%r1242, %r1220;
	mov.u32 	%r1243, %r1221;
	mov.u32 	%r1244, %r1222;
	mov.u32 	%r1245, %r1223;
	mov.u32 	%r1246, %r1224;
	mov.u32 	%r1247, %r1225;
	mov.u32 	%r1248, %r1226;
	mov.u32 	%r1249, %r1227;
	mov.u32 	%r1250, %r1228;
	mov.u32 	%r1251, %r1229;
	mov.u32 	%r1252, %r1230;
	mov.u32 	%r1253, %r1231;
	mov.u32 	%r1254, %r1232;
	@%p237 bra 	$L__BB10_279;
	setp.leu.f32 	%p238, %f1309, %f1599;
	mov.f32 	%f1324, %f1303;
	mov.f32 	%f1325, %f1304;
	mov.f32 	%f1326, %f1305;
	mov.f32 	%f1327, %f1306;
	mov.f32 	%f1328, %f1307;
	mov.f32 	%f1329, %f1308;
	mov.f32 	%f1330, %f1599;
	mov.f32 	%f1331, %f1309;
	mov.f32 	%f1332, %f1310;
	mov.f32 	%f1333, %f1311;
	mov.f32 	%f1334, %f1312;
	mov.f32 	%f1335, %f1313;
	mov.f32 	%f1336, %f1314;
	mov.f32 	%f1337, %f1315;
	mov.f32 	%f1338, %f1316;
	mov.f32 	%f1339, %f1317;
	mov.f32 	%f1340, %f1318;
	mov.f32 	%f1341, %f1319;
	mov.f32 	%f1342, %f1320;
	mov.f32 	%f1343, %f1321;
	mov.f32 	%f1344, %f1322;
	mov.u32 	%r1234, %r1213;
	mov.u32 	%r1235, %r1214;
	mov.u32 	%r1236, %r1215;
	mov.u32 	%r1237, %r1216;
	mov.u32 	%r1238, %r1217;
	mov.u32 	%r1239, %r1218;
	mov.u32 	%r1240, %r1509;
	mov.u32 	%r1241, %r1219;
	mov.u32 	%r1242, %r1220;
	mov.u32 	%r1243, %r1221;
	mov.u32 	%r1244, %r1222;
	mov.u32 	%r1245, %r1223;
	mov.u32 	%r1246, %r1224;
	mov.u32 	%r1247, %r1225;
	mov.u32 	%r1248, %r1226;
	mov.u32 	%r1249, %r1227;
	mov.u32 	%r1250, %r1228;
	mov.u32 	%r1251, %r1229;
	mov.u32 	%r1252, %r1230;
	mov.u32 	%r1253, %r1231;
	mov.u32 	%r1254, %r1232;
	@%p238 bra 	$L__BB10_279;
	setp.leu.f32 	%p239, %f1310, %f1599;
	mov.f32 	%f1324, %f1303;
	mov.f32 	%f1325, %f1304;
	mov.f32 	%f1326, %f1305;
	mov.f32 	%f1327, %f1306;
	mov.f32 	%f1328, %f1307;
	mov.f32 	%f1329, %f1308;
	mov.f32 	%f1330, %f1309;
	mov.f32 	%f1331, %f1599;
	mov.f32 	%f1332, %f1310;
	mov.f32 	%f1333, %f1311;
	mov.f32 	%f1334, %f1312;
	mov.f32 	%f1335, %f1313;
	mov.f32 	%f1336, %f1314;
	mov.f32 	%f1337, %f1315;
	mov.f32 	%f1338, %f1316;
	mov.f32 	%f1339, %f1317;
	mov.f32 	%f1340, %f1318;
	mov.f32 	%f1341, %f1319;
	mov.f32 	%f1342, %f1320;
	mov.f32 	%f1343, %f1321;
	mov.f32 	%f1344, %f1322;
	mov.u32 	%r1234, %r1213;
	mov.u32 	%r1235, %r1214;
	mov.u32 	%r1236, %r1215;
	mov.u32 	%r1237, %r1216;
	mov.u32 	%r1238, %r1217;
	mov.u32 	%r1239, %r1218;
	mov.u32 	%r1240, %r1219;
	mov.u32 	%r1241, %r1509;
	mov.u32 	%r1242, %r1220;
	mov.u32 	%r1243, %r1221;
	mov.u32 	%r1244, %r1222;
	mov.u32 	%r1245, %r1223;
	mov.u32 	%r1246, %r1224;
	mov.u32 	%r1247, %r1225;
	mov.u32 	%r1248, %r1226;
	mov.u32 	%r1249, %r1227;
	mov.u32 	%r1250, %r1228;
	mov.u32 	%r1251, %r1229;
	mov.u32 	%r1252, %r1230;
	mov.u32 	%r1253, %r1231;
	mov.u32 	%r1254, %r1232;
	@%p239 bra 	$L__BB10_279;
	setp.leu.f32 	%p240, %f1311, %f1599;
	mov.f32 	%f1324, %f1303;
	mov.f32 	%f1325, %f1304;
	mov.f32 	%f1326, %f1305;
	mov.f32 	%f1327, %f1306;
	mov.f32 	%f1328, %f1307;
	mov.f32 	%f1329, %f1308;
	mov.f32 	%f1330, %f1309;
	mov.f32 	%f1331, %f1310;
	mov.f32 	%f1332, %f1599;
	mov.f32 	%f1333, %f1311;
	mov.f32 	%f1334, %f1312;
	mov.f32 	%f1335, %f1313;
	mov.f32 	%f1336, %f1314;
	mov.f32 	%f1337, %f1315;
	mov.f32 	%f1338, %f1316;
	mov.f32 	%f1339, %f1317;
	mov.f32 	%f1340, %f1318;
	mov.f32 	%f1341, %f1319;
	mov.f32 	%f1342, %f1320;
	mov.f32 	%f1343, %f1321;
	mov.f32 	%f1344, %f1322;
	mov.u32 	%r1234, %r1213;
	mov.u32 	%r1235, %r1214;
	mov.u32 	%r1236, %r1215;
	mov.u32 	%r1237, %r1216;
	mov.u32 	%r1238, %r1217;
	mov.u32 	%r1239, %r1218;
	mov.u32 	%r1240, %r1219;
	mov.u32 	%r1241, %r1220;
	mov.u32 	%r1242, %r1509;
	mov.u32 	%r1243, %r1221;
	mov.u32 	%r1244, %r1222;
	mov.u32 	%r1245, %r1223;
	mov.u32 	%r1246, %r1224;
	mov.u32 	%r1247, %r1225;
	mov.u32 	%r1248, %r1226;
	mov.u32 	%r1249, %r1227;
	mov.u32 	%r1250, %r1228;
	mov.u32 	%r1251, %r1229;
	mov.u32 	%r1252, %r1230;
	mov.u32 	%r1253, %r1231;
	mov.u32 	%r1254, %r1232;
	@%p240 bra 	$L__BB10_279;
	setp.leu.f32 	%p241, %f1312, %f1599;
	mov.f32 	%f1324, %f1303;
	mov.f32 	%f1325, %f1304;
	mov.f32 	%f1326, %f1305;
	mov.f32 	%f1327, %f1306;
	mov.f32 	%f1328, %f1307;
	mov.f32 	%f1329, %f1308;
	mov.f32 	%f1330, %f1309;
	mov.f32 	%f1331, %f1310;
	mov.f32 	%f1332, %f1311;
	mov.f32 	%f1333, %f1599;
	mov.f32 	%f1334, %f1312;
	mov.f32 	%f1335, %f1313;
	mov.f32 	%f1336, %f1314;
	mov.f32 	%f1337, %f1315;
	mov.f32 	%f1338, %f1316;
	mov.f32 	%f1339, %f1317;
	mov.f32 	%f1340, %f1318;
	mov.f32 	%f1341, %f1319;
	mov.f32 	%f1342, %f1320;
	mov.f32 	%f1343, %f1321;
	mov.f32 	%f1344, %f1322;
	mov.u32 	%r1234, %r1213;
	mov.u32 	%r1235, %r1214;
	mov.u32 	%r1236, %r1215;
	mov.u32 	%r1237, %r1216;
	mov.u32 	%r1238, %r1217;
	mov.u32 	%r1239, %r1218;
	mov.u32 	%r1240, %r1219;
	mov.u32 	%r1241, %r1220;
	mov.u32 	%r1242, %r1221;
	mov.u32 	%r1243, %r1509;
	mov.u32 	%r1244, %r1222;
	mov.u32 	%r1245, %r1223;
	mov.u32 	%r1246, %r1224;
	mov.u32 	%r1247, %r1225;
	mov.u32 	%r1248, %r1226;
	mov.u32 	%r1249, %r1227;
	mov.u32 	%r1250, %r1228;
	mov.u32 	%r1251, %r1229;
	mov.u32 	%r1252, %r1230;
	mov.u32 	%r1253, %r1231;
	mov.u32 	%r1254, %r1232;
	@%p241 bra 	$L__BB10_279;
	setp.leu.f32 	%p242, %f1313, %f1599;
	mov.f32 	%f1324, %f1303;
	mov.f32 	%f1325, %f1304;
	mov.f32 	%f1326, %f1305;
	mov.f32 	%f1327, %f1306;
	mov.f32 	%f1328, %f1307;
	mov.f32 	%f1329, %f1308;
	mov.f32 	%f1330, %f1309;
	mov.f32 	%f1331, %f1310;
	mov.f32 	%f1332, %f1311;
	mov.f32 	%f1333, %f1312;
	mov.f32 	%f1334, %f1599;
	mov.f32 	%f1335, %f1313;
	mov.f32 	%f1336, %f1314;
	mov.f32 	%f1337, %f1315;
	mov.f32 	%f1338, %f1316;
	mov.f32 	%f1339, %f1317;
	mov.f32 	%f1340, %f1318;
	mov.f32 	%f1341, %f1319;
	mov.f32 	%f1342, %f1320;
	mov.f32 	%f1343, %f1321;
	mov.f32 	%f1344, %f1322;
	mov.u32 	%r1234, %r1213;
	mov.u32 	%r1235, %r1214;
	mov.u32 	%r1236, %r1215;
	mov.u32 	%r1237, %r1216;
	mov.u32 	%r1238, %r1217;
	mov.u32 	%r1239, %r1218;
	mov.u32 	%r1240, %r1219;
	mov.u32 	%r1241, %r1220;
	mov.u32 	%r1242, %r1221;
	mov.u32 	%r1243, %r1222;
	mov.u32 	%r1244, %r1509;
	mov.u32 	%r1245, %r1223;
	mov.u32 	%r1246, %r1224;
	mov.u32 	%r1247, %r1225;
	mov.u32 	%r1248, %r1226;
	mov.u32 	%r1249, %r1227;
	mov.u32 	%r1250, %r1228;
	mov.u32 	%r1251, %r1229;
	mov.u32 	%r1252, %r1230;
	mov.u32 	%r1253, %r1231;
	mov.u32 	%r1254, %r1232;
	@%p242 bra 	$L__BB10_279;
	setp.leu.f32 	%p243, %f1314, %f1599;
	mov.f32 	%f1324, %f1303;
	mov.f32 	%f1325, %f1304;
	mov.f32 	%f1326, %f1305;
	mov.f32 	%f1327, %f1306;
	mov.f32 	%f1328, %f1307;
	mov.f32 	%f1329, %f1308;
	mov.f32 	%f1330, %f1309;
	mov.f32 	%f1331, %f1310;
	mov.f32 	%f1332, %f1311;
	mov.f32 	%f1333, %f1312;
	mov.f32 	%f1334, %f1313;
	mov.f32 	%f1335, %f1599;
	mov.f32 	%f1336, %f1314;
	mov.f32 	%f1337, %f1315;
	mov.f32 	%f1338, %f1316;
	mov.f32 	%f1339, %f1317;
	mov.f32 	%f1340, %f1318;
	mov.f32 	%f1341, %f1319;
	mov.f32 	%f1342, %f1320;
	mov.f32 	%f1343, %f1321;
	mov.f32 	%f1344, %f1322;
	mov.u32 	%r1234, %r1213;
	mov.u32 	%r1235, %r1214;
	mov.u32 	%r1236, %r1215;
	mov.u32 	%r1237, %r1216;
	mov.u32 	%r1238, %r1217;
	mov.u32 	%r1239, %r1218;
	mov.u32 	%r1240, %r1219;
	mov.u32 	%r1241, %r1220;
	mov.u32 	%r1242, %r1221;
	mov.u32 	%r1243, %r1222;
	mov.u32 	%r1244, %r1223;
	mov.u32 	%r1245, %r1509;
	mov.u32 	%r1246, %r1224;
	mov.u32 	%r1247, %r1225;
	mov.u32 	%r1248, %r1226;
	mov.u32 	%r1249, %r1227;
	mov.u32 	%r1250, %r1228;
	mov.u32 	%r1251, %r1229;
	mov.u32 	%r1252, %r1230;
	mov.u32 	%r1253, %r1231;
	mov.u32 	%r1254, %r1232;
	@%p243 bra 	$L__BB10_279;
	setp.leu.f32 	%p244, %f1315, %f1599;
	mov.f32 	%f1324, %f1303;
	mov.f32 	%f1325, %f1304;
	mov.f32 	%f1326, %f1305;
	mov.f32 	%f1327, %f1306;
	mov.f32 	%f1328, %f1307;
	mov.f32 	%f1329, %f1308;
	mov.f32 	%f1330, %f1309;
	mov.f32 	%f1331, %f1310;
	mov.f32 	%f1332, %f1311;
	mov.f32 	%f1333, %f1312;
	mov.f32 	%f1334, %f1313;
	mov.f32 	%f1335, %f1314;
	mov.f32 	%f1336, %f1599;
	mov.f32 	%f1337, %f1315;
	mov.f32 	%f1338, %f1316;
	mov.f32 	%f1339, %f1317;
	mov.f32 	%f1340, %f1318;
	mov.f32 	%f1341, %f1319;
	mov.f32 	%f1342, %f1320;
	mov.f32 	%f1343, %f1321;
	mov.f32 	%f1344, %f1322;
	mov.u32 	%r1234, %r1213;
	mov.u32 	%r1235, %r1214;
	mov.u32 	%r1236, %r1215;
	mov.u32 	%r1237, %r1216;
	mov.u32 	%r1238, %r1217;
	mov.u32 	%r1239, %r1218;
	mov.u32 	%r1240, %r1219;
	mov.u32 	%r1241, %r1220;
	mov.u32 	%r1242, %r1221;
	mov.u32 	%r1243, %r1222;
	mov.u32 	%r1244, %r1223;
	mov.u32 	%r1245, %r1224;
	mov.u32 	%r1246, %r1509;
	mov.u32 	%r1247, %r1225;
	mov.u32 	%r1248, %r1226;
	mov.u32 	%r1249, %r1227;
	mov.u32 	%r1250, %r1228;
	mov.u32 	%r1251, %r1229;
	mov.u32 	%r1252, %r1230;
	mov.u32 	%r1253, %r1231;
	mov.u32 	%r1254, %r1232;
	@%p244 bra 	$L__BB10_279;
	setp.leu.f32 	%p245, %f1316, %f1599;
	mov.f32 	%f1324, %f1303;
	mov.f32 	%f1325, %f1304;
	mov.f32 	%f1326, %f1305;
	mov.f32 	%f1327, %f1306;
	mov.f32 	%f1328, %f1307;
	mov.f32 	%f1329, %f1308;
	mov.f32 	%f1330, %f1309;
	mov.f32 	%f1331, %f1310;
	mov.f32 	%f1332, %f1311;
	mov.f32 	%f1333, %f1312;
	mov.f32 	%f1334, %f1313;
	mov.f32 	%f1335, %f1314;
	mov.f32 	%f1336, %f1315;
	mov.f32 	%f1337, %f1599;
	mov.f32 	%f1338, %f1316;
	mov.f32 	%f1339, %f1317;
	mov.f32 	%f1340, %f1318;
	mov.f32 	%f1341, %f1319;
	mov.f32 	%f1342, %f1320;
	mov.f32 	%f1343, %f1321;
	mov.f32 	%f1344, %f1322;
	mov.u32 	%r1234, %r1213;
	mov.u32 	%r1235, %r1214;
	mov.u32 	%r1236, %r1215;
	mov.u32 	%r1237, %r1216;
	mov.u32 	%r1238, %r1217;
	mov.u32 	%r1239, %r1218;
	mov.u32 	%r1240, %r1219;
	mov.u32 	%r1241, %r1220;
	mov.u32 	%r1242, %r1221;
	mov.u32 	%r1243, %r1222;
	mov.u32 	%r1244, %r1223;
	mov.u32 	%r1245, %r1224;
	mov.u32 	%r1246, %r1225;
	mov.u32 	%r1247, %r1509;
	mov.u32 	%r1248, %r1226;
	mov.u32 	%r1249, %r1227;
	mov.u32 	%r1250, %r1228;
	mov.u32 	%r1251, %r1229;
	mov.u32 	%r1252, %r1230;
	mov.u32 	%r1253, %r1231;
	mov.u32 	%r1254, %r1232;
	@%p245 bra 	$L__BB10_279;
	setp.leu.f32 	%p246, %f1317, %f1599;
	mov.f32 	%f1324, %f1303;
	mov.f32 	%f1325, %f1304;
	mov.f32 	%f1326, %f1305;
	mov.f32 	%f1327, %f1306;
	mov.f32 	%f1328, %f1307;
	mov.f32 	%f1329, %f1308;
	mov.f32 	%f1330, %f1309;
	mov.f32 	%f1331, %f1310;
	mov.f32 	%f1332, %f1311;
	mov.f32 	%f1333, %f1312;
	mov.f32 	%f1334, %f1313;
	mov.f32 	%f1335, %f1314;
	mov.f32 	%f1336, %f1315;
	mov.f32 	%f1337, %f1316;
	mov.f32 	%f1338, %f1599;
	mov.f32 	%f1339, %f1317;
	mov.f32 	%f1340, %f1318;
	mov.f32 	%f1341, %f1319;
	mov.f32 	%f1342, %f1320;
	mov.f32 	%f1343, %f1321;
	mov.f32 	%f1344, %f1322;
	mov.u32 	%r1234, %r1213;
	mov.u32 	%r1235, %r1214;
	mov.u32 	%r1236, %r1215;
	mov.u32 	%r1237, %r1216;
	mov.u32 	%r1238, %r1217;
	mov.u32 	%r1239, %r1218;
	mov.u32 	%r1240, %r1219;
	mov.u32 	%r1241, %r1220;
	mov.u32 	%r1242, %r1221;
	mov.u32 	%r1243, %r1222;
	mov.u32 	%r1244, %r1223;
	mov.u32 	%r1245, %r1224;
	mov.u32 	%r1246, %r1225;
	mov.u32 	%r1247, %r1226;
	mov.u32 	%r1248, %r1509;
	mov.u32 	%r1249, %r1227;
	mov.u32 	%r1250, %r1228;
	mov.u32 	%r1251, %r1229;
	mov.u32 	%r1252, %r1230;
	mov.u32 	%r1253, %r1231;
	mov.u32 	%r1254, %r1232;
	@%p246 bra 	$L__BB10_279;
	setp.leu.f32 	%p247, %f1318, %f1599;
	mov.f32 	%f1324, %f1303;
	mov.f32 	%f1325, %f1304;
	mov.f32 	%f1326, %f1305;
	mov.f32 	%f1327, %f1306;
	mov.f32 	%f1328, %f1307;
	mov.f32 	%f1329, %f1308;
	mov.f32 	%f1330, %f1309;
	mov.f32 	%f1331, %f1310;
	mov.f32 	%f1332, %f1311;
	mov.f32 	%f1333, %f1312;
	mov.f32 	%f1334, %f1313;
	mov.f32 	%f1335, %f1314;
	mov.f32 	%f1336, %f1315;
	mov.f32 	%f1337, %f1316;
	mov.f32 	%f1338, %f1317;
	mov.f32 	%f1339, %f1599;
	mov.f32 	%f1340, %f1318;
	mov.f32 	%f1341, %f1319;
	mov.f32 	%f1342, %f1320;
	mov.f32 	%f1343, %f1321;
	mov.f32 	%f1344, %f1322;
	mov.u32 	%r1234, %r1213;
	mov.u32 	%r1235, %r1214;
	mov.u32 	%r1236, %r1215;
	mov.u32 	%r1237, %r1216;
	mov.u32 	%r1238, %r1217;
	mov.u32 	%r1239, %r1218;
	mov.u32 	%r1240, %r1219;
	mov.u32 	%r1241, %r1220;
	mov.u32 	%r1242, %r1221;
	mov.u32 	%r1243, %r1222;
	mov.u32 	%r1244, %r1223;
	mov.u32 	%r1245, %r1224;
	mov.u32 	%r1246, %r1225;
	mov.u32 	%r1247, %r1226;
	mov.u32 	%r1248, %r1227;
	mov.u32 	%r1249, %r1509;
	mov.u32 	%r1250, %r1228;
	mov.u32 	%r1251, %r1229;
	mov.u32 	%r1252, %r1230;
	mov.u32 	%r1253, %r1231;
	mov.u32 	%r1254, %r1232;
	@%p247 bra 	$L__BB10_279;
	setp.leu.f32 	%p248, %f1319, %f1599;
	mov.f32 	%f1324, %f1303;
	mov.f32 	%f1325, %f1304;
	mov.f32 	%f1326, %f1305;
	mov.f32 	%f1327, %f1306;
	mov.f32 	%f1328, %f1307;
	mov.f32 	%f1329, %f1308;
	mov.f32 	%f1330, %f1309;
	mov.f32 	%f1331, %f1310;
	mov.f32 	%f1332, %f1311;
	mov.f32 	%f1333, %f1312;
	mov.f32 	%f1334, %f1313;
	mov.f32 	%f1335, %f1314;
	mov.f32 	%f1336, %f1315;
	mov.f32 	%f1337, %f1316;
	mov.f32 	%f1338, %f1317;
	mov.f32 	%f1339, %f1318;
	mov.f32 	%f1340, %f1599;
	mov.f32 	%f1341, %f1319;
	mov.f32 	%f1342, %f1320;
	mov.f32 	%f1343, %f1321;
	mov.f32 	%f1344, %f1322;
	mov.u32 	%r1234, %r1213;
	mov.u32 	%r1235, %r1214;
	mov.u32 	%r1236, %r1215;
	mov.u32 	%r1237, %r1216;
	mov.u32 	%r1238, %r1217;
	mov.u32 	%r1239, %r1218;
	mov.u32 	%r1240, %r1219;
	mov.u32 	%r1241, %r1220;
	mov.u32 	%r1242, %r1221;
	mov.u32 	%r1243, %r1222;
	mov.u32 	%r1244, %r1223;
	mov.u32 	%r1245, %r1224;
	mov.u32 	%r1246, %r1225;
	mov.u32 	%r1247, %r1226;
	mov.u32 	%r1248, %r1227;
	mov.u32 	%r1249, %r1228;
	mov.u32 	%r1250, %r1509;
	mov.u32 	%r1251, %r1229;
	mov.u32 	%r1252, %r1230;
	mov.u32 	%r1253, %r1231;
	mov.u32 	%r1254, %r1232;
	@%p248 bra 	$L__BB10_279;
	setp.leu.f32 	%p249, %f1320, %f1599;
	mov.f32 	%f1324, %f1303;
	mov.f32 	%f1325, %f1304;
	mov.f32 	%f1326, %f1305;
	mov.f32 	%f1327, %f1306;
	mov.f32 	%f1328, %f1307;
	mov.f32 	%f1329, %f1308;
	mov.f32 	%f1330, %f1309;
	mov.f32 	%f1331, %f1310;
	mov.f32 	%f1332, %f1311;
	mov.f32 	%f1333, %f1312;
	mov.f32 	%f1334, %f1313;
	mov.f32 	%f1335, %f1314;
	mov.f32 	%f1336, %f1315;
	mov.f32 	%f1337, %f1316;
	mov.f32 	%f1338, %f1317;
	mov.f32 	%f1339, %f1318;
	mov.f32 	%f1340, %f1319;
	mov.f32 	%f1341, %f1599;
	mov.f32 	%f1342, %f1320;
	mov.f32 	%f1343, %f1321;
	mov.f32 	%f1344, %f1322;
	mov.u32 	%r1234, %r1213;
	mov.u32 	%r1235, %r1214;
	mov.u32 	%r1236, %r1215;
	mov.u32 	%r1237, %r1216;
	mov.u32 	%r1238, %r1217;
	mov.u32 	%r1239, %r1218;
	mov.u32 	%r1240, %r1219;
	mov.u32 	%r1241, %r1220;
	mov.u32 	%r1242, %r1221;
	mov.u32 	%r1243, %r1222;
	mov.u32 	%r1244, %r1223;
	mov.u32 	%r1245, %r1224;
	mov.u32 	%r1246, %r1225;
	mov.u32 	%r1247, %r1226;
	mov.u32 	%r1248, %r1227;
	mov.u32 	%r1249, %r1228;
	mov.u32 	%r1250, %r1229;
	mov.u32 	%r1251, %r1509;
	mov.u32 	%r1252, %r1230;
	mov.u32 	%r1253, %r1231;
	mov.u32 	%r1254, %r1232;
	@%p249 bra 	$L__BB10_279;
	setp.leu.f32 	%p250, %f1321, %f1599;
	mov.f32 	%f1324, %f1303;
	mov.f32 	%f1325, %f1304;
	mov.f32 	%f1326, %f1305;
	mov.f32 	%f1327, %f1306;
	mov.f32 	%f1328, %f1307;
	mov.f32 	%f1329, %f1308;
	mov.f32 	%f1330, %f1309;
	mov.f32 	%f1331, %f1310;
	mov.f32 	%f1332, %f1311;
	mov.f32 	%f1333, %f1312;
	mov.f32 	%f1334, %f1313;
	mov.f32 	%f1335, %f1314;
	mov.f32 	%f1336, %f1315;
	mov.f32 	%f1337, %f1316;
	mov.f32 	%f1338, %f1317;
	mov.f32 	%f1339, %f1318;
	mov.f32 	%f1340, %f1319;
	mov.f32 	%f1341, %f1320;
	mov.f32 	%f1342, %f1599;
	mov.f32 	%f1343, %f1321;
	mov.f32 	%f1344, %f1322;
	mov.u32 	%r1234, %r1213;
	mov.u32 	%r1235, %r1214;
	mov.u32 	%r1236, %r1215;
	mov.u32 	%r1237, %r1216;
	mov.u32 	%r1238, %r1217;
	mov.u32 	%r1239, %r1218;
	mov.u32 	%r1240, %r1219;
	mov.u32 	%r1241, %r1220;
	mov.u32 	%r1242, %r1221;
	mov.u32 	%r1243, %r1222;
	mov.u32 	%r1244, %r1223;
	mov.u32 	%r1245, %r1224;
	mov.u32 	%r1246, %r1225;
	mov.u32 	%r1247, %r1226;
	mov.u32 	%r1248, %r1227;
	mov.u32 	%r1249, %r1228;
	mov.u32 	%r1250, %r1229;
	mov.u32 	%r1251, %r1230;
	mov.u32 	%r1252, %r1509;
	mov.u32 	%r1253, %r1231;
	mov.u32 	%r1254, %r1232;
	@%p250 bra 	$L__BB10_279;
	setp.leu.f32 	%p251, %f1322, %f1599;
	mov.f32 	%f1324, %f1303;
	mov.f32 	%f1325, %f1304;
	mov.f32 	%f1326, %f1305;
	mov.f32 	%f1327, %f1306;
	mov.f32 	%f1328, %f1307;
	mov.f32 	%f1329, %f1308;
	mov.f32 	%f1330, %f1309;
	mov.f32 	%f1331, %f1310;
	mov.f32 	%f1332, %f1311;
	mov.f32 	%f1333, %f1312;
	mov.f32 	%f1334, %f1313;
	mov.f32 	%f1335, %f1314;
	mov.f32 	%f1336, %f1315;
	mov.f32 	%f1337, %f1316;
	mov.f32 	%f1338, %f1317;
	mov.f32 	%f1339, %f1318;
	mov.f32 	%f1340, %f1319;
	mov.f32 	%f1341, %f1320;
	mov.f32 	%f1342, %f1321;
	mov.f32 	%f1343, %f1599;
	mov.f32 	%f1344, %f1322;
	mov.u32 	%r1234, %r1213;
	mov.u32 	%r1235, %r1214;
	mov.u32 	%r1236, %r1215;
	mov.u32 	%r1237, %r1216;
	mov.u32 	%r1238, %r1217;
	mov.u32 	%r1239, %r1218;
	mov.u32 	%r1240, %r1219;
	mov.u32 	%r1241, %r1220;
	mov.u32 	%r1242, %r1221;
	mov.u32 	%r1243, %r1222;
	mov.u32 	%r1244, %r1223;
	mov.u32 	%r1245, %r1224;
	mov.u32 	%r1246, %r1225;
	mov.u32 	%r1247, %r1226;
	mov.u32 	%r1248, %r1227;
	mov.u32 	%r1249, %r1228;
	mov.u32 	%r1250, %r1229;
	mov.u32 	%r1251, %r1230;
	mov.u32 	%r1252, %r1231;
	mov.u32 	%r1253, %r1509;
	mov.u32 	%r1254, %r1232;
	@%p251 bra 	$L__BB10_279;
	setp.leu.f32 	%p252, %f1620, %f1599;
	mov.f32 	%f1324, %f1303;
	mov.f32 	%f1325, %f1304;
	mov.f32 	%f1326, %f1305;
	mov.f32 	%f1327, %f1306;
	mov.f32 	%f1328, %f1307;
	mov.f32 	%f1329, %f1308;
	mov.f32 	%f1330, %f1309;
	mov.f32 	%f1331, %f1310;
	mov.f32 	%f1332, %f1311;
	mov.f32 	%f1333, %f1312;
	mov.f32 	%f1334, %f1313;
	mov.f32 	%f1335, %f1314;
	mov.f32 	%f1336, %f1315;
	mov.f32 	%f1337, %f1316;
	mov.f32 	%f1338, %f1317;
	mov.f32 	%f1339, %f1318;
	mov.f32 	%f1340, %f1319;
	mov.f32 	%f1341, %f1320;
	mov.f32 	%f1342, %f1321;
	mov.f32 	%f1343, %f1322;
	mov.f32 	%f1344, %f1599;
	mov.u32 	%r1234, %r1213;
	mov.u32 	%r1235, %r1214;
	mov.u32 	%r1236, %r1215;
	mov.u32 	%r1237, %r1216;
	mov.u32 	%r1238, %r1217;
	mov.u32 	%r1239, %r1218;
	mov.u32 	%r1240, %r1219;
	mov.u32 	%r1241, %r1220;
	mov.u32 	%r1242, %r1221;
	mov.u32 	%r1243, %r1222;
	mov.u32 	%r1244, %r1223;
	mov.u32 	%r1245, %r1224;
	mov.u32 	%r1246, %r1225;
	mov.u32 	%r1247, %r1226;
	mov.u32 	%r1248, %r1227;
	mov.u32 	%r1249, %r1228;
	mov.u32 	%r1250, %r1229;
	mov.u32 	%r1251, %r1230;
	mov.u32 	%r1252, %r1231;
	mov.u32 	%r1253, %r1232;
	mov.u32 	%r1254, %r1509;
	@%p252 bra 	$L__BB10_279;
	mov.f32 	%f1324, %f1303;
	mov.f32 	%f1325, %f1304;
	mov.f32 	%f1326, %f1305;
	mov.f32 	%f1327, %f1306;
	mov.f32 	%f1328, %f1307;
	mov.f32 	%f1329, %f1308;
	mov.f32 	%f1330, %f1309;
	mov.f32 	%f1331, %f1310;
	mov.f32 	%f1332, %f1311;
	mov.f32 	%f1333, %f1312;
	mov.f32 	%f1334, %f1313;
	mov.f32 	%f1335, %f1314;
	mov.f32 	%f1336, %f1315;
	mov.f32 	%f1337, %f1316;
	mov.f32 	%f1338, %f1317;
	mov.f32 	%f1339, %f1318;
	mov.f32 	%f1340, %f1319;
	mov.f32 	%f1341, %f1320;
	mov.f32 	%f1342, %f1321;
	mov.f32 	%f1343, %f1322;
	mov.f32 	%f1344, %f1620;
	mov.f32 	%f1620, %f1599;
	mov.u32 	%r1234, %r1213;
	mov.u32 	%r1235, %r1214;
	mov.u32 	%r1236, %r1215;
	mov.u32 	%r1237, %r1216;
	mov.u32 	%r1238, %r1217;
	mov.u32 	%r1239, %r1218;
	mov.u32 	%r1240, %r1219;
	mov.u32 	%r1241, %r1220;
	mov.u32 	%r1242, %r1221;
	mov.u32 	%r1243, %r1222;
	mov.u32 	%r1244, %r1223;
	mov.u32 	%r1245, %r1224;
	mov.u32 	%r1246, %r1225;
	mov.u32 	%r1247, %r1226;
	mov.u32 	%r1248, %r1227;
	mov.u32 	%r1249, %r1228;
	mov.u32 	%r1250, %r1229;
	mov.u32 	%r1251, %r1230;
	mov.u32 	%r1252, %r1231;
	mov.u32 	%r1253, %r1232;
	mov.u32 	%r1254, %r1530;
	mov.u32 	%r1530, %r1509;
$L__BB10_279:
	setp.leu.f32 	%p253, %f1324, %f1598;
	mov.f32 	%f1346, %f1598;
	mov.f32 	%f1347, %f1324;
	mov.f32 	%f1348, %f1325;
	mov.f32 	%f1349, %f1326;
	mov.f32 	%f1350, %f1327;
	mov.f32 	%f1351, %f1328;
	mov.f32 	%f1352, %f1329;
	mov.f32 	%f1353, %f1330;
	mov.f32 	%f1354, %f1331;
	mov.f32 	%f1355, %f1332;
	mov.f32 	%f1356, %f1333;
	mov.f32 	%f1357, %f1334;
	mov.f32 	%f1358, %f1335;
	mov.f32 	%f1359, %f1336;
	mov.f32 	%f1360, %f1337;
	mov.f32 	%f1361, %f1338;
	mov.f32 	%f1362, %f1339;
	mov.f32 	%f1363, %f1340;
	mov.f32 	%f1364, %f1341;
	mov.f32 	%f1365, %f1342;
	mov.f32 	%f1366, %f1343;
	mov.f32 	%f1367, %f1344;
	mov.u32 	%r1256, %r1508;
	mov.u32 	%r1257, %r1234;
	mov.u32 	%r1258, %r1235;
	mov.u32 	%r1259, %r1236;
	mov.u32 	%r1260, %r1237;
	mov.u32 	%r1261, %r1238;
	mov.u32 	%r1262, %r1239;
	mov.u32 	%r1263, %r1240;
	mov.u32 	%r1264, %r1241;
	mov.u32 	%r1265, %r1242;
	mov.u32 	%r1266, %r1243;
	mov.u32 	%r1267, %r1244;
	mov.u32 	%r1268, %r1245;
	mov.u32 	%r1269, %r1246;
	mov.u32 	%r1270, %r1247;
	mov.u32 	%r1271, %r1248;
	mov.u32 	%r1272, %r1249;
	mov.u32 	%r1273, %r1250;
	mov.u32 	%r1274, %r1251;
	mov.u32 	%r1275, %r1252;
	mov.u32 	%r1276, %r1253;
	mov.u32 	%r1277, %r1254;
	@%p253 bra 	$L__BB10_302;
	setp.leu.f32 	%p254, %f1325, %f1598;
	mov.f32 	%f1346, %f1324;
	mov.f32 	%f1347, %f1598;
	mov.f32 	%f1348, %f1325;
	mov.f32 	%f1349, %f1326;
	mov.f32 	%f1350, %f1327;
	mov.f32 	%f1351, %f1328;
	mov.f32 	%f1352, %f1329;
	mov.f32 	%f1353, %f1330;
	mov.f32 	%f1354, %f1331;
	mov.f32 	%f1355, %f1332;
	mov.f32 	%f1356, %f1333;
	mov.f32 	%f1357, %f1334;
	mov.f32 	%f1358, %f1335;
	mov.f32 	%f1359, %f1336;
	mov.f32 	%f1360, %f1337;
	mov.f32 	%f1361, %f1338;
	mov.f32 	%f1362, %f1339;
	mov.f32 	%f1363, %f1340;
	mov.f32 	%f1364, %f1341;
	mov.f32 	%f1365, %f1342;
	mov.f32 	%f1366, %f1343;
	mov.f32 	%f1367, %f1344;
	mov.u32 	%r1256, %r1234;
	mov.u32 	%r1257, %r1508;
	mov.u32 	%r1258, %r1235;
	mov.u32 	%r1259, %r1236;
	mov.u32 	%r1260, %r1237;
	mov.u32 	%r1261, %r1238;
	mov.u32 	%r1262, %r1239;
	mov.u32 	%r1263, %r1240;
	mov.u32 	%r1264, %r1241;
	mov.u32 	%r1265, %r1242;
	mov.u32 	%r1266, %r1243;
	mov.u32 	%r1267, %r1244;
	mov.u32 	%r1268, %r1245;
	mov.u32 	%r1269, %r1246;
	mov.u32 	%r1270, %r1247;
	mov.u32 	%r1271, %r1248;
	mov.u32 	%r1272, %r1249;
	mov.u32 	%r1273, %r1250;
	mov.u32 	%r1274, %r1251;
	mov.u32 	%r1275, %r1252;
	mov.u32 	%r1276, %r1253;
	mov.u32 	%r1277, %r1254;
	@%p254 bra 	$L__BB10_302;
	setp.leu.f32 	%p255, %f1326, %f1598;
	mov.f32 	%f1346, %f1324;
	mov.f32 	%f1347, %f1325;
	mov.f32 	%f1348, %f1598;
	mov.f32 	%f1349, %f1326;
	mov.f32 	%f1350, %f1327;
	mov.f32 	%f1351, %f1328;
	mov.f32 	%f1352, %f1329;
	mov.f32 	%f1353, %f1330;
	mov.f32 	%f1354, %f1331;
	mov.f32 	%f1355, %f1332;
	mov.f32 	%f1356, %f1333;
	mov.f32 	%f1357, %f1334;
	mov.f32 	%f1358, %f1335;
	mov.f32 	%f1359, %f1336;
	mov.f32 	%f1360, %f1337;
	mov.f32 	%f1361, %f1338;
	mov.f32 	%f1362, %f1339;
	mov.f32 	%f1363, %f1340;
	mov.f32 	%f1364, %f1341;
	mov.f32 	%f1365, %f1342;
	mov.f32 	%f1366, %f1343;
	mov.f32 	%f1367, %f1344;
	mov.u32 	%r1256, %r1234;
	mov.u32 	%r1257, %r1235;
	mov.u32 	%r1258, %r1508;
	mov.u32 	%r1259, %r1236;
	mov.u32 	%r1260, %r1237;
	mov.u32 	%r1261, %r1238;
	mov.u32 	%r1262, %r1239;
	mov.u32 	%r1263, %r1240;
	mov.u32 	%r1264, %r1241;
	mov.u32 	%r1265, %r1242;
	mov.u32 	%r1266, %r1243;
	mov.u32 	%r1267, %r1244;
	mov.u32 	%r1268, %r1245;
	mov.u32 	%r1269, %r1246;
	mov.u32 	%r1270, %r1247;
	mov.u32 	%r1271, %r1248;
	mov.u32 	%r1272, %r1249;
	mov.u32 	%r1273, %r1250;
	mov.u32 	%r1274, %r1251;
	mov.u32 	%r1275, %r1252;
	mov.u32 	%r1276, %r1253;
	mov.u32 	%r1277, %r1254;
	@%p255 bra 	$L__BB10_302;
	setp.leu.f32 	%p256, %f1327, %f1598;
	mov.f32 	%f1346, %f1324;
	mov.f32 	%f1347, %f1325;
	mov.f32 	%f1348, %f1326;
	mov.f32 	%f1349, %f1598;
	mov.f32 	%f1350, %f1327;
	mov.f32 	%f1351, %f1328;
	mov.f32 	%f1352, %f1329;
	mov.f32 	%f1353, %f1330;
	mov.f32 	%f1354, %f1331;
	mov.f32 	%f1355, %f1332;
	mov.f32 	%f1356, %f1333;
	mov.f32 	%f1357, %f1334;
	mov.f32 	%f1358, %f1335;
	mov.f32 	%f1359, %f1336;
	mov.f32 	%f1360, %f1337;
	mov.f32 	%f1361, %f1338;
	mov.f32 	%f1362, %f1339;
	mov.f32 	%f1363, %f1340;
	mov.f32 	%f1364, %f1341;
	mov.f32 	%f1365, %f1342;
	mov.f32 	%f1366, %f1343;
	mov.f32 	%f1367, %f1344;
	mov.u32 	%r1256, %r1234;
	mov.u32 	%r1257, %r1235;
	mov.u32 	%r1258, %r1236;
	mov.u32 	%r1259, %r1508;
	mov.u32 	%r1260, %r1237;
	mov.u32 	%r1261, %r1238;
	mov.u32 	%r1262, %r1239;
	mov.u32 	%r1263, %r1240;
	mov.u32 	%r1264, %r1241;
	mov.u32 	%r1265, %r1242;
	mov.u32 	%r1266, %r1243;
	mov.u32 	%r1267, %r1244;
	mov.u32 	%r1268, %r1245;
	mov.u32 	%r1269, %r1246;
	mov.u32 	%r1270, %r1247;
	mov.u32 	%r1271, %r1248;
	mov.u32 	%r1272, %r1249;
	mov.u32 	%r1273, %r1250;
	mov.u32 	%r1274, %r1251;
	mov.u32 	%r1275, %r1252;
	mov.u32 	%r1276, %r1253;
	mov.u32 	%r1277, %r1254;
	@%p256 bra 	$L__BB10_302;
	setp.leu.f32 	%p257, %f1328, %f1598;
	mov.f32 	%f1346, %f1324;
	mov.f32 	%f1347, %f1325;
	mov.f32 	%f1348, %f1326;
	mov.f32 	%f1349, %f1327;
	mov.f32 	%f1350, %f1598;
	mov.f32 	%f1351, %f1328;
	mov.f32 	%f1352, %f1329;
	mov.f32 	%f1353, %f1330;
	mov.f32 	%f1354, %f1331;
	mov.f32 	%f1355, %f1332;
	mov.f32 	%f1356, %f1333;
	mov.f32 	%f1357, %f1334;
	mov.f32 	%f1358, %f1335;
	mov.f32 	%f1359, %f1336;
	mov.f32 	%f1360, %f1337;
	mov.f32 	%f1361, %f1338;
	mov.f32 	%f1362, %f1339;
	mov.f32 	%f1363, %f1340;
	mov.f32 	%f1364, %f1341;
	mov.f32 	%f1365, %f1342;
	mov.f32 	%f1366, %f1343;
	mov.f32 	%f1367, %f1344;
	mov.u32 	%r1256, %r1234;
	mov.u32 	%r1257, %r1235;
	mov.u32 	%r1258, %r1236;
	mov.u32 	%r1259, %r1237;
	mov.u32 	%r1260, %r1508;
	mov.u32 	%r1261, %r1238;
	mov.u32 	%r1262, %r1239;
	mov.u32 	%r1263, %r1240;
	mov.u32 	%r1264, %r1241;
	mov.u32 	%r1265, %r1242;
	mov.u32 	%r1266, %r1243;
	mov.u32 	%r1267, %r1244;
	mov.u32 	%r1268, %r1245;
	mov.u32 	%r1269, %r1246;
	mov.u32 	%r1270, %r1247;
	mov.u32 	%r1271, %r1248;
	mov.u32 	%r1272, %r1249;
	mov.u32 	%r1273, %r1250;
	mov.u32 	%r1274, %r1251;
	mov.u32 	%r1275, %r1252;
	mov.u32 	%r1276, %r1253;
	mov.u32 	%r1277, %r1254;
	@%p257 bra 	$L__BB10_302;
	setp.leu.f32 	%p258, %f1329, %f1598;
	mov.f32 	%f1346, %f1324;
	mov.f32 	%f1347, %f1325;
	mov.f32 	%f1348, %f1326;
	mov.f32 	%f1349, %f1327;
	mov.f32 	%f1350, %f1328;
	mov.f32 	%f1351, %f1598;
	mov.f32 	%f1352, %f1329;
	mov.f32 	%f1353, %f1330;
	mov.f32 	%f1354, %f1331;
	mov.f32 	%f1355, %f1332;
	mov.f32 	%f1356, %f1333;
	mov.f32 	%f1357, %f1334;
	mov.f32 	%f1358, %f1335;
	mov.f32 	%f1359, %f1336;
	mov.f32 	%f1360, %f1337;
	mov.f32 	%f1361, %f1338;
	mov.f32 	%f1362, %f1339;
	mov.f32 	%f1363, %f1340;
	mov.f32 	%f1364, %f1341;
	mov.f32 	%f1365, %f1342;
	mov.f32 	%f1366, %f1343;
	mov.f32 	%f1367, %f1344;
	mov.u32 	%r1256, %r1234;
	mov.u32 	%r1257, %r1235;
	mov.u32 	%r1258, %r1236;
	mov.u32 	%r1259, %r1237;
	mov.u32 	%r1260, %r1238;
	mov.u32 	%r1261, %r1508;
	mov.u32 	%r1262, %r1239;
	mov.u32 	%r1263, %r1240;
	mov.u32 	%r1264, %r1241;
	mov.u32 	%r1265, %r1242;
	mov.u32 	%r1266, %r1243;
	mov.u32 	%r1267, %r1244;
	mov.u32 	%r1268, %r1245;
	mov.u32 	%r1269, %r1246;
	mov.u32 	%r1270, %r1247;
	mov.u32 	%r1271, %r1248;
	mov.u32 	%r1272, %r1249;
	mov.u32 	%r1273, %r1250;
	mov.u32 	%r1274, %r1251;
	mov.u32 	%r1275, %r1252;
	mov.u32 	%r1276, %r1253;
	mov.u32 	%r1277, %r1254;
	@%p258 bra 	$L__BB10_302;
	setp.leu.f32 	%p259, %f1330, %f1598;
	mov.f32 	%f1346, %f1324;
	mov.f32 	%f1347, %f1325;
	mov.f32 	%f1348, %f1326;
	mov.f32 	%f1349, %f1327;
	mov.f32 	%f1350, %f1328;
	mov.f32 	%f1351, %f1329;
	mov.f32 	%f1352, %f1598;
	mov.f32 	%f1353, %f1330;
	mov.f32 	%f1354, %f1331;
	mov.f32 	%f1355, %f1332;
	mov.f32 	%f1356, %f1333;
	mov.f32 	%f1357, %f1334;
	mov.f32 	%f1358, %f1335;
	mov.f32 	%f1359, %f1336;
	mov.f32 	%f1360, %f1337;
	mov.f32 	%f1361, %f1338;
	mov.f32 	%f1362, %f1339;
	mov.f32 	%f1363, %f1340;
	mov.f32 	%f1364, %f1341;
	mov.f32 	%f1365, %f1342;
	mov.f32 	%f1366, %f1343;
	mov.f32 	%f1367, %f1344;
	mov.u32 	%r1256, %r1234;
	mov.u32 	%r1257, %r1235;
	mov.u32 	%r1258, %r1236;
	mov.u32 	%r1259, %r1237;
	mov.u32 	%r1260, %r1238;
	mov.u32 	%r1261, %r1239;
	mov.u32 	%r1262, %r1508;
	mov.u32 	%r1263, %r1240;
	mov.u32 	%r1264, %r1241;
	mov.u32 	%r1265, %r1242;
	mov.u32 	%r1266, %r1243;
	mov.u32 	%r1267, %r1244;
	mov.u32 	%r1268, %r1245;
	mov.u32 	%r1269, %r1246;
	mov.u32 	%r1270, %r1247;
	mov.u32 	%r1271, %r1248;
	mov.u32 	%r1272, %r1249;
	mov.u32 	%r1273, %r1250;
	mov.u32 	%r1274, %r1251;
	mov.u32 	%r1275, %r1252;
	mov.u32 	%r1276, %r1253;
	mov.u32 	%r1277, %r1254;
	@%p259 bra 	$L__BB10_302;
	setp.leu.f32 	%p260, %f1331, %f1598;
	mov.f32 	%f1346, %f1324;
	mov.f32 	%f1347, %f1325;
	mov.f32 	%f1348, %f1326;
	mov.f32 	%f1349, %f1327;
	mov.f32 	%f1350, %f1328;
	mov.f32 	%f1351, %f1329;
	mov.f32 	%f1352, %f1330;
	mov.f32 	%f1353, %f1598;
	mov.f32 	%f1354, %f1331;
	mov.f32 	%f1355, %f1332;
	mov.f32 	%f1356, %f1333;
	mov.f32 	%f1357, %f1334;
	mov.f32 	%f1358, %f1335;
	mov.f32 	%f1359, %f1336;
	mov.f32 	%f1360, %f1337;
	mov.f32 	%f1361, %f1338;
	mov.f32 	%f1362, %f1339;
	mov.f32 	%f1363, %f1340;
	mov.f32 	%f1364, %f1341;
	mov.f32 	%f1365, %f1342;
	mov.f32 	%f1366, %f1343;
	mov.f32 	%f1367, %f1344;
	mov.u32 	%r1256, %r1234;
	mov.u32 	%r1257, %r1235;
	mov.u32 	%r1258, %r1236;
	mov.u32 	%r1259, %r1237;
	mov.u32 	%r1260, %r1238;
	mov.u32 	%r1261, %r1239;
	mov.u32 	%r1262, %r1240;
	mov.u32 	%r1263, %r1508;
	mov.u32 	%r1264, %r1241;
	mov.u32 	%r1265, %r1242;
	mov.u32 	%r1266, %r1243;
	mov.u32 	%r1267, %r1244;
	mov.u32 	%r1268, %r1245;
	mov.u32 	%r1269, %r1246;
	mov.u32 	%r1270, %r1247;
	mov.u32 	%r1271, %r1248;
	mov.u32 	%r1272, %r1249;
	mov.u32 	%r1273, %r1250;
	mov.u32 	%r1274, %r1251;
	mov.u32 	%r1275, %r1252;
	mov.u32 	%r1276, %r1253;
	mov.u32 	%r1277, %r1254;
	@%p260 bra 	$L__BB10_302;
	setp.leu.f32 	%p261, %f1332, %f1598;
	mov.f32 	%f1346, %f1324;
	mov.f32 	%f1347, %f1325;
	mov.f32 	%f1348, %f1326;
	mov.f32 	%f1349, %f1327;
	mov.f32 	%f1350, %f1328;
	mov.f32 	%f1351, %f1329;
	mov.f32 	%f1352, %f1330;
	mov.f32 	%f1353, %f1331;
	mov.f32 	%f1354, %f1598;
	mov.f32 	%f1355, %f1332;
	mov.f32 	%f1356, %f1333;
	mov.f32 	%f1357, %f1334;
	mov.f32 	%f1358, %f1335;
	mov.f32 	%f1359, %f1336;
	mov.f32 	%f1360, %f1337;
	mov.f32 	%f1361, %f1338;
	mov.f32 	%f1362, %f1339;
	mov.f32 	%f1363, %f1340;
	mov.f32 	%f1364, %f1341;
	mov.f32 	%f1365, %f1342;
	mov.f32 	%f1366, %f1343;
	mov.f32 	%f1367, %f1344;
	mov.u32 	%r1256, %r1234;
	mov.u32 	%r1257, %r1235;
	mov.u32 	%r1258, %r1236;
	mov.u32 	%r1259, %r1237;
	mov.u32 	%r1260, %r1238;
	mov.u32 	%r1261, %r1239;
	mov.u32 	%r1262, %r1240;
	mov.u32 	%r1263, %r1241;
	mov.u32 	%r1264, %r1508;
	mov.u32 	%r1265, %r1242;
	mov.u32 	%r1266, %r1243;
	mov.u32 	%r1267, %r1244;
	mov.u32 	%r1268, %r1245;
	mov.u32 	%r1269, %r1246;
	mov.u32 	%r1270, %r1247;
	mov.u32 	%r1271, %r1248;
	mov.u32 	%r1272, %r1249;
	mov.u32 	%r1273, %r1250;
	mov.u32 	%r1274, %r1251;
	mov.u32 	%r1275, %r1252;
	mov.u32 	%r1276, %r1253;
	mov.u32 	%r1277, %r1254;
	@%p261 bra 	$L__BB10_302;
	setp.leu.f32 	%p262, %f1333, %f1598;
	mov.f32 	%f1346, %f1324;
	mov.f32 	%f1347, %f1325;
	mov.f32 	%f1348, %f1326;
	mov.f32 	%f1349, %f1327;
	mov.f32 	%f1350, %f1328;
	mov.f32 	%f1351, %f1329;
	mov.f32 	%f1352, %f1330;
	mov.f32 	%f1353, %f1331;
	mov.f32 	%f1354, %f1332;
	mov.f32 	%f1355, %f1598;
	mov.f32 	%f1356, %f1333;
	mov.f32 	%f1357, %f1334;
	mov.f32 	%f1358, %f1335;
	mov.f32 	%f1359, %f1336;
	mov.f32 	%f1360, %f1337;
	mov.f32 	%f1361, %f1338;
	mov.f32 	%f1362, %f1339;
	mov.f32 	%f1363, %f1340;
	mov.f32 	%f1364, %f1341;
	mov.f32 	%f1365, %f1342;
	mov.f32 	%f1366, %f1343;
	mov.f32 	%f1367, %f1344;
	mov.u32 	%r1256, %r1234;
	mov.u32 	%r1257, %r1235;
	mov.u32 	%r1258, %r1236;
	mov.u32 	%r1259, %r1237;
	mov.u32 	%r1260, %r1238;
	mov.u32 	%r1261, %r1239;
	mov.u32 	%r1262, %r1240;
	mov.u32 	%r1263, %r1241;
	mov.u32 	%r1264, %r1242;
	mov.u32 	%r1265, %r1508;
	mov.u32 	%r1266, %r1243;
	mov.u32 	%r1267, %r1244;
	mov.u32 	%r1268, %r1245;
	mov.u32 	%r1269, %r1246;
	mov.u32 	%r1270, %r1247;
	mov.u32 	%r1271, %r1248;
	mov.u32 	%r1272, %r1249;
	mov.u32 	%r1273, %r1250;
	mov.u32 	%r1274, %r1251;
	mov.u32 	%r1275, %r1252;
	mov.u32 	%r1276, %r1253;
	mov.u32 	%r1277, %r1254;
	@%p262 bra 	$L__BB10_302;
	setp.leu.f32 	%p263, %f1334, %f1598;
	mov.f32 	%f1346, %f1324;
	mov.f32 	%f1347, %f1325;
	mov.f32 	%f1348, %f1326;
	mov.f32 	%f1349, %f1327;
	mov.f32 	%f1350, %f1328;
	mov.f32 	%f1351, %f1329;
	mov.f32 	%f1352, %f1330;
	mov.f32 	%f1353, %f1331;
	mov.f32 	%f1354, %f1332;
	mov.f32 	%f1355, %f1333;
	mov.f32 	%f1356, %f1598;
	mov.f32 	%f1357, %f1334;
	mov.f32 	%f1358, %f1335;
	mov.f32 	%f1359, %f1336;
	mov.f32 	%f1360, %f1337;
	mov.f32 	%f1361, %f1338;
	mov.f32 	%f1362, %f1339;
	mov.f32 	%f1363, %f1340;
	mov.f32 	%f1364, %f1341;
	mov.f32 	%f1365, %f1342;
	mov.f32 	%f1366, %f1343;
	mov.f32 	%f1367, %f1344;
	mov.u32 	%r1256, %r1234;
	mov.u32 	%r1257, %r1235;
	mov.u32 	%r1258, %r1236;
	mov.u32 	%r1259, %r1237;
	mov.u32 	%r1260, %r1238;
	mov.u32 	%r1261, %r1239;
	mov.u32 	%r1262, %r1240;
	mov.u32 	%r1263, %r1241;
	mov.u32 	%r1264, %r1242;
	mov.u32 	%r1265, %r1243;
	mov.u32 	%r1266, %r1508;
	mov.u32 	%r1267, %r1244;
	mov.u32 	%r1268, %r1245;
	mov.u32 	%r1269, %r1246;
	mov.u32 	%r1270, %r1247;
	mov.u32 	%r1271, %r1248;
	mov.u32 	%r1272, %r1249;
	mov.u32 	%r1273, %r1250;
	mov.u32 	%r1274, %r1251;
	mov.u32 	%r1275, %r1252;
	mov.u32 	%r1276, %r1253;
	mov.u32 	%r1277, %r1254;
	@%p263 bra 	$L__BB10_302;
	setp.leu.f32 	%p264, %f1335, %f1598;
	mov.f32 	%f1346, %f1324;
	mov.f32 	%f1347, %f1325;
	mov.f32 	%f1348, %f1326;
	mov.f32 	%f1349, %f1327;
	mov.f32 	%f1350, %f1328;
	mov.f32 	%f1351, %f1329;
	mov.f32 	%f1352, %f1330;
	mov.f32 	%f1353, %f1331;
	mov.f32 	%f1354, %f1332;
	mov.f32 	%f1355, %f1333;
	mov.f32 	%f1356, %f1334;
	mov.f32 	%f1357, %f1598;
	mov.f32 	%f1358, %f1335;
	mov.f32 	%f1359, %f1336;
	mov.f32 	%f1360, %f1337;
	mov.f32 	%f1361, %f1338;
	mov.f32 	%f1362, %f1339;
	mov.f32 	%f1363, %f1340;
	mov.f32 	%f1364, %f1341;
	mov.f32 	%f1365, %f1342;
	mov.f32 	%f1366, %f1343;
	mov.f32 	%f1367, %f1344;
	mov.u32 	%r1256, %r1234;
	mov.u32 	%r1257, %r1235;
	mov.u32 	%r1258, %r1236;
	mov.u32 	%r1259, %r1237;
	mov.u32 	%r1260, %r1238;
	mov.u32 	%r1261, %r1239;
	mov.u32 	%r1262, %r1240;
	mov.u32 	%r1263, %r1241;
	mov.u32 	%r1264, %r1242;
	mov.u32 	%r1265, %r1243;
	mov.u32 	%r1266, %r1244;
	mov.u32 	%r1267, %r1508;
	mov.u32 	%r1268, %r1245;
	mov.u32 	%r1269, %r1246;
	mov.u32 	%r1270, %r1247;
	mov.u32 	%r1271, %r1248;
	mov.u32 	%r1272, %r1249;
	mov.u32 	%r1273, %r1250;
	mov.u32 	%r1274, %r1251;
	mov.u32 	%r1275, %r1252;
	mov.u32 	%r1276, %r1253;
	mov.u32 	%r1277, %r1254;
	@%p264 bra 	$L__BB10_302;
	setp.leu.f32 	%p265, %f1336, %f1598;
	mov.f32 	%f1346, %f1324;
	mov.f32 	%f1347, %f1325;
	mov.f32 	%f1348, %f1326;
	mov.f32 	%f1349, %f1327;
	mov.f32 	%f1350, %f1328;
	mov.f32 	%f1351, %f1329;
	mov.f32 	%f1352, %f1330;
	mov.f32 	%f1353, %f1331;
	mov.f32 	%f1354, %f1332;
	mov.f32 	%f1355, %f1333;
	mov.f32 	%f1356, %f1334;
	mov.f32 	%f1357, %f1335;
	mov.f32 	%f1358, %f1598;
	mov.f32 	%f1359, %f1336;
	mov.f32 	%f1360, %f1337;
	mov.f32 	%f1361, %f1338;
	mov.f32 	%f1362, %f1339;
	mov.f32 	%f1363, %f1340;
	mov.f32 	%f1364, %f1341;
	mov.f32 	%f1365, %f1342;
	mov.f32 	%f1366, %f1343;
	mov.f32 	%f1367, %f1344;
	mov.u32 	%r1256, %r1234;
	mov.u32 	%r1257, %r1235;
	mov.u32 	%r1258, %r1236;
	mov.u32 	%r1259, %r1237;
	mov.u32 	%r1260, %r1238;
	mov.u32 	%r1261, %r1239;
	mov.u32 	%r1262, %r1240;
	mov.u32 	%r1263, %r1241;
	mov.u32 	%r1264, %r1242;
	mov.u32 	%r1265, %r1243;
	mov.u32 	%r1266, %r1244;
	mov.u32 	%r1267, %r1245;
	mov.u32 	%r1268, %r1508;
	mov.u32 	%r1269, %r1246;
	mov.u32 	%r1270, %r1247;
	mov.u32 	%r1271, %r1248;
	mov.u32 	%r1272, %r1249;
	mov.u32 	%r1273, %r1250;
	mov.u32 	%r1274, %r1251;
	mov.u32 	%r1275, %r1252;
	mov.u32 	%r1276, %r1253;
	mov.u32 	%r1277, %r1254;
	@%p265 bra 	$L__BB10_302;
	setp.leu.f32 	%p266, %f1337, %f1598;
	mov.f32 	%f1346, %f1324;
	mov.f32 	%f1347, %f1325;
	mov.f32 	%f1348, %f1326;
	mov.f32 	%f1349, %f1327;
	mov.f32 	%f1350, %f1328;
	mov.f32 	%f1351, %f1329;
	mov.f32 	%f1352, %f1330;
	mov.f32 	%f1353, %f1331;
	mov.f32 	%f1354, %f1332;
	mov.f32 	%f1355, %f1333;
	mov.f32 	%f1356, %f1334;
	mov.f32 	%f1357, %f1335;
	mov.f32 	%f1358, %f1336;
	mov.f32 	%f1359, %f1598;
	mov.f32 	%f1360, %f1337;
	mov.f32 	%f1361, %f1338;
	mov.f32 	%f1362, %f1339;
	mov.f32 	%f1363, %f1340;
	mov.f32 	%f1364, %f1341;
	mov.f32 	%f1365, %f1342;
	mov.f32 	%f1366, %f1343;
	mov.f32 	%f1367, %f1344;
	mov.u32 	%r1256, %r1234;
	mov.u32 	%r1257, %r1235;
	mov.u32 	%r1258, %r1236;
	mov.u32 	%r1259, %r1237;
	mov.u32 	%r1260, %r1238;
	mov.u32 	%r1261, %r1239;
	mov.u32 	%r1262, %r1240;
	mov.u32 	%r1263, %r1241;
	mov.u32 	%r1264, %r1242;
	mov.u32 	%r1265, %r1243;
	mov.u32 	%r1266, %r1244;
	mov.u32 	%r1267, %r1245;
	mov.u32 	%r1268, %r1246;
	mov.u32 	%r1269, %r1508;
	mov.u32 	%r1270, %r1247;
	mov.u32 	%r1271, %r1248;
	mov.u32 	%r1272, %r1249;
	mov.u32 	%r1273, %r1250;
	mov.u32 	%r1274, %r1251;
	mov.u32 	%r1275, %r1252;
	mov.u32 	%r1276, %r1253;
	mov.u32 	%r1277, %r1254;
	@%p266 bra 	$L__BB10_302;
	setp.leu.f32 	%p267, %f1338, %f1598;
	mov.f32 	%f1346, %f1324;
	mov.f32 	%f1347, %f1325;
	mov.f32 	%f1348, %f1326;
	mov.f32 	%f1349, %f1327;
	mov.f32 	%f1350, %f1328;
	mov.f32 	%f1351, %f1329;
	mov.f32 	%f1352, %f1330;
	mov.f32 	%f1353, %f1331;
	mov.f32 	%f1354, %f1332;
	mov.f32 	%f1355, %f1333;
	mov.f32 	%f1356, %f1334;
	mov.f32 	%f1357, %f1335;
	mov.f32 	%f1358, %f1336;
	mov.f32 	%f1359, %f1337;
	mov.f32 	%f1360, %f1598;
	mov.f32 	%f1361, %f1338;
	mov.f32 	%f1362, %f1339;
	mov.f32 	%f1363, %f1340;
	mov.f32 	%f1364, %f1341;
	mov.f32 	%f1365, %f1342;
	mov.f32 	%f1366, %f1343;
	mov.f32 	%f1367, %f1344;
	mov.u32 	%r1256, %r1234;
	mov.u32 	%r1257, %r1235;
	mov.u32 	%r1258, %r1236;
	mov.u32 	%r1259, %r1237;
	mov.u32 	%r1260, %r1238;
	mov.u32 	%r1261, %r1239;
	mov.u32 	%r1262, %r1240;
	mov.u32 	%r1263, %r1241;
	mov.u32 	%r1264, %r1242;
	mov.u32 	%r1265, %r1243;
	mov.u32 	%r1266, %r1244;
	mov.u32 	%r1267, %r1245;
	mov.u32 	%r1268, %r1246;
	mov.u32 	%r1269, %r1247;
	mov.u32 	%r1270, %r1508;
	mov.u32 	%r1271, %r1248;
	mov.u32 	%r1272, %r1249;
	mov.u32 	%r1273, %r1250;
	mov.u32 	%r1274, %r1251;
	mov.u32 	%r1275, %r1252;
	mov.u32 	%r1276, %r1253;
	mov.u32 	%r1277, %r1254;
	@%p267 bra 	$L__BB10_302;
	setp.leu.f32 	%p268, %f1339, %f1598;
	mov.f32 	%f1346, %f1324;
	mov.f32 	%f1347, %f1325;
	mov.f32 	%f1348, %f1326;
	mov.f32 	%f1349, %f1327;
	mov.f32 	%f1350, %f1328;
	mov.f32 	%f1351, %f1329;
	mov.f32 	%f1352, %f1330;
	mov.f32 	%f1353, %f1331;
	mov.f32 	%f1354, %f1332;
	mov.f32 	%f1355, %f1333;
	mov.f32 	%f1356, %f1334;
	mov.f32 	%f1357, %f1335;
	mov.f32 	%f1358, %f1336;
	mov.f32 	%f1359, %f1337;
	mov.f32 	%f1360, %f1338;
	mov.f32 	%f1361, %f1598;
	mov.f32 	%f1362, %f1339;
	mov.f32 	%f1363, %f1340;
	mov.f32 	%f1364, %f1341;
	mov.f32 	%f1365, %f1342;
	mov.f32 	%f1366, %f1343;
	mov.f32 	%f1367, %f1344;
	mov.u32 	%r1256, %r1234;
	mov.u32 	%r1257, %r1235;
	mov.u32 	%r1258, %r1236;
	mov.u32 	%r1259, %r1237;
	mov.u32 	%r1260, %r1238;
	mov.u32 	%r1261, %r1239;
	mov.u32 	%r1262, %r1240;
	mov.u32 	%r1263, %r1241;
	mov.u32 	%r1264, %r1242;
	mov.u32 	%r1265, %r1243;
	mov.u32 	%r1266, %r1244;
	mov.u32 	%r1267, %r1245;
	mov.u32 	%r1268, %r1246;
	mov.u32 	%r1269, %r1247;
	mov.u32 	%r1270, %r1248;
	mov.u32 	%r1271, %r1508;
	mov.u32 	%r1272, %r1249;
	mov.u32 	%r1273, %r1250;
	mov.u32 	%r1274, %r1251;
	mov.u32 	%r1275, %r1252;
	mov.u32 	%r1276, %r1253;
	mov.u32 	%r1277, %r1254;
	@%p268 bra 	$L__BB10_302;
	setp.leu.f32 	%p269, %f1340, %f1598;
	mov.f32 	%f1346, %f1324;
	mov.f32 	%f1347, %f1325;
	mov.f32 	%f1348, %f1326;
	mov.f32 	%f1349, %f1327;
	mov.f32 	%f1350, %f1328;
	mov.f32 	%f1351, %f1329;
	mov.f32 	%f1352, %f1330;
	mov.f32 	%f1353, %f1331;
	mov.f32 	%f1354, %f1332;
	mov.f32 	%f1355, %f1333;
	mov.f32 	%f1356, %f1334;
	mov.f32 	%f1357, %f1335;
	mov.f32 	%f1358, %f1336;
	mov.f32 	%f1359, %f1337;
	mov.f32 	%f1360, %f1338;
	mov.f32 	%f1361, %f1339;
	mov.f32 	%f1362, %f1598;
	mov.f32 	%f1363, %f1340;
	mov.f32 	%f1364, %f1341;
	mov.f32 	%f1365, %f1342;
	mov.f32 	%f1366, %f1343;
	mov.f32 	%f1367, %f1344;
	mov.u32 	%r1256, %r1234;
	mov.u32 	%r1257, %r1235;
	mov.u32 	%r1258, %r1236;
	mov.u32 	%r1259, %r1237;
	mov.u32 	%r1260, %r1238;
	mov.u32 	%r1261, %r1239;
	mov.u32 	%r1262, %r1240;
	mov.u32 	%r1263, %r1241;
	mov.u32 	%r1264, %r1242;
	mov.u32 	%r1265, %r1243;
	mov.u32 	%r1266, %r1244;
	mov.u32 	%r1267, %r1245;
	mov.u32 	%r1268, %r1246;
	mov.u32 	%r1269, %r1247;
	mov.u32 	%r1270, %r1248;
	mov.u32 	%r1271, %r1249;
	mov.u32 	%r1272, %r1508;
	mov.u32 	%r1273, %r1250;
	mov.u32 	%r1274, %r1251;
	mov.u32 	%r1275, %r1252;
	mov.u32 	%r1276, %r1253;
	mov.u32 	%r1277, %r1254;
	@%p269 bra 	$L__BB10_302;
	setp.leu.f32 	%p270, %f1341, %f1598;
	mov.f32 	%f1346, %f1324;
	mov.f32 	%f1347, %f1325;
	mov.f32 	%f1348, %f1326;
	mov.f32 	%f1349, %f1327;
	mov.f32 	%f1350, %f1328;
	mov.f32 	%f1351, %f1329;
	mov.f32 	%f1352, %f1330;
	mov.f32 	%f1353, %f1331;
	mov.f32 	%f1354, %f1332;
	mov.f32 	%f1355, %f1333;
	mov.f32 	%f1356, %f1334;
	mov.f32 	%f1357, %f1335;
	mov.f32 	%f1358, %f1336;
	mov.f32 	%f1359, %f1337;
	mov.f32 	%f1360, %f1338;
	mov.f32 	%f1361, %f1339;
	mov.f32 	%f1362, %f1340;
	mov.f32 	%f1363, %f1598;
	mov.f32 	%f1364, %f1341;
	mov.f32 	%f1365, %f1342;
	mov.f32 	%f1366, %f1343;
	mov.f32 	%f1367, %f1344;
	mov.u32 	%r1256, %r1234;
	mov.u32 	%r1257, %r1235;
	mov.u32 	%r1258, %r1236;
	mov.u32 	%r1259, %r1237;
	mov.u32 	%r1260, %r1238;
	mov.u32 	%r1261, %r1239;
	mov.u32 	%r1262, %r1240;
	mov.u32 	%r1263, %r1241;
	mov.u32 	%r1264, %r1242;
	mov.u32 	%r1265, %r1243;
	mov.u32 	%r1266, %r1244;
	mov.u32 	%r1267, %r1245;
	mov.u32 	%r1268, %r1246;
	mov.u32 	%r1269, %r1247;
	mov.u32 	%r1270, %r1248;
	mov.u32 	%r1271, %r1249;
	mov.u32 	%r1272, %r1250;
	mov.u32 	%r1273, %r1508;
	mov.u32 	%r1274, %r1251;
	mov.u32 	%r1275, %r1252;
	mov.u32 	%r1276, %r1253;
	mov.u32 	%r1277, %r1254;
	@%p270 bra 	$L__BB10_302;
	setp.leu.f32 	%p271, %f1342, %f1598;
	mov.f32 	%f1346, %f1324;
	mov.f32 	%f1347, %f1325;
	mov.f32 	%f1348, %f1326;
	mov.f32 	%f1349, %f1327;
	mov.f32 	%f1350, %f1328;
	mov.f32 	%f1351, %f1329;
	mov.f32 	%f1352, %f1330;
	mov.f32 	%f1353, %f1331;
	mov.f32 	%f1354, %f1332;
	mov.f32 	%f1355, %f1333;
	mov.f32 	%f1356, %f1334;
	mov.f32 	%f1357, %f1335;
	mov.f32 	%f1358, %f1336;
	mov.f32 	%f1359, %f1337;
	mov.f32 	%f1360, %f1338;
	mov.f32 	%f1361, %f1339;
	mov.f32 	%f1362, %f1340;
	mov.f32 	%f1363, %f1341;
	mov.f32 	%f1364, %f1598;
	mov.f32 	%f1365, %f1342;
	mov.f32 	%f1366, %f1343;
	mov.f32 	%f1367, %f1344;
	mov.u32 	%r1256, %r1234;
	mov.u32 	%r1257, %r1235;
	mov.u32 	%r1258, %r1236;
	mov.u32 	%r1259, %r1237;
	mov.u32 	%r1260, %r1238;
	mov.u32 	%r1261, %r1239;
	mov.u32 	%r1262, %r1240;
	mov.u32 	%r1263, %r1241;
	mov.u32 	%r1264, %r1242;
	mov.u32 	%r1265, %r1243;
	mov.u32 	%r1266, %r1244;
	mov.u32 	%r1267, %r1245;
	mov.u32 	%r1268, %r1246;
	mov.u32 	%r1269, %r1247;
	mov.u32 	%r1270, %r1248;
	mov.u32 	%r1271, %r1249;
	mov.u32 	%r1272, %r1250;
	mov.u32 	%r1273, %r1251;
	mov.u32 	%r1274, %r1508;
	mov.u32 	%r1275, %r1252;
	mov.u32 	%r1276, %r1253;
	mov.u32 	%r1277, %r1254;
	@%p271 bra 	$L__BB10_302;
	setp.leu.f32 	%p272, %f1343, %f1598;
	mov.f32 	%f1346, %f1324;
	mov.f32 	%f1347, %f1325;
	mov.f32 	%f1348, %f1326;
	mov.f32 	%f1349, %f1327;
	mov.f32 	%f1350, %f1328;
	mov.f32 	%f1351, %f1329;
	mov.f32 	%f1352, %f1330;
	mov.f32 	%f1353, %f1331;
	mov.f32 	%f1354, %f1332;
	mov.f32 	%f1355, %f1333;
	mov.f32 	%f1356, %f1334;
	mov.f32 	%f1357, %f1335;
	mov.f32 	%f1358, %f1336;
	mov.f32 	%f1359, %f1337;
	mov.f32 	%f1360, %f1338;
	mov.f32 	%f1361, %f1339;
	mov.f32 	%f1362, %f1340;
	mov.f32 	%f1363, %f1341;
	mov.f32 	%f1364, %f1342;
	mov.f32 	%f1365, %f1598;
	mov.f32 	%f1366, %f1343;
	mov.f32 	%f1367, %f1344;
	mov.u32 	%r1256, %r1234;
	mov.u32 	%r1257, %r1235;
	mov.u32 	%r1258, %r1236;
	mov.u32 	%r1259, %r1237;
	mov.u32 	%r1260, %r1238;
	mov.u32 	%r1261, %r1239;
	mov.u32 	%r1262, %r1240;
	mov.u32 	%r1263, %r1241;
	mov.u32 	%r1264, %r1242;
	mov.u32 	%r1265, %r1243;
	mov.u32 	%r1266, %r1244;
	mov.u32 	%r1267, %r1245;
	mov.u32 	%r1268, %r1246;
	mov.u32 	%r1269, %r1247;
	mov.u32 	%r1270, %r1248;
	mov.u32 	%r1271, %r1249;
	mov.u32 	%r1272, %r1250;
	mov.u32 	%r1273, %r1251;
	mov.u32 	%r1274, %r1252;
	mov.u32 	%r1275, %r1508;
	mov.u32 	%r1276, %r1253;
	mov.u32 	%r1277, %r1254;
	@%p272 bra 	$L__BB10_302;
	setp.leu.f32 	%p273, %f1344, %f1598;
	mov.f32 	%f1346, %f1324;
	mov.f32 	%f1347, %f1325;
	mov.f32 	%f1348, %f1326;
	mov.f32 	%f1349, %f1327;
	mov.f32 	%f1350, %f1328;
	mov.f32 	%f1351, %f1329;
	mov.f32 	%f1352, %f1330;
	mov.f32 	%f1353, %f1331;
	mov.f32 	%f1354, %f1332;
	mov.f32 	%f1355, %f1333;
	mov.f32 	%f1356, %f1334;
	mov.f32 	%f1357, %f1335;
	mov.f32 	%f1358, %f1336;
	mov.f32 	%f1359, %f1337;
	mov.f32 	%f1360, %f1338;
	mov.f32 	%f1361, %f1339;
	mov.f32 	%f1362, %f1340;
	mov.f32 	%f1363, %f1341;
	mov.f32 	%f1364, %f1342;
	mov.f32 	%f1365, %f1343;
	mov.f32 	%f1366, %f1598;
	mov.f32 	%f1367, %f1344;
	mov.u32 	%r1256, %r1234;
	mov.u32 	%r1257, %r1235;
	mov.u32 	%r1258, %r1236;
	mov.u32 	%r1259, %r1237;
	mov.u32 	%r1260, %r1238;
	mov.u32 	%r1261, %r1239;
	mov.u32 	%r1262, %r1240;
	mov.u32 	%r1263, %r1241;
	mov.u32 	%r1264, %r1242;
	mov.u32 	%r1265, %r1243;
	mov.u32 	%r1266, %r1244;
	mov.u32 	%r1267, %r1245;
	mov.u32 	%r1268, %r1246;
	mov.u32 	%r1269, %r1247;
	mov.u32 	%r1270, %r1248;
	mov.u32 	%r1271, %r1249;
	mov.u32 	%r1272, %r1250;
	mov.u32 	%r1273, %r1251;
	mov.u32 	%r1274, %r1252;
	mov.u32 	%r1275, %r1253;
	mov.u32 	%r1276, %r1508;
	mov.u32 	%r1277, %r1254;
	@%p273 bra 	$L__BB10_302;
	setp.leu.f32 	%p274, %f1620, %f1598;
	mov.f32 	%f1346, %f1324;
	mov.f32 	%f1347, %f1325;
	mov.f32 	%f1348, %f1326;
	mov.f32 	%f1349, %f1327;
	mov.f32 	%f1350, %f1328;
	mov.f32 	%f1351, %f1329;
	mov.f32 	%f1352, %f1330;
	mov.f32 	%f1353, %f1331;
	mov.f32 	%f1354, %f1332;
	mov.f32 	%f1355, %f1333;
	mov.f32 	%f1356, %f1334;
	mov.f32 	%f1357, %f1335;
	mov.f32 	%f1358, %f1336;
	mov.f32 	%f1359, %f1337;
	mov.f32 	%f1360, %f1338;
	mov.f32 	%f1361, %f1339;
	mov.f32 	%f1362, %f1340;
	mov.f32 	%f1363, %f1341;
	mov.f32 	%f1364, %f1342;
	mov.f32 	%f1365, %f1343;
	mov.f32 	%f1366, %f1344;
	mov.f32 	%f1367, %f1598;
	mov.u32 	%r1256, %r1234;
	mov.u32 	%r1257, %r1235;
	mov.u32 	%r1258, %r1236;
	mov.u32 	%r1259, %r1237;
	mov.u32 	%r1260, %r1238;
	mov.u32 	%r1261, %r1239;
	mov.u32 	%r1262, %r1240;
	mov.u32 	%r1263, %r1241;
	mov.u32 	%r1264, %r1242;
	mov.u32 	%r1265, %r1243;
	mov.u32 	%r1266, %r1244;
	mov.u32 	%r1267, %r1245;
	mov.u32 	%r1268, %r1246;
	mov.u32 	%r1269, %r1247;
	mov.u32 	%r1270, %r1248;
	mov.u32 	%r1271, %r1249;
	mov.u32 	%r1272, %r1250;
	mov.u32 	%r1273, %r1251;
	mov.u32 	%r1274, %r1252;
	mov.u32 	%r1275, %r1253;
	mov.u32 	%r1276, %r1254;
	mov.u32 	%r1277, %r1508;
	@%p274 bra 	$L__BB10_302;
	mov.f32 	%f1346, %f1324;
	mov.f32 	%f1347, %f1325;
	mov.f32 	%f1348, %f1326;
	mov.f32 	%f1349, %f1327;
	mov.f32 	%f1350, %f1328;
	mov.f32 	%f1351, %f1329;
	mov.f32 	%f1352, %f1330;
	mov.f32 	%f1353, %f1331;
	mov.f32 	%f1354, %f1332;
	mov.f32 	%f1355, %f1333;
	mov.f32 	%f1356, %f1334;
	mov.f32 	%f1357, %f1335;
	mov.f32 	%f1358, %f1336;
	mov.f32 	%f1359, %f1337;
	mov.f32 	%f1360, %f1338;
	mov.f32 	%f1361, %f1339;
	mov.f32 	%f1362, %f1340;
	mov.f32 	%f1363, %f1341;
	mov.f32 	%f1364, %f1342;
	mov.f32 	%f1365, %f1343;
	mov.f32 	%f1366, %f1344;
	mov.f32 	%f1367, %f1620;
	mov.f32 	%f1620, %f1598;
	mov.u32 	%r1256, %r1234;
	mov.u32 	%r1257, %r1235;
	mov.u32 	%r1258, %r1236;
	mov.u32 	%r1259, %r1237;
	mov.u32 	%r1260, %r1238;
	mov.u32 	%r1261, %r1239;
	mov.u32 	%r1262, %r1240;
	mov.u32 	%r1263, %r1241;
	mov.u32 	%r1264, %r1242;
	mov.u32 	%r1265, %r1243;
	mov.u32 	%r1266, %r1244;
	mov.u32 	%r1267, %r1245;
	mov.u32 	%r1268, %r1246;
	mov.u32 	%r1269, %r1247;
	mov.u32 	%r1270, %r1248;
	mov.u32 	%r1271, %r1249;
	mov.u32 	%r1272, %r1250;
	mov.u32 	%r1273, %r1251;
	mov.u32 	%r1274, %r1252;
	mov.u32 	%r1275, %r1253;
	mov.u32 	%r1276, %r1254;
	mov.u32 	%r1277, %r1530;
	mov.u32 	%r1530, %r1508;
$L__BB10_302:
	setp.leu.f32 	%p275, %f1346, %f1597;
	mov.f32 	%f1369, %f1597;
	mov.f32 	%f1370, %f1346;
	mov.f32 	%f1371, %f1347;
	mov.f32 	%f1372, %f1348;
	mov.f32 	%f1373, %f1349;
	mov.f32 	%f1374, %f1350;
	mov.f32 	%f1375, %f1351;
	mov.f32 	%f1376, %f1352;
	mov.f32 	%f1377, %f1353;
	mov.f32 	%f1378, %f1354;
	mov.f32 	%f1379, %f1355;
	mov.f32 	%f1380, %f1356;
	mov.f32 	%f1381, %f1357;
	mov.f32 	%f1382, %f1358;
	mov.f32 	%f1383, %f1359;
	mov.f32 	%f1384, %f1360;
	mov.f32 	%f1385, %f1361;
	mov.f32 	%f1386, %f1362;
	mov.f32 	%f1387, %f1363;
	mov.f32 	%f1388, %f1364;
	mov.f32 	%f1389, %f1365;
	mov.f32 	%f1390, %f1366;
	mov.f32 	%f1391, %f1367;
	mov.u32 	%r1279, %r1507;
	mov.u32 	%r1280, %r1256;
	mov.u32 	%r1281, %r1257;
	mov.u32 	%r1282, %r1258;
	mov.u32 	%r1283, %r1259;
	mov.u32 	%r1284, %r1260;
	mov.u32 	%r1285, %r1261;
	mov.u32 	%r1286, %r1262;
	mov.u32 	%r1287, %r1263;
	mov.u32 	%r1288, %r1264;
	mov.u32 	%r1289, %r1265;
	mov.u32 	%r1290, %r1266;
	mov.u32 	%r1291, %r1267;
	mov.u32 	%r1292, %r1268;
	mov.u32 	%r1293, %r1269;
	mov.u32 	%r1294, %r1270;
	mov.u32 	%r1295, %r1271;
	mov.u32 	%r1296, %r1272;
	mov.u32 	%r1297, %r1273;
	mov.u32 	%r1298, %r1274;
	mov.u32 	%r1299, %r1275;
	mov.u32 	%r1300, %r1276;
	mov.u32 	%r1301, %r1277;
	@%p275 bra 	$L__BB10_326;
	setp.leu.f32 	%p276, %f1347, %f1597;
	mov.f32 	%f1369, %f1346;
	mov.f32 	%f1370, %f1597;
	mov.f32 	%f1371, %f1347;
	mov.f32 	%f1372, %f1348;
	mov.f32 	%f1373, %f1349;
	mov.f32 	%f1374, %f1350;
	mov.f32 	%f1375, %f1351;
	mov.f32 	%f1376, %f1352;
	mov.f32 	%f1377, %f1353;
	mov.f32 	%f1378, %f1354;
	mov.f32 	%f1379, %f1355;
	mov.f32 	%f1380, %f1356;
	mov.f32 	%f1381, %f1357;
	mov.f32 	%f1382, %f1358;
	mov.f32 	%f1383, %f1359;
	mov.f32 	%f1384, %f1360;
	mov.f32 	%f1385, %f1361;
	mov.f32 	%f1386, %f1362;
	mov.f32 	%f1387, %f1363;
	mov.f32 	%f1388, %f1364;
	mov.f32 	%f1389, %f1365;
	mov.f32 	%f1390, %f1366;
	mov.f32 	%f1391, %f1367;
	mov.u32 	%r1279, %r1256;
	mov.u32 	%r1280, %r1507;
	mov.u32 	%r1281, %r1257;
	mov.u32 	%r1282, %r1258;
	mov.u32 	%r1283, %r1259;
	mov.u32 	%r1284, %r1260;
	mov.u32 	%r1285, %r1261;
	mov.u32 	%r1286, %r1262;
	mov.u32 	%r1287, %r1263;
	mov.u32 	%r1288, %r1264;
	mov.u32 	%r1289, %r1265;
	mov.u32 	%r1290, %r1266;
	mov.u32 	%r1291, %r1267;
	mov.u32 	%r1292, %r1268;
	mov.u32 	%r1293, %r1269;
	mov.u32 	%r1294, %r1270;
	mov.u32 	%r1295, %r1271;
	mov.u32 	%r1296, %r1272;
	mov.u32 	%r1297, %r1273;
	mov.u32 	%r1298, %r1274;
	mov.u32 	%r1299, %r1275;
	mov.u32 	%r1300, %r1276;
	mov.u32 	%r1301, %r1277;
	@%p276 bra 	$L__BB10_326;
	setp.leu.f32 	%p277, %f1348, %f1597;
	mov.f32 	%f1369, %f1346;
	mov.f32 	%f1370, %f1347;
	mov.f32 	%f1371, %f1597;
	mov.f32 	%f1372, %f1348;
	mov.f32 	%f1373, %f1349;
	mov.f32 	%f1374, %f1350;
	mov.f32 	%f1375, %f1351;
	mov.f32 	%f1376, %f1352;
	mov.f32 	%f1377, %f1353;
	mov.f32 	%f1378, %f1354;
	mov.f32 	%f1379, %f1355;
	mov.f32 	%f1380, %f1356;
	mov.f32 	%f1381, %f1357;
	mov.f32 	%f1382, %f1358;
	mov.f32 	%f1383, %f1359;
	mov.f32 	%f1384, %f1360;
	mov.f32 	%f1385, %f1361;
	mov.f32 	%f1386, %f1362;
	mov.f32 	%f1387, %f1363;
	mov.f32 	%f1388, %f1364;
	mov.f32 	%f1389, %f1365;
	mov.f32 	%f1390, %f1366;
	mov.f32 	%f1391, %f1367;
	mov.u32 	%r1279, %r1256;
	mov.u32 	%r1280, %r1257;
	mov.u32 	%r1281, %r1507;
	mov.u32 	%r1282, %r1258;
	mov.u32 	%r1283, %r1259;
	mov.u32 	%r1284, %r1260;
	mov.u32 	%r1285, %r1261;
	mov.u32 	%r1286, %r1262;
	mov.u32 	%r1287, %r1263;
	mov.u32 	%r1288, %r1264;
	mov.u32 	%r1289, %r1265;
	mov.u32 	%r1290, %r1266;
	mov.u32 	%r1291, %r1267;
	mov.u32 	%r1292, %r1268;
	mov.u32 	%r1293, %r1269;
	mov.u32 	%r1294, %r1270;
	mov.u32 	%r1295, %r1271;
	mov.u32 	%r1296, %r1272;
	mov.u32 	%r1297, %r1273;
	mov.u32 	%r1298, %r1274;
	mov.u32 	%r1299, %r1275;
	mov.u32 	%r1300, %r1276;
	mov.u32 	%r1301, %r1277;
	@%p277 bra 	$L__BB10_326;
	setp.leu.f32 	%p278, %f1349, %f1597;
	mov.f32 	%f1369, %f1346;
	mov.f32 	%f1370, %f1347;
	mov.f32 	%f1371, %f1348;
	mov.f32 	%f1372, %f1597;
	mov.f32 	%f1373, %f1349;
	mov.f32 	%f1374, %f1350;
	mov.f32 	%f1375, %f1351;
	mov.f32 	%f1376, %f1352;
	mov.f32 	%f1377, %f1353;
	mov.f32 	%f1378, %f1354;
	mov.f32 	%f1379, %f1355;
	mov.f32 	%f1380, %f1356;
	mov.f32 	%f1381, %f1357;
	mov.f32 	%f1382, %f1358;
	mov.f32 	%f1383, %f1359;
	mov.f32 	%f1384, %f1360;
	mov.f32 	%f1385, %f1361;
	mov.f32 	%f1386, %f1362;
	mov.f32 	%f1387, %f1363;
	mov.f32 	%f1388, %f1364;
	mov.f32 	%f1389, %f1365;
	mov.f32 	%f1390, %f1366;
	mov.f32 	%f1391, %f1367;
	mov.u32 	%r1279, %r1256;
	mov.u32 	%r1280, %r1257;
	mov.u32 	%r1281, %r1258;
	mov.u32 	%r1282, %r1507;
	mov.u32 	%r1283, %r1259;
	mov.u32 	%r1284, %r1260;
	mov.u32 	%r1285, %r1261;
	mov.u32 	%r1286, %r1262;
	mov.u32 	%r1287, %r1263;
	mov.u32 	%r1288, %r1264;
	mov.u32 	%r1289, %r1265;
	mov.u32 	%r1290, %r1266;
	mov.u32 	%r1291, %r1267;
	mov.u32 	%r1292, %r1268;
	mov.u32 	%r1293, %r1269;
	mov.u32 	%r1294, %r1270;
	mov.u32 	%r1295, %r1271;
	mov.u32 	%r1296, %r1272;
	mov.u32 	%r1297, %r1273;
	mov.u32 	%r1298, %r1274;
	mov.u32 	%r1299, %r1275;
	mov.u32 	%r1300, %r1276;
	mov.u32 	%r1301, %r1277;
	@%p278 bra 	$L__BB10_326;
	setp.leu.f32 	%p279, %f1350, %f1597;
	mov.f32 	%f1369, %f1346;
	mov.f32 	%f1370, %f1347;
	mov.f32 	%f1371, %f1348;
	mov.f32 	%f1372, %f1349;
	mov.f32 	%f1373, %f1597;
	mov.f32 	%f1374, %f1350;
	mov.f32 	%f1375, %f1351;
	mov.f32 	%f1376, %f1352;
	mov.f32 	%f1377, %f1353;
	mov.f32 	%f1378, %f1354;
	mov.f32 	%f1379, %f1355;
	mov.f32 	%f1380, %f1356;
	mov.f32 	%f1381, %f1357;
	mov.f32 	%f1382, %f1358;
	mov.f32 	%f1383, %f1359;
	mov.f32 	%f1384, %f1360;
	mov.f32 	%f1385, %f1361;
	mov.f32 	%f1386, %f1362;
	mov.f32 	%f1387, %f1363;
	mov.f32 	%f1388, %f1364;
	mov.f32 	%f1389, %f1365;
	mov.f32 	%f1390, %f1366;
	mov.f32 	%f1391, %f1367;
	mov.u32 	%r1279, %r1256;
	mov.u32 	%r1280, %r1257;
	mov.u32 	%r1281, %r1258;
	mov.u32 	%r1282, %r1259;
	mov.u32 	%r1283, %r1507;
	mov.u32 	%r1284, %r1260;
	mov.u32 	%r1285, %r1261;
	mov.u32 	%r1286, %r1262;
	mov.u32 	%r1287, %r1263;
	mov.u32 	%r1288, %r1264;
	mov.u32 	%r1289, %r1265;
	mov.u32 	%r1290, %r1266;
	mov.u32 	%r1291, %r1267;
	mov.u32 	%r1292, %r1268;
	mov.u32 	%r1293, %r1269;
	mov.u32 	%r1294, %r1270;
	mov.u32 	%r1295, %r1271;
	mov.u32 	%r1296, %r1272;
	mov.u32 	%r1297, %r1273;
	mov.u32 	%r1298, %r1274;
	mov.u32 	%r1299, %r1275;
	mov.u32 	%r1300, %r1276;
	mov.u32 	%r1301, %r1277;
	@%p279 bra 	$L__BB10_326;
	setp.leu.f32 	%p280, %f1351, %f1597;
	mov.f32 	%f1369, %f1346;
	mov.f32 	%f1370, %f1347;
	mov.f32 	%f1371, %f1348;
	mov.f32 	%f1372, %f1349;
	mov.f32 	%f1373, %f1350;
	mov.f32 	%f1374, %f1597;
	mov.f32 	%f1375, %f1351;
	mov.f32 	%f1376, %f1352;
	mov.f32 	%f1377, %f1353;
	mov.f32 	%f1378, %f1354;
	mov.f32 	%f1379, %f1355;
	mov.f32 	%f1380, %f1356;
	mov.f32 	%f1381, %f1357;
	mov.f32 	%f1382, %f1358;
	mov.f32 	%f1383, %f1359;
	mov.f32 	%f1384, %f1360;
	mov.f32 	%f1385, %f1361;
	mov.f32 	%f1386, %f1362;
	mov.f32 	%f1387, %f1363;
	mov.f32 	%f1388, %f1364;
	mov.f32 	%f1389, %f1365;
	mov.f32 	%f1390, %f1366;
	mov.f32 	%f1391, %f1367;
	mov.u32 	%r1279, %r1256;
	mov.u32 	%r1280, %r1257;
	mov.u32 	%r1281, %r1258;
	mov.u32 	%r1282, %r1259;
	mov.u32 	%r1283, %r1260;
	mov.u32 	%r1284, %r1507;
	mov.u32 	%r1285, %r1261;
	mov.u32 	%r1286, %r1262;
	mov.u32 	%r1287, %r1263;
	mov.u32 	%r1288, %r1264;
	mov.u32 	%r1289, %r1265;
	mov.u32 	%r1290, %r1266;
	mov.u32 	%r1291, %r1267;
	mov.u32 	%r1292, %r1268;
	mov.u32 	%r1293, %r1269;
	mov.u32 	%r1294, %r1270;
	mov.u32 	%r1295, %r1271;
	mov.u32 	%r1296, %r1272;
	mov.u32 	%r1297, %r1273;
	mov.u32 	%r1298, %r1274;
	mov.u32 	%r1299, %r1275;
	mov.u32 	%r1300, %r1276;
	mov.u32 	%r1301, %r1277;
	@%p280 bra 	$L__BB10_326;
	setp.leu.f32 	%p281, %f1352, %f1597;
	mov.f32 	%f1369, %f1346;
	mov.f32 	%f1370, %f1347;
	mov.f32 	%f1371, %f1348;
	mov.f32 	%f1372, %f1349;
	mov.f32 	%f1373, %f1350;
	mov.f32 	%f1374, %f1351;
	mov.f32 	%f1375, %f1597;
	mov.f32 	%f1376, %f1352;
	mov.f32 	%f1377, %f1353;
	mov.f32 	%f1378, %f1354;
	mov.f32 	%f1379, %f1355;
	mov.f32 	%f1380, %f1356;
	mov.f32 	%f1381, %f1357;
	mov.f32 	%f1382, %f1358;
	mov.f32 	%f1383, %f1359;
	mov.f32 	%f1384, %f1360;
	mov.f32 	%f1385, %f1361;
	mov.f32 	%f1386, %f1362;
	mov.f32 	%f1387, %f1363;
	mov.f32 	%f1388, %f1364;
	mov.f32 	%f1389, %f1365;
	mov.f32 	%f1390, %f1366;
	mov.f32 	%f1391, %f1367;
	mov.u32 	%r1279, %r1256;
	mov.u32 	%r1280, %r1257;
	mov.u32 	%r1281, %r1258;
	mov.u32 	%r1282, %r1259;
	mov.u32 	%r1283, %r1260;
	mov.u32 	%r1284, %r1261;
	mov.u32 	%r1285, %r1507;
	mov.u32 	%r1286, %r1262;
	mov.u32 	%r1287, %r1263;
	mov.u32 	%r1288, %r1264;
	mov.u32 	%r1289, %r1265;
	mov.u32 	%r1290, %r1266;
	mov.u32 	%r1291, %r1267;
	mov.u32 	%r1292, %r1268;
	mov.u32 	%r1293, %r1269;
	mov.u32 	%r1294, %r1270;
	mov.u32 	%r1295, %r1271;
	mov.u32 	%r1296, %r1272;
	mov.u32 	%r1297, %r1273;
	mov.u32 	%r1298, %r1274;
	mov.u32 	%r1299, %r1275;
	mov.u32 	%r1300, %r1276;
	mov.u32 	%r1301, %r1277;
	@%p281 bra 	$L__BB10_326;
	setp.leu.f32 	%p282, %f1353, %f1597;
	mov.f32 	%f1369, %f1346;
	mov.f32 	%f1370, %f1347;
	mov.f32 	%f1371, %f1348;
	mov.f32 	%f1372, %f1349;
	mov.f32 	%f1373, %f1350;
	mov.f32 	%f1374, %f1351;
	mov.f32 	%f1375, %f1352;
	mov.f32 	%f1376, %f1597;
	mov.f32 	%f1377, %f1353;
	mov.f32 	%f1378, %f1354;
	mov.f32 	%f1379, %f1355;
	mov.f32 	%f1380, %f1356;
	mov.f32 	%f1381, %f1357;
	mov.f32 	%f1382, %f1358;
	mov.f32 	%f1383, %f1359;
	mov.f32 	%f1384, %f1360;
	mov.f32 	%f1385, %f1361;
	mov.f32 	%f1386, %f1362;
	mov.f32 	%f1387, %f1363;
	mov.f32 	%f1388, %f1364;
	mov.f32 	%f1389, %f1365;
	mov.f32 	%f1390, %f1366;
	mov.f32 	%f1391, %f1367;
	mov.u32 	%r1279, %r1256;
	mov.u32 	%r1280, %r1257;
	mov.u32 	%r1281, %r1258;
	mov.u32 	%r1282, %r1259;
	mov.u32 	%r1283, %r1260;
	mov.u32 	%r1284, %r1261;
	mov.u32 	%r1285, %r1262;
	mov.u32 	%r1286, %r1507;
	mov.u32 	%r1287, %r1263;
	mov.u32 	%r1288, %r1264;
	mov.u32 	%r1289, %r1265;
	mov.u32 	%r1290, %r1266;
	mov.u32 	%r1291, %r1267;
	mov.u32 	%r1292, %r1268;
	mov.u32 	%r1293, %r1269;
	mov.u32 	%r1294, %r1270;
	mov.u32 	%r1295, %r1271;
	mov.u32 	%r1296, %r1272;
	mov.u32 	%r1297, %r1273;
	mov.u32 	%r1298, %r1274;
	mov.u32 	%r1299, %r1275;
	mov.u32 	%r1300, %r1276;
	mov.u32 	%r1301, %r1277;
	@%p282 bra 	$L__BB10_326;
	setp.leu.f32 	%p283, %f1354, %f1597;
	mov.f32 	%f1369, %f1346;
	mov.f32 	%f1370, %f1347;
	mov.f32 	%f1371, %f1348;
	mov.f32 	%f1372, %f1349;
	mov.f32 	%f1373, %f1350;
	mov.f32 	%f1374, %f1351;
	mov.f32 	%f1375, %f1352;
	mov.f32 	%f1376, %f1353;
	mov.f32 	%f1377, %f1597;
	mov.f32 	%f1378, %f1354;
	mov.f32 	%f1379, %f1355;
	mov.f32 	%f1380, %f1356;
	mov.f32 	%f1381, %f1357;
	mov.f32 	%f1382, %f1358;
	mov.f32 	%f1383, %f1359;
	mov.f32 	%f1384, %f1360;
	mov.f32 	%f1385, %f1361;
	mov.f32 	%f1386, %f1362;
	mov.f32 	%f1387, %f1363;
	mov.f32 	%f1388, %f1364;
	mov.f32 	%f1389, %f1365;
	mov.f32 	%f1390, %f1366;
	mov.f32 	%f1391, %f1367;
	mov.u32 	%r1279, %r1256;
	mov.u32 	%r1280, %r1257;
	mov.u32 	%r1281, %r1258;
	mov.u32 	%r1282, %r1259;
	mov.u32 	%r1283, %r1260;
	mov.u32 	%r1284, %r1261;
	mov.u32 	%r1285, %r1262;
	mov.u32 	%r1286, %r1263;
	mov.u32 	%r1287, %r1507;
	mov.u32 	%r1288, %r1264;
	mov.u32 	%r1289, %r1265;
	mov.u32 	%r1290, %r1266;
	mov.u32 	%r1291, %r1267;
	mov.u32 	%r1292, %r1268;
	mov.u32 	%r1293, %r1269;
	mov.u32 	%r1294, %r1270;
	mov.u32 	%r1295, %r1271;
	mov.u32 	%r1296, %r1272;
	mov.u32 	%r1297, %r1273;
	mov.u32 	%r1298, %r1274;
	mov.u32 	%r1299, %r1275;
	mov.u32 	%r1300, %r1276;
	mov.u32 	%r1301, %r1277;
	@%p283 bra 	$L__BB10_326;
	setp.leu.f32 	%p284, %f1355, %f1597;
	mov.f32 	%f1369, %f1346;
	mov.f32 	%f1370, %f1347;
	mov.f32 	%f1371, %f1348;
	mov.f32 	%f1372, %f1349;
	mov.f32 	%f1373, %f1350;
	mov.f32 	%f1374, %f1351;
	mov.f32 	%f1375, %f1352;
	mov.f32 	%f1376, %f1353;
	mov.f32 	%f1377, %f1354;
	mov.f32 	%f1378, %f1597;
	mov.f32 	%f1379, %f1355;
	mov.f32 	%f1380, %f1356;
	mov.f32 	%f1381, %f1357;
	mov.f32 	%f1382, %f1358;
	mov.f32 	%f1383, %f1359;
	mov.f32 	%f1384, %f1360;
	mov.f32 	%f1385, %f1361;
	mov.f32 	%f1386, %f1362;
	mov.f32 	%f1387, %f1363;
	mov.f32 	%f1388, %f1364;
	mov.f32 	%f1389, %f1365;
	mov.f32 	%f1390, %f1366;
	mov.f32 	%f1391, %f1367;
	mov.u32 	%r1279, %r1256;
	mov.u32 	%r1280, %r1257;
	mov.u32 	%r1281, %r1258;
	mov.u32 	%r1282, %r1259;
	mov.u32 	%r1283, %r1260;
	mov.u32 	%r1284, %r1261;
	mov.u32 	%r1285, %r1262;
	mov.u32 	%r1286, %r1263;
	mov.u32 	%r1287, %r1264;
	mov.u32 	%r1288, %r1507;
	mov.u32 	%r1289, %r1265;
	mov.u32 	%r1290, %r1266;
	mov.u32 	%r1291, %r1267;
	mov.u32 	%r1292, %r1268;
	mov.u32 	%r1293, %r1269;
	mov.u32 	%r1294, %r1270;
	mov.u32 	%r1295, %r1271;
	mov.u32 	%r1296, %r1272;
	mov.u32 	%r1297, %r1273;
	mov.u32 	%r1298, %r1274;
	mov.u32 	%r1299, %r1275;
	mov.u32 	%r1300, %r1276;
	mov.u32 	%r1301, %r1277;
	@%p284 bra 	$L__BB10_326;
	setp.leu.f32 	%p285, %f1356, %f1597;
	mov.f32 	%f1369, %f1346;
	mov.f32 	%f1370, %f1347;
	mov.f32 	%f1371, %f1348;
	mov.f32 	%f1372, %f1349;
	mov.f32 	%f1373, %f1350;
	mov.f32 	%f1374, %f1351;
	mov.f32 	%f1375, %f1352;
	mov.f32 	%f1376, %f1353;
	mov.f32 	%f1377, %f1354;
	mov.f32 	%f1378, %f1355;
	mov.f32 	%f1379, %f1597;
	mov.f32 	%f1380, %f1356;
	mov.f32 	%f1381, %f1357;
	mov.f32 	%f1382, %f1358;
	mov.f32 	%f1383, %f1359;
	mov.f32 	%f1384, %f1360;
	mov.f32 	%f1385, %f1361;
	mov.f32 	%f1386, %f1362;
	mov.f32 	%f1387, %f1363;
	mov.f32 	%f1388, %f1364;
	mov.f32 	%f1389, %f1365;
	mov.f32 	%f1390, %f1366;
	mov.f32 	%f1391, %f1367;
	mov.u32 	%r1279, %r1256;
	mov.u32 	%r1280, %r1257;
	mov.u32 	%r1281, %r1258;
	mov.u32 	%r1282, %r1259;
	mov.u32 	%r1283, %r1260;
	mov.u32 	%r1284, %r1261;
	mov.u32 	%r1285, %r1262;
	mov.u32 	%r1286, %r1263;
	mov.u32 	%r1287, %r1264;
	mov.u32 	%r1288, %r1265;
	mov.u32 	%r1289, %r1507;
	mov.u32 	%r1290, %r1266;
	mov.u32 	%r1291, %r1267;
	mov.u32 	%r1292, %r1268;
	mov.u32 	%r1293, %r1269;
	mov.u32 	%r1294, %r1270;
	mov.u32 	%r1295, %r1271;
	mov.u32 	%r1296, %r1272;
	mov.u32 	%r1297, %r1273;
	mov.u32 	%r1298, %r1274;
	mov.u32 	%r1299, %r1275;
	mov.u32 	%r1300, %r1276;
	mov.u32 	%r1301, %r1277;
	@%p285 bra 	$L__BB10_326;
	setp.leu.f32 	%p286, %f1357, %f1597;
	mov.f32 	%f1369, %f1346;
	mov.f32 	%f1370, %f1347;
	mov.f32 	%f1371, %f1348;
	mov.f32 	%f1372, %f1349;
	mov.f32 	%f1373, %f1350;
	mov.f32 	%f1374, %f1351;
	mov.f32 	%f1375, %f1352;
	mov.f32 	%f1376, %f1353;
	mov.f32 	%f1377, %f1354;
	mov.f32 	%f1378, %f1355;
	mov.f32 	%f1379, %f1356;
	mov.f32 	%f1380, %f1597;
	mov.f32 	%f1381, %f1357;
	mov.f32 	%f1382, %f1358;
	mov.f32 	%f1383, %f1359;
	mov.f32 	%f1384, %f1360;
	mov.f32 	%f1385, %f1361;
	mov.f32 	%f1386, %f1362;
	mov.f32 	%f1387, %f1363;
	mov.f32 	%f1388, %f1364;
	mov.f32 	%f1389, %f1365;
	mov.f32 	%f1390, %f1366;
	mov.f32 	%f1391, %f1367;
	mov.u32 	%r1279, %r1256;
	mov.u32 	%r1280, %r1257;
	mov.u32 	%r1281, %r1258;
	mov.u32 	%r1282, %r1259;
	mov.u32 	%r1283, %r1260;
	mov.u32 	%r1284, %r1261;
	mov.u32 	%r1285, %r1262;
	mov.u32 	%r1286, %r1263;
	mov.u32 	%r1287, %r1264;
	mov.u32 	%r1288, %r1265;
	mov.u32 	%r1289, %r1266;
	mov.u32 	%r1290, %r1507;
	mov.u32 	%r1291, %r1267;
	mov.u32 	%r1292, %r1268;
	mov.u32 	%r1293, %r1269;
	mov.u32 	%r1294, %r1270;
	mov.u32 	%r1295, %r1271;
	mov.u32 	%r1296, %r1272;
	mov.u32 	%r1297, %r1273;
	mov.u32 	%r1298, %r1274;
	mov.u32 	%r1299, %r1275;
	mov.u32 	%r1300, %r1276;
	mov.u32 	%r1301, %r1277;
	@%p286 bra 	$L__BB10_326;
	setp.leu.f32 	%p287, %f1358, %f1597;
	mov.f32 	%f1369, %f1346;
	mov.f32 	%f1370, %f1347;
	mov.f32 	%f1371, %f1348;
	mov.f32 	%f1372, %f1349;
	mov.f32 	%f1373, %f1350;
	mov.f32 	%f1374, %f1351;
	mov.f32 	%f1375, %f1352;
	mov.f32 	%f1376, %f1353;
	mov.f32 	%f1377, %f1354;
	mov.f32 	%f1378, %f1355;
	mov.f32 	%f1379, %f1356;
	mov.f32 	%f1380, %f1357;
	mov.f32 	%f1381, %f1597;
	mov.f32 	%f1382, %f1358;
	mov.f32 	%f1383, %f1359;
	mov.f32 	%f1384, %f1360;
	mov.f32 	%f1385, %f1361;
	mov.f32 	%f1386, %f1362;
	mov.f32 	%f1387, %f1363;
	mov.f32 	%f1388, %f1364;
	mov.f32 	%f1389, %f1365;
	mov.f32 	%f1390, %f1366;
	mov.f32 	%f1391, %f1367;
	mov.u32 	%r1279, %r1256;
	mov.u32 	%r1280, %r1257;
	mov.u32 	%r1281, %r1258;
	mov.u32 	%r1282, %r1259;
	mov.u32 	%r1283, %r1260;
	mov.u32 	%r1284, %r1261;
	mov.u32 	%r1285, %r1262;
	mov.u32 	%r1286, %r1263;
	mov.u32 	%r1287, %r1264;
	mov.u32 	%r1288, %r1265;
	mov.u32 	%r1289, %r1266;
	mov.u32 	%r1290, %r1267;
	mov.u32 	%r1291, %r1507;
	mov.u32 	%r1292, %r1268;
	mov.u32 	%r1293, %r1269;
	mov.u32 	%r1294, %r1270;
	mov.u32 	%r1295, %r1271;
	mov.u32 	%r1296, %r1272;
	mov.u32 	%r1297, %r1273;
	mov.u32 	%r1298, %r1274;
	mov.u32 	%r1299, %r1275;
	mov.u32 	%r1300, %r1276;
	mov.u32 	%r1301, %r1277;
	@%p287 bra 	$L__BB10_326;
	setp.leu.f32 	%p288, %f1359, %f1597;
	mov.f32 	%f1369, %f1346;
	mov.f32 	%f1370, %f1347;
	mov.f32 	%f1371, %f1348;
	mov.f32 	%f1372, %f1349;
	mov.f32 	%f1373, %f1350;
	mov.f32 	%f1374, %f1351;
	mov.f32 	%f1375, %f1352;
	mov.f32 	%f1376, %f1353;
	mov.f32 	%f1377, %f1354;
	mov.f32 	%f1378, %f1355;
	mov.f32 	%f1379, %f1356;
	mov.f32 	%f1380, %f1357;
	mov.f32 	%f1381, %f1358;
	mov.f32 	%f1382, %f1597;
	mov.f32 	%f1383, %f1359;
	mov.f32 	%f1384, %f1360;
	mov.f32 	%f1385, %f1361;
	mov.f32 	%f1386, %f1362;
	mov.f32 	%f1387, %f1363;
	mov.f32 	%f1388, %f1364;
	mov.f32 	%f1389, %f1365;
	mov.f32 	%f1390, %f1366;
	mov.f32 	%f1391, %f1367;
	mov.u32 	%r1279, %r1256;
	mov.u32 	%r1280, %r1257;
	mov.u32 	%r1281, %r1258;
	mov.u32 	%r1282, %r1259;
	mov.u32 	%r1283, %r1260;
	mov.u32 	%r1284, %r1261;
	mov.u32 	%r1285, %r1262;
	mov.u32 	%r1286, %r1263;
	mov.u32 	%r1287, %r1264;
	mov.u32 	%r1288, %r1265;
	mov.u32 	%r1289, %r1266;
	mov.u32 	%r1290, %r1267;
	mov.u32 	%r1291, %r1268;
	mov.u32 	%r1292, %r1507;
	mov.u32 	%r1293, %r1269;
	mov.u32 	%r1294, %r1270;
	mov.u32 	%r1295, %r1271;
	mov.u32 	%r1296, %r1272;
	mov.u32 	%r1297, %r1273;
	mov.u32 	%r1298, %r1274;
	mov.u32 	%r1299, %r1275;
	mov.u32 	%r1300, %r1276;
	mov.u32 	%r1301, %r1277;
	@%p288 bra 	$L__BB10_326;
	setp.leu.f32 	%p289, %f1360, %f1597;
	mov.f32 	%f1369, %f1346;
	mov.f32 	%f1370, %f1347;
	mov.f32 	%f1371, %f1348;
	mov.f32 	%f1372, %f1349;
	mov.f32 	%f1373, %f1350;
	mov.f32 	%f1374, %f1351;
	mov.f32 	%f1375, %f1352;
	mov.f32 	%f1376, %f1353;
	mov.f32 	%f1377, %f1354;
	mov.f32 	%f1378, %f1355;
	mov.f32 	%f1379, %f1356;
	mov.f32 	%f1380, %f1357;
	mov.f32 	%f1381, %f1358;
	mov.f32 	%f1382, %f1359;
	mov.f32 	%f1383, %f1597;
	mov.f32 	%f1384, %f1360;
	mov.f32 	%f1385, %f1361;
	mov.f32 	%f1386, %f1362;
	mov.f32 	%f1387, %f1363;
	mov.f32 	%f1388, %f1364;
	mov.f32 	%f1389, %f1365;
	mov.f32 	%f1390, %f1366;
	mov.f32 	%f1391, %f1367;
	mov.u32 	%r1279, %r1256;
	mov.u32 	%r1280, %r1257;
	mov.u32 	%r1281, %r1258;
	mov.u32 	%r1282, %r1259;
	mov.u32 	%r1283, %r1260;
	mov.u32 	%r1284, %r1261;
	mov.u32 	%r1285, %r1262;
	mov.u32 	%r1286, %r1263;
	mov.u32 	%r1287, %r1264;
	mov.u32 	%r1288, %r1265;
	mov.u32 	%r1289, %r1266;
	mov.u32 	%r1290, %r1267;
	mov.u32 	%r1291, %r1268;
	mov.u32 	%r1292, %r1269;
	mov.u32 	%r1293, %r1507;
	mov.u32 	%r1294, %r1270;
	mov.u32 	%r1295, %r1271;
	mov.u32 	%r1296, %r1272;
	mov.u32 	%r1297, %r1273;
	mov.u32 	%r1298, %r1274;
	mov.u32 	%r1299, %r1275;
	mov.u32 	%r1300, %r1276;
	mov.u32 	%r1301, %r1277;
	@%p289 bra 	$L__BB10_326;
	setp.leu.f32 	%p290, %f1361, %f1597;
	mov.f32 	%f1369, %f1346;
	mov.f32 	%f1370, %f1347;
	mov.f32 	%f1371, %f1348;
	mov.f32 	%f1372, %f1349;
	mov.f32 	%f1373, %f1350;
	mov.f32 	%f1374, %f1351;
	mov.f32 	%f1375, %f1352;
	mov.f32 	%f1376, %f1353;
	mov.f32 	%f1377, %f1354;
	mov.f32 	%f1378, %f1355;
	mov.f32 	%f1379, %f1356;
	mov.f32 	%f1380, %f1357;
	mov.f32 	%f1381, %f1358;
	mov.f32 	%f1382, %f1359;
	mov.f32 	%f1383, %f1360;
	mov.f32 	%f1384, %f1597;
	mov.f32 	%f1385, %f1361;
	mov.f32 	%f1386, %f1362;
	mov.f32 	%f1387, %f1363;
	mov.f32 	%f1388, %f1364;
	mov.f32 	%f1389, %f1365;
	mov.f32 	%f1390, %f1366;
	mov.f32 	%f1391, %f1367;
	mov.u32 	%r1279, %r1256;
	mov.u32 	%r1280, %r1257;
	mov.u32 	%r1281, %r1258;
	mov.u32 	%r1282, %r1259;
	mov.u32 	%r1283, %r1260;
	mov.u32 	%r1284, %r1261;
	mov.u32 	%r1285, %r1262;
	mov.u32 	%r1286, %r1263;
	mov.u32 	%r1287, %r1264;
	mov.u32 	%r1288, %r1265;
	mov.u32 	%r1289, %r1266;
	mov.u32 	%r1290, %r1267;
	mov.u32 	%r1291, %r1268;
	mov.u32 	%r1292, %r1269;
	mov.u32 	%r1293, %r1270;
	mov.u32 	%r1294, %r1507;
	mov.u32 	%r1295, %r1271;
	mov.u32 	%r1296, %r1272;
	mov.u32 	%r1297, %r1273;
	mov.u32 	%r1298, %r1274;
	mov.u32 	%r1299, %r1275;
	mov.u32 	%r1300, %r1276;
	mov.u32 	%r1301, %r1277;
	@%p290 bra 	$L__BB10_326;
	setp.leu.f32 	%p291, %f1362, %f1597;
	mov.f32 	%f1369, %f1346;
	mov.f32 	%f1370, %f1347;
	mov.f32 	%f1371, %f1348;
	mov.f32 	%f1372, %f1349;
	mov.f32 	%f1373, %f1350;
	mov.f32 	%f1374, %f1351;
	mov.f32 	%f1375, %f1352;
	mov.f32 	%f1376, %f1353;
	mov.f32 	%f1377, %f1354;
	mov.f32 	%f1378, %f1355;
	mov.f32 	%f1379, %f1356;
	mov.f32 	%f1380, %f1357;
	mov.f32 	%f1381, %f1358;
	mov.f32 	%f1382, %f1359;
	mov.f32 	%f1383, %f1360;
	mov.f32 	%f1384, %f1361;
	mov.f32 	%f1385, %f1597;
	mov.f32 	%f1386, %f1362;
	mov.f32 	%f1387, %f1363;
	mov.f32 	%f1388, %f1364;
	mov.f32 	%f1389, %f1365;
	mov.f32 	%f1390, %f1366;
	mov.f32 	%f1391, %f1367;
	mov.u32 	%r1279, %r1256;
	mov.u32 	%r1280, %r1257;
	mov.u32 	%r1281, %r1258;
	mov.u32 	%r1282, %r1259;
	mov.u32 	%r1283, %r1260;
	mov.u32 	%r1284, %r1261;
	mov.u32 	%r1285, %r1262;
	mov.u32 	%r1286, %r1263;
	mov.u32 	%r1287, %r1264;
	mov.u32 	%r1288, %r1265;
	mov.u32 	%r1289, %r1266;
	mov.u32 	%r1290, %r1267;
	mov.u32 	%r1291, %r1268;
	mov.u32 	%r1292, %r1269;
	mov.u32 	%r1293, %r1270;
	mov.u32 	%r1294, %r1271;
	mov.u32 	%r1295, %r1507;
	mov.u32 	%r1296, %r1272;
	mov.u32 	%r1297, %r1273;
	mov.u32 	%r1298, %r1274;
	mov.u32 	%r1299, %r1275;
	mov.u32 	%r1300, %r1276;
	mov.u32 	%r1301, %r1277;
	@%p291 bra 	$L__BB10_326;
	setp.leu.f32 	%p292, %f1363, %f1597;
	mov.f32 	%f1369, %f1346;
	mov.f32 	%f1370, %f1347;
	mov.f32 	%f1371, %f1348;
	mov.f32 	%f1372, %f1349;
	mov.f32 	%f1373, %f1350;
	mov.f32 	%f1374, %f1351;
	mov.f32 	%f1375, %f1352;
	mov.f32 	%f1376, %f1353;
	mov.f32 	%f1377, %f1354;
	mov.f32 	%f1378, %f1355;
	mov.f32 	%f1379, %f1356;
	mov.f32 	%f1380, %f1357;
	mov.f32 	%f1381, %f1358;
	mov.f32 	%f1382, %f1359;
	mov.f32 	%f1383, %f1360;
	mov.f32 	%f1384, %f1361;
	mov.f32 	%f1385, %f1362;
	mov.f32 	%f1386, %f1597;
	mov.f32 	%f1387, %f1363;
	mov.f32 	%f1388, %f1364;
	mov.f32 	%f1389, %f1365;
	mov.f32 	%f1390, %f1366;
	mov.f32 	%f1391, %f1367;
	mov.u32 	%r1279, %r1256;
	mov.u32 	%r1280, %r1257;
	mov.u32 	%r1281, %r1258;
	mov.u32 	%r1282, %r1259;
	mov.u32 	%r1283, %r1260;
	mov.u32 	%r1284, %r1261;
	mov.u32 	%r1285, %r1262;
	mov.u32 	%r1286, %r1263;
	mov.u32 	%r1287, %r1264;
	mov.u32 	%r1288, %r1265;
	mov.u32 	%r1289, %r1266;
	mov.u32 	%r1290, %r1267;
	mov.u32 	%r1291, %r1268;
	mov.u32 	%r1292, %r1269;
	mov.u32 	%r1293, %r1270;
	mov.u32 	%r1294, %r1271;
	mov.u32 	%r1295, %r1272;
	mov.u32 	%r1296, %r1507;
	mov.u32 	%r1297, %r1273;
	mov.u32 	%r1298, %r1274;
	mov.u32 	%r1299, %r1275;
	mov.u32 	%r1300, %r1276;
	mov.u32 	%r1301, %r1277;
	@%p292 bra 	$L__BB10_326;
	setp.leu.f32 	%p293, %f1364, %f1597;
	mov.f32 	%f1369, %f1346;
	mov.f32 	%f1370, %f1347;
	mov.f32 	%f1371, %f1348;
	mov.f32 	%f1372, %f1349;
	mov.f32 	%f1373, %f1350;
	mov.f32 	%f1374, %f1351;
	mov.f32 	%f1375, %f1352;
	mov.f32 	%f1376, %f1353;
	mov.f32 	%f1377, %f1354;
	mov.f32 	%f1378, %f1355;
	mov.f32 	%f1379, %f1356;
	mov.f32 	%f1380, %f1357;
	mov.f32 	%f1381, %f1358;
	mov.f32 	%f1382, %f1359;
	mov.f32 	%f1383, %f1360;
	mov.f32 	%f1384, %f1361;
	mov.f32 	%f1385, %f1362;
	mov.f32 	%f1386, %f1363;
	mov.f32 	%f1387, %f1597;
	mov.f32 	%f1388, %f1364;
	mov.f32 	%f1389, %f1365;
	mov.f32 	%f1390, %f1366;
	mov.f32 	%f1391, %f1367;
	mov.u32 	%r1279, %r1256;
	mov.u32 	%r1280, %r1257;
	mov.u32 	%r1281, %r1258;
	mov.u32 	%r1282, %r1259;
	mov.u32 	%r1283, %r1260;
	mov.u32 	%r1284, %r1261;
	mov.u32 	%r1285, %r1262;
	mov.u32 	%r1286, %r1263;
	mov.u32 	%r1287, %r1264;
	mov.u32 	%r1288, %r1265;
	mov.u32 	%r1289, %r1266;
	mov.u32 	%r1290, %r1267;
	mov.u32 	%r1291, %r1268;
	mov.u32 	%r1292, %r1269;
	mov.u32 	%r1293, %r1270;
	mov.u32 	%r1294, %r1271;
	mov.u32 	%r1295, %r1272;
	mov.u32 	%r1296, %r1273;
	mov.u32 	%r1297, %r1507;
	mov.u32 	%r1298, %r1274;
	mov.u32 	%r1299, %r1275;
	mov.u32 	%r1300, %r1276;
	mov.u32 	%r1301, %r1277;
	@%p293 bra 	$L__BB10_326;
	setp.leu.f32 	%p294, %f1365, %f1597;
	mov.f32 	%f1369, %f1346;
	mov.f32 	%f1370, %f1347;
	mov.f32 	%f1371, %f1348;
	mov.f32 	%f1372, %f1349;
	mov.f32 	%f1373, %f1350;
	mov.f32 	%f1374, %f1351;
	mov.f32 	%f1375, %f1352;
	mov.f32 	%f1376, %f1353;
	mov.f32 	%f1377, %f1354;
	mov.f32 	%f1378, %f1355;
	mov.f32 	%f1379, %f1356;
	mov.f32 	%f1380, %f1357;
	mov.f32 	%f1381, %f1358;
	mov.f32 	%f1382, %f1359;
	mov.f32 	%f1383, %f1360;
	mov.f32 	%f1384, %f1361;
	mov.f32 	%f1385, %f1362;
	mov.f32 	%f1386, %f1363;
	mov.f32 	%f1387, %f1364;
	mov.f32 	%f1388, %f1597;
	mov.f32 	%f1389, %f1365;
	mov.f32 	%f1390, %f1366;
	mov.f32 	%f1391, %f1367;
	mov.u32 	%r1279, %r1256;
	mov.u32 	%r1280, %r1257;
	mov.u32 	%r1281, %r1258;
	mov.u32 	%r1282, %r1259;
	mov.u32 	%r1283, %r1260;
	mov.u32 	%r1284, %r1261;
	mov.u32 	%r1285, %r1262;
	mov.u32 	%r1286, %r1263;
	mov.u32 	%r1287, %r1264;
	mov.u32 	%r1288, %r1265;
	mov.u32 	%r1289, %r1266;
	mov.u32 	%r1290, %r1267;
	mov.u32 	%r1291, %r1268;
	mov.u32 	%r1292, %r1269;
	mov.u32 	%r1293, %r1270;
	mov.u32 	%r1294, %r1271;
	mov.u32 	%r1295, %r1272;
	mov.u32 	%r1296, %r1273;
	mov.u32 	%r1297, %r1274;
	mov.u32 	%r1298, %r1507;
	mov.u32 	%r1299, %r1275;
	mov.u32 	%r1300, %r1276;
	mov.u32 	%r1301, %r1277;
	@%p294 bra 	$L__BB10_326;
	setp.leu.f32 	%p295, %f1366, %f1597;
	mov.f32 	%f1369, %f1346;
	mov.f32 	%f1370, %f1347;
	mov.f32 	%f1371, %f1348;
	mov.f32 	%f1372, %f1349;
	mov.f32 	%f1373, %f1350;
	mov.f32 	%f1374, %f1351;
	mov.f32 	%f1375, %f1352;
	mov.f32 	%f1376, %f1353;
	mov.f32 	%f1377, %f1354;
	mov.f32 	%f1378, %f1355;
	mov.f32 	%f1379, %f1356;
	mov.f32 	%f1380, %f1357;
	mov.f32 	%f1381, %f1358;
	mov.f32 	%f1382, %f1359;
	mov.f32 	%f1383, %f1360;
	mov.f32 	%f1384, %f1361;
	mov.f32 	%f1385, %f1362;
	mov.f32 	%f1386, %f1363;
	mov.f32 	%f1387, %f1364;
	mov.f32 	%f1388, %f1365;
	mov.f32 	%f1389, %f1597;
	mov.f32 	%f1390, %f1366;
	mov.f32 	%f1391, %f1367;
	mov.u32 	%r1279, %r1256;
	mov.u32 	%r1280, %r1257;
	mov.u32 	%r1281, %r1258;
	mov.u32 	%r1282, %r1259;
	mov.u32 	%r1283, %r1260;
	mov.u32 	%r1284, %r1261;
	mov.u32 	%r1285, %r1262;
	mov.u32 	%r1286, %r1263;
	mov.u32 	%r1287, %r1264;
	mov.u32 	%r1288, %r1265;
	mov.u32 	%r1289, %r1266;
	mov.u32 	%r1290, %r1267;
	mov.u32 	%r1291, %r1268;
	mov.u32 	%r1292, %r1269;
	mov.u32 	%r1293, %r1270;
	mov.u32 	%r1294, %r1271;
	mov.u32 	%r1295, %r1272;
	mov.u32 	%r1296, %r1273;
	mov.u32 	%r1297, %r1274;
	mov.u32 	%r1298, %r1275;
	mov.u32 	%r1299, %r1507;
	mov.u32 	%r1300, %r1276;
	mov.u32 	%r1301, %r1277;
	@%p295 bra 	$L__BB10_326;
	setp.leu.f32 	%p296, %f1367, %f1597;
	mov.f32 	%f1369, %f1346;
	mov.f32 	%f1370, %f1347;
	mov.f32 	%f1371, %f1348;
	mov.f32 	%f1372, %f1349;
	mov.f32 	%f1373, %f1350;
	mov.f32 	%f1374, %f1351;
	mov.f32 	%f1375, %f1352;
	mov.f32 	%f1376, %f1353;
	mov.f32 	%f1377, %f1354;
	mov.f32 	%f1378, %f1355;
	mov.f32 	%f1379, %f1356;
	mov.f32 	%f1380, %f1357;
	mov.f32 	%f1381, %f1358;
	mov.f32 	%f1382, %f1359;
	mov.f32 	%f1383, %f1360;
	mov.f32 	%f1384, %f1361;
	mov.f32 	%f1385, %f1362;
	mov.f32 	%f1386, %f1363;
	mov.f32 	%f1387, %f1364;
	mov.f32 	%f1388, %f1365;
	mov.f32 	%f1389, %f1366;
	mov.f32 	%f1390, %f1597;
	mov.f32 	%f1391, %f1367;
	mov.u32 	%r1279, %r1256;
	mov.u32 	%r1280, %r1257;
	mov.u32 	%r1281, %r1258;
	mov.u32 	%r1282, %r1259;
	mov.u32 	%r1283, %r1260;
	mov.u32 	%r1284, %r1261;
	mov.u32 	%r1285, %r1262;
	mov.u32 	%r1286, %r1263;
	mov.u32 	%r1287, %r1264;
	mov.u32 	%r1288, %r1265;
	mov.u32 	%r1289, %r1266;
	mov.u32 	%r1290, %r1267;
	mov.u32 	%r1291, %r1268;
	mov.u32 	%r1292, %r1269;
	mov.u32 	%r1293, %r1270;
	mov.u32 	%r1294, %r1271;
	mov.u32 	%r1295, %r1272;
	mov.u32 	%r1296, %r1273;
	mov.u32 	%r1297, %r1274;
	mov.u32 	%r1298, %r1275;
	mov.u32 	%r1299, %r1276;
	mov.u32 	%r1300, %r1507;
	mov.u32 	%r1301, %r1277;
	@%p296 bra 	$L__BB10_326;
	setp.leu.f32 	%p297, %f1620, %f1597;
	mov.f32 	%f1369, %f1346;
	mov.f32 	%f1370, %f1347;
	mov.f32 	%f1371, %f1348;
	mov.f32 	%f1372, %f1349;
	mov.f32 	%f1373, %f1350;
	mov.f32 	%f1374, %f1351;
	mov.f32 	%f1375, %f1352;
	mov.f32 	%f1376, %f1353;
	mov.f32 	%f1377, %f1354;
	mov.f32 	%f1378, %f1355;
	mov.f32 	%f1379, %f1356;
	mov.f32 	%f1380, %f1357;
	mov.f32 	%f1381, %f1358;
	mov.f32 	%f1382, %f1359;
	mov.f32 	%f1383, %f1360;
	mov.f32 	%f1384, %f1361;
	mov.f32 	%f1385, %f1362;
	mov.f32 	%f1386, %f1363;
	mov.f32 	%f1387, %f1364;
	mov.f32 	%f1388, %f1365;
	mov.f32 	%f1389, %f1366;
	mov.f32 	%f1390, %f1367;
	mov.f32 	%f1391, %f1597;
	mov.u32 	%r1279, %r1256;
	mov.u32 	%r1280, %r1257;
	mov.u32 	%r1281, %r1258;
	mov.u32 	%r1282, %r1259;
	mov.u32 	%r1283, %r1260;
	mov.u32 	%r1284, %r1261;
	mov.u32 	%r1285, %r1262;
	mov.u32 	%r1286, %r1263;
	mov.u32 	%r1287, %r1264;
	mov.u32 	%r1288, %r1265;
	mov.u32 	%r1289, %r1266;
	mov.u32 	%r1290, %r1267;
	mov.u32 	%r1291, %r1268;
	mov.u32 	%r1292, %r1269;
	mov.u32 	%r1293, %r1270;
	mov.u32 	%r1294, %r1271;
	mov.u32 	%r1295, %r1272;
	mov.u32 	%r1296, %r1273;
	mov.u32 	%r1297, %r1274;
	mov.u32 	%r1298, %r1275;
	mov.u32 	%r1299, %r1276;
	mov.u32 	%r1300, %r1277;
	mov.u32 	%r1301, %r1507;
	@%p297 bra 	$L__BB10_326;
	mov.f32 	%f1369, %f1346;
	mov.f32 	%f1370, %f1347;
	mov.f32 	%f1371, %f1348;
	mov.f32 	%f1372, %f1349;
	mov.f32 	%f1373, %f1350;
	mov.f32 	%f1374, %f1351;
	mov.f32 	%f1375, %f1352;
	mov.f32 	%f1376, %f1353;
	mov.f32 	%f1377, %f1354;
	mov.f32 	%f1378, %f1355;
	mov.f32 	%f1379, %f1356;
	mov.f32 	%f1380, %f1357;
	mov.f32 	%f1381, %f1358;
	mov.f32 	%f1382, %f1359;
	mov.f32 	%f1383, %f1360;
	mov.f32 	%f1384, %f1361;
	mov.f32 	%f1385, %f1362;
	mov.f32 	%f1386, %f1363;
	mov.f32 	%f1387, %f1364;
	mov.f32 	%f1388, %f1365;
	mov.f32 	%f1389, %f1366;
	mov.f32 	%f1390, %f1367;
	mov.f32 	%f1391, %f1620;
	mov.f32 	%f1620, %f1597;
	mov.u32 	%r1279, %r1256;
	mov.u32 	%r1280, %r1257;
	mov.u32 	%r1281, %r1258;
	mov.u32 	%r1282, %r1259;
	mov.u32 	%r1283, %r1260;
	mov.u32 	%r1284, %r1261;
	mov.u32 	%r1285, %r1262;
	mov.u32 	%r1286, %r1263;
	mov.u32 	%r1287, %r1264;
	mov.u32 	%r1288, %r1265;
	mov.u32 	%r1289, %r1266;
	mov.u32 	%r1290, %r1267;
	mov.u32 	%r1291, %r1268;
	mov.u32 	%r1292, %r1269;
	mov.u32 	%r1293, %r1270;
	mov.u32 	%r1294, %r1271;
	mov.u32 	%r1295, %r1272;
	mov.u32 	%r1296, %r1273;
	mov.u32 	%r1297, %r1274;
	mov.u32 	%r1298, %r1275;
	mov.u32 	%r1299, %r1276;
	mov.u32 	%r1300, %r1277;
	mov.u32 	%r1301, %r1530;
	mov.u32 	%r1530, %r1507;
$L__BB10_326:
	setp.leu.f32 	%p298, %f1369, %f1596;
	mov.f32 	%f1393, %f1596;
	mov.f32 	%f1394, %f1369;
	mov.f32 	%f1395, %f1370;
	mov.f32 	%f1396, %f1371;
	mov.f32 	%f1397, %f1372;
	mov.f32 	%f1398, %f1373;
	mov.f32 	%f1399, %f1374;
	mov.f32 	%f1400, %f1375;
	mov.f32 	%f1401, %f1376;
	mov.f32 	%f1402, %f1377;
	mov.f32 	%f1403, %f1378;
	mov.f32 	%f1404, %f1379;
	mov.f32 	%f1405, %f1380;
	mov.f32 	%f1406, %f1381;
	mov.f32 	%f1407, %f1382;
	mov.f32 	%f1408, %f1383;
	mov.f32 	%f1409, %f1384;
	mov.f32 	%f1410, %f1385;
	mov.f32 	%f1411, %f1386;
	mov.f32 	%f1412, %f1387;
	mov.f32 	%f1413, %f1388;
	mov.f32 	%f1414, %f1389;
	mov.f32 	%f1415, %f1390;
	mov.f32 	%f1416, %f1391;
	mov.u32 	%r1303, %r1506;
	mov.u32 	%r1304, %r1279;
	mov.u32 	%r1305, %r1280;
	mov.u32 	%r1306, %r1281;
	mov.u32 	%r1307, %r1282;
	mov.u32 	%r1308, %r1283;
	mov.u32 	%r1309, %r1284;
	mov.u32 	%r1310, %r1285;
	mov.u32 	%r1311, %r1286;
	mov.u32 	%r1312, %r1287;
	mov.u32 	%r1313, %r1288;
	mov.u32 	%r1314, %r1289;
	mov.u32 	%r1315, %r1290;
	mov.u32 	%r1316, %r1291;
	mov.u32 	%r1317, %r1292;
	mov.u32 	%r1318, %r1293;
	mov.u32 	%r1319, %r1294;
	mov.u32 	%r1320, %r1295;
	mov.u32 	%r1321, %r1296;
	mov.u32 	%r1322, %r1297;
	mov.u32 	%r1323, %r1298;
	mov.u32 	%r1324, %r1299;
	mov.u32 	%r1325, %r1300;
	mov.u32 	%r1326, %r1301;
	@%p298 bra 	$L__BB10_351;
	setp.leu.f32 	%p299, %f1370, %f1596;
	mov.f32 	%f1393, %f1369;
	mov.f32 	%f1394, %f1596;
	mov.f32 	%f1395, %f1370;
	mov.f32 	%f1396, %f1371;
	mov.f32 	%f1397, %f1372;
	mov.f32 	%f1398, %f1373;
	mov.f32 	%f1399, %f1374;
	mov.f32 	%f1400, %f1375;
	mov.f32 	%f1401, %f1376;
	mov.f32 	%f1402, %f1377;
	mov.f32 	%f1403, %f1378;
	mov.f32 	%f1404, %f1379;
	mov.f32 	%f1405, %f1380;
	mov.f32 	%f1406, %f1381;
	mov.f32 	%f1407, %f1382;
	mov.f32 	%f1408, %f1383;
	mov.f32 	%f1409, %f1384;
	mov.f32 	%f1410, %f1385;
	mov.f32 	%f1411, %f1386;
	mov.f32 	%f1412, %f1387;
	mov.f32 	%f1413, %f1388;
	mov.f32 	%f1414, %f1389;
	mov.f32 	%f1415, %f1390;
	mov.f32 	%f1416, %f1391;
	mov.u32 	%r1303, %r1279;
	mov.u32 	%r1304, %r1506;
	mov.u32 	%r1305, %r1280;
	mov.u32 	%r1306, %r1281;
	mov.u32 	%r1307, %r1282;
	mov.u32 	%r1308, %r1283;
	mov.u32 	%r1309, %r1284;
	mov.u32 	%r1310, %r1285;
	mov.u32 	%r1311, %r1286;
	mov.u32 	%r1312, %r1287;
	mov.u32 	%r1313, %r1288;
	mov.u32 	%r1314, %r1289;
	mov.u32 	%r1315, %r1290;
	mov.u32 	%r1316, %r1291;
	mov.u32 	%r1317, %r1292;
	mov.u32 	%r1318, %r1293;
	mov.u32 	%r1319, %r1294;
	mov.u32 	%r1320, %r1295;
	mov.u32 	%r1321, %r1296;
	mov.u32 	%r1322, %r1297;
	mov.u32 	%r1323, %r1298;
	mov.u32 	%r1324, %r1299;
	mov.u32 	%r1325, %r1300;
	mov.u32 	%r1326, %r1301;
	@%p299 bra 	$L__BB10_351;
	setp.leu.f32 	%p300, %f1371, %f1596;
	mov.f32 	%f1393, %f1369;
	mov.f32 	%f1394, %f1370;
	mov.f32 	%f1395, %f1596;
	mov.f32 	%f1396, %f1371;
	mov.f32 	%f1397, %f1372;
	mov.f32 	%f1398, %f1373;
	mov.f32 	%f1399, %f1374;
	mov.f32 	%f1400, %f1375;
	mov.f32 	%f1401, %f1376;
	mov.f32 	%f1402, %f1377;
	mov.f32 	%f1403, %f1378;
	mov.f32 	%f1404, %f1379;
	mov.f32 	%f1405, %f1380;
	mov.f32 	%f1406, %f1381;
	mov.f32 	%f1407, %f1382;
	mov.f32 	%f1408, %f1383;
	mov.f32 	%f1409, %f1384;
	mov.f32 	%f1410, %f1385;
	mov.f32 	%f1411, %f1386;
	mov.f32 	%f1412, %f1387;
	mov.f32 	%f1413, %f1388;
	mov.f32 	%f1414, %f1389;
	mov.f32 	%f1415, %f1390;
	mov.f32 	%f1416, %f1391;
	mov.u32 	%r1303, %r1279;
	mov.u32 	%r1304, %r1280;
	mov.u32 	%r1305, %r1506;
	mov.u32 	%r1306, %r1281;
	mov.u32 	%r1307, %r1282;
	mov.u32 	%r1308, %r1283;
	mov.u32 	%r1309, %r1284;
	mov.u32 	%r1310, %r1285;
	mov.u32 	%r1311, %r1286;
	mov.u32 	%r1312, %r1287;
	mov.u32 	%r1313, %r1288;
	mov.u32 	%r1314, %r1289;
	mov.u32 	%r1315, %r1290;
	mov.u32 	%r1316, %r1291;
	mov.u32 	%r1317, %r1292;
	mov.u32 	%r1318, %r1293;
	mov.u32 	%r1319, %r1294;
	mov.u32 	%r1320, %r1295;
	mov.u32 	%r1321, %r1296;
	mov.u32 	%r1322, %r1297;
	mov.u32 	%r1323, %r1298;
	mov.u32 	%r1324, %r1299;
	mov.u32 	%r1325, %r1300;
	mov.u32 	%r1326, %r1301;
	@%p300 bra 	$L__BB10_351;
	setp.leu.f32 	%p301, %f1372, %f1596;
	mov.f32 	%f1393, %f1369;
	mov.f32 	%f1394, %f1370;
	mov.f32 	%f1395, %f1371;
	mov.f32 	%f1396, %f1596;
	mov.f32 	%f1397, %f1372;
	mov.f32 	%f1398, %f1373;
	mov.f32 	%f1399, %f1374;
	mov.f32 	%f1400, %f1375;
	mov.f32 	%f1401, %f1376;
	mov.f32 	%f1402, %f1377;
	mov.f32 	%f1403, %f1378;
	mov.f32 	%f1404, %f1379;
	mov.f32 	%f1405, %f1380;
	mov.f32 	%f1406, %f1381;
	mov.f32 	%f1407, %f1382;
	mov.f32 	%f1408, %f1383;
	mov.f32 	%f1409, %f1384;
	mov.f32 	%f1410, %f1385;
	mov.f32 	%f1411, %f1386;
	mov.f32 	%f1412, %f1387;
	mov.f32 	%f1413, %f1388;
	mov.f32 	%f1414, %f1389;
	mov.f32 	%f1415, %f1390;
	mov.f32 	%f1416, %f1391;
	mov.u32 	%r1303, %r1279;
	mov.u32 	%r1304, %r1280;
	mov.u32 	%r1305, %r1281;
	mov.u32 	%r1306, %r1506;
	mov.u32 	%r1307, %r1282;
	mov.u32 	%r1308, %r1283;
	mov.u32 	%r1309, %r1284;
	mov.u32 	%r1310, %r1285;
	mov.u32 	%r1311, %r1286;
	mov.u32 	%r1312, %r1287;
	mov.u32 	%r1313, %r1288;
	mov.u32 	%r1314, %r1289;
	mov.u32 	%r1315, %r1290;
	mov.u32 	%r1316, %r1291;
	mov.u32 	%r1317, %r1292;
	mov.u32 	%r1318, %r1293;
	mov.u32 	%r1319, %r1294;
	mov.u32 	%r1320, %r1295;
	mov.u32 	%r1321, %r1296;
	mov.u32 	%r1322, %r1297;
	mov.u32 	%r1323, %r1298;
	mov.u32 	%r1324, %r1299;
	mov.u32 	%r1325, %r1300;
	mov.u32 	%r1326, %r1301;
	@%p301 bra 	$L__BB10_351;
	setp.leu.f32 	%p302, %f1373, %f1596;
	mov.f32 	%f1393, %f1369;
	mov.f32 	%f1394, %f1370;
	mov.f32 	%f1395, %f1371;
	mov.f32 	%f1396, %f1372;
	mov.f32 	%f1397, %f1596;
	mov.f32 	%f1398, %f1373;
	mov.f32 	%f1399, %f1374;
	mov.f32 	%f1400, %f1375;
	mov.f32 	%f1401, %f1376;
	mov.f32 	%f1402, %f1377;
	mov.f32 	%f1403, %f1378;
	mov.f32 	%f1404, %f1379;
	mov.f32 	%f1405, %f1380;
	mov.f32 	%f1406, %f1381;
	mov.f32 	%f1407, %f1382;
	mov.f32 	%f1408, %f1383;
	mov.f32 	%f1409, %f1384;
	mov.f32 	%f1410, %f1385;
	mov.f32 	%f1411, %f1386;
	mov.f32 	%f1412, %f1387;
	mov.f32 	%f1413, %f1388;
	mov.f32 	%f1414, %f1389;
	mov.f32 	%f1415, %f1390;
	mov.f32 	%f1416, %f1391;
	mov.u32 	%r1303, %r1279;
	mov.u32 	%r1304, %r1280;
	mov.u32 	%r1305, %r1281;
	mov.u32 	%r1306, %r1282;
	mov.u32 	%r1307, %r1506;
	mov.u32 	%r1308, %r1283;
	mov.u32 	%r1309, %r1284;
	mov.u32 	%r1310, %r1285;
	mov.u32 	%r1311, %r1286;
	mov.u32 	%r1312, %r1287;
	mov.u32 	%r1313, %r1288;
	mov.u32 	%r1314, %r1289;
	mov.u32 	%r1315, %r1290;
	mov.u32 	%r1316, %r1291;
	mov.u32 	%r1317, %r1292;
	mov.u32 	%r1318, %r1293;
	mov.u32 	%r1319, %r1294;
	mov.u32 	%r1320, %r1295;
	mov.u32 	%r1321, %r1296;
	mov.u32 	%r1322, %r1297;
	mov.u32 	%r1323, %r1298;
	mov.u32 	%r1324, %r1299;
	mov.u32 	%r1325, %r1300;
	mov.u32 	%r1326, %r1301;
	@%p302 bra 	$L__BB10_351;
	setp.leu.f32 	%p303, %f1374, %f1596;
	mov.f32 	%f1393, %f1369;
	mov.f32 	%f1394, %f1370;
	mov.f32 	%f1395, %f1371;
	mov.f32 	%f1396, %f1372;
	mov.f32 	%f1397, %f1373;
	mov.f32 	%f1398, %f1596;
	mov.f32 	%f1399, %f1374;
	mov.f32 	%f1400, %f1375;
	mov.f32 	%f1401, %f1376;
	mov.f32 	%f1402, %f1377;
	mov.f32 	%f1403, %f1378;
	mov.f32 	%f1404, %f1379;
	mov.f32 	%f1405, %f1380;
	mov.f32 	%f1406, %f1381;
	mov.f32 	%f1407, %f1382;
	mov.f32 	%f1408, %f1383;
	mov.f32 	%f1409, %f1384;
	mov.f32 	%f1410, %f1385;
	mov.f32 	%f1411, %f1386;
	mov.f32 	%f1412, %f1387;
	mov.f32 	%f1413, %f1388;
	mov.f32 	%f1414, %f1389;
	mov.f32 	%f1415, %f1390;
	mov.f32 	%f1416, %f1391;
	mov.u32 	%r1303, %r1279;
	mov.u32 	%r1304, %r1280;
	mov.u32 	%r1305, %r1281;
	mov.u32 	%r1306, %r1282;
	mov.u32 	%r1307, %r1283;
	mov.u32 	%r1308, %r1506;
	mov.u32 	%r1309, %r1284;
	mov.u32 	%r1310, %r1285;
	mov.u32 	%r1311, %r1286;
	mov.u32 	%r1312, %r1287;
	mov.u32 	%r1313, %r1288;
	mov.u32 	%r1314, %r1289;
	mov.u32 	%r1315, %r1290;
	mov.u32 	%r1316, %r1291;
	mov.u32 	%r1317, %r1292;
	mov.u32 	%r1318, %r1293;
	mov.u32 	%r1319, %r1294;
	mov.u32 	%r1320, %r1295;
	mov.u32 	%r1321, %r1296;
	mov.u32 	%r1322, %r1297;
	mov.u32 	%r1323, %r1298;
	mov.u32 	%r1324, %r1299;
	mov.u32 	%r1325, %r1300;
	mov.u32 	%r1326, %r1301;
	@%p303 bra 	$L__BB10_351;
	setp.leu.f32 	%p304, %f1375, %f1596;
	mov.f32 	%f1393, %f1369;
	mov.f32 	%f1394, %f1370;
	mov.f32 	%f1395, %f1371;
	mov.f32 	%f1396, %f1372;
	mov.f32 	%f1397, %f1373;
	mov.f32 	%f1398, %f1374;
	mov.f32 	%f1399, %f1596;
	mov.f32 	%f1400, %f1375;
	mov.f32 	%f1401, %f1376;
	mov.f32 	%f1402, %f1377;
	mov.f32 	%f1403, %f1378;
	mov.f32 	%f1404, %f1379;
	mov.f32 	%f1405, %f1380;
	mov.f32 	%f1406, %f1381;
	mov.f32 	%f1407, %f1382;
	mov.f32 	%f1408, %f1383;
	mov.f32 	%f1409, %f1384;
	mov.f32 	%f1410, %f1385;
	mov.f32 	%f1411, %f1386;
	mov.f32 	%f1412, %f1387;
	mov.f32 	%f1413, %f1388;
	mov.f32 	%f1414, %f1389;
	mov.f32 	%f1415, %f1390;
	mov.f32 	%f1416, %f1391;
	mov.u32 	%r1303, %r1279;
	mov.u32 	%r1304, %r1280;
	mov.u32 	%r1305, %r1281;
	mov.u32 	%r1306, %r1282;
	mov.u32 	%r1307, %r1283;
	mov.u32 	%r1308, %r1284;
	mov.u32 	%r1309, %r1506;
	mov.u32 	%r1310, %r1285;
	mov.u32 	%r1311, %r1286;
	mov.u32 	%r1312, %r1287;
	mov.u32 	%r1313, %r1288;
	mov.u32 	%r1314, %r1289;
	mov.u32 	%r1315, %r1290;
	mov.u32 	%r1316, %r1291;
	mov.u32 	%r1317, %r1292;
	mov.u32 	%r1318, %r1293;
	mov.u32 	%r1319, %r1294;
	mov.u32 	%r1320, %r1295;
	mov.u32 	%r1321, %r1296;
	mov.u32 	%r1322, %r1297;
	mov.u32 	%r1323, %r1298;
	mov.u32 	%r1324, %r1299;
	mov.u32 	%r1325, %r1300;
	mov.u32 	%r1326, %r1301;
	@%p304 bra 	$L__BB10_351;
	setp.leu.f32 	%p305, %f1376, %f1596;
	mov.f32 	%f1393, %f1369;
	mov.f32 	%f1394, %f1370;
	mov.f32 	%f1395, %f1371;
	mov.f32 	%f1396, %f1372;
	mov.f32 	%f1397, %f1373;
	mov.f32 	%f1398, %f1374;
	mov.f32 	%f1399, %f1375;
	mov.f32 	%f1400, %f1596;
	mov.f32 	%f1401, %f1376;
	mov.f32 	%f1402, %f1377;
	mov.f32 	%f1403, %f1378;
	mov.f32 	%f1404, %f1379;
	mov.f32 	%f1405, %f1380;
	mov.f32 	%f1406, %f1381;
	mov.f32 	%f1407, %f1382;
	mov.f32 	%f1408, %f1383;
	mov.f32 	%f1409, %f1384;
	mov.f32 	%f1410, %f1385;
	mov.f32 	%f1411, %f1386;
	mov.f32 	%f1412, %f1387;
	mov.f32 	%f1413, %f1388;
	mov.f32 	%f1414, %f1389;
	mov.f32 	%f1415, %f1390;
	mov.f32 	%f1416, %f1391;
	mov.u32 	%r1303, %r1279;
	mov.u32 	%r1304, %r1280;
	mov.u32 	%r1305, %r1281;
	mov.u32 	%r1306, %r1282;
	mov.u32 	%r1307, %r1283;
	mov.u32 	%r1308, %r1284;
	mov.u32 	%r1309, %r1285;
	mov.u32 	%r1310, %r1506;
	mov.u32 	%r1311, %r1286;
	mov.u32 	%r1312, %r1287;
	mov.u32 	%r1313, %r1288;
	mov.u32 	%r1314, %r1289;
	mov.u32 	%r1315, %r1290;
	mov.u32 	%r1316, %r1291;
	mov.u32 	%r1317, %r1292;
	mov.u32 	%r1318, %r1293;
	mov.u32 	%r1319, %r1294;
	mov.u32 	%r1320, %r1295;
	mov.u32 	%r1321, %r1296;
	mov.u32 	%r1322, %r1297;
	mov.u32 	%r1323, %r1298;
	mov.u32 	%r1324, %r1299;
	mov.u32 	%r1325, %r1300;
	mov.u32 	%r1326, %r1301;
	@%p305 bra 	$L__BB10_351;
	setp.leu.f32 	%p306, %f1377, %f1596;
	mov.f32 	%f1393, %f1369;
	mov.f32 	%f1394, %f1370;
	mov.f32 	%f1395, %f1371;
	mov.f32 	%f1396, %f1372;
	mov.f32 	%f1397, %f1373;
	mov.f32 	%f1398, %f1374;
	mov.f32 	%f1399, %f1375;
	mov.f32 	%f1400, %f1376;
	mov.f32 	%f1401, %f1596;
	mov.f32 	%f1402, %f1377;
	mov.f32 	%f1403, %f1378;
	mov.f32 	%f1404, %f1379;
	mov.f32 	%f1405, %f1380;
	mov.f32 	%f1406, %f1381;
	mov.f32 	%f1407, %f1382;
	mov.f32 	%f1408, %f1383;
	mov.f32 	%f1409, %f1384;
	mov.f32 	%f1410, %f1385;
	mov.f32 	%f1411, %f1386;
	mov.f32 	%f1412, %f1387;
	mov.f32 	%f1413, %f1388;
	mov.f32 	%f1414, %f1389;
	mov.f32 	%f1415, %f1390;
	mov.f32 	%f1416, %f1391;
	mov.u32 	%r1303, %r1279;
	mov.u32 	%r1304, %r1280;
	mov.u32 	%r1305, %r1281;
	mov.u32 	%r1306, %r1282;
	mov.u32 	%r1307, %r1283;
	mov.u32 	%r1308, %r1284;
	mov.u32 	%r1309, %r1285;
	mov.u32 	%r1310, %r1286;
	mov.u32 	%r1311, %r1506;
	mov.u32 	%r1312, %r1287;
	mov.u32 	%r1313, %r1288;
	mov.u32 	%r1314, %r1289;
	mov.u32 	%r1315, %r1290;
	mov.u32 	%r1316, %r1291;
	mov.u32 	%r1317, %r1292;
	mov.u32 	%r1318, %r1293;
	mov.u32 	%r1319, %r1294;
	mov.u32 	%r1320, %r1295;
	mov.u32 	%r1321, %r1296;
	mov.u32 	%r1322, %r1297;
	mov.u32 	%r1323, %r1298;
	mov.u32 	%r1324, %r1299;
	mov.u32 	%r1325, %r1300;
	mov.u32 	%r1326, %r1301;
	@%p306 bra 	$L__BB10_351;
	setp.leu.f32 	%p307, %f1378, %f1596;
	mov.f32 	%f1393, %f1369;
	mov.f32 	%f1394, %f1370;
	mov.f32 	%f1395, %f1371;
	mov.f32 	%f1396, %f1372;
	mov.f32 	%f1397, %f1373;
	mov.f32 	%f1398, %f1374;
	mov.f32 	%f1399, %f1375;
	mov.f32 	%f1400, %f1376;
	mov.f32 	%f1401, %f1377;
	mov.f32 	%f1402, %f1596;
	mov.f32 	%f1403, %f1378;
	mov.f32 	%f1404, %f1379;
	mov.f32 	%f1405, %f1380;
	mov.f32 	%f1406, %f1381;
	mov.f32 	%f1407, %f1382;
	mov.f32 	%f1408, %f1383;
	mov.f32 	%f1409, %f1384;
	mov.f32 	%f1410, %f1385;
	mov.f32 	%f1411, %f1386;
	mov.f32 	%f1412, %f1387;
	mov.f32 	%f1413, %f1388;
	mov.f32 	%f1414, %f1389;
	mov.f32 	%f1415, %f1390;
	mov.f32 	%f1416, %f1391;
	mov.u32 	%r1303, %r1279;
	mov.u32 	%r1304, %r1280;
	mov.u32 	%r1305, %r1281;
	mov.u32 	%r1306, %r1282;
	mov.u32 	%r1307, %r1283;
	mov.u32 	%r1308, %r1284;
	mov.u32 	%r1309, %r1285;
	mov.u32 	%r1310, %r1286;
	mov.u32 	%r1311, %r1287;
	mov.u32 	%r1312, %r1506;
	mov.u32 	%r1313, %r1288;
	mov.u32 	%r1314, %r1289;
	mov.u32 	%r1315, %r1290;
	mov.u32 	%r1316, %r1291;
	mov.u32 	%r1317, %r1292;
	mov.u32 	%r1318, %r1293;
	mov.u32 	%r1319, %r1294;
	mov.u32 	%r1320, %r1295;
	mov.u32 	%r1321, %r1296;
	mov.u32 	%r1322, %r1297;
	mov.u32 	%r1323, %r1298;
	mov.u32 	%r1324, %r1299;
	mov.u32 	%r1325, %r1300;
	mov.u32 	%r1326, %r1301;
	@%p307 bra 	$L__BB10_351;
	setp.leu.f32 	%p308, %f1379, %f1596;
	mov.f32 	%f1393, %f1369;
	mov.f32 	%f1394, %f1370;
	mov.f32 	%f1395, %f1371;
	mov.f32 	%f1396, %f1372;
	mov.f32 	%f1397, %f1373;
	mov.f32 	%f1398, %f1374;
	mov.f32 	%f1399, %f1375;
	mov.f32 	%f1400, %f1376;
	mov.f32 	%f1401, %f1377;
	mov.f32 	%f1402, %f1378;
	mov.f32 	%f1403, %f1596;
	mov.f32 	%f1404, %f1379;
	mov.f32 	%f1405, %f1380;
	mov.f32 	%f1406, %f1381;
	mov.f32 	%f1407, %f1382;
	mov.f32 	%f1408, %f1383;
	mov.f32 	%f1409, %f1384;
	mov.f32 	%f1410, %f1385;
	mov.f32 	%f1411, %f1386;
	mov.f32 	%f1412, %f1387;
	mov.f32 	%f1413, %f1388;
	mov.f32 	%f1414, %f1389;
	mov.f32 	%f1415, %f1390;
	mov.f32 	%f1416, %f1391;
	mov.u32 	%r1303, %r1279;
	mov.u32 	%r1304, %r1280;
	mov.u32 	%r1305, %r1281;
	mov.u32 	%r1306, %r1282;
	mov.u32 	%r1307, %r1283;
	mov.u32 	%r1308, %r1284;
	mov.u32 	%r1309, %r1285;
	mov.u32 	%r1310, %r1286;
	mov.u32 	%r1311, %r1287;
	mov.u32 	%r1312, %r1288;
	mov.u32 	%r1313, %r1506;
	mov.u32 	%r1314, %r1289;
	mov.u32 	%r1315, %r1290;
	mov.u32 	%r1316, %r1291;
	mov.u32 	%r1317, %r1292;
	mov.u32 	%r1318, %r1293;
	mov.u32 	%r1319, %r1294;
	mov.u32 	%r1320, %r1295;
	mov.u32 	%r1321, %r1296;
	mov.u32 	%r1322, %r1297;
	mov.u32 	%r1323, %r1298;
	mov.u32 	%r1324, %r1299;
	mov.u32 	%r1325, %r1300;
	mov.u32 	%r1326, %r1301;
	@%p308 bra 	$L__BB10_351;
	setp.leu.f32 	%p309, %f1380, %f1596;
	mov.f32 	%f1393, %f1369;
	mov.f32 	%f1394, %f1370;
	mov.f32 	%f1395, %f1371;
	mov.f32 	%f1396, %f1372;
	mov.f32 	%f1397, %f1373;
	mov.f32 	%f1398, %f1374;
	mov.f32 	%f1399, %f1375;
	mov.f32 	%f1400, %f1376;
	mov.f32 	%f1401, %f1377;
	mov.f32 	%f1402, %f1378;
	mov.f32 	%f1403, %f1379;
	mov.f32 	%f1404, %f1596;
	mov.f32 	%f1405, %f1380;
	mov.f32 	%f1406, %f1381;
	mov.f32 	%f1407, %f1382;
	mov.f32 	%f1408, %f1383;
	mov.f32 	%f1409, %f1384;
	mov.f32 	%f1410, %f1385;
	mov.f32 	%f1411, %f1386;
	mov.f32 	%f1412, %f1387;
	mov.f32 	%f1413, %f1388;
	mov.f32 	%f1414, %f1389;
	mov.f32 	%f1415, %f1390;
	mov.f32 	%f1416, %f1391;
	mov.u32 	%r1303, %r1279;
	mov.u32 	%r1304, %r1280;
	mov.u32 	%r1305, %r1281;
	mov.u32 	%r1306, %r1282;
	mov.u32 	%r1307, %r1283;
	mov.u32 	%r1308, %r1284;
	mov.u32 	%r1309, %r1285;
	mov.u32 	%r1310, %r1286;
	mov.u32 	%r1311, %r1287;
	mov.u32 	%r1312, %r1288;
	mov.u32 	%r1313, %r1289;
	mov.u32 	%r1314, %r1506;
	mov.u32 	%r1315, %r1290;
	mov.u32 	%r1316, %r1291;
	mov.u32 	%r1317, %r1292;
	mov.u32 	%r1318, %r1293;
	mov.u32 	%r1319, %r1294;
	mov.u32 	%r1320, %r1295;
	mov.u32 	%r1321, %r1296;
	mov.u32 	%r1322, %r1297;
	mov.u32 	%r1323, %r1298;
	mov.u32 	%r1324, %r1299;
	mov.u32 	%r1325, %r1300;
	mov.u32 	%r1326, %r1301;
	@%p309 bra 	$L__BB10_351;
	setp.leu.f32 	%p310, %f1381, %f1596;
	mov.f32 	%f1393, %f1369;
	mov.f32 	%f1394, %f1370;
	mov.f32 	%f1395, %f1371;
	mov.f32 	%f1396, %f1372;
	mov.f32 	%f1397, %f1373;
	mov.f32 	%f1398, %f1374;
	mov.f32 	%f1399, %f1375;
	mov.f32 	%f1400, %f1376;
	mov.f32 	%f1401, %f1377;
	mov.f32 	%f1402, %f1378;
	mov.f32 	%f1403, %f1379;
	mov.f32 	%f1404, %f1380;
	mov.f32 	%f1405, %f1596;
	mov.f32 	%f1406, %f1381;
	mov.f32 	%f1407, %f1382;
	mov.f32 	%f1408, %f1383;
	mov.f32 	%f1409, %f1384;
	mov.f32 	%f1410, %f1385;
	mov.f32 	%f1411, %f1386;
	mov.f32 	%f1412, %f1387;
	mov.f32 	%f1413, %f1388;
	mov.f32 	%f1414, %f1389;
	mov.f32 	%f1415, %f1390;
	mov.f32 	%f1416, %f1391;
	mov.u32 	%r1303, %r1279;
	mov.u32 	%r1304, %r1280;
	mov.u32 	%r1305, %r1281;
	mov.u32 	%r1306, %r1282;
	mov.u32 	%r1307, %r1283;
	mov.u32 	%r1308, %r1284;
	mov.u32 	%r1309, %r1285;
	mov.u32 	%r1310, %r1286;
	mov.u32 	%r1311, %r1287;
	mov.u32 	%r1312, %r1288;
	mov.u32 	%r1313, %r1289;
	mov.u32 	%r1314, %r1290;
	mov.u32 	%r1315, %r1506;
	mov.u32 	%r1316, %r1291;
	mov.u32 	%r1317, %r1292;
	mov.u32 	%r1318, %r1293;
	mov.u32 	%r1319, %r1294;
	mov.u32 	%r1320, %r1295;
	mov.u32 	%r1321, %r1296;
	mov.u32 	%r1322, %r1297;
	mov.u32 	%r1323, %r1298;
	mov.u32 	%r1324, %r1299;
	mov.u32 	%r1325, %r1300;
	mov.u32 	%r1326, %r1301;
	@%p310 bra 	$L__BB10_351;
	setp.leu.f32 	%p311, %f1382, %f1596;
	mov.f32 	%f1393, %f1369;
	mov.f32 	%f1394, %f1370;
	mov.f32 	%f1395, %f1371;
	mov.f32 	%f1396, %f1372;
	mov.f32 	%f1397, %f1373;
	mov.f32 	%f1398, %f1374;
	mov.f32 	%f1399, %f1375;
	mov.f32 	%f1400, %f1376;
	mov.f32 	%f1401, %f1377;
	mov.f32 	%f1402, %f1378;
	mov.f32 	%f1403, %f1379;
	mov.f32 	%f1404, %f1380;
	mov.f32 	%f1405, %f1381;
	mov.f32 	%f1406, %f1596;
	mov.f32 	%f1407, %f1382;
	mov.f32 	%f1408, %f1383;
	mov.f32 	%f1409, %f1384;
	mov.f32 	%f1410, %f1385;
	mov.f32 	%f1411, %f1386;
	mov.f32 	%f1412, %f1387;
	mov.f32 	%f1413, %f1388;
	mov.f32 	%f1414, %f1389;
	mov.f32 	%f1415, %f1390;
	mov.f32 	%f1416, %f1391;
	mov.u32 	%r1303, %r1279;
	mov.u32 	%r1304, %r1280;
	mov.u32 	%r1305, %r1281;
	mov.u32 	%r1306, %r1282;
	mov.u32 	%r1307, %r1283;
	mov.u32 	%r1308, %r1284;
	mov.u32 	%r1309, %r1285;
	mov.u32 	%r1310, %r1286;
	mov.u32 	%r1311, %r1287;
	mov.u32 	%r1312, %r1288;
	mov.u32 	%r1313, %r1289;
	mov.u32 	%r1314, %r1290;
	mov.u32 	%r1315, %r1291;
	mov.u32 	%r1316, %r1506;
	mov.u32 	%r1317, %r1292;
	mov.u32 	%r1318, %r1293;
	mov.u32 	%r1319, %r1294;
	mov.u32 	%r1320, %r1295;
	mov.u32 	%r1321, %r1296;
	mov.u32 	%r1322, %r1297;
	mov.u32 	%r1323, %r1298;
	mov.u32 	%r1324, %r1299;
	mov.u32 	%r1325, %r1300;
	mov.u32 	%r1326, %r1301;
	@%p311 bra 	$L__BB10_351;
	setp.leu.f32 	%p312, %f1383, %f1596;
	mov.f32 	%f1393, %f1369;
	mov.f32 	%f1394, %f1370;
	mov.f32 	%f1395, %f1371;
	mov.f32 	%f1396, %f1372;
	mov.f32 	%f1397, %f1373;
	mov.f32 	%f1398, %f1374;
	mov.f32 	%f1399, %f1375;
	mov.f32 	%f1400, %f1376;
	mov.f32 	%f1401, %f1377;
	mov.f32 	%f1402, %f1378;
	mov.f32 	%f1403, %f1379;
	mov.f32 	%f1404, %f1380;
	mov.f32 	%f1405, %f1381;
	mov.f32 	%f1406, %f1382;
	mov.f32 	%f1407, %f1596;
	mov.f32 	%f1408, %f1383;
	mov.f32 	%f1409, %f1384;
	mov.f32 	%f1410, %f1385;
	mov.f32 	%f1411, %f1386;
	mov.f32 	%f1412, %f1387;
	mov.f32 	%f1413, %f1388;
	mov.f32 	%f1414, %f1389;
	mov.f32 	%f1415, %f1390;
	mov.f32 	%f1416, %f1391;
	mov.u32 	%r1303, %r1279;
	mov.u32 	%r1304, %r1280;
	mov.u32 	%r1305, %r1281;
	mov.u32 	%r1306, %r1282;
	mov.u32 	%r1307, %r1283;
	mov.u32 	%r1308, %r1284;
	mov.u32 	%r1309, %r1285;
	mov.u32 	%r1310, %r1286;
	mov.u32 	%r1311, %r1287;
	mov.u32 	%r1312, %r1288;
	mov.u32 	%r1313, %r1289;
	mov.u32 	%r1314, %r1290;
	mov.u32 	%r1315, %r1291;
	mov.u32 	%r1316, %r1292;
	mov.u32 	%r1317, %r1506;
	mov.u32 	%r1318, %r1293;
	mov.u32 	%r1319, %r1294;
	mov.u32 	%r1320, %r1295;
	mov.u32 	%r1321, %r1296;
	mov.u32 	%r1322, %r1297;
	mov.u32 	%r1323, %r1298;
	mov.u32 	%r1324, %r1299;
	mov.u32 	%r1325, %r1300;
	mov.u32 	%r1326, %r1301;
	@%p312 bra 	$L__BB10_351;
	setp.leu.f32 	%p313, %f1384, %f1596;
	mov.f32 	%f1393, %f1369;
	mov.f32 	%f1394, %f1370;
	mov.f32 	%f1395, %f1371;
	mov.f32 	%f1396, %f1372;
	mov.f32 	%f1397, %f1373;
	mov.f32 	%f1398, %f1374;
	mov.f32 	%f1399, %f1375;
	mov.f32 	%f1400, %f1376;
	mov.f32 	%f1401, %f1377;
	mov.f32 	%f1402, %f1378;
	mov.f32 	%f1403, %f1379;
	mov.f32 	%f1404, %f1380;
	mov.f32 	%f1405, %f1381;
	mov.f32 	%f1406, %f1382;
	mov.f32 	%f1407, %f1383;
	mov.f32 	%f1408, %f1596;
	mov.f32 	%f1409, %f1384;
	mov.f32 	%f1410, %f1385;
	mov.f32 	%f1411, %f1386;
	mov.f32 	%f1412, %f1387;
	mov.f32 	%f1413, %f1388;
	mov.f32 	%f1414, %f1389;
	mov.f32 	%f1415, %f1390;
	mov.f32 	%f1416, %f1391;
	mov.u32 	%r1303, %r1279;
	mov.u32 	%r1304, %r1280;
	mov.u32 	%r1305, %r1281;
	mov.u32 	%r1306, %r1282;
	mov.u32 	%r1307, %r1283;
	mov.u32 	%r1308, %r1284;
	mov.u32 	%r1309, %r1285;
	mov.u32 	%r1310, %r1286;
	mov.u32 	%r1311, %r1287;
	mov.u32 	%r1312, %r1288;
	mov.u32 	%r1313, %r1289;
	mov.u32 	%r1314, %r1290;
	mov.u32 	%r1315, %r1291;
	mov.u32 	%r1316, %r1292;
	mov.u32 	%r1317, %r1293;
	mov.u32 	%r1318, %r1506;
	mov.u32 	%r1319, %r1294;
	mov.u32 	%r1320, %r1295;
	mov.u32 	%r1321, %r1296;
	mov.u32 	%r1322, %r1297;
	mov.u32 	%r1323, %r1298;
	mov.u32 	%r1324, %r1299;
	mov.u32 	%r1325, %r1300;
	mov.u32 	%r1326, %r1301;
	@%p313 bra 	$L__BB10_351;
	setp.leu.f32 	%p314, %f1385, %f1596;
	mov.f32 	%f1393, %f1369;
	mov.f32 	%f1394, %f1370;
	mov.f32 	%f1395, %f1371;
	mov.f32 	%f1396, %f1372;
	mov.f32 	%f1397, %f1373;
	mov.f32 	%f1398, %f1374;
	mov.f32 	%f1399, %f1375;
	mov.f32 	%f1400, %f1376;
	mov.f32 	%f1401, %f1377;
	mov.f32 	%f1402, %f1378;
	mov.f32 	%f1403, %f1379;
	mov.f32 	%f1404, %f1380;
	mov.f32 	%f1405, %f1381;
	mov.f32 	%f1406, %f1382;
	mov.f32 	%f1407, %f1383;
	mov.f32 	%f1408, %f1384;
	mov.f32 	%f1409, %f1596;
	mov.f32 	%f1410, %f1385;
	mov.f32 	%f1411, %f1386;
	mov.f32 	%f1412, %f1387;
	mov.f32 	%f1413, %f1388;
	mov.f32 	%f1414, %f1389;
	mov.f32 	%f1415, %f1390;
	mov.f32 	%f1416, %f1391;
	mov.u32 	%r1303, %r1279;
	mov.u32 	%r1304, %r1280;
	mov.u32 	%r1305, %r1281;
	mov.u32 	%r1306, %r1282;
	mov.u32 	%r1307, %r1283;
	mov.u32 	%r1308, %r1284;
	mov.u32 	%r1309, %r1285;
	mov.u32 	%r1310, %r1286;
	mov.u32 	%r1311, %r1287;
	mov.u32 	%r1312, %r1288;
	mov.u32 	%r1313, %r1289;
	mov.u32 	%r1314, %r1290;
	mov.u32 	%r1315, %r1291;
	mov.u32 	%r1316, %r1292;
	mov.u32 	%r1317, %r1293;
	mov.u32 	%r1318, %r1294;
	mov.u32 	%r1319, %r1506;
	mov.u32 	%r1320, %r1295;
	mov.u32 	%r1321, %r1296;
	mov.u32 	%r1322, %r1297;
	mov.u32 	%r1323, %r1298;
	mov.u32 	%r1324, %r1299;
	mov.u32 	%r1325, %r1300;
	mov.u32 	%r1326, %r1301;
	@%p314 bra 	$L__BB10_351;
	setp.leu.f32 	%p315, %f1386, %f1596;
	mov.f32 	%f1393, %f1369;
	mov.f32 	%f1394, %f1370;
	mov.f32 	%f1395, %f1371;
	mov.f32 	%f1396, %f1372;
	mov.f32 	%f1397, %f1373;
	mov.f32 	%f1398, %f1374;
	mov.f32 	%f1399, %f1375;
	mov.f32 	%f1400, %f1376;
	mov.f32 	%f1401, %f1377;
	mov.f32 	%f1402, %f1378;
	mov.f32 	%f1403, %f1379;
	mov.f32 	%f1404, %f1380;
	mov.f32 	%f1405, %f1381;
	mov.f32 	%f1406, %f1382;
	mov.f32 	%f1407, %f1383;
	mov.f32 	%f1408, %f1384;
	mov.f32 	%f1409, %f1385;
	mov.f32 	%f1410, %f1596;
	mov.f32 	%f1411, %f1386;
	mov.f32 	%f1412, %f1387;
	mov.f32 	%f1413, %f1388;
	mov.f32 	%f1414, %f1389;
	mov.f32 	%f1415, %f1390;
	mov.f32 	%f1416, %f1391;
	mov.u32 	%r1303, %r1279;
	mov.u32 	%r1304, %r1280;
	mov.u32 	%r1305, %r1281;
	mov.u32 	%r1306, %r1282;
	mov.u32 	%r1307, %r1283;
	mov.u32 	%r1308, %r1284;
	mov.u32 	%r1309, %r1285;
	mov.u32 	%r1310, %r1286;
	mov.u32 	%r1311, %r1287;
	mov.u32 	%r1312, %r1288;
	mov.u32 	%r1313, %r1289;
	mov.u32 	%r1314, %r1290;
	mov.u32 	%r1315, %r1291;
	mov.u32 	%r1316, %r1292;
	mov.u32 	%r1317, %r1293;
	mov.u32 	%r1318, %r1294;
	mov.u32 	%r1319, %r1295;
	mov.u32 	%r1320, %r1506;
	mov.u32 	%r1321, %r1296;
	mov.u32 	%r1322, %r1297;
	mov.u32 	%r1323, %r1298;
	mov.u32 	%r1324, %r1299;
	mov.u32 	%r1325, %r1300;
	mov.u32 	%r1326, %r1301;
	@%p315 bra 	$L__BB10_351;
	setp.leu.f32 	%p316, %f1387, %f1596;
	mov.f32 	%f1393, %f1369;
	mov.f32 	%f1394, %f1370;
	mov.f32 	%f1395, %f1371;
	mov.f32 	%f1396, %f1372;
	mov.f32 	%f1397, %f1373;
	mov.f32 	%f1398, %f1374;
	mov.f32 	%f1399, %f1375;
	mov.f32 	%f1400, %f1376;
	mov.f32 	%f1401, %f1377;
	mov.f32 	%f1402, %f1378;
	mov.f32 	%f1403, %f1379;
	mov.f32 	%f1404, %f1380;
	mov.f32 	%f1405, %f1381;
	mov.f32 	%f1406, %f1382;
	mov.f32 	%f1407, %f1383;
	mov.f32 	%f1408, %f1384;
	mov.f32 	%f1409, %f1385;
	mov.f32 	%f1410, %f1386;
	mov.f32 	%f1411, %f1596;
	mov.f32 	%f1412, %f1387;
	mov.f32 	%f1413, %f1388;
	mov.f32 	%f1414, %f1389;
	mov.f32 	%f1415, %f1390;
	mov.f32 	%f1416, %f1391;
	mov.u32 	%r1303, %r1279;
	mov.u32 	%r1304, %r1280;
	mov.u32 	%r1305, %r1281;
	mov.u32 	%r1306, %r1282;
	mov.u32 	%r1307, %r1283;
	mov.u32 	%r1308, %r1284;
	mov.u32 	%r1309, %r1285;
	mov.u32 	%r1310, %r1286;
	mov.u32 	%r1311, %r1287;
	mov.u32 	%r1312, %r1288;
	mov.u32 	%r1313, %r1289;
	mov.u32 	%r1314, %r1290;
	mov.u32 	%r1315, %r1291;
	mov.u32 	%r1316, %r1292;
	mov.u32 	%r1317, %r1293;
	mov.u32 	%r1318, %r1294;
	mov.u32 	%r1319, %r1295;
	mov.u32 	%r1320, %r1296;
	mov.u32 	%r1321, %r1506;
	mov.u32 	%r1322, %r1297;
	mov.u32 	%r1323, %r1298;
	mov.u32 	%r1324, %r1299;
	mov.u32 	%r1325, %r1300;
	mov.u32 	%r1326, %r1301;
	@%p316 bra 	$L__BB10_351;
	setp.leu.f32 	%p317, %f1388, %f1596;
	mov.f32 	%f1393, %f1369;
	mov.f32 	%f1394, %f1370;
	mov.f32 	%f1395, %f1371;
	mov.f32 	%f1396, %f1372;
	mov.f32 	%f1397, %f1373;
	mov.f32 	%f1398, %f1374;
	mov.f32 	%f1399, %f1375;
	mov.f32 	%f1400, %f1376;
	mov.f32 	%f1401, %f1377;
	mov.f32 	%f1402, %f1378;
	mov.f32 	%f1403, %f1379;
	mov.f32 	%f1404, %f1380;
	mov.f32 	%f1405, %f1381;
	mov.f32 	%f1406, %f1382;
	mov.f32 	%f1407, %f1383;
	mov.f32 	%f1408, %f1384;
	mov.f32 	%f1409, %f1385;
	mov.f32 	%f1410, %f1386;
	mov.f32 	%f1411, %f1387;
	mov.f32 	%f1412, %f1596;
	mov.f32 	%f1413, %f1388;
	mov.f32 	%f1414, %f1389;
	mov.f32 	%f1415, %f1390;
	mov.f32 	%f1416, %f1391;
	mov.u32 	%r1303, %r1279;
	mov.u32 	%r1304, %r1280;
	mov.u32 	%r1305, %r1281;
	mov.u32 	%r1306, %r1282;
	mov.u32 	%r1307, %r1283;
	mov.u32 	%r1308, %r1284;
	mov.u32 	%r1309, %r1285;
	mov.u32 	%r1310, %r1286;
	mov.u32 	%r1311, %r1287;
	mov.u32 	%r1312, %r1288;
	mov.u32 	%r1313, %r1289;
	mov.u32 	%r1314, %r1290;
	mov.u32 	%r1315, %r1291;
	mov.u32 	%r1316, %r1292;
	mov.u32 	%r1317, %r1293;
	mov.u32 	%r1318, %r1294;
	mov.u32 	%r1319, %r1295;
	mov.u32 	%r1320, %r1296;
	mov.u32 	%r1321, %r1297;
	mov.u32 	%r1322, %r1506;
	mov.u32 	%r1323, %r1298;
	mov.u32 	%r1324, %r1299;
	mov.u32 	%r1325, %r1300;
	mov.u32 	%r1326, %r1301;
	@%p317 bra 	$L__BB10_351;
	setp.leu.f32 	%p318, %f1389, %f1596;
	mov.f32 	%f1393, %f1369;
	mov.f32 	%f1394, %f1370;
	mov.f32 	%f1395, %f1371;
	mov.f32 	%f1396, %f1372;
	mov.f32 	%f1397, %f1373;
	mov.f32 	%f1398, %f1374;
	mov.f32 	%f1399, %f1375;
	mov.f32 	%f1400, %f1376;
	mov.f32 	%f1401, %f1377;
	mov.f32 	%f1402, %f1378;
	mov.f32 	%f1403, %f1379;
	mov.f32 	%f1404, %f1380;
	mov.f32 	%f1405, %f1381;
	mov.f32 	%f1406, %f1382;
	mov.f32 	%f1407, %f1383;
	mov.f32 	%f1408, %f1384;
	mov.f32 	%f1409, %f1385;
	mov.f32 	%f1410, %f1386;
	mov.f32 	%f1411, %f1387;
	mov.f32 	%f1412, %f1388;
	mov.f32 	%f1413, %f1596;
	mov.f32 	%f1414, %f1389;
	mov.f32 	%f1415, %f1390;
	mov.f32 	%f1416, %f1391;
	mov.u32 	%r1303, %r1279;
	mov.u32 	%r1304, %r1280;
	mov.u32 	%r1305, %r1281;
	mov.u32 	%r1306, %r1282;
	mov.u32 	%r1307, %r1283;
	mov.u32 	%r1308, %r1284;
	mov.u32 	%r1309, %r1285;
	mov.u32 	%r1310, %r1286;
	mov.u32 	%r1311, %r1287;
	mov.u32 	%r1312, %r1288;
	mov.u32 	%r1313, %r1289;
	mov.u32 	%r1314, %r1290;
	mov.u32 	%r1315, %r1291;
	mov.u32 	%r1316, %r1292;
	mov.u32 	%r1317, %r1293;
	mov.u32 	%r1318, %r1294;
	mov.u32 	%r1319, %r1295;
	mov.u32 	%r1320, %r1296;
	mov.u32 	%r1321, %r1297;
	mov.u32 	%r1322, %r1298;
	mov.u32 	%r1323, %r1506;
	mov.u32 	%r1324, %r1299;
	mov.u32 	%r1325, %r1300;
	mov.u32 	%r1326, %r1301;
	@%p318 bra 	$L__BB10_351;
	setp.leu.f32 	%p319, %f1390, %f1596;
	mov.f32 	%f1393, %f1369;
	mov.f32 	%f1394, %f1370;
	mov.f32 	%f1395, %f1371;
	mov.f32 	%f1396, %f1372;
	mov.f32 	%f1397, %f1373;
	mov.f32 	%f1398, %f1374;
	mov.f32 	%f1399, %f1375;
	mov.f32 	%f1400, %f1376;
	mov.f32 	%f1401, %f1377;
	mov.f32 	%f1402, %f1378;
	mov.f32 	%f1403, %f1379;
	mov.f32 	%f1404, %f1380;
	mov.f32 	%f1405, %f1381;
	mov.f32 	%f1406, %f1382;
	mov.f32 	%f1407, %f1383;
	mov.f32 	%f1408, %f1384;
	mov.f32 	%f1409, %f1385;
	mov.f32 	%f1410, %f1386;
	mov.f32 	%f1411, %f1387;
	mov.f32 	%f1412, %f1388;
	mov.f32 	%f1413, %f1389;
	mov.f32 	%f1414, %f1596;
	mov.f32 	%f1415, %f1390;
	mov.f32 	%f1416, %f1391;
	mov.u32 	%r1303, %r1279;
	mov.u32 	%r1304, %r1280;
	mov.u32 	%r1305, %r1281;
	mov.u32 	%r1306, %r1282;
	mov.u32 	%r1307, %r1283;
	mov.u32 	%r1308, %r1284;
	mov.u32 	%r1309, %r1285;
	mov.u32 	%r1310, %r1286;
	mov.u32 	%r1311, %r1287;
	mov.u32 	%r1312, %r1288;
	mov.u32 	%r1313, %r1289;
	mov.u32 	%r1314, %r1290;
	mov.u32 	%r1315, %r1291;
	mov.u32 	%r1316, %r1292;
	mov.u32 	%r1317, %r1293;
	mov.u32 	%r1318, %r1294;
	mov.u32 	%r1319, %r1295;
	mov.u32 	%r1320, %r1296;
	mov.u32 	%r1321, %r1297;
	mov.u32 	%r1322, %r1298;
	mov.u32 	%r1323, %r1299;
	mov.u32 	%r1324, %r1506;
	mov.u32 	%r1325, %r1300;
	mov.u32 	%r1326, %r1301;
	@%p319 bra 	$L__BB10_351;
	setp.leu.f32 	%p320, %f1391, %f1596;
	mov.f32 	%f1393, %f1369;
	mov.f32 	%f1394, %f1370;
	mov.f32 	%f1395, %f1371;
	mov.f32 	%f1396, %f1372;
	mov.f32 	%f1397, %f1373;
	mov.f32 	%f1398, %f1374;
	mov.f32 	%f1399, %f1375;
	mov.f32 	%f1400, %f1376;
	mov.f32 	%f1401, %f1377;
	mov.f32 	%f1402, %f1378;
	mov.f32 	%f1403, %f1379;
	mov.f32 	%f1404, %f1380;
	mov.f32 	%f1405, %f1381;
	mov.f32 	%f1406, %f1382;
	mov.f32 	%f1407, %f1383;
	mov.f32 	%f1408, %f1384;
	mov.f32 	%f1409, %f1385;
	mov.f32 	%f1410, %f1386;
	mov.f32 	%f1411, %f1387;
	mov.f32 	%f1412, %f1388;
	mov.f32 	%f1413, %f1389;
	mov.f32 	%f1414, %f1390;
	mov.f32 	%f1415, %f1596;
	mov.f32 	%f1416, %f1391;
	mov.u32 	%r1303, %r1279;
	mov.u32 	%r1304, %r1280;
	mov.u32 	%r1305, %r1281;
	mov.u32 	%r1306, %r1282;
	mov.u32 	%r1307, %r1283;
	mov.u32 	%r1308, %r1284;
	mov.u32 	%r1309, %r1285;
	mov.u32 	%r1310, %r1286;
	mov.u32 	%r1311, %r1287;
	mov.u32 	%r1312, %r1288;
	mov.u32 	%r1313, %r1289;
	mov.u32 	%r1314, %r1290;
	mov.u32 	%r1315, %r1291;
	mov.u32 	%r1316, %r1292;
	mov.u32 	%r1317, %r1293;
	mov.u32 	%r1318, %r1294;
	mov.u32 	%r1319, %r1295;
	mov.u32 	%r1320, %r1296;
	mov.u32 	%r1321, %r1297;
	mov.u32 	%r1322, %r1298;
	mov.u32 	%r1323, %r1299;
	mov.u32 	%r1324, %r1300;
	mov.u32 	%r1325, %r1506;
	mov.u32 	%r1326, %r1301;
	@%p320 bra 	$L__BB10_351;
	setp.leu.f32 	%p321, %f1620, %f1596;
	mov.f32 	%f1393, %f1369;
	mov.f32 	%f1394, %f1370;
	mov.f32 	%f1395, %f1371;
	mov.f32 	%f1396, %f1372;
	mov.f32 	%f1397, %f1373;
	mov.f32 	%f1398, %f1374;
	mov.f32 	%f1399, %f1375;
	mov.f32 	%f1400, %f1376;
	mov.f32 	%f1401, %f1377;
	mov.f32 	%f1402, %f1378;
	mov.f32 	%f1403, %f1379;
	mov.f32 	%f1404, %f1380;
	mov.f32 	%f1405, %f1381;
	mov.f32 	%f1406, %f1382;
	mov.f32 	%f1407, %f1383;
	mov.f32 	%f1408, %f1384;
	mov.f32 	%f1409, %f1385;
	mov.f32 	%f1410, %f1386;
	mov.f32 	%f1411, %f1387;
	mov.f32 	%f1412, %f1388;
	mov.f32 	%f1413, %f1389;
	mov.f32 	%f1414, %f1390;
	mov.f32 	%f1415, %f1391;
	mov.f32 	%f1416, %f1596;
	mov.u32 	%r1303, %r1279;
	mov.u32 	%r1304, %r1280;
	mov.u32 	%r1305, %r1281;
	mov.u32 	%r1306, %r1282;
	mov.u32 	%r1307, %r1283;
	mov.u32 	%r1308, %r1284;
	mov.u32 	%r1309, %r1285;
	mov.u32 	%r1310, %r1286;
	mov.u32 	%r1311, %r1287;
	mov.u32 	%r1312, %r1288;
	mov.u32 	%r1313, %r1289;
	mov.u32 	%r1314, %r1290;
	mov.u32 	%r1315, %r1291;
	mov.u32 	%r1316, %r1292;
	mov.u32 	%r1317, %r1293;
	mov.u32 	%r1318, %r1294;
	mov.u32 	%r1319, %r1295;
	mov.u32 	%r1320, %r1296;
	mov.u32 	%r1321, %r1297;
	mov.u32 	%r1322, %r1298;
	mov.u32 	%r1323, %r1299;
	mov.u32 	%r1324, %r1300;
	mov.u32 	%r1325, %r1301;
	mov.u32 	%r1326, %r1506;
	@%p321 bra 	$L__BB10_351;
	mov.f32 	%f1393, %f1369;
	mov.f32 	%f1394, %f1370;
	mov.f32 	%f1395, %f1371;
	mov.f32 	%f1396, %f1372;
	mov.f32 	%f1397, %f1373;
	mov.f32 	%f1398, %f1374;
	mov.f32 	%f1399, %f1375;
	mov.f32 	%f1400, %f1376;
	mov.f32 	%f1401, %f1377;
	mov.f32 	%f1402, %f1378;
	mov.f32 	%f1403, %f1379;
	mov.f32 	%f1404, %f1380;
	mov.f32 	%f1405, %f1381;
	mov.f32 	%f1406, %f1382;
	mov.f32 	%f1407, %f1383;
	mov.f32 	%f1408, %f1384;
	mov.f32 	%f1409, %f1385;
	mov.f32 	%f1410, %f1386;
	mov.f32 	%f1411, %f1387;
	mov.f32 	%f1412, %f1388;
	mov.f32 	%f1413, %f1389;
	mov.f32 	%f1414, %f1390;
	mov.f32 	%f1415, %f1391;
	mov.f32 	%f1416, %f1620;
	mov.f32 	%f1620, %f1596;
	mov.u32 	%r1303, %r1279;
	mov.u32 	%r1304, %r1280;
	mov.u32 	%r1305, %r1281;
	mov.u32 	%r1306, %r1282;
	mov.u32 	%r1307, %r1283;
	mov.u32 	%r1308, %r1284;
	mov.u32 	%r1309, %r1285;
	mov.u32 	%r1310, %r1286;
	mov.u32 	%r1311, %r1287;
	mov.u32 	%r1312, %r1288;
	mov.u32 	%r1313, %r1289;
	mov.u32 	%r1314, %r1290;
	mov.u32 	%r1315, %r1291;
	mov.u32 	%r1316, %r1292;
	mov.u32 	%r1317, %r1293;
	mov.u32 	%r1318, %r1294;
	mov.u32 	%r1319, %r1295;
	mov.u32 	%r1320, %r1296;
	mov.u32 	%r1321, %r1297;
	mov.u32 	%r1322, %r1298;
	mov.u32 	%r1323, %r1299;
	mov.u32 	%r1324, %r1300;
	mov.u32 	%r1325, %r1301;
	mov.u32 	%r1326, %r1530;
	mov.u32 	%r1530, %r1506;
$L__BB10_351:
	setp.leu.f32 	%p322, %f1393, %f1595;
	mov.f32 	%f1418, %f1595;
	mov.f32 	%f1419, %f1393;
	mov.f32 	%f1420, %f1394;
	mov.f32 	%f1421, %f1395;
	mov.f32 	%f1422, %f1396;
	mov.f32 	%f1423, %f1397;
	mov.f32 	%f1424, %f1398;
	mov.f32 	%f1425, %f1399;
	mov.f32 	%f1426, %f1400;
	mov.f32 	%f1427, %f1401;
	mov.f32 	%f1428, %f1402;
	mov.f32 	%f1429, %f1403;
	mov.f32 	%f1430, %f1404;
	mov.f32 	%f1431, %f1405;
	mov.f32 	%f1432, %f1406;
	mov.f32 	%f1433, %f1407;
	mov.f32 	%f1434, %f1408;
	mov.f32 	%f1435, %f1409;
	mov.f32 	%f1436, %f1410;
	mov.f32 	%f1437, %f1411;
	mov.f32 	%f1438, %f1412;
	mov.f32 	%f1439, %f1413;
	mov.f32 	%f1440, %f1414;
	mov.f32 	%f1441, %f1415;
	mov.f32 	%f1442, %f1416;
	mov.u32 	%r1328, %r1505;
	mov.u32 	%r1329, %r1303;
	mov.u32 	%r1330, %r1304;
	mov.u32 	%r1331, %r1305;
	mov.u32 	%r1332, %r1306;
	mov.u32 	%r1333, %r1307;
	mov.u32 	%r1334, %r1308;
	mov.u32 	%r1335, %r1309;
	mov.u32 	%r1336, %r1310;
	mov.u32 	%r1337, %r1311;
	mov.u32 	%r1338, %r1312;
	mov.u32 	%r1339, %r1313;
	mov.u32 	%r1340, %r1314;
	mov.u32 	%r1341, %r1315;
	mov.u32 	%r1342, %r1316;
	mov.u32 	%r1343, %r1317;
	mov.u32 	%r1344, %r1318;
	mov.u32 	%r1345, %r1319;
	mov.u32 	%r1346, %r1320;
	mov.u32 	%r1347, %r1321;
	mov.u32 	%r1348, %r1322;
	mov.u32 	%r1349, %r1323;
	mov.u32 	%r1350, %r1324;
	mov.u32 	%r1351, %r1325;
	mov.u32 	%r1352, %r1326;
	@%p322 bra 	$L__BB10_377;
	setp.leu.f32 	%p323, %f1394, %f1595;
	mov.f32 	%f1418, %f1393;
	mov.f32 	%f1419, %f1595;
	mov.f32 	%f1420, %f1394;
	mov.f32 	%f1421, %f1395;
	mov.f32 	%f1422, %f1396;
	mov.f32 	%f1423, %f1397;
	mov.f32 	%f1424, %f1398;
	mov.f32 	%f1425, %f1399;
	mov.f32 	%f1426, %f1400;
	mov.f32 	%f1427, %f1401;
	mov.f32 	%f1428, %f1402;
	mov.f32 	%f1429, %f1403;
	mov.f32 	%f1430, %f1404;
	mov.f32 	%f1431, %f1405;
	mov.f32 	%f1432, %f1406;
	mov.f32 	%f1433, %f1407;
	mov.f32 	%f1434, %f1408;
	mov.f32 	%f1435, %f1409;
	mov.f32 	%f1436, %f1410;
	mov.f32 	%f1437, %f1411;
	mov.f32 	%f1438, %f1412;
	mov.f32 	%f1439, %f1413;
	mov.f32 	%f1440, %f1414;
	mov.f32 	%f1441, %f1415;
	mov.f32 	%f1442, %f1416;
	mov.u32 	%r1328, %r1303;
	mov.u32 	%r1329, %r1505;
	mov.u32 	%r1330, %r1304;
	mov.u32 	%r1331, %r1305;
	mov.u32 	%r1332, %r1306;
	mov.u32 	%r1333, %r1307;
	mov.u32 	%r1334, %r1308;
	mov.u32 	%r1335, %r1309;
	mov.u32 	%r1336, %r1310;
	mov.u32 	%r1337, %r1311;
	mov.u32 	%r1338, %r1312;
	mov.u32 	%r1339, %r1313;
	mov.u32 	%r1340, %r1314;
	mov.u32 	%r1341, %r1315;
	mov.u32 	%r1342, %r1316;
	mov.u32 	%r1343, %r1317;
	mov.u32 	%r1344, %r1318;
	mov.u32 	%r1345, %r1319;
	mov.u32 	%r1346, %r1320;
	mov.u32 	%r1347, %r1321;
	mov.u32 	%r1348, %r1322;
	mov.u32 	%r1349, %r1323;
	mov.u32 	%r1350, %r1324;
	mov.u32 	%r1351, %r1325;
	mov.u32 	%r1352, %r1326;
	@%p323 bra 	$L__BB10_377;
	setp.leu.f32 	%p324, %f1395, %f1595;
	mov.f32 	%f1418, %f1393;
	mov.f32 	%f1419, %f1394;
	mov.f32 	%f1420, %f1595;
	mov.f32 	%f1421, %f1395;
	mov.f32 	%f1422, %f1396;
	mov.f32 	%f1423, %f1397;
	mov.f32 	%f1424, %f1398;
	mov.f32 	%f1425, %f1399;
	mov.f32 	%f1426, %f1400;
	mov.f32 	%f1427, %f1401;
	mov.f32 	%f1428, %f1402;
	mov.f32 	%f1429, %f1403;
	mov.f32 	%f1430, %f1404;
	mov.f32 	%f1431, %f1405;
	mov.f32 	%f1432, %f1406;
	mov.f32 	%f1433, %f1407;
	mov.f32 	%f1434, %f1408;
	mov.f32 	%f1435, %f1409;
	mov.f32 	%f1436, %f1410;
	mov.f32 	%f1437, %f1411;
	mov.f32 	%f1438, %f1412;
	mov.f32 	%f1439, %f1413;
	mov.f32 	%f1440, %f1414;
	mov.f32 	%f1441, %f1415;
	mov.f32 	%f1442, %f1416;
	mov.u32 	%r1328, %r1303;
	mov.u32 	%r1329, %r1304;
	mov.u32 	%r1330, %r1505;
	mov.u32 	%r1331, %r1305;
	mov.u32 	%r1332, %r1306;
	mov.u32 	%r1333, %r1307;
	mov.u32 	%r1334, %r1308;
	mov.u32 	%r1335, %r1309;
	mov.u32 	%r1336, %r1310;
	mov.u32 	%r1337, %r1311;
	mov.u32 	%r1338, %r1312;
	mov.u32 	%r1339, %r1313;
	mov.u32 	%r1340, %r1314;
	mov.u32 	%r1341, %r1315;
	mov.u32 	%r1342, %r1316;
	mov.u32 	%r1343, %r1317;
	mov.u32 	%r1344, %r1318;
	mov.u32 	%r1345, %r1319;
	mov.u32 	%r1346, %r1320;
	mov.u32 	%r1347, %r1321;
	mov.u32 	%r1348, %r1322;
	mov.u32 	%r1349, %r1323;
	mov.u32 	%r1350, %r1324;
	mov.u32 	%r1351, %r1325;
	mov.u32 	%r1352, %r1326;
	@%p324 bra 	$L__BB10_377;
	setp.leu.f32 	%p325, %f1396, %f1595;
	mov.f32 	%f1418, %f1393;
	mov.f32 	%f1419, %f1394;
	mov.f32 	%f1420, %f1395;
	mov.f32 	%f1421, %f1595;
	mov.f32 	%f1422, %f1396;
	mov.f32 	%f1423, %f1397;
	mov.f32 	%f1424, %f1398;
	mov.f32 	%f1425, %f1399;
	mov.f32 	%f1426, %f1400;
	mov.f32 	%f1427, %f1401;
	mov.f32 	%f1428, %f1402;
	mov.f32 	%f1429, %f1403;
	mov.f32 	%f1430, %f1404;
	mov.f32 	%f1431, %f1405;
	mov.f32 	%f1432, %f1406;
	mov.f32 	%f1433, %f1407;
	mov.f32 	%f1434, %f1408;
	mov.f32 	%f1435, %f1409;
	mov.f32 	%f1436, %f1410;
	mov.f32 	%f1437, %f1411;
	mov.f32 	%f1438, %f1412;
	mov.f32 	%f1439, %f1413;
	mov.f32 	%f1440, %f1414;
	mov.f32 	%f1441, %f1415;
	mov.f32 	%f1442, %f1416;
	mov.u32 	%r1328, %r1303;
	mov.u32 	%r1329, %r1304;
	mov.u32 	%r1330, %r1305;
	mov.u32 	%r1331, %r1505;
	mov.u32 	%r1332, %r1306;
	mov.u32 	%r1333, %r1307;
	mov.u32 	%r1334, %r1308;
	mov.u32 	%r1335, %r1309;
	mov.u32 	%r1336, %r1310;
	mov.u32 	%r1337, %r1311;
	mov.u32 	%r1338, %r1312;
	mov.u32 	%r1339, %r1313;
	mov.u32 	%r1340, %r1314;
	mov.u32 	%r1341, %r1315;
	mov.u32 	%r1342, %r1316;
	mov.u32 	%r1343, %r1317;
	mov.u32 	%r1344, %r1318;
	mov.u32 	%r1345, %r1319;
	mov.u32 	%r1346, %r1320;
	mov.u32 	%r1347, %r1321;
	mov.u32 	%r1348, %r1322;
	mov.u32 	%r1349, %r1323;
	mov.u32 	%r1350, %r1324;
	mov.u32 	%r1351, %r1325;
	mov.u32 	%r1352, %r1326;
	@%p325 bra 	$L__BB10_377;
	setp.leu.f32 	%p326, %f1397, %f1595;
	mov.f32 	%f1418, %f1393;
	mov.f32 	%f1419, %f1394;
	mov.f32 	%f1420, %f1395;
	mov.f32 	%f1421, %f1396;
	mov.f32 	%f1422, %f1595;
	mov.f32 	%f1423, %f1397;
	mov.f32 	%f1424, %f1398;
	mov.f32 	%f1425, %f1399;
	mov.f32 	%f1426, %f1400;
	mov.f32 	%f1427, %f1401;
	mov.f32 	%f1428, %f1402;
	mov.f32 	%f1429, %f1403;
	mov.f32 	%f1430, %f1404;
	mov.f32 	%f1431, %f1405;
	mov.f32 	%f1432, %f1406;
	mov.f32 	%f1433, %f1407;
	mov.f32 	%f1434, %f1408;
	mov.f32 	%f1435, %f1409;
	mov.f32 	%f1436, %f1410;
	mov.f32 	%f1437, %f1411;
	mov.f32 	%f1438, %f1412;
	mov.f32 	%f1439, %f1413;
	mov.f32 	%f1440, %f1414;
	mov.f32 	%f1441, %f1415;
	mov.f32 	%f1442, %f1416;
	mov.u32 	%r1328, %r1303;
	mov.u32 	%r1329, %r1304;
	mov.u32 	%r1330, %r1305;
	mov.u32 	%r1331, %r1306;
	mov.u32 	%r1332, %r1505;
	mov.u32 	%r1333, %r1307;
	mov.u32 	%r1334, %r1308;
	mov.u32 	%r1335, %r1309;
	mov.u32 	%r1336, %r1310;
	mov.u32 	%r1337, %r1311;
	mov.u32 	%r1338, %r1312;
	mov.u32 	%r1339, %r1313;
	mov.u32 	%r1340, %r1314;
	mov.u32 	%r1341, %r1315;
	mov.u32 	%r1342, %r1316;
	mov.u32 	%r1343, %r1317;
	mov.u32 	%r1344, %r1318;
	mov.u32 	%r1345, %r1319;
	mov.u32 	%r1346, %r1320;
	mov.u32 	%r1347, %r1321;
	mov.u32 	%r1348, %r1322;
	mov.u32 	%r1349, %r1323;
	mov.u32 	%r1350, %r1324;
	mov.u32 	%r1351, %r1325;
	mov.u32 	%r1352, %r1326;
	@%p326 bra 	$L__BB10_377;
	setp.leu.f32 	%p327, %f1398, %f1595;
	mov.f32 	%f1418, %f1393;
	mov.f32 	%f1419, %f1394;
	mov.f32 	%f1420, %f1395;
	mov.f32 	%f1421, %f1396;
	mov.f32 	%f1422, %f1397;
	mov.f32 	%f1423, %f1595;
	mov.f32 	%f1424, %f1398;
	mov.f32 	%f1425, %f1399;
	mov.f32 	%f1426, %f1400;
	mov.f32 	%f1427, %f1401;
	mov.f32 	%f1428, %f1402;
	mov.f32 	%f1429, %f1403;
	mov.f32 	%f1430, %f1404;
	mov.f32 	%f1431, %f1405;
	mov.f32 	%f1432, %f1406;
	mov.f32 	%f1433, %f1407;
	mov.f32 	%f1434, %f1408;
	mov.f32 	%f1435, %f1409;
	mov.f32 	%f1436, %f1410;
	mov.f32 	%f1437, %f1411;
	mov.f32 	%f1438, %f1412;
	mov.f32 	%f1439, %f1413;
	mov.f32 	%f1440, %f1414;
	mov.f32 	%f1441, %f1415;
	mov.f32 	%f1442, %f1416;
	mov.u32 	%r1328, %r1303;
	mov.u32 	%r1329, %r1304;
	mov.u32 	%r1330, %r1305;
	mov.u32 	%r1331, %r1306;
	mov.u32 	%r1332, %r1307;
	mov.u32 	%r1333, %r1505;
	mov.u32 	%r1334, %r1308;
	mov.u32 	%r1335, %r1309;
	mov.u32 	%r1336, %r1310;
	mov.u32 	%r1337, %r1311;
	mov.u32 	%r1338, %r1312;
	mov.u32 	%r1339, %r1313;
	mov.u32 	%r1340, %r1314;
	mov.u32 	%r1341, %r1315;
	mov.u32 	%r1342, %r1316;
	mov.u32 	%r1343, %r1317;
	mov.u32 	%r1344, %r1318;
	mov.u32 	%r1345, %r1319;
	mov.u32 	%r1346, %r1320;
	mov.u32 	%r1347, %r1321;
	mov.u32 	%r1348, %r1322;
	mov.u32 	%r1349, %r1323;
	mov.u32 	%r1350, %r1324;
	mov.u32 	%r1351, %r1325;
	mov.u32 	%r1352, %r1326;
	@%p327 bra 	$L__BB10_377;
	setp.leu.f32 	%p328, %f1399, %f1595;
	mov.f32 	%f1418, %f1393;
	mov.f32 	%f1419, %f1394;
	mov.f32 	%f1420, %f1395;
	mov.f32 	%f1421, %f1396;
	mov.f32 	%f1422, %f1397;
	mov.f32 	%f1423, %f1398;
	mov.f32 	%f1424, %f1595;
	mov.f32 	%f1425, %f1399;
	mov.f32 	%f1426, %f1400;
	mov.f32 	%f1427, %f1401;
	mov.f32 	%f1428, %f1402;
	mov.f32 	%f1429, %f1403;
	mov.f32 	%f1430, %f1404;
	mov.f32 	%f1431, %f1405;
	mov.f32 	%f1432, %f1406;
	mov.f32 	%f1433, %f1407;
	mov.f32 	%f1434, %f1408;
	mov.f32 	%f1435, %f1409;
	mov.f32 	%f1436, %f1410;
	mov.f32 	%f1437, %f1411;
	mov.f32 	%f1438, %f1412;
	mov.f32 	%f1439, %f1413;
	mov.f32 	%f1440, %f1414;
	mov.f32 	%f1441, %f1415;
	mov.f32 	%f1442, %f1416;
	mov.u32 	%r1328, %r1303;
	mov.u32 	%r1329, %r1304;
	mov.u32 	%r1330, %r1305;
	mov.u32 	%r1331, %r1306;
	mov.u32 	%r1332, %r1307;
	mov.u32 	%r1333, %r1308;
	mov.u32 	%r1334, %r1505;
	mov.u32 	%r1335, %r1309;
	mov.u32 	%r1336, %r1310;
	mov.u32 	%r1337, %r1311;
	mov.u32 	%r1338, %r1312;
	mov.u32 	%r1339, %r1313;
	mov.u32 	%r1340, %r1314;
	mov.u32 	%r1341, %r1315;
	mov.u32 	%r1342, %r1316;
	mov.u32 	%r1343, %r1317;
	mov.u32 	%r1344, %r1318;
	mov.u32 	%r1345, %r1319;
	mov.u32 	%r1346, %r1320;
	mov.u32 	%r1347, %r1321;
	mov.u32 	%r1348, %r1322;
	mov.u32 	%r1349, %r1323;
	mov.u32 	%r1350, %r1324;
	mov.u32 	%r1351, %r1325;
	mov.u32 	%r1352, %r1326;
	@%p328 bra 	$L__BB10_377;
	setp.leu.f32 	%p329, %f1400, %f1595;
	mov.f32 	%f1418, %f1393;
	mov.f32 	%f1419, %f1394;
	mov.f32 	%f1420, %f1395;
	mov.f32 	%f1421, %f1396;
	mov.f32 	%f1422, %f1397;
	mov.f32 	%f1423, %f1398;
	mov.f32 	%f1424, %f1399;
	mov.f32 	%f1425, %f1595;
	mov.f32 	%f1426, %f1400;
	mov.f32 	%f1427, %f1401;
	mov.f32 	%f1428, %f1402;
	mov.f32 	%f1429, %f1403;
	mov.f32 	%f1430, %f1404;
	mov.f32 	%f1431, %f1405;
	mov.f32 	%f1432, %f1406;
	mov.f32 	%f1433, %f1407;
	mov.f32 	%f1434, %f1408;
	mov.f32 	%f1435, %f1409;
	mov.f32 	%f1436, %f1410;
	mov.f32 	%f1437, %f1411;
	mov.f32 	%f1438, %f1412;
	mov.f32 	%f1439, %f1413;
	mov.f32 	%f1440, %f1414;
	mov.f32 	%f1441, %f1415;
	mov.f32 	%f1442, %f1416;
	mov.u32 	%r1328, %r1303;
	mov.u32 	%r1329, %r1304;
	mov.u32 	%r1330, %r1305;
	mov.u32 	%r1331, %r1306;
	mov.u32 	%r1332, %r1307;
	mov.u32 	%r1333, %r1308;
	mov.u32 	%r1334, %r1309;
	mov.u32 	%r1335, %r1505;
	mov.u32 	%r1336, %r1310;
	mov.u32 	%r1337, %r1311;
	mov.u32 	%r1338, %r1312;
	mov.u32 	%r1339, %r1313;
	mov.u32 	%r1340, %r1314;
	mov.u32 	%r1341, %r1315;
	mov.u32 	%r1342, %r1316;
	mov.u32 	%r1343, %r1317;
	mov.u32 	%r1344, %r1318;
	mov.u32 	%r1345, %r1319;
	mov.u32 	%r1346, %r1320;
	mov.u32 	%r1347, %r1321;
	mov.u32 	%r1348, %r1322;
	mov.u32 	%r1349, %r1323;
	mov.u32 	%r1350, %r1324;
	mov.u32 	%r1351, %r1325;
	mov.u32 	%r1352, %r1326;
	@%p329 bra 	$L__BB10_377;
	setp.leu.f32 	%p330, %f1401, %f1595;
	mov.f32 	%f1418, %f1393;
	mov.f32 	%f1419, %f1394;
	mov.f32 	%f1420, %f1395;
	mov.f32 	%f1421, %f1396;
	mov.f32 	%f1422, %f1397;
	mov.f32 	%f1423, %f1398;
	mov.f32 	%f1424, %f1399;
	mov.f32 	%f1425, %f1400;
	mov.f32 	%f1426, %f1595;
	mov.f32 	%f1427, %f1401;
	mov.f32 	%f1428, %f1402;
	mov.f32 	%f1429, %f1403;
	mov.f32 	%f1430, %f1404;
	mov.f32 	%f1431, %f1405;
	mov.f32 	%f1432, %f1406;
	mov.f32 	%f1433, %f1407;
	mov.f32 	%f1434, %f1408;
	mov.f32 	%f1435, %f1409;
	mov.f32 	%f1436, %f1410;
	mov.f32 	%f1437, %f1411;
	mov.f32 	%f1438, %f1412;
	mov.f32 	%f1439, %f1413;
	mov.f32 	%f1440, %f1414;
	mov.f32 	%f1441, %f1415;
	mov.f32 	%f1442, %f1416;
	mov.u32 	%r1328, %r1303;
	mov.u32 	%r1329, %r1304;
	mov.u32 	%r1330, %r1305;
	mov.u32 	%r1331, %r1306;
	mov.u32 	%r1332, %r1307;
	mov.u32 	%r1333, %r1308;
	mov.u32 	%r1334, %r1309;
	mov.u32 	%r1335, %r1310;
	mov.u32 	%r1336, %r1505;
	mov.u32 	%r1337, %r1311;
	mov.u32 	%r1338, %r1312;
	mov.u32 	%r1339, %r1313;
	mov.u32 	%r1340, %r1314;
	mov.u32 	%r1341, %r1315;
	mov.u32 	%r1342, %r1316;
	mov.u32 	%r1343, %r1317;
	mov.u32 	%r1344, %r1318;
	mov.u32 	%r1345, %r1319;
	mov.u32 	%r1346, %r1320;
	mov.u32 	%r1347, %r1321;
	mov.u32 	%r1348, %r1322;
	mov.u32 	%r1349, %r1323;
	mov.u32 	%r1350, %r1324;
	mov.u32 	%r1351, %r1325;
	mov.u32 	%r1352, %r1326;
	@%p330 bra 	$L__BB10_377;
	setp.leu.f32 	%p331, %f1402, %f1595;
	mov.f32 	%f1418, %f1393;
	mov.f32 	%f1419, %f1394;
	mov.f32 	%f1420, %f1395;
	mov.f32 	%f1421, %f1396;
	mov.f32 	%f1422, %f1397;
	mov.f32 	%f1423, %f1398;
	mov.f32 	%f1424, %f1399;
	mov.f32 	%f1425, %f1400;
	mov.f32 	%f1426, %f1401;
	mov.f32 	%f1427, %f1595;
	mov.f32 	%f1428, %f1402;
	mov.f32 	%f1429, %f1403;
	mov.f32 	%f1430, %f1404;
	mov.f32 	%f1431, %f1405;
	mov.f32 	%f1432, %f1406;
	mov.f32 	%f1433, %f1407;
	mov.f32 	%f1434, %f1408;
	mov.f32 	%f1435, %f1409;
	mov.f32 	%f1436, %f1410;
	mov.f32 	%f1437, %f1411;
	mov.f32 	%f1438, %f1412;
	mov.f32 	%f1439, %f1413;
	mov.f32 	%f1440, %f1414;
	mov.f32 	%f1441, %f1415;
	mov.f32 	%f1442, %f1416;
	mov.u32 	%r1328, %r1303;
	mov.u32 	%r1329, %r1304;
	mov.u32 	%r1330, %r1305;
	mov.u32 	%r1331, %r1306;
	mov.u32 	%r1332, %r1307;
	mov.u32 	%r1333, %r1308;
	mov.u32 	%r1334, %r1309;
	mov.u32 	%r1335, %r1310;
	mov.u32 	%r1336, %r1311;
	mov.u32 	%r1337, %r1505;
	mov.u32 	%r1338, %r1312;
	mov.u32 	%r1339, %r1313;
	mov.u32 	%r1340, %r1314;
	mov.u32 	%r1341, %r1315;
	mov.u32 	%r1342, %r1316;
	mov.u32 	%r1343, %r1317;
	mov.u32 	%r1344, %r1318;
	mov.u32 	%r1345, %r1319;
	mov.u32 	%r1346, %r1320;
	mov.u32 	%r1347, %r1321;
	mov.u32 	%r1348, %r1322;
	mov.u32 	%r1349, %r1323;
	mov.u32 	%r1350, %r1324;
	mov.u32 	%r1351, %r1325;
	mov.u32 	%r1352, %r1326;
	@%p331 bra 	$L__BB10_377;
	setp.leu.f32 	%p332, %f1403, %f1595;
	mov.f32 	%f1418, %f1393;
	mov.f32 	%f1419, %f1394;
	mov.f32 	%f1420, %f1395;
	mov.f32 	%f1421, %f1396;
	mov.f32 	%f1422, %f1397;
	mov.f32 	%f1423, %f1398;
	mov.f32 	%f1424, %f1399;
	mov.f32 	%f1425, %f1400;
	mov.f32 	%f1426, %f1401;
	mov.f32 	%f1427, %f1402;
	mov.f32 	%f1428, %f1595;
	mov.f32 	%f1429, %f1403;
	mov.f32 	%f1430, %f1404;
	mov.f32 	%f1431, %f1405;
	mov.f32 	%f1432, %f1406;
	mov.f32 	%f1433, %f1407;
	mov.f32 	%f1434, %f1408;
	mov.f32 	%f1435, %f1409;
	mov.f32 	%f1436, %f1410;
	mov.f32 	%f1437, %f1411;
	mov.f32 	%f1438, %f1412;
	mov.f32 	%f1439, %f1413;
	mov.f32 	%f1440, %f1414;
	mov.f32 	%f1441, %f1415;
	mov.f32 	%f1442, %f1416;
	mov.u32 	%r1328, %r1303;
	mov.u32 	%r1329, %r1304;
	mov.u32 	%r1330, %r1305;
	mov.u32 	%r1331, %r1306;
	mov.u32 	%r1332, %r1307;
	mov.u32 	%r1333, %r1308;
	mov.u32 	%r1334, %r1309;
	mov.u32 	%r1335, %r1310;
	mov.u32 	%r1336, %r1311;
	mov.u32 	%r1337, %r1312;
	mov.u32 	%r1338, %r1505;
	mov.u32 	%r1339, %r1313;
	mov.u32 	%r1340, %r1314;
	mov.u32 	%r1341, %r1315;
	mov.u32 	%r1342, %r1316;
	mov.u32 	%r1343, %r1317;
	mov.u32 	%r1344, %r1318;
	mov.u32 	%r1345, %r1319;
	mov.u32 	%r1346, %r1320;
	mov.u32 	%r1347, %r1321;
	mov.u32 	%r1348, %r1322;
	mov.u32 	%r1349, %r1323;
	mov.u32 	%r1350, %r1324;
	mov.u32 	%r1351, %r1325;
	mov.u32 	%r1352, %r1326;
	@%p332 bra 	$L__BB10_377;
	setp.leu.f32 	%p333, %f1404, %f1595;
	mov.f32 	%f1418, %f1393;
	mov.f32 	%f1419, %f1394;
	mov.f32 	%f1420, %f1395;
	mov.f32 	%f1421, %f1396;
	mov.f32 	%f1422, %f1397;
	mov.f32 	%f1423, %f1398;
	mov.f32 	%f1424, %f1399;
	mov.f32 	%f1425, %f1400;
	mov.f32 	%f1426, %f1401;
	mov.f32 	%f1427, %f1402;
	mov.f32 	%f1428, %f1403;
	mov.f32 	%f1429, %f1595;
	mov.f32 	%f1430, %f1404;
	mov.f32 	%f1431, %f1405;
	mov.f32 	%f1432, %f1406;
	mov.f32 	%f1433, %f1407;
	mov.f32 	%f1434, %f1408;
	mov.f32 	%f1435, %f1409;
	mov.f32 	%f1436, %f1410;
	mov.f32 	%f1437, %f1411;
	mov.f32 	%f1438, %f1412;
	mov.f32 	%f1439, %f1413;
	mov.f32 	%f1440, %f1414;
	mov.f32 	%f1441, %f1415;
	mov.f32 	%f1442, %f1416;
	mov.u32 	%r1328, %r1303;
	mov.u32 	%r1329, %r1304;
	mov.u32 	%r1330, %r1305;
	mov.u32 	%r1331, %r1306;
	mov.u32 	%r1332, %r1307;
	mov.u32 	%r1333, %r1308;
	mov.u32 	%r1334, %r1309;
	mov.u32 	%r1335, %r1310;
	mov.u32 	%r1336, %r1311;
	mov.u32 	%r1337, %r1312;
	mov.u32 	%r1338, %r1313;
	mov.u32 	%r1339, %r1505;
	mov.u32 	%r1340, %r1314;
	mov.u32 	%r1341, %r1315;
	mov.u32 	%r1342, %r1316;
	mov.u32 	%r1343, %r1317;
	mov.u32 	%r1344, %r1318;
	mov.u32 	%r1345, %r1319;
	mov.u32 	%r1346, %r1320;
	mov.u32 	%r1347, %r1321;
	mov.u32 	%r1348, %r1322;
	mov.u32 	%r1349, %r1323;
	mov.u32 	%r1350, %r1324;
	mov.u32 	%r1351, %r1325;
	mov.u32 	%r1352, %r1326;
	@%p333 bra 	$L__BB10_377;
	setp.leu.f32 	%p334, %f1405, %f1595;
	mov.f32 	%f1418, %f1393;
	mov.f32 	%f1419, %f1394;
	mov.f32 	%f1420, %f1395;
	mov.f32 	%f1421, %f1396;
	mov.f32 	%f1422, %f1397;
	mov.f32 	%f1423, %f1398;
	mov.f32 	%f1424, %f1399;
	mov.f32 	%f1425, %f1400;
	mov.f32 	%f1426, %f1401;
	mov.f32 	%f1427, %f1402;
	mov.f32 	%f1428, %f1403;
	mov.f32 	%f1429, %f1404;
	mov.f32 	%f1430, %f1595;
	mov.f32 	%f1431, %f1405;
	mov.f32 	%f1432, %f1406;
	mov.f32 	%f1433, %f1407;
	mov.f32 	%f1434, %f1408;
	mov.f32 	%f1435, %f1409;
	mov.f32 	%f1436, %f1410;
	mov.f32 	%f1437, %f1411;
	mov.f32 	%f1438, %f1412;
	mov.f32 	%f1439, %f1413;
	mov.f32 	%f1440, %f1414;
	mov.f32 	%f1441, %f1415;
	mov.f32 	%f1442, %f1416;
	mov.u32 	%r1328, %r1303;
	mov.u32 	%r1329, %r1304;
	mov.u32 	%r1330, %r1305;
	mov.u32 	%r1331, %r1306;
	mov.u32 	%r1332, %r1307;
	mov.u32 	%r1333, %r1308;
	mov.u32 	%r1334, %r1309;
	mov.u32 	%r1335, %r1310;
	mov.u32 	%r1336, %r1311;
	mov.u32 	%r1337, %r1312;
	mov.u32 	%r1338, %r1313;
	mov.u32 	%r1339, %r1314;
	mov.u32 	%r1340, %r1505;
	mov.u32 	%r1341, %r1315;
	mov.u32 	%r1342, %r1316;
	mov.u32 	%r1343, %r1317;
	mov.u32 	%r1344, %r1318;
	mov.u32 	%r1345, %r1319;
	mov.u32 	%r1346, %r1320;
	mov.u32 	%r1347, %r1321;
	mov.u32 	%r1348, %r1322;
	mov.u32 	%r1349, %r1323;
	mov.u32 	%r1350, %r1324;
	mov.u32 	%r1351, %r1325;
	mov.u32 	%r1352, %r1326;
	@%p334 bra 	$L__BB10_377;
	setp.leu.f32 	%p335, %f1406, %f1595;
	mov.f32 	%f1418, %f1393;
	mov.f32 	%f1419, %f1394;
	mov.f32 	%f1420, %f1395;
	mov.f32 	%f1421, %f1396;
	mov.f32 	%f1422, %f1397;
	mov.f32 	%f1423, %f1398;
	mov.f32 	%f1424, %f1399;
	mov.f32 	%f1425, %f1400;
	mov.f32 	%f1426, %f1401;
	mov.f32 	%f1427, %f1402;
	mov.f32 	%f1428, %f1403;
	mov.f32 	%f1429, %f1404;
	mov.f32 	%f1430, %f1405;
	mov.f32 	%f1431, %f1595;
	mov.f32 	%f1432, %f1406;
	mov.f32 	%f1433, %f1407;
	mov.f32 	%f1434, %f1408;
	mov.f32 	%f1435, %f1409;
	mov.f32 	%f1436, %f1410;
	mov.f32 	%f1437, %f1411;
	mov.f32 	%f1438, %f1412;
	mov.f32 	%f1439, %f1413;
	mov.f32 	%f1440, %f1414;
	mov.f32 	%f1441, %f1415;
	mov.f32 	%f1442, %f1416;
	mov.u32 	%r1328, %r1303;
	mov.u32 	%r1329, %r1304;
	mov.u32 	%r1330, %r1305;
	mov.u32 	%r1331, %r1306;
	mov.u32 	%r1332, %r1307;
	mov.u32 	%r1333, %r1308;
	mov.u32 	%r1334, %r1309;
	mov.u32 	%r1335, %r1310;
	mov.u32 	%r1336, %r1311;
	mov.u32 	%r1337, %r1312;
	mov.u32 	%r1338, %r1313;
	mov.u32 	%r1339, %r1314;
	mov.u32 	%r1340, %r1315;
	mov.u32 	%r1341, %r1505;
	mov.u32 	%r1342, %r1316;
	mov.u32 	%r1343, %r1317;
	mov.u32 	%r1344, %r1318;
	mov.u32 	%r1345, %r1319;
	mov.u32 	%r1346, %r1320;
	mov.u32 	%r1347, %r1321;
	mov.u32 	%r1348, %r1322;
	mov.u32 	%r1349, %r1323;
	mov.u32 	%r1350, %r1324;
	mov.u32 	%r1351, %r1325;
	mov.u32 	%r1352, %r1326;
	@%p335 bra 	$L__BB10_377;
	setp.leu.f32 	%p336, %f1407, %f1595;
	mov.f32 	%f1418, %f1393;
	mov.f32 	%f1419, %f1394;
	mov.f32 	%f1420, %f1395;
	mov.f32 	%f1421, %f1396;
	mov.f32 	%f1422, %f1397;
	mov.f32 	%f1423, %f1398;
	mov.f32 	%f1424, %f1399;
	mov.f32 	%f1425, %f1400;
	mov.f32 	%f1426, %f1401;
	mov.f32 	%f1427, %f1402;
	mov.f32 	%f1428, %f1403;
	mov.f32 	%f1429, %f1404;
	mov.f32 	%f1430, %f1405;
	mov.f32 	%f1431, %f1406;
	mov.f32 	%f1432, %f1595;
	mov.f32 	%f1433, %f1407;
	mov.f32 	%f1434, %f1408;
	mov.f32 	%f1435, %f1409;
	mov.f32 	%f1436, %f1410;
	mov.f32 	%f1437, %f1411;
	mov.f32 	%f1438, %f1412;
	mov.f32 	%f1439, %f1413;
	mov.f32 	%f1440, %f1414;
	mov.f32 	%f1441, %f1415;
	mov.f32 	%f1442, %f1416;
	mov.u32 	%r1328, %r1303;
	mov.u32 	%r1329, %r1304;
	mov.u32 	%r1330, %r1305;
	mov.u32 	%r1331, %r1306;
	mov.u32 	%r1332, %r1307;
	mov.u32 	%r1333, %r1308;
	mov.u32 	%r1334, %r1309;
	mov.u32 	%r1335, %r1310;
	mov.u32 	%r1336, %r1311;
	mov.u32 	%r1337, %r1312;
	mov.u32 	%r1338, %r1313;
	mov.u32 	%r1339, %r1314;
	mov.u32 	%r1340, %r1315;
	mov.u32 	%r1341, %r1316;
	mov.u32 	%r1342, %r1505;
	mov.u32 	%r1343, %r1317;
	mov.u32 	%r1344, %r1318;
	mov.u32 	%r1345, %r1319;
	mov.u32 	%r1346, %r1320;
	mov.u32 	%r1347, %r1321;
	mov.u32 	%r1348, %r1322;
	mov.u32 	%r1349, %r1323;
	mov.u32 	%r1350, %r1324;
	mov.u32 	%r1351, %r1325;
	mov.u32 	%r1352, %r1326;
	@%p336 bra 	$L__BB10_377;
	setp.leu.f32 	%p337, %f1408, %f1595;
	mov.f32 	%f1418, %f1393;
	mov.f32 	%f1419, %f1394;
	mov.f32 	%f1420, %f1395;
	mov.f32 	%f1421, %f1396;
	mov.f32 	%f1422, %f1397;
	mov.f32 	%f1423, %f1398;
	mov.f32 	%f1424, %f1399;
	mov.f32 	%f1425, %f1400;
	mov.f32 	%f1426, %f1401;
	mov.f32 	%f1427, %f1402;
	mov.f32 	%f1428, %f1403;
	mov.f32 	%f1429, %f1404;
	mov.f32 	%f1430, %f1405;
	mov.f32 	%f1431, %f1406;
	mov.f32 	%f1432, %f1407;
	mov.f32 	%f1433, %f1595;
	mov.f32 	%f1434, %f1408;
	mov.f32 	%f1435, %f1409;
	mov.f32 	%f1436, %f1410;
	mov.f32 	%f1437, %f1411;
	mov.f32 	%f1438, %f1412;
	mov.f32 	%f1439, %f1413;
	mov.f32 	%f1440, %f1414;
	mov.f32 	%f1441, %f1415;
	mov.f32 	%f1442, %f1416;
	mov.u32 	%r1328, %r1303;
	mov.u32 	%r1329, %r1304;
	mov.u32 	%r1330, %r1305;
	mov.u32 	%r1331, %r1306;
	mov.u32 	%r1332, %r1307;
	mov.u32 	%r1333, %r1308;
	mov.u32 	%r1334, %r1309;
	mov.u32 	%r1335, %r1310;
	mov.u32 	%r1336, %r1311;
	mov.u32 	%r1337, %r1312;
	mov.u32 	%r1338, %r1313;
	mov.u32 	%r1339, %r1314;
	mov.u32 	%r1340, %r1315;
	mov.u32 	%r1341, %r1316;
	mov.u32 	%r1342, %r1317;
	mov.u32 	%r1343, %r1505;
	mov.u32 	%r1344, %r1318;
	mov.u32 	%r1345, %r1319;
	mov.u32 	%r1346, %r1320;
	mov.u32 	%r1347, %r1321;
	mov.u32 	%r1348, %r1322;
	mov.u32 	%r1349, %r1323;
	mov.u32 	%r1350, %r1324;
	mov.u32 	%r1351, %r1325;
	mov.u32 	%r1352, %r1326;
	@%p337 bra 	$L__BB10_377;
	setp.leu.f32 	%p338, %f1409, %f1595;
	mov.f32 	%f1418, %f1393;
	mov.f32 	%f1419, %f1394;
	mov.f32 	%f1420, %f1395;
	mov.f32 	%f1421, %f1396;
	mov.f32 	%f1422, %f1397;
	mov.f32 	%f1423, %f1398;
	mov.f32 	%f1424, %f1399;
	mov.f32 	%f1425, %f1400;
	mov.f32 	%f1426, %f1401;
	mov.f32 	%f1427, %f1402;
	mov.f32 	%f1428, %f1403;
	mov.f32 	%f1429, %f1404;
	mov.f32 	%f1430, %f1405;
	mov.f32 	%f1431, %f1406;
	mov.f32 	%f1432, %f1407;
	mov.f32 	%f1433, %f1408;
	mov.f32 	%f1434, %f1595;
	mov.f32 	%f1435, %f1409;
	mov.f32 	%f1436, %f1410;
	mov.f32 	%f1437, %f1411;
	mov.f32 	%f1438, %f1412;
	mov.f32 	%f1439, %f1413;
	mov.f32 	%f1440, %f1414;
	mov.f32 	%f1441, %f1415;
	mov.f32 	%f1442, %f1416;
	mov.u32 	%r1328, %r1303;
	mov.u32 	%r1329, %r1304;
	mov.u32 	%r1330, %r1305;
	mov.u32 	%r1331, %r1306;
	mov.u32 	%r1332, %r1307;
	mov.u32 	%r1333, %r1308;
	mov.u32 	%r1334, %r1309;
	mov.u32 	%r1335, %r1310;
	mov.u32 	%r1336, %r1311;
	mov.u32 	%r1337, %r1312;
	mov.u32 	%r1338, %r1313;
	mov.u32 	%r1339, %r1314;
	mov.u32 	%r1340, %r1315;
	mov.u32 	%r1341, %r1316;
	mov.u32 	%r1342, %r1317;
	mov.u32 	%r1343, %r1318;
	mov.u32 	%r1344, %r1505;
	mov.u32 	%r1345, %r1319;
	mov.u32 	%r1346, %r1320;
	mov.u32 	%r1347, %r1321;
	mov.u32 	%r1348, %r1322;
	mov.u32 	%r1349, %r1323;
	mov.u32 	%r1350, %r1324;
	mov.u32 	%r1351, %r1325;
	mov.u32 	%r1352, %r1326;
	@%p338 bra 	$L__BB10_377;
	setp.leu.f32 	%p339, %f1410, %f1595;
	mov.f32 	%f1418, %f1393;
	mov.f32 	%f1419, %f1394;
	mov.f32 	%f1420, %f1395;
	mov.f32 	%f1421, %f1396;
	mov.f32 	%f1422, %f1397;
	mov.f32 	%f1423, %f1398;
	mov.f32 	%f1424, %f1399;
	mov.f32 	%f1425, %f1400;
	mov.f32 	%f1426, %f1401;
	mov.f32 	%f1427, %f1402;
	mov.f32 	%f1428, %f1403;
	mov.f32 	%f1429, %f1404;
	mov.f32 	%f1430, %f1405;
	mov.f32 	%f1431, %f1406;
	mov.f32 	%f1432, %f1407;
	mov.f32 	%f1433, %f1408;
	mov.f32 	%f1434, %f1409;
	mov.f32 	%f1435, %f1595;
	mov.f32 	%f1436, %f1410;
	mov.f32 	%f1437, %f1411;
	mov.f32 	%f1438, %f1412;
	mov.f32 	%f1439, %f1413;
	mov.f32 	%f1440, %f1414;
	mov.f32 	%f1441, %f1415;
	mov.f32 	%f1442, %f1416;
	mov.u32 	%r1328, %r1303;
	mov.u32 	%r1329, %r1304;
	mov.u32 	%r1330, %r1305;
	mov.u32 	%r1331, %r1306;
	mov.u32 	%r1332, %r1307;
	mov.u32 	%r1333, %r1308;
	mov.u32 	%r1334, %r1309;
	mov.u32 	%r1335, %r1310;
	mov.u32 	%r1336, %r1311;
	mov.u32 	%r1337, %r1312;
	mov.u32 	%r1338, %r1313;
	mov.u32 	%r1339, %r1314;
	mov.u32 	%r1340, %r1315;
	mov.u32 	%r1341, %r1316;
	mov.u32 	%r1342, %r1317;
	mov.u32 	%r1343, %r1318;
	mov.u32 	%r1344, %r1319;
	mov.u32 	%r1345, %r1505;
	mov.u32 	%r1346, %r1320;
	mov.u32 	%r1347, %r1321;
	mov.u32 	%r1348, %r1322;
	mov.u32 	%r1349, %r1323;
	mov.u32 	%r1350, %r1324;
	mov.u32 	%r1351, %r1325;
	mov.u32 	%r1352, %r1326;
	@%p339 bra 	$L__BB10_377;
	setp.leu.f32 	%p340, %f1411, %f1595;
	mov.f32 	%f1418, %f1393;
	mov.f32 	%f1419, %f1394;
	mov.f32 	%f1420, %f1395;
	mov.f32 	%f1421, %f1396;
	mov.f32 	%f1422, %f1397;
	mov.f32 	%f1423, %f1398;
	mov.f32 	%f1424, %f1399;
	mov.f32 	%f1425, %f1400;
	mov.f32 	%f1426, %f1401;
	mov.f32 	%f1427, %f1402;
	mov.f32 	%f1428, %f1403;
	mov.f32 	%f1429, %f1404;
	mov.f32 	%f1430, %f1405;
	mov.f32 	%f1431, %f1406;
	mov.f32 	%f1432, %f1407;
	mov.f32 	%f1433, %f1408;
	mov.f32 	%f1434, %f1409;
	mov.f32 	%f1435, %f1410;
	mov.f32 	%f1436, %f1595;
	mov.f32 	%f1437, %f1411;
	mov.f32 	%f1438, %f1412;
	mov.f32 	%f1439, %f1413;
	mov.f32 	%f1440, %f1414;
	mov.f32 	%f1441, %f1415;
	mov.f32 	%f1442, %f1416;
	mov.u32 	%r1328, %r1303;
	mov.u32 	%r1329, %r1304;
	mov.u32 	%r1330, %r1305;
	mov.u32 	%r1331, %r1306;
	mov.u32 	%r1332, %r1307;
	mov.u32 	%r1333, %r1308;
	mov.u32 	%r1334, %r1309;
	mov.u32 	%r1335, %r1310;
	mov.u32 	%r1336, %r1311;
	mov.u32 	%r1337, %r1312;
	mov.u32 	%r1338, %r1313;
	mov.u32 	%r1339, %r1314;
	mov.u32 	%r1340, %r1315;
	mov.u32 	%r1341, %r1316;
	mov.u32 	%r1342, %r1317;
	mov.u32 	%r1343, %r1318;
	mov.u32 	%r1344, %r1319;
	mov.u32 	%r1345, %r1320;
	mov.u32 	%r1346, %r1505;
	mov.u32 	%r1347, %r1321;
	mov.u32 	%r1348, %r1322;
	mov.u32 	%r1349, %r1323;
	mov.u32 	%r1350, %r1324;
	mov.u32 	%r1351, %r1325;
	mov.u32 	%r1352, %r1326;
	@%p340 bra 	$L__BB10_377;
	setp.leu.f32 	%p341, %f1412, %f1595;
	mov.f32 	%f1418, %f1393;
	mov.f32 	%f1419, %f1394;
	mov.f32 	%f1420, %f1395;
	mov.f32 	%f1421, %f1396;
	mov.f32 	%f1422, %f1397;
	mov.f32 	%f1423, %f1398;
	mov.f32 	%f1424, %f1399;
	mov.f32 	%f1425, %f1400;
	mov.f32 	%f1426, %f1401;
	mov.f32 	%f1427, %f1402;
	mov.f32 	%f1428, %f1403;
	mov.f32 	%f1429, %f1404;
	mov.f32 	%f1430, %f1405;
	mov.f32 	%f1431, %f1406;
	mov.f32 	%f1432, %f1407;
	mov.f32 	%f1433, %f1408;
	mov.f32 	%f1434, %f1409;
	mov.f32 	%f1435, %f1410;
	mov.f32 	%f1436, %f1411;
	mov.f32 	%f1437, %f1595;
	mov.f32 	%f1438, %f1412;
	mov.f32 	%f1439, %f1413;
	mov.f32 	%f1440, %f1414;
	mov.f32 	%f1441, %f1415;
	mov.f32 	%f1442, %f1416;
	mov.u32 	%r1328, %r1303;
	mov.u32 	%r1329, %r1304;
	mov.u32 	%r1330, %r1305;
	mov.u32 	%r1331, %r1306;
	mov.u32 	%r1332, %r1307;
	mov.u32 	%r1333, %r1308;
	mov.u32 	%r1334, %r1309;
	mov.u32 	%r1335, %r1310;
	mov.u32 	%r1336, %r1311;
	mov.u32 	%r1337, %r1312;
	mov.u32 	%r1338, %r1313;
	mov.u32 	%r1339, %r1314;
	mov.u32 	%r1340, %r1315;
	mov.u32 	%r1341, %r1316;
	mov.u32 	%r1342, %r1317;
	mov.u32 	%r1343, %r1318;
	mov.u32 	%r1344, %r1319;
	mov.u32 	%r1345, %r1320;
	mov.u32 	%r1346, %r1321;
	mov.u32 	%r1347, %r1505;
	mov.u32 	%r1348, %r1322;
	mov.u32 	%r1349, %r1323;
	mov.u32 	%r1350, %r1324;
	mov.u32 	%r1351, %r1325;
	mov.u32 	%r1352, %r1326;
	@%p341 bra 	$L__BB10_377;
	setp.leu.f32 	%p342, %f1413, %f1595;
	mov.f32 	%f1418, %f1393;
	mov.f32 	%f1419, %f1394;
	mov.f32 	%f1420, %f1395;
	mov.f32 	%f1421, %f1396;
	mov.f32 	%f1422, %f1397;
	mov.f32 	%f1423, %f1398;
	mov.f32 	%f1424, %f1399;
	mov.f32 	%f1425, %f1400;
	mov.f32 	%f1426, %f1401;
	mov.f32 	%f1427, %f1402;
	mov.f32 	%f1428, %f1403;
	mov.f32 	%f1429, %f1404;
	mov.f32 	%f1430, %f1405;
	mov.f32 	%f1431, %f1406;
	mov.f32 	%f1432, %f1407;
	mov.f32 	%f1433, %f1408;
	mov.f32 	%f1434, %f1409;
	mov.f32 	%f1435, %f1410;
	mov.f32 	%f1436, %f1411;
	mov.f32 	%f1437, %f1412;
	mov.f32 	%f1438, %f1595;
	mov.f32 	%f1439, %f1413;
	mov.f32 	%f1440, %f1414;
	mov.f32 	%f1441, %f1415;
	mov.f32 	%f1442, %f1416;
	mov.u32 	%r1328, %r1303;
	mov.u32 	%r1329, %r1304;
	mov.u32 	%r1330, %r1305;
	mov.u32 	%r1331, %r1306;
	mov.u32 	%r1332, %r1307;
	mov.u32 	%r1333, %r1308;
	mov.u32 	%r1334, %r1309;
	mov.u32 	%r1335, %r1310;
	mov.u32 	%r1336, %r1311;
	mov.u32 	%r1337, %r1312;
	mov.u32 	%r1338, %r1313;
	mov.u32 	%r1339, %r1314;
	mov.u32 	%r1340, %r1315;
	mov.u32 	%r1341, %r1316;
	mov.u32 	%r1342, %r1317;
	mov.u32 	%r1343, %r1318;
	mov.u32 	%r1344, %r1319;
	mov.u32 	%r1345, %r1320;
	mov.u32 	%r1346, %r1321;
	mov.u32 	%r1347, %r1322;
	mov.u32 	%r1348, %r1505;
	mov.u32 	%r1349, %r1323;
	mov.u32 	%r1350, %r1324;
	mov.u32 	%r1351, %r1325;
	mov.u32 	%r1352, %r1326;
	@%p342 bra 	$L__BB10_377;
	setp.leu.f32 	%p343, %f1414, %f1595;
	mov.f32 	%f1418, %f1393;
	mov.f32 	%f1419, %f1394;
	mov.f32 	%f1420, %f1395;
	mov.f32 	%f1421, %f1396;
	mov.f32 	%f1422, %f1397;
	mov.f32 	%f1423, %f1398;
	mov.f32 	%f1424, %f1399;
	mov.f32 	%f1425, %f1400;
	mov.f32 	%f1426, %f1401;
	mov.f32 	%f1427, %f1402;
	mov.f32 	%f1428, %f1403;
	mov.f32 	%f1429, %f1404;
	mov.f32 	%f1430, %f1405;
	mov.f32 	%f1431, %f1406;
	mov.f32 	%f1432, %f1407;
	mov.f32 	%f1433, %f1408;
	mov.f32 	%f1434, %f1409;
	mov.f32 	%f1435, %f1410;
	mov.f32 	%f1436, %f1411;
	mov.f32 	%f1437, %f1412;
	mov.f32 	%f1438, %f1413;
	mov.f32 	%f1439, %f1595;
	mov.f32 	%f1440, %f1414;
	mov.f32 	%f1441, %f1415;
	mov.f32 	%f1442, %f1416;
	mov.u32 	%r1328, %r1303;
	mov.u32 	%r1329, %r1304;
	mov.u32 	%r1330, %r1305;
	mov.u32 	%r1331, %r1306;
	mov.u32 	%r1332, %r1307;
	mov.u32 	%r1333, %r1308;
	mov.u32 	%r1334, %r1309;
	mov.u32 	%r1335, %r1310;
	mov.u32 	%r1336, %r1311;
	mov.u32 	%r1337, %r1312;
	mov.u32 	%r1338, %r1313;
	mov.u32 	%r1339, %r1314;
	mov.u32 	%r1340, %r1315;
	mov.u32 	%r1341, %r1316;
	mov.u32 	%r1342, %r1317;
	mov.u32 	%r1343, %r1318;
	mov.u32 	%r1344, %r1319;
	mov.u32 	%r1345, %r1320;
	mov.u32 	%r1346, %r1321;
	mov.u32 	%r1347, %r1322;
	mov.u32 	%r1348, %r1323;
	mov.u32 	%r1349, %r1505;
	mov.u32 	%r1350, %r1324;
	mov.u32 	%r1351, %r1325;
	mov.u32 	%r1352, %r1326;
	@%p343 bra 	$L__BB10_377;
	setp.leu.f32 	%p344, %f1415, %f1595;
	mov.f32 	%f1418, %f1393;
	mov.f32 	%f1419, %f1394;
	mov.f32 	%f1420, %f1395;
	mov.f32 	%f1421, %f1396;
	mov.f32 	%f1422, %f1397;
	mov.f32 	%f1423, %f1398;
	mov.f32 	%f1424, %f1399;
	mov.f32 	%f1425, %f1400;
	mov.f32 	%f1426, %f1401;
	mov.f32 	%f1427, %f1402;
	mov.f32 	%f1428, %f1403;
	mov.f32 	%f1429, %f1404;
	mov.f32 	%f1430, %f1405;
	mov.f32 	%f1431, %f1406;
	mov.f32 	%f1432, %f1407;
	mov.f32 	%f1433, %f1408;
	mov.f32 	%f1434, %f1409;
	mov.f32 	%f1435, %f1410;
	mov.f32 	%f1436, %f1411;
	mov.f32 	%f1437, %f1412;
	mov.f32 	%f1438, %f1413;
	mov.f32 	%f1439, %f1414;
	mov.f32 	%f1440, %f1595;
	mov.f32 	%f1441, %f1415;
	mov.f32 	%f1442, %f1416;
	mov.u32 	%r1328, %r1303;
	mov.u32 	%r1329, %r1304;
	mov.u32 	%r1330, %r1305;
	mov.u32 	%r1331, %r1306;
	mov.u32 	%r1332, %r1307;
	mov.u32 	%r1333, %r1308;
	mov.u32 	%r1334, %r1309;
	mov.u32 	%r1335, %r1310;
	mov.u32 	%r1336, %r1311;
	mov.u32 	%r1337, %r1312;
	mov.u32 	%r1338, %r1313;
	mov.u32 	%r1339, %r1314;
	mov.u32 	%r1340, %r1315;
	mov.u32 	%r1341, %r1316;
	mov.u32 	%r1342, %r1317;
	mov.u32 	%r1343, %r1318;
	mov.u32 	%r1344, %r1319;
	mov.u32 	%r1345, %r1320;
	mov.u32 	%r1346, %r1321;
	mov.u32 	%r1347, %r1322;
	mov.u32 	%r1348, %r1323;
	mov.u32 	%r1349, %r1324;
	mov.u32 	%r1350, %r1505;
	mov.u32 	%r1351, %r1325;
	mov.u32 	%r1352, %r1326;
	@%p344 bra 	$L__BB10_377;
	setp.leu.f32 	%p345, %f1416, %f1595;
	mov.f32 	%f1418, %f1393;
	mov.f32 	%f1419, %f1394;
	mov.f32 	%f1420, %f1395;
	mov.f32 	%f1421, %f1396;
	mov.f32 	%f1422, %f1397;
	mov.f32 	%f1423, %f1398;
	mov.f32 	%f1424, %f1399;
	mov.f32 	%f1425, %f1400;
	mov.f32 	%f1426, %f1401;
	mov.f32 	%f1427, %f1402;
	mov.f32 	%f1428, %f1403;
	mov.f32 	%f1429, %f1404;
	mov.f32 	%f1430, %f1405;
	mov.f32 	%f1431, %f1406;
	mov.f32 	%f1432, %f1407;
	mov.f32 	%f1433, %f1408;
	mov.f32 	%f1434, %f1409;
	mov.f32 	%f1435, %f1410;
	mov.f32 	%f1436, %f1411;
	mov.f32 	%f1437, %f1412;
	mov.f32 	%f1438, %f1413;
	mov.f32 	%f1439, %f1414;
	mov.f32 	%f1440, %f1415;
	mov.f32 	%f1441, %f1595;
	mov.f32 	%f1442, %f1416;
	mov.u32 	%r1328, %r1303;
	mov.u32 	%r1329, %r1304;
	mov.u32 	%r1330, %r1305;
	mov.u32 	%r1331, %r1306;
	mov.u32 	%r1332, %r1307;
	mov.u32 	%r1333, %r1308;
	mov.u32 	%r1334, %r1309;
	mov.u32 	%r1335, %r1310;
	mov.u32 	%r1336, %r1311;
	mov.u32 	%r1337, %r1312;
	mov.u32 	%r1338, %r1313;
	mov.u32 	%r1339, %r1314;
	mov.u32 	%r1340, %r1315;
	mov.u32 	%r1341, %r1316;
	mov.u32 	%r1342, %r1317;
	mov.u32 	%r1343, %r1318;
	mov.u32 	%r1344, %r1319;
	mov.u32 	%r1345, %r1320;
	mov.u32 	%r1346, %r1321;
	mov.u32 	%r1347, %r1322;
	mov.u32 	%r1348, %r1323;
	mov.u32 	%r1349, %r1324;
	mov.u32 	%r1350, %r1325;
	mov.u32 	%r1351, %r1505;
	mov.u32 	%r1352, %r1326;
	@%p345 bra 	$L__BB10_377;
	setp.leu.f32 	%p346, %f1620, %f1595;
	mov.f32 	%f1418, %f1393;
	mov.f32 	%f1419, %f1394;
	mov.f32 	%f1420, %f1395;
	mov.f32 	%f1421, %f1396;
	mov.f32 	%f1422, %f1397;
	mov.f32 	%f1423, %f1398;
	mov.f32 	%f1424, %f1399;
	mov.f32 	%f1425, %f1400;
	mov.f32 	%f1426, %f1401;
	mov.f32 	%f1427, %f1402;
	mov.f32 	%f1428, %f1403;
	mov.f32 	%f1429, %f1404;
	mov.f32 	%f1430, %f1405;
	mov.f32 	%f1431, %f1406;
	mov.f32 	%f1432, %f1407;
	mov.f32 	%f1433, %f1408;
	mov.f32 	%f1434, %f1409;
	mov.f32 	%f1435, %f1410;
	mov.f32 	%f1436, %f1411;
	mov.f32 	%f1437, %f1412;
	mov.f32 	%f1438, %f1413;
	mov.f32 	%f1439, %f1414;
	mov.f32 	%f1440, %f1415;
	mov.f32 	%f1441, %f1416;
	mov.f32 	%f1442, %f1595;
	mov.u32 	%r1328, %r1303;
	mov.u32 	%r1329, %r1304;
	mov.u32 	%r1330, %r1305;
	mov.u32 	%r1331, %r1306;
	mov.u32 	%r1332, %r1307;
	mov.u32 	%r1333, %r1308;
	mov.u32 	%r1334, %r1309;
	mov.u32 	%r1335, %r1310;
	mov.u32 	%r1336, %r1311;
	mov.u32 	%r1337, %r1312;
	mov.u32 	%r1338, %r1313;
	mov.u32 	%r1339, %r1314;
	mov.u32 	%r1340, %r1315;
	mov.u32 	%r1341, %r1316;
	mov.u32 	%r1342, %r1317;
	mov.u32 	%r1343, %r1318;
	mov.u32 	%r1344, %r1319;
	mov.u32 	%r1345, %r1320;
	mov.u32 	%r1346, %r1321;
	mov.u32 	%r1347, %r1322;
	mov.u32 	%r1348, %r1323;
	mov.u32 	%r1349, %r1324;
	mov.u32 	%r1350, %r1325;
	mov.u32 	%r1351, %r1326;
	mov.u32 	%r1352, %r1505;
	@%p346 bra 	$L__BB10_377;
	mov.f32 	%f1418, %f1393;
	mov.f32 	%f1419, %f1394;
	mov.f32 	%f1420, %f1395;
	mov.f32 	%f1421, %f1396;
	mov.f32 	%f1422, %f1397;
	mov.f32 	%f1423, %f1398;
	mov.f32 	%f1424, %f1399;
	mov.f32 	%f1425, %f1400;
	mov.f32 	%f1426, %f1401;
	mov.f32 	%f1427, %f1402;
	mov.f32 	%f1428, %f1403;
	mov.f32 	%f1429, %f1404;
	mov.f32 	%f1430, %f1405;
	mov.f32 	%f1431, %f1406;
	mov.f32 	%f1432, %f1407;
	mov.f32 	%f1433, %f1408;
	mov.f32 	%f1434, %f1409;
	mov.f32 	%f1435, %f1410;
	mov.f32 	%f1436, %f1411;
	mov.f32 	%f1437, %f1412;
	mov.f32 	%f1438, %f1413;
	mov.f32 	%f1439, %f1414;
	mov.f32 	%f1440, %f1415;
	mov.f32 	%f1441, %f1416;
	mov.f32 	%f1442, %f1620;
	mov.f32 	%f1620, %f1595;
	mov.u32 	%r1328, %r1303;
	mov.u32 	%r1329, %r1304;
	mov.u32 	%r1330, %r1305;
	mov.u32 	%r1331, %r1306;
	mov.u32 	%r1332, %r1307;
	mov.u32 	%r1333, %r1308;
	mov.u32 	%r1334, %r1309;
	mov.u32 	%r1335, %r1310;
	mov.u32 	%r1336, %r1311;
	mov.u32 	%r1337, %r1312;
	mov.u32 	%r1338, %r1313;
	mov.u32 	%r1339, %r1314;
	mov.u32 	%r1340, %r1315;
	mov.u32 	%r1341, %r1316;
	mov.u32 	%r1342, %r1317;
	mov.u32 	%r1343, %r1318;
	mov.u32 	%r1344, %r1319;
	mov.u32 	%r1345, %r1320;
	mov.u32 	%r1346, %r1321;
	mov.u32 	%r1347, %r1322;
	mov.u32 	%r1348, %r1323;
	mov.u32 	%r1349, %r1324;
	mov.u32 	%r1350, %r1325;
	mov.u32 	%r1351, %r1326;
	mov.u32 	%r1352, %r1530;
	mov.u32 	%r1530, %r1505;
$L__BB10_377:
	setp.leu.f32 	%p347, %f1418, %f1594;
	mov.f32 	%f1444, %f1594;
	mov.f32 	%f1445, %f1418;
	mov.f32 	%f1446, %f1419;
	mov.f32 	%f1447, %f1420;
	mov.f32 	%f1448, %f1421;
	mov.f32 	%f1449, %f1422;
	mov.f32 	%f1450, %f1423;
	mov.f32 	%f1451, %f1424;
	mov.f32 	%f1452, %f1425;
	mov.f32 	%f1453, %f1426;
	mov.f32 	%f1454, %f1427;
	mov.f32 	%f1455, %f1428;
	mov.f32 	%f1456, %f1429;
	mov.f32 	%f1457, %f1430;
	mov.f32 	%f1458, %f1431;
	mov.f32 	%f1459, %f1432;
	mov.f32 	%f1460, %f1433;
	mov.f32 	%f1461, %f1434;
	mov.f32 	%f1462, %f1435;
	mov.f32 	%f1463, %f1436;
	mov.f32 	%f1464, %f1437;
	mov.f32 	%f1465, %f1438;
	mov.f32 	%f1466, %f1439;
	mov.f32 	%f1467, %f1440;
	mov.f32 	%f1468, %f1441;
	mov.f32 	%f1469, %f1442;
	mov.u32 	%r1354, %r1504;
	mov.u32 	%r1355, %r1328;
	mov.u32 	%r1356, %r1329;
	mov.u32 	%r1357, %r1330;
	mov.u32 	%r1358, %r1331;
	mov.u32 	%r1359, %r1332;
	mov.u32 	%r1360, %r1333;
	mov.u32 	%r1361, %r1334;
	mov.u32 	%r1362, %r1335;
	mov.u32 	%r1363, %r1336;
	mov.u32 	%r1364, %r1337;
	mov.u32 	%r1365, %r1338;
	mov.u32 	%r1366, %r1339;
	mov.u32 	%r1367, %r1340;
	mov.u32 	%r1368, %r1341;
	mov.u32 	%r1369, %r1342;
	mov.u32 	%r1370, %r1343;
	mov.u32 	%r1371, %r1344;
	mov.u32 	%r1372, %r1345;
	mov.u32 	%r1373, %r1346;
	mov.u32 	%r1374, %r1347;
	mov.u32 	%r1375, %r1348;
	mov.u32 	%r1376, %r1349;
	mov.u32 	%r1377, %r1350;
	mov.u32 	%r1378, %r1351;
	mov.u32 	%r1379, %r1352;
	@%p347 bra 	$L__BB10_404;
	setp.leu.f32 	%p348, %f1419, %f1594;
	mov.f32 	%f1444, %f1418;
	mov.f32 	%f1445, %f1594;
	mov.f32 	%f1446, %f1419;
	mov.f32 	%f1447, %f1420;
	mov.f32 	%f1448, %f1421;
	mov.f32 	%f1449, %f1422;
	mov.f32 	%f1450, %f1423;
	mov.f32 	%f1451, %f1424;
	mov.f32 	%f1452, %f1425;
	mov.f32 	%f1453, %f1426;
	mov.f32 	%f1454, %f1427;
	mov.f32 	%f1455, %f1428;
	mov.f32 	%f1456, %f1429;
	mov.f32 	%f1457, %f1430;
	mov.f32 	%f1458, %f1431;
	mov.f32 	%f1459, %f1432;
	mov.f32 	%f1460, %f1433;
	mov.f32 	%f1461, %f1434;
	mov.f32 	%f1462, %f1435;
	mov.f32 	%f1463, %f1436;
	mov.f32 	%f1464, %f1437;
	mov.f32 	%f1465, %f1438;
	mov.f32 	%f1466, %f1439;
	mov.f32 	%f1467, %f1440;
	mov.f32 	%f1468, %f1441;
	mov.f32 	%f1469, %f1442;
	mov.u32 	%r1354, %r1328;
	mov.u32 	%r1355, %r1504;
	mov.u32 	%r1356, %r1329;
	mov.u32 	%r1357, %r1330;
	mov.u32 	%r1358, %r1331;
	mov.u32 	%r1359, %r1332;
	mov.u32 	%r1360, %r1333;
	mov.u32 	%r1361, %r1334;
	mov.u32 	%r1362, %r1335;
	mov.u32 	%r1363, %r1336;
	mov.u32 	%r1364, %r1337;
	mov.u32 	%r1365, %r1338;
	mov.u32 	%r1366, %r1339;
	mov.u32 	%r1367, %r1340;
	mov.u32 	%r1368, %r1341;
	mov.u32 	%r1369, %r1342;
	mov.u32 	%r1370, %r1343;
	mov.u32 	%r1371, %r1344;
	mov.u32 	%r1372, %r1345;
	mov.u32 	%r1373, %r1346;
	mov.u32 	%r1374, %r1347;
	mov.u32 	%r1375, %r1348;
	mov.u32 	%r1376, %r1349;
	mov.u32 	%r1377, %r1350;
	mov.u32 	%r1378, %r1351;
	mov.u32 	%r1379, %r1352;
	@%p348 bra 	$L__BB10_404;
	setp.leu.f32 	%p349, %f1420, %f1594;
	mov.f32 	%f1444, %f1418;
	mov.f32 	%f1445, %f1419;
	mov.f32 	%f1446, %f1594;
	mov.f32 	%f1447, %f1420;
	mov.f32 	%f1448, %f1421;
	mov.f32 	%f1449, %f1422;
	mov.f32 	%f1450, %f1423;
	mov.f32 	%f1451, %f1424;
	mov.f32 	%f1452, %f1425;
	mov.f32 	%f1453, %f1426;
	mov.f32 	%f1454, %f1427;
	mov.f32 	%f1455, %f1428;
	mov.f32 	%f1456, %f1429;
	mov.f32 	%f1457, %f1430;
	mov.f32 	%f1458, %f1431;
	mov.f32 	%f1459, %f1432;
	mov.f32 	%f1460, %f1433;
	mov.f32 	%f1461, %f1434;
	mov.f32 	%f1462, %f1435;
	mov.f32 	%f1463, %f1436;
	mov.f32 	%f1464, %f1437;
	mov.f32 	%f1465, %f1438;
	mov.f32 	%f1466, %f1439;
	mov.f32 	%f1467, %f1440;
	mov.f32 	%f1468, %f1441;
	mov.f32 	%f1469, %f1442;
	mov.u32 	%r1354, %r1328;
	mov.u32 	%r1355, %r1329;
	mov.u32 	%r1356, %r1504;
	mov.u32 	%r1357, %r1330;
	mov.u32 	%r1358, %r1331;
	mov.u32 	%r1359, %r1332;
	mov.u32 	%r1360, %r1333;
	mov.u32 	%r1361, %r1334;
	mov.u32 	%r1362, %r1335;
	mov.u32 	%r1363, %r1336;
	mov.u32 	%r1364, %r1337;
	mov.u32 	%r1365, %r1338;
	mov.u32 	%r1366, %r1339;
	mov.u32 	%r1367, %r1340;
	mov.u32 	%r1368, %r1341;
	mov.u32 	%r1369, %r1342;
	mov.u32 	%r1370, %r1343;
	mov.u32 	%r1371, %r1344;
	mov.u32 	%r1372, %r1345;
	mov.u32 	%r1373, %r1346;
	mov.u32 	%r1374, %r1347;
	mov.u32 	%r1375, %r1348;
	mov.u32 	%r1376, %r1349;
	mov.u32 	%r1377, %r1350;
	mov.u32 	%r1378, %r1351;
	mov.u32 	%r1379, %r1352;
	@%p349 bra 	$L__BB10_404;
	setp.leu.f32 	%p350, %f1421, %f1594;
	mov.f32 	%f1444, %f1418;
	mov.f32 	%f1445, %f1419;
	mov.f32 	%f1446, %f1420;
	mov.f32 	%f1447, %f1594;
	mov.f32 	%f1448, %f1421;
	mov.f32 	%f1449, %f1422;
	mov.f32 	%f1450, %f1423;
	mov.f32 	%f1451, %f1424;
	mov.f32 	%f1452, %f1425;
	mov.f32 	%f1453, %f1426;
	mov.f32 	%f1454, %f1427;
	mov.f32 	%f1455, %f1428;
	mov.f32 	%f1456, %f1429;
	mov.f32 	%f1457, %f1430;
	mov.f32 	%f1458, %f1431;
	mov.f32 	%f1459, %f1432;
	mov.f32 	%f1460, %f1433;
	mov.f32 	%f1461, %f1434;
	mov.f32 	%f1462, %f1435;
	mov.f32 	%f1463, %f1436;
	mov.f32 	%f1464, %f1437;
	mov.f32 	%f1465, %f1438;
	mov.f32 	%f1466, %f1439;
	mov.f32 	%f1467, %f1440;
	mov.f32 	%f1468, %f1441;
	mov.f32 	%f1469, %f1442;
	mov.u32 	%r1354, %r1328;
	mov.u32 	%r1355, %r1329;
	mov.u32 	%r1356, %r1330;
	mov.u32 	%r1357, %r1504;
	mov.u32 	%r1358, %r1331;
	mov.u32 	%r1359, %r1332;
	mov.u32 	%r1360, %r1333;
	mov.u32 	%r1361, %r1334;
	mov.u32 	%r1362, %r1335;
	mov.u32 	%r1363, %r1336;
	mov.u32 	%r1364, %r1337;
	mov.u32 	%r1365, %r1338;
	mov.u32 	%r1366, %r1339;
	mov.u32 	%r1367, %r1340;
	mov.u32 	%r1368, %r1341;
	mov.u32 	%r1369, %r1342;
	mov.u32 	%r1370, %r1343;
	mov.u32 	%r1371, %r1344;
	mov.u32 	%r1372, %r1345;
	mov.u32 	%r1373, %r1346;
	mov.u32 	%r1374, %r1347;
	mov.u32 	%r1375, %r1348;
	mov.u32 	%r1376, %r1349;
	mov.u32 	%r1377, %r1350;
	mov.u32 	%r1378, %r1351;
	mov.u32 	%r1379, %r1352;
	@%p350 bra 	$L__BB10_404;
	setp.leu.f32 	%p351, %f1422, %f1594;
	mov.f32 	%f1444, %f1418;
	mov.f32 	%f1445, %f1419;
	mov.f32 	%f1446, %f1420;
	mov.f32 	%f1447, %f1421;
	mov.f32 	%f1448, %f1594;
	mov.f32 	%f1449, %f1422;
	mov.f32 	%f1450, %f1423;
	mov.f32 	%f1451, %f1424;
	mov.f32 	%f1452, %f1425;
	mov.f32 	%f1453, %f1426;
	mov.f32 	%f1454, %f1427;
	mov.f32 	%f1455, %f1428;
	mov.f32 	%f1456, %f1429;
	mov.f32 	%f1457, %f1430;
	mov.f32 	%f1458, %f1431;
	mov.f32 	%f1459, %f1432;
	mov.f32 	%f1460, %f1433;
	mov.f32 	%f1461, %f1434;
	mov.f32 	%f1462, %f1435;
	mov.f32 	%f1463, %f1436;
	mov.f32 	%f1464, %f1437;
	mov.f32 	%f1465, %f1438;
	mov.f32 	%f1466, %f1439;
	mov.f32 	%f1467, %f1440;
	mov.f32 	%f1468, %f1441;
	mov.f32 	%f1469, %f1442;
	mov.u32 	%r1354, %r1328;
	mov.u32 	%r1355, %r1329;
	mov.u32 	%r1356, %r1330;
	mov.u32 	%r1357, %r1331;
	mov.u32 	%r1358, %r1504;
	mov.u32 	%r1359, %r1332;
	mov.u32 	%r1360, %r1333;
	mov.u32 	%r1361, %r1334;
	mov.u32 	%r1362, %r1335;
	mov.u32 	%r1363, %r1336;
	mov.u32 	%r1364, %r1337;
	mov.u32 	%r1365, %r1338;
	mov.u32 	%r1366, %r1339;
	mov.u32 	%r1367, %r1340;
	mov.u32 	%r1368, %r1341;
	mov.u32 	%r1369, %r1342;
	mov.u32 	%r1370, %r1343;
	mov.u32 	%r1371, %r1344;
	mov.u32 	%r1372, %r1345;
	mov.u32 	%r1373, %r1346;
	mov.u32 	%r1374, %r1347;
	mov.u32 	%r1375, %r1348;
	mov.u32 	%r1376, %r1349;
	mov.u32 	%r1377, %r1350;
	mov.u32 	%r1378, %r1351;
	mov.u32 	%r1379, %r1352;
	@%p351 bra 	$L__BB10_404;
	setp.leu.f32 	%p352, %f1423, %f1594;
	mov.f32 	%f1444, %f1418;
	mov.f32 	%f1445, %f1419;
	mov.f32 	%f1446, %f1420;
	mov.f32 	%f1447, %f1421;
	mov.f32 	%f1448, %f1422;
	mov.f32 	%f1449, %f1594;
	mov.f32 	%f1450, %f1423;
	mov.f32 	%f1451, %f1424;
	mov.f32 	%f1452, %f1425;
	mov.f32 	%f1453, %f1426;
	mov.f32 	%f1454, %f1427;
	mov.f32 	%f1455, %f1428;
	mov.f32 	%f1456, %f1429;
	mov.f32 	%f1457, %f1430;
	mov.f32 	%f1458, %f1431;
	mov.f32 	%f1459, %f1432;
	mov.f32 	%f1460, %f1433;
	mov.f32 	%f1461, %f1434;
	mov.f32 	%f1462, %f1435;
	mov.f32 	%f1463, %f1436;
	mov.f32 	%f1464, %f1437;
	mov.f32 	%f1465, %f1438;
	mov.f32 	%f1466, %f1439;
	mov.f32 	%f1467, %f1440;
	mov.f32 	%f1468, %f1441;
	mov.f32 	%f1469, %f1442;
	mov.u32 	%r1354, %r1328;
	mov.u32 	%r1355, %r1329;
	mov.u32 	%r1356, %r1330;
	mov.u32 	%r1357, %r1331;
	mov.u32 	%r1358, %r1332;
	mov.u32 	%r1359, %r1504;
	mov.u32 	%r1360, %r1333;
	mov.u32 	%r1361, %r1334;
	mov.u32 	%r1362, %r1335;
	mov.u32 	%r1363, %r1336;
	mov.u32 	%r1364, %r1337;
	mov.u32 	%r1365, %r1338;
	mov.u32 	%r1366, %r1339;
	mov.u32 	%r1367, %r1340;
	mov.u32 	%r1368, %r1341;
	mov.u32 	%r1369, %r1342;
	mov.u32 	%r1370, %r1343;
	mov.u32 	%r1371, %r1344;
	mov.u32 	%r1372, %r1345;
	mov.u32 	%r1373, %r1346;
	mov.u32 	%r1374, %r1347;
	mov.u32 	%r1375, %r1348;
	mov.u32 	%r1376, %r1349;
	mov.u32 	%r1377, %r1350;
	mov.u32 	%r1378, %r1351;
	mov.u32 	%r1379, %r1352;
	@%p352 bra 	$L__BB10_404;
	setp.leu.f32 	%p353, %f1424, %f1594;
	mov.f32 	%f1444, %f1418;
	mov.f32 	%f1445, %f1419;
	mov.f32 	%f1446, %f1420;
	mov.f32 	%f1447, %f1421;
	mov.f32 	%f1448, %f1422;
	mov.f32 	%f1449, %f1423;
	mov.f32 	%f1450, %f1594;
	mov.f32 	%f1451, %f1424;
	mov.f32 	%f1452, %f1425;
	mov.f32 	%f1453, %f1426;
	mov.f32 	%f1454, %f1427;
	mov.f32 	%f1455, %f1428;
	mov.f32 	%f1456, %f1429;
	mov.f32 	%f1457, %f1430;
	mov.f32 	%f1458, %f1431;
	mov.f32 	%f1459, %f1432;
	mov.f32 	%f1460, %f1433;
	mov.f32 	%f1461, %f1434;
	mov.f32 	%f1462, %f1435;
	mov.f32 	%f1463, %f1436;
	mov.f32 	%f1464, %f1437;
	mov.f32 	%f1465, %f1438;
	mov.f32 	%f1466, %f1439;
	mov.f32 	%f1467, %f1440;
	mov.f32 	%f1468, %f1441;
	mov.f32 	%f1469, %f1442;
	mov.u32 	%r1354, %r1328;
	mov.u32 	%r1355, %r1329;
	mov.u32 	%r1356, %r1330;
	mov.u32 	%r1357, %r1331;
	mov.u32 	%r1358, %r1332;
	mov.u32 	%r1359, %r1333;
	mov.u32 	%r1360, %r1504;
	mov.u32 	%r1361, %r1334;
	mov.u32 	%r1362, %r1335;
	mov.u32 	%r1363, %r1336;
	mov.u32 	%r1364, %r1337;
	mov.u32 	%r1365, %r1338;
	mov.u32 	%r1366, %r1339;
	mov.u32 	%r1367, %r1340;
	mov.u32 	%r1368, %r1341;
	mov.u32 	%r1369, %r1342;
	mov.u32 	%r1370, %r1343;
	mov.u32 	%r1371, %r1344;
	mov.u32 	%r1372, %r1345;
	mov.u32 	%r1373, %r1346;
	mov.u32 	%r1374, %r1347;
	mov.u32 	%r1375, %r1348;
	mov.u32 	%r1376, %r1349;
	mov.u32 	%r1377, %r1350;
	mov.u32 	%r1378, %r1351;
	mov.u32 	%r1379, %r1352;
	@%p353 bra 	$L__BB10_404;
	setp.leu.f32 	%p354, %f1425, %f1594;
	mov.f32 	%f1444, %f1418;
	mov.f32 	%f1445, %f1419;
	mov.f32 	%f1446, %f1420;
	mov.f32 	%f1447, %f1421;
	mov.f32 	%f1448, %f1422;
	mov.f32 	%f1449, %f1423;
	mov.f32 	%f1450, %f1424;
	mov.f32 	%f1451, %f1594;
	mov.f32 	%f1452, %f1425;
	mov.f32 	%f1453, %f1426;
	mov.f32 	%f1454, %f1427;
	mov.f32 	%f1455, %f1428;
	mov.f32 	%f1456, %f1429;
	mov.f32 	%f1457, %f1430;
	mov.f32 	%f1458, %f1431;
	mov.f32 	%f1459, %f1432;
	mov.f32 	%f1460, %f1433;
	mov.f32 	%f1461, %f1434;
	mov.f32 	%f1462, %f1435;
	mov.f32 	%f1463, %f1436;
	mov.f32 	%f1464, %f1437;
	mov.f32 	%f1465, %f1438;
	mov.f32 	%f1466, %f1439;
	mov.f32 	%f1467, %f1440;
	mov.f32 	%f1468, %f1441;
	mov.f32 	%f1469, %f1442;
	mov.u32 	%r1354, %r1328;
	mov.u32 	%r1355, %r1329;
	mov.u32 	%r1356, %r1330;
	mov.u32 	%r1357, %r1331;
	mov.u32 	%r1358, %r1332;
	mov.u32 	%r1359, %r1333;
	mov.u32 	%r1360, %r1334;
	mov.u32 	%r1361, %r1504;
	mov.u32 	%r1362, %r1335;
	mov.u32 	%r1363, %r1336;
	mov.u32 	%r1364, %r1337;
	mov.u32 	%r1365, %r1338;
	mov.u32 	%r1366, %r1339;
	mov.u32 	%r1367, %r1340;
	mov.u32 	%r1368, %r1341;
	mov.u32 	%r1369, %r1342;
	mov.u32 	%r1370, %r1343;
	mov.u32 	%r1371, %r1344;
	mov.u32 	%r1372, %r1345;
	mov.u32 	%r1373, %r1346;
	mov.u32 	%r1374, %r1347;
	mov.u32 	%r1375, %r1348;
	mov.u32 	%r1376, %r1349;
	mov.u32 	%r1377, %r1350;
	mov.u32 	%r1378, %r1351;
	mov.u32 	%r1379, %r1352;
	@%p354 bra 	$L__BB10_404;
	setp.leu.f32 	%p355, %f1426, %f1594;
	mov.f32 	%f1444, %f1418;
	mov.f32 	%f1445, %f1419;
	mov.f32 	%f1446, %f1420;
	mov.f32 	%f1447, %f1421;
	mov.f32 	%f1448, %f1422;
	mov.f32 	%f1449, %f1423;
	mov.f32 	%f1450, %f1424;
	mov.f32 	%f1451, %f1425;
	mov.f32 	%f1452, %f1594;
	mov.f32 	%f1453, %f1426;
	mov.f32 	%f1454, %f1427;
	mov.f32 	%f1455, %f1428;
	mov.f32 	%f1456, %f1429;
	mov.f32 	%f1457, %f1430;
	mov.f32 	%f1458, %f1431;
	mov.f32 	%f1459, %f1432;
	mov.f32 	%f1460, %f1433;
	mov.f32 	%f1461, %f1434;
	mov.f32 	%f1462, %f1435;
	mov.f32 	%f1463, %f1436;
	mov.f32 	%f1464, %f1437;
	mov.f32 	%f1465, %f1438;
	mov.f32 	%f1466, %f1439;
	mov.f32 	%f1467, %f1440;
	mov.f32 	%f1468, %f1441;
	mov.f32 	%f1469, %f1442;
	mov.u32 	%r1354, %r1328;
	mov.u32 	%r1355, %r1329;
	mov.u32 	%r1356, %r1330;
	mov.u32 	%r1357, %r1331;
	mov.u32 	%r1358, %r1332;
	mov.u32 	%r1359, %r1333;
	mov.u32 	%r1360, %r1334;
	mov.u32 	%r1361, %r1335;
	mov.u32 	%r1362, %r1504;
	mov.u32 	%r1363, %r1336;
	mov.u32 	%r1364, %r1337;
	mov.u32 	%r1365, %r1338;
	mov.u32 	%r1366, %r1339;
	mov.u32 	%r1367, %r1340;
	mov.u32 	%r1368, %r1341;
	mov.u32 	%r1369, %r1342;
	mov.u32 	%r1370, %r1343;
	mov.u32 	%r1371, %r1344;
	mov.u32 	%r1372, %r1345;
	mov.u32 	%r1373, %r1346;
	mov.u32 	%r1374, %r1347;
	mov.u32 	%r1375, %r1348;
	mov.u32 	%r1376, %r1349;
	mov.u32 	%r1377, %r1350;
	mov.u32 	%r1378, %r1351;
	mov.u32 	%r1379, %r1352;
	@%p355 bra 	$L__BB10_404;
	setp.leu.f32 	%p356, %f1427, %f1594;
	mov.f32 	%f1444, %f1418;
	mov.f32 	%f1445, %f1419;
	mov.f32 	%f1446, %f1420;
	mov.f32 	%f1447, %f1421;
	mov.f32 	%f1448, %f1422;
	mov.f32 	%f1449, %f1423;
	mov.f32 	%f1450, %f1424;
	mov.f32 	%f1451, %f1425;
	mov.f32 	%f1452, %f1426;
	mov.f32 	%f1453, %f1594;
	mov.f32 	%f1454, %f1427;
	mov.f32 	%f1455, %f1428;
	mov.f32 	%f1456, %f1429;
	mov.f32 	%f1457, %f1430;
	mov.f32 	%f1458, %f1431;
	mov.f32 	%f1459, %f1432;
	mov.f32 	%f1460, %f1433;
	mov.f32 	%f1461, %f1434;
	mov.f32 	%f1462, %f1435;
	mov.f32 	%f1463, %f1436;
	mov.f32 	%f1464, %f1437;
	mov.f32 	%f1465, %f1438;
	mov.f32 	%f1466, %f1439;
	mov.f32 	%f1467, %f1440;
	mov.f32 	%f1468, %f1441;
	mov.f32 	%f1469, %f1442;
	mov.u32 	%r1354, %r1328;
	mov.u32 	%r1355, %r1329;
	mov.u32 	%r1356, %r1330;
	mov.u32 	%r1357, %r1331;
	mov.u32 	%r1358, %r1332;
	mov.u32 	%r1359, %r1333;
	mov.u32 	%r1360, %r1334;
	mov.u32 	%r1361, %r1335;
	mov.u32 	%r1362, %r1336;
	mov.u32 	%r1363, %r1504;
	mov.u32 	%r1364, %r1337;
	mov.u32 	%r1365, %r1338;
	mov.u32 	%r1366, %r1339;
	mov.u32 	%r1367, %r1340;
	mov.u32 	%r1368, %r1341;
	mov.u32 	%r1369, %r1342;
	mov.u32 	%r1370, %r1343;
	mov.u32 	%r1371, %r1344;
	mov.u32 	%r1372, %r1345;
	mov.u32 	%r1373, %r1346;
	mov.u32 	%r1374, %r1347;
	mov.u32 	%r1375, %r1348;
	mov.u32 	%r1376, %r1349;
	mov.u32 	%r1377, %r1350;
	mov.u32 	%r1378, %r1351;
	mov.u32 	%r1379, %r1352;
	@%p356 bra 	$L__BB10_404;
	setp.leu.f32 	%p357, %f1428, %f1594;
	mov.f32 	%f1444, %f1418;
	mov.f32 	%f1445, %f1419;
	mov.f32 	%f1446, %f1420;
	mov.f32 	%f1447, %f1421;
	mov.f32 	%f1448, %f1422;
	mov.f32 	%f1449, %f1423;
	mov.f32 	%f1450, %f1424;
	mov.f32 	%f1451, %f1425;
	mov.f32 	%f1452, %f1426;
	mov.f32 	%f1453, %f1427;
	mov.f32 	%f1454, %f1594;
	mov.f32 	%f1455, %f1428;
	mov.f32 	%f1456, %f1429;
	mov.f32 	%f1457, %f1430;
	mov.f32 	%f1458, %f1431;
	mov.f32 	%f1459, %f1432;
	mov.f32 	%f1460, %f1433;
	mov.f32 	%f1461, %f1434;
	mov.f32 	%f1462, %f1435;
	mov.f32 	%f1463, %f1436;
	mov.f32 	%f1464, %f1437;
	mov.f32 	%f1465, %f1438;
	mov.f32 	%f1466, %f1439;
	mov.f32 	%f1467, %f1440;
	mov.f32 	%f1468, %f1441;
	mov.f32 	%f1469, %f1442;
	mov.u32 	%r1354, %r1328;
	mov.u32 	%r1355, %r1329;
	mov.u32 	%r1356, %r1330;
	mov.u32 	%r1357, %r1331;
	mov.u32 	%r1358, %r1332;
	mov.u32 	%r1359, %r1333;
	mov.u32 	%r1360, %r1334;
	mov.u32 	%r1361, %r1335;
	mov.u32 	%r1362, %r1336;
	mov.u32 	%r1363, %r1337;
	mov.u32 	%r1364, %r1504;
	mov.u32 	%r1365, %r1338;
	mov.u32 	%r1366, %r1339;
	mov.u32 	%r1367, %r1340;
	mov.u32 	%r1368, %r1341;
	mov.u32 	%r1369, %r1342;
	mov.u32 	%r1370, %r1343;
	mov.u32 	%r1371, %r1344;
	mov.u32 	%r1372, %r1345;
	mov.u32 	%r1373, %r1346;
	mov.u32 	%r1374, %r1347;
	mov.u32 	%r1375, %r1348;
	mov.u32 	%r1376, %r1349;
	mov.u32 	%r1377, %r1350;
	mov.u32 	%r1378, %r1351;
	mov.u32 	%r1379, %r1352;
	@%p357 bra 	$L__BB10_404;
	setp.leu.f32 	%p358, %f1429, %f1594;
	mov.f32 	%f1444, %f1418;
	mov.f32 	%f1445, %f1419;
	mov.f32 	%f1446, %f1420;
	mov.f32 	%f1447, %f1421;
	mov.f32 	%f1448, %f1422;
	mov.f32 	%f1449, %f1423;
	mov.f32 	%f1450, %f1424;
	mov.f32 	%f1451, %f1425;
	mov.f32 	%f1452, %f1426;
	mov.f32 	%f1453, %f1427;
	mov.f32 	%f1454, %f1428;
	mov.f32 	%f1455, %f1594;
	mov.f32 	%f1456, %f1429;
	mov.f32 	%f1457, %f1430;
	mov.f32 	%f1458, %f1431;
	mov.f32 	%f1459, %f1432;
	mov.f32 	%f1460, %f1433;
	mov.f32 	%f1461, %f1434;
	mov.f32 	%f1462, %f1435;
	mov.f32 	%f1463, %f1436;
	mov.f32 	%f1464, %f1437;
	mov.f32 	%f1465, %f1438;
	mov.f32 	%f1466, %f1439;
	mov.f32 	%f1467, %f1440;
	mov.f32 	%f1468, %f1441;
	mov.f32 	%f1469, %f1442;
	mov.u32 	%r1354, %r1328;
	mov.u32 	%r1355, %r1329;
	mov.u32 	%r1356, %r1330;
	mov.u32 	%r1357, %r1331;
	mov.u32 	%r1358, %r1332;
	mov.u32 	%r1359, %r1333;
	mov.u32 	%r1360, %r1334;
	mov.u32 	%r1361, %r1335;
	mov.u32 	%r1362, %r1336;
	mov.u32 	%r1363, %r1337;
	mov.u32 	%r1364, %r1338;
	mov.u32 	%r1365, %r1504;
	mov.u32 	%r1366, %r1339;
	mov.u32 	%r1367, %r1340;
	mov.u32 	%r1368, %r1341;
	mov.u32 	%r1369, %r1342;
	mov.u32 	%r1370, %r1343;
	mov.u32 	%r1371, %r1344;
	mov.u32 	%r1372, %r1345;
	mov.u32 	%r1373, %r1346;
	mov.u32 	%r1374, %r1347;
	mov.u32 	%r1375, %r1348;
	mov.u32 	%r1376, %r1349;
	mov.u32 	%r1377, %r1350;
	mov.u32 	%r1378, %r1351;
	mov.u32 	%r1379, %r1352;
	@%p358 bra 	$L__BB10_404;
	setp.leu.f32 	%p359, %f1430, %f1594;
	mov.f32 	%f1444, %f1418;
	mov.f32 	%f1445, %f1419;
	mov.f32 	%f1446, %f1420;
	mov.f32 	%f1447, %f1421;
	mov.f32 	%f1448, %f1422;
	mov.f32 	%f1449, %f1423;
	mov.f32 	%f1450, %f1424;
	mov.f32 	%f1451, %f1425;
	mov.f32 	%f1452, %f1426;
	mov.f32 	%f1453, %f1427;
	mov.f32 	%f1454, %f1428;
	mov.f32 	%f1455, %f1429;
	mov.f32 	%f1456, %f1594;
	mov.f32 	%f1457, %f1430;
	mov.f32 	%f1458, %f1431;
	mov.f32 	%f1459, %f1432;
	mov.f32 	%f1460, %f1433;
	mov.f32 	%f1461, %f1434;
	mov.f32 	%f1462, %f1435;
	mov.f32 	%f1463, %f1436;
	mov.f32 	%f1464, %f1437;
	mov.f32 	%f1465, %f1438;
	mov.f32 	%f1466, %f1439;
	mov.f32 	%f1467, %f1440;
	mov.f32 	%f1468, %f1441;
	mov.f32 	%f1469, %f1442;
	mov.u32 	%r1354, %r1328;
	mov.u32 	%r1355, %r1329;
	mov.u32 	%r1356, %r1330;
	mov.u32 	%r1357, %r1331;
	mov.u32 	%r1358, %r1332;
	mov.u32 	%r1359, %r1333;
	mov.u32 	%r1360, %r1334;
	mov.u32 	%r1361, %r1335;
	mov.u32 	%r1362, %r1336;
	mov.u32 	%r1363, %r1337;
	mov.u32 	%r1364, %r1338;
	mov.u32 	%r1365, %r1339;
	mov.u32 	%r1366, %r1504;
	mov.u32 	%r1367, %r1340;
	mov.u32 	%r1368, %r1341;
	mov.u32 	%r1369, %r1342;
	mov.u32 	%r1370, %r1343;
	mov.u32 	%r1371, %r1344;
	mov.u32 	%r1372, %r1345;
	mov.u32 	%r1373, %r1346;
	mov.u32 	%r1374, %r1347;
	mov.u32 	%r1375, %r1348;
	mov.u32 	%r1376, %r1349;
	mov.u32 	%r1377, %r1350;
	mov.u32 	%r1378, %r1351;
	mov.u32 	%r1379, %r1352;
	@%p359 bra 	$L__BB10_404;
	setp.leu.f32 	%p360, %f1431, %f1594;
	mov.f32 	%f1444, %f1418;
	mov.f32 	%f1445, %f1419;
	mov.f32 	%f1446, %f1420;
	mov.f32 	%f1447, %f1421;
	mov.f32 	%f1448, %f1422;
	mov.f32 	%f1449, %f1423;
	mov.f32 	%f1450, %f1424;
	mov.f32 	%f1451, %f1425;
	mov.f32 	%f1452, %f1426;
	mov.f32 	%f1453, %f1427;
	mov.f32 	%f1454, %f1428;
	mov.f32 	%f1455, %f1429;
	mov.f32 	%f1456, %f1430;
	mov.f32 	%f1457, %f1594;
	mov.f32 	%f1458, %f1431;
	mov.f32 	%f1459, %f1432;
	mov.f32 	%f1460, %f1433;
	mov.f32 	%f1461, %f1434;
	mov.f32 	%f1462, %f1435;
	mov.f32 	%f1463, %f1436;
	mov.f32 	%f1464, %f1437;
	mov.f32 	%f1465, %f1438;
	mov.f32 	%f1466, %f1439;
	mov.f32 	%f1467, %f1440;
	mov.f32 	%f1468, %f1441;
	mov.f32 	%f1469, %f1442;
	mov.u32 	%r1354, %r1328;
	mov.u32 	%r1355, %r1329;
	mov.u32 	%r1356, %r1330;
	mov.u32 	%r1357, %r1331;
	mov.u32 	%r1358, %r1332;
	mov.u32 	%r1359, %r1333;
	mov.u32 	%r1360, %r1334;
	mov.u32 	%r1361, %r1335;
	mov.u32 	%r1362, %r1336;
	mov.u32 	%r1363, %r1337;
	mov.u32 	%r1364, %r1338;
	mov.u32 	%r1365, %r1339;
	mov.u32 	%r1366, %r1340;
	mov.u32 	%r1367, %r1504;
	mov.u32 	%r1368, %r1341;
	mov.u32 	%r1369, %r1342;
	mov.u32 	%r1370, %r1343;
	mov.u32 	%r1371, %r1344;
	mov.u32 	%r1372, %r1345;
	mov.u32 	%r1373, %r1346;
	mov.u32 	%r1374, %r1347;
	mov.u32 	%r1375, %r1348;
	mov.u32 	%r1376, %r1349;
	mov.u32 	%r1377, %r1350;
	mov.u32 	%r1378, %r1351;
	mov.u32 	%r1379, %r1352;
	@%p360 bra 	$L__BB10_404;
	setp.leu.f32 	%p361, %f1432, %f1594;
	mov.f32 	%f1444, %f1418;
	mov.f32 	%f1445, %f1419;
	mov.f32 	%f1446, %f1420;
	mov.f32 	%f1447, %f1421;
	mov.f32 	%f1448, %f1422;
	mov.f32 	%f1449, %f1423;
	mov.f32 	%f1450, %f1424;
	mov.f32 	%f1451, %f1425;
	mov.f32 	%f1452, %f1426;
	mov.f32 	%f1453, %f1427;
	mov.f32 	%f1454, %f1428;
	mov.f32 	%f1455, %f1429;
	mov.f32 	%f1456, %f1430;
	mov.f32 	%f1457, %f1431;
	mov.f32 	%f1458, %f1594;
	mov.f32 	%f1459, %f1432;
	mov.f32 	%f1460, %f1433;
	mov.f32 	%f1461, %f1434;
	mov.f32 	%f1462, %f1435;
	mov.f32 	%f1463, %f1436;
	mov.f32 	%f1464, %f1437;
	mov.f32 	%f1465, %f1438;
	mov.f32 	%f1466, %f1439;
	mov.f32 	%f1467, %f1440;
	mov.f32 	%f1468, %f1441;
	mov.f32 	%f1469, %f1442;
	mov.u32 	%r1354, %r1328;
	mov.u32 	%r1355, %r1329;
	mov.u32 	%r1356, %r1330;
	mov.u32 	%r1357, %r1331;
	mov.u32 	%r1358, %r1332;
	mov.u32 	%r1359, %r1333;
	mov.u32 	%r1360, %r1334;
	mov.u32 	%r1361, %r1335;
	mov.u32 	%r1362, %r1336;
	mov.u32 	%r1363, %r1337;
	mov.u32 	%r1364, %r1338;
	mov.u32 	%r1365, %r1339;
	mov.u32 	%r1366, %r1340;
	mov.u32 	%r1367, %r1341;
	mov.u32 	%r1368, %r1504;
	mov.u32 	%r1369, %r1342;
	mov.u32 	%r1370, %r1343;
	mov.u32 	%r1371, %r1344;
	mov.u32 	%r1372, %r1345;
	mov.u32 	%r1373, %r1346;
	mov.u32 	%r1374, %r1347;
	mov.u32 	%r1375, %r1348;
	mov.u32 	%r1376, %r1349;
	mov.u32 	%r1377, %r1350;
	mov.u32 	%r1378, %r1351;
	mov.u32 	%r1379, %r1352;
	@%p361 bra 	$L__BB10_404;
	setp.leu.f32 	%p362, %f1433, %f1594;
	mov.f32 	%f1444, %f1418;
	mov.f32 	%f1445, %f1419;
	mov.f32 	%f1446, %f1420;
	mov.f32 	%f1447, %f1421;
	mov.f32 	%f1448, %f1422;
	mov.f32 	%f1449, %f1423;
	mov.f32 	%f1450, %f1424;
	mov.f32 	%f1451, %f1425;
	mov.f32 	%f1452, %f1426;
	mov.f32 	%f1453, %f1427;
	mov.f32 	%f1454, %f1428;
	mov.f32 	%f1455, %f1429;
	mov.f32 	%f1456, %f1430;
	mov.f32 	%f1457, %f1431;
	mov.f32 	%f1458, %f1432;
	mov.f32 	%f1459, %f1594;
	mov.f32 	%f1460, %f1433;
	mov.f32 	%f1461, %f1434;
	mov.f32 	%f1462, %f1435;
	mov.f32 	%f1463, %f1436;
	mov.f32 	%f1464, %f1437;
	mov.f32 	%f1465, %f1438;
	mov.f32 	%f1466, %f1439;
	mov.f32 	%f1467, %f1440;
	mov.f32 	%f1468, %f1441;
	mov.f32 	%f1469, %f1442;
	mov.u32 	%r1354, %r1328;
	mov.u32 	%r1355, %r1329;
	mov.u32 	%r1356, %r1330;
	mov.u32 	%r1357, %r1331;
	mov.u32 	%r1358, %r1332;
	mov.u32 	%r1359, %r1333;
	mov.u32 	%r1360, %r1334;
	mov.u32 	%r1361, %r1335;
	mov.u32 	%r1362, %r1336;
	mov.u32 	%r1363, %r1337;
	mov.u32 	%r1364, %r1338;
	mov.u32 	%r1365, %r1339;
	mov.u32 	%r1366, %r1340;
	mov.u32 	%r1367, %r1341;
	mov.u32 	%r1368, %r1342;
	mov.u32 	%r1369, %r1504;
	mov.u32 	%r1370, %r1343;
	mov.u32 	%r1371, %r1344;
	mov.u32 	%r1372, %r1345;
	mov.u32 	%r1373, %r1346;
	mov.u32 	%r1374, %r1347;
	mov.u32 	%r1375, %r1348;
	mov.u32 	%r1376, %r1349;
	mov.u32 	%r1377, %r1350;
	mov.u32 	%r1378, %r1351;
	mov.u32 	%r1379, %r1352;
	@%p362 bra 	$L__BB10_404;
	setp.leu.f32 	%p363, %f1434, %f1594;
	mov.f32 	%f1444, %f1418;
	mov.f32 	%f1445, %f1419;
	mov.f32 	%f1446, %f1420;
	mov.f32 	%f1447, %f1421;
	mov.f32 	%f1448, %f1422;
	mov.f32 	%f1449, %f1423;
	mov.f32 	%f1450, %f1424;
	mov.f32 	%f1451, %f1425;
	mov.f32 	%f1452, %f1426;
	mov.f32 	%f1453, %f1427;
	mov.f32 	%f1454, %f1428;
	mov.f32 	%f1455, %f1429;
	mov.f32 	%f1456, %f1430;
	mov.f32 	%f1457, %f1431;
	mov.f32 	%f1458, %f1432;
	mov.f32 	%f1459, %f1433;
	mov.f32 	%f1460, %f1594;
	mov.f32 	%f1461, %f1434;
	mov.f32 	%f1462, %f1435;
	mov.f32 	%f1463, %f1436;
	mov.f32 	%f1464, %f1437;
	mov.f32 	%f1465, %f1438;
	mov.f32 	%f1466, %f1439;
	mov.f32 	%f1467, %f1440;
	mov.f32 	%f1468, %f1441;
	mov.f32 	%f1469, %f1442;
	mov.u32 	%r1354, %r1328;
	mov.u32 	%r1355, %r1329;
	mov.u32 	%r1356, %r1330;
	mov.u32 	%r1357, %r1331;
	mov.u32 	%r1358, %r1332;
	mov.u32 	%r1359, %r1333;
	mov.u32 	%r1360, %r1334;
	mov.u32 	%r1361, %r1335;
	mov.u32 	%r1362, %r1336;
	mov.u32 	%r1363, %r1337;
	mov.u32 	%r1364, %r1338;
	mov.u32 	%r1365, %r1339;
	mov.u32 	%r1366, %r1340;
	mov.u32 	%r1367, %r1341;
	mov.u32 	%r1368, %r1342;
	mov.u32 	%r1369, %r1343;
	mov.u32 	%r1370, %r1504;
	mov.u32 	%r1371, %r1344;
	mov.u32 	%r1372, %r1345;
	mov.u32 	%r1373, %r1346;
	mov.u32 	%r1374, %r1347;
	mov.u32 	%r1375, %r1348;
	mov.u32 	%r1376, %r1349;
	mov.u32 	%r1377, %r1350;
	mov.u32 	%r1378, %r1351;
	mov.u32 	%r1379, %r1352;
	@%p363 bra 	$L__BB10_404;
	setp.leu.f32 	%p364, %f1435, %f1594;
	mov.f32 	%f1444, %f1418;
	mov.f32 	%f1445, %f1419;
	mov.f32 	%f1446, %f1420;
	mov.f32 	%f1447, %f1421;
	mov.f32 	%f1448, %f1422;
	mov.f32 	%f1449, %f1423;
	mov.f32 	%f1450, %f1424;
	mov.f32 	%f1451, %f1425;
	mov.f32 	%f1452, %f1426;
	mov.f32 	%f1453, %f1427;
	mov.f32 	%f1454, %f1428;
	mov.f32 	%f1455, %f1429;
	mov.f32 	%f1456, %f1430;
	mov.f32 	%f1457, %f1431;
	mov.f32 	%f1458, %f1432;
	mov.f32 	%f1459, %f1433;
	mov.f32 	%f1460, %f1434;
	mov.f32 	%f1461, %f1594;
	mov.f32 	%f1462, %f1435;
	mov.f32 	%f1463, %f1436;
	mov.f32 	%f1464, %f1437;
	mov.f32 	%f1465, %f1438;
	mov.f32 	%f1466, %f1439;
	mov.f32 	%f1467, %f1440;
	mov.f32 	%f1468, %f1441;
	mov.f32 	%f1469, %f1442;
	mov.u32 	%r1354, %r1328;
	mov.u32 	%r1355, %r1329;
	mov.u32 	%r1356, %r1330;
	mov.u32 	%r1357, %r1331;
	mov.u32 	%r1358, %r1332;
	mov.u32 	%r1359, %r1333;
	mov.u32 	%r1360, %r1334;
	mov.u32 	%r1361, %r1335;
	mov.u32 	%r1362, %r1336;
	mov.u32 	%r1363, %r1337;
	mov.u32 	%r1364, %r1338;
	mov.u32 	%r1365, %r1339;
	mov.u32 	%r1366, %r1340;
	mov.u32 	%r1367, %r1341;
	mov.u32 	%r1368, %r1342;
	mov.u32 	%r1369, %r1343;
	mov.u32 	%r1370, %r1344;
	mov.u32 	%r1371, %r1504;
	mov.u32 	%r1372, %r1345;
	mov.u32 	%r1373, %r1346;
	mov.u32 	%r1374, %r1347;
	mov.u32 	%r1375, %r1348;
	mov.u32 	%r1376, %r1349;
	mov.u32 	%r1377, %r1350;
	mov.u32 	%r1378, %r1351;
	mov.u32 	%r1379, %r1352;
	@%p364 bra 	$L__BB10_404;
	setp.leu.f32 	%p365, %f1436, %f1594;
	mov.f32 	%f1444, %f1418;
	mov.f32 	%f1445, %f1419;
	mov.f32 	%f1446, %f1420;
	mov.f32 	%f1447, %f1421;
	mov.f32 	%f1448, %f1422;
	mov.f32 	%f1449, %f1423;
	mov.f32 	%f1450, %f1424;
	mov.f32 	%f1451, %f1425;
	mov.f32 	%f1452, %f1426;
	mov.f32 	%f1453, %f1427;
	mov.f32 	%f1454, %f1428;
	mov.f32 	%f1455, %f1429;
	mov.f32 	%f1456, %f1430;
	mov.f32 	%f1457, %f1431;
	mov.f32 	%f1458, %f1432;
	mov.f32 	%f1459, %f1433;
	mov.f32 	%f1460, %f1434;
	mov.f32 	%f1461, %f1435;
	mov.f32 	%f1462, %f1594;
	mov.f32 	%f1463, %f1436;
	mov.f32 	%f1464, %f1437;
	mov.f32 	%f1465, %f1438;
	mov.f32 	%f1466, %f1439;
	mov.f32 	%f1467, %f1440;
	mov.f32 	%f1468, %f1441;
	mov.f32 	%f1469, %f1442;
	mov.u32 	%r1354, %r1328;
	mov.u32 	%r1355, %r1329;
	mov.u32 	%r1356, %r1330;
	mov.u32 	%r1357, %r1331;
	mov.u32 	%r1358, %r1332;
	mov.u32 	%r1359, %r1333;
	mov.u32 	%r1360, %r1334;
	mov.u32 	%r1361, %r1335;
	mov.u32 	%r1362, %r1336;
	mov.u32 	%r1363, %r1337;
	mov.u32 	%r1364, %r1338;
	mov.u32 	%r1365, %r1339;
	mov.u32 	%r1366, %r1340;
	mov.u32 	%r1367, %r1341;
	mov.u32 	%r1368, %r1342;
	mov.u32 	%r1369, %r1343;
	mov.u32 	%r1370, %r1344;
	mov.u32 	%r1371, %r1345;
	mov.u32 	%r1372, %r1504;
	mov.u32 	%r1373, %r1346;
	mov.u32 	%r1374, %r1347;
	mov.u32 	%r1375, %r1348;
	mov.u32 	%r1376, %r1349;
	mov.u32 	%r1377, %r1350;
	mov.u32 	%r1378, %r1351;
	mov.u32 	%r1379, %r1352;
	@%p365 bra 	$L__BB10_404;
	setp.leu.f32 	%p366, %f1437, %f1594;
	mov.f32 	%f1444, %f1418;
	mov.f32 	%f1445, %f1419;
	mov.f32 	%f1446, %f1420;
	mov.f32 	%f1447, %f1421;
	mov.f32 	%f1448, %f1422;
	mov.f32 	%f1449, %f1423;
	mov.f32 	%f1450, %f1424;
	mov.f32 	%f1451, %f1425;
	mov.f32 	%f1452, %f1426;
	mov.f32 	%f1453, %f1427;
	mov.f32 	%f1454, %f1428;
	mov.f32 	%f1455, %f1429;
	mov.f32 	%f1456, %f1430;
	mov.f32 	%f1457, %f1431;
	mov.f32 	%f1458, %f1432;
	mov.f32 	%f1459, %f1433;
	mov.f32 	%f1460, %f1434;
	mov.f32 	%f1461, %f1435;
	mov.f32 	%f1462, %f1436;
	mov.f32 	%f1463, %f1594;
	mov.f32 	%f1464, %f1437;
	mov.f32 	%f1465, %f1438;
	mov.f32 	%f1466, %f1439;
	mov.f32 	%f1467, %f1440;
	mov.f32 	%f1468, %f1441;
	mov.f32 	%f1469, %f1442;
	mov.u32 	%r1354, %r1328;
	mov.u32 	%r1355, %r1329;
	mov.u32 	%r1356, %r1330;
	mov.u32 	%r1357, %r1331;
	mov.u32 	%r1358, %r1332;
	mov.u32 	%r1359, %r1333;
	mov.u32 	%r1360, %r1334;
	mov.u32 	%r1361, %r1335;
	mov.u32 	%r1362, %r1336;
	mov.u32 	%r1363, %r1337;
	mov.u32 	%r1364, %r1338;
	mov.u32 	%r1365, %r1339;
	mov.u32 	%r1366, %r1340;
	mov.u32 	%r1367, %r1341;
	mov.u32 	%r1368, %r1342;
	mov.u32 	%r1369, %r1343;
	mov.u32 	%r1370, %r1344;
	mov.u32 	%r1371, %r1345;
	mov.u32 	%r1372, %r1346;
	mov.u32 	%r1373, %r1504;
	mov.u32 	%r1374, %r1347;
	mov.u32 	%r1375, %r1348;
	mov.u32 	%r1376, %r1349;
	mov.u32 	%r1377, %r1350;
	mov.u32 	%r1378, %r1351;
	mov.u32 	%r1379, %r1352;
	@%p366 bra 	$L__BB10_404;
	setp.leu.f32 	%p367, %f1438, %f1594;
	mov.f32 	%f1444, %f1418;
	mov.f32 	%f1445, %f1419;
	mov.f32 	%f1446, %f1420;
	mov.f32 	%f1447, %f1421;
	mov.f32 	%f1448, %f1422;
	mov.f32 	%f1449, %f1423;
	mov.f32 	%f1450, %f1424;
	mov.f32 	%f1451, %f1425;
	mov.f32 	%f1452, %f1426;
	mov.f32 	%f1453, %f1427;
	mov.f32 	%f1454, %f1428;
	mov.f32 	%f1455, %f1429;
	mov.f32 	%f1456, %f1430;
	mov.f32 	%f1457, %f1431;
	mov.f32 	%f1458, %f1432;
	mov.f32 	%f1459, %f1433;
	mov.f32 	%f1460, %f1434;
	mov.f32 	%f1461, %f1435;
	mov.f32 	%f1462, %f1436;
	mov.f32 	%f1463, %f1437;
	mov.f32 	%f1464, %f1594;
	mov.f32 	%f1465, %f1438;
	mov.f32 	%f1466, %f1439;
	mov.f32 	%f1467, %f1440;
	mov.f32 	%f1468, %f1441;
	mov.f32 	%f1469, %f1442;
	mov.u32 	%r1354, %r1328;
	mov.u32 	%r1355, %r1329;
	mov.u32 	%r1356, %r1330;
	mov.u32 	%r1357, %r1331;
	mov.u32 	%r1358, %r1332;
	mov.u32 	%r1359, %r1333;
	mov.u32 	%r1360, %r1334;
	mov.u32 	%r1361, %r1335;
	mov.u32 	%r1362, %r1336;
	mov.u32 	%r1363, %r1337;
	mov.u32 	%r1364, %r1338;
	mov.u32 	%r1365, %r1339;
	mov.u32 	%r1366, %r1340;
	mov.u32 	%r1367, %r1341;
	mov.u32 	%r1368, %r1342;
	mov.u32 	%r1369, %r1343;
	mov.u32 	%r1370, %r1344;
	mov.u32 	%r1371, %r1345;
	mov.u32 	%r1372, %r1346;
	mov.u32 	%r1373, %r1347;
	mov.u32 	%r1374, %r1504;
	mov.u32 	%r1375, %r1348;
	mov.u32 	%r1376, %r1349;
	mov.u32 	%r1377, %r1350;
	mov.u32 	%r1378, %r1351;
	mov.u32 	%r1379, %r1352;
	@%p367 bra 	$L__BB10_404;
	setp.leu.f32 	%p368, %f1439, %f1594;
	mov.f32 	%f1444, %f1418;
	mov.f32 	%f1445, %f1419;
	mov.f32 	%f1446, %f1420;
	mov.f32 	%f1447, %f1421;
	mov.f32 	%f1448, %f1422;
	mov.f32 	%f1449, %f1423;
	mov.f32 	%f1450, %f1424;
	mov.f32 	%f1451, %f1425;
	mov.f32 	%f1452, %f1426;
	mov.f32 	%f1453, %f1427;
	mov.f32 	%f1454, %f1428;
	mov.f32 	%f1455, %f1429;
	mov.f32 	%f1456, %f1430;
	mov.f32 	%f1457, %f1431;
	mov.f32 	%f1458, %f1432;
	mov.f32 	%f1459, %f1433;
	mov.f32 	%f1460, %f1434;
	mov.f32 	%f1461, %f1435;
	mov.f32 	%f1462, %f1436;
	mov.f32 	%f1463, %f1437;
	mov.f32 	%f1464, %f1438;
	mov.f32 	%f1465, %f1594;
	mov.f32 	%f1466, %f1439;
	mov.f32 	%f1467, %f1440;
	mov.f32 	%f1468, %f1441;
	mov.f32 	%f1469, %f1442;
	mov.u32 	%r1354, %r1328;
	mov.u32 	%r1355, %r1329;
	mov.u32 	%r1356, %r1330;
	mov.u32 	%r1357, %r1331;
	mov.u32 	%r1358, %r1332;
	mov.u32 	%r1359, %r1333;
	mov.u32 	%r1360, %r1334;
	mov.u32 	%r1361, %r1335;
	mov.u32 	%r1362, %r1336;
	mov.u32 	%r1363, %r1337;
	mov.u32 	%r1364, %r1338;
	mov.u32 	%r1365, %r1339;
	mov.u32 	%r1366, %r1340;
	mov.u32 	%r1367, %r1341;
	mov.u32 	%r1368, %r1342;
	mov.u32 	%r1369, %r1343;
	mov.u32 	%r1370, %r1344;
	mov.u32 	%r1371, %r1345;
	mov.u32 	%r1372, %r1346;
	mov.u32 	%r1373, %r1347;
	mov.u32 	%r1374, %r1348;
	mov.u32 	%r1375, %r1504;
	mov.u32 	%r1376, %r1349;
	mov.u32 	%r1377, %r1350;
	mov.u32 	%r1378, %r1351;
	mov.u32 	%r1379, %r1352;
	@%p368 bra 	$L__BB10_404;
	setp.leu.f32 	%p369, %f1440, %f1594;
	mov.f32 	%f1444, %f1418;
	mov.f32 	%f1445, %f1419;
	mov.f32 	%f1446, %f1420;
	mov.f32 	%f1447, %f1421;
	mov.f32 	%f1448, %f1422;
	mov.f32 	%f1449, %f1423;
	mov.f32 	%f1450, %f1424;
	mov.f32 	%f1451, %f1425;
	mov.f32 	%f1452, %f1426;
	mov.f32 	%f1453, %f1427;
	mov.f32 	%f1454, %f1428;
	mov.f32 	%f1455, %f1429;
	mov.f32 	%f1456, %f1430;
	mov.f32 	%f1457, %f1431;
	mov.f32 	%f1458, %f1432;
	mov.f32 	%f1459, %f1433;
	mov.f32 	%f1460, %f1434;
	mov.f32 	%f1461, %f1435;
	mov.f32 	%f1462, %f1436;
	mov.f32 	%f1463, %f1437;
	mov.f32 	%f1464, %f1438;
	mov.f32 	%f1465, %f1439;
	mov.f32 	%f1466, %f1594;
	mov.f32 	%f1467, %f1440;
	mov.f32 	%f1468, %f1441;
	mov.f32 	%f1469, %f1442;
	mov.u32 	%r1354, %r1328;
	mov.u32 	%r1355, %r1329;
	mov.u32 	%r1356, %r1330;
	mov.u32 	%r1357, %r1331;
	mov.u32 	%r1358, %r1332;
	mov.u32 	%r1359, %r1333;
	mov.u32 	%r1360, %r1334;
	mov.u32 	%r1361, %r1335;
	mov.u32 	%r1362, %r1336;
	mov.u32 	%r1363, %r1337;
	mov.u32 	%r1364, %r1338;
	mov.u32 	%r1365, %r1339;
	mov.u32 	%r1366, %r1340;
	mov.u32 	%r1367, %r1341;
	mov.u32 	%r1368, %r1342;
	mov.u32 	%r1369, %r1343;
	mov.u32 	%r1370, %r1344;
	mov.u32 	%r1371, %r1345;
	mov.u32 	%r1372, %r1346;
	mov.u32 	%r1373, %r1347;
	mov.u32 	%r1374, %r1348;
	mov.u32 	%r1375, %r1349;
	mov.u32 	%r1376, %r1504;
	mov.u32 	%r1377, %r1350;
	mov.u32 	%r1378, %r1351;
	mov.u32 	%r1379, %r1352;
	@%p369 bra 	$L__BB10_404;
	setp.leu.f32 	%p370, %f1441, %f1594;
	mov.f32 	%f1444, %f1418;
	mov.f32 	%f1445, %f1419;
	mov.f32 	%f1446, %f1420;
	mov.f32 	%f1447, %f1421;
	mov.f32 	%f1448, %f1422;
	mov.f32 	%f1449, %f1423;
	mov.f32 	%f1450, %f1424;
	mov.f32 	%f1451, %f1425;
	mov.f32 	%f1452, %f1426;
	mov.f32 	%f1453, %f1427;
	mov.f32 	%f1454, %f1428;
	mov.f32 	%f1455, %f1429;
	mov.f32 	%f1456, %f1430;
	mov.f32 	%f1457, %f1431;
	mov.f32 	%f1458, %f1432;
	mov.f32 	%f1459, %f1433;
	mov.f32 	%f1460, %f1434;
	mov.f32 	%f1461, %f1435;
	mov.f32 	%f1462, %f1436;
	mov.f32 	%f1463, %f1437;
	mov.f32 	%f1464, %f1438;
	mov.f32 	%f1465, %f1439;
	mov.f32 	%f1466, %f1440;
	mov.f32 	%f1467, %f1594;
	mov.f32 	%f1468, %f1441;
	mov.f32 	%f1469, %f1442;
	mov.u32 	%r1354, %r1328;
	mov.u32 	%r1355, %r1329;
	mov.u32 	%r1356, %r1330;
	mov.u32 	%r1357, %r1331;
	mov.u32 	%r1358, %r1332;
	mov.u32 	%r1359, %r1333;
	mov.u32 	%r1360, %r1334;
	mov.u32 	%r1361, %r1335;
	mov.u32 	%r1362, %r1336;
	mov.u32 	%r1363, %r1337;
	mov.u32 	%r1364, %r1338;
	mov.u32 	%r1365, %r1339;
	mov.u32 	%r1366, %r1340;
	mov.u32 	%r1367, %r1341;
	mov.u32 	%r1368, %r1342;
	mov.u32 	%r1369, %r1343;
	mov.u32 	%r1370, %r1344;
	mov.u32 	%r1371, %r1345;
	mov.u32 	%r1372, %r1346;
	mov.u32 	%r1373, %r1347;
	mov.u32 	%r1374, %r1348;
	mov.u32 	%r1375, %r1349;
	mov.u32 	%r1376, %r1350;
	mov.u32 	%r1377, %r1504;
	mov.u32 	%r1378, %r1351;
	mov.u32 	%r1379, %r1352;
	@%p370 bra 	$L__BB10_404;
	setp.leu.f32 	%p371, %f1442, %f1594;
	mov.f32 	%f1444, %f1418;
	mov.f32 	%f1445, %f1419;
	mov.f32 	%f1446, %f1420;
	mov.f32 	%f1447, %f1421;
	mov.f32 	%f1448, %f1422;
	mov.f32 	%f1449, %f1423;
	mov.f32 	%f1450, %f1424;
	mov.f32 	%f1451, %f1425;
	mov.f32 	%f1452, %f1426;
	mov.f32 	%f1453, %f1427;
	mov.f32 	%f1454, %f1428;
	mov.f32 	%f1455, %f1429;
	mov.f32 	%f1456, %f1430;
	mov.f32 	%f1457, %f1431;
	mov.f32 	%f1458, %f1432;
	mov.f32 	%f1459, %f1433;
	mov.f32 	%f1460, %f1434;
	mov.f32 	%f1461, %f1435;
	mov.f32 	%f1462, %f1436;
	mov.f32 	%f1463, %f1437;
	mov.f32 	%f1464, %f1438;
	mov.f32 	%f1465, %f1439;
	mov.f32 	%f1466, %f1440;
	mov.f32 	%f1467, %f1441;
	mov.f32 	%f1468, %f1594;
	mov.f32 	%f1469, %f1442;
	mov.u32 	%r1354, %r1328;
	mov.u32 	%r1355, %r1329;
	mov.u32 	%r1356, %r1330;
	mov.u32 	%r1357, %r1331;
	mov.u32 	%r1358, %r1332;
	mov.u32 	%r1359, %r1333;
	mov.u32 	%r1360, %r1334;
	mov.u32 	%r1361, %r1335;
	mov.u32 	%r1362, %r1336;
	mov.u32 	%r1363, %r1337;
	mov.u32 	%r1364, %r1338;
	mov.u32 	%r1365, %r1339;
	mov.u32 	%r1366, %r1340;
	mov.u32 	%r1367, %r1341;
	mov.u32 	%r1368, %r1342;
	mov.u32 	%r1369, %r1343;
	mov.u32 	%r1370, %r1344;
	mov.u32 	%r1371, %r1345;
	mov.u32 	%r1372, %r1346;
	mov.u32 	%r1373, %r1347;
	mov.u32 	%r1374, %r1348;
	mov.u32 	%r1375, %r1349;
	mov.u32 	%r1376, %r1350;
	mov.u32 	%r1377, %r1351;
	mov.u32 	%r1378, %r1504;
	mov.u32 	%r1379, %r1352;
	@%p371 bra 	$L__BB10_404;
	setp.leu.f32 	%p372, %f1620, %f1594;
	mov.f32 	%f1444, %f1418;
	mov.f32 	%f1445, %f1419;
	mov.f32 	%f1446, %f1420;
	mov.f32 	%f1447, %f1421;
	mov.f32 	%f1448, %f1422;
	mov.f32 	%f1449, %f1423;
	mov.f32 	%f1450, %f1424;
	mov.f32 	%f1451, %f1425;
	mov.f32 	%f1452, %f1426;
	mov.f32 	%f1453, %f1427;
	mov.f32 	%f1454, %f1428;
	mov.f32 	%f1455, %f1429;
	mov.f32 	%f1456, %f1430;
	mov.f32 	%f1457, %f1431;
	mov.f32 	%f1458, %f1432;
	mov.f32 	%f1459, %f1433;
	mov.f32 	%f1460, %f1434;
	mov.f32 	%f1461, %f1435;
	mov.f32 	%f1462, %f1436;
	mov.f32 	%f1463, %f1437;
	mov.f32 	%f1464, %f1438;
	mov.f32 	%f1465, %f1439;
	mov.f32 	%f1466, %f1440;
	mov.f32 	%f1467, %f1441;
	mov.f32 	%f1468, %f1442;
	mov.f32 	%f1469, %f1594;
	mov.u32 	%r1354, %r1328;
	mov.u32 	%r1355, %r1329;
	mov.u32 	%r1356, %r1330;
	mov.u32 	%r1357, %r1331;
	mov.u32 	%r1358, %r1332;
	mov.u32 	%r1359, %r1333;
	mov.u32 	%r1360, %r1334;
	mov.u32 	%r1361, %r1335;
	mov.u32 	%r1362, %r1336;
	mov.u32 	%r1363, %r1337;
	mov.u32 	%r1364, %r1338;
	mov.u32 	%r1365, %r1339;
	mov.u32 	%r1366, %r1340;
	mov.u32 	%r1367, %r1341;
	mov.u32 	%r1368, %r1342;
	mov.u32 	%r1369, %r1343;
	mov.u32 	%r1370, %r1344;
	mov.u32 	%r1371, %r1345;
	mov.u32 	%r1372, %r1346;
	mov.u32 	%r1373, %r1347;
	mov.u32 	%r1374, %r1348;
	mov.u32 	%r1375, %r1349;
	mov.u32 	%r1376, %r1350;
	mov.u32 	%r1377, %r1351;
	mov.u32 	%r1378, %r1352;
	mov.u32 	%r1379, %r1504;
	@%p372 bra 	$L__BB10_404;
	mov.f32 	%f1444, %f1418;
	mov.f32 	%f1445, %f1419;
	mov.f32 	%f1446, %f1420;
	mov.f32 	%f1447, %f1421;
	mov.f32 	%f1448, %f1422;
	mov.f32 	%f1449, %f1423;
	mov.f32 	%f1450, %f1424;
	mov.f32 	%f1451, %f1425;
	mov.f32 	%f1452, %f1426;
	mov.f32 	%f1453, %f1427;
	mov.f32 	%f1454, %f1428;
	mov.f32 	%f1455, %f1429;
	mov.f32 	%f1456, %f1430;
	mov.f32 	%f1457, %f1431;
	mov.f32 	%f1458, %f1432;
	mov.f32 	%f1459, %f1433;
	mov.f32 	%f1460, %f1434;
	mov.f32 	%f1461, %f1435;
	mov.f32 	%f1462, %f1436;
	mov.f32 	%f1463, %f1437;
	mov.f32 	%f1464, %f1438;
	mov.f32 	%f1465, %f1439;
	mov.f32 	%f1466, %f1440;
	mov.f32 	%f1467, %f1441;
	mov.f32 	%f1468, %f1442;
	mov.f32 	%f1469, %f1620;
	mov.f32 	%f1620, %f1594;
	mov.u32 	%r1354, %r1328;
	mov.u32 	%r1355, %r1329;
	mov.u32 	%r1356, %r1330;
	mov.u32 	%r1357, %r1331;
	mov.u32 	%r1358, %r1332;
	mov.u32 	%r1359, %r1333;
	mov.u32 	%r1360, %r1334;
	mov.u32 	%r1361, %r1335;
	mov.u32 	%r1362, %r1336;
	mov.u32 	%r1363, %r1337;
	mov.u32 	%r1364, %r1338;
	mov.u32 	%r1365, %r1339;
	mov.u32 	%r1366, %r1340;
	mov.u32 	%r1367, %r1341;
	mov.u32 	%r1368, %r1342;
	mov.u32 	%r1369, %r1343;
	mov.u32 	%r1370, %r1344;
	mov.u32 	%r1371, %r1345;
	mov.u32 	%r1372, %r1346;
	mov.u32 	%r1373, %r1347;
	mov.u32 	%r1374, %r1348;
	mov.u32 	%r1375, %r1349;
	mov.u32 	%r1376, %r1350;
	mov.u32 	%r1377, %r1351;
	mov.u32 	%r1378, %r1352;
	mov.u32 	%r1379, %r1530;
	mov.u32 	%r1530, %r1504;
$L__BB10_404:
	setp.leu.f32 	%p373, %f1444, %f1593;
	mov.f32 	%f1471, %f1593;
	mov.f32 	%f1472, %f1444;
	mov.f32 	%f1473, %f1445;
	mov.f32 	%f1474, %f1446;
	mov.f32 	%f1475, %f1447;
	mov.f32 	%f1476, %f1448;
	mov.f32 	%f1477, %f1449;
	mov.f32 	%f1478, %f1450;
	mov.f32 	%f1479, %f1451;
	mov.f32 	%f1480, %f1452;
	mov.f32 	%f1481, %f1453;
	mov.f32 	%f1482, %f1454;
	mov.f32 	%f1483, %f1455;
	mov.f32 	%f1484, %f1456;
	mov.f32 	%f1485, %f1457;
	mov.f32 	%f1486, %f1458;
	mov.f32 	%f1487, %f1459;
	mov.f32 	%f1488, %f1460;
	mov.f32 	%f1489, %f1461;
	mov.f32 	%f1490, %f1462;
	mov.f32 	%f1491, %f1463;
	mov.f32 	%f1492, %f1464;
	mov.f32 	%f1493, %f1465;
	mov.f32 	%f1494, %f1466;
	mov.f32 	%f1495, %f1467;
	mov.f32 	%f1496, %f1468;
	mov.f32 	%f1497, %f1469;
	mov.u32 	%r1381, %r1503;
	mov.u32 	%r1382, %r1354;
	mov.u32 	%r1383, %r1355;
	mov.u32 	%r1384, %r1356;
	mov.u32 	%r1385, %r1357;
	mov.u32 	%r1386, %r1358;
	mov.u32 	%r1387, %r1359;
	mov.u32 	%r1388, %r1360;
	mov.u32 	%r1389, %r1361;
	mov.u32 	%r1390, %r1362;
	mov.u32 	%r1391, %r1363;
	mov.u32 	%r1392, %r1364;
	mov.u32 	%r1393, %r1365;
	mov.u32 	%r1394, %r1366;
	mov.u32 	%r1395, %r1367;
	mov.u32 	%r1396, %r1368;
	mov.u32 	%r1397, %r1369;
	mov.u32 	%r1398, %r1370;
	mov.u32 	%r1399, %r1371;
	mov.u32 	%r1400, %r1372;
	mov.u32 	%r1401, %r1373;
	mov.u32 	%r1402, %r1374;
	mov.u32 	%r1403, %r1375;
	mov.u32 	%r1404, %r1376;
	mov.u32 	%r1405, %r1377;
	mov.u32 	%r1406, %r1378;
	mov.u32 	%r1407, %r1379;
	@%p373 bra 	$L__BB10_432;
	setp.leu.f32 	%p374, %f1445, %f1593;
	mov.f32 	%f1471, %f1444;
	mov.f32 	%f1472, %f1593;
	mov.f32 	%f1473, %f1445;
	mov.f32 	%f1474, %f1446;
	mov.f32 	%f1475, %f1447;
	mov.f32 	%f1476, %f1448;
	mov.f32 	%f1477, %f1449;
	mov.f32 	%f1478, %f1450;
	mov.f32 	%f1479, %f1451;
	mov.f32 	%f1480, %f1452;
	mov.f32 	%f1481, %f1453;
	mov.f32 	%f1482, %f1454;
	mov.f32 	%f1483, %f1455;
	mov.f32 	%f1484, %f1456;
	mov.f32 	%f1485, %f1457;
	mov.f32 	%f1486, %f1458;
	mov.f32 	%f1487, %f1459;
	mov.f32 	%f1488, %f1460;
	mov.f32 	%f1489, %f1461;
	mov.f32 	%f1490, %f1462;
	mov.f32 	%f1491, %f1463;
	mov.f32 	%f1492, %f1464;
	mov.f32 	%f1493, %f1465;
	mov.f32 	%f1494, %f1466;
	mov.f32 	%f1495, %f1467;
	mov.f32 	%f1496, %f1468;
	mov.f32 	%f1497, %f1469;
	mov.u32 	%r1381, %r1354;
	mov.u32 	%r1382, %r1503;
	mov.u32 	%r1383, %r1355;
	mov.u32 	%r1384, %r1356;
	mov.u32 	%r1385, %r1357;
	mov.u32 	%r1386, %r1358;
	mov.u32 	%r1387, %r1359;
	mov.u32 	%r1388, %r1360;
	mov.u32 	%r1389, %r1361;
	mov.u32 	%r1390, %r1362;
	mov.u32 	%r1391, %r1363;
	mov.u32 	%r1392, %r1364;
	mov.u32 	%r1393, %r1365;
	mov.u32 	%r1394, %r1366;
	mov.u32 	%r1395, %r1367;
	mov.u32 	%r1396, %r1368;
	mov.u32 	%r1397, %r1369;
	mov.u32 	%r1398, %r1370;
	mov.u32 	%r1399, %r1371;
	mov.u32 	%r1400, %r1372;
	mov.u32 	%r1401, %r1373;
	mov.u32 	%r1402, %r1374;
	mov.u32 	%r1403, %r1375;
	mov.u32 	%r1404, %r1376;
	mov.u32 	%r1405, %r1377;
	mov.u32 	%r1406, %r1378;
	mov.u32 	%r1407, %r1379;
	@%p374 bra 	$L__BB10_432;
	setp.leu.f32 	%p375, %f1446, %f1593;
	mov.f32 	%f1471, %f1444;
	mov.f32 	%f1472, %f1445;
	mov.f32 	%f1473, %f1593;
	mov.f32 	%f1474, %f1446;
	mov.f32 	%f1475, %f1447;
	mov.f32 	%f1476, %f1448;
	mov.f32 	%f1477, %f1449;
	mov.f32 	%f1478, %f1450;
	mov.f32 	%f1479, %f1451;
	mov.f32 	%f1480, %f1452;
	mov.f32 	%f1481, %f1453;
	mov.f32 	%f1482, %f1454;
	mov.f32 	%f1483, %f1455;
	mov.f32 	%f1484, %f1456;
	mov.f32 	%f1485, %f1457;
	mov.f32 	%f1486, %f1458;
	mov.f32 	%f1487, %f1459;
	mov.f32 	%f1488, %f1460;
	mov.f32 	%f1489, %f1461;
	mov.f32 	%f1490, %f1462;
	mov.f32 	%f1491, %f1463;
	mov.f32 	%f1492, %f1464;
	mov.f32 	%f1493, %f1465;
	mov.f32 	%f1494, %f1466;
	mov.f32 	%f1495, %f1467;
	mov.f32 	%f1496, %f1468;
	mov.f32 	%f1497, %f1469;
	mov.u32 	%r1381, %r1354;
	mov.u32 	%r1382, %r1355;
	mov.u32 	%r1383, %r1503;
	mov.u32 	%r1384, %r1356;
	mov.u32 	%r1385, %r1357;
	mov.u32 	%r1386, %r1358;
	mov.u32 	%r1387, %r1359;
	mov.u32 	%r1388, %r1360;
	mov.u32 	%r1389, %r1361;
	mov.u32 	%r1390, %r1362;
	mov.u32 	%r1391, %r1363;
	mov.u32 	%r1392, %r1364;
	mov.u32 	%r1393, %r1365;
	mov.u32 	%r1394, %r1366;
	mov.u32 	%r1395, %r1367;
	mov.u32 	%r1396, %r1368;
	mov.u32 	%r1397, %r1369;
	mov.u32 	%r1398, %r1370;
	mov.u32 	%r1399, %r1371;
	mov.u32 	%r1400, %r1372;
	mov.u32 	%r1401, %r1373;
	mov.u32 	%r1402, %r1374;
	mov.u32 	%r1403, %r1375;
	mov.u32 	%r1404, %r1376;
	mov.u32 	%r1405, %r1377;
	mov.u32 	%r1406, %r1378;
	mov.u32 	%r1407, %r1379;
	@%p375 bra 	$L__BB10_432;
	setp.leu.f32 	%p376, %f1447, %f1593;
	mov.f32 	%f1471, %f1444;
	mov.f32 	%f1472, %f1445;
	mov.f32 	%f1473, %f1446;
	mov.f32 	%f1474, %f1593;
	mov.f32 	%f1475, %f1447;
	mov.f32 	%f1476, %f1448;
	mov.f32 	%f1477, %f1449;
	mov.f32 	%f1478, %f1450;
	mov.f32 	%f1479, %f1451;
	mov.f32 	%f1480, %f1452;
	mov.f32 	%f1481, %f1453;
	mov.f32 	%f1482, %f1454;
	mov.f32 	%f1483, %f1455;
	mov.f32 	%f1484, %f1456;
	mov.f32 	%f1485, %f1457;
	mov.f32 	%f1486, %f1458;
	mov.f32 	%f1487, %f1459;
	mov.f32 	%f1488, %f1460;
	mov.f32 	%f1489, %f1461;
	mov.f32 	%f1490, %f1462;
	mov.f32 	%f1491, %f1463;
	mov.f32 	%f1492, %f1464;
	mov.f32 	%f1493, %f1465;
	mov.f32 	%f1494, %f1466;
	mov.f32 	%f1495, %f1467;
	mov.f32 	%f1496, %f1468;
	mov.f32 	%f1497, %f1469;
	mov.u32 	%r1381, %r1354;
	mov.u32 	%r1382, %r1355;
	mov.u32 	%r1383, %r1356;
	mov.u32 	%r1384, %r1503;
	mov.u32 	%r1385, %r1357;
	mov.u32 	%r1386, %r1358;
	mov.u32 	%r1387, %r1359;
	mov.u32 	%r1388, %r1360;
	mov.u32 	%r1389, %r1361;
	mov.u32 	%r1390, %r1362;
	mov.u32 	%r1391, %r1363;
	mov.u32 	%r1392, %r1364;
	mov.u32 	%r1393, %r1365;
	mov.u32 	%r1394, %r1366;
	mov.u32 	%r1395, %r1367;
	mov.u32 	%r1396, %r1368;
	mov.u32 	%r1397, %r1369;
	mov.u32 	%r1398, %r1370;
	mov.u32 	%r1399, %r1371;
	mov.u32 	%r1400, %r1372;
	mov.u32 	%r1401, %r1373;
	mov.u32 	%r1402, %r1374;
	mov.u32 	%r1403, %r1375;
	mov.u32 	%r1404, %r1376;
	mov.u32 	%r1405, %r1377;
	mov.u32 	%r1406, %r1378;
	mov.u32 	%r1407, %r1379;
	@%p376 bra 	$L__BB10_432;
	setp.leu.f32 	%p377, %f1448, %f1593;
	mov.f32 	%f1471, %f1444;
	mov.f32 	%f1472, %f1445;
	mov.f32 	%f1473, %f1446;
	mov.f32 	%f1474, %f1447;
	mov.f32 	%f1475, %f1593;
	mov.f32 	%f1476, %f1448;
	mov.f32 	%f1477, %f1449;
	mov.f32 	%f1478, %f1450;
	mov.f32 	%f1479, %f1451;
	mov.f32 	%f1480, %f1452;
	mov.f32 	%f1481, %f1453;
	mov.f32 	%f1482, %f1454;
	mov.f32 	%f1483, %f1455;
	mov.f32 	%f1484, %f1456;
	mov.f32 	%f1485, %f1457;
	mov.f32 	%f1486, %f1458;
	mov.f32 	%f1487, %f1459;
	mov.f32 	%f1488, %f1460;
	mov.f32 	%f1489, %f1461;
	mov.f32 	%f1490, %f1462;
	mov.f32 	%f1491, %f1463;
	mov.f32 	%f1492, %f1464;
	mov.f32 	%f1493, %f1465;
	mov.f32 	%f1494, %f1466;
	mov.f32 	%f1495, %f1467;
	mov.f32 	%f1496, %f1468;
	mov.f32 	%f1497, %f1469;
	mov.u32 	%r1381, %r1354;
	mov.u32 	%r1382, %r1355;
	mov.u32 	%r1383, %r1356;
	mov.u32 	%r1384, %r1357;
	mov.u32 	%r1385, %r1503;
	mov.u32 	%r1386, %r1358;
	mov.u32 	%r1387, %r1359;
	mov.u32 	%r1388, %r1360;
	mov.u32 	%r1389, %r1361;
	mov.u32 	%r1390, %r1362;
	mov.u32 	%r1391, %r1363;
	mov.u32 	%r1392, %r1364;
	mov.u32 	%r1393, %r1365;
	mov.u32 	%r1394, %r1366;
	mov.u32 	%r1395, %r1367;
	mov.u32 	%r1396, %r1368;
	mov.u32 	%r1397, %r1369;
	mov.u32 	%r1398, %r1370;
	mov.u32 	%r1399, %r1371;
	mov.u32 	%r1400, %r1372;
	mov.u32 	%r1401, %r1373;
	mov.u32 	%r1402, %r1374;
	mov.u32 	%r1403, %r1375;
	mov.u32 	%r1404, %r1376;
	mov.u32 	%r1405, %r1377;
	mov.u32 	%r1406, %r1378;
	mov.u32 	%r1407, %r1379;
	@%p377 bra 	$L__BB10_432;
	setp.leu.f32 	%p378, %f1449, %f1593;
	mov.f32 	%f1471, %f1444;
	mov.f32 	%f1472, %f1445;
	mov.f32 	%f1473, %f1446;
	mov.f32 	%f1474, %f1447;
	mov.f32 	%f1475, %f1448;
	mov.f32 	%f1476, %f1593;
	mov.f32 	%f1477, %f1449;
	mov.f32 	%f1478, %f1450;
	mov.f32 	%f1479, %f1451;
	mov.f32 	%f1480, %f1452;
	mov.f32 	%f1481, %f1453;
	mov.f32 	%f1482, %f1454;
	mov.f32 	%f1483, %f1455;
	mov.f32 	%f1484, %f1456;
	mov.f32 	%f1485, %f1457;
	mov.f32 	%f1486, %f1458;
	mov.f32 	%f1487, %f1459;
	mov.f32 	%f1488, %f1460;
	mov.f32 	%f1489, %f1461;
	mov.f32 	%f1490, %f1462;
	mov.f32 	%f1491, %f1463;
	mov.f32 	%f1492, %f1464;
	mov.f32 	%f1493, %f1465;
	mov.f32 	%f1494, %f1466;
	mov.f32 	%f1495, %f1467;
	mov.f32 	%f1496, %f1468;
	mov.f32 	%f1497, %f1469;
	mov.u32 	%r1381, %r1354;
	mov.u32 	%r1382, %r1355;
	mov.u32 	%r1383, %r1356;
	mov.u32 	%r1384, %r1357;
	mov.u32 	%r1385, %r1358;
	mov.u32 	%r1386, %r1503;
	mov.u32 	%r1387, %r1359;
	mov.u32 	%r1388, %r1360;
	mov.u32 	%r1389, %r1361;
	mov.u32 	%r1390, %r1362;
	mov.u32 	%r1391, %r1363;
	mov.u32 	%r1392, %r1364;
	mov.u32 	%r1393, %r1365;
	mov.u32 	%r1394, %r1366;
	mov.u32 	%r1395, %r1367;
	mov.u32 	%r1396, %r1368;
	mov.u32 	%r1397, %r1369;
	mov.u32 	%r1398, %r1370;
	mov.u32 	%r1399, %r1371;
	mov.u32 	%r1400, %r1372;
	mov.u32 	%r1401, %r1373;
	mov.u32 	%r1402, %r1374;
	mov.u32 	%r1403, %r1375;
	mov.u32 	%r1404, %r1376;
	mov.u32 	%r1405, %r1377;
	mov.u32 	%r1406, %r1378;
	mov.u32 	%r1407, %r1379;
	@%p378 bra 	$L__BB10_432;
	setp.leu.f32 	%p379, %f1450, %f1593;
	mov.f32 	%f1471, %f1444;
	mov.f32 	%f1472, %f1445;
	mov.f32 	%f1473, %f1446;
	mov.f32 	%f1474, %f1447;
	mov.f32 	%f1475, %f1448;
	mov.f32 	%f1476, %f1449;
	mov.f32 	%f1477, %f1593;
	mov.f32 	%f1478, %f1450;
	mov.f32 	%f1479, %f1451;
	mov.f32 	%f1480, %f1452;
	mov.f32 	%f1481, %f1453;
	mov.f32 	%f1482, %f1454;
	mov.f32 	%f1483, %f1455;
	mov.f32 	%f1484, %f1456;
	mov.f32 	%f1485, %f1457;
	mov.f32 	%f1486, %f1458;
	mov.f32 	%f1487, %f1459;
	mov.f32 	%f1488, %f1460;
	mov.f32 	%f1489, %f1461;
	mov.f32 	%f1490, %f1462;
	mov.f32 	%f1491, %f1463;
	mov.f32 	%f1492, %f1464;
	mov.f32 	%f1493, %f1465;
	mov.f32 	%f1494, %f1466;
	mov.f32 	%f1495, %f1467;
	mov.f32 	%f1496, %f1468;
	mov.f32 	%f1497, %f1469;
	mov.u32 	%r1381, %r1354;
	mov.u32 	%r1382, %r1355;
	mov.u32 	%r1383, %r1356;
	mov.u32 	%r1384, %r1357;
	mov.u32 	%r1385, %r1358;
	mov.u32 	%r1386, %r1359;
	mov.u32 	%r1387, %r1503;
	mov.u32 	%r1388, %r1360;
	mov.u32 	%r1389, %r1361;
	mov.u32 	%r1390, %r1362;
	mov.u32 	%r1391, %r1363;
	mov.u32 	%r1392, %r1364;
	mov.u32 	%r1393, %r1365;
	mov.u32 	%r1394, %r1366;
	mov.u32 	%r1395, %r1367;
	mov.u32 	%r1396, %r1368;
	mov.u32 	%r1397, %r1369;
	mov.u32 	%r1398, %r1370;
	mov.u32 	%r1399, %r1371;
	mov.u32 	%r1400, %r1372;
	mov.u32 	%r1401, %r1373;
	mov.u32 	%r1402, %r1374;
	mov.u32 	%r1403, %r1375;
	mov.u32 	%r1404, %r1376;
	mov.u32 	%r1405, %r1377;
	mov.u32 	%r1406, %r1378;
	mov.u32 	%r1407, %r1379;
	@%p379 bra 	$L__BB10_432;
	setp.leu.f32 	%p380, %f1451, %f1593;
	mov.f32 	%f1471, %f1444;
	mov.f32 	%f1472, %f1445;
	mov.f32 	%f1473, %f1446;
	mov.f32 	%f1474, %f1447;
	mov.f32 	%f1475, %f1448;
	mov.f32 	%f1476, %f1449;
	mov.f32 	%f1477, %f1450;
	mov.f32 	%f1478, %f1593;
	mov.f32 	%f1479, %f1451;
	mov.f32 	%f1480, %f1452;
	mov.f32 	%f1481, %f1453;
	mov.f32 	%f1482, %f1454;
	mov.f32 	%f1483, %f1455;
	mov.f32 	%f1484, %f1456;
	mov.f32 	%f1485, %f1457;
	mov.f32 	%f1486, %f1458;
	mov.f32 	%f1487, %f1459;
	mov.f32 	%f1488, %f1460;
	mov.f32 	%f1489, %f1461;
	mov.f32 	%f1490, %f1462;
	mov.f32 	%f1491, %f1463;
	mov.f32 	%f1492, %f1464;
	mov.f32 	%f1493, %f1465;
	mov.f32 	%f1494, %f1466;
	mov.f32 	%f1495, %f1467;
	mov.f32 	%f1496, %f1468;
	mov.f32 	%f1497, %f1469;
	mov.u32 	%r1381, %r1354;
	mov.u32 	%r1382, %r1355;
	mov.u32 	%r1383, %r1356;
	mov.u32 	%r1384, %r1357;
	mov.u32 	%r1385, %r1358;
	mov.u32 	%r1386, %r1359;
	mov.u32 	%r1387, %r1360;
	mov.u32 	%r1388, %r1503;
	mov.u32 	%r1389, %r1361;
	mov.u32 	%r1390, %r1362;
	mov.u32 	%r1391, %r1363;
	mov.u32 	%r1392, %r1364;
	mov.u32 	%r1393, %r1365;
	mov.u32 	%r1394, %r1366;
	mov.u32 	%r1395, %r1367;
	mov.u32 	%r1396, %r1368;
	mov.u32 	%r1397, %r1369;
	mov.u32 	%r1398, %r1370;
	mov.u32 	%r1399, %r1371;
	mov.u32 	%r1400, %r1372;
	mov.u32 	%r1401, %r1373;
	mov.u32 	%r1402, %r1374;
	mov.u32 	%r1403, %r1375;
	mov.u32 	%r1404, %r1376;
	mov.u32 	%r1405, %r1377;
	mov.u32 	%r1406, %r1378;
	mov.u32 	%r1407, %r1379;
	@%p380 bra 	$L__BB10_432;
	setp.leu.f32 	%p381, %f1452, %f1593;
	mov.f32 	%f1471, %f1444;
	mov.f32 	%f1472, %f1445;
	mov.f32 	%f1473, %f1446;
	mov.f32 	%f1474, %f1447;
	mov.f32 	%f1475, %f1448;
	mov.f32 	%f1476, %f1449;
	mov.f32 	%f1477, %f1450;
	mov.f32 	%f1478, %f1451;
	mov.f32 	%f1479, %f1593;
	mov.f32 	%f1480, %f1452;
	mov.f32 	%f1481, %f1453;
	mov.f32 	%f1482, %f1454;
	mov.f32 	%f1483, %f1455;
	mov.f32 	%f1484, %f1456;
	mov.f32 	%f1485, %f1457;
	mov.f32 	%f1486, %f1458;
	mov.f32 	%f1487, %f1459;
	mov.f32 	%f1488, %f1460;
	mov.f32 	%f1489, %f1461;
	mov.f32 	%f1490, %f1462;
	mov.f32 	%f1491, %f1463;
	mov.f32 	%f1492, %f1464;
	mov.f32 	%f1493, %f1465;
	mov.f32 	%f1494, %f1466;
	mov.f32 	%f1495, %f1467;
	mov.f32 	%f1496, %f1468;
	mov.f32 	%f1497, %f1469;
	mov.u32 	%r1381, %r1354;
	mov.u32 	%r1382, %r1355;
	mov.u32 	%r1383, %r1356;
	mov.u32 	%r1384, %r1357;
	mov.u32 	%r1385, %r1358;
	mov.u32 	%r1386, %r1359;
	mov.u32 	%r1387, %r1360;
	mov.u32 	%r1388, %r1361;
	mov.u32 	%r1389, %r1503;
	mov.u32 	%r1390, %r1362;
	mov.u32 	%r1391, %r1363;
	mov.u32 	%r1392, %r1364;
	mov.u32 	%r1393, %r1365;
	mov.u32 	%r1394, %r1366;
	mov.u32 	%r1395, %r1367;
	mov.u32 	%r1396, %r1368;
	mov.u32 	%r1397, %r1369;
	mov.u32 	%r1398, %r1370;
	mov.u32 	%r1399, %r1371;
	mov.u32 	%r1400, %r1372;
	mov.u32 	%r1401, %r1373;
	mov.u32 	%r1402, %r1374;
	mov.u32 	%r1403, %r1375;
	mov.u32 	%r1404, %r1376;
	mov.u32 	%r1405, %r1377;
	mov.u32 	%r1406, %r1378;
	mov.u32 	%r1407, %r1379;
	@%p381 bra 	$L__BB10_432;
	setp.leu.f32 	%p382, %f1453, %f1593;
	mov.f32 	%f1471, %f1444;
	mov.f32 	%f1472, %f1445;
	mov.f32 	%f1473, %f1446;
	mov.f32 	%f1474, %f1447;
	mov.f32 	%f1475, %f1448;
	mov.f32 	%f1476, %f1449;
	mov.f32 	%f1477, %f1450;
	mov.f32 	%f1478, %f1451;
	mov.f32 	%f1479, %f1452;
	mov.f32 	%f1480, %f1593;
	mov.f32 	%f1481, %f1453;
	mov.f32 	%f1482, %f1454;
	mov.f32 	%f1483, %f1455;
	mov.f32 	%f1484, %f1456;
	mov.f32 	%f1485, %f1457;
	mov.f32 	%f1486, %f1458;
	mov.f32 	%f1487, %f1459;
	mov.f32 	%f1488, %f1460;
	mov.f32 	%f1489, %f1461;
	mov.f32 	%f1490, %f1462;
	mov.f32 	%f1491, %f1463;
	mov.f32 	%f1492, %f1464;
	mov.f32 	%f1493, %f1465;
	mov.f32 	%f1494, %f1466;
	mov.f32 	%f1495, %f1467;
	mov.f32 	%f1496, %f1468;
	mov.f32 	%f1497, %f1469;
	mov.u32 	%r1381, %r1354;
	mov.u32 	%r1382, %r1355;
	mov.u32 	%r1383, %r1356;
	mov.u32 	%r1384, %r1357;
	mov.u32 	%r1385, %r1358;
	mov.u32 	%r1386, %r1359;
	mov.u32 	%r1387, %r1360;
	mov.u32 	%r1388, %r1361;
	mov.u32 	%r1389, %r1362;
	mov.u32 	%r1390, %r1503;
	mov.u32 	%r1391, %r1363;
	mov.u32 	%r1392, %r1364;
	mov.u32 	%r1393, %r1365;
	mov.u32 	%r1394, %r1366;
	mov.u32 	%r1395, %r1367;
	mov.u32 	%r1396, %r1368;
	mov.u32 	%r1397, %r1369;
	mov.u32 	%r1398, %r1370;
	mov.u32 	%r1399, %r1371;
	mov.u32 	%r1400, %r1372;
	mov.u32 	%r1401, %r1373;
	mov.u32 	%r1402, %r1374;
	mov.u32 	%r1403, %r1375;
	mov.u32 	%r1404, %r1376;
	mov.u32 	%r1405, %r1377;
	mov.u32 	%r1406, %r1378;
	mov.u32 	%r1407, %r1379;
	@%p382 bra 	$L__BB10_432;
	setp.leu.f32 	%p383, %f1454, %f1593;
	mov.f32 	%f1471, %f1444;
	mov.f32 	%f1472, %f1445;
	mov.f32 	%f1473, %f1446;
	mov.f32 	%f1474, %f1447;
	mov.f32 	%f1475, %f1448;
	mov.f32 	%f1476, %f1449;
	mov.f32 	%f1477, %f1450;
	mov.f32 	%f1478, %f1451;
	mov.f32 	%f1479, %f1452;
	mov.f32 	%f1480, %f1453;
	mov.f32 	%f1481, %f1593;
	mov.f32 	%f1482, %f1454;
	mov.f32 	%f1483, %f1455;
	mov.f32 	%f1484, %f1456;
	mov.f32 	%f1485, %f1457;
	mov.f32 	%f1486, %f1458;
	mov.f32 	%f1487, %f1459;
	mov.f32 	%f1488, %f1460;
	mov.f32 	%f1489, %f1461;
	mov.f32 	%f1490, %f1462;
	mov.f32 	%f1491, %f1463;
	mov.f32 	%f1492, %f1464;
	mov.f32 	%f1493, %f1465;
	mov.f32 	%f1494, %f1466;
	mov.f32 	%f1495, %f1467;
	mov.f32 	%f1496, %f1468;
	mov.f32 	%f1497, %f1469;
	mov.u32 	%r1381, %r1354;
	mov.u32 	%r1382, %r1355;
	mov.u32 	%r1383, %r1356;
	mov.u32 	%r1384, %r1357;
	mov.u32 	%r1385, %r1358;
	mov.u32 	%r1386, %r1359;
	mov.u32 	%r1387, %r1360;
	mov.u32 	%r1388, %r1361;
	mov.u32 	%r1389, %r1362;
	mov.u32 	%r1390, %r1363;
	mov.u32 	%r1391, %r1503;
	mov.u32 	%r1392, %r1364;
	mov.u32 	%r1393, %r1365;
	mov.u32 	%r1394, %r1366;
	mov.u32 	%r1395, %r1367;
	mov.u32 	%r1396, %r1368;
	mov.u32 	%r1397, %r1369;
	mov.u32 	%r1398, %r1370;
	mov.u32 	%r1399, %r1371;
	mov.u32 	%r1400, %r1372;
	mov.u32 	%r1401, %r1373;
	mov.u32 	%r1402, %r1374;
	mov.u32 	%r1403, %r1375;
	mov.u32 	%r1404, %r1376;
	mov.u32 	%r1405, %r1377;
	mov.u32 	%r1406, %r1378;
	mov.u32 	%r1407, %r1379;
	@%p383 bra 	$L__BB10_432;
	setp.leu.f32 	%p384, %f1455, %f1593;
	mov.f32 	%f1471, %f1444;
	mov.f32 	%f1472, %f1445;
	mov.f32 	%f1473, %f1446;
	mov.f32 	%f1474, %f1447;
	mov.f32 	%f1475, %f1448;
	mov.f32 	%f1476, %f1449;
	mov.f32 	%f1477, %f1450;
	mov.f32 	%f1478, %f1451;
	mov.f32 	%f1479, %f1452;
	mov.f32 	%f1480, %f1453;
	mov.f32 	%f1481, %f1454;
	mov.f32 	%f1482, %f1593;
	mov.f32 	%f1483, %f1455;
	mov.f32 	%f1484, %f1456;
	mov.f32 	%f1485, %f1457;
	mov.f32 	%f1486, %f1458;
	mov.f32 	%f1487, %f1459;
	mov.f32 	%f1488, %f1460;
	mov.f32 	%f1489, %f1461;
	mov.f32 	%f1490, %f1462;
	mov.f32 	%f1491, %f1463;
	mov.f32 	%f1492, %f1464;
	mov.f32 	%f1493, %f1465;
	mov.f32 	%f1494, %f1466;
	mov.f32 	%f1495, %f1467;
	mov.f32 	%f1496, %f1468;
	mov.f32 	%f1497, %f1469;
	mov.u32 	%r1381, %r1354;
	mov.u32 	%r1382, %r1355;
	mov.u32 	%r1383, %r1356;
	mov.u32 	%r1384, %r1357;
	mov.u32 	%r1385, %r1358;
	mov.u32 	%r1386, %r1359;
	mov.u32 	%r1387, %r1360;
	mov.u32 	%r1388, %r1361;
	mov.u32 	%r1389, %r1362;
	mov.u32 	%r1390, %r1363;
	mov.u32 	%r1391, %r1364;
	mov.u32 	%r1392, %r1503;
	mov.u32 	%r1393, %r1365;
	mov.u32 	%r1394, %r1366;
	mov.u32 	%r1395, %r1367;
	mov.u32 	%r1396, %r1368;
	mov.u32 	%r1397, %r1369;
	mov.u32 	%r1398, %r1370;
	mov.u32 	%r1399, %r1371;
	mov.u32 	%r1400, %r1372;
	mov.u32 	%r1401, %r1373;
	mov.u32 	%r1402, %r1374;
	mov.u32 	%r1403, %r1375;
	mov.u32 	%r1404, %r1376;
	mov.u32 	%r1405, %r1377;
	mov.u32 	%r1406, %r1378;
	mov.u32 	%r1407, %r1379;
	@%p384 bra 	$L__BB10_432;
	setp.leu.f32 	%p385, %f1456, %f1593;
	mov.f32 	%f1471, %f1444;
	mov.f32 	%f1472, %f1445;
	mov.f32 	%f1473, %f1446;
	mov.f32 	%f1474, %f1447;
	mov.f32 	%f1475, %f1448;
	mov.f32 	%f1476, %f1449;
	mov.f32 	%f1477, %f1450;
	mov.f32 	%f1478, %f1451;
	mov.f32 	%f1479, %f1452;
	mov.f32 	%f1480, %f1453;
	mov.f32 	%f1481, %f1454;
	mov.f32 	%f1482, %f1455;
	mov.f32 	%f1483, %f1593;
	mov.f32 	%f1484, %f1456;
	mov.f32 	%f1485, %f1457;
	mov.f32 	%f1486, %f1458;
	mov.f32 	%f1487, %f1459;
	mov.f32 	%f1488, %f1460;
	mov.f32 	%f1489, %f1461;
	mov.f32 	%f1490, %f1462;
	mov.f32 	%f1491, %f1463;
	mov.f32 	%f1492, %f1464;
	mov.f32 	%f1493, %f1465;
	mov.f32 	%f1494, %f1466;
	mov.f32 	%f1495, %f1467;
	mov.f32 	%f1496, %f1468;
	mov.f32 	%f1497, %f1469;
	mov.u32 	%r1381, %r1354;
	mov.u32 	%r1382, %r1355;
	mov.u32 	%r1383, %r1356;
	mov.u32 	%r1384, %r1357;
	mov.u32 	%r1385, %r1358;
	mov.u32 	%r1386, %r1359;
	mov.u32 	%r1387, %r1360;
	mov.u32 	%r1388, %r1361;
	mov.u32 	%r1389, %r1362;
	mov.u32 	%r1390, %r1363;
	mov.u32 	%r1391, %r1364;
	mov.u32 	%r1392, %r1365;
	mov.u32 	%r1393, %r1503;
	mov.u32 	%r1394, %r1366;
	mov.u32 	%r1395, %r1367;
	mov.u32 	%r1396, %r1368;
	mov.u32 	%r1397, %r1369;
	mov.u32 	%r1398, %r1370;
	mov.u32 	%r1399, %r1371;
	mov.u32 	%r1400, %r1372;
	mov.u32 	%r1401, %r1373;
	mov.u32 	%r1402, %r1374;
	mov.u32 	%r1403, %r1375;
	mov.u32 	%r1404, %r1376;
	mov.u32 	%r1405, %r1377;
	mov.u32 	%r1406, %r1378;
	mov.u32 	%r1407, %r1379;
	@%p385 bra 	$L__BB10_432;
	setp.leu.f32 	%p386, %f1457, %f1593;
	mov.f32 	%f1471, %f1444;
	mov.f32 	%f1472, %f1445;
	mov.f32 	%f1473, %f1446;
	mov.f32 	%f1474, %f1447;
	mov.f32 	%f1475, %f1448;
	mov.f32 	%f1476, %f1449;
	mov.f32 	%f1477, %f1450;
	mov.f32 	%f1478, %f1451;
	mov.f32 	%f1479, %f1452;
	mov.f32 	%f1480, %f1453;
	mov.f32 	%f1481, %f1454;
	mov.f32 	%f1482, %f1455;
	mov.f32 	%f1483, %f1456;
	mov.f32 	%f1484, %f1593;
	mov.f32 	%f1485, %f1457;
	mov.f32 	%f1486, %f1458;
	mov.f32 	%f1487, %f1459;
	mov.f32 	%f1488, %f1460;
	mov.f32 	%f1489, %f1461;
	mov.f32 	%f1490, %f1462;
	mov.f32 	%f1491, %f1463;
	mov.f32 	%f1492, %f1464;
	mov.f32 	%f1493, %f1465;
	mov.f32 	%f1494, %f1466;
	mov.f32 	%f1495, %f1467;
	mov.f32 	%f1496, %f1468;
	mov.f32 	%f1497, %f1469;
	mov.u32 	%r1381, %r1354;
	mov.u32 	%r1382, %r1355;
	mov.u32 	%r1383, %r1356;
	mov.u32 	%r1384, %r1357;
	mov.u32 	%r1385, %r1358;
	mov.u32 	%r1386, %r1359;
	mov.u32 	%r1387, %r1360;
	mov.u32 	%r1388, %r1361;
	mov.u32 	%r1389, %r1362;
	mov.u32 	%r1390, %r1363;
	mov.u32 	%r1391, %r1364;
	mov.u32 	%r1392, %r1365;
	mov.u32 	%r1393, %r1366;
	mov.u32 	%r1394, %r1503;
	mov.u32 	%r1395, %r1367;
	mov.u32 	%r1396, %r1368;
	mov.u32 	%r1397, %r1369;
	mov.u32 	%r1398, %r1370;
	mov.u32 	%r1399, %r1371;
	mov.u32 	%r1400, %r1372;
	mov.u32 	%r1401, %r1373;
	mov.u32 	%r1402, %r1374;
	mov.u32 	%r1403, %r1375;
	mov.u32 	%r1404, %r1376;
	mov.u32 	%r1405, %r1377;
	mov.u32 	%r1406, %r1378;
	mov.u32 	%r1407, %r1379;
	@%p386 bra 	$L__BB10_432;
	setp.leu.f32 	%p387, %f1458, %f1593;
	mov.f32 	%f1471, %f1444;
	mov.f32 	%f1472, %f1445;
	mov.f32 	%f1473, %f1446;
	mov.f32 	%f1474, %f1447;
	mov.f32 	%f1475, %f1448;
	mov.f32 	%f1476, %f1449;
	mov.f32 	%f1477, %f1450;
	mov.f32 	%f1478, %f1451;
	mov.f32 	%f1479, %f1452;
	mov.f32 	%f1480, %f1453;
	mov.f32 	%f1481, %f1454;
	mov.f32 	%f1482, %f1455;
	mov.f32 	%f1483, %f1456;
	mov.f32 	%f1484, %f1457;
	mov.f32 	%f1485, %f1593;
	mov.f32 	%f1486, %f1458;
	mov.f32 	%f1487, %f1459;
	mov.f32 	%f1488, %f1460;
	mov.f32 	%f1489, %f1461;
	mov.f32 	%f1490, %f1462;
	mov.f32 	%f1491, %f1463;
	mov.f32 	%f1492, %f1464;
	mov.f32 	%f1493, %f1465;
	mov.f32 	%f1494, %f1466;
	mov.f32 	%f1495, %f1467;
	mov.f32 	%f1496, %f1468;
	mov.f32 	%f1497, %f1469;
	mov.u32 	%r1381, %r1354;
	mov.u32 	%r1382, %r1355;
	mov.u32 	%r1383, %r1356;
	mov.u32 	%r1384, %r1357;
	mov.u32 	%r1385, %r1358;
	mov.u32 	%r1386, %r1359;
	mov.u32 	%r1387, %r1360;
	mov.u32 	%r1388, %r1361;
	mov.u32 	%r1389, %r1362;
	mov.u32 	%r1390, %r1363;
	mov.u32 	%r1391, %r1364;
	mov.u32 	%r1392, %r1365;
	mov.u32 	%r1393, %r1366;
	mov.u32 	%r1394, %r1367;
	mov.u32 	%r1395, %r1503;
	mov.u32 	%r1396, %r1368;
	mov.u32 	%r1397, %r1369;
	mov.u32 	%r1398, %r1370;
	mov.u32 	%r1399, %r1371;
	mov.u32 	%r1400, %r1372;
	mov.u32 	%r1401, %r1373;
	mov.u32 	%r1402, %r1374;
	mov.u32 	%r1403, %r1375;
	mov.u32 	%r1404, %r1376;
	mov.u32 	%r1405, %r1377;
	mov.u32 	%r1406, %r1378;
	mov.u32 	%r1407, %r1379;
	@%p387 bra 	$L__BB10_432;
	setp.leu.f32 	%p388, %f1459, %f1593;
	mov.f32 	%f1471, %f1444;
	mov.f32 	%f1472, %f1445;
	mov.f32 	%f1473, %f1446;
	mov.f32 	%f1474, %f1447;
	mov.f32 	%f1475, %f1448;
	mov.f32 	%f1476, %f1449;
	mov.f32 	%f1477, %f1450;
	mov.f32 	%f1478, %f1451;
	mov.f32 	%f1479, %f1452;
	mov.f32 	%f1480, %f1453;
	mov.f32 	%f1481, %f1454;
	mov.f32 	%f1482, %f1455;
	mov.f32 	%f1483, %f1456;
	mov.f32 	%f1484, %f1457;
	mov.f32 	%f1485, %f1458;
	mov.f32 	%f1486, %f1593;
	mov.f32 	%f1487, %f1459;
	mov.f32 	%f1488, %f1460;
	mov.f32 	%f1489, %f1461;
	mov.f32 	%f1490, %f1462;
	mov.f32 	%f1491, %f1463;
	mov.f32 	%f1492, %f1464;
	mov.f32 	%f1493, %f1465;
	mov.f32 	%f1494, %f1466;
	mov.f32 	%f1495, %f1467;
	mov.f32 	%f1496, %f1468;
	mov.f32 	%f1497, %f1469;
	mov.u32 	%r1381, %r1354;
	mov.u32 	%r1382, %r1355;
	mov.u32 	%r1383, %r1356;
	mov.u32 	%r1384, %r1357;
	mov.u32 	%r1385, %r1358;
	mov.u32 	%r1386, %r1359;
	mov.u32 	%r1387, %r1360;
	mov.u32 	%r1388, %r1361;
	mov.u32 	%r1389, %r1362;
	mov.u32 	%r1390, %r1363;
	mov.u32 	%r1391, %r1364;
	mov.u32 	%r1392, %r1365;
	mov.u32 	%r1393, %r1366;
	mov.u32 	%r1394, %r1367;
	mov.u32 	%r1395, %r1368;
	mov.u32 	%r1396, %r1503;
	mov.u32 	%r1397, %r1369;
	mov.u32 	%r1398, %r1370;
	mov.u32 	%r1399, %r1371;
	mov.u32 	%r1400, %r1372;
	mov.u32 	%r1401, %r1373;
	mov.u32 	%r1402, %r1374;
	mov.u32 	%r1403, %r1375;
	mov.u32 	%r1404, %r1376;
	mov.u32 	%r1405, %r1377;
	mov.u32 	%r1406, %r1378;
	mov.u32 	%r1407, %r1379;
	@%p388 bra 	$L__BB10_432;
	setp.leu.f32 	%p389, %f1460, %f1593;
	mov.f32 	%f1471, %f1444;
	mov.f32 	%f1472, %f1445;
	mov.f32 	%f1473, %f1446;
	mov.f32 	%f1474, %f1447;
	mov.f32 	%f1475, %f1448;
	mov.f32 	%f1476, %f1449;
	mov.f32 	%f1477, %f1450;
	mov.f32 	%f1478, %f1451;
	mov.f32 	%f1479, %f1452;
	mov.f32 	%f1480, %f1453;
	mov.f32 	%f1481, %f1454;
	mov.f32 	%f1482, %f1455;
	mov.f32 	%f1483, %f1456;
	mov.f32 	%f1484, %f1457;
	mov.f32 	%f1485, %f1458;
	mov.f32 	%f1486, %f1459;
	mov.f32 	%f1487, %f1593;
	mov.f32 	%f1488, %f1460;
	mov.f32 	%f1489, %f1461;
	mov.f32 	%f1490, %f1462;
	mov.f32 	%f1491, %f1463;
	mov.f32 	%f1492, %f1464;
	mov.f32 	%f1493, %f1465;
	mov.f32 	%f1494, %f1466;
	mov.f32 	%f1495, %f1467;
	mov.f32 	%f1496, %f1468;
	mov.f32 	%f1497, %f1469;
	mov.u32 	%r1381, %r1354;
	mov.u32 	%r1382, %r1355;
	mov.u32 	%r1383, %r1356;
	mov.u32 	%r1384, %r1357;
	mov.u32 	%r1385, %r1358;
	mov.u32 	%r1386, %r1359;
	mov.u32 	%r1387, %r1360;
	mov.u32 	%r1388, %r1361;
	mov.u32 	%r1389, %r1362;
	mov.u32 	%r1390, %r1363;
	mov.u32 	%r1391, %r1364;
	mov.u32 	%r1392, %r1365;
	mov.u32 	%r1393, %r1366;
	mov.u32 	%r1394, %r1367;
	mov.u32 	%r1395, %r1368;
	mov.u32 	%r1396, %r1369;
	mov.u32 	%r1397, %r1503;
	mov.u32 	%r1398, %r1370;
	mov.u32 	%r1399, %r1371;
	mov.u32 	%r1400, %r1372;
	mov.u32 	%r1401, %r1373;
	mov.u32 	%r1402, %r1374;
	mov.u32 	%r1403, %r1375;
	mov.u32 	%r1404, %r1376;
	mov.u32 	%r1405, %r1377;
	mov.u32 	%r1406, %r1378;
	mov.u32 	%r1407, %r1379;
	@%p389 bra 	$L__BB10_432;
	setp.leu.f32 	%p390, %f1461, %f1593;
	mov.f32 	%f1471, %f1444;
	mov.f32 	%f1472, %f1445;
	mov.f32 	%f1473, %f1446;
	mov.f32 	%f1474, %f1447;
	mov.f32 	%f1475, %f1448;
	mov.f32 	%f1476, %f1449;
	mov.f32 	%f1477, %f1450;
	mov.f32 	%f1478, %f1451;
	mov.f32 	%f1479, %f1452;
	mov.f32 	%f1480, %f1453;
	mov.f32 	%f1481, %f1454;
	mov.f32 	%f1482, %f1455;
	mov.f32 	%f1483, %f1456;
	mov.f32 	%f1484, %f1457;
	mov.f32 	%f1485, %f1458;
	mov.f32 	%f1486, %f1459;
	mov.f32 	%f1487, %f1460;
	mov.f32 	%f1488, %f1593;
	mov.f32 	%f1489, %f1461;
	mov.f32 	%f1490, %f1462;
	mov.f32 	%f1491, %f1463;
	mov.f32 	%f1492, %f1464;
	mov.f32 	%f1493, %f1465;
	mov.f32 	%f1494, %f1466;
	mov.f32 	%f1495, %f1467;
	mov.f32 	%f1496, %f1468;
	mov.f32 	%f1497, %f1469;
	mov.u32 	%r1381, %r1354;
	mov.u32 	%r1382, %r1355;
	mov.u32 	%r1383, %r1356;
	mov.u32 	%r1384, %r1357;
	mov.u32 	%r1385, %r1358;
	mov.u32 	%r1386, %r1359;
	mov.u32 	%r1387, %r1360;
	mov.u32 	%r1388, %r1361;
	mov.u32 	%r1389, %r1362;
	mov.u32 	%r1390, %r1363;
	mov.u32 	%r1391, %r1364;
	mov.u32 	%r1392, %r1365;
	mov.u32 	%r1393, %r1366;
	mov.u32 	%r1394, %r1367;
	mov.u32 	%r1395, %r1368;
	mov.u32 	%r1396, %r1369;
	mov.u32 	%r1397, %r1370;
	mov.u32 	%r1398, %r1503;
	mov.u32 	%r1399, %r1371;
	mov.u32 	%r1400, %r1372;
	mov.u32 	%r1401, %r1373;
	mov.u32 	%r1402, %r1374;
	mov.u32 	%r1403, %r1375;
	mov.u32 	%r1404, %r1376;
	mov.u32 	%r1405, %r1377;
	mov.u32 	%r1406, %r1378;
	mov.u32 	%r1407, %r1379;
	@%p390 bra 	$L__BB10_432;
	setp.leu.f32 	%p391, %f1462, %f1593;
	mov.f32 	%f1471, %f1444;
	mov.f32 	%f1472, %f1445;
	mov.f32 	%f1473, %f1446;
	mov.f32 	%f1474, %f1447;
	mov.f32 	%f1475, %f1448;
	mov.f32 	%f1476, %f1449;
	mov.f32 	%f1477, %f1450;
	mov.f32 	%f1478, %f1451;
	mov.f32 	%f1479, %f1452;
	mov.f32 	%f1480, %f1453;
	mov.f32 	%f1481, %f1454;
	mov.f32 	%f1482, %f1455;
	mov.f32 	%f1483, %f1456;
	mov.f32 	%f1484, %f1457;
	mov.f32 	%f1485, %f1458;
	mov.f32 	%f1486, %f1459;
	mov.f32 	%f1487, %f1460;
	mov.f32 	%f1488, %f1461;
	mov.f32 	%f1489, %f1593;
	mov.f32 	%f1490, %f1462;
	mov.f32 	%f1491, %f1463;
	mov.f32 	%f1492, %f1464;
	mov.f32 	%f1493, %f1465;
	mov.f32 	%f1494, %f1466;
	mov.f32 	%f1495, %f1467;
	mov.f32 	%f1496, %f1468;
	mov.f32 	%f1497, %f1469;
	mov.u32 	%r1381, %r1354;
	mov.u32 	%r1382, %r1355;
	mov.u32 	%r1383, %r1356;
	mov.u32 	%r1384, %r1357;
	mov.u32 	%r1385, %r1358;
	mov.u32 	%r1386, %r1359;
	mov.u32 	%r1387, %r1360;
	mov.u32 	%r1388, %r1361;
	mov.u32 	%r1389, %r1362;
	mov.u32 	%r1390, %r1363;
	mov.u32 	%r1391, %r1364;
	mov.u32 	%r1392, %r1365;
	mov.u32 	%r1393, %r1366;
	mov.u32 	%r1394, %r1367;
	mov.u32 	%r1395, %r1368;
	mov.u32 	%r1396, %r1369;
	mov.u32 	%r1397, %r1370;
	mov.u32 	%r1398, %r1371;
	mov.u32 	%r1399, %r1503;
	mov.u32 	%r1400, %r1372;
	mov.u32 	%r1401, %r1373;
	mov.u32 	%r1402, %r1374;
	mov.u32 	%r1403, %r1375;
	mov.u32 	%r1404, %r1376;
	mov.u32 	%r1405, %r1377;
	mov.u32 	%r1406, %r1378;
	mov.u32 	%r1407, %r1379;
	@%p391 bra 	$L__BB10_432;
	setp.leu.f32 	%p392, %f1463, %f1593;
	mov.f32 	%f1471, %f1444;
	mov.f32 	%f1472, %f1445;
	mov.f32 	%f1473, %f1446;
	mov.f32 	%f1474, %f1447;
	mov.f32 	%f1475, %f1448;
	mov.f32 	%f1476, %f1449;
	mov.f32 	%f1477, %f1450;
	mov.f32 	%f1478, %f1451;
	mov.f32 	%f1479, %f1452;
	mov.f32 	%f1480, %f1453;
	mov.f32 	%f1481, %f1454;
	mov.f32 	%f1482, %f1455;
	mov.f32 	%f1483, %f1456;
	mov.f32 	%f1484, %f1457;
	mov.f32 	%f1485, %f1458;
	mov.f32 	%f1486, %f1459;
	mov.f32 	%f1487, %f1460;
	mov.f32 	%f1488, %f1461;
	mov.f32 	%f1489, %f1462;
	mov.f32 	%f1490, %f1593;
	mov.f32 	%f1491, %f1463;
	mov.f32 	%f1492, %f1464;
	mov.f32 	%f1493, %f1465;
	mov.f32 	%f1494, %f1466;
	mov.f32 	%f1495, %f1467;
	mov.f32 	%f1496, %f1468;
	mov.f32 	%f1497, %f1469;
	mov.u32 	%r1381, %r1354;
	mov.u32 	%r1382, %r1355;
	mov.u32 	%r1383, %r1356;
	mov.u32 	%r1384, %r1357;
	mov.u32 	%r1385, %r1358;
	mov.u32 	%r1386, %r1359;
	mov.u32 	%r1387, %r1360;
	mov.u32 	%r1388, %r1361;
	mov.u32 	%r1389, %r1362;
	mov.u32 	%r1390, %r1363;
	mov.u32 	%r1391, %r1364;
	mov.u32 	%r1392, %r1365;
	mov.u32 	%r1393, %r1366;
	mov.u32 	%r1394, %r1367;
	mov.u32 	%r1395, %r1368;
	mov.u32 	%r1396, %r1369;
	mov.u32 	%r1397, %r1370;
	mov.u32 	%r1398, %r1371;
	mov.u32 	%r1399, %r1372;
	mov.u32 	%r1400, %r1503;
	mov.u32 	%r1401, %r1373;
	mov.u32 	%r1402, %r1374;
	mov.u32 	%r1403, %r1375;
	mov.u32 	%r1404, %r1376;
	mov.u32 	%r1405, %r1377;
	mov.u32 	%r1406, %r1378;
	mov.u32 	%r1407, %r1379;
	@%p392 bra 	$L__BB10_432;
	setp.leu.f32 	%p393, %f1464, %f1593;
	mov.f32 	%f1471, %f1444;
	mov.f32 	%f1472, %f1445;
	mov.f32 	%f1473, %f1446;
	mov.f32 	%f1474, %f1447;
	mov.f32 	%f1475, %f1448;
	mov.f32 	%f1476, %f1449;
	mov.f32 	%f1477, %f1450;
	mov.f32 	%f1478, %f1451;
	mov.f32 	%f1479, %f1452;
	mov.f32 	%f1480, %f1453;
	mov.f32 	%f1481, %f1454;
	mov.f32 	%f1482, %f1455;
	mov.f32 	%f1483, %f1456;
	mov.f32 	%f1484, %f1457;
	mov.f32 	%f1485, %f1458;
	mov.f32 	%f1486, %f1459;
	mov.f32 	%f1487, %f1460;
	mov.f32 	%f1488, %f1461;
	mov.f32 	%f1489, %f1462;
	mov.f32 	%f1490, %f1463;
	mov.f32 	%f1491, %f1593;
	mov.f32 	%f1492, %f1464;
	mov.f32 	%f1493, %f1465;
	mov.f32 	%f1494, %f1466;
	mov.f32 	%f1495, %f1467;
	mov.f32 	%f1496, %f1468;
	mov.f32 	%f1497, %f1469;
	mov.u32 	%r1381, %r1354;
	mov.u32 	%r1382, %r1355;
	mov.u32 	%r1383, %r1356;
	mov.u32 	%r1384, %r1357;
	mov.u32 	%r1385, %r1358;
	mov.u32 	%r1386, %r1359;
	mov.u32 	%r1387, %r1360;
	mov.u32 	%r1388, %r1361;
	mov.u32 	%r1389, %r1362;
	mov.u32 	%r1390, %r1363;
	mov.u32 	%r1391, %r1364;
	mov.u32 	%r1392, %r1365;
	mov.u32 	%r1393, %r1366;
	mov.u32 	%r1394, %r1367;
	mov.u32 	%r1395, %r1368;
	mov.u32 	%r1396, %r1369;
	mov.u32 	%r1397, %r1370;
	mov.u32 	%r1398, %r1371;
	mov.u32 	%r1399, %r1372;
	mov.u32 	%r1400, %r1373;
	mov.u32 	%r1401, %r1503;
	mov.u32 	%r1402, %r1374;
	mov.u32 	%r1403, %r1375;
	mov.u32 	%r1404, %r1376;
	mov.u32 	%r1405, %r1377;
	mov.u32 	%r1406, %r1378;
	mov.u32 	%r1407, %r1379;
	@%p393 bra 	$L__BB10_432;
	setp.leu.f32 	%p394, %f1465, %f1593;
	mov.f32 	%f1471, %f1444;
	mov.f32 	%f1472, %f1445;
	mov.f32 	%f1473, %f1446;
	mov.f32 	%f1474, %f1447;
	mov.f32 	%f1475, %f1448;
	mov.f32 	%f1476, %f1449;
	mov.f32 	%f1477, %f1450;
	mov.f32 	%f1478, %f1451;
	mov.f32 	%f1479, %f1452;
	mov.f32 	%f1480, %f1453;
	mov.f32 	%f1481, %f1454;
	mov.f32 	%f1482, %f1455;
	mov.f32 	%f1483, %f1456;
	mov.f32 	%f1484, %f1457;
	mov.f32 	%f1485, %f1458;
	mov.f32 	%f1486, %f1459;
	mov.f32 	%f1487, %f1460;
	mov.f32 	%f1488, %f1461;
	mov.f32 	%f1489, %f1462;
	mov.f32 	%f1490, %f1463;
	mov.f32 	%f1491, %f1464;
	mov.f32 	%f1492, %f1593;
	mov.f32 	%f1493, %f1465;
	mov.f32 	%f1494, %f1466;
	mov.f32 	%f1495, %f1467;
	mov.f32 	%f1496, %f1468;
	mov.f32 	%f1497, %f1469;
	mov.u32 	%r1381, %r1354;
	mov.u32 	%r1382, %r1355;
	mov.u32 	%r1383, %r1356;
	mov.u32 	%r1384, %r1357;
	mov.u32 	%r1385, %r1358;
	mov.u32 	%r1386, %r1359;
	mov.u32 	%r1387, %r1360;
	mov.u32 	%r1388, %r1361;
	mov.u32 	%r1389, %r1362;
	mov.u32 	%r1390, %r1363;
	mov.u32 	%r1391, %r1364;
	mov.u32 	%r1392, %r1365;
	mov.u32 	%r1393, %r1366;
	mov.u32 	%r1394, %r1367;
	mov.u32 	%r1395, %r1368;
	mov.u32 	%r1396, %r1369;
	mov.u32 	%r1397, %r1370;
	mov.u32 	%r1398, %r1371;
	mov.u32 	%r1399, %r1372;
	mov.u32 	%r1400, %r1373;
	mov.u32 	%r1401, %r1374;
	mov.u32 	%r1402, %r1503;
	mov.u32 	%r1403, %r1375;
	mov.u32 	%r1404, %r1376;
	mov.u32 	%r1405, %r1377;
	mov.u32 	%r1406, %r1378;
	mov.u32 	%r1407, %r1379;
	@%p394 bra 	$L__BB10_432;
	setp.leu.f32 	%p395, %f1466, %f1593;
	mov.f32 	%f1471, %f1444;
	mov.f32 	%f1472, %f1445;
	mov.f32 	%f1473, %f1446;
	mov.f32 	%f1474, %f1447;
	mov.f32 	%f1475, %f1448;
	mov.f32 	%f1476, %f1449;
	mov.f32 	%f1477, %f1450;
	mov.f32 	%f1478, %f1451;
	mov.f32 	%f1479, %f1452;
	mov.f32 	%f1480, %f1453;
	mov.f32 	%f1481, %f1454;
	mov.f32 	%f1482, %f1455;
	mov.f32 	%f1483, %f1456;
	mov.f32 	%f1484, %f1457;
	mov.f32 	%f1485, %f1458;
	mov.f32 	%f1486, %f1459;
	mov.f32 	%f1487, %f1460;
	mov.f32 	%f1488, %f1461;
	mov.f32 	%f1489, %f1462;
	mov.f32 	%f1490, %f1463;
	mov.f32 	%f1491, %f1464;
	mov.f32 	%f1492, %f1465;
	mov.f32 	%f1493, %f1593;
	mov.f32 	%f1494, %f1466;
	mov.f32 	%f1495, %f1467;
	mov.f32 	%f1496, %f1468;
	mov.f32 	%f1497, %f1469;
	mov.u32 	%r1381, %r1354;
	mov.u32 	%r1382, %r1355;
	mov.u32 	%r1383, %r1356;
	mov.u32 	%r1384, %r1357;
	mov.u32 	%r1385, %r1358;
	mov.u32 	%r1386, %r1359;
	mov.u32 	%r1387, %r1360;
	mov.u32 	%r1388, %r1361;
	mov.u32 	%r1389, %r1362;
	mov.u32 	%r1390, %r1363;
	mov.u32 	%r1391, %r1364;
	mov.u32 	%r1392, %r1365;
	mov.u32 	%r1393, %r1366;
	mov.u32 	%r1394, %r1367;
	mov.u32 	%r1395, %r1368;
	mov.u32 	%r1396, %r1369;
	mov.u32 	%r1397, %r1370;
	mov.u32 	%r1398, %r1371;
	mov.u32 	%r1399, %r1372;
	mov.u32 	%r1400, %r1373;
	mov.u32 	%r1401, %r1374;
	mov.u32 	%r1402, %r1375;
	mov.u32 	%r1403, %r1503;
	mov.u32 	%r1404, %r1376;
	mov.u32 	%r1405, %r1377;
	mov.u32 	%r1406, %r1378;
	mov.u32 	%r1407, %r1379;
	@%p395 bra 	$L__BB10_432;
	setp.leu.f32 	%p396, %f1467, %f1593;
	mov.f32 	%f1471, %f1444;
	mov.f32 	%f1472, %f1445;
	mov.f32 	%f1473, %f1446;
	mov.f32 	%f1474, %f1447;
	mov.f32 	%f1475, %f1448;
	mov.f32 	%f1476, %f1449;
	mov.f32 	%f1477, %f1450;
	mov.f32 	%f1478, %f1451;
	mov.f32 	%f1479, %f1452;
	mov.f32 	%f1480, %f1453;
	mov.f32 	%f1481, %f1454;
	mov.f32 	%f1482, %f1455;
	mov.f32 	%f1483, %f1456;
	mov.f32 	%f1484, %f1457;
	mov.f32 	%f1485, %f1458;
	mov.f32 	%f1486, %f1459;
	mov.f32 	%f1487, %f1460;
	mov.f32 	%f1488, %f1461;
	mov.f32 	%f1489, %f1462;
	mov.f32 	%f1490, %f1463;
	mov.f32 	%f1491, %f1464;
	mov.f32 	%f1492, %f1465;
	mov.f32 	%f1493, %f1466;
	mov.f32 	%f1494, %f1593;
	mov.f32 	%f1495, %f1467;
	mov.f32 	%f1496, %f1468;
	mov.f32 	%f1497, %f1469;
	mov.u32 	%r1381, %r1354;
	mov.u32 	%r1382, %r1355;
	mov.u32 	%r1383, %r1356;
	mov.u32 	%r1384, %r1357;
	mov.u32 	%r1385, %r1358;
	mov.u32 	%r1386, %r1359;
	mov.u32 	%r1387, %r1360;
	mov.u32 	%r1388, %r1361;
	mov.u32 	%r1389, %r1362;
	mov.u32 	%r1390, %r1363;
	mov.u32 	%r1391, %r1364;
	mov.u32 	%r1392, %r1365;
	mov.u32 	%r1393, %r1366;
	mov.u32 	%r1394, %r1367;
	mov.u32 	%r1395, %r1368;
	mov.u32 	%r1396, %r1369;
	mov.u32 	%r1397, %r1370;
	mov.u32 	%r1398, %r1371;
	mov.u32 	%r1399, %r1372;
	mov.u32 	%r1400, %r1373;
	mov.u32 	%r1401, %r1374;
	mov.u32 	%r1402, %r1375;
	mov.u32 	%r1403, %r1376;
	mov.u32 	%r1404, %r1503;
	mov.u32 	%r1405, %r1377;
	mov.u32 	%r1406, %r1378;
	mov.u32 	%r1407, %r1379;
	@%p396 bra 	$L__BB10_432;
	setp.leu.f32 	%p397, %f1468, %f1593;
	mov.f32 	%f1471, %f1444;
	mov.f32 	%f1472, %f1445;
	mov.f32 	%f1473, %f1446;
	mov.f32 	%f1474, %f1447;
	mov.f32 	%f1475, %f1448;
	mov.f32 	%f1476, %f1449;
	mov.f32 	%f1477, %f1450;
	mov.f32 	%f1478, %f1451;
	mov.f32 	%f1479, %f1452;
	mov.f32 	%f1480, %f1453;
	mov.f32 	%f1481, %f1454;
	mov.f32 	%f1482, %f1455;
	mov.f32 	%f1483, %f1456;
	mov.f32 	%f1484, %f1457;
	mov.f32 	%f1485, %f1458;
	mov.f32 	%f1486, %f1459;
	mov.f32 	%f1487, %f1460;
	mov.f32 	%f1488, %f1461;
	mov.f32 	%f1489, %f1462;
	mov.f32 	%f1490, %f1463;
	mov.f32 	%f1491, %f1464;
	mov.f32 	%f1492, %f1465;
	mov.f32 	%f1493, %f1466;
	mov.f32 	%f1494, %f1467;
	mov.f32 	%f1495, %f1593;
	mov.f32 	%f1496, %f1468;
	mov.f32 	%f1497, %f1469;
	mov.u32 	%r1381, %r1354;
	mov.u32 	%r1382, %r1355;
	mov.u32 	%r1383, %r1356;
	mov.u32 	%r1384, %r1357;
	mov.u32 	%r1385, %r1358;
	mov.u32 	%r1386, %r1359;
	mov.u32 	%r1387, %r1360;
	mov.u32 	%r1388, %r1361;
	mov.u32 	%r1389, %r1362;
	mov.u32 	%r1390, %r1363;
	mov.u32 	%r1391, %r1364;
	mov.u32 	%r1392, %r1365;
	mov.u32 	%r1393, %r1366;
	mov.u32 	%r1394, %r1367;
	mov.u32 	%r1395, %r1368;
	mov.u32 	%r1396, %r1369;
	mov.u32 	%r1397, %r1370;
	mov.u32 	%r1398, %r1371;
	mov.u32 	%r1399, %r1372;
	mov.u32 	%r1400, %r1373;
	mov.u32 	%r1401, %r1374;
	mov.u32 	%r1402, %r1375;
	mov.u32 	%r1403, %r1376;
	mov.u32 	%r1404, %r1377;
	mov.u32 	%r1405, %r1503;
	mov.u32 	%r1406, %r1378;
	mov.u32 	%r1407, %r1379;
	@%p397 bra 	$L__BB10_432;
	setp.leu.f32 	%p398, %f1469, %f1593;
	mov.f32 	%f1471, %f1444;
	mov.f32 	%f1472, %f1445;
	mov.f32 	%f1473, %f1446;
	mov.f32 	%f1474, %f1447;
	mov.f32 	%f1475, %f1448;
	mov.f32 	%f1476, %f1449;
	mov.f32 	%f1477, %f1450;
	mov.f32 	%f1478, %f1451;
	mov.f32 	%f1479, %f1452;
	mov.f32 	%f1480, %f1453;
	mov.f32 	%f1481, %f1454;
	mov.f32 	%f1482, %f1455;
	mov.f32 	%f1483, %f1456;
	mov.f32 	%f1484, %f1457;
	mov.f32 	%f1485, %f1458;
	mov.f32 	%f1486, %f1459;
	mov.f32 	%f1487, %f1460;
	mov.f32 	%f1488, %f1461;
	mov.f32 	%f1489, %f1462;
	mov.f32 	%f1490, %f1463;
	mov.f32 	%f1491, %f1464;
	mov.f32 	%f1492, %f1465;
	mov.f32 	%f1493, %f1466;
	mov.f32 	%f1494, %f1467;
	mov.f32 	%f1495, %f1468;
	mov.f32 	%f1496, %f1593;
	mov.f32 	%f1497, %f1469;
	mov.u32 	%r1381, %r1354;
	mov.u32 	%r1382, %r1355;
	mov.u32 	%r1383, %r1356;
	mov.u32 	%r1384, %r1357;
	mov.u32 	%r1385, %r1358;
	mov.u32 	%r1386, %r1359;
	mov.u32 	%r1387, %r1360;
	mov.u32 	%r1388, %r1361;
	mov.u32 	%r1389, %r1362;
	mov.u32 	%r1390, %r1363;
	mov.u32 	%r1391, %r1364;
	mov.u32 	%r1392, %r1365;
	mov.u32 	%r1393, %r1366;
	mov.u32 	%r1394, %r1367;
	mov.u32 	%r1395, %r1368;
	mov.u32 	%r1396, %r1369;
	mov.u32 	%r1397, %r1370;
	mov.u32 	%r1398, %r1371;
	mov.u32 	%r1399, %r1372;
	mov.u32 	%r1400, %r1373;
	mov.u32 	%r1401, %r1374;
	mov.u32 	%r1402, %r1375;
	mov.u32 	%r1403, %r1376;
	mov.u32 	%r1404, %r1377;
	mov.u32 	%r1405, %r1378;
	mov.u32 	%r1406, %r1503;
	mov.u32 	%r1407, %r1379;
	@%p398 bra 	$L__BB10_432;
	setp.leu.f32 	%p399, %f1620, %f1593;
	mov.f32 	%f1471, %f1444;
	mov.f32 	%f1472, %f1445;
	mov.f32 	%f1473, %f1446;
	mov.f32 	%f1474, %f1447;
	mov.f32 	%f1475, %f1448;
	mov.f32 	%f1476, %f1449;
	mov.f32 	%f1477, %f1450;
	mov.f32 	%f1478, %f1451;
	mov.f32 	%f1479, %f1452;
	mov.f32 	%f1480, %f1453;
	mov.f32 	%f1481, %f1454;
	mov.f32 	%f1482, %f1455;
	mov.f32 	%f1483, %f1456;
	mov.f32 	%f1484, %f1457;
	mov.f32 	%f1485, %f1458;
	mov.f32 	%f1486, %f1459;
	mov.f32 	%f1487, %f1460;
	mov.f32 	%f1488, %f1461;
	mov.f32 	%f1489, %f1462;
	mov.f32 	%f1490, %f1463;
	mov.f32 	%f1491, %f1464;
	mov.f32 	%f1492, %f1465;
	mov.f32 	%f1493, %f1466;
	mov.f32 	%f1494, %f1467;
	mov.f32 	%f1495, %f1468;
	mov.f32 	%f1496, %f1469;
	mov.f32 	%f1497, %f1593;
	mov.u32 	%r1381, %r1354;
	mov.u32 	%r1382, %r1355;
	mov.u32 	%r1383, %r1356;
	mov.u32 	%r1384, %r1357;
	mov.u32 	%r1385, %r1358;
	mov.u32 	%r1386, %r1359;
	mov.u32 	%r1387, %r1360;
	mov.u32 	%r1388, %r1361;
	mov.u32 	%r1389, %r1362;
	mov.u32 	%r1390, %r1363;
	mov.u32 	%r1391, %r1364;
	mov.u32 	%r1392, %r1365;
	mov.u32 	%r1393, %r1366;
	mov.u32 	%r1394, %r1367;
	mov.u32 	%r1395, %r1368;
	mov.u32 	%r1396, %r1369;
	mov.u32 	%r1397, %r1370;
	mov.u32 	%r1398, %r1371;
	mov.u32 	%r1399, %r1372;
	mov.u32 	%r1400, %r1373;
	mov.u32 	%r1401, %r1374;
	mov.u32 	%r1402, %r1375;
	mov.u32 	%r1403, %r1376;
	mov.u32 	%r1404, %r1377;
	mov.u32 	%r1405, %r1378;
	mov.u32 	%r1406, %r1379;
	mov.u32 	%r1407, %r1503;
	@%p399 bra 	$L__BB10_432;
	mov.f32 	%f1471, %f1444;
	mov.f32 	%f1472, %f1445;
	mov.f32 	%f1473, %f1446;
	mov.f32 	%f1474, %f1447;
	mov.f32 	%f1475, %f1448;
	mov.f32 	%f1476, %f1449;
	mov.f32 	%f1477, %f1450;
	mov.f32 	%f1478, %f1451;
	mov.f32 	%f1479, %f1452;
	mov.f32 	%f1480, %f1453;
	mov.f32 	%f1481, %f1454;
	mov.f32 	%f1482, %f1455;
	mov.f32 	%f1483, %f1456;
	mov.f32 	%f1484, %f1457;
	mov.f32 	%f1485, %f1458;
	mov.f32 	%f1486, %f1459;
	mov.f32 	%f1487, %f1460;
	mov.f32 	%f1488, %f1461;
	mov.f32 	%f1489, %f1462;
	mov.f32 	%f1490, %f1463;
	mov.f32 	%f1491, %f1464;
	mov.f32 	%f1492, %f1465;
	mov.f32 	%f1493, %f1466;
	mov.f32 	%f1494, %f1467;
	mov.f32 	%f1495, %f1468;
	mov.f32 	%f1496, %f1469;
	mov.f32 	%f1497, %f1620;
	mov.f32 	%f1620, %f1593;
	mov.u32 	%r1381, %r1354;
	mov.u32 	%r1382, %r1355;
	mov.u32 	%r1383, %r1356;
	mov.u32 	%r1384, %r1357;
	mov.u32 	%r1385, %r1358;
	mov.u32 	%r1386, %r1359;
	mov.u32 	%r1387, %r1360;
	mov.u32 	%r1388, %r1361;
	mov.u32 	%r1389, %r1362;
	mov.u32 	%r1390, %r1363;
	mov.u32 	%r1391, %r1364;
	mov.u32 	%r1392, %r1365;
	mov.u32 	%r1393, %r1366;
	mov.u32 	%r1394, %r1367;
	mov.u32 	%r1395, %r1368;
	mov.u32 	%r1396, %r1369;
	mov.u32 	%r1397, %r1370;
	mov.u32 	%r1398, %r1371;
	mov.u32 	%r1399, %r1372;
	mov.u32 	%r1400, %r1373;
	mov.u32 	%r1401, %r1374;
	mov.u32 	%r1402, %r1375;
	mov.u32 	%r1403, %r1376;
	mov.u32 	%r1404, %r1377;
	mov.u32 	%r1405, %r1378;
	mov.u32 	%r1406, %r1379;
	mov.u32 	%r1407, %r1530;
	mov.u32 	%r1530, %r1503;
$L__BB10_432:
	setp.leu.f32 	%p400, %f1471, %f1592;
	mov.f32 	%f1499, %f1592;
	mov.f32 	%f1500, %f1471;
	mov.f32 	%f1501, %f1472;
	mov.f32 	%f1502, %f1473;
	mov.f32 	%f1503, %f1474;
	mov.f32 	%f1504, %f1475;
	mov.f32 	%f1505, %f1476;
	mov.f32 	%f1506, %f1477;
	mov.f32 	%f1507, %f1478;
	mov.f32 	%f1508, %f1479;
	mov.f32 	%f1509, %f1480;
	mov.f32 	%f1510, %f1481;
	mov.f32 	%f1511, %f1482;
	mov.f32 	%f1512, %f1483;
	mov.f32 	%f1513, %f1484;
	mov.f32 	%f1514, %f1485;
	mov.f32 	%f1515, %f1486;
	mov.f32 	%f1516, %f1487;
	mov.f32 	%f1517, %f1488;
	mov.f32 	%f1518, %f1489;
	mov.f32 	%f1519, %f1490;
	mov.f32 	%f1520, %f1491;
	mov.f32 	%f1521, %f1492;
	mov.f32 	%f1522, %f1493;
	mov.f32 	%f1523, %f1494;
	mov.f32 	%f1524, %f1495;
	mov.f32 	%f1525, %f1496;
	mov.f32 	%f1526, %f1497;
	mov.u32 	%r1409, %r1502;
	mov.u32 	%r1410, %r1381;
	mov.u32 	%r1411, %r1382;
	mov.u32 	%r1412, %r1383;
	mov.u32 	%r1413, %r1384;
	mov.u32 	%r1414, %r1385;
	mov.u32 	%r1415, %r1386;
	mov.u32 	%r1416, %r1387;
	mov.u32 	%r1417, %r1388;
	mov.u32 	%r1418, %r1389;
	mov.u32 	%r1419, %r1390;
	mov.u32 	%r1420, %r1391;
	mov.u32 	%r1421, %r1392;
	mov.u32 	%r1422, %r1393;
	mov.u32 	%r1423, %r1394;
	mov.u32 	%r1424, %r1395;
	mov.u32 	%r1425, %r1396;
	mov.u32 	%r1426, %r1397;
	mov.u32 	%r1427, %r1398;
	mov.u32 	%r1428, %r1399;
	mov.u32 	%r1429, %r1400;
	mov.u32 	%r1430, %r1401;
	mov.u32 	%r1431, %r1402;
	mov.u32 	%r1432, %r1403;
	mov.u32 	%r1433, %r1404;
	mov.u32 	%r1434, %r1405;
	mov.u32 	%r1435, %r1406;
	mov.u32 	%r1436, %r1407;
	@%p400 bra 	$L__BB10_461;
	setp.leu.f32 	%p401, %f1472, %f1592;
	mov.f32 	%f1499, %f1471;
	mov.f32 	%f1500, %f1592;
	mov.f32 	%f1501, %f1472;
	mov.f32 	%f1502, %f1473;
	mov.f32 	%f1503, %f1474;
	mov.f32 	%f1504, %f1475;
	mov.f32 	%f1505, %f1476;
	mov.f32 	%f1506, %f1477;
	mov.f32 	%f1507, %f1478;
	mov.f32 	%f1508, %f1479;
	mov.f32 	%f1509, %f1480;
	mov.f32 	%f1510, %f1481;
	mov.f32 	%f1511, %f1482;
	mov.f32 	%f1512, %f1483;
	mov.f32 	%f1513, %f1484;
	mov.f32 	%f1514, %f1485;
	mov.f32 	%f1515, %f1486;
	mov.f32 	%f1516, %f1487;
	mov.f32 	%f1517, %f1488;
	mov.f32 	%f1518, %f1489;
	mov.f32 	%f1519, %f1490;
	mov.f32 	%f1520, %f1491;
	mov.f32 	%f1521, %f1492;
	mov.f32 	%f1522, %f1493;
	mov.f32 	%f1523, %f1494;
	mov.f32 	%f1524, %f1495;
	mov.f32 	%f1525, %f1496;
	mov.f32 	%f1526, %f1497;
	mov.u32 	%r1409, %r1381;
	mov.u32 	%r1410, %r1502;
	mov.u32 	%r1411, %r1382;
	mov.u32 	%r1412, %r1383;
	mov.u32 	%r1413, %r1384;
	mov.u32 	%r1414, %r1385;
	mov.u32 	%r1415, %r1386;
	mov.u32 	%r1416, %r1387;
	mov.u32 	%r1417, %r1388;
	mov.u32 	%r1418, %r1389;
	mov.u32 	%r1419, %r1390;
	mov.u32 	%r1420, %r1391;
	mov.u32 	%r1421, %r1392;
	mov.u32 	%r1422, %r1393;
	mov.u32 	%r1423, %r1394;
	mov.u32 	%r1424, %r1395;
	mov.u32 	%r1425, %r1396;
	mov.u32 	%r1426, %r1397;
	mov.u32 	%r1427, %r1398;
	mov.u32 	%r1428, %r1399;
	mov.u32 	%r1429, %r1400;
	mov.u32 	%r1430, %r1401;
	mov.u32 	%r1431, %r1402;
	mov.u32 	%r1432, %r1403;
	mov.u32 	%r1433, %r1404;
	mov.u32 	%r1434, %r1405;
	mov.u32 	%r1435, %r1406;
	mov.u32 	%r1436, %r1407;
	@%p401 bra 	$L__BB10_461;
	setp.leu.f32 	%p402, %f1473, %f1592;
	mov.f32 	%f1499, %f1471;
	mov.f32 	%f1500, %f1472;
	mov.f32 	%f1501, %f1592;
	mov.f32 	%f1502, %f1473;
	mov.f32 	%f1503, %f1474;
	mov.f32 	%f1504, %f1475;
	mov.f32 	%f1505, %f1476;
	mov.f32 	%f1506, %f1477;
	mov.f32 	%f1507, %f1478;
	mov.f32 	%f1508, %f1479;
	mov.f32 	%f1509, %f1480;
	mov.f32 	%f1510, %f1481;
	mov.f32 	%f1511, %f1482;
	mov.f32 	%f1512, %f1483;
	mov.f32 	%f1513, %f1484;
	mov.f32 	%f1514, %f1485;
	mov.f32 	%f1515, %f1486;
	mov.f32 	%f1516, %f1487;
	mov.f32 	%f1517, %f1488;
	mov.f32 	%f1518, %f1489;
	mov.f32 	%f1519, %f1490;
	mov.f32 	%f1520, %f1491;
	mov.f32 	%f1521, %f1492;
	mov.f32 	%f1522, %f1493;
	mov.f32 	%f1523, %f1494;
	mov.f32 	%f1524, %f1495;
	mov.f32 	%f1525, %f1496;
	mov.f32 	%f1526, %f1497;
	mov.u32 	%r1409, %r1381;
	mov.u32 	%r1410, %r1382;
	mov.u32 	%r1411, %r1502;
	mov.u32 	%r1412, %r1383;
	mov.u32 	%r1413, %r1384;
	mov.u32 	%r1414, %r1385;
	mov.u32 	%r1415, %r1386;
	mov.u32 	%r1416, %r1387;
	mov.u32 	%r1417, %r1388;
	mov.u32 	%r1418, %r1389;
	mov.u32 	%r1419, %r1390;
	mov.u32 	%r1420, %r1391;
	mov.u32 	%r1421, %r1392;
	mov.u32 	%r1422, %r1393;
	mov.u32 	%r1423, %r1394;
	mov.u32 	%r1424, %r1395;
	mov.u32 	%r1425, %r1396;
	mov.u32 	%r1426, %r1397;
	mov.u32 	%r1427, %r1398;
	mov.u32 	%r1428, %r1399;
	mov.u32 	%r1429, %r1400;
	mov.u32 	%r1430, %r1401;
	mov.u32 	%r1431, %r1402;
	mov.u32 	%r1432, %r1403;
	mov.u32 	%r1433, %r1404;
	mov.u32 	%r1434, %r1405;
	mov.u32 	%r1435, %r1406;
	mov.u32 	%r1436, %r1407;
	@%p402 bra 	$L__BB10_461;
	setp.leu.f32 	%p403, %f1474, %f1592;
	mov.f32 	%f1499, %f1471;
	mov.f32 	%f1500, %f1472;
	mov.f32 	%f1501, %f1473;
	mov.f32 	%f1502, %f1592;
	mov.f32 	%f1503, %f1474;
	mov.f32 	%f1504, %f1475;
	mov.f32 	%f1505, %f1476;
	mov.f32 	%f1506, %f1477;
	mov.f32 	%f1507, %f1478;
	mov.f32 	%f1508, %f1479;
	mov.f32 	%f1509, %f1480;
	mov.f32 	%f1510, %f1481;
	mov.f32 	%f1511, %f1482;
	mov.f32 	%f1512, %f1483;
	mov.f32 	%f1513, %f1484;
	mov.f32 	%f1514, %f1485;
	mov.f32 	%f1515, %f1486;
	mov.f32 	%f1516, %f1487;
	mov.f32 	%f1517, %f1488;
	mov.f32 	%f1518, %f1489;
	mov.f32 	%f1519, %f1490;
	mov.f32 	%f1520, %f1491;
	mov.f32 	%f1521, %f1492;
	mov.f32 	%f1522, %f1493;
	mov.f32 	%f1523, %f1494;
	mov.f32 	%f1524, %f1495;
	mov.f32 	%f1525, %f1496;
	mov.f32 	%f1526, %f1497;
	mov.u32 	%r1409, %r1381;
	mov.u32 	%r1410, %r1382;
	mov.u32 	%r1411, %r1383;
	mov.u32 	%r1412, %r1502;
	mov.u32 	%r1413, %r1384;
	mov.u32 	%r1414, %r1385;
	mov.u32 	%r1415, %r1386;
	mov.u32 	%r1416, %r1387;
	mov.u32 	%r1417, %r1388;
	mov.u32 	%r1418, %r1389;
	mov.u32 	%r1419, %r1390;
	mov.u32 	%r1420, %r1391;
	mov.u32 	%r1421, %r1392;
	mov.u32 	%r1422, %r1393;
	mov.u32 	%r1423, %r1394;
	mov.u32 	%r1424, %r1395;
	mov.u32 	%r1425, %r1396;
	mov.u32 	%r1426, %r1397;
	mov.u32 	%r1427, %r1398;
	mov.u32 	%r1428, %r1399;
	mov.u32 	%r1429, %r1400;
	mov.u32 	%r1430, %r1401;
	mov.u32 	%r1431, %r1402;
	mov.u32 	%r1432, %r1403;
	mov.u32 	%r1433, %r1404;
	mov.u32 	%r1434, %r1405;
	mov.u32 	%r1435, %r1406;
	mov.u32 	%r1436, %r1407;
	@%p403 bra 	$L__BB10_461;
	setp.leu.f32 	%p404, %f1475, %f1592;
	mov.f32 	%f1499, %f1471;
	mov.f32 	%f1500, %f1472;
	mov.f32 	%f1501, %f1473;
	mov.f32 	%f1502, %f1474;
	mov.f32 	%f1503, %f1592;
	mov.f32 	%f1504, %f1475;
	mov.f32 	%f1505, %f1476;
	mov.f32 	%f1506, %f1477;
	mov.f32 	%f1507, %f1478;
	mov.f32 	%f1508, %f1479;
	mov.f32 	%f1509, %f1480;
	mov.f32 	%f1510, %f1481;
	mov.f32 	%f1511, %f1482;
	mov.f32 	%f1512, %f1483;
	mov.f32 	%f1513, %f1484;
	mov.f32 	%f1514, %f1485;
	mov.f32 	%f1515, %f1486;
	mov.f32 	%f1516, %f1487;
	mov.f32 	%f1517, %f1488;
	mov.f32 	%f1518, %f1489;
	mov.f32 	%f1519, %f1490;
	mov.f32 	%f1520, %f1491;
	mov.f32 	%f1521, %f1492;
	mov.f32 	%f1522, %f1493;
	mov.f32 	%f1523, %f1494;
	mov.f32 	%f1524, %f1495;
	mov.f32 	%f1525, %f1496;
	mov.f32 	%f1526, %f1497;
	mov.u32 	%r1409, %r1381;
	mov.u32 	%r1410, %r1382;
	mov.u32 	%r1411, %r1383;
	mov.u32 	%r1412, %r1384;
	mov.u32 	%r1413, %r1502;
	mov.u32 	%r1414, %r1385;
	mov.u32 	%r1415, %r1386;
	mov.u32 	%r1416, %r1387;
	mov.u32 	%r1417, %r1388;
	mov.u32 	%r1418, %r1389;
	mov.u32 	%r1419, %r1390;
	mov.u32 	%r1420, %r1391;
	mov.u32 	%r1421, %r1392;
	mov.u32 	%r1422, %r1393;
	mov.u32 	%r1423, %r1394;
	mov.u32 	%r1424, %r1395;
	mov.u32 	%r1425, %r1396;
	mov.u32 	%r1426, %r1397;
	mov.u32 	%r1427, %r1398;
	mov.u32 	%r1428, %r1399;
	mov.u32 	%r1429, %r1400;
	mov.u32 	%r1430, %r1401;
	mov.u32 	%r1431, %r1402;
	mov.u32 	%r1432, %r1403;
	mov.u32 	%r1433, %r1404;
	mov.u32 	%r1434, %r1405;
	mov.u32 	%r1435, %r1406;
	mov.u32 	%r1436, %r1407;
	@%p404 bra 	$L__BB10_461;
	setp.leu.f32 	%p405, %f1476, %f1592;
	mov.f32 	%f1499, %f1471;
	mov.f32 	%f1500, %f1472;
	mov.f32 	%f1501, %f1473;
	mov.f32 	%f1502, %f1474;
	mov.f32 	%f1503, %f1475;
	mov.f32 	%f1504, %f1592;
	mov.f32 	%f1505, %f1476;
	mov.f32 	%f1506, %f1477;
	mov.f32 	%f1507, %f1478;
	mov.f32 	%f1508, %f1479;
	mov.f32 	%f1509, %f1480;
	mov.f32 	%f1510, %f1481;
	mov.f32 	%f1511, %f1482;
	mov.f32 	%f1512, %f1483;
	mov.f32 	%f1513, %f1484;
	mov.f32 	%f1514, %f1485;
	mov.f32 	%f1515, %f1486;
	mov.f32 	%f1516, %f1487;
	mov.f32 	%f1517, %f1488;
	mov.f32 	%f1518, %f1489;
	mov.f32 	%f1519, %f1490;
	mov.f32 	%f1520, %f1491;
	mov.f32 	%f1521, %f1492;
	mov.f32 	%f1522, %f1493;
	mov.f32 	%f1523, %f1494;
	mov.f32 	%f1524, %f1495;
	mov.f32 	%f1525, %f1496;
	mov.f32 	%f1526, %f1497;
	mov.u32 	%r1409, %r1381;
	mov.u32 	%r1410, %r1382;
	mov.u32 	%r1411, %r1383;
	mov.u32 	%r1412, %r1384;
	mov.u32 	%r1413, %r1385;
	mov.u32 	%r1414, %r1502;
	mov.u32 	%r1415, %r1386;
	mov.u32 	%r1416, %r1387;
	mov.u32 	%r1417, %r1388;
	mov.u32 	%r1418, %r1389;
	mov.u32 	%r1419, %r1390;
	mov.u32 	%r1420, %r1391;
	mov.u32 	%r1421, %r1392;
	mov.u32 	%r1422, %r1393;
	mov.u32 	%r1423, %r1394;
	mov.u32 	%r1424, %r1395;
	mov.u32 	%r1425, %r1396;
	mov.u32 	%r1426, %r1397;
	mov.u32 	%r1427, %r1398;
	mov.u32 	%r1428, %r1399;
	mov.u32 	%r1429, %r1400;
	mov.u32 	%r1430, %r1401;
	mov.u32 	%r1431, %r1402;
	mov.u32 	%r1432, %r1403;
	mov.u32 	%r1433, %r1404;
	mov.u32 	%r1434, %r1405;
	mov.u32 	%r1435, %r1406;
	mov.u32 	%r1436, %r1407;
	@%p405 bra 	$L__BB10_461;
	setp.leu.f32 	%p406, %f1477, %f1592;
	mov.f32 	%f1499, %f1471;
	mov.f32 	%f1500, %f1472;
	mov.f32 	%f1501, %f1473;
	mov.f32 	%f1502, %f1474;
	mov.f32 	%f1503, %f1475;
	mov.f32 	%f1504, %f1476;
	mov.f32 	%f1505, %f1592;
	mov.f32 	%f1506, %f1477;
	mov.f32 	%f1507, %f1478;
	mov.f32 	%f1508, %f1479;
	mov.f32 	%f1509, %f1480;
	mov.f32 	%f1510, %f1481;
	mov.f32 	%f1511, %f1482;
	mov.f32 	%f1512, %f1483;
	mov.f32 	%f1513, %f1484;
	mov.f32 	%f1514, %f1485;
	mov.f32 	%f1515, %f1486;
	mov.f32 	%f1516, %f1487;
	mov.f32 	%f1517, %f1488;
	mov.f32 	%f1518, %f1489;
	mov.f32 	%f1519, %f1490;
	mov.f32 	%f1520, %f1491;
	mov.f32 	%f1521, %f1492;
	mov.f32 	%f1522, %f1493;
	mov.f32 	%f1523, %f1494;
	mov.f32 	%f1524, %f1495;
	mov.f32 	%f1525, %f1496;
	mov.f32 	%f1526, %f1497;
	mov.u32 	%r1409, %r1381;
	mov.u32 	%r1410, %r1382;
	mov.u32 	%r1411, %r1383;
	mov.u32 	%r1412, %r1384;
	mov.u32 	%r1413, %r1385;
	mov.u32 	%r1414, %r1386;
	mov.u32 	%r1415, %r1502;
	mov.u32 	%r1416, %r1387;
	mov.u32 	%r1417, %r1388;
	mov.u32 	%r1418, %r1389;
	mov.u32 	%r1419, %r1390;
	mov.u32 	%r1420, %r1391;
	mov.u32 	%r1421, %r1392;
	mov.u32 	%r1422, %r1393;
	mov.u32 	%r1423, %r1394;
	mov.u32 	%r1424, %r1395;
	mov.u32 	%r1425, %r1396;
	mov.u32 	%r1426, %r1397;
	mov.u32 	%r1427, %r1398;
	mov.u32 	%r1428, %r1399;
	mov.u32 	%r1429, %r1400;
	mov.u32 	%r1430, %r1401;
	mov.u32 	%r1431, %r1402;
	mov.u32 	%r1432, %r1403;
	mov.u32 	%r1433, %r1404;
	mov.u32 	%r1434, %r1405;
	mov.u32 	%r1435, %r1406;
	mov.u32 	%r1436, %r1407;
	@%p406 bra 	$L__BB10_461;
	setp.leu.f32 	%p407, %f1478, %f1592;
	mov.f32 	%f1499, %f1471;
	mov.f32 	%f1500, %f1472;
	mov.f32 	%f1501, %f1473;
	mov.f32 	%f1502, %f1474;
	mov.f32 	%f1503, %f1475;
	mov.f32 	%f1504, %f1476;
	mov.f32 	%f1505, %f1477;
	mov.f32 	%f1506, %f1592;
	mov.f32 	%f1507, %f1478;
	mov.f32 	%f1508, %f1479;
	mov.f32 	%f1509, %f1480;
	mov.f32 	%f1510, %f1481;
	mov.f32 	%f1511, %f1482;
	mov.f32 	%f1512, %f1483;
	mov.f32 	%f1513, %f1484;
	mov.f32 	%f1514, %f1485;
	mov.f32 	%f1515, %f1486;
	mov.f32 	%f1516, %f1487;
	mov.f32 	%f1517, %f1488;
	mov.f32 	%f1518, %f1489;
	mov.f32 	%f1519, %f1490;
	mov.f32 	%f1520, %f1491;
	mov.f32 	%f1521, %f1492;
	mov.f32 	%f1522, %f1493;
	mov.f32 	%f1523, %f1494;
	mov.f32 	%f1524, %f1495;
	mov.f32 	%f1525, %f1496;
	mov.f32 	%f1526, %f1497;
	mov.u32 	%r1409, %r1381;
	mov.u32 	%r1410, %r1382;
	mov.u32 	%r1411, %r1383;
	mov.u32 	%r1412, %r1384;
	mov.u32 	%r1413, %r1385;
	mov.u32 	%r1414, %r1386;
	mov.u32 	%r1415, %r1387;
	mov.u32 	%r1416, %r1502;
	mov.u32 	%r1417, %r1388;
	mov.u32 	%r1418, %r1389;
	mov.u32 	%r1419, %r1390;
	mov.u32 	%r1420, %r1391;
	mov.u32 	%r1421, %r1392;
	mov.u32 	%r1422, %r1393;
	mov.u32 	%r1423, %r1394;
	mov.u32 	%r1424, %r1395;
	mov.u32 	%r1425, %r1396;
	mov.u32 	%r1426, %r1397;
	mov.u32 	%r1427, %r1398;
	mov.u32 	%r1428, %r1399;
	mov.u32 	%r1429, %r1400;
	mov.u32 	%r1430, %r1401;
	mov.u32 	%r1431, %r1402;
	mov.u32 	%r1432, %r1403;
	mov.u32 	%r1433, %r1404;
	mov.u32 	%r1434, %r1405;
	mov.u32 	%r1435, %r1406;
	mov.u32 	%r1436, %r1407;
	@%p407 bra 	$L__BB10_461;
	setp.leu.f32 	%p408, %f1479, %f1592;
	mov.f32 	%f1499, %f1471;
	mov.f32 	%f1500, %f1472;
	mov.f32 	%f1501, %f1473;
	mov.f32 	%f1502, %f1474;
	mov.f32 	%f1503, %f1475;
	mov.f32 	%f1504, %f1476;
	mov.f32 	%f1505, %f1477;
	mov.f32 	%f1506, %f1478;
	mov.f32 	%f1507, %f1592;
	mov.f32 	%f1508, %f1479;
	mov.f32 	%f1509, %f1480;
	mov.f32 	%f1510, %f1481;
	mov.f32 	%f1511, %f1482;
	mov.f32 	%f1512, %f1483;
	mov.f32 	%f1513, %f1484;
	mov.f32 	%f1514, %f1485;
	mov.f32 	%f1515, %f1486;
	mov.f32 	%f1516, %f1487;
	mov.f32 	%f1517, %f1488;
	mov.f32 	%f1518, %f1489;
	mov.f32 	%f1519, %f1490;
	mov.f32 	%f1520, %f1491;
	mov.f32 	%f1521, %f1492;
	mov.f32 	%f1522, %f1493;
	mov.f32 	%f1523, %f1494;
	mov.f32 	%f1524, %f1495;
	mov.f32 	%f1525, %f1496;
	mov.f32 	%f1526, %f1497;
	mov.u32 	%r1409, %r1381;
	mov.u32 	%r1410, %r1382;
	mov.u32 	%r1411, %r1383;
	mov.u32 	%r1412, %r1384;
	mov.u32 	%r1413, %r1385;
	mov.u32 	%r1414, %r1386;
	mov.u32 	%r1415, %r1387;
	mov.u32 	%r1416, %r1388;
	mov.u32 	%r1417, %r1502;
	mov.u32 	%r1418, %r1389;
	mov.u32 	%r1419, %r1390;
	mov.u32 	%r1420, %r1391;
	mov.u32 	%r1421, %r1392;
	mov.u32 	%r1422, %r1393;
	mov.u32 	%r1423, %r1394;
	mov.u32 	%r1424, %r1395;
	mov.u32 	%r1425, %r1396;
	mov.u32 	%r1426, %r1397;
	mov.u32 	%r1427, %r1398;
	mov.u32 	%r1428, %r1399;
	mov.u32 	%r1429, %r1400;
	mov.u32 	%r1430, %r1401;
	mov.u32 	%r1431, %r1402;
	mov.u32 	%r1432, %r1403;
	mov.u32 	%r1433, %r1404;
	mov.u32 	%r1434, %r1405;
	mov.u32 	%r1435, %r1406;
	mov.u32 	%r1436, %r1407;
	@%p408 bra 	$L__BB10_461;
	setp.leu.f32 	%p409, %f1480, %f1592;
	mov.f32 	%f1499, %f1471;
	mov.f32 	%f1500, %f1472;
	mov.f32 	%f1501, %f1473;
	mov.f32 	%f1502, %f1474;
	mov.f32 	%f1503, %f1475;
	mov.f32 	%f1504, %f1476;
	mov.f32 	%f1505, %f1477;
	mov.f32 	%f1506, %f1478;
	mov.f32 	%f1507, %f1479;
	mov.f32 	%f1508, %f1592;
	mov.f32 	%f1509, %f1480;
	mov.f32 	%f1510, %f1481;
	mov.f32 	%f1511, %f1482;
	mov.f32 	%f1512, %f1483;
	mov.f32 	%f1513, %f1484;
	mov.f32 	%f1514, %f1485;
	mov.f32 	%f1515, %f1486;
	mov.f32 	%f1516, %f1487;
	mov.f32 	%f1517, %f1488;
	mov.f32 	%f1518, %f1489;
	mov.f32 	%f1519, %f1490;
	mov.f32 	%f1520, %f1491;
	mov.f32 	%f1521, %f1492;
	mov.f32 	%f1522, %f1493;
	mov.f32 	%f1523, %f1494;
	mov.f32 	%f1524, %f1495;
	mov.f32 	%f1525, %f1496;
	mov.f32 	%f1526, %f1497;
	mov.u32 	%r1409, %r1381;
	mov.u32 	%r1410, %r1382;
	mov.u32 	%r1411, %r1383;
	mov.u32 	%r1412, %r1384;
	mov.u32 	%r1413, %r1385;
	mov.u32 	%r1414, %r1386;
	mov.u32 	%r1415, %r1387;
	mov.u32 	%r1416, %r1388;
	mov.u32 	%r1417, %r1389;
	mov.u32 	%r1418, %r1502;
	mov.u32 	%r1419, %r1390;
	mov.u32 	%r1420, %r1391;
	mov.u32 	%r1421, %r1392;
	mov.u32 	%r1422, %r1393;
	mov.u32 	%r1423, %r1394;
	mov.u32 	%r1424, %r1395;
	mov.u32 	%r1425, %r1396;
	mov.u32 	%r1426, %r1397;
	mov.u32 	%r1427, %r1398;
	mov.u32 	%r1428, %r1399;
	mov.u32 	%r1429, %r1400;
	mov.u32 	%r1430, %r1401;
	mov.u32 	%r1431, %r1402;
	mov.u32 	%r1432, %r1403;
	mov.u32 	%r1433, %r1404;
	mov.u32 	%r1434, %r1405;
	mov.u32 	%r1435, %r1406;
	mov.u32 	%r1436, %r1407;
	@%p409 bra 	$L__BB10_461;
	setp.leu.f32 	%p410, %f1481, %f1592;
	mov.f32 	%f1499, %f1471;
	mov.f32 	%f1500, %f1472;
	mov.f32 	%f1501, %f1473;
	mov.f32 	%f1502, %f1474;
	mov.f32 	%f1503, %f1475;
	mov.f32 	%f1504, %f1476;
	mov.f32 	%f1505, %f1477;
	mov.f32 	%f1506, %f1478;
	mov.f32 	%f1507, %f1479;
	mov.f32 	%f1508, %f1480;
	mov.f32 	%f1509, %f1592;
	mov.f32 	%f1510, %f1481;
	mov.f32 	%f1511, %f1482;
	mov.f32 	%f1512, %f1483;
	mov.f32 	%f1513, %f1484;
	mov.f32 	%f1514, %f1485;
	mov.f32 	%f1515, %f1486;
	mov.f32 	%f1516, %f1487;
	mov.f32 	%f1517, %f1488;
	mov.f32 	%f1518, %f1489;
	mov.f32 	%f1519, %f1490;
	mov.f32 	%f1520, %f1491;
	mov.f32 	%f1521, %f1492;
	mov.f32 	%f1522, %f1493;
	mov.f32 	%f1523, %f1494;
	mov.f32 	%f1524, %f1495;
	mov.f32 	%f1525, %f1496;
	mov.f32 	%f1526, %f1497;
	mov.u32 	%r1409, %r1381;
	mov.u32 	%r1410, %r1382;
	mov.u32 	%r1411, %r1383;
	mov.u32 	%r1412, %r1384;
	mov.u32 	%r1413, %r1385;
	mov.u32 	%r1414, %r1386;
	mov.u32 	%r1415, %r1387;
	mov.u32 	%r1416, %r1388;
	mov.u32 	%r1417, %r1389;
	mov.u32 	%r1418, %r1390;
	mov.u32 	%r1419, %r1502;
	mov.u32 	%r1420, %r1391;
	mov.u32 	%r1421, %r1392;
	mov.u32 	%r1422, %r1393;
	mov.u32 	%r1423, %r1394;
	mov.u32 	%r1424, %r1395;
	mov.u32 	%r1425, %r1396;
	mov.u32 	%r1426, %r1397;
	mov.u32 	%r1427, %r1398;
	mov.u32 	%r1428, %r1399;
	mov.u32 	%r1429, %r1400;
	mov.u32 	%r1430, %r1401;
	mov.u32 	%r1431, %r1402;
	mov.u32 	%r1432, %r1403;
	mov.u32 	%r1433, %r1404;
	mov.u32 	%r1434, %r1405;
	mov.u32 	%r1435, %r1406;
	mov.u32 	%r1436, %r1407;
	@%p410 bra 	$L__BB10_461;
	setp.leu.f32 	%p411, %f1482, %f1592;
	mov.f32 	%f1499, %f1471;
	mov.f32 	%f1500, %f1472;
	mov.f32 	%f1501, %f1473;
	mov.f32 	%f1502, %f1474;
	mov.f32 	%f1503, %f1475;
	mov.f32 	%f1504, %f1476;
	mov.f32 	%f1505, %f1477;
	mov.f32 	%f1506, %f1478;
	mov.f32 	%f1507, %f1479;
	mov.f32 	%f1508, %f1480;
	mov.f32 	%f1509, %f1481;
	mov.f32 	%f1510, %f1592;
	mov.f32 	%f1511, %f1482;
	mov.f32 	%f1512, %f1483;
	mov.f32 	%f1513, %f1484;
	mov.f32 	%f1514, %f1485;
	mov.f32 	%f1515, %f1486;
	mov.f32 	%f1516, %f1487;
	mov.f32 	%f1517, %f1488;
	mov.f32 	%f1518, %f1489;
	mov.f32 	%f1519, %f1490;
	mov.f32 	%f1520, %f1491;
	mov.f32 	%f1521, %f1492;
	mov.f32 	%f1522, %f1493;
	mov.f32 	%f1523, %f1494;
	mov.f32 	%f1524, %f1495;
	mov.f32 	%f1525, %f1496;
	mov.f32 	%f1526, %f1497;
	mov.u32 	%r1409, %r1381;
	mov.u32 	%r1410, %r1382;
	mov.u32 	%r1411, %r1383;
	mov.u32 	%r1412, %r1384;
	mov.u32 	%r1413, %r1385;
	mov.u32 	%r1414, %r1386;
	mov.u32 	%r1415, %r1387;
	mov.u32 	%r1416, %r1388;
	mov.u32 	%r1417, %r1389;
	mov.u32 	%r1418, %r1390;
	mov.u32 	%r1419, %r1391;
	mov.u32 	%r1420, %r1502;
	mov.u32 	%r1421, %r1392;
	mov.u32 	%r1422, %r1393;
	mov.u32 	%r1423, %r1394;
	mov.u32 	%r1424, %r1395;
	mov.u32 	%r1425, %r1396;
	mov.u32 	%r1426, %r1397;
	mov.u32 	%r1427, %r1398;
	mov.u32 	%r1428, %r1399;
	mov.u32 	%r1429, %r1400;
	mov.u32 	%r1430, %r1401;
	mov.u32 	%r1431, %r1402;
	mov.u32 	%r1432, %r1403;
	mov.u32 	%r1433, %r1404;
	mov.u32 	%r1434, %r1405;
	mov.u32 	%r1435, %r1406;
	mov.u32 	%r1436, %r1407;
	@%p411 bra 	$L__BB10_461;
	setp.leu.f32 	%p412, %f1483, %f1592;
	mov.f32 	%f1499, %f1471;
	mov.f32 	%f1500, %f1472;
	mov.f32 	%f1501, %f1473;
	mov.f32 	%f1502, %f1474;
	mov.f32 	%f1503, %f1475;
	mov.f32 	%f1504, %f1476;
	mov.f32 	%f1505, %f1477;
	mov.f32 	%f1506, %f1478;
	mov.f32 	%f1507, %f1479;
	mov.f32 	%f1508, %f1480;
	mov.f32 	%f1509, %f1481;
	mov.f32 	%f1510, %f1482;
	mov.f32 	%f1511, %f1592;
	mov.f32 	%f1512, %f1483;
	mov.f32 	%f1513, %f1484;
	mov.f32 	%f1514, %f1485;
	mov.f32 	%f1515, %f1486;
	mov.f32 	%f1516, %f1487;
	mov.f32 	%f1517, %f1488;
	mov.f32 	%f1518, %f1489;
	mov.f32 	%f1519, %f1490;
	mov.f32 	%f1520, %f1491;
	mov.f32 	%f1521, %f1492;
	mov.f32 	%f1522, %f1493;
	mov.f32 	%f1523, %f1494;
	mov.f32 	%f1524, %f1495;
	mov.f32 	%f1525, %f1496;
	mov.f32 	%f1526, %f1497;
	mov.u32 	%r1409, %r1381;
	mov.u32 	%r1410, %r1382;
	mov.u32 	%r1411, %r1383;
	mov.u32 	%r1412, %r1384;
	mov.u32 	%r1413, %r1385;
	mov.u32 	%r1414, %r1386;
	mov.u32 	%r1415, %r1387;
	mov.u32 	%r1416, %r1388;
	mov.u32 	%r1417, %r1389;
	mov.u32 	%r1418, %r1390;
	mov.u32 	%r1419, %r1391;
	mov.u32 	%r1420, %r1392;
	mov.u32 	%r1421, %r1502;
	mov.u32 	%r1422, %r1393;
	mov.u32 	%r1423, %r1394;
	mov.u32 	%r1424, %r1395;
	mov.u32 	%r1425, %r1396;
	mov.u32 	%r1426, %r1397;
	mov.u32 	%r1427, %r1398;
	mov.u32 	%r1428, %r1399;
	mov.u32 	%r1429, %r1400;
	mov.u32 	%r1430, %r1401;
	mov.u32 	%r1431, %r1402;
	mov.u32 	%r1432, %r1403;
	mov.u32 	%r1433, %r1404;
	mov.u32 	%r1434, %r1405;
	mov.u32 	%r1435, %r1406;
	mov.u32 	%r1436, %r1407;
	@%p412 bra 	$L__BB10_461;
	setp.leu.f32 	%p413, %f1484, %f1592;
	mov.f32 	%f1499, %f1471;
	mov.f32 	%f1500, %f1472;
	mov.f32 	%f1501, %f1473;
	mov.f32 	%f1502, %f1474;
	mov.f32 	%f1503, %f1475;
	mov.f32 	%f1504, %f1476;
	mov.f32 	%f1505, %f1477;
	mov.f32 	%f1506, %f1478;
	mov.f32 	%f1507, %f1479;
	mov.f32 	%f1508, %f1480;
	mov.f32 	%f1509, %f1481;
	mov.f32 	%f1510, %f1482;
	mov.f32 	%f1511, %f1483;
	mov.f32 	%f1512, %f1592;
	mov.f32 	%f1513, %f1484;
	mov.f32 	%f1514, %f1485;
	mov.f32 	%f1515, %f1486;
	mov.f32 	%f1516, %f1487;
	mov.f32 	%f1517, %f1488;
	mov.f32 	%f1518, %f1489;
	mov.f32 	%f1519, %f1490;
	mov.f32 	%f1520, %f1491;
	mov.f32 	%f1521, %f1492;
	mov.f32 	%f1522, %f1493;
	mov.f32 	%f1523, %f1494;
	mov.f32 	%f1524, %f1495;
	mov.f32 	%f1525, %f1496;
	mov.f32 	%f1526, %f1497;
	mov.u32 	%r1409, %r1381;
	mov.u32 	%r1410, %r1382;
	mov.u32 	%r1411, %r1383;
	mov.u32 	%r1412, %r1384;
	mov.u32 	%r1413, %r1385;
	mov.u32 	%r1414, %r1386;
	mov.u32 	%r1415, %r1387;
	mov.u32 	%r1416, %r1388;
	mov.u32 	%r1417, %r1389;
	mov.u32 	%r1418, %r1390;
	mov.u32 	%r1419, %r1391;
	mov.u32 	%r1420, %r1392;
	mov.u32 	%r1421, %r1393;
	mov.u32 	%r1422, %r1502;
	mov.u32 	%r1423, %r1394;
	mov.u32 	%r1424, %r1395;
	mov.u32 	%r1425, %r1396;
	mov.u32 	%r1426, %r1397;
	mov.u32 	%r1427, %r1398;
	mov.u32 	%r1428, %r1399;
	mov.u32 	%r1429, %r1400;
	mov.u32 	%r1430, %r1401;
	mov.u32 	%r1431, %r1402;
	mov.u32 	%r1432, %r1403;
	mov.u32 	%r1433, %r1404;
	mov.u32 	%r1434, %r1405;
	mov.u32 	%r1435, %r1406;
	mov.u32 	%r1436, %r1407;
	@%p413 bra 	$L__BB10_461;
	setp.leu.f32 	%p414, %f1485, %f1592;
	mov.f32 	%f1499, %f1471;
	mov.f32 	%f1500, %f1472;
	mov.f32 	%f1501, %f1473;
	mov.f32 	%f1502, %f1474;
	mov.f32 	%f1503, %f1475;
	mov.f32 	%f1504, %f1476;
	mov.f32 	%f1505, %f1477;
	mov.f32 	%f1506, %f1478;
	mov.f32 	%f1507, %f1479;
	mov.f32 	%f1508, %f1480;
	mov.f32 	%f1509, %f1481;
	mov.f32 	%f1510, %f1482;
	mov.f32 	%f1511, %f1483;
	mov.f32 	%f1512, %f1484;
	mov.f32 	%f1513, %f1592;
	mov.f32 	%f1514, %f1485;
	mov.f32 	%f1515, %f1486;
	mov.f32 	%f1516, %f1487;
	mov.f32 	%f1517, %f1488;
	mov.f32 	%f1518, %f1489;
	mov.f32 	%f1519, %f1490;
	mov.f32 	%f1520, %f1491;
	mov.f32 	%f1521, %f1492;
	mov.f32 	%f1522, %f1493;
	mov.f32 	%f1523, %f1494;
	mov.f32 	%f1524, %f1495;
	mov.f32 	%f1525, %f1496;
	mov.f32 	%f1526, %f1497;
	mov.u32 	%r1409, %r1381;
	mov.u32 	%r1410, %r1382;
	mov.u32 	%r1411, %r1383;
	mov.u32 	%r1412, %r1384;
	mov.u32 	%r1413, %r1385;
	mov.u32 	%r1414, %r1386;
	mov.u32 	%r1415, %r1387;
	mov.u32 	%r1416, %r1388;
	mov.u32 	%r1417, %r1389;
	mov.u32 	%r1418, %r1390;
	mov.u32 	%r1419, %r1391;
	mov.u32 	%r1420, %r1392;
	mov.u32 	%r1421, %r1393;
	mov.u32 	%r1422, %r1394;
	mov.u32 	%r1423, %r1502;
	mov.u32 	%r1424, %r1395;
	mov.u32 	%r1425, %r1396;
	mov.u32 	%r1426, %r1397;
	mov.u32 	%r1427, %r1398;
	mov.u32 	%r1428, %r1399;
	mov.u32 	%r1429, %r1400;
	mov.u32 	%r1430, %r1401;
	mov.u32 	%r1431, %r1402;
	mov.u32 	%r1432, %r1403;
	mov.u32 	%r1433, %r1404;
	mov.u32 	%r1434, %r1405;
	mov.u32 	%r1435, %r1406;
	mov.u32 	%r1436, %r1407;
	@%p414 bra 	$L__BB10_461;
	setp.leu.f32 	%p415, %f1486, %f1592;
	mov.f32 	%f1499, %f1471;
	mov.f32 	%f1500, %f1472;
	mov.f32 	%f1501, %f1473;
	mov.f32 	%f1502, %f1474;
	mov.f32 	%f1503, %f1475;
	mov.f32 	%f1504, %f1476;
	mov.f32 	%f1505, %f1477;
	mov.f32 	%f1506, %f1478;
	mov.f32 	%f1507, %f1479;
	mov.f32 	%f1508, %f1480;
	mov.f32 	%f1509, %f1481;
	mov.f32 	%f1510, %f1482;
	mov.f32 	%f1511, %f1483;
	mov.f32 	%f1512, %f1484;
	mov.f32 	%f1513, %f1485;
	mov.f32 	%f1514, %f1592;
	mov.f32 	%f1515, %f1486;
	mov.f32 	%f1516, %f1487;
	mov.f32 	%f1517, %f1488;
	mov.f32 	%f1518, %f1489;
	mov.f32 	%f1519, %f1490;
	mov.f32 	%f1520, %f1491;
	mov.f32 	%f1521, %f1492;
	mov.f32 	%f1522, %f1493;
	mov.f32 	%f1523, %f1494;
	mov.f32 	%f1524, %f1495;
	mov.f32 	%f1525, %f1496;
	mov.f32 	%f1526, %f1497;
	mov.u32 	%r1409, %r1381;
	mov.u32 	%r1410, %r1382;
	mov.u32 	%r1411, %r1383;
	mov.u32 	%r1412, %r1384;
	mov.u32 	%r1413, %r1385;
	mov.u32 	%r1414, %r1386;
	mov.u32 	%r1415, %r1387;
	mov.u32 	%r1416, %r1388;
	mov.u32 	%r1417, %r1389;
	mov.u32 	%r1418, %r1390;
	mov.u32 	%r1419, %r1391;
	mov.u32 	%r1420, %r1392;
	mov.u32 	%r1421, %r1393;
	mov.u32 	%r1422, %r1394;
	mov.u32 	%r1423, %r1395;
	mov.u32 	%r1424, %r1502;
	mov.u32 	%r1425, %r1396;
	mov.u32 	%r1426, %r1397;
	mov.u32 	%r1427, %r1398;
	mov.u32 	%r1428, %r1399;
	mov.u32 	%r1429, %r1400;
	mov.u32 	%r1430, %r1401;
	mov.u32 	%r1431, %r1402;
	mov.u32 	%r1432, %r1403;
	mov.u32 	%r1433, %r1404;
	mov.u32 	%r1434, %r1405;
	mov.u32 	%r1435, %r1406;
	mov.u32 	%r1436, %r1407;
	@%p415 bra 	$L__BB10_461;
	setp.leu.f32 	%p416, %f1487, %f1592;
	mov.f32 	%f1499, %f1471;
	mov.f32 	%f1500, %f1472;
	mov.f32 	%f1501, %f1473;
	mov.f32 	%f1502, %f1474;
	mov.f32 	%f1503, %f1475;
	mov.f32 	%f1504, %f1476;
	mov.f32 	%f1505, %f1477;
	mov.f32 	%f1506, %f1478;
	mov.f32 	%f1507, %f1479;
	mov.f32 	%f1508, %f1480;
	mov.f32 	%f1509, %f1481;
	mov.f32 	%f1510, %f1482;
	mov.f32 	%f1511, %f1483;
	mov.f32 	%f1512, %f1484;
	mov.f32 	%f1513, %f1485;
	mov.f32 	%f1514, %f1486;
	mov.f32 	%f1515, %f1592;
	mov.f32 	%f1516, %f1487;
	mov.f32 	%f1517, %f1488;
	mov.f32 	%f1518, %f1489;
	mov.f32 	%f1519, %f1490;
	mov.f32 	%f1520, %f1491;
	mov.f32 	%f1521, %f1492;
	mov.f32 	%f1522, %f1493;
	mov.f32 	%f1523, %f1494;
	mov.f32 	%f1524, %f1495;
	mov.f32 	%f1525, %f1496;
	mov.f32 	%f1526, %f1497;
	mov.u32 	%r1409, %r1381;
	mov.u32 	%r1410, %r1382;
	mov.u32 	%r1411, %r1383;
	mov.u32 	%r1412, %r1384;
	mov.u32 	%r1413, %r1385;
	mov.u32 	%r1414, %r1386;
	mov.u32 	%r1415, %r1387;
	mov.u32 	%r1416, %r1388;
	mov.u32 	%r1417, %r1389;
	mov.u32 	%r1418, %r1390;
	mov.u32 	%r1419, %r1391;
	mov.u32 	%r1420, %r1392;
	mov.u32 	%r1421, %r1393;
	mov.u32 	%r1422, %r1394;
	mov.u32 	%r1423, %r1395;
	mov.u32 	%r1424, %r1396;
	mov.u32 	%r1425, %r1502;
	mov.u32 	%r1426, %r1397;
	mov.u32 	%r1427, %r1398;
	mov.u32 	%r1428, %r1399;
	mov.u32 	%r1429, %r1400;
	mov.u32 	%r1430, %r1401;
	mov.u32 	%r1431, %r1402;
	mov.u32 	%r1432, %r1403;
	mov.u32 	%r1433, %r1404;
	mov.u32 	%r1434, %r1405;
	mov.u32 	%r1435, %r1406;
	mov.u32 	%r1436, %r1407;
	@%p416 bra 	$L__BB10_461;
	setp.leu.f32 	%p417, %f1488, %f1592;
	mov.f32 	%f1499, %f1471;
	mov.f32 	%f1500, %f1472;
	mov.f32 	%f1501, %f1473;
	mov.f32 	%f1502, %f1474;
	mov.f32 	%f1503, %f1475;
	mov.f32 	%f1504, %f1476;
	mov.f32 	%f1505, %f1477;
	mov.f32 	%f1506, %f1478;
	mov.f32 	%f1507, %f1479;
	mov.f32 	%f1508, %f1480;
	mov.f32 	%f1509, %f1481;
	mov.f32 	%f1510, %f1482;
	mov.f32 	%f1511, %f1483;
	mov.f32 	%f1512, %f1484;
	mov.f32 	%f1513, %f1485;
	mov.f32 	%f1514, %f1486;
	mov.f32 	%f1515, %f1487;
	mov.f32 	%f1516, %f1592;
	mov.f32 	%f1517, %f1488;
	mov.f32 	%f1518, %f1489;
	mov.f32 	%f1519, %f1490;
	mov.f32 	%f1520, %f1491;
	mov.f32 	%f1521, %f1492;
	mov.f32 	%f1522, %f1493;
	mov.f32 	%f1523, %f1494;
	mov.f32 	%f1524, %f1495;
	mov.f32 	%f1525, %f1496;
	mov.f32 	%f1526, %f1497;
	mov.u32 	%r1409, %r1381;
	mov.u32 	%r1410, %r1382;
	mov.u32 	%r1411, %r1383;
	mov.u32 	%r1412, %r1384;
	mov.u32 	%r1413, %r1385;
	mov.u32 	%r1414, %r1386;
	mov.u32 	%r1415, %r1387;
	mov.u32 	%r1416, %r1388;
	mov.u32 	%r1417, %r1389;
	mov.u32 	%r1418, %r1390;
	mov.u32 	%r1419, %r1391;
	mov.u32 	%r1420, %r1392;
	mov.u32 	%r1421, %r1393;
	mov.u32 	%r1422, %r1394;
	mov.u32 	%r1423, %r1395;
	mov.u32 	%r1424, %r1396;
	mov.u32 	%r1425, %r1397;
	mov.u32 	%r1426, %r1502;
	mov.u32 	%r1427, %r1398;
	mov.u32 	%r1428, %r1399;
	mov.u32 	%r1429, %r1400;
	mov.u32 	%r1430, %r1401;
	mov.u32 	%r1431, %r1402;
	mov.u32 	%r1432, %r1403;
	mov.u32 	%r1433, %r1404;
	mov.u32 	%r1434, %r1405;
	mov.u32 	%r1435, %r1406;
	mov.u32 	%r1436, %r1407;
	@%p417 bra 	$L__BB10_461;
	setp.leu.f32 	%p418, %f1489, %f1592;
	mov.f32 	%f1499, %f1471;
	mov.f32 	%f1500, %f1472;
	mov.f32 	%f1501, %f1473;
	mov.f32 	%f1502, %f1474;
	mov.f32 	%f1503, %f1475;
	mov.f32 	%f1504, %f1476;
	mov.f32 	%f1505, %f1477;
	mov.f32 	%f1506, %f1478;
	mov.f32 	%f1507, %f1479;
	mov.f32 	%f1508, %f1480;
	mov.f32 	%f1509, %f1481;
	mov.f32 	%f1510, %f1482;
	mov.f32 	%f1511, %f1483;
	mov.f32 	%f1512, %f1484;
	mov.f32 	%f1513, %f1485;
	mov.f32 	%f1514, %f1486;
	mov.f32 	%f1515, %f1487;
	mov.f32 	%f1516, %f1488;
	mov.f32 	%f1517, %f1592;
	mov.f32 	%f1518, %f1489;
	mov.f32 	%f1519, %f1490;
	mov.f32 	%f1520, %f1491;
	mov.f32 	%f1521, %f1492;
	mov.f32 	%f1522, %f1493;
	mov.f32 	%f1523, %f1494;
	mov.f32 	%f1524, %f1495;
	mov.f32 	%f1525, %f1496;
	mov.f32 	%f1526, %f1497;
	mov.u32 	%r1409, %r1381;
	mov.u32 	%r1410, %r1382;
	mov.u32 	%r1411, %r1383;
	mov.u32 	%r1412, %r1384;
	mov.u32 	%r1413, %r1385;
	mov.u32 	%r1414, %r1386;
	mov.u32 	%r1415, %r1387;
	mov.u32 	%r1416, %r1388;
	mov.u32 	%r1417, %r1389;
	mov.u32 	%r1418, %r1390;
	mov.u32 	%r1419, %r1391;
	mov.u32 	%r1420, %r1392;
	mov.u32 	%r1421, %r1393;
	mov.u32 	%r1422, %r1394;
	mov.u32 	%r1423, %r1395;
	mov.u32 	%r1424, %r1396;
	mov.u32 	%r1425, %r1397;
	mov.u32 	%r1426, %r1398;
	mov.u32 	%r1427, %r1502;
	mov.u32 	%r1428, %r1399;
	mov.u32 	%r1429, %r1400;
	mov.u32 	%r1430, %r1401;
	mov.u32 	%r1431, %r1402;
	mov.u32 	%r1432, %r1403;
	mov.u32 	%r1433, %r1404;
	mov.u32 	%r1434, %r1405;
	mov.u32 	%r1435, %r1406;
	mov.u32 	%r1436, %r1407;
	@%p418 bra 	$L__BB10_461;
	setp.leu.f32 	%p419, %f1490, %f1592;
	mov.f32 	%f1499, %f1471;
	mov.f32 	%f1500, %f1472;
	mov.f32 	%f1501, %f1473;
	mov.f32 	%f1502, %f1474;
	mov.f32 	%f1503, %f1475;
	mov.f32 	%f1504, %f1476;
	mov.f32 	%f1505, %f1477;
	mov.f32 	%f1506, %f1478;
	mov.f32 	%f1507, %f1479;
	mov.f32 	%f1508, %f1480;
	mov.f32 	%f1509, %f1481;
	mov.f32 	%f1510, %f1482;
	mov.f32 	%f1511, %f1483;
	mov.f32 	%f1512, %f1484;
	mov.f32 	%f1513, %f1485;
	mov.f32 	%f1514, %f1486;
	mov.f32 	%f1515, %f1487;
	mov.f32 	%f1516, %f1488;
	mov.f32 	%f1517, %f1489;
	mov.f32 	%f1518, %f1592;
	mov.f32 	%f1519, %f1490;
	mov.f32 	%f1520, %f1491;
	mov.f32 	%f1521, %f1492;
	mov.f32 	%f1522, %f1493;
	mov.f32 	%f1523, %f1494;
	mov.f32 	%f1524, %f1495;
	mov.f32 	%f1525, %f1496;
	mov.f32 	%f1526, %f1497;
	mov.u32 	%r1409, %r1381;
	mov.u32 	%r1410, %r1382;
	mov.u32 	%r1411, %r1383;
	mov.u32 	%r1412, %r1384;
	mov.u32 	%r1413, %r1385;
	mov.u32 	%r1414, %r1386;
	mov.u32 	%r1415, %r1387;
	mov.u32 	%r1416, %r1388;
	mov.u32 	%r1417, %r1389;
	mov.u32 	%r1418, %r1390;
	mov.u32 	%r1419, %r1391;
	mov.u32 	%r1420, %r1392;
	mov.u32 	%r1421, %r1393;
	mov.u32 	%r1422, %r1394;
	mov.u32 	%r1423, %r1395;
	mov.u32 	%r1424, %r1396;
	mov.u32 	%r1425, %r1397;
	mov.u32 	%r1426, %r1398;
	mov.u32 	%r1427, %r1399;
	mov.u32 	%r1428, %r1502;
	mov.u32 	%r1429, %r1400;
	mov.u32 	%r1430, %r1401;
	mov.u32 	%r1431, %r1402;
	mov.u32 	%r1432, %r1403;
	mov.u32 	%r1433, %r1404;
	mov.u32 	%r1434, %r1405;
	mov.u32 	%r1435, %r1406;
	mov.u32 	%r1436, %r1407;
	@%p419 bra 	$L__BB10_461;
	setp.leu.f32 	%p420, %f1491, %f1592;
	mov.f32 	%f1499, %f1471;
	mov.f32 	%f1500, %f1472;
	mov.f32 	%f1501, %f1473;
	mov.f32 	%f1502, %f1474;
	mov.f32 	%f1503, %f1475;
	mov.f32 	%f1504, %f1476;
	mov.f32 	%f1505, %f1477;
	mov.f32 	%f1506, %f1478;
	mov.f32 	%f1507, %f1479;
	mov.f32 	%f1508, %f1480;
	mov.f32 	%f1509, %f1481;
	mov.f32 	%f1510, %f1482;
	mov.f32 	%f1511, %f1483;
	mov.f32 	%f1512, %f1484;
	mov.f32 	%f1513, %f1485;
	mov.f32 	%f1514, %f1486;
	mov.f32 	%f1515, %f1487;
	mov.f32 	%f1516, %f1488;
	mov.f32 	%f1517, %f1489;
	mov.f32 	%f1518, %f1490;
	mov.f32 	%f1519, %f1592;
	mov.f32 	%f1520, %f1491;
	mov.f32 	%f1521, %f1492;
	mov.f32 	%f1522, %f1493;
	mov.f32 	%f1523, %f1494;
	mov.f32 	%f1524, %f1495;
	mov.f32 	%f1525, %f1496;
	mov.f32 	%f1526, %f1497;
	mov.u32 	%r1409, %r1381;
	mov.u32 	%r1410, %r1382;
	mov.u32 	%r1411, %r1383;
	mov.u32 	%r1412, %r1384;
	mov.u32 	%r1413, %r1385;
	mov.u32 	%r1414, %r1386;
	mov.u32 	%r1415, %r1387;
	mov.u32 	%r1416, %r1388;
	mov.u32 	%r1417, %r1389;
	mov.u32 	%r1418, %r1390;
	mov.u32 	%r1419, %r1391;
	mov.u32 	%r1420, %r1392;
	mov.u32 	%r1421, %r1393;
	mov.u32 	%r1422, %r1394;
	mov.u32 	%r1423, %r1395;
	mov.u32 	%r1424, %r1396;
	mov.u32 	%r1425, %r1397;
	mov.u32 	%r1426, %r1398;
	mov.u32 	%r1427, %r1399;
	mov.u32 	%r1428, %r1400;
	mov.u32 	%r1429, %r1502;
	mov.u32 	%r1430, %r1401;
	mov.u32 	%r1431, %r1402;
	mov.u32 	%r1432, %r1403;
	mov.u32 	%r1433, %r1404;
	mov.u32 	%r1434, %r1405;
	mov.u32 	%r1435, %r1406;
	mov.u32 	%r1436, %r1407;
	@%p420 bra 	$L__BB10_461;
	setp.leu.f32 	%p421, %f1492, %f1592;
	mov.f32 	%f1499, %f1471;
	mov.f32 	%f1500, %f1472;
	mov.f32 	%f1501, %f1473;
	mov.f32 	%f1502, %f1474;
	mov.f32 	%f1503, %f1475;
	mov.f32 	%f1504, %f1476;
	mov.f32 	%f1505, %f1477;
	mov.f32 	%f1506, %f1478;
	mov.f32 	%f1507, %f1479;
	mov.f32 	%f1508, %f1480;
	mov.f32 	%f1509, %f1481;
	mov.f32 	%f1510, %f1482;
	mov.f32 	%f1511, %f1483;
	mov.f32 	%f1512, %f1484;
	mov.f32 	%f1513, %f1485;
	mov.f32 	%f1514, %f1486;
	mov.f32 	%f1515, %f1487;
	mov.f32 	%f1516, %f1488;
	mov.f32 	%f1517, %f1489;
	mov.f32 	%f1518, %f1490;
	mov.f32 	%f1519, %f1491;
	mov.f32 	%f1520, %f1592;
	mov.f32 	%f1521, %f1492;
	mov.f32 	%f1522, %f1493;
	mov.f32 	%f1523, %f1494;
	mov.f32 	%f1524, %f1495;
	mov.f32 	%f1525, %f1496;
	mov.f32 	%f1526, %f1497;
	mov.u32 	%r1409, %r1381;
	mov.u32 	%r1410, %r1382;
	mov.u32 	%r1411, %r1383;
	mov.u32 	%r1412, %r1384;
	mov.u32 	%r1413, %r1385;
	mov.u32 	%r1414, %r1386;
	mov.u32 	%r1415, %r1387;
	mov.u32 	%r1416, %r1388;
	mov.u32 	%r1417, %r1389;
	mov.u32 	%r1418, %r1390;
	mov.u32 	%r1419, %r1391;
	mov.u32 	%r1420, %r1392;
	mov.u32 	%r1421, %r1393;
	mov.u32 	%r1422, %r1394;
	mov.u32 	%r1423, %r1395;
	mov.u32 	%r1424, %r1396;
	mov.u32 	%r1425, %r1397;
	mov.u32 	%r1426, %r1398;
	mov.u32 	%r1427, %r1399;
	mov.u32 	%r1428, %r1400;
	mov.u32 	%r1429, %r1401;
	mov.u32 	%r1430, %r1502;
	mov.u32 	%r1431, %r1402;
	mov.u32 	%r1432, %r1403;
	mov.u32 	%r1433, %r1404;
	mov.u32 	%r1434, %r1405;
	mov.u32 	%r1435, %r1406;
	mov.u32 	%r1436, %r1407;
	@%p421 bra 	$L__BB10_461;
	setp.leu.f32 	%p422, %f1493, %f1592;
	mov.f32 	%f1499, %f1471;
	mov.f32 	%f1500, %f1472;
	mov.f32 	%f1501, %f1473;
	mov.f32 	%f1502, %f1474;
	mov.f32 	%f1503, %f1475;
	mov.f32 	%f1504, %f1476;
	mov.f32 	%f1505, %f1477;
	mov.f32 	%f1506, %f1478;
	mov.f32 	%f1507, %f1479;
	mov.f32 	%f1508, %f1480;
	mov.f32 	%f1509, %f1481;
	mov.f32 	%f1510, %f1482;
	mov.f32 	%f1511, %f1483;
	mov.f32 	%f1512, %f1484;
	mov.f32 	%f1513, %f1485;
	mov.f32 	%f1514, %f1486;
	mov.f32 	%f1515, %f1487;
	mov.f32 	%f1516, %f1488;
	mov.f32 	%f1517, %f1489;
	mov.f32 	%f1518, %f1490;
	mov.f32 	%f1519, %f1491;
	mov.f32 	%f1520, %f1492;
	mov.f32 	%f1521, %f1592;
	mov.f32 	%f1522, %f1493;
	mov.f32 	%f1523, %f1494;
	mov.f32 	%f1524, %f1495;
	mov.f32 	%f1525, %f1496;
	mov.f32 	%f1526, %f1497;
	mov.u32 	%r1409, %r1381;
	mov.u32 	%r1410, %r1382;
	mov.u32 	%r1411, %r1383;
	mov.u32 	%r1412, %r1384;
	mov.u32 	%r1413, %r1385;
	mov.u32 	%r1414, %r1386;
	mov.u32 	%r1415, %r1387;
	mov.u32 	%r1416, %r1388;
	mov.u32 	%r1417, %r1389;
	mov.u32 	%r1418, %r1390;
	mov.u32 	%r1419, %r1391;
	mov.u32 	%r1420, %r1392;
	mov.u32 	%r1421, %r1393;
	mov.u32 	%r1422, %r1394;
	mov.u32 	%r1423, %r1395;
	mov.u32 	%r1424, %r1396;
	mov.u32 	%r1425, %r1397;
	mov.u32 	%r1426, %r1398;
	mov.u32 	%r1427, %r1399;
	mov.u32 	%r1428, %r1400;
	mov.u32 	%r1429, %r1401;
	mov.u32 	%r1430, %r1402;
	mov.u32 	%r1431, %r1502;
	mov.u32 	%r1432, %r1403;
	mov.u32 	%r1433, %r1404;
	mov.u32 	%r1434, %r1405;
	mov.u32 	%r1435, %r1406;
	mov.u32 	%r1436, %r1407;
	@%p422 bra 	$L__BB10_461;
	setp.leu.f32 	%p423, %f1494, %f1592;
	mov.f32 	%f1499, %f1471;
	mov.f32 	%f1500, %f1472;
	mov.f32 	%f1501, %f1473;
	mov.f32 	%f1502, %f1474;
	mov.f32 	%f1503, %f1475;
	mov.f32 	%f1504, %f1476;
	mov.f32 	%f1505, %f1477;
	mov.f32 	%f1506, %f1478;
	mov.f32 	%f1507, %f1479;
	mov.f32 	%f1508, %f1480;
	mov.f32 	%f1509, %f1481;
	mov.f32 	%f1510, %f1482;
	mov.f32 	%f1511, %f1483;
	mov.f32 	%f1512, %f1484;
	mov.f32 	%f1513, %f1485;
	mov.f32 	%f1514, %f1486;
	mov.f32 	%f1515, %f1487;
	mov.f32 	%f1516, %f1488;
	mov.f32 	%f1517, %f1489;
	mov.f32 	%f1518, %f1490;
	mov.f32 	%f1519, %f1491;
	mov.f32 	%f1520, %f1492;
	mov.f32 	%f1521, %f1493;
	mov.f32 	%f1522, %f1592;
	mov.f32 	%f1523, %f1494;
	mov.f32 	%f1524, %f1495;
	mov.f32 	%f1525, %f1496;
	mov.f32 	%f1526, %f1497;
	mov.u32 	%r1409, %r1381;
	mov.u32 	%r1410, %r1382;
	mov.u32 	%r1411, %r1383;
	mov.u32 	%r1412, %r1384;
	mov.u32 	%r1413, %r1385;
	mov.u32 	%r1414, %r1386;
	mov.u32 	%r1415, %r1387;
	mov.u32 	%r1416, %r1388;
	mov.u32 	%r1417, %r1389;
	mov.u32 	%r1418, %r1390;
	mov.u32 	%r1419, %r1391;
	mov.u32 	%r1420, %r1392;
	mov.u32 	%r1421, %r1393;
	mov.u32 	%r1422, %r1394;
	mov.u32 	%r1423, %r1395;
	mov.u32 	%r1424, %r1396;
	mov.u32 	%r1425, %r1397;
	mov.u32 	%r1426, %r1398;
	mov.u32 	%r1427, %r1399;
	mov.u32 	%r1428, %r1400;
	mov.u32 	%r1429, %r1401;
	mov.u32 	%r1430, %r1402;
	mov.u32 	%r1431, %r1403;
	mov.u32 	%r1432, %r1502;
	mov.u32 	%r1433, %r1404;
	mov.u32 	%r1434, %r1405;
	mov.u32 	%r1435, %r1406;
	mov.u32 	%r1436, %r1407;
	@%p423 bra 	$L__BB10_461;
	setp.leu.f32 	%p424, %f1495, %f1592;
	mov.f32 	%f1499, %f1471;
	mov.f32 	%f1500, %f1472;
	mov.f32 	%f1501, %f1473;
	mov.f32 	%f1502, %f1474;
	mov.f32 	%f1503, %f1475;
	mov.f32 	%f1504, %f1476;
	mov.f32 	%f1505, %f1477;
	mov.f32 	%f1506, %f1478;
	mov.f32 	%f1507, %f1479;
	mov.f32 	%f1508, %f1480;
	mov.f32 	%f1509, %f1481;
	mov.f32 	%f1510, %f1482;
	mov.f32 	%f1511, %f1483;
	mov.f32 	%f1512, %f1484;
	mov.f32 	%f1513, %f1485;
	mov.f32 	%f1514, %f1486;
	mov.f32 	%f1515, %f1487;
	mov.f32 	%f1516, %f1488;
	mov.f32 	%f1517, %f1489;
	mov.f32 	%f1518, %f1490;
	mov.f32 	%f1519, %f1491;
	mov.f32 	%f1520, %f1492;
	mov.f32 	%f1521, %f1493;
	mov.f32 	%f1522, %f1494;
	mov.f32 	%f1523, %f1592;
	mov.f32 	%f1524, %f1495;
	mov.f32 	%f1525, %f1496;
	mov.f32 	%f1526, %f1497;
	mov.u32 	%r1409, %r1381;
	mov.u32 	%r1410, %r1382;
	mov.u32 	%r1411, %r1383;
	mov.u32 	%r1412, %r1384;
	mov.u32 	%r1413, %r1385;
	mov.u32 	%r1414, %r1386;
	mov.u32 	%r1415, %r1387;
	mov.u32 	%r1416, %r1388;
	mov.u32 	%r1417, %r1389;
	mov.u32 	%r1418, %r1390;
	mov.u32 	%r1419, %r1391;
	mov.u32 	%r1420, %r1392;
	mov.u32 	%r1421, %r1393;
	mov.u32 	%r1422, %r1394;
	mov.u32 	%r1423, %r1395;
	mov.u32 	%r1424, %r1396;
	mov.u32 	%r1425, %r1397;
	mov.u32 	%r1426, %r1398;
	mov.u32 	%r1427, %r1399;
	mov.u32 	%r1428, %r1400;
	mov.u32 	%r1429, %r1401;
	mov.u32 	%r1430, %r1402;
	mov.u32 	%r1431, %r1403;
	mov.u32 	%r1432, %r1404;
	mov.u32 	%r1433, %r1502;
	mov.u32 	%r1434, %r1405;
	mov.u32 	%r1435, %r1406;
	mov.u32 	%r1436, %r1407;
	@%p424 bra 	$L__BB10_461;
	setp.leu.f32 	%p425, %f1496, %f1592;
	mov.f32 	%f1499, %f1471;
	mov.f32 	%f1500, %f1472;
	mov.f32 	%f1501, %f1473;
	mov.f32 	%f1502, %f1474;
	mov.f32 	%f1503, %f1475;
	mov.f32 	%f1504, %f1476;
	mov.f32 	%f1505, %f1477;
	mov.f32 	%f1506, %f1478;
	mov.f32 	%f1507, %f1479;
	mov.f32 	%f1508, %f1480;
	mov.f32 	%f1509, %f1481;
	mov.f32 	%f1510, %f1482;
	mov.f32 	%f1511, %f1483;
	mov.f32 	%f1512, %f1484;
	mov.f32 	%f1513, %f1485;
	mov.f32 	%f1514, %f1486;
	mov.f32 	%f1515, %f1487;
	mov.f32 	%f1516, %f1488;
	mov.f32 	%f1517, %f1489;
	mov.f32 	%f1518, %f1490;
	mov.f32 	%f1519, %f1491;
	mov.f32 	%f1520, %f1492;
	mov.f32 	%f1521, %f1493;
	mov.f32 	%f1522, %f1494;
	mov.f32 	%f1523, %f1495;
	mov.f32 	%f1524, %f1592;
	mov.f32 	%f1525, %f1496;
	mov.f32 	%f1526, %f1497;
	mov.u32 	%r1409, %r1381;
	mov.u32 	%r1410, %r1382;
	mov.u32 	%r1411, %r1383;
	mov.u32 	%r1412, %r1384;
	mov.u32 	%r1413, %r1385;
	mov.u32 	%r1414, %r1386;
	mov.u32 	%r1415, %r1387;
	mov.u32 	%r1416, %r1388;
	mov.u32 	%r1417, %r1389;
	mov.u32 	%r1418, %r1390;
	mov.u32 	%r1419, %r1391;
	mov.u32 	%r1420, %r1392;
	mov.u32 	%r1421, %r1393;
	mov.u32 	%r1422, %r1394;
	mov.u32 	%r1423, %r1395;
	mov.u32 	%r1424, %r1396;
	mov.u32 	%r1425, %r1397;
	mov.u32 	%r1426, %r1398;
	mov.u32 	%r1427, %r1399;
	mov.u32 	%r1428, %r1400;
	mov.u32 	%r1429, %r1401;
	mov.u32 	%r1430, %r1402;
	mov.u32 	%r1431, %r1403;
	mov.u32 	%r1432, %r1404;
	mov.u32 	%r1433, %r1405;
	mov.u32 	%r1434, %r1502;
	mov.u32 	%r1435, %r1406;
	mov.u32 	%r1436, %r1407;
	@%p425 bra 	$L__BB10_461;
	setp.leu.f32 	%p426, %f1497, %f1592;
	mov.f32 	%f1499, %f1471;
	mov.f32 	%f1500, %f1472;
	mov.f32 	%f1501, %f1473;
	mov.f32 	%f1502, %f1474;
	mov.f32 	%f1503, %f1475;
	mov.f32 	%f1504, %f1476;
	mov.f32 	%f1505, %f1477;
	mov.f32 	%f1506, %f1478;
	mov.f32 	%f1507, %f1479;
	mov.f32 	%f1508, %f1480;
	mov.f32 	%f1509, %f1481;
	mov.f32 	%f1510, %f1482;
	mov.f32 	%f1511, %f1483;
	mov.f32 	%f1512, %f1484;
	mov.f32 	%f1513, %f1485;
	mov.f32 	%f1514, %f1486;
	mov.f32 	%f1515, %f1487;
	mov.f32 	%f1516, %f1488;
	mov.f32 	%f1517, %f1489;
	mov.f32 	%f1518, %f1490;
	mov.f32 	%f1519, %f1491;
	mov.f32 	%f1520, %f1492;
	mov.f32 	%f1521, %f1493;
	mov.f32 	%f1522, %f1494;
	mov.f32 	%f1523, %f1495;
	mov.f32 	%f1524, %f1496;
	mov.f32 	%f1525, %f1592;
	mov.f32 	%f1526, %f1497;
	mov.u32 	%r1409, %r1381;
	mov.u32 	%r1410, %r1382;
	mov.u32 	%r1411, %r1383;
	mov.u32 	%r1412, %r1384;
	mov.u32 	%r1413, %r1385;
	mov.u32 	%r1414, %r1386;
	mov.u32 	%r1415, %r1387;
	mov.u32 	%r1416, %r1388;
	mov.u32 	%r1417, %r1389;
	mov.u32 	%r1418, %r1390;
	mov.u32 	%r1419, %r1391;
	mov.u32 	%r1420, %r1392;
	mov.u32 	%r1421, %r1393;
	mov.u32 	%r1422, %r1394;
	mov.u32 	%r1423, %r1395;
	mov.u32 	%r1424, %r1396;
	mov.u32 	%r1425, %r1397;
	mov.u32 	%r1426, %r1398;
	mov.u32 	%r1427, %r1399;
	mov.u32 	%r1428, %r1400;
	mov.u32 	%r1429, %r1401;
	mov.u32 	%r1430, %r1402;
	mov.u32 	%r1431, %r1403;
	mov.u32 	%r1432, %r1404;
	mov.u32 	%r1433, %r1405;
	mov.u32 	%r1434, %r1406;
	mov.u32 	%r1435, %r1502;
	mov.u32 	%r1436, %r1407;
	@%p426 bra 	$L__BB10_461;
	setp.leu.f32 	%p427, %f1620, %f1592;
	mov.f32 	%f1499, %f1471;
	mov.f32 	%f1500, %f1472;
	mov.f32 	%f1501, %f1473;
	mov.f32 	%f1502, %f1474;
	mov.f32 	%f1503, %f1475;
	mov.f32 	%f1504, %f1476;
	mov.f32 	%f1505, %f1477;
	mov.f32 	%f1506, %f1478;
	mov.f32 	%f1507, %f1479;
	mov.f32 	%f1508, %f1480;
	mov.f32 	%f1509, %f1481;
	mov.f32 	%f1510, %f1482;
	mov.f32 	%f1511, %f1483;
	mov.f32 	%f1512, %f1484;
	mov.f32 	%f1513, %f1485;
	mov.f32 	%f1514, %f1486;
	mov.f32 	%f1515, %f1487;
	mov.f32 	%f1516, %f1488;
	mov.f32 	%f1517, %f1489;
	mov.f32 	%f1518, %f1490;
	mov.f32 	%f1519, %f1491;
	mov.f32 	%f1520, %f1492;
	mov.f32 	%f1521, %f1493;
	mov.f32 	%f1522, %f1494;
	mov.f32 	%f1523, %f1495;
	mov.f32 	%f1524, %f1496;
	mov.f32 	%f1525, %f1497;
	mov.f32 	%f1526, %f1592;
	mov.u32 	%r1409, %r1381;
	mov.u32 	%r1410, %r1382;
	mov.u32 	%r1411, %r1383;
	mov.u32 	%r1412, %r1384;
	mov.u32 	%r1413, %r1385;
	mov.u32 	%r1414, %r1386;
	mov.u32 	%r1415, %r1387;
	mov.u32 	%r1416, %r1388;
	mov.u32 	%r1417, %r1389;
	mov.u32 	%r1418, %r1390;
	mov.u32 	%r1419, %r1391;
	mov.u32 	%r1420, %r1392;
	mov.u32 	%r1421, %r1393;
	mov.u32 	%r1422, %r1394;
	mov.u32 	%r1423, %r1395;
	mov.u32 	%r1424, %r1396;
	mov.u32 	%r1425, %r1397;
	mov.u32 	%r1426, %r1398;
	mov.u32 	%r1427, %r1399;
	mov.u32 	%r1428, %r1400;
	mov.u32 	%r1429, %r1401;
	mov.u32 	%r1430, %r1402;
	mov.u32 	%r1431, %r1403;
	mov.u32 	%r1432, %r1404;
	mov.u32 	%r1433, %r1405;
	mov.u32 	%r1434, %r1406;
	mov.u32 	%r1435, %r1407;
	mov.u32 	%r1436, %r1502;
	@%p427 bra 	$L__BB10_461;
	mov.f32 	%f1499, %f1471;
	mov.f32 	%f1500, %f1472;
	mov.f32 	%f1501, %f1473;
	mov.f32 	%f1502, %f1474;
	mov.f32 	%f1503, %f1475;
	mov.f32 	%f1504, %f1476;
	mov.f32 	%f1505, %f1477;
	mov.f32 	%f1506, %f1478;
	mov.f32 	%f1507, %f1479;
	mov.f32 	%f1508, %f1480;
	mov.f32 	%f1509, %f1481;
	mov.f32 	%f1510, %f1482;
	mov.f32 	%f1511, %f1483;
	mov.f32 	%f1512, %f1484;
	mov.f32 	%f1513, %f1485;
	mov.f32 	%f1514, %f1486;
	mov.f32 	%f1515, %f1487;
	mov.f32 	%f1516, %f1488;
	mov.f32 	%f1517, %f1489;
	mov.f32 	%f1518, %f1490;
	mov.f32 	%f1519, %f1491;
	mov.f32 	%f1520, %f1492;
	mov.f32 	%f1521, %f1493;
	mov.f32 	%f1522, %f1494;
	mov.f32 	%f1523, %f1495;
	mov.f32 	%f1524, %f1496;
	mov.f32 	%f1525, %f1497;
	mov.f32 	%f1526, %f1620;
	mov.f32 	%f1620, %f1592;
	mov.u32 	%r1409, %r1381;
	mov.u32 	%r1410, %r1382;
	mov.u32 	%r1411, %r1383;
	mov.u32 	%r1412, %r1384;
	mov.u32 	%r1413, %r1385;
	mov.u32 	%r1414, %r1386;
	mov.u32 	%r1415, %r1387;
	mov.u32 	%r1416, %r1388;
	mov.u32 	%r1417, %r1389;
	mov.u32 	%r1418, %r1390;
	mov.u32 	%r1419, %r1391;
	mov.u32 	%r1420, %r1392;
	mov.u32 	%r1421, %r1393;
	mov.u32 	%r1422, %r1394;
	mov.u32 	%r1423, %r1395;
	mov.u32 	%r1424, %r1396;
	mov.u32 	%r1425, %r1397;
	mov.u32 	%r1426, %r1398;
	mov.u32 	%r1427, %r1399;
	mov.u32 	%r1428, %r1400;
	mov.u32 	%r1429, %r1401;
	mov.u32 	%r1430, %r1402;
	mov.u32 	%r1431, %r1403;
	mov.u32 	%r1432, %r1404;
	mov.u32 	%r1433, %r1405;
	mov.u32 	%r1434, %r1406;
	mov.u32 	%r1435, %r1407;
	mov.u32 	%r1436, %r1530;
	mov.u32 	%r1530, %r1502;
$L__BB10_461:
	setp.leu.f32 	%p428, %f1499, %f1591;
	mov.f32 	%f1528, %f1591;
	mov.f32 	%f1529, %f1499;
	mov.f32 	%f1530, %f1500;
	mov.f32 	%f1531, %f1501;
	mov.f32 	%f1532, %f1502;
	mov.f32 	%f1533, %f1503;
	mov.f32 	%f1534, %f1504;
	mov.f32 	%f1535, %f1505;
	mov.f32 	%f1536, %f1506;
	mov.f32 	%f1537, %f1507;
	mov.f32 	%f1538, %f1508;
	mov.f32 	%f1539, %f1509;
	mov.f32 	%f1540, %f1510;
	mov.f32 	%f1541, %f1511;
	mov.f32 	%f1542, %f1512;
	mov.f32 	%f1543, %f1513;
	mov.f32 	%f1544, %f1514;
	mov.f32 	%f1545, %f1515;
	mov.f32 	%f1546, %f1516;
	mov.f32 	%f1547, %f1517;
	mov.f32 	%f1548, %f1518;
	mov.f32 	%f1549, %f1519;
	mov.f32 	%f1550, %f1520;
	mov.f32 	%f1551, %f1521;
	mov.f32 	%f1552, %f1522;
	mov.f32 	%f1553, %f1523;
	mov.f32 	%f1554, %f1524;
	mov.f32 	%f1555, %f1525;
	mov.f32 	%f1556, %f1526;
	mov.u32 	%r1438, %r1501;
	mov.u32 	%r1439, %r1409;
	mov.u32 	%r1440, %r1410;
	mov.u32 	%r1441, %r1411;
	mov.u32 	%r1442, %r1412;
	mov.u32 	%r1443, %r1413;
	mov.u32 	%r1444, %r1414;
	mov.u32 	%r1445, %r1415;
	mov.u32 	%r1446, %r1416;
	mov.u32 	%r1447, %r1417;
	mov.u32 	%r1448, %r1418;
	mov.u32 	%r1449, %r1419;
	mov.u32 	%r1450, %r1420;
	mov.u32 	%r1451, %r1421;
	mov.u32 	%r1452, %r1422;
	mov.u32 	%r1453, %r1423;
	mov.u32 	%r1454, %r1424;
	mov.u32 	%r1455, %r1425;
	mov.u32 	%r1456, %r1426;
	mov.u32 	%r1457, %r1427;
	mov.u32 	%r1458, %r1428;
	mov.u32 	%r1459, %r1429;
	mov.u32 	%r1460, %r1430;
	mov.u32 	%r1461, %r1431;
	mov.u32 	%r1462, %r1432;
	mov.u32 	%r1463, %r1433;
	mov.u32 	%r1464, %r1434;
	mov.u32 	%r1465, %r1435;
	mov.u32 	%r1466, %r1436;
	@%p428 bra 	$L__BB10_491;
	setp.leu.f32 	%p429, %f1500, %f1591;
	mov.f32 	%f1528, %f1499;
	mov.f32 	%f1529, %f1591;
	mov.f32 	%f1530, %f1500;
	mov.f32 	%f1531, %f1501;
	mov.f32 	%f1532, %f1502;
	mov.f32 	%f1533, %f1503;
	mov.f32 	%f1534, %f1504;
	mov.f32 	%f1535, %f1505;
	mov.f32 	%f1536, %f1506;
	mov.f32 	%f1537, %f1507;
	mov.f32 	%f1538, %f1508;
	mov.f32 	%f1539, %f1509;
	mov.f32 	%f1540, %f1510;
	mov.f32 	%f1541, %f1511;
	mov.f32 	%f1542, %f1512;
	mov.f32 	%f1543, %f1513;
	mov.f32 	%f1544, %f1514;
	mov.f32 	%f1545, %f1515;
	mov.f32 	%f1546, %f1516;
	mov.f32 	%f1547, %f1517;
	mov.f32 	%f1548, %f1518;
	mov.f32 	%f1549, %f1519;
	mov.f32 	%f1550, %f1520;
	mov.f32 	%f1551, %f1521;
	mov.f32 	%f1552, %f1522;
	mov.f32 	%f1553, %f1523;
	mov.f32 	%f1554, %f1524;
	mov.f32 	%f1555, %f1525;
	mov.f32 	%f1556, %f1526;
	mov.u32 	%r1438, %r1409;
	mov.u32 	%r1439, %r1501;
	mov.u32 	%r1440, %r1410;
	mov.u32 	%r1441, %r1411;
	mov.u32 	%r1442, %r1412;
	mov.u32 	%r1443, %r1413;
	mov.u32 	%r1444, %r1414;
	mov.u32 	%r1445, %r1415;
	mov.u32 	%r1446, %r1416;
	mov.u32 	%r1447, %r1417;
	mov.u32 	%r1448, %r1418;
	mov.u32 	%r1449, %r1419;
	mov.u32 	%r1450, %r1420;
	mov.u32 	%r1451, %r1421;
	mov.u32 	%r1452, %r1422;
	mov.u32 	%r1453, %r1423;
	mov.u32 	%r1454, %r1424;
	mov.u32 	%r1455, %r1425;
	mov.u32 	%r1456, %r1426;
	mov.u32 	%r1457, %r1427;
	mov.u32 	%r1458, %r1428;
	mov.u32 	%r1459, %r1429;
	mov.u32 	%r1460, %r1430;
	mov.u32 	%r1461, %r1431;
	mov.u32 	%r1462, %r1432;
	mov.u32 	%r1463, %r1433;
	mov.u32 	%r1464, %r1434;
	mov.u32 	%r1465, %r1435;
	mov.u32 	%r1466, %r1436;
	@%p429 bra 	$L__BB10_491;
	setp.leu.f32 	%p430, %f1501, %f1591;
	mov.f32 	%f1528, %f1499;
	mov.f32 	%f1529, %f1500;
	mov.f32 	%f1530, %f1591;
	mov.f32 	%f1531, %f1501;
	mov.f32 	%f1532, %f1502;
	mov.f32 	%f1533, %f1503;
	mov.f32 	%f1534, %f1504;
	mov.f32 	%f1535, %f1505;
	mov.f32 	%f1536, %f1506;
	mov.f32 	%f1537, %f1507;
	mov.f32 	%f1538, %f1508;
	mov.f32 	%f1539, %f1509;
	mov.f32 	%f1540, %f1510;
	mov.f32 	%f1541, %f1511;
	mov.f32 	%f1542, %f1512;
	mov.f32 	%f1543, %f1513;
	mov.f32 	%f1544, %f1514;
	mov.f32 	%f1545, %f1515;
	mov.f32 	%f1546, %f1516;
	mov.f32 	%f1547, %f1517;
	mov.f32 	%f1548, %f1518;
	mov.f32 	%f1549, %f1519;
	mov.f32 	%f1550, %f1520;
	mov.f32 	%f1551, %f1521;
	mov.f32 	%f1552, %f1522;
	mov.f32 	%f1553, %f1523;
	mov.f32 	%f1554, %f1524;
	mov.f32 	%f1555, %f1525;
	mov.f32 	%f1556, %f1526;
	mov.u32 	%r1438, %r1409;
	mov.u32 	%r1439, %r1410;
	mov.u32 	%r1440, %r1501;
	mov.u32 	%r1441, %r1411;
	mov.u32 	%r1442, %r1412;
	mov.u32 	%r1443, %r1413;
	mov.u32 	%r1444, %r1414;
	mov.u32 	%r1445, %r1415;
	mov.u32 	%r1446, %r1416;
	mov.u32 	%r1447, %r1417;
	mov.u32 	%r1448, %r1418;
	mov.u32 	%r1449, %r1419;
	mov.u32 	%r1450, %r1420;
	mov.u32 	%r1451, %r1421;
	mov.u32 	%r1452, %r1422;
	mov.u32 	%r1453, %r1423;
	mov.u32 	%r1454, %r1424;
	mov.u32 	%r1455, %r1425;
	mov.u32 	%r1456, %r1426;
	mov.u32 	%r1457, %r1427;
	mov.u32 	%r1458, %r1428;
	mov.u32 	%r1459, %r1429;
	mov.u32 	%r1460, %r1430;
	mov.u32 	%r1461, %r1431;
	mov.u32 	%r1462, %r1432;
	mov.u32 	%r1463, %r1433;
	mov.u32 	%r1464, %r1434;
	mov.u32 	%r1465, %r1435;
	mov.u32 	%r1466, %r1436;
	@%p430 bra 	$L__BB10_491;
	setp.leu.f32 	%p431, %f1502, %f1591;
	mov.f32 	%f1528, %f1499;
	mov.f32 	%f1529, %f1500;
	mov.f32 	%f1530, %f1501;
	mov.f32 	%f1531, %f1591;
	mov.f32 	%f1532, %f1502;
	mov.f32 	%f1533, %f1503;
	mov.f32 	%f1534, %f1504;
	mov.f32 	%f1535, %f1505;
	mov.f32 	%f1536, %f1506;
	mov.f32 	%f1537, %f1507;
	mov.f32 	%f1538, %f1508;
	mov.f32 	%f1539, %f1509;
	mov.f32 	%f1540, %f1510;
	mov.f32 	%f1541, %f1511;
	mov.f32 	%f1542, %f1512;
	mov.f32 	%f1543, %f1513;
	mov.f32 	%f1544, %f1514;
	mov.f32 	%f1545, %f1515;
	mov.f32 	%f1546, %f1516;
	mov.f32 	%f1547, %f1517;
	mov.f32 	%f1548, %f1518;
	mov.f32 	%f1549, %f1519;
	mov.f32 	%f1550, %f1520;
	mov.f32 	%f1551, %f1521;
	mov.f32 	%f1552, %f1522;
	mov.f32 	%f1553, %f1523;
	mov.f32 	%f1554, %f1524;
	mov.f32 	%f1555, %f1525;
	mov.f32 	%f1556, %f1526;
	mov.u32 	%r1438, %r1409;
	mov.u32 	%r1439, %r1410;
	mov.u32 	%r1440, %r1411;
	mov.u32 	%r1441, %r1501;
	mov.u32 	%r1442, %r1412;
	mov.u32 	%r1443, %r1413;
	mov.u32 	%r1444, %r1414;
	mov.u32 	%r1445, %r1415;
	mov.u32 	%r1446, %r1416;
	mov.u32 	%r1447, %r1417;
	mov.u32 	%r1448, %r1418;
	mov.u32 	%r1449, %r1419;
	mov.u32 	%r1450, %r1420;
	mov.u32 	%r1451, %r1421;
	mov.u32 	%r1452, %r1422;
	mov.u32 	%r1453, %r1423;
	mov.u32 	%r1454, %r1424;
	mov.u32 	%r1455, %r1425;
	mov.u32 	%r1456, %r1426;
	mov.u32 	%r1457, %r1427;
	mov.u32 	%r1458, %r1428;
	mov.u32 	%r1459, %r1429;
	mov.u32 	%r1460, %r1430;
	mov.u32 	%r1461, %r1431;
	mov.u32 	%r1462, %r1432;
	mov.u32 	%r1463, %r1433;
	mov.u32 	%r1464, %r1434;
	mov.u32 	%r1465, %r1435;
	mov.u32 	%r1466, %r1436;
	@%p431 bra 	$L__BB10_491;
	setp.leu.f32 	%p432, %f1503, %f1591;
	mov.f32 	%f1528, %f1499;
	mov.f32 	%f1529, %f1500;
	mov.f32 	%f1530, %f1501;
	mov.f32 	%f1531, %f1502;
	mov.f32 	%f1532, %f1591;
	mov.f32 	%f1533, %f1503;
	mov.f32 	%f1534, %f1504;
	mov.f32 	%f1535, %f1505;
	mov.f32 	%f1536, %f1506;
	mov.f32 	%f1537, %f1507;
	mov.f32 	%f1538, %f1508;
	mov.f32 	%f1539, %f1509;
	mov.f32 	%f1540, %f1510;
	mov.f32 	%f1541, %f1511;
	mov.f32 	%f1542, %f1512;
	mov.f32 	%f1543, %f1513;
	mov.f32 	%f1544, %f1514;
	mov.f32 	%f1545, %f1515;
	mov.f32 	%f1546, %f1516;
	mov.f32 	%f1547, %f1517;
	mov.f32 	%f1548, %f1518;
	mov.f32 	%f1549, %f1519;
	mov.f32 	%f1550, %f1520;
	mov.f32 	%f1551, %f1521;
	mov.f32 	%f1552, %f1522;
	mov.f32 	%f1553, %f1523;
	mov.f32 	%f1554, %f1524;
	mov.f32 	%f1555, %f1525;
	mov.f32 	%f1556, %f1526;
	mov.u32 	%r1438, %r1409;
	mov.u32 	%r1439, %r1410;
	mov.u32 	%r1440, %r1411;
	mov.u32 	%r1441, %r1412;
	mov.u32 	%r1442, %r1501;
	mov.u32 	%r1443, %r1413;
	mov.u32 	%r1444, %r1414;
	mov.u32 	%r1445, %r1415;
	mov.u32 	%r1446, %r1416;
	mov.u32 	%r1447, %r1417;
	mov.u32 	%r1448, %r1418;
	mov.u32 	%r1449, %r1419;
	mov.u32 	%r1450, %r1420;
	mov.u32 	%r1451, %r1421;
	mov.u32 	%r1452, %r1422;
	mov.u32 	%r1453, %r1423;
	mov.u32 	%r1454, %r1424;
	mov.u32 	%r1455, %r1425;
	mov.u32 	%r1456, %r1426;
	mov.u32 	%r1457, %r1427;
	mov.u32 	%r1458, %r1428;
	mov.u32 	%r1459, %r1429;
	mov.u32 	%r1460, %r1430;
	mov.u32 	%r1461, %r1431;
	mov.u32 	%r1462, %r1432;
	mov.u32 	%r1463, %r1433;
	mov.u32 	%r1464, %r1434;
	mov.u32 	%r1465, %r1435;
	mov.u32 	%r1466, %r1436;
	@%p432 bra 	$L__BB10_491;
	setp.leu.f32 	%p433, %f1504, %f1591;
	mov.f32 	%f1528, %f1499;
	mov.f32 	%f1529, %f1500;
	mov.f32 	%f1530, %f1501;
	mov.f32 	%f1531, %f1502;
	mov.f32 	%f1532, %f1503;
	mov.f32 	%f1533, %f1591;
	mov.f32 	%f1534, %f1504;
	mov.f32 	%f1535, %f1505;
	mov.f32 	%f1536, %f1506;
	mov.f32 	%f1537, %f1507;
	mov.f32 	%f1538, %f1508;
	mov.f32 	%f1539, %f1509;
	mov.f32 	%f1540, %f1510;
	mov.f32 	%f1541, %f1511;
	mov.f32 	%f1542, %f1512;
	mov.f32 	%f1543, %f1513;
	mov.f32 	%f1544, %f1514;
	mov.f32 	%f1545, %f1515;
	mov.f32 	%f1546, %f1516;
	mov.f32 	%f1547, %f1517;
	mov.f32 	%f1548, %f1518;
	mov.f32 	%f1549, %f1519;
	mov.f32 	%f1550, %f1520;
	mov.f32 	%f1551, %f1521;
	mov.f32 	%f1552, %f1522;
	mov.f32 	%f1553, %f1523;
	mov.f32 	%f1554, %f1524;
	mov.f32 	%f1555, %f1525;
	mov.f32 	%f1556, %f1526;
	mov.u32 	%r1438, %r1409;
	mov.u32 	%r1439, %r1410;
	mov.u32 	%r1440, %r1411;
	mov.u32 	%r1441, %r1412;
	mov.u32 	%r1442, %r1413;
	mov.u32 	%r1443, %r1501;
	mov.u32 	%r1444, %r1414;
	mov.u32 	%r1445, %r1415;
	mov.u32 	%r1446, %r1416;
	mov.u32 	%r1447, %r1417;
	mov.u32 	%r1448, %r1418;
	mov.u32 	%r1449, %r1419;
	mov.u32 	%r1450, %r1420;
	mov.u32 	%r1451, %r1421;
	mov.u32 	%r1452, %r1422;
	mov.u32 	%r1453, %r1423;
	mov.u32 	%r1454, %r1424;
	mov.u32 	%r1455, %r1425;
	mov.u32 	%r1456, %r1426;
	mov.u32 	%r1457, %r1427;
	mov.u32 	%r1458, %r1428;
	mov.u32 	%r1459, %r1429;
	mov.u32 	%r1460, %r1430;
	mov.u32 	%r1461, %r1431;
	mov.u32 	%r1462, %r1432;
	mov.u32 	%r1463, %r1433;
	mov.u32 	%r1464, %r1434;
	mov.u32 	%r1465, %r1435;
	mov.u32 	%r1466, %r1436;
	@%p433 bra 	$L__BB10_491;
	setp.leu.f32 	%p434, %f1505, %f1591;
	mov.f32 	%f1528, %f1499;
	mov.f32 	%f1529, %f1500;
	mov.f32 	%f1530, %f1501;
	mov.f32 	%f1531, %f1502;
	mov.f32 	%f1532, %f1503;
	mov.f32 	%f1533, %f1504;
	mov.f32 	%f1534, %f1591;
	mov.f32 	%f1535, %f1505;
	mov.f32 	%f1536, %f1506;
	mov.f32 	%f1537, %f1507;
	mov.f32 	%f1538, %f1508;
	mov.f32 	%f1539, %f1509;
	mov.f32 	%f1540, %f1510;
	mov.f32 	%f1541, %f1511;
	mov.f32 	%f1542, %f1512;
	mov.f32 	%f1543, %f1513;
	mov.f32 	%f1544, %f1514;
	mov.f32 	%f1545, %f1515;
	mov.f32 	%f1546, %f1516;
	mov.f32 	%f1547, %f1517;
	mov.f32 	%f1548, %f1518;
	mov.f32 	%f1549, %f1519;
	mov.f32 	%f1550, %f1520;
	mov.f32 	%f1551, %f1521;
	mov.f32 	%f1552, %f1522;
	mov.f32 	%f1553, %f1523;
	mov.f32 	%f1554, %f1524;
	mov.f32 	%f1555, %f1525;
	mov.f32 	%f1556, %f1526;
	mov.u32 	%r1438, %r1409;
	mov.u32 	%r1439, %r1410;
	mov.u32 	%r1440, %r1411;
	mov.u32 	%r1441, %r1412;
	mov.u32 	%r1442, %r1413;
	mov.u32 	%r1443, %r1414;
	mov.u32 	%r1444, %r1501;
	mov.u32 	%r1445, %r1415;
	mov.u32 	%r1446, %r1416;
	mov.u32 	%r1447, %r1417;
	mov.u32 	%r1448, %r1418;
	mov.u32 	%r1449, %r1419;
	mov.u32 	%r1450, %r1420;
	mov.u32 	%r1451, %r1421;
	mov.u32 	%r1452, %r1422;
	mov.u32 	%r1453, %r1423;
	mov.u32 	%r1454, %r1424;
	mov.u32 	%r1455, %r1425;
	mov.u32 	%r1456, %r1426;
	mov.u32 	%r1457, %r1427;
	mov.u32 	%r1458, %r1428;
	mov.u32 	%r1459, %r1429;
	mov.u32 	%r1460, %r1430;
	mov.u32 	%r1461, %r1431;
	mov.u32 	%r1462, %r1432;
	mov.u32 	%r1463, %r1433;
	mov.u32 	%r1464, %r1434;
	mov.u32 	%r1465, %r1435;
	mov.u32 	%r1466, %r1436;
	@%p434 bra 	$L__BB10_491;
	setp.leu.f32 	%p435, %f1506, %f1591;
	mov.f32 	%f1528, %f1499;
	mov.f32 	%f1529, %f1500;
	mov.f32 	%f1530, %f1501;
	mov.f32 	%f1531, %f1502;
	mov.f32 	%f1532, %f1503;
	mov.f32 	%f1533, %f1504;
	mov.f32 	%f1534, %f1505;
	mov.f32 	%f1535, %f1591;
	mov.f32 	%f1536, %f1506;
	mov.f32 	%f1537, %f1507;
	mov.f32 	%f1538, %f1508;
	mov.f32 	%f1539, %f1509;
	mov.f32 	%f1540, %f1510;
	mov.f32 	%f1541, %f1511;
	mov.f32 	%f1542, %f1512;
	mov.f32 	%f1543, %f1513;
	mov.f32 	%f1544, %f1514;
	mov.f32 	%f1545, %f1515;
	mov.f32 	%f1546, %f1516;
	mov.f32 	%f1547, %f1517;
	mov.f32 	%f1548, %f1518;
	mov.f32 	%f1549, %f1519;
	mov.f32 	%f1550, %f1520;
	mov.f32 	%f1551, %f1521;
	mov.f32 	%f1552, %f1522;
	mov.f32 	%f1553, %f1523;
	mov.f32 	%f1554, %f1524;
	mov.f32 	%f1555, %f1525;
	mov.f32 	%f1556, %f1526;
	mov.u32 	%r1438, %r1409;
	mov.u32 	%r1439, %r1410;
	mov.u32 	%r1440, %r1411;
	mov.u32 	%r1441, %r1412;
	mov.u32 	%r1442, %r1413;
	mov.u32 	%r1443, %r1414;
	mov.u32 	%r1444, %r1415;
	mov.u32 	%r1445, %r1501;
	mov.u32 	%r1446, %r1416;
	mov.u32 	%r1447, %r1417;
	mov.u32 	%r1448, %r1418;
	mov.u32 	%r1449, %r1419;
	mov.u32 	%r1450, %r1420;
	mov.u32 	%r1451, %r1421;
	mov.u32 	%r1452, %r1422;
	mov.u32 	%r1453, %r1423;
	mov.u32 	%r1454, %r1424;
	mov.u32 	%r1455, %r1425;
	mov.u32 	%r1456, %r1426;
	mov.u32 	%r1457, %r1427;
	mov.u32 	%r1458, %r1428;
	mov.u32 	%r1459, %r1429;
	mov.u32 	%r1460, %r1430;
	mov.u32 	%r1461, %r1431;
	mov.u32 	%r1462, %r1432;
	mov.u32 	%r1463, %r1433;
	mov.u32 	%r1464, %r1434;
	mov.u32 	%r1465, %r1435;
	mov.u32 	%r1466, %r1436;
	@%p435 bra 	$L__BB10_491;
	setp.leu.f32 	%p436, %f1507, %f1591;
	mov.f32 	%f1528, %f1499;
	mov.f32 	%f1529, %f1500;
	mov.f32 	%f1530, %f1501;
	mov.f32 	%f1531, %f1502;
	mov.f32 	%f1532, %f1503;
	mov.f32 	%f1533, %f1504;
	mov.f32 	%f1534, %f1505;
	mov.f32 	%f1535, %f1506;
	mov.f32 	%f1536, %f1591;
	mov.f32 	%f1537, %f1507;
	mov.f32 	%f1538, %f1508;
	mov.f32 	%f1539, %f1509;
	mov.f32 	%f1540, %f1510;
	mov.f32 	%f1541, %f1511;
	mov.f32 	%f1542, %f1512;
	mov.f32 	%f1543, %f1513;
	mov.f32 	%f1544, %f1514;
	mov.f32 	%f1545, %f1515;
	mov.f32 	%f1546, %f1516;
	mov.f32 	%f1547, %f1517;
	mov.f32 	%f1548, %f1518;
	mov.f32 	%f1549, %f1519;
	mov.f32 	%f1550, %f1520;
	mov.f32 	%f1551, %f1521;
	mov.f32 	%f1552, %f1522;
	mov.f32 	%f1553, %f1523;
	mov.f32 	%f1554, %f1524;
	mov.f32 	%f1555, %f1525;
	mov.f32 	%f1556, %f1526;
	mov.u32 	%r1438, %r1409;
	mov.u32 	%r1439, %r1410;
	mov.u32 	%r1440, %r1411;
	mov.u32 	%r1441, %r1412;
	mov.u32 	%r1442, %r1413;
	mov.u32 	%r1443, %r1414;
	mov.u32 	%r1444, %r1415;
	mov.u32 	%r1445, %r1416;
	mov.u32 	%r1446, %r1501;
	mov.u32 	%r1447, %r1417;
	mov.u32 	%r1448, %r1418;
	mov.u32 	%r1449, %r1419;
	mov.u32 	%r1450, %r1420;
	mov.u32 	%r1451, %r1421;
	mov.u32 	%r1452, %r1422;
	mov.u32 	%r1453, %r1423;
	mov.u32 	%r1454, %r1424;
	mov.u32 	%r1455, %r1425;
	mov.u32 	%r1456, %r1426;
	mov.u32 	%r1457, %r1427;
	mov.u32 	%r1458, %r1428;
	mov.u32 	%r1459, %r1429;
	mov.u32 	%r1460, %r1430;
	mov.u32 	%r1461, %r1431;
	mov.u32 	%r1462, %r1432;
	mov.u32 	%r1463, %r1433;
	mov.u32 	%r1464, %r1434;
	mov.u32 	%r1465, %r1435;
	mov.u32 	%r1466, %r1436;
	@%p436 bra 	$L__BB10_491;
	setp.leu.f32 	%p437, %f1508, %f1591;
	mov.f32 	%f1528, %f1499;
	mov.f32 	%f1529, %f1500;
	mov.f32 	%f1530, %f1501;
	mov.f32 	%f1531, %f1502;
	mov.f32 	%f1532, %f1503;
	mov.f32 	%f1533, %f1504;
	mov.f32 	%f1534, %f1505;
	mov.f32 	%f1535, %f1506;
	mov.f32 	%f1536, %f1507;
	mov.f32 	%f1537, %f1591;
	mov.f32 	%f1538, %f1508;
	mov.f32 	%f1539, %f1509;
	mov.f32 	%f1540, %f1510;
	mov.f32 	%f1541, %f1511;
	mov.f32 	%f1542, %f1512;
	mov.f32 	%f1543, %f1513;
	mov.f32 	%f1544, %f1514;
	mov.f32 	%f1545, %f1515;
	mov.f32 	%f1546, %f1516;
	mov.f32 	%f1547, %f1517;
	mov.f32 	%f1548, %f1518;
	mov.f32 	%f1549, %f1519;
	mov.f32 	%f1550, %f1520;
	mov.f32 	%f1551, %f1521;
	mov.f32 	%f1552, %f1522;
	mov.f32 	%f1553, %f1523;
	mov.f32 	%f1554, %f1524;
	mov.f32 	%f1555, %f1525;
	mov.f32 	%f1556, %f1526;
	mov.u32 	%r1438, %r1409;
	mov.u32 	%r1439, %r1410;
	mov.u32 	%r1440, %r1411;
	mov.u32 	%r1441, %r1412;
	mov.u32 	%r1442, %r1413;
	mov.u32 	%r1443, %r1414;
	mov.u32 	%r1444, %r1415;
	mov.u32 	%r1445, %r1416;
	mov.u32 	%r1446, %r1417;
	mov.u32 	%r1447, %r1501;
	mov.u32 	%r1448, %r1418;
	mov.u32 	%r1449, %r1419;
	mov.u32 	%r1450, %r1420;
	mov.u32 	%r1451, %r1421;
	mov.u32 	%r1452, %r1422;
	mov.u32 	%r1453, %r1423;
	mov.u32 	%r1454, %r1424;
	mov.u32 	%r1455, %r1425;
	mov.u32 	%r1456, %r1426;
	mov.u32 	%r1457, %r1427;
	mov.u32 	%r1458, %r1428;
	mov.u32 	%r1459, %r1429;
	mov.u32 	%r1460, %r1430;
	mov.u32 	%r1461, %r1431;
	mov.u32 	%r1462, %r1432;
	mov.u32 	%r1463, %r1433;
	mov.u32 	%r1464, %r1434;
	mov.u32 	%r1465, %r1435;
	mov.u32 	%r1466, %r1436;
	@%p437 bra 	$L__BB10_491;
	setp.leu.f32 	%p438, %f1509, %f1591;
	mov.f32 	%f1528, %f1499;
	mov.f32 	%f1529, %f1500;
	mov.f32 	%f1530, %f1501;
	mov.f32 	%f1531, %f1502;
	mov.f32 	%f1532, %f1503;
	mov.f32 	%f1533, %f1504;
	mov.f32 	%f1534, %f1505;
	mov.f32 	%f1535, %f1506;
	mov.f32 	%f1536, %f1507;
	mov.f32 	%f1537, %f1508;
	mov.f32 	%f1538, %f1591;
	mov.f32 	%f1539, %f1509;
	mov.f32 	%f1540, %f1510;
	mov.f32 	%f1541, %f1511;
	mov.f32 	%f1542, %f1512;
	mov.f32 	%f1543, %f1513;
	mov.f32 	%f1544, %f1514;
	mov.f32 	%f1545, %f1515;
	mov.f32 	%f1546, %f1516;
	mov.f32 	%f1547, %f1517;
	mov.f32 	%f1548, %f1518;
	mov.f32 	%f1549, %f1519;
	mov.f32 	%f1550, %f1520;
	mov.f32 	%f1551, %f1521;
	mov.f32 	%f1552, %f1522;
	mov.f32 	%f1553, %f1523;
	mov.f32 	%f1554, %f1524;
	mov.f32 	%f1555, %f1525;
	mov.f32 	%f1556, %f1526;
	mov.u32 	%r1438, %r1409;
	mov.u32 	%r1439, %r1410;
	mov.u32 	%r1440, %r1411;
	mov.u32 	%r1441, %r1412;
	mov.u32 	%r1442, %r1413;
	mov.u32 	%r1443, %r1414;
	mov.u32 	%r1444, %r1415;
	mov.u32 	%r1445, %r1416;
	mov.u32 	%r1446, %r1417;
	mov.u32 	%r1447, %r1418;
	mov.u32 	%r1448, %r1501;
	mov.u32 	%r1449, %r1419;
	mov.u32 	%r1450, %r1420;
	mov.u32 	%r1451, %r1421;
	mov.u32 	%r1452, %r1422;
	mov.u32 	%r1453, %r1423;
	mov.u32 	%r1454, %r1424;
	mov.u32 	%r1455, %r1425;
	mov.u32 	%r1456, %r1426;
	mov.u32 	%r1457, %r1427;
	mov.u32 	%r1458, %r1428;
	mov.u32 	%r1459, %r1429;
	mov.u32 	%r1460, %r1430;
	mov.u32 	%r1461, %r1431;
	mov.u32 	%r1462, %r1432;
	mov.u32 	%r1463, %r1433;
	mov.u32 	%r1464, %r1434;
	mov.u32 	%r1465, %r1435;
	mov.u32 	%r1466, %r1436;
	@%p438 bra 	$L__BB10_491;
	setp.leu.f32 	%p439, %f1510, %f1591;
	mov.f32 	%f1528, %f1499;
	mov.f32 	%f1529, %f1500;
	mov.f32 	%f1530, %f1501;
	mov.f32 	%f1531, %f1502;
	mov.f32 	%f1532, %f1503;
	mov.f32 	%f1533, %f1504;
	mov.f32 	%f1534, %f1505;
	mov.f32 	%f1535, %f1506;
	mov.f32 	%f1536, %f1507;
	mov.f32 	%f1537, %f1508;
	mov.f32 	%f1538, %f1509;
	mov.f32 	%f1539, %f1591;
	mov.f32 	%f1540, %f1510;
	mov.f32 	%f1541, %f1511;
	mov.f32 	%f1542, %f1512;
	mov.f32 	%f1543, %f1513;
	mov.f32 	%f1544, %f1514;
	mov.f32 	%f1545, %f1515;
	mov.f32 	%f1546, %f1516;
	mov.f32 	%f1547, %f1517;
	mov.f32 	%f1548, %f1518;
	mov.f32 	%f1549, %f1519;
	mov.f32 	%f1550, %f1520;
	mov.f32 	%f1551, %f1521;
	mov.f32 	%f1552, %f1522;
	mov.f32 	%f1553, %f1523;
	mov.f32 	%f1554, %f1524;
	mov.f32 	%f1555, %f1525;
	mov.f32 	%f1556, %f1526;
	mov.u32 	%r1438, %r1409;
	mov.u32 	%r1439, %r1410;
	mov.u32 	%r1440, %r1411;
	mov.u32 	%r1441, %r1412;
	mov.u32 	%r1442, %r1413;
	mov.u32 	%r1443, %r1414;
	mov.u32 	%r1444, %r1415;
	mov.u32 	%r1445, %r1416;
	mov.u32 	%r1446, %r1417;
	mov.u32 	%r1447, %r1418;
	mov.u32 	%r1448, %r1419;
	mov.u32 	%r1449, %r1501;
	mov.u32 	%r1450, %r1420;
	mov.u32 	%r1451, %r1421;
	mov.u32 	%r1452, %r1422;
	mov.u32 	%r1453, %r1423;
	mov.u32 	%r1454, %r1424;
	mov.u32 	%r1455, %r1425;
	mov.u32 	%r1456, %r1426;
	mov.u32 	%r1457, %r1427;
	mov.u32 	%r1458, %r1428;
	mov.u32 	%r1459, %r1429;
	mov.u32 	%r1460, %r1430;
	mov.u32 	%r1461, %r1431;
	mov.u32 	%r1462, %r1432;
	mov.u32 	%r1463, %r1433;
	mov.u32 	%r1464, %r1434;
	mov.u32 	%r1465, %r1435;
	mov.u32 	%r1466, %r1436;
	@%p439 bra 	$L__BB10_491;
	setp.leu.f32 	%p440, %f1511, %f1591;
	mov.f32 	%f1528, %f1499;
	mov.f32 	%f1529, %f1500;
	mov.f32 	%f1530, %f1501;
	mov.f32 	%f1531, %f1502;
	mov.f32 	%f1532, %f1503;
	mov.f32 	%f1533, %f1504;
	mov.f32 	%f1534, %f1505;
	mov.f32 	%f1535, %f1506;
	mov.f32 	%f1536, %f1507;
	mov.f32 	%f1537, %f1508;
	mov.f32 	%f1538, %f1509;
	mov.f32 	%f1539, %f1510;
	mov.f32 	%f1540, %f1591;
	mov.f32 	%f1541, %f1511;
	mov.f32 	%f1542, %f1512;
	mov.f32 	%f1543, %f1513;
	mov.f32 	%f1544, %f1514;
	mov.f32 	%f1545, %f1515;
	mov.f32 	%f1546, %f1516;
	mov.f32 	%f1547, %f1517;
	mov.f32 	%f1548, %f1518;
	mov.f32 	%f1549, %f1519;
	mov.f32 	%f1550, %f1520;
	mov.f32 	%f1551, %f1521;
	mov.f32 	%f1552, %f1522;
	mov.f32 	%f1553, %f1523;
	mov.f32 	%f1554, %f1524;
	mov.f32 	%f1555, %f1525;
	mov.f32 	%f1556, %f1526;
	mov.u32 	%r1438, %r1409;
	mov.u32 	%r1439, %r1410;
	mov.u32 	%r1440, %r1411;
	mov.u32 	%r1441, %r1412;
	mov.u32 	%r1442, %r1413;
	mov.u32 	%r1443, %r1414;
	mov.u32 	%r1444, %r1415;
	mov.u32 	%r1445, %r1416;
	mov.u32 	%r1446, %r1417;
	mov.u32 	%r1447, %r1418;
	mov.u32 	%r1448, %r1419;
	mov.u32 	%r1449, %r1420;
	mov.u32 	%r1450, %r1501;
	mov.u32 	%r1451, %r1421;
	mov.u32 	%r1452, %r1422;
	mov.u32 	%r1453, %r1423;
	mov.u32 	%r1454, %r1424;
	mov.u32 	%r1455, %r1425;
	mov.u32 	%r1456, %r1426;
	mov.u32 	%r1457, %r1427;
	mov.u32 	%r1458, %r1428;
	mov.u32 	%r1459, %r1429;
	mov.u32 	%r1460, %r1430;
	mov.u32 	%r1461, %r1431;
	mov.u32 	%r1462, %r1432;
	mov.u32 	%r1463, %r1433;
	mov.u32 	%r1464, %r1434;
	mov.u32 	%r1465, %r1435;
	mov.u32 	%r1466, %r1436;
	@%p440 bra 	$L__BB10_491;
	setp.leu.f32 	%p441, %f1512, %f1591;
	mov.f32 	%f1528, %f1499;
	mov.f32 	%f1529, %f1500;
	mov.f32 	%f1530, %f1501;
	mov.f32 	%f1531, %f1502;
	mov.f32 	%f1532, %f1503;
	mov.f32 	%f1533, %f1504;
	mov.f32 	%f1534, %f1505;
	mov.f32 	%f1535, %f1506;
	mov.f32 	%f1536, %f1507;
	mov.f32 	%f1537, %f1508;
	mov.f32 	%f1538, %f1509;
	mov.f32 	%f1539, %f1510;
	mov.f32 	%f1540, %f1511;
	mov.f32 	%f1541, %f1591;
	mov.f32 	%f1542, %f1512;
	mov.f32 	%f1543, %f1513;
	mov.f32 	%f1544, %f1514;
	mov.f32 	%f1545, %f1515;
	mov.f32 	%f1546, %f1516;
	mov.f32 	%f1547, %f1517;
	mov.f32 	%f1548, %f1518;
	mov.f32 	%f1549, %f1519;
	mov.f32 	%f1550, %f1520;
	mov.f32 	%f1551, %f1521;
	mov.f32 	%f1552, %f1522;
	mov.f32 	%f1553, %f1523;
	mov.f32 	%f1554, %f1524;
	mov.f32 	%f1555, %f1525;
	mov.f32 	%f1556, %f1526;
	mov.u32 	%r1438, %r1409;
	mov.u32 	%r1439, %r1410;
	mov.u32 	%r1440, %r1411;
	mov.u32 	%r1441, %r1412;
	mov.u32 	%r1442, %r1413;
	mov.u32 	%r1443, %r1414;
	mov.u32 	%r1444, %r1415;
	mov.u32 	%r1445, %r1416;
	mov.u32 	%r1446, %r1417;
	mov.u32 	%r1447, %r1418;
	mov.u32 	%r1448, %r1419;
	mov.u32 	%r1449, %r1420;
	mov.u32 	%r1450, %r1421;
	mov.u32 	%r1451, %r1501;
	mov.u32 	%r1452, %r1422;
	mov.u32 	%r1453, %r1423;
	mov.u32 	%r1454, %r1424;
	mov.u32 	%r1455, %r1425;
	mov.u32 	%r1456, %r1426;
	mov.u32 	%r1457, %r1427;
	mov.u32 	%r1458, %r1428;
	mov.u32 	%r1459, %r1429;
	mov.u32 	%r1460, %r1430;
	mov.u32 	%r1461, %r1431;
	mov.u32 	%r1462, %r1432;
	mov.u32 	%r1463, %r1433;
	mov.u32 	%r1464, %r1434;
	mov.u32 	%r1465, %r1435;
	mov.u32 	%r1466, %r1436;
	@%p441 bra 	$L__BB10_491;
	setp.leu.f32 	%p442, %f1513, %f1591;
	mov.f32 	%f1528, %f1499;
	mov.f32 	%f1529, %f1500;
	mov.f32 	%f1530, %f1501;
	mov.f32 	%f1531, %f1502;
	mov.f32 	%f1532, %f1503;
	mov.f32 	%f1533, %f1504;
	mov.f32 	%f1534, %f1505;
	mov.f32 	%f1535, %f1506;
	mov.f32 	%f1536, %f1507;
	mov.f32 	%f1537, %f1508;
	mov.f32 	%f1538, %f1509;
	mov.f32 	%f1539, %f1510;
	mov.f32 	%f1540, %f1511;
	mov.f32 	%f1541, %f1512;
	mov.f32 	%f1542, %f1591;
	mov.f32 	%f1543, %f1513;
	mov.f32 	%f1544, %f1514;
	mov.f32 	%f1545, %f1515;
	mov.f32 	%f1546, %f1516;
	mov.f32 	%f1547, %f1517;
	mov.f32 	%f1548, %f1518;
	mov.f32 	%f1549, %f1519;
	mov.f32 	%f1550, %f1520;
	mov.f32 	%f1551, %f1521;
	mov.f32 	%f1552, %f1522;
	mov.f32 	%f1553, %f1523;
	mov.f32 	%f1554, %f1524;
	mov.f32 	%f1555, %f1525;
	mov.f32 	%f1556, %f1526;
	mov.u32 	%r1438, %r1409;
	mov.u32 	%r1439, %r1410;
	mov.u32 	%r1440, %r1411;
	mov.u32 	%r1441, %r1412;
	mov.u32 	%r1442, %r1413;
	mov.u32 	%r1443, %r1414;
	mov.u32 	%r1444, %r1415;
	mov.u32 	%r1445, %r1416;
	mov.u32 	%r1446, %r1417;
	mov.u32 	%r1447, %r1418;
	mov.u32 	%r1448, %r1419;
	mov.u32 	%r1449, %r1420;
	mov.u32 	%r1450, %r1421;
	mov.u32 	%r1451, %r1422;
	mov.u32 	%r1452, %r1501;
	mov.u32 	%r1453, %r1423;
	mov.u32 	%r1454, %r1424;
	mov.u32 	%r1455, %r1425;
	mov.u32 	%r1456, %r1426;
	mov.u32 	%r1457, %r1427;
	mov.u32 	%r1458, %r1428;
	mov.u32 	%r1459, %r1429;
	mov.u32 	%r1460, %r1430;
	mov.u32 	%r1461, %r1431;
	mov.u32 	%r1462, %r1432;
	mov.u32 	%r1463, %r1433;
	mov.u32 	%r1464, %r1434;
	mov.u32 	%r1465, %r1435;
	mov.u32 	%r1466, %r1436;
	@%p442 bra 	$L__BB10_491;
	setp.leu.f32 	%p443, %f1514, %f1591;
	mov.f32 	%f1528, %f1499;
	mov.f32 	%f1529, %f1500;
	mov.f32 	%f1530, %f1501;
	mov.f32 	%f1531, %f1502;
	mov.f32 	%f1532, %f1503;
	mov.f32 	%f1533, %f1504;
	mov.f32 	%f1534, %f1505;
	mov.f32 	%f1535, %f1506;
	mov.f32 	%f1536, %f1507;
	mov.f32 	%f1537, %f1508;
	mov.f32 	%f1538, %f1509;
	mov.f32 	%f1539, %f1510;
	mov.f32 	%f1540, %f1511;
	mov.f32 	%f1541, %f1512;
	mov.f32 	%f1542, %f1513;
	mov.f32 	%f1543, %f1591;
	mov.f32 	%f1544, %f1514;
	mov.f32 	%f1545, %f1515;
	mov.f32 	%f1546, %f1516;
	mov.f32 	%f1547, %f1517;
	mov.f32 	%f1548, %f1518;
	mov.f32 	%f1549, %f1519;
	mov.f32 	%f1550, %f1520;
	mov.f32 	%f1551, %f1521;
	mov.f32 	%f1552, %f1522;
	mov.f32 	%f1553, %f1523;
	mov.f32 	%f1554, %f1524;
	mov.f32 	%f1555, %f1525;
	mov.f32 	%f1556, %f1526;
	mov.u32 	%r1438, %r1409;
	mov.u32 	%r1439, %r1410;
	mov.u32 	%r1440, %r1411;
	mov.u32 	%r1441, %r1412;
	mov.u32 	%r1442, %r1413;
	mov.u32 	%r1443, %r1414;
	mov.u32 	%r1444, %r1415;
	mov.u32 	%r1445, %r1416;
	mov.u32 	%r1446, %r1417;
	mov.u32 	%r1447, %r1418;
	mov.u32 	%r1448, %r1419;
	mov.u32 	%r1449, %r1420;
	mov.u32 	%r1450, %r1421;
	mov.u32 	%r1451, %r1422;
	mov.u32 	%r1452, %r1423;
	mov.u32 	%r1453, %r1501;
	mov.u32 	%r1454, %r1424;
	mov.u32 	%r1455, %r1425;
	mov.u32 	%r1456, %r1426;
	mov.u32 	%r1457, %r1427;
	mov.u32 	%r1458, %r1428;
	mov.u32 	%r1459, %r1429;
	mov.u32 	%r1460, %r1430;
	mov.u32 	%r1461, %r1431;
	mov.u32 	%r1462, %r1432;
	mov.u32 	%r1463, %r1433;
	mov.u32 	%r1464, %r1434;
	mov.u32 	%r1465, %r1435;
	mov.u32 	%r1466, %r1436;
	@%p443 bra 	$L__BB10_491;
	setp.leu.f32 	%p444, %f1515, %f1591;
	mov.f32 	%f1528, %f1499;
	mov.f32 	%f1529, %f1500;
	mov.f32 	%f1530, %f1501;
	mov.f32 	%f1531, %f1502;
	mov.f32 	%f1532, %f1503;
	mov.f32 	%f1533, %f1504;
	mov.f32 	%f1534, %f1505;
	mov.f32 	%f1535, %f1506;
	mov.f32 	%f1536, %f1507;
	mov.f32 	%f1537, %f1508;
	mov.f32 	%f1538, %f1509;
	mov.f32 	%f1539, %f1510;
	mov.f32 	%f1540, %f1511;
	mov.f32 	%f1541, %f1512;
	mov.f32 	%f1542, %f1513;
	mov.f32 	%f1543, %f1514;
	mov.f32 	%f1544, %f1591;
	mov.f32 	%f1545, %f1515;
	mov.f32 	%f1546, %f1516;
	mov.f32 	%f1547, %f1517;
	mov.f32 	%f1548, %f1518;
	mov.f32 	%f1549, %f1519;
	mov.f32 	%f1550, %f1520;
	mov.f32 	%f1551, %f1521;
	mov.f32 	%f1552, %f1522;
	mov.f32 	%f1553, %f1523;
	mov.f32 	%f1554, %f1524;
	mov.f32 	%f1555, %f1525;
	mov.f32 	%f1556, %f1526;
	mov.u32 	%r1438, %r1409;
	mov.u32 	%r1439, %r1410;
	mov.u32 	%r1440, %r1411;
	mov.u32 	%r1441, %r1412;
	mov.u32 	%r1442, %r1413;
	mov.u32 	%r1443, %r1414;
	mov.u32 	%r1444, %r1415;
	mov.u32 	%r1445, %r1416;
	mov.u32 	%r1446, %r1417;
	mov.u32 	%r1447, %r1418;
	mov.u32 	%r1448, %r1419;
	mov.u32 	%r1449, %r1420;
	mov.u32 	%r1450, %r1421;
	mov.u32 	%r1451, %r1422;
	mov.u32 	%r1452, %r1423;
	mov.u32 	%r1453, %r1424;
	mov.u32 	%r1454, %r1501;
	mov.u32 	%r1455, %r1425;
	mov.u32 	%r1456, %r1426;
	mov.u32 	%r1457, %r1427;
	mov.u32 	%r1458, %r1428;
	mov.u32 	%r1459, %r1429;
	mov.u32 	%r1460, %r1430;
	mov.u32 	%r1461, %r1431;
	mov.u32 	%r1462, %r1432;
	mov.u32 	%r1463, %r1433;
	mov.u32 	%r1464, %r1434;
	mov.u32 	%r1465, %r1435;
	mov.u32 	%r1466, %r1436;
	@%p444 bra 	$L__BB10_491;
	setp.leu.f32 	%p445, %f1516, %f1591;
	mov.f32 	%f1528, %f1499;
	mov.f32 	%f1529, %f1500;
	mov.f32 	%f1530, %f1501;
	mov.f32 	%f1531, %f1502;
	mov.f32 	%f1532, %f1503;
	mov.f32 	%f1533, %f1504;
	mov.f32 	%f1534, %f1505;
	mov.f32 	%f1535, %f1506;
	mov.f32 	%f1536, %f1507;
	mov.f32 	%f1537, %f1508;
	mov.f32 	%f1538, %f1509;
	mov.f32 	%f1539, %f1510;
	mov.f32 	%f1540, %f1511;
	mov.f32 	%f1541, %f1512;
	mov.f32 	%f1542, %f1513;
	mov.f32 	%f1543, %f1514;
	mov.f32 	%f1544, %f1515;
	mov.f32 	%f1545, %f1591;
	mov.f32 	%f1546, %f1516;
	mov.f32 	%f1547, %f1517;
	mov.f32 	%f1548, %f1518;
	mov.f32 	%f1549, %f1519;
	mov.f32 	%f1550, %f1520;
	mov.f32 	%f1551, %f1521;
	mov.f32 	%f1552, %f1522;
	mov.f32 	%f1553, %f1523;
	mov.f32 	%f1554, %f1524;
	mov.f32 	%f1555, %f1525;
	mov.f32 	%f1556, %f1526;
	mov.u32 	%r1438, %r1409;
	mov.u32 	%r1439, %r1410;
	mov.u32 	%r1440, %r1411;
	mov.u32 	%r1441, %r1412;
	mov.u32 	%r1442, %r1413;
	mov.u32 	%r1443, %r1414;
	mov.u32 	%r1444, %r1415;
	mov.u32 	%r1445, %r1416;
	mov.u32 	%r1446, %r1417;
	mov.u32 	%r1447, %r1418;
	mov.u32 	%r1448, %r1419;
	mov.u32 	%r1449, %r1420;
	mov.u32 	%r1450, %r1421;
	mov.u32 	%r1451, %r1422;
	mov.u32 	%r1452, %r1423;
	mov.u32 	%r1453, %r1424;
	mov.u32 	%r1454, %r1425;
	mov.u32 	%r1455, %r1501;
	mov.u32 	%r1456, %r1426;
	mov.u32 	%r1457, %r1427;
	mov.u32 	%r1458, %r1428;
	mov.u32 	%r1459, %r1429;
	mov.u32 	%r1460, %r1430;
	mov.u32 	%r1461, %r1431;
	mov.u32 	%r1462, %r1432;
	mov.u32 	%r1463, %r1433;
	mov.u32 	%r1464, %r1434;
	mov.u32 	%r1465, %r1435;
	mov.u32 	%r1466, %r1436;
	@%p445 bra 	$L__BB10_491;
	setp.leu.f32 	%p446, %f1517, %f1591;
	mov.f32 	%f1528, %f1499;
	mov.f32 	%f1529, %f1500;
	mov.f32 	%f1530, %f1501;
	mov.f32 	%f1531, %f1502;
	mov.f32 	%f1532, %f1503;
	mov.f32 	%f1533, %f1504;
	mov.f32 	%f1534, %f1505;
	mov.f32 	%f1535, %f1506;
	mov.f32 	%f1536, %f1507;
	mov.f32 	%f1537, %f1508;
	mov.f32 	%f1538, %f1509;
	mov.f32 	%f1539, %f1510;
	mov.f32 	%f1540, %f1511;
	mov.f32 	%f1541, %f1512;
	mov.f32 	%f1542, %f1513;
	mov.f32 	%f1543, %f1514;
	mov.f32 	%f1544, %f1515;
	mov.f32 	%f1545, %f1516;
	mov.f32 	%f1546, %f1591;
	mov.f32 	%f1547, %f1517;
	mov.f32 	%f1548, %f1518;
	mov.f32 	%f1549, %f1519;
	mov.f32 	%f1550, %f1520;
	mov.f32 	%f1551, %f1521;
	mov.f32 	%f1552, %f1522;
	mov.f32 	%f1553, %f1523;
	mov.f32 	%f1554, %f1524;
	mov.f32 	%f1555, %f1525;
	mov.f32 	%f1556, %f1526;
	mov.u32 	%r1438, %r1409;
	mov.u32 	%r1439, %r1410;
	mov.u32 	%r1440, %r1411;
	mov.u32 	%r1441, %r1412;
	mov.u32 	%r1442, %r1413;
	mov.u32 	%r1443, %r1414;
	mov.u32 	%r1444, %r1415;
	mov.u32 	%r1445, %r1416;
	mov.u32 	%r1446, %r1417;
	mov.u32 	%r1447, %r1418;
	mov.u32 	%r1448, %r1419;
	mov.u32 	%r1449, %r1420;
	mov.u32 	%r1450, %r1421;
	mov.u32 	%r1451, %r1422;
	mov.u32 	%r1452, %r1423;
	mov.u32 	%r1453, %r1424;
	mov.u32 	%r1454, %r1425;
	mov.u32 	%r1455, %r1426;
	mov.u32 	%r1456, %r1501;
	mov.u32 	%r1457, %r1427;
	mov.u32 	%r1458, %r1428;
	mov.u32 	%r1459, %r1429;
	mov.u32 	%r1460, %r1430;
	mov.u32 	%r1461, %r1431;
	mov.u32 	%r1462, %r1432;
	mov.u32 	%r1463, %r1433;
	mov.u32 	%r1464, %r1434;
	mov.u32 	%r1465, %r1435;
	mov.u32 	%r1466, %r1436;
	@%p446 bra 	$L__BB10_491;
	setp.leu.f32 	%p447, %f1518, %f1591;
	mov.f32 	%f1528, %f1499;
	mov.f32 	%f1529, %f1500;
	mov.f32 	%f1530, %f1501;
	mov.f32 	%f1531, %f1502;
	mov.f32 	%f1532, %f1503;
	mov.f32 	%f1533, %f1504;
	mov.f32 	%f1534, %f1505;
	mov.f32 	%f1535, %f1506;
	mov.f32 	%f1536, %f1507;
	mov.f32 	%f1537, %f1508;
	mov.f32 	%f1538, %f1509;
	mov.f32 	%f1539, %f1510;
	mov.f32 	%f1540, %f1511;
	mov.f32 	%f1541, %f1512;
	mov.f32 	%f1542, %f1513;
	mov.f32 	%f1543, %f1514;
	mov.f32 	%f1544, %f1515;
	mov.f32 	%f1545, %f1516;
	mov.f32 	%f1546, %f1517;
	mov.f32 	%f1547, %f1591;
	mov.f32 	%f1548, %f1518;
	mov.f32 	%f1549, %f1519;
	mov.f32 	%f1550, %f1520;
	mov.f32 	%f1551, %f1521;
	mov.f32 	%f1552, %f1522;
	mov.f32 	%f1553, %f1523;
	mov.f32 	%f1554, %f1524;
	mov.f32 	%f1555, %f1525;
	mov.f32 	%f1556, %f1526;
	mov.u32 	%r1438, %r1409;
	mov.u32 	%r1439, %r1410;
	mov.u32 	%r1440, %r1411;
	mov.u32 	%r1441, %r1412;
	mov.u32 	%r1442, %r1413;
	mov.u32 	%r1443, %r1414;
	mov.u32 	%r1444, %r1415;
	mov.u32 	%r1445, %r1416;
	mov.u32 	%r1446, %r1417;
	mov.u32 	%r1447, %r1418;
	mov.u32 	%r1448, %r1419;
	mov.u32 	%r1449, %r1420;
	mov.u32 	%r1450, %r1421;
	mov.u32 	%r1451, %r1422;
	mov.u32 	%r1452, %r1423;
	mov.u32 	%r1453, %r1424;
	mov.u32 	%r1454, %r1425;
	mov.u32 	%r1455, %r1426;
	mov.u32 	%r1456, %r1427;
	mov.u32 	%r1457, %r1501;
	mov.u32 	%r1458, %r1428;
	mov.u32 	%r1459, %r1429;
	mov.u32 	%r1460, %r1430;
	mov.u32 	%r1461, %r1431;
	mov.u32 	%r1462, %r1432;
	mov.u32 	%r1463, %r1433;
	mov.u32 	%r1464, %r1434;
	mov.u32 	%r1465, %r1435;
	mov.u32 	%r1466, %r1436;
	@%p447 bra 	$L__BB10_491;
	setp.leu.f32 	%p448, %f1519, %f1591;
	mov.f32 	%f1528, %f1499;
	mov.f32 	%f1529, %f1500;
	mov.f32 	%f1530, %f1501;
	mov.f32 	%f1531, %f1502;
	mov.f32 	%f1532, %f1503;
	mov.f32 	%f1533, %f1504;
	mov.f32 	%f1534, %f1505;
	mov.f32 	%f1535, %f1506;
	mov.f32 	%f1536, %f1507;
	mov.f32 	%f1537, %f1508;
	mov.f32 	%f1538, %f1509;
	mov.f32 	%f1539, %f1510;
	mov.f32 	%f1540, %f1511;
	mov.f32 	%f1541, %f1512;
	mov.f32 	%f1542, %f1513;
	mov.f32 	%f1543, %f1514;
	mov.f32 	%f1544, %f1515;
	mov.f32 	%f1545, %f1516;
	mov.f32 	%f1546, %f1517;
	mov.f32 	%f1547, %f1518;
	mov.f32 	%f1548, %f1591;
	mov.f32 	%f1549, %f1519;
	mov.f32 	%f1550, %f1520;
	mov.f32 	%f1551, %f1521;
	mov.f32 	%f1552, %f1522;
	mov.f32 	%f1553, %f1523;
	mov.f32 	%f1554, %f1524;
	mov.f32 	%f1555, %f1525;
	mov.f32 	%f1556, %f1526;
	mov.u32 	%r1438, %r1409;
	mov.u32 	%r1439, %r1410;
	mov.u32 	%r1440, %r1411;
	mov.u32 	%r1441, %r1412;
	mov.u32 	%r1442, %r1413;
	mov.u32 	%r1443, %r1414;
	mov.u32 	%r1444, %r1415;
	mov.u32 	%r1445, %r1416;
	mov.u32 	%r1446, %r1417;
	mov.u32 	%r1447, %r1418;
	mov.u32 	%r1448, %r1419;
	mov.u32 	%r1449, %r1420;
	mov.u32 	%r1450, %r1421;
	mov.u32 	%r1451, %r1422;
	mov.u32 	%r1452, %r1423;
	mov.u32 	%r1453, %r1424;
	mov.u32 	%r1454, %r1425;
	mov.u32 	%r1455, %r1426;
	mov.u32 	%r1456, %r1427;
	mov.u32 	%r1457, %r1428;
	mov.u32 	%r1458, %r1501;
	mov.u32 	%r1459, %r1429;
	mov.u32 	%r1460, %r1430;
	mov.u32 	%r1461, %r1431;
	mov.u32 	%r1462, %r1432;
	mov.u32 	%r1463, %r1433;
	mov.u32 	%r1464, %r1434;
	mov.u32 	%r1465, %r1435;
	mov.u32 	%r1466, %r1436;
	@%p448 bra 	$L__BB10_491;
	setp.leu.f32 	%p449, %f1520, %f1591;
	mov.f32 	%f1528, %f1499;
	mov.f32 	%f1529, %f1500;
	mov.f32 	%f1530, %f1501;
	mov.f32 	%f1531, %f1502;
	mov.f32 	%f1532, %f1503;
	mov.f32 	%f1533, %f1504;
	mov.f32 	%f1534, %f1505;
	mov.f32 	%f1535, %f1506;
	mov.f32 	%f1536, %f1507;
	mov.f32 	%f1537, %f1508;
	mov.f32 	%f1538, %f1509;
	mov.f32 	%f1539, %f1510;
	mov.f32 	%f1540, %f1511;
	mov.f32 	%f1541, %f1512;
	mov.f32 	%f1542, %f1513;
	mov.f32 	%f1543, %f1514;
	mov.f32 	%f1544, %f1515;
	mov.f32 	%f1545, %f1516;
	mov.f32 	%f1546, %f1517;
	mov.f32 	%f1547, %f1518;
	mov.f32 	%f1548, %f1519;
	mov.f32 	%f1549, %f1591;
	mov.f32 	%f1550, %f1520;
	mov.f32 	%f1551, %f1521;
	mov.f32 	%f1552, %f1522;
	mov.f32 	%f1553, %f1523;
	mov.f32 	%f1554, %f1524;
	mov.f32 	%f1555, %f1525;
	mov.f32 	%f1556, %f1526;
	mov.u32 	%r1438, %r1409;
	mov.u32 	%r1439, %r1410;
	mov.u32 	%r1440, %r1411;
	mov.u32 	%r1441, %r1412;
	mov.u32 	%r1442, %r1413;
	mov.u32 	%r1443, %r1414;
	mov.u32 	%r1444, %r1415;
	mov.u32 	%r1445, %r1416;
	mov.u32 	%r1446, %r1417;
	mov.u32 	%r1447, %r1418;
	mov.u32 	%r1448, %r1419;
	mov.u32 	%r1449, %r1420;
	mov.u32 	%r1450, %r1421;
	mov.u32 	%r1451, %r1422;
	mov.u32 	%r1452, %r1423;
	mov.u32 	%r1453, %r1424;
	mov.u32 	%r1454, %r1425;
	mov.u32 	%r1455, %r1426;
	mov.u32 	%r1456, %r1427;
	mov.u32 	%r1457, %r1428;
	mov.u32 	%r1458, %r1429;
	mov.u32 	%r1459, %r1501;
	mov.u32 	%r1460, %r1430;
	mov.u32 	%r1461, %r1431;
	mov.u32 	%r1462, %r1432;
	mov.u32 	%r1463, %r1433;
	mov.u32 	%r1464, %r1434;
	mov.u32 	%r1465, %r1435;
	mov.u32 	%r1466, %r1436;
	@%p449 bra 	$L__BB10_491;
	setp.leu.f32 	%p450, %f1521, %f1591;
	mov.f32 	%f1528, %f1499;
	mov.f32 	%f1529, %f1500;
	mov.f32 	%f1530, %f1501;
	mov.f32 	%f1531, %f1502;
	mov.f32 	%f1532, %f1503;
	mov.f32 	%f1533, %f1504;
	mov.f32 	%f1534, %f1505;
	mov.f32 	%f1535, %f1506;
	mov.f32 	%f1536, %f1507;
	mov.f32 	%f1537, %f1508;
	mov.f32 	%f1538, %f1509;
	mov.f32 	%f1539, %f1510;
	mov.f32 	%f1540, %f1511;
	mov.f32 	%f1541, %f1512;
	mov.f32 	%f1542, %f1513;
	mov.f32 	%f1543, %f1514;
	mov.f32 	%f1544, %f1515;
	mov.f32 	%f1545, %f1516;
	mov.f32 	%f1546, %f1517;
	mov.f32 	%f1547, %f1518;
	mov.f32 	%f1548, %f1519;
	mov.f32 	%f1549, %f1520;
	mov.f32 	%f1550, %f1591;
	mov.f32 	%f1551, %f1521;
	mov.f32 	%f1552, %f1522;
	mov.f32 	%f1553, %f1523;
	mov.f32 	%f1554, %f1524;
	mov.f32 	%f1555, %f1525;
	mov.f32 	%f1556, %f1526;
	mov.u32 	%r1438, %r1409;
	mov.u32 	%r1439, %r1410;
	mov.u32 	%r1440, %r1411;
	mov.u32 	%r1441, %r1412;
	mov.u32 	%r1442, %r1413;
	mov.u32 	%r1443, %r1414;
	mov.u32 	%r1444, %r1415;
	mov.u32 	%r1445, %r1416;
	mov.u32 	%r1446, %r1417;
	mov.u32 	%r1447, %r1418;
	mov.u32 	%r1448, %r1419;
	mov.u32 	%r1449, %r1420;
	mov.u32 	%r1450, %r1421;
	mov.u32 	%r1451, %r1422;
	mov.u32 	%r1452, %r1423;
	mov.u32 	%r1453, %r1424;
	mov.u32 	%r1454, %r1425;
	mov.u32 	%r1455, %r1426;
	mov.u32 	%r1456, %r1427;
	mov.u32 	%r1457, %r1428;
	mov.u32 	%r1458, %r1429;
	mov.u32 	%r1459, %r1430;
	mov.u32 	%r1460, %r1501;
	mov.u32 	%r1461, %r1431;
	mov.u32 	%r1462, %r1432;
	mov.u32 	%r1463, %r1433;
	mov.u32 	%r1464, %r1434;
	mov.u32 	%r1465, %r1435;
	mov.u32 	%r1466, %r1436;
	@%p450 bra 	$L__BB10_491;
	setp.leu.f32 	%p451, %f1522, %f1591;
	mov.f32 	%f1528, %f1499;
	mov.f32 	%f1529, %f1500;
	mov.f32 	%f1530, %f1501;
	mov.f32 	%f1531, %f1502;
	mov.f32 	%f1532, %f1503;
	mov.f32 	%f1533, %f1504;
	mov.f32 	%f1534, %f1505;
	mov.f32 	%f1535, %f1506;
	mov.f32 	%f1536, %f1507;
	mov.f32 	%f1537, %f1508;
	mov.f32 	%f1538, %f1509;
	mov.f32 	%f1539, %f1510;
	mov.f32 	%f1540, %f1511;
	mov.f32 	%f1541, %f1512;
	mov.f32 	%f1542, %f1513;
	mov.f32 	%f1543, %f1514;
	mov.f32 	%f1544, %f1515;
	mov.f32 	%f1545, %f1516;
	mov.f32 	%f1546, %f1517;
	mov.f32 	%f1547, %f1518;
	mov.f32 	%f1548, %f1519;
	mov.f32 	%f1549, %f1520;
	mov.f32 	%f1550, %f1521;
	mov.f32 	%f1551, %f1591;
	mov.f32 	%f1552, %f1522;
	mov.f32 	%f1553, %f1523;
	mov.f32 	%f1554, %f1524;
	mov.f32 	%f1555, %f1525;
	mov.f32 	%f1556, %f1526;
	mov.u32 	%r1438, %r1409;
	mov.u32 	%r1439, %r1410;
	mov.u32 	%r1440, %r1411;
	mov.u32 	%r1441, %r1412;
	mov.u32 	%r1442, %r1413;
	mov.u32 	%r1443, %r1414;
	mov.u32 	%r1444, %r1415;
	mov.u32 	%r1445, %r1416;
	mov.u32 	%r1446, %r1417;
	mov.u32 	%r1447, %r1418;
	mov.u32 	%r1448, %r1419;
	mov.u32 	%r1449, %r1420;
	mov.u32 	%r1450, %r1421;
	mov.u32 	%r1451, %r1422;
	mov.u32 	%r1452, %r1423;
	mov.u32 	%r1453, %r1424;
	mov.u32 	%r1454, %r1425;
	mov.u32 	%r1455, %r1426;
	mov.u32 	%r1456, %r1427;
	mov.u32 	%r1457, %r1428;
	mov.u32 	%r1458, %r1429;
	mov.u32 	%r1459, %r1430;
	mov.u32 	%r1460, %r1431;
	mov.u32 	%r1461, %r1501;
	mov.u32 	%r1462, %r1432;
	mov.u32 	%r1463, %r1433;
	mov.u32 	%r1464, %r1434;
	mov.u32 	%r1465, %r1435;
	mov.u32 	%r1466, %r1436;
	@%p451 bra 	$L__BB10_491;
	setp.leu.f32 	%p452, %f1523, %f1591;
	mov.f32 	%f1528, %f1499;
	mov.f32 	%f1529, %f1500;
	mov.f32 	%f1530, %f1501;
	mov.f32 	%f1531, %f1502;
	mov.f32 	%f1532, %f1503;
	mov.f32 	%f1533, %f1504;
	mov.f32 	%f1534, %f1505;
	mov.f32 	%f1535, %f1506;
	mov.f32 	%f1536, %f1507;
	mov.f32 	%f1537, %f1508;
	mov.f32 	%f1538, %f1509;
	mov.f32 	%f1539, %f1510;
	mov.f32 	%f1540, %f1511;
	mov.f32 	%f1541, %f1512;
	mov.f32 	%f1542, %f1513;
	mov.f32 	%f1543, %f1514;
	mov.f32 	%f1544, %f1515;
	mov.f32 	%f1545, %f1516;
	mov.f32 	%f1546, %f1517;
	mov.f32 	%f1547, %f1518;
	mov.f32 	%f1548, %f1519;
	mov.f32 	%f1549, %f1520;
	mov.f32 	%f1550, %f1521;
	mov.f32 	%f1551, %f1522;
	mov.f32 	%f1552, %f1591;
	mov.f32 	%f1553, %f1523;
	mov.f32 	%f1554, %f1524;
	mov.f32 	%f1555, %f1525;
	mov.f32 	%f1556, %f1526;
	mov.u32 	%r1438, %r1409;
	mov.u32 	%r1439, %r1410;
	mov.u32 	%r1440, %r1411;
	mov.u32 	%r1441, %r1412;
	mov.u32 	%r1442, %r1413;
	mov.u32 	%r1443, %r1414;
	mov.u32 	%r1444, %r1415;
	mov.u32 	%r1445, %r1416;
	mov.u32 	%r1446, %r1417;
	mov.u32 	%r1447, %r1418;
	mov.u32 	%r1448, %r1419;
	mov.u32 	%r1449, %r1420;
	mov.u32 	%r1450, %r1421;
	mov.u32 	%r1451, %r1422;
	mov.u32 	%r1452, %r1423;
	mov.u32 	%r1453, %r1424;
	mov.u32 	%r1454, %r1425;
	mov.u32 	%r1455, %r1426;
	mov.u32 	%r1456, %r1427;
	mov.u32 	%r1457, %r1428;
	mov.u32 	%r1458, %r1429;
	mov.u32 	%r1459, %r1430;
	mov.u32 	%r1460, %r1431;
	mov.u32 	%r1461, %r1432;
	mov.u32 	%r1462, %r1501;
	mov.u32 	%r1463, %r1433;
	mov.u32 	%r1464, %r1434;
	mov.u32 	%r1465, %r1435;
	mov.u32 	%r1466, %r1436;
	@%p452 bra 	$L__BB10_491;
	setp.leu.f32 	%p453, %f1524, %f1591;
	mov.f32 	%f1528, %f1499;
	mov.f32 	%f1529, %f1500;
	mov.f32 	%f1530, %f1501;
	mov.f32 	%f1531, %f1502;
	mov.f32 	%f1532, %f1503;
	mov.f32 	%f1533, %f1504;
	mov.f32 	%f1534, %f1505;
	mov.f32 	%f1535, %f1506;
	mov.f32 	%f1536, %f1507;
	mov.f32 	%f1537, %f1508;
	mov.f32 	%f1538, %f1509;
	mov.f32 	%f1539, %f1510;
	mov.f32 	%f1540, %f1511;
	mov.f32 	%f1541, %f1512;
	mov.f32 	%f1542, %f1513;
	mov.f32 	%f1543, %f1514;
	mov.f32 	%f1544, %f1515;
	mov.f32 	%f1545, %f1516;
	mov.f32 	%f1546, %f1517;
	mov.f32 	%f1547, %f1518;
	mov.f32 	%f1548, %f1519;
	mov.f32 	%f1549, %f1520;
	mov.f32 	%f1550, %f1521;
	mov.f32 	%f1551, %f1522;
	mov.f32 	%f1552, %f1523;
	mov.f32 	%f1553, %f1591;
	mov.f32 	%f1554, %f1524;
	mov.f32 	%f1555, %f1525;
	mov.f32 	%f1556, %f1526;
	mov.u32 	%r1438, %r1409;
	mov.u32 	%r1439, %r1410;
	mov.u32 	%r1440, %r1411;
	mov.u32 	%r1441, %r1412;
	mov.u32 	%r1442, %r1413;
	mov.u32 	%r1443, %r1414;
	mov.u32 	%r1444, %r1415;
	mov.u32 	%r1445, %r1416;
	mov.u32 	%r1446, %r1417;
	mov.u32 	%r1447, %r1418;
	mov.u32 	%r1448, %r1419;
	mov.u32 	%r1449, %r1420;
	mov.u32 	%r1450, %r1421;
	mov.u32 	%r1451, %r1422;
	mov.u32 	%r1452, %r1423;
	mov.u32 	%r1453, %r1424;
	mov.u32 	%r1454, %r1425;
	mov.u32 	%r1455, %r1426;
	mov.u32 	%r1456, %r1427;
	mov.u32 	%r1457, %r1428;
	mov.u32 	%r1458, %r1429;
	mov.u32 	%r1459, %r1430;
	mov.u32 	%r1460, %r1431;
	mov.u32 	%r1461, %r1432;
	mov.u32 	%r1462, %r1433;
	mov.u32 	%r1463, %r1501;
	mov.u32 	%r1464, %r1434;
	mov.u32 	%r1465, %r1435;
	mov.u32 	%r1466, %r1436;
	@%p453 bra 	$L__BB10_491;
	setp.leu.f32 	%p454, %f1525, %f1591;
	mov.f32 	%f1528, %f1499;
	mov.f32 	%f1529, %f1500;
	mov.f32 	%f1530, %f1501;
	mov.f32 	%f1531, %f1502;
	mov.f32 	%f1532, %f1503;
	mov.f32 	%f1533, %f1504;
	mov.f32 	%f1534, %f1505;
	mov.f32 	%f1535, %f1506;
	mov.f32 	%f1536, %f1507;
	mov.f32 	%f1537, %f1508;
	mov.f32 	%f1538, %f1509;
	mov.f32 	%f1539, %f1510;
	mov.f32 	%f1540, %f1511;
	mov.f32 	%f1541, %f1512;
	mov.f32 	%f1542, %f1513;
	mov.f32 	%f1543, %f1514;
	mov.f32 	%f1544, %f1515;
	mov.f32 	%f1545, %f1516;
	mov.f32 	%f1546, %f1517;
	mov.f32 	%f1547, %f1518;
	mov.f32 	%f1548, %f1519;
	mov.f32 	%f1549, %f1520;
	mov.f32 	%f1550, %f1521;
	mov.f32 	%f1551, %f1522;
	mov.f32 	%f1552, %f1523;
	mov.f32 	%f1553, %f1524;
	mov.f32 	%f1554, %f1591;
	mov.f32 	%f1555, %f1525;
	mov.f32 	%f1556, %f1526;
	mov.u32 	%r1438, %r1409;
	mov.u32 	%r1439, %r1410;
	mov.u32 	%r1440, %r1411;
	mov.u32 	%r1441, %r1412;
	mov.u32 	%r1442, %r1413;
	mov.u32 	%r1443, %r1414;
	mov.u32 	%r1444, %r1415;
	mov.u32 	%r1445, %r1416;
	mov.u32 	%r1446, %r1417;
	mov.u32 	%r1447, %r1418;
	mov.u32 	%r1448, %r1419;
	mov.u32 	%r1449, %r1420;
	mov.u32 	%r1450, %r1421;
	mov.u32 	%r1451, %r1422;
	mov.u32 	%r1452, %r1423;
	mov.u32 	%r1453, %r1424;
	mov.u32 	%r1454, %r1425;
	mov.u32 	%r1455, %r1426;
	mov.u32 	%r1456, %r1427;
	mov.u32 	%r1457, %r1428;
	mov.u32 	%r1458, %r1429;
	mov.u32 	%r1459, %r1430;
	mov.u32 	%r1460, %r1431;
	mov.u32 	%r1461, %r1432;
	mov.u32 	%r1462, %r1433;
	mov.u32 	%r1463, %r1434;
	mov.u32 	%r1464, %r1501;
	mov.u32 	%r1465, %r1435;
	mov.u32 	%r1466, %r1436;
	@%p454 bra 	$L__BB10_491;
	setp.leu.f32 	%p455, %f1526, %f1591;
	mov.f32 	%f1528, %f1499;
	mov.f32 	%f1529, %f1500;
	mov.f32 	%f1530, %f1501;
	mov.f32 	%f1531, %f1502;
	mov.f32 	%f1532, %f1503;
	mov.f32 	%f1533, %f1504;
	mov.f32 	%f1534, %f1505;
	mov.f32 	%f1535, %f1506;
	mov.f32 	%f1536, %f1507;
	mov.f32 	%f1537, %f1508;
	mov.f32 	%f1538, %f1509;
	mov.f32 	%f1539, %f1510;
	mov.f32 	%f1540, %f1511;
	mov.f32 	%f1541, %f1512;
	mov.f32 	%f1542, %f1513;
	mov.f32 	%f1543, %f1514;
	mov.f32 	%f1544, %f1515;
	mov.f32 	%f1545, %f1516;
	mov.f32 	%f1546, %f1517;
	mov.f32 	%f1547, %f1518;
	mov.f32 	%f1548, %f1519;
	mov.f32 	%f1549, %f1520;
	mov.f32 	%f1550, %f1521;
	mov.f32 	%f1551, %f1522;
	mov.f32 	%f1552, %f1523;
	mov.f32 	%f1553, %f1524;
	mov.f32 	%f1554, %f1525;
	mov.f32 	%f1555, %f1591;
	mov.f32 	%f1556, %f1526;
	mov.u32 	%r1438, %r1409;
	mov.u32 	%r1439, %r1410;
	mov.u32 	%r1440, %r1411;
	mov.u32 	%r1441, %r1412;
	mov.u32 	%r1442, %r1413;
	mov.u32 	%r1443, %r1414;
	mov.u32 	%r1444, %r1415;
	mov.u32 	%r1445, %r1416;
	mov.u32 	%r1446, %r1417;
	mov.u32 	%r1447, %r1418;
	mov.u32 	%r1448, %r1419;
	mov.u32 	%r1449, %r1420;
	mov.u32 	%r1450, %r1421;
	mov.u32 	%r1451, %r1422;
	mov.u32 	%r1452, %r1423;
	mov.u32 	%r1453, %r1424;
	mov.u32 	%r1454, %r1425;
	mov.u32 	%r1455, %r1426;
	mov.u32 	%r1456, %r1427;
	mov.u32 	%r1457, %r1428;
	mov.u32 	%r1458, %r1429;
	mov.u32 	%r1459, %r1430;
	mov.u32 	%r1460, %r1431;
	mov.u32 	%r1461, %r1432;
	mov.u32 	%r1462, %r1433;
	mov.u32 	%r1463, %r1434;
	mov.u32 	%r1464, %r1435;
	mov.u32 	%r1465, %r1501;
	mov.u32 	%r1466, %r1436;
	@%p455 bra 	$L__BB10_491;
	setp.leu.f32 	%p456, %f1620, %f1591;
	mov.f32 	%f1528, %f1499;
	mov.f32 	%f1529, %f1500;
	mov.f32 	%f1530, %f1501;
	mov.f32 	%f1531, %f1502;
	mov.f32 	%f1532, %f1503;
	mov.f32 	%f1533, %f1504;
	mov.f32 	%f1534, %f1505;
	mov.f32 	%f1535, %f1506;
	mov.f32 	%f1536, %f1507;
	mov.f32 	%f1537, %f1508;
	mov.f32 	%f1538, %f1509;
	mov.f32 	%f1539, %f1510;
	mov.f32 	%f1540, %f1511;
	mov.f32 	%f1541, %f1512;
	mov.f32 	%f1542, %f1513;
	mov.f32 	%f1543, %f1514;
	mov.f32 	%f1544, %f1515;
	mov.f32 	%f1545, %f1516;
	mov.f32 	%f1546, %f1517;
	mov.f32 	%f1547, %f1518;
	mov.f32 	%f1548, %f1519;
	mov.f32 	%f1549, %f1520;
	mov.f32 	%f1550, %f1521;
	mov.f32 	%f1551, %f1522;
	mov.f32 	%f1552, %f1523;
	mov.f32 	%f1553, %f1524;
	mov.f32 	%f1554, %f1525;
	mov.f32 	%f1555, %f1526;
	mov.f32 	%f1556, %f1591;
	mov.u32 	%r1438, %r1409;
	mov.u32 	%r1439, %r1410;
	mov.u32 	%r1440, %r1411;
	mov.u32 	%r1441, %r1412;
	mov.u32 	%r1442, %r1413;
	mov.u32 	%r1443, %r1414;
	mov.u32 	%r1444, %r1415;
	mov.u32 	%r1445, %r1416;
	mov.u32 	%r1446, %r1417;
	mov.u32 	%r1447, %r1418;
	mov.u32 	%r1448, %r1419;
	mov.u32 	%r1449, %r1420;
	mov.u32 	%r1450, %r1421;
	mov.u32 	%r1451, %r1422;
	mov.u32 	%r1452, %r1423;
	mov.u32 	%r1453, %r1424;
	mov.u32 	%r1454, %r1425;
	mov.u32 	%r1455, %r1426;
	mov.u32 	%r1456, %r1427;
	mov.u32 	%r1457, %r1428;
	mov.u32 	%r1458, %r1429;
	mov.u32 	%r1459, %r1430;
	mov.u32 	%r1460, %r1431;
	mov.u32 	%r1461, %r1432;
	mov.u32 	%r1462, %r1433;
	mov.u32 	%r1463, %r1434;
	mov.u32 	%r1464, %r1435;
	mov.u32 	%r1465, %r1436;
	mov.u32 	%r1466, %r1501;
	@%p456 bra 	$L__BB10_491;
	mov.f32 	%f1528, %f1499;
	mov.f32 	%f1529, %f1500;
	mov.f32 	%f1530, %f1501;
	mov.f32 	%f1531, %f1502;
	mov.f32 	%f1532, %f1503;
	mov.f32 	%f1533, %f1504;
	mov.f32 	%f1534, %f1505;
	mov.f32 	%f1535, %f1506;
	mov.f32 	%f1536, %f1507;
	mov.f32 	%f1537, %f1508;
	mov.f32 	%f1538, %f1509;
	mov.f32 	%f1539, %f1510;
	mov.f32 	%f1540, %f1511;
	mov.f32 	%f1541, %f1512;
	mov.f32 	%f1542, %f1513;
	mov.f32 	%f1543, %f1514;
	mov.f32 	%f1544, %f1515;
	mov.f32 	%f1545, %f1516;
	mov.f32 	%f1546, %f1517;
	mov.f32 	%f1547, %f1518;
	mov.f32 	%f1548, %f1519;
	mov.f32 	%f1549, %f1520;
	mov.f32 	%f1550, %f1521;
	mov.f32 	%f1551, %f1522;
	mov.f32 	%f1552, %f1523;
	mov.f32 	%f1553, %f1524;
	mov.f32 	%f1554, %f1525;
	mov.f32 	%f1555, %f1526;
	mov.f32 	%f1556, %f1620;
	mov.f32 	%f1620, %f1591;
	mov.u32 	%r1438, %r1409;
	mov.u32 	%r1439, %r1410;
	mov.u32 	%r1440, %r1411;
	mov.u32 	%r1441, %r1412;
	mov.u32 	%r1442, %r1413;
	mov.u32 	%r1443, %r1414;
	mov.u32 	%r1444, %r1415;
	mov.u32 	%r1445, %r1416;
	mov.u32 	%r1446, %r1417;
	mov.u32 	%r1447, %r1418;
	mov.u32 	%r1448, %r1419;
	mov.u32 	%r1449, %r1420;
	mov.u32 	%r1450, %r1421;
	mov.u32 	%r1451, %r1422;
	mov.u32 	%r1452, %r1423;
	mov.u32 	%r1453, %r1424;
	mov.u32 	%r1454, %r1425;
	mov.u32 	%r1455, %r1426;
	mov.u32 	%r1456, %r1427;
	mov.u32 	%r1457, %r1428;
	mov.u32 	%r1458, %r1429;
	mov.u32 	%r1459, %r1430;
	mov.u32 	%r1460, %r1431;
	mov.u32 	%r1461, %r1432;
	mov.u32 	%r1462, %r1433;
	mov.u32 	%r1463, %r1434;
	mov.u32 	%r1464, %r1435;
	mov.u32 	%r1465, %r1436;
	mov.u32 	%r1466, %r1530;
	mov.u32 	%r1530, %r1501;
$L__BB10_491:
	setp.leu.f32 	%p457, %f1528, %f1590;
	mov.f32 	%f1558, %f1590;
	mov.f32 	%f1559, %f1528;
	mov.f32 	%f1560, %f1529;
	mov.f32 	%f1561, %f1530;
	mov.f32 	%f1562, %f1531;
	mov.f32 	%f1563, %f1532;
	mov.f32 	%f1564, %f1533;
	mov.f32 	%f1565, %f1534;
	mov.f32 	%f1566, %f1535;
	mov.f32 	%f1567, %f1536;
	mov.f32 	%f1568, %f1537;
	mov.f32 	%f1569, %f1538;
	mov.f32 	%f1570, %f1539;
	mov.f32 	%f1571, %f1540;
	mov.f32 	%f1572, %f1541;
	mov.f32 	%f1573, %f1542;
	mov.f32 	%f1574, %f1543;
	mov.f32 	%f1575, %f1544;
	mov.f32 	%f1576, %f1545;
	mov.f32 	%f1577, %f1546;
	mov.f32 	%f1578, %f1547;
	mov.f32 	%f1579, %f1548;
	mov.f32 	%f1580, %f1549;
	mov.f32 	%f1581, %f1550;
	mov.f32 	%f1582, %f1551;
	mov.f32 	%f1583, %f1552;
	mov.f32 	%f1584, %f1553;
	mov.f32 	%f1585, %f1554;
	mov.f32 	%f1586, %f1555;
	mov.f32 	%f1587, %f1556;
	mov.u32 	%r1468, %r1500;
	mov.u32 	%r1469, %r1438;
	mov.u32 	%r1470, %r1439;
	mov.u32 	%r1471, %r1440;
	mov.u32 	%r1472, %r1441;
	mov.u32 	%r1473, %r1442;
	mov.u32 	%r1474, %r1443;
	mov.u32 	%r1475, %r1444;
	mov.u32 	%r1476, %r1445;
	mov.u32 	%r1477, %r1446;
	mov.u32 	%r1478, %r1447;
	mov.u32 	%r1479, %r1448;
	mov.u32 	%r1480, %r1449;
	mov.u32 	%r1481, %r1450;
	mov.u32 	%r1482, %r1451;
	mov.u32 	%r1483, %r1452;
	mov.u32 	%r1484, %r1453;
	mov.u32 	%r1485, %r1454;
	mov.u32 	%r1486, %r1455;
	mov.u32 	%r1487, %r1456;
	mov.u32 	%r1488, %r1457;
	mov.u32 	%r1489, %r1458;
	mov.u32 	%r1490, %r1459;
	mov.u32 	%r1491, %r1460;
	mov.u32 	%r1492, %r1461;
	mov.u32 	%r1493, %r1462;
	mov.u32 	%r1494, %r1463;
	mov.u32 	%r1495, %r1464;
	mov.u32 	%r1496, %r1465;
	mov.u32 	%r1497, %r1466;
	@%p457 bra 	$L__BB10_522;
	setp.leu.f32 	%p458, %f1529, %f1590;
	mov.f32 	%f1558, %f1528;
	mov.f32 	%f1559, %f1590;
	mov.f32 	%f1560, %f1529;
	mov.f32 	%f1561, %f1530;
	mov.f32 	%f1562, %f1531;
	mov.f32 	%f1563, %f1532;
	mov.f32 	%f1564, %f1533;
	mov.f32 	%f1565, %f1534;
	mov.f32 	%f1566, %f1535;
	mov.f32 	%f1567, %f1536;
	mov.f32 	%f1568, %f1537;
	mov.f32 	%f1569, %f1538;
	mov.f32 	%f1570, %f1539;
	mov.f32 	%f1571, %f1540;
	mov.f32 	%f1572, %f1541;
	mov.f32 	%f1573, %f1542;
	mov.f32 	%f1574, %f1543;
	mov.f32 	%f1575, %f1544;
	mov.f32 	%f1576, %f1545;
	mov.f32 	%f1577, %f1546;
	mov.f32 	%f1578, %f1547;
	mov.f32 	%f1579, %f1548;
	mov.f32 	%f1580, %f1549;
	mov.f32 	%f1581, %f1550;
	mov.f32 	%f1582, %f1551;
	mov.f32 	%f1583, %f1552;
	mov.f32 	%f1584, %f1553;
	mov.f32 	%f1585, %f1554;
	mov.f32 	%f1586, %f1555;
	mov.f32 	%f1587, %f1556;
	mov.u32 	%r1468, %r1438;
	mov.u32 	%r1469, %r1500;
	mov.u32 	%r1470, %r1439;
	mov.u32 	%r1471, %r1440;
	mov.u32 	%r1472, %r1441;
	mov.u32 	%r1473, %r1442;
	mov.u32 	%r1474, %r1443;
	mov.u32 	%r1475, %r1444;
	mov.u32 	%r1476, %r1445;
	mov.u32 	%r1477, %r1446;
	mov.u32 	%r1478, %r1447;
	mov.u32 	%r1479, %r1448;
	mov.u32 	%r1480, %r1449;
	mov.u32 	%r1481, %r1450;
	mov.u32 	%r1482, %r1451;
	mov.u32 	%r1483, %r1452;
	mov.u32 	%r1484, %r1453;
	mov.u32 	%r1485, %r1454;
	mov.u32 	%r1486, %r1455;
	mov.u32 	%r1487, %r1456;
	mov.u32 	%r1488, %r1457;
	mov.u32 	%r1489, %r1458;
	mov.u32 	%r1490, %r1459;
	mov.u32 	%r1491, %r1460;
	mov.u32 	%r1492, %r1461;
	mov.u32 	%r1493, %r1462;
	mov.u32 	%r1494, %r1463;
	mov.u32 	%r1495, %r1464;
	mov.u32 	%r1496, %r1465;
	mov.u32 	%r1497, %r1466;
	@%p458 bra 	$L__BB10_522;
	setp.leu.f32 	%p459, %f1530, %f1590;
	mov.f32 	%f1558, %f1528;
	mov.f32 	%f1559, %f1529;
	mov.f32 	%f1560, %f1590;
	mov.f32 	%f1561, %f1530;
	mov.f32 	%f1562, %f1531;
	mov.f32 	%f1563, %f1532;
	mov.f32 	%f1564, %f1533;
	mov.f32 	%f1565, %f1534;
	mov.f32 	%f1566, %f1535;
	mov.f32 	%f1567, %f1536;
	mov.f32 	%f1568, %f1537;
	mov.f32 	%f1569, %f1538;
	mov.f32 	%f1570, %f1539;
	mov.f32 	%f1571, %f1540;
	mov.f32 	%f1572, %f1541;
	mov.f32 	%f1573, %f1542;
	mov.f32 	%f1574, %f1543;
	mov.f32 	%f1575, %f1544;
	mov.f32 	%f1576, %f1545;
	mov.f32 	%f1577, %f1546;
	mov.f32 	%f1578, %f1547;
	mov.f32 	%f1579, %f1548;
	mov.f32 	%f1580, %f1549;
	mov.f32 	%f1581, %f1550;
	mov.f32 	%f1582, %f1551;
	mov.f32 	%f1583, %f1552;
	mov.f32 	%f1584, %f1553;
	mov.f32 	%f1585, %f1554;
	mov.f32 	%f1586, %f1555;
	mov.f32 	%f1587, %f1556;
	mov.u32 	%r1468, %r1438;
	mov.u32 	%r1469, %r1439;
	mov.u32 	%r1470, %r1500;
	mov.u32 	%r1471, %r1440;
	mov.u32 	%r1472, %r1441;
	mov.u32 	%r1473, %r1442;
	mov.u32 	%r1474, %r1443;
	mov.u32 	%r1475, %r1444;
	mov.u32 	%r1476, %r1445;
	mov.u32 	%r1477, %r1446;
	mov.u32 	%r1478, %r1447;
	mov.u32 	%r1479, %r1448;
	mov.u32 	%r1480, %r1449;
	mov.u32 	%r1481, %r1450;
	mov.u32 	%r1482, %r1451;
	mov.u32 	%r1483, %r1452;
	mov.u32 	%r1484, %r1453;
	mov.u32 	%r1485, %r1454;
	mov.u32 	%r1486, %r1455;
	mov.u32 	%r1487, %r1456;
	mov.u32 	%r1488, %r1457;
	mov.u32 	%r1489, %r1458;
	mov.u32 	%r1490, %r1459;
	mov.u32 	%r1491, %r1460;
	mov.u32 	%r1492, %r1461;
	mov.u32 	%r1493, %r1462;
	mov.u32 	%r1494, %r1463;
	mov.u32 	%r1495, %r1464;
	mov.u32 	%r1496, %r1465;
	mov.u32 	%r1497, %r1466;
	@%p459 bra 	$L__BB10_522;
	setp.leu.f32 	%p460, %f1531, %f1590;
	mov.f32 	%f1558, %f1528;
	mov.f32 	%f1559, %f1529;
	mov.f32 	%f1560, %f1530;
	mov.f32 	%f1561, %f1590;
	mov.f32 	%f1562, %f1531;
	mov.f32 	%f1563, %f1532;
	mov.f32 	%f1564, %f1533;
	mov.f32 	%f1565, %f1534;
	mov.f32 	%f1566, %f1535;
	mov.f32 	%f1567, %f1536;
	mov.f32 	%f1568, %f1537;
	mov.f32 	%f1569, %f1538;
	mov.f32 	%f1570, %f1539;
	mov.f32 	%f1571, %f1540;
	mov.f32 	%f1572, %f1541;
	mov.f32 	%f1573, %f1542;
	mov.f32 	%f1574, %f1543;
	mov.f32 	%f1575, %f1544;
	mov.f32 	%f1576, %f1545;
	mov.f32 	%f1577, %f1546;
	mov.f32 	%f1578, %f1547;
	mov.f32 	%f1579, %f1548;
	mov.f32 	%f1580, %f1549;
	mov.f32 	%f1581, %f1550;
	mov.f32 	%f1582, %f1551;
	mov.f32 	%f1583, %f1552;
	mov.f32 	%f1584, %f1553;
	mov.f32 	%f1585, %f1554;
	mov.f32 	%f1586, %f1555;
	mov.f32 	%f1587, %f1556;
	mov.u32 	%r1468, %r1438;
	mov.u32 	%r1469, %r1439;
	mov.u32 	%r1470, %r1440;
	mov.u32 	%r1471, %r1500;
	mov.u32 	%r1472, %r1441;
	mov.u32 	%r1473, %r1442;
	mov.u32 	%r1474, %r1443;
	mov.u32 	%r1475, %r1444;
	mov.u32 	%r1476, %r1445;
	mov.u32 	%r1477, %r1446;
	mov.u32 	%r1478, %r1447;
	mov.u32 	%r1479, %r1448;
	mov.u32 	%r1480, %r1449;
	mov.u32 	%r1481, %r1450;
	mov.u32 	%r1482, %r1451;
	mov.u32 	%r1483, %r1452;
	mov.u32 	%r1484, %r1453;
	mov.u32 	%r1485, %r1454;
	mov.u32 	%r1486, %r1455;
	mov.u32 	%r1487, %r1456;
	mov.u32 	%r1488, %r1457;
	mov.u32 	%r1489, %r1458;
	mov.u32 	%r1490, %r1459;
	mov.u32 	%r1491, %r1460;
	mov.u32 	%r1492, %r1461;
	mov.u32 	%r1493, %r1462;
	mov.u32 	%r1494, %r1463;
	mov.u32 	%r1495, %r1464;
	mov.u32 	%r1496, %r1465;
	mov.u32 	%r1497, %r1466;
	@%p460 bra 	$L__BB10_522;
	setp.leu.f32 	%p461, %f1532, %f1590;
	mov.f32 	%f1558, %f1528;
	mov.f32 	%f1559, %f1529;
	mov.f32 	%f1560, %f1530;
	mov.f32 	%f1561, %f1531;
	mov.f32 	%f1562, %f1590;
	mov.f32 	%f1563, %f1532;
	mov.f32 	%f1564, %f1533;
	mov.f32 	%f1565, %f1534;
	mov.f32 	%f1566, %f1535;
	mov.f32 	%f1567, %f1536;
	mov.f32 	%f1568, %f1537;
	mov.f32 	%f1569, %f1538;
	mov.f32 	%f1570, %f1539;
	mov.f32 	%f1571, %f1540;
	mov.f32 	%f1572, %f1541;
	mov.f32 	%f1573, %f1542;
	mov.f32 	%f1574, %f1543;
	mov.f32 	%f1575, %f1544;
	mov.f32 	%f1576, %f1545;
	mov.f32 	%f1577, %f1546;
	mov.f32 	%f1578, %f1547;
	mov.f32 	%f1579, %f1548;
	mov.f32 	%f1580, %f1549;
	mov.f32 	%f1581, %f1550;
	mov.f32 	%f1582, %f1551;
	mov.f32 	%f1583, %f1552;
	mov.f32 	%f1584, %f1553;
	mov.f32 	%f1585, %f1554;
	mov.f32 	%f1586, %f1555;
	mov.f32 	%f1587, %f1556;
	mov.u32 	%r1468, %r1438;
	mov.u32 	%r1469, %r1439;
	mov.u32 	%r1470, %r1440;
	mov.u32 	%r1471, %r1441;
	mov.u32 	%r1472, %r1500;
	mov.u32 	%r1473, %r1442;
	mov.u32 	%r1474, %r1443;
	mov.u32 	%r1475, %r1444;
	mov.u32 	%r1476, %r1445;
	mov.u32 	%r1477, %r1446;
	mov.u32 	%r1478, %r1447;
	mov.u32 	%r1479, %r1448;
	mov.u32 	%r1480, %r1449;
	mov.u32 	%r1481, %r1450;
	mov.u32 	%r1482, %r1451;
	mov.u32 	%r1483, %r1452;
	mov.u32 	%r1484, %r1453;
	mov.u32 	%r1485, %r1454;
	mov.u32 	%r1486, %r1455;
	mov.u32 	%r1487, %r1456;
	mov.u32 	%r1488, %r1457;
	mov.u32 	%r1489, %r1458;
	mov.u32 	%r1490, %r1459;
	mov.u32 	%r1491, %r1460;
	mov.u32 	%r1492, %r1461;
	mov.u32 	%r1493, %r1462;
	mov.u32 	%r1494, %r1463;
	mov.u32 	%r1495, %r1464;
	mov.u32 	%r1496, %r1465;
	mov.u32 	%r1497, %r1466;
	@%p461 bra 	$L__BB10_522;
	setp.leu.f32 	%p462, %f1533, %f1590;
	mov.f32 	%f1558, %f1528;
	mov.f32 	%f1559, %f1529;
	mov.f32 	%f1560, %f1530;
	mov.f32 	%f1561, %f1531;
	mov.f32 	%f1562, %f1532;
	mov.f32 	%f1563, %f1590;
	mov.f32 	%f1564, %f1533;
	mov.f32 	%f1565, %f1534;
	mov.f32 	%f1566, %f1535;
	mov.f32 	%f1567, %f1536;
	mov.f32 	%f1568, %f1537;
	mov.f32 	%f1569, %f1538;
	mov.f32 	%f1570, %f1539;
	mov.f32 	%f1571, %f1540;
	mov.f32 	%f1572, %f1541;
	mov.f32 	%f1573, %f1542;
	mov.f32 	%f1574, %f1543;
	mov.f32 	%f1575, %f1544;
	mov.f32 	%f1576, %f1545;
	mov.f32 	%f1577, %f1546;
	mov.f32 	%f1578, %f1547;
	mov.f32 	%f1579, %f1548;
	mov.f32 	%f1580, %f1549;
	mov.f32 	%f1581, %f1550;
	mov.f32 	%f1582, %f1551;
	mov.f32 	%f1583, %f1552;
	mov.f32 	%f1584, %f1553;
	mov.f32 	%f1585, %f1554;
	mov.f32 	%f1586, %f1555;
	mov.f32 	%f1587, %f1556;
	mov.u32 	%r1468, %r1438;
	mov.u32 	%r1469, %r1439;
	mov.u32 	%r1470, %r1440;
	mov.u32 	%r1471, %r1441;
	mov.u32 	%r1472, %r1442;
	mov.u32 	%r1473, %r1500;
	mov.u32 	%r1474, %r1443;
	mov.u32 	%r1475, %r1444;
	mov.u32 	%r1476, %r1445;
	mov.u32 	%r1477, %r1446;
	mov.u32 	%r1478, %r1447;
	mov.u32 	%r1479, %r1448;
	mov.u32 	%r1480, %r1449;
	mov.u32 	%r1481, %r1450;
	mov.u32 	%r1482, %r1451;
	mov.u32 	%r1483, %r1452;
	mov.u32 	%r1484, %r1453;
	mov.u32 	%r1485, %r1454;
	mov.u32 	%r1486, %r1455;
	mov.u32 	%r1487, %r1456;
	mov.u32 	%r1488, %r1457;
	mov.u32 	%r1489, %r1458;
	mov.u32 	%r1490, %r1459;
	mov.u32 	%r1491, %r1460;
	mov.u32 	%r1492, %r1461;
	mov.u32 	%r1493, %r1462;
	mov.u32 	%r1494, %r1463;
	mov.u32 	%r1495, %r1464;
	mov.u32 	%r1496, %r1465;
	mov.u32 	%r1497, %r1466;
	@%p462 bra 	$L__BB10_522;
	setp.leu.f32 	%p463, %f1534, %f1590;
	mov.f32 	%f1558, %f1528;
	mov.f32 	%f1559, %f1529;
	mov.f32 	%f1560, %f1530;
	mov.f32 	%f1561, %f1531;
	mov.f32 	%f1562, %f1532;
	mov.f32 	%f1563, %f1533;
	mov.f32 	%f1564, %f1590;
	mov.f32 	%f1565, %f1534;
	mov.f32 	%f1566, %f1535;
	mov.f32 	%f1567, %f1536;
	mov.f32 	%f1568, %f1537;
	mov.f32 	%f1569, %f1538;
	mov.f32 	%f1570, %f1539;
	mov.f32 	%f1571, %f1540;
	mov.f32 	%f1572, %f1541;
	mov.f32 	%f1573, %f1542;
	mov.f32 	%f1574, %f1543;
	mov.f32 	%f1575, %f1544;
	mov.f32 	%f1576, %f1545;
	mov.f32 	%f1577, %f1546;
	mov.f32 	%f1578, %f1547;
	mov.f32 	%f1579, %f1548;
	mov.f32 	%f1580, %f1549;
	mov.f32 	%f1581, %f1550;
	mov.f32 	%f1582, %f1551;
	mov.f32 	%f1583, %f1552;
	mov.f32 	%f1584, %f1553;
	mov.f32 	%f1585, %f1554;
	mov.f32 	%f1586, %f1555;
	mov.f32 	%f1587, %f1556;
	mov.u32 	%r1468, %r1438;
	mov.u32 	%r1469, %r1439;
	mov.u32 	%r1470, %r1440;
	mov.u32 	%r1471, %r1441;
	mov.u32 	%r1472, %r1442;
	mov.u32 	%r1473, %r1443;
	mov.u32 	%r1474, %r1500;
	mov.u32 	%r1475, %r1444;
	mov.u32 	%r1476, %r1445;
	mov.u32 	%r1477, %r1446;
	mov.u32 	%r1478, %r1447;
	mov.u32 	%r1479, %r1448;
	mov.u32 	%r1480, %r1449;
	mov.u32 	%r1481, %r1450;
	mov.u32 	%r1482, %r1451;
	mov.u32 	%r1483, %r1452;
	mov.u32 	%r1484, %r1453;
	mov.u32 	%r1485, %r1454;
	mov.u32 	%r1486, %r1455;
	mov.u32 	%r1487, %r1456;
	mov.u32 	%r1488, %r1457;
	mov.u32 	%r1489, %r1458;
	mov.u32 	%r1490, %r1459;
	mov.u32 	%r1491, %r1460;
	mov.u32 	%r1492, %r1461;
	mov.u32 	%r1493, %r1462;
	mov.u32 	%r1494, %r1463;
	mov.u32 	%r1495, %r1464;
	mov.u32 	%r1496, %r1465;
	mov.u32 	%r1497, %r1466;
	@%p463 bra 	$L__BB10_522;
	setp.leu.f32 	%p464, %f1535, %f1590;
	mov.f32 	%f1558, %f1528;
	mov.f32 	%f1559, %f1529;
	mov.f32 	%f1560, %f1530;
	mov.f32 	%f1561, %f1531;
	mov.f32 	%f1562, %f1532;
	mov.f32 	%f1563, %f1533;
	mov.f32 	%f1564, %f1534;
	mov.f32 	%f1565, %f1590;
	mov.f32 	%f1566, %f1535;
	mov.f32 	%f1567, %f1536;
	mov.f32 	%f1568, %f1537;
	mov.f32 	%f1569, %f1538;
	mov.f32 	%f1570, %f1539;
	mov.f32 	%f1571, %f1540;
	mov.f32 	%f1572, %f1541;
	mov.f32 	%f1573, %f1542;
	mov.f32 	%f1574, %f1543;
	mov.f32 	%f1575, %f1544;
	mov.f32 	%f1576, %f1545;
	mov.f32 	%f1577, %f1546;
	mov.f32 	%f1578, %f1547;
	mov.f32 	%f1579, %f1548;
	mov.f32 	%f1580, %f1549;
	mov.f32 	%f1581, %f1550;
	mov.f32 	%f1582, %f1551;
	mov.f32 	%f1583, %f1552;
	mov.f32 	%f1584, %f1553;
	mov.f32 	%f1585, %f1554;
	mov.f32 	%f1586, %f1555;
	mov.f32 	%f1587, %f1556;
	mov.u32 	%r1468, %r1438;
	mov.u32 	%r1469, %r1439;
	mov.u32 	%r1470, %r1440;
	mov.u32 	%r1471, %r1441;
	mov.u32 	%r1472, %r1442;
	mov.u32 	%r1473, %r1443;
	mov.u32 	%r1474, %r1444;
	mov.u32 	%r1475, %r1500;
	mov.u32 	%r1476, %r1445;
	mov.u32 	%r1477, %r1446;
	mov.u32 	%r1478, %r1447;
	mov.u32 	%r1479, %r1448;
	mov.u32 	%r1480, %r1449;
	mov.u32 	%r1481, %r1450;
	mov.u32 	%r1482, %r1451;
	mov.u32 	%r1483, %r1452;
	mov.u32 	%r1484, %r1453;
	mov.u32 	%r1485, %r1454;
	mov.u32 	%r1486, %r1455;
	mov.u32 	%r1487, %r1456;
	mov.u32 	%r1488, %r1457;
	mov.u32 	%r1489, %r1458;
	mov.u32 	%r1490, %r1459;
	mov.u32 	%r1491, %r1460;
	mov.u32 	%r1492, %r1461;
	mov.u32 	%r1493, %r1462;
	mov.u32 	%r1494, %r1463;
	mov.u32 	%r1495, %r1464;
	mov.u32 	%r1496, %r1465;
	mov.u32 	%r1497, %r1466;
	@%p464 bra 	$L__BB10_522;
	setp.leu.f32 	%p465, %f1536, %f1590;
	mov.f32 	%f1558, %f1528;
	mov.f32 	%f1559, %f1529;
	mov.f32 	%f1560, %f1530;
	mov.f32 	%f1561, %f1531;
	mov.f32 	%f1562, %f1532;
	mov.f32 	%f1563, %f1533;
	mov.f32 	%f1564, %f1534;
	mov.f32 	%f1565, %f1535;
	mov.f32 	%f1566, %f1590;
	mov.f32 	%f1567, %f1536;
	mov.f32 	%f1568, %f1537;
	mov.f32 	%f1569, %f1538;
	mov.f32 	%f1570, %f1539;
	mov.f32 	%f1571, %f1540;
	mov.f32 	%f1572, %f1541;
	mov.f32 	%f1573, %f1542;
	mov.f32 	%f1574, %f1543;
	mov.f32 	%f1575, %f1544;
	mov.f32 	%f1576, %f1545;
	mov.f32 	%f1577, %f1546;
	mov.f32 	%f1578, %f1547;
	mov.f32 	%f1579, %f1548;
	mov.f32 	%f1580, %f1549;
	mov.f32 	%f1581, %f1550;
	mov.f32 	%f1582, %f1551;
	mov.f32 	%f1583, %f1552;
	mov.f32 	%f1584, %f1553;
	mov.f32 	%f1585, %f1554;
	mov.f32 	%f1586, %f1555;
	mov.f32 	%f1587, %f1556;
	mov.u32 	%r1468, %r1438;
	mov.u32 	%r1469, %r1439;
	mov.u32 	%r1470, %r1440;
	mov.u32 	%r1471, %r1441;
	mov.u32 	%r1472, %r1442;
	mov.u32 	%r1473, %r1443;
	mov.u32 	%r1474, %r1444;
	mov.u32 	%r1475, %r1445;
	mov.u32 	%r1476, %r1500;
	mov.u32 	%r1477, %r1446;
	mov.u32 	%r1478, %r1447;
	mov.u32 	%r1479, %r1448;
	mov.u32 	%r1480, %r1449;
	mov.u32 	%r1481, %r1450;
	mov.u32 	%r1482, %r1451;
	mov.u32 	%r1483, %r1452;
	mov.u32 	%r1484, %r1453;
	mov.u32 	%r1485, %r1454;
	mov.u32 	%r1486, %r1455;
	mov.u32 	%r1487, %r1456;
	mov.u32 	%r1488, %r1457;
	mov.u32 	%r1489, %r1458;
	mov.u32 	%r1490, %r1459;
	mov.u32 	%r1491, %r1460;
	mov.u32 	%r1492, %r1461;
	mov.u32 	%r1493, %r1462;
	mov.u32 	%r1494, %r1463;
	mov.u32 	%r1495, %r1464;
	mov.u32 	%r1496, %r1465;
	mov.u32 	%r1497, %r1466;
	@%p465 bra 	$L__BB10_522;
	setp.leu.f32 	%p466, %f1537, %f1590;
	mov.f32 	%f1558, %f1528;
	mov.f32 	%f1559, %f1529;
	mov.f32 	%f1560, %f1530;
	mov.f32 	%f1561, %f1531;
	mov.f32 	%f1562, %f1532;
	mov.f32 	%f1563, %f1533;
	mov.f32 	%f1564, %f1534;
	mov.f32 	%f1565, %f1535;
	mov.f32 	%f1566, %f1536;
	mov.f32 	%f1567, %f1590;
	mov.f32 	%f1568, %f1537;
	mov.f32 	%f1569, %f1538;
	mov.f32 	%f1570, %f1539;
	mov.f32 	%f1571, %f1540;
	mov.f32 	%f1572, %f1541;
	mov.f32 	%f1573, %f1542;
	mov.f32 	%f1574, %f1543;
	mov.f32 	%f1575, %f1544;
	mov.f32 	%f1576, %f1545;
	mov.f32 	%f1577, %f1546;
	mov.f32 	%f1578, %f1547;
	mov.f32 	%f1579, %f1548;
	mov.f32 	%f1580, %f1549;
	mov.f32 	%f1581, %f1550;
	mov.f32 	%f1582, %f1551;
	mov.f32 	%f1583, %f1552;
	mov.f32 	%f1584, %f1553;
	mov.f32 	%f1585, %f1554;
	mov.f32 	%f1586, %f1555;
	mov.f32 	%f1587, %f1556;
	mov.u32 	%r1468, %r1438;
	mov.u32 	%r1469, %r1439;
	mov.u32 	%r1470, %r1440;
	mov.u32 	%r1471, %r1441;
	mov.u32 	%r1472, %r1442;
	mov.u32 	%r1473, %r1443;
	mov.u32 	%r1474, %r1444;
	mov.u32 	%r1475, %r1445;
	mov.u32 	%r1476, %r1446;
	mov.u32 	%r1477, %r1500;
	mov.u32 	%r1478, %r1447;
	mov.u32 	%r1479, %r1448;
	mov.u32 	%r1480, %r1449;
	mov.u32 	%r1481, %r1450;
	mov.u32 	%r1482, %r1451;
	mov.u32 	%r1483, %r1452;
	mov.u32 	%r1484, %r1453;
	mov.u32 	%r1485, %r1454;
	mov.u32 	%r1486, %r1455;
	mov.u32 	%r1487, %r1456;
	mov.u32 	%r1488, %r1457;
	mov.u32 	%r1489, %r1458;
	mov.u32 	%r1490, %r1459;
	mov.u32 	%r1491, %r1460;
	mov.u32 	%r1492, %r1461;
	mov.u32 	%r1493, %r1462;
	mov.u32 	%r1494, %r1463;
	mov.u32 	%r1495, %r1464;
	mov.u32 	%r1496, %r1465;
	mov.u32 	%r1497, %r1466;
	@%p466 bra 	$L__BB10_522;
	setp.leu.f32 	%p467, %f1538, %f1590;
	mov.f32 	%f1558, %f1528;
	mov.f32 	%f1559, %f1529;
	mov.f32 	%f1560, %f1530;
	mov.f32 	%f1561, %f1531;
	mov.f32 	%f1562, %f1532;
	mov.f32 	%f1563, %f1533;
	mov.f32 	%f1564, %f1534;
	mov.f32 	%f1565, %f1535;
	mov.f32 	%f1566, %f1536;
	mov.f32 	%f1567, %f1537;
	mov.f32 	%f1568, %f1590;
	mov.f32 	%f1569, %f1538;
	mov.f32 	%f1570, %f1539;
	mov.f32 	%f1571, %f1540;
	mov.f32 	%f1572, %f1541;
	mov.f32 	%f1573, %f1542;
	mov.f32 	%f1574, %f1543;
	mov.f32 	%f1575, %f1544;
	mov.f32 	%f1576, %f1545;
	mov.f32 	%f1577, %f1546;
	mov.f32 	%f1578, %f1547;
	mov.f32 	%f1579, %f1548;
	mov.f32 	%f1580, %f1549;
	mov.f32 	%f1581, %f1550;
	mov.f32 	%f1582, %f1551;
	mov.f32 	%f1583, %f1552;
	mov.f32 	%f1584, %f1553;
	mov.f32 	%f1585, %f1554;
	mov.f32 	%f1586, %f1555;
	mov.f32 	%f1587, %f1556;
	mov.u32 	%r1468, %r1438;
	mov.u32 	%r1469, %r1439;
	mov.u32 	%r1470, %r1440;
	mov.u32 	%r1471, %r1441;
	mov.u32 	%r1472, %r1442;
	mov.u32 	%r1473, %r1443;
	mov.u32 	%r1474, %r1444;
	mov.u32 	%r1475, %r1445;
	mov.u32 	%r1476, %r1446;
	mov.u32 	%r1477, %r1447;
	mov.u32 	%r1478, %r1500;
	mov.u32 	%r1479, %r1448;
	mov.u32 	%r1480, %r1449;
	mov.u32 	%r1481, %r1450;
	mov.u32 	%r1482, %r1451;
	mov.u32 	%r1483, %r1452;
	mov.u32 	%r1484, %r1453;
	mov.u32 	%r1485, %r1454;
	mov.u32 	%r1486, %r1455;
	mov.u32 	%r1487, %r1456;
	mov.u32 	%r1488, %r1457;
	mov.u32 	%r1489, %r1458;
	mov.u32 	%r1490, %r1459;
	mov.u32 	%r1491, %r1460;
	mov.u32 	%r1492, %r1461;
	mov.u32 	%r1493, %r1462;
	mov.u32 	%r1494, %r1463;
	mov.u32 	%r1495, %r1464;
	mov.u32 	%r1496, %r1465;
	mov.u32 	%r1497, %r1466;
	@%p467 bra 	$L__BB10_522;
	setp.leu.f32 	%p468, %f1539, %f1590;
	mov.f32 	%f1558, %f1528;
	mov.f32 	%f1559, %f1529;
	mov.f32 	%f1560, %f1530;
	mov.f32 	%f1561, %f1531;
	mov.f32 	%f1562, %f1532;
	mov.f32 	%f1563, %f1533;
	mov.f32 	%f1564, %f1534;
	mov.f32 	%f1565, %f1535;
	mov.f32 	%f1566, %f1536;
	mov.f32 	%f1567, %f1537;
	mov.f32 	%f1568, %f1538;
	mov.f32 	%f1569, %f1590;
	mov.f32 	%f1570, %f1539;
	mov.f32 	%f1571, %f1540;
	mov.f32 	%f1572, %f1541;
	mov.f32 	%f1573, %f1542;
	mov.f32 	%f1574, %f1543;
	mov.f32 	%f1575, %f1544;
	mov.f32 	%f1576, %f1545;
	mov.f32 	%f1577, %f1546;
	mov.f32 	%f1578, %f1547;
	mov.f32 	%f1579, %f1548;
	mov.f32 	%f1580, %f1549;
	mov.f32 	%f1581, %f1550;
	mov.f32 	%f1582, %f1551;
	mov.f32 	%f1583, %f1552;
	mov.f32 	%f1584, %f1553;
	mov.f32 	%f1585, %f1554;
	mov.f32 	%f1586, %f1555;
	mov.f32 	%f1587, %f1556;
	mov.u32 	%r1468, %r1438;
	mov.u32 	%r1469, %r1439;
	mov.u32 	%r1470, %r1440;
	mov.u32 	%r1471, %r1441;
	mov.u32 	%r1472, %r1442;
	mov.u32 	%r1473, %r1443;
	mov.u32 	%r1474, %r1444;
	mov.u32 	%r1475, %r1445;
	mov.u32 	%r1476, %r1446;
	mov.u32 	%r1477, %r1447;
	mov.u32 	%r1478, %r1448;
	mov.u32 	%r1479, %r1500;
	mov.u32 	%r1480, %r1449;
	mov.u32 	%r1481, %r1450;
	mov.u32 	%r1482, %r1451;
	mov.u32 	%r1483, %r1452;
	mov.u32 	%r1484, %r1453;
	mov.u32 	%r1485, %r1454;
	mov.u32 	%r1486, %r1455;
	mov.u32 	%r1487, %r1456;
	mov.u32 	%r1488, %r1457;
	mov.u32 	%r1489, %r1458;
	mov.u32 	%r1490, %r1459;
	mov.u32 	%r1491, %r1460;
	mov.u32 	%r1492, %r1461;
	mov.u32 	%r1493, %r1462;
	mov.u32 	%r1494, %r1463;
	mov.u32 	%r1495, %r1464;
	mov.u32 	%r1496, %r1465;
	mov.u32 	%r1497, %r1466;
	@%p468 bra 	$L__BB10_522;
	setp.leu.f32 	%p469, %f1540, %f1590;
	mov.f32 	%f1558, %f1528;
	mov.f32 	%f1559, %f1529;
	mov.f32 	%f1560, %f1530;
	mov.f32 	%f1561, %f1531;
	mov.f32 	%f1562, %f1532;
	mov.f32 	%f1563, %f1533;
	mov.f32 	%f1564, %f1534;
	mov.f32 	%f1565, %f1535;
	mov.f32 	%f1566, %f1536;
	mov.f32 	%f1567, %f1537;
	mov.f32 	%f1568, %f1538;
	mov.f32 	%f1569, %f1539;
	mov.f32 	%f1570, %f1590;
	mov.f32 	%f1571, %f1540;
	mov.f32 	%f1572, %f1541;
	mov.f32 	%f1573, %f1542;
	mov.f32 	%f1574, %f1543;
	mov.f32 	%f1575, %f1544;
	mov.f32 	%f1576, %f1545;
	mov.f32 	%f1577, %f1546;
	mov.f32 	%f1578, %f1547;
	mov.f32 	%f1579, %f1548;
	mov.f32 	%f1580, %f1549;
	mov.f32 	%f1581, %f1550;
	mov.f32 	%f1582, %f1551;
	mov.f32 	%f1583, %f1552;
	mov.f32 	%f1584, %f1553;
	mov.f32 	%f1585, %f1554;
	mov.f32 	%f1586, %f1555;
	mov.f32 	%f1587, %f1556;
	mov.u32 	%r1468, %r1438;
	mov.u32 	%r1469, %r1439;
	mov.u32 	%r1470, %r1440;
	mov.u32 	%r1471, %r1441;
	mov.u32 	%r1472, %r1442;
	mov.u32 	%r1473, %r1443;
	mov.u32 	%r1474, %r1444;
	mov.u32 	%r1475, %r1445;
	mov.u32 	%r1476, %r1446;
	mov.u32 	%r1477, %r1447;
	mov.u32 	%r1478, %r1448;
	mov.u32 	%r1479, %r1449;
	mov.u32 	%r1480, %r1500;
	mov.u32 	%r1481, %r1450;
	mov.u32 	%r1482, %r1451;
	mov.u32 	%r1483, %r1452;
	mov.u32 	%r1484, %r1453;
	mov.u32 	%r1485, %r1454;
	mov.u32 	%r1486, %r1455;
	mov.u32 	%r1487, %r1456;
	mov.u32 	%r1488, %r1457;
	mov.u32 	%r1489, %r1458;
	mov.u32 	%r1490, %r1459;
	mov.u32 	%r1491, %r1460;
	mov.u32 	%r1492, %r1461;
	mov.u32 	%r1493, %r1462;
	mov.u32 	%r1494, %r1463;
	mov.u32 	%r1495, %r1464;
	mov.u32 	%r1496, %r1465;
	mov.u32 	%r1497, %r1466;
	@%p469 bra 	$L__BB10_522;
	setp.leu.f32 	%p470, %f1541, %f1590;
	mov.f32 	%f1558, %f1528;
	mov.f32 	%f1559, %f1529;
	mov.f32 	%f1560, %f1530;
	mov.f32 	%f1561, %f1531;
	mov.f32 	%f1562, %f1532;
	mov.f32 	%f1563, %f1533;
	mov.f32 	%f1564, %f1534;
	mov.f32 	%f1565, %f1535;
	mov.f32 	%f1566, %f1536;
	mov.f32 	%f1567, %f1537;
	mov.f32 	%f1568, %f1538;
	mov.f32 	%f1569, %f1539;
	mov.f32 	%f1570, %f1540;
	mov.f32 	%f1571, %f1590;
	mov.f32 	%f1572, %f1541;
	mov.f32 	%f1573, %f1542;
	mov.f32 	%f1574, %f1543;
	mov.f32 	%f1575, %f1544;
	mov.f32 	%f1576, %f1545;
	mov.f32 	%f1577, %f1546;
	mov.f32 	%f1578, %f1547;
	mov.f32 	%f1579, %f1548;
	mov.f32 	%f1580, %f1549;
	mov.f32 	%f1581, %f1550;
	mov.f32 	%f1582, %f1551;
	mov.f32 	%f1583, %f1552;
	mov.f32 	%f1584, %f1553;
	mov.f32 	%f1585, %f1554;
	mov.f32 	%f1586, %f1555;
	mov.f32 	%f1587, %f1556;
	mov.u32 	%r1468, %r1438;
	mov.u32 	%r1469, %r1439;
	mov.u32 	%r1470, %r1440;
	mov.u32 	%r1471, %r1441;
	mov.u32 	%r1472, %r1442;
	mov.u32 	%r1473, %r1443;
	mov.u32 	%r1474, %r1444;
	mov.u32 	%r1475, %r1445;
	mov.u32 	%r1476, %r1446;
	mov.u32 	%r1477, %r1447;
	mov.u32 	%r1478, %r1448;
	mov.u32 	%r1479, %r1449;
	mov.u32 	%r1480, %r1450;
	mov.u32 	%r1481, %r1500;
	mov.u32 	%r1482, %r1451;
	mov.u32 	%r1483, %r1452;
	mov.u32 	%r1484, %r1453;
	mov.u32 	%r1485, %r1454;
	mov.u32 	%r1486, %r1455;
	mov.u32 	%r1487, %r1456;
	mov.u32 	%r1488, %r1457;
	mov.u32 	%r1489, %r1458;
	mov.u32 	%r1490, %r1459;
	mov.u32 	%r1491, %r1460;
	mov.u32 	%r1492, %r1461;
	mov.u32 	%r1493, %r1462;
	mov.u32 	%r1494, %r1463;
	mov.u32 	%r1495, %r1464;
	mov.u32 	%r1496, %r1465;
	mov.u32 	%r1497, %r1466;
	@%p470 bra 	$L__BB10_522;
	setp.leu.f32 	%p471, %f1542, %f1590;
	mov.f32 	%f1558, %f1528;
	mov.f32 	%f1559, %f1529;
	mov.f32 	%f1560, %f1530;
	mov.f32 	%f1561, %f1531;
	mov.f32 	%f1562, %f1532;
	mov.f32 	%f1563, %f1533;
	mov.f32 	%f1564, %f1534;
	mov.f32 	%f1565, %f1535;
	mov.f32 	%f1566, %f1536;
	mov.f32 	%f1567, %f1537;
	mov.f32 	%f1568, %f1538;
	mov.f32 	%f1569, %f1539;
	mov.f32 	%f1570, %f1540;
	mov.f32 	%f1571, %f1541;
	mov.f32 	%f1572, %f1590;
	mov.f32 	%f1573, %f1542;
	mov.f32 	%f1574, %f1543;
	mov.f32 	%f1575, %f1544;
	mov.f32 	%f1576, %f1545;
	mov.f32 	%f1577, %f1546;
	mov.f32 	%f1578, %f1547;
	mov.f32 	%f1579, %f1548;
	mov.f32 	%f1580, %f1549;
	mov.f32 	%f1581, %f1550;
	mov.f32 	%f1582, %f1551;
	mov.f32 	%f1583, %f1552;
	mov.f32 	%f1584, %f1553;
	mov.f32 	%f1585, %f1554;
	mov.f32 	%f1586, %f1555;
	mov.f32 	%f1587, %f1556;
	mov.u32 	%r1468, %r1438;
	mov.u32 	%r1469, %r1439;
	mov.u32 	%r1470, %r1440;
	mov.u32 	%r1471, %r1441;
	mov.u32 	%r1472, %r1442;
	mov.u32 	%r1473, %r1443;
	mov.u32 	%r1474, %r1444;
	mov.u32 	%r1475, %r1445;
	mov.u32 	%r1476, %r1446;
	mov.u32 	%r1477, %r1447;
	mov.u32 	%r1478, %r1448;
	mov.u32 	%r1479, %r1449;
	mov.u32 	%r1480, %r1450;
	mov.u32 	%r1481, %r1451;
	mov.u32 	%r1482, %r1500;
	mov.u32 	%r1483, %r1452;
	mov.u32 	%r1484, %r1453;
	mov.u32 	%r1485, %r1454;
	mov.u32 	%r1486, %r1455;
	mov.u32 	%r1487, %r1456;
	mov.u32 	%r1488, %r1457;
	mov.u32 	%r1489, %r1458;
	mov.u32 	%r1490, %r1459;
	mov.u32 	%r1491, %r1460;
	mov.u32 	%r1492, %r1461;
	mov.u32 	%r1493, %r1462;
	mov.u32 	%r1494, %r1463;
	mov.u32 	%r1495, %r1464;
	mov.u32 	%r1496, %r1465;
	mov.u32 	%r1497, %r1466;
	@%p471 bra 	$L__BB10_522;
	setp.leu.f32 	%p472, %f1543, %f1590;
	mov.f32 	%f1558, %f1528;
	mov.f32 	%f1559, %f1529;
	mov.f32 	%f1560, %f1530;
	mov.f32 	%f1561, %f1531;
	mov.f32 	%f1562, %f1532;
	mov.f32 	%f1563, %f1533;
	mov.f32 	%f1564, %f1534;
	mov.f32 	%f1565, %f1535;
	mov.f32 	%f1566, %f1536;
	mov.f32 	%f1567, %f1537;
	mov.f32 	%f1568, %f1538;
	mov.f32 	%f1569, %f1539;
	mov.f32 	%f1570, %f1540;
	mov.f32 	%f1571, %f1541;
	mov.f32 	%f1572, %f1542;
	mov.f32 	%f1573, %f1590;
	mov.f32 	%f1574, %f1543;
	mov.f32 	%f1575, %f1544;
	mov.f32 	%f1576, %f1545;
	mov.f32 	%f1577, %f1546;
	mov.f32 	%f1578, %f1547;
	mov.f32 	%f1579, %f1548;
	mov.f32 	%f1580, %f1549;
	mov.f32 	%f1581, %f1550;
	mov.f32 	%f1582, %f1551;
	mov.f32 	%f1583, %f1552;
	mov.f32 	%f1584, %f1553;
	mov.f32 	%f1585, %f1554;
	mov.f32 	%f1586, %f1555;
	mov.f32 	%f1587, %f1556;
	mov.u32 	%r1468, %r1438;
	mov.u32 	%r1469, %r1439;
	mov.u32 	%r1470, %r1440;
	mov.u32 	%r1471, %r1441;
	mov.u32 	%r1472, %r1442;
	mov.u32 	%r1473, %r1443;
	mov.u32 	%r1474, %r1444;
	mov.u32 	%r1475, %r1445;
	mov.u32 	%r1476, %r1446;
	mov.u32 	%r1477, %r1447;
	mov.u32 	%r1478, %r1448;
	mov.u32 	%r1479, %r1449;
	mov.u32 	%r1480, %r1450;
	mov.u32 	%r1481, %r1451;
	mov.u32 	%r1482, %r1452;
	mov.u32 	%r1483, %r1500;
	mov.u32 	%r1484, %r1453;
	mov.u32 	%r1485, %r1454;
	mov.u32 	%r1486, %r1455;
	mov.u32 	%r1487, %r1456;
	mov.u32 	%r1488, %r1457;
	mov.u32 	%r1489, %r1458;
	mov.u32 	%r1490, %r1459;
	mov.u32 	%r1491, %r1460;
	mov.u32 	%r1492, %r1461;
	mov.u32 	%r1493, %r1462;
	mov.u32 	%r1494, %r1463;
	mov.u32 	%r1495, %r1464;
	mov.u32 	%r1496, %r1465;
	mov.u32 	%r1497, %r1466;
	@%p472 bra 	$L__BB10_522;
	setp.leu.f32 	%p473, %f1544, %f1590;
	mov.f32 	%f1558, %f1528;
	mov.f32 	%f1559, %f1529;
	mov.f32 	%f1560, %f1530;
	mov.f32 	%f1561, %f1531;
	mov.f32 	%f1562, %f1532;
	mov.f32 	%f1563, %f1533;
	mov.f32 	%f1564, %f1534;
	mov.f32 	%f1565, %f1535;
	mov.f32 	%f1566, %f1536;
	mov.f32 	%f1567, %f1537;
	mov.f32 	%f1568, %f1538;
	mov.f32 	%f1569, %f1539;
	mov.f32 	%f1570, %f1540;
	mov.f32 	%f1571, %f1541;
	mov.f32 	%f1572, %f1542;
	mov.f32 	%f1573, %f1543;
	mov.f32 	%f1574, %f1590;
	mov.f32 	%f1575, %f1544;
	mov.f32 	%f1576, %f1545;
	mov.f32 	%f1577, %f1546;
	mov.f32 	%f1578, %f1547;
	mov.f32 	%f1579, %f1548;
	mov.f32 	%f1580, %f1549;
	mov.f32 	%f1581, %f1550;
	mov.f32 	%f1582, %f1551;
	mov.f32 	%f1583, %f1552;
	mov.f32 	%f1584, %f1553;
	mov.f32 	%f1585, %f1554;
	mov.f32 	%f1586, %f1555;
	mov.f32 	%f1587, %f1556;
	mov.u32 	%r1468, %r1438;
	mov.u32 	%r1469, %r1439;
	mov.u32 	%r1470, %r1440;
	mov.u32 	%r1471, %r1441;
	mov.u32 	%r1472, %r1442;
	mov.u32 	%r1473, %r1443;
	mov.u32 	%r1474, %r1444;
	mov.u32 	%r1475, %r1445;
	mov.u32 	%r1476, %r1446;
	mov.u32 	%r1477, %r1447;
	mov.u32 	%r1478, %r1448;
	mov.u32 	%r1479, %r1449;
	mov.u32 	%r1480, %r1450;
	mov.u32 	%r1481, %r1451;
	mov.u32 	%r1482, %r1452;
	mov.u32 	%r1483, %r1453;
	mov.u32 	%r1484, %r1500;
	mov.u32 	%r1485, %r1454;
	mov.u32 	%r1486, %r1455;
	mov.u32 	%r1487, %r1456;
	mov.u32 	%r1488, %r1457;
	mov.u32 	%r1489, %r1458;
	mov.u32 	%r1490, %r1459;
	mov.u32 	%r1491, %r1460;
	mov.u32 	%r1492, %r1461;
	mov.u32 	%r1493, %r1462;
	mov.u32 	%r1494, %r1463;
	mov.u32 	%r1495, %r1464;
	mov.u32 	%r1496, %r1465;
	mov.u32 	%r1497, %r1466;
	@%p473 bra 	$L__BB10_522;
	setp.leu.f32 	%p474, %f1545, %f1590;
	mov.f32 	%f1558, %f1528;
	mov.f32 	%f1559, %f1529;
	mov.f32 	%f1560, %f1530;
	mov.f32 	%f1561, %f1531;
	mov.f32 	%f1562, %f1532;
	mov.f32 	%f1563, %f1533;
	mov.f32 	%f1564, %f1534;
	mov.f32 	%f1565, %f1535;
	mov.f32 	%f1566, %f1536;
	mov.f32 	%f1567, %f1537;
	mov.f32 	%f1568, %f1538;
	mov.f32 	%f1569, %f1539;
	mov.f32 	%f1570, %f1540;
	mov.f32 	%f1571, %f1541;
	mov.f32 	%f1572, %f1542;
	mov.f32 	%f1573, %f1543;
	mov.f32 	%f1574, %f1544;
	mov.f32 	%f1575, %f1590;
	mov.f32 	%f1576, %f1545;
	mov.f32 	%f1577, %f1546;
	mov.f32 	%f1578, %f1547;
	mov.f32 	%f1579, %f1548;
	mov.f32 	%f1580, %f1549;
	mov.f32 	%f1581, %f1550;
	mov.f32 	%f1582, %f1551;
	mov.f32 	%f1583, %f1552;
	mov.f32 	%f1584, %f1553;
	mov.f32 	%f1585, %f1554;
	mov.f32 	%f1586, %f1555;
	mov.f32 	%f1587, %f1556;
	mov.u32 	%r1468, %r1438;
	mov.u32 	%r1469, %r1439;
	mov.u32 	%r1470, %r1440;
	mov.u32 	%r1471, %r1441;
	mov.u32 	%r1472, %r1442;
	mov.u32 	%r1473, %r1443;
	mov.u32 	%r1474, %r1444;
	mov.u32 	%r1475, %r1445;
	mov.u32 	%r1476, %r1446;
	mov.u32 	%r1477, %r1447;
	mov.u32 	%r1478, %r1448;
	mov.u32 	%r1479, %r1449;
	mov.u32 	%r1480, %r1450;
	mov.u32 	%r1481, %r1451;
	mov.u32 	%r1482, %r1452;
	mov.u32 	%r1483, %r1453;
	mov.u32 	%r1484, %r1454;
	mov.u32 	%r1485, %r1500;
	mov.u32 	%r1486, %r1455;
	mov.u32 	%r1487, %r1456;
	mov.u32 	%r1488, %r1457;
	mov.u32 	%r1489, %r1458;
	mov.u32 	%r1490, %r1459;
	mov.u32 	%r1491, %r1460;
	mov.u32 	%r1492, %r1461;
	mov.u32 	%r1493, %r1462;
	mov.u32 	%r1494, %r1463;
	mov.u32 	%r1495, %r1464;
	mov.u32 	%r1496, %r1465;
	mov.u32 	%r1497, %r1466;
	@%p474 bra 	$L__BB10_522;
	setp.leu.f32 	%p475, %f1546, %f1590;
	mov.f32 	%f1558, %f1528;
	mov.f32 	%f1559, %f1529;
	mov.f32 	%f1560, %f1530;
	mov.f32 	%f1561, %f1531;
	mov.f32 	%f1562, %f1532;
	mov.f32 	%f1563, %f1533;
	mov.f32 	%f1564, %f1534;
	mov.f32 	%f1565, %f1535;
	mov.f32 	%f1566, %f1536;
	mov.f32 	%f1567, %f1537;
	mov.f32 	%f1568, %f1538;
	mov.f32 	%f1569, %f1539;
	mov.f32 	%f1570, %f1540;
	mov.f32 	%f1571, %f1541;
	mov.f32 	%f1572, %f1542;
	mov.f32 	%f1573, %f1543;
	mov.f32 	%f1574, %f1544;
	mov.f32 	%f1575, %f1545;
	mov.f32 	%f1576, %f1590;
	mov.f32 	%f1577, %f1546;
	mov.f32 	%f1578, %f1547;
	mov.f32 	%f1579, %f1548;
	mov.f32 	%f1580, %f1549;
	mov.f32 	%f1581, %f1550;
	mov.f32 	%f1582, %f1551;
	mov.f32 	%f1583, %f1552;
	mov.f32 	%f1584, %f1553;
	mov.f32 	%f1585, %f1554;
	mov.f32 	%f1586, %f1555;
	mov.f32 	%f1587, %f1556;
	mov.u32 	%r1468, %r1438;
	mov.u32 	%r1469, %r1439;
	mov.u32 	%r1470, %r1440;
	mov.u32 	%r1471, %r1441;
	mov.u32 	%r1472, %r1442;
	mov.u32 	%r1473, %r1443;
	mov.u32 	%r1474, %r1444;
	mov.u32 	%r1475, %r1445;
	mov.u32 	%r1476, %r1446;
	mov.u32 	%r1477, %r1447;
	mov.u32 	%r1478, %r1448;
	mov.u32 	%r1479, %r1449;
	mov.u32 	%r1480, %r1450;
	mov.u32 	%r1481, %r1451;
	mov.u32 	%r1482, %r1452;
	mov.u32 	%r1483, %r1453;
	mov.u32 	%r1484, %r1454;
	mov.u32 	%r1485, %r1455;
	mov.u32 	%r1486, %r1500;
	mov.u32 	%r1487, %r1456;
	mov.u32 	%r1488, %r1457;
	mov.u32 	%r1489, %r1458;
	mov.u32 	%r1490, %r1459;
	mov.u32 	%r1491, %r1460;
	mov.u32 	%r1492, %r1461;
	mov.u32 	%r1493, %r1462;
	mov.u32 	%r1494, %r1463;
	mov.u32 	%r1495, %r1464;
	mov.u32 	%r1496, %r1465;
	mov.u32 	%r1497, %r1466;
	@%p475 bra 	$L__BB10_522;
	setp.leu.f32 	%p476, %f1547, %f1590;
	mov.f32 	%f1558, %f1528;
	mov.f32 	%f1559, %f1529;
	mov.f32 	%f1560, %f1530;
	mov.f32 	%f1561, %f1531;
	mov.f32 	%f1562, %f1532;
	mov.f32 	%f1563, %f1533;
	mov.f32 	%f1564, %f1534;
	mov.f32 	%f1565, %f1535;
	mov.f32 	%f1566, %f1536;
	mov.f32 	%f1567, %f1537;
	mov.f32 	%f1568, %f1538;
	mov.f32 	%f1569, %f1539;
	mov.f32 	%f1570, %f1540;
	mov.f32 	%f1571, %f1541;
	mov.f32 	%f1572, %f1542;
	mov.f32 	%f1573, %f1543;
	mov.f32 	%f1574, %f1544;
	mov.f32 	%f1575, %f1545;
	mov.f32 	%f1576, %f1546;
	mov.f32 	%f1577, %f1590;
	mov.f32 	%f1578, %f1547;
	mov.f32 	%f1579, %f1548;
	mov.f32 	%f1580, %f1549;
	mov.f32 	%f1581, %f1550;
	mov.f32 	%f1582, %f1551;
	mov.f32 	%f1583, %f1552;
	mov.f32 	%f1584, %f1553;
	mov.f32 	%f1585, %f1554;
	mov.f32 	%f1586, %f1555;
	mov.f32 	%f1587, %f1556;
	mov.u32 	%r1468, %r1438;
	mov.u32 	%r1469, %r1439;
	mov.u32 	%r1470, %r1440;
	mov.u32 	%r1471, %r1441;
	mov.u32 	%r1472, %r1442;
	mov.u32 	%r1473, %r1443;
	mov.u32 	%r1474, %r1444;
	mov.u32 	%r1475, %r1445;
	mov.u32 	%r1476, %r1446;
	mov.u32 	%r1477, %r1447;
	mov.u32 	%r1478, %r1448;
	mov.u32 	%r1479, %r1449;
	mov.u32 	%r1480, %r1450;
	mov.u32 	%r1481, %r1451;
	mov.u32 	%r1482, %r1452;
	mov.u32 	%r1483, %r1453;
	mov.u32 	%r1484, %r1454;
	mov.u32 	%r1485, %r1455;
	mov.u32 	%r1486, %r1456;
	mov.u32 	%r1487, %r1500;
	mov.u32 	%r1488, %r1457;
	mov.u32 	%r1489, %r1458;
	mov.u32 	%r1490, %r1459;
	mov.u32 	%r1491, %r1460;
	mov.u32 	%r1492, %r1461;
	mov.u32 	%r1493, %r1462;
	mov.u32 	%r1494, %r1463;
	mov.u32 	%r1495, %r1464;
	mov.u32 	%r1496, %r1465;
	mov.u32 	%r1497, %r1466;
	@%p476 bra 	$L__BB10_522;
	setp.leu.f32 	%p477, %f1548, %f1590;
	mov.f32 	%f1558, %f1528;
	mov.f32 	%f1559, %f1529;
	mov.f32 	%f1560, %f1530;
	mov.f32 	%f1561, %f1531;
	mov.f32 	%f1562, %f1532;
	mov.f32 	%f1563, %f1533;
	mov.f32 	%f1564, %f1534;
	mov.f32 	%f1565, %f1535;
	mov.f32 	%f1566, %f1536;
	mov.f32 	%f1567, %f1537;
	mov.f32 	%f1568, %f1538;
	mov.f32 	%f1569, %f1539;
	mov.f32 	%f1570, %f1540;
	mov.f32 	%f1571, %f1541;
	mov.f32 	%f1572, %f1542;
	mov.f32 	%f1573, %f1543;
	mov.f32 	%f1574, %f1544;
	mov.f32 	%f1575, %f1545;
	mov.f32 	%f1576, %f1546;
	mov.f32 	%f1577, %f1547;
	mov.f32 	%f1578, %f1590;
	mov.f32 	%f1579, %f1548;
	mov.f32 	%f1580, %f1549;
	mov.f32 	%f1581, %f1550;
	mov.f32 	%f1582, %f1551;
	mov.f32 	%f1583, %f1552;
	mov.f32 	%f1584, %f1553;
	mov.f32 	%f1585, %f1554;
	mov.f32 	%f1586, %f1555;
	mov.f32 	%f1587, %f1556;
	mov.u32 	%r1468, %r1438;
	mov.u32 	%r1469, %r1439;
	mov.u32 	%r1470, %r1440;
	mov.u32 	%r1471, %r1441;
	mov.u32 	%r1472, %r1442;
	mov.u32 	%r1473, %r1443;
	mov.u32 	%r1474, %r1444;
	mov.u32 	%r1475, %r1445;
	mov.u32 	%r1476, %r1446;
	mov.u32 	%r1477, %r1447;
	mov.u32 	%r1478, %r1448;
	mov.u32 	%r1479, %r1449;
	mov.u32 	%r1480, %r1450;
	mov.u32 	%r1481, %r1451;
	mov.u32 	%r1482, %r1452;
	mov.u32 	%r1483, %r1453;
	mov.u32 	%r1484, %r1454;
	mov.u32 	%r1485, %r1455;
	mov.u32 	%r1486, %r1456;
	mov.u32 	%r1487, %r1457;
	mov.u32 	%r1488, %r1500;
	mov.u32 	%r1489, %r1458;
	mov.u32 	%r1490, %r1459;
	mov.u32 	%r1491, %r1460;
	mov.u32 	%r1492, %r1461;
	mov.u32 	%r1493, %r1462;
	mov.u32 	%r1494, %r1463;
	mov.u32 	%r1495, %r1464;
	mov.u32 	%r1496, %r1465;
	mov.u32 	%r1497, %r1466;
	@%p477 bra 	$L__BB10_522;
	setp.leu.f32 	%p478, %f1549, %f1590;
	mov.f32 	%f1558, %f1528;
	mov.f32 	%f1559, %f1529;
	mov.f32 	%f1560, %f1530;
	mov.f32 	%f1561, %f1531;
	mov.f32 	%f1562, %f1532;
	mov.f32 	%f1563, %f1533;
	mov.f32 	%f1564, %f1534;
	mov.f32 	%f1565, %f1535;
	mov.f32 	%f1566, %f1536;
	mov.f32 	%f1567, %f1537;
	mov.f32 	%f1568, %f1538;
	mov.f32 	%f1569, %f1539;
	mov.f32 	%f1570, %f1540;
	mov.f32 	%f1571, %f1541;
	mov.f32 	%f1572, %f1542;
	mov.f32 	%f1573, %f1543;
	mov.f32 	%f1574, %f1544;
	mov.f32 	%f1575, %f1545;
	mov.f32 	%f1576, %f1546;
	mov.f32 	%f1577, %f1547;
	mov.f32 	%f1578, %f1548;
	mov.f32 	%f1579, %f1590;
	mov.f32 	%f1580, %f1549;
	mov.f32 	%f1581, %f1550;
	mov.f32 	%f1582, %f1551;
	mov.f32 	%f1583, %f1552;
	mov.f32 	%f1584, %f1553;
	mov.f32 	%f1585, %f1554;
	mov.f32 	%f1586, %f1555;
	mov.f32 	%f1587, %f1556;
	mov.u32 	%r1468, %r1438;
	mov.u32 	%r1469, %r1439;
	mov.u32 	%r1470, %r1440;
	mov.u32 	%r1471, %r1441;
	mov.u32 	%r1472, %r1442;
	mov.u32 	%r1473, %r1443;
	mov.u32 	%r1474, %r1444;
	mov.u32 	%r1475, %r1445;
	mov.u32 	%r1476, %r1446;
	mov.u32 	%r1477, %r1447;
	mov.u32 	%r1478, %r1448;
	mov.u32 	%r1479, %r1449;
	mov.u32 	%r1480, %r1450;
	mov.u32 	%r1481, %r1451;
	mov.u32 	%r1482, %r1452;
	mov.u32 	%r1483, %r1453;
	mov.u32 	%r1484, %r1454;
	mov.u32 	%r1485, %r1455;
	mov.u32 	%r1486, %r1456;
	mov.u32 	%r1487, %r1457;
	mov.u32 	%r1488, %r1458;
	mov.u32 	%r1489, %r1500;
	mov.u32 	%r1490, %r1459;
	mov.u32 	%r1491, %r1460;
	mov.u32 	%r1492, %r1461;
	mov.u32 	%r1493, %r1462;
	mov.u32 	%r1494, %r1463;
	mov.u32 	%r1495, %r1464;
	mov.u32 	%r1496, %r1465;
	mov.u32 	%r1497, %r1466;
	@%p478 bra 	$L__BB10_522;
	setp.leu.f32 	%p479, %f1550, %f1590;
	mov.f32 	%f1558, %f1528;
	mov.f32 	%f1559, %f1529;
	mov.f32 	%f1560, %f1530;
	mov.f32 	%f1561, %f1531;
	mov.f32 	%f1562, %f1532;
	mov.f32 	%f1563, %f1533;
	mov.f32 	%f1564, %f1534;
	mov.f32 	%f1565, %f1535;
	mov.f32 	%f1566, %f1536;
	mov.f32 	%f1567, %f1537;
	mov.f32 	%f1568, %f1538;
	mov.f32 	%f1569, %f1539;
	mov.f32 	%f1570, %f1540;
	mov.f32 	%f1571, %f1541;
	mov.f32 	%f1572, %f1542;
	mov.f32 	%f1573, %f1543;
	mov.f32 	%f1574, %f1544;
	mov.f32 	%f1575, %f1545;
	mov.f32 	%f1576, %f1546;
	mov.f32 	%f1577, %f1547;
	mov.f32 	%f1578, %f1548;
	mov.f32 	%f1579, %f1549;
	mov.f32 	%f1580, %f1590;
	mov.f32 	%f1581, %f1550;
	mov.f32 	%f1582, %f1551;
	mov.f32 	%f1583, %f1552;
	mov.f32 	%f1584, %f1553;
	mov.f32 	%f1585, %f1554;
	mov.f32 	%f1586, %f1555;
	mov.f32 	%f1587, %f1556;
	mov.u32 	%r1468, %r1438;
	mov.u32 	%r1469, %r1439;
	mov.u32 	%r1470, %r1440;
	mov.u32 	%r1471, %r1441;
	mov.u32 	%r1472, %r1442;
	mov.u32 	%r1473, %r1443;
	mov.u32 	%r1474, %r1444;
	mov.u32 	%r1475, %r1445;
	mov.u32 	%r1476, %r1446;
	mov.u32 	%r1477, %r1447;
	mov.u32 	%r1478, %r1448;
	mov.u32 	%r1479, %r1449;
	mov.u32 	%r1480, %r1450;
	mov.u32 	%r1481, %r1451;
	mov.u32 	%r1482, %r1452;
	mov.u32 	%r1483, %r1453;
	mov.u32 	%r1484, %r1454;
	mov.u32 	%r1485, %r1455;
	mov.u32 	%r1486, %r1456;
	mov.u32 	%r1487, %r1457;
	mov.u32 	%r1488, %r1458;
	mov.u32 	%r1489, %r1459;
	mov.u32 	%r1490, %r1500;
	mov.u32 	%r1491, %r1460;
	mov.u32 	%r1492, %r1461;
	mov.u32 	%r1493, %r1462;
	mov.u32 	%r1494, %r1463;
	mov.u32 	%r1495, %r1464;
	mov.u32 	%r1496, %r1465;
	mov.u32 	%r1497, %r1466;
	@%p479 bra 	$L__BB10_522;
	setp.leu.f32 	%p480, %f1551, %f1590;
	mov.f32 	%f1558, %f1528;
	mov.f32 	%f1559, %f1529;
	mov.f32 	%f1560, %f1530;
	mov.f32 	%f1561, %f1531;
	mov.f32 	%f1562, %f1532;
	mov.f32 	%f1563, %f1533;
	mov.f32 	%f1564, %f1534;
	mov.f32 	%f1565, %f1535;
	mov.f32 	%f1566, %f1536;
	mov.f32 	%f1567, %f1537;
	mov.f32 	%f1568, %f1538;
	mov.f32 	%f1569, %f1539;
	mov.f32 	%f1570, %f1540;
	mov.f32 	%f1571, %f1541;
	mov.f32 	%f1572, %f1542;
	mov.f32 	%f1573, %f1543;
	mov.f32 	%f1574, %f1544;
	mov.f32 	%f1575, %f1545;
	mov.f32 	%f1576, %f1546;
	mov.f32 	%f1577, %f1547;
	mov.f32 	%f1578, %f1548;
	mov.f32 	%f1579, %f1549;
	mov.f32 	%f1580, %f1550;
	mov.f32 	%f1581, %f1590;
	mov.f32 	%f1582, %f1551;
	mov.f32 	%f1583, %f1552;
	mov.f32 	%f1584, %f1553;
	mov.f32 	%f1585, %f1554;
	mov.f32 	%f1586, %f1555;
	mov.f32 	%f1587, %f1556;
	mov.u32 	%r1468, %r1438;
	mov.u32 	%r1469, %r1439;
	mov.u32 	%r1470, %r1440;
	mov.u32 	%r1471, %r1441;
	mov.u32 	%r1472, %r1442;
	mov.u32 	%r1473, %r1443;
	mov.u32 	%r1474, %r1444;
	mov.u32 	%r1475, %r1445;
	mov.u32 	%r1476, %r1446;
	mov.u32 	%r1477, %r1447;
	mov.u32 	%r1478, %r1448;
	mov.u32 	%r1479, %r1449;
	mov.u32 	%r1480, %r1450;
	mov.u32 	%r1481, %r1451;
	mov.u32 	%r1482, %r1452;
	mov.u32 	%r1483, %r1453;
	mov.u32 	%r1484, %r1454;
	mov.u32 	%r1485, %r1455;
	mov.u32 	%r1486, %r1456;
	mov.u32 	%r1487, %r1457;
	mov.u32 	%r1488, %r1458;
	mov.u32 	%r1489, %r1459;
	mov.u32 	%r1490, %r1460;
	mov.u32 	%r1491, %r1500;
	mov.u32 	%r1492, %r1461;
	mov.u32 	%r1493, %r1462;
	mov.u32 	%r1494, %r1463;
	mov.u32 	%r1495, %r1464;
	mov.u32 	%r1496, %r1465;
	mov.u32 	%r1497, %r1466;
	@%p480 bra 	$L__BB10_522;
	setp.leu.f32 	%p481, %f1552, %f1590;
	mov.f32 	%f1558, %f1528;
	mov.f32 	%f1559, %f1529;
	mov.f32 	%f1560, %f1530;
	mov.f32 	%f1561, %f1531;
	mov.f32 	%f1562, %f1532;
	mov.f32 	%f1563, %f1533;
	mov.f32 	%f1564, %f1534;
	mov.f32 	%f1565, %f1535;
	mov.f32 	%f1566, %f1536;
	mov.f32 	%f1567, %f1537;
	mov.f32 	%f1568, %f1538;
	mov.f32 	%f1569, %f1539;
	mov.f32 	%f1570, %f1540;
	mov.f32 	%f1571, %f1541;
	mov.f32 	%f1572, %f1542;
	mov.f32 	%f1573, %f1543;
	mov.f32 	%f1574, %f1544;
	mov.f32 	%f1575, %f1545;
	mov.f32 	%f1576, %f1546;
	mov.f32 	%f1577, %f1547;
	mov.f32 	%f1578, %f1548;
	mov.f32 	%f1579, %f1549;
	mov.f32 	%f1580, %f1550;
	mov.f32 	%f1581, %f1551;
	mov.f32 	%f1582, %f1590;
	mov.f32 	%f1583, %f1552;
	mov.f32 	%f1584, %f1553;
	mov.f32 	%f1585, %f1554;
	mov.f32 	%f1586, %f1555;
	mov.f32 	%f1587, %f1556;
	mov.u32 	%r1468, %r1438;
	mov.u32 	%r1469, %r1439;
	mov.u32 	%r1470, %r1440;
	mov.u32 	%r1471, %r1441;
	mov.u32 	%r1472, %r1442;
	mov.u32 	%r1473, %r1443;
	mov.u32 	%r1474, %r1444;
	mov.u32 	%r1475, %r1445;
	mov.u32 	%r1476, %r1446;
	mov.u32 	%r1477, %r1447;
	mov.u32 	%r1478, %r1448;
	mov.u32 	%r1479, %r1449;
	mov.u32 	%r1480, %r1450;
	mov.u32 	%r1481, %r1451;
	mov.u32 	%r1482, %r1452;
	mov.u32 	%r1483, %r1453;
	mov.u32 	%r1484, %r1454;
	mov.u32 	%r1485, %r1455;
	mov.u32 	%r1486, %r1456;
	mov.u32 	%r1487, %r1457;
	mov.u32 	%r1488, %r1458;
	mov.u32 	%r1489, %r1459;
	mov.u32 	%r1490, %r1460;
	mov.u32 	%r1491, %r1461;
	mov.u32 	%r1492, %r1500;
	mov.u32 	%r1493, %r1462;
	mov.u32 	%r1494, %r1463;
	mov.u32 	%r1495, %r1464;
	mov.u32 	%r1496, %r1465;
	mov.u32 	%r1497, %r1466;
	@%p481 bra 	$L__BB10_522;
	setp.leu.f32 	%p482, %f1553, %f1590;
	mov.f32 	%f1558, %f1528;
	mov.f32 	%f1559, %f1529;
	mov.f32 	%f1560, %f1530;
	mov.f32 	%f1561, %f1531;
	mov.f32 	%f1562, %f1532;
	mov.f32 	%f1563, %f1533;
	mov.f32 	%f1564, %f1534;
	mov.f32 	%f1565, %f1535;
	mov.f32 	%f1566, %f1536;
	mov.f32 	%f1567, %f1537;
	mov.f32 	%f1568, %f1538;
	mov.f32 	%f1569, %f1539;
	mov.f32 	%f1570, %f1540;
	mov.f32 	%f1571, %f1541;
	mov.f32 	%f1572, %f1542;
	mov.f32 	%f1573, %f1543;
	mov.f32 	%f1574, %f1544;
	mov.f32 	%f1575, %f1545;
	mov.f32 	%f1576, %f1546;
	mov.f32 	%f1577, %f1547;
	mov.f32 	%f1578, %f1548;
	mov.f32 	%f1579, %f1549;
	mov.f32 	%f1580, %f1550;
	mov.f32 	%f1581, %f1551;
	mov.f32 	%f1582, %f1552;
	mov.f32 	%f1583, %f1590;
	mov.f32 	%f1584, %f1553;
	mov.f32 	%f1585, %f1554;
	mov.f32 	%f1586, %f1555;
	mov.f32 	%f1587, %f1556;
	mov.u32 	%r1468, %r1438;
	mov.u32 	%r1469, %r1439;
	mov.u32 	%r1470, %r1440;
	mov.u32 	%r1471, %r1441;
	mov.u32 	%r1472, %r1442;
	mov.u32 	%r1473, %r1443;
	mov.u32 	%r1474, %r1444;
	mov.u32 	%r1475, %r1445;
	mov.u32 	%r1476, %r1446;
	mov.u32 	%r1477, %r1447;
	mov.u32 	%r1478, %r1448;
	mov.u32 	%r1479, %r1449;
	mov.u32 	%r1480, %r1450;
	mov.u32 	%r1481, %r1451;
	mov.u32 	%r1482, %r1452;
	mov.u32 	%r1483, %r1453;
	mov.u32 	%r1484, %r1454;
	mov.u32 	%r1485, %r1455;
	mov.u32 	%r1486, %r1456;
	mov.u32 	%r1487, %r1457;
	mov.u32 	%r1488, %r1458;
	mov.u32 	%r1489, %r1459;
	mov.u32 	%r1490, %r1460;
	mov.u32 	%r1491, %r1461;
	mov.u32 	%r1492, %r1462;
	mov.u32 	%r1493, %r1500;
	mov.u32 	%r1494, %r1463;
	mov.u32 	%r1495, %r1464;
	mov.u32 	%r1496, %r1465;
	mov.u32 	%r1497, %r1466;
	@%p482 bra 	$L__BB10_522;
	setp.leu.f32 	%p483, %f1554, %f1590;
	mov.f32 	%f1558, %f1528;
	mov.f32 	%f1559, %f1529;
	mov.f32 	%f1560, %f1530;
	mov.f32 	%f1561, %f1531;
	mov.f32 	%f1562, %f1532;
	mov.f32 	%f1563, %f1533;
	mov.f32 	%f1564, %f1534;
	mov.f32 	%f1565, %f1535;
	mov.f32 	%f1566, %f1536;
	mov.f32 	%f1567, %f1537;
	mov.f32 	%f1568, %f1538;
	mov.f32 	%f1569, %f1539;
	mov.f32 	%f1570, %f1540;
	mov.f32 	%f1571, %f1541;
	mov.f32 	%f1572, %f1542;
	mov.f32 	%f1573, %f1543;
	mov.f32 	%f1574, %f1544;
	mov.f32 	%f1575, %f1545;
	mov.f32 	%f1576, %f1546;
	mov.f32 	%f1577, %f1547;
	mov.f32 	%f1578, %f1548;
	mov.f32 	%f1579, %f1549;
	mov.f32 	%f1580, %f1550;
	mov.f32 	%f1581, %f1551;
	mov.f32 	%f1582, %f1552;
	mov.f32 	%f1583, %f1553;
	mov.f32 	%f1584, %f1590;
	mov.f32 	%f1585, %f1554;
	mov.f32 	%f1586, %f1555;
	mov.f32 	%f1587, %f1556;
	mov.u32 	%r1468, %r1438;
	mov.u32 	%r1469, %r1439;
	mov.u32 	%r1470, %r1440;
	mov.u32 	%r1471, %r1441;
	mov.u32 	%r1472, %r1442;
	mov.u32 	%r1473, %r1443;
	mov.u32 	%r1474, %r1444;
	mov.u32 	%r1475, %r1445;
	mov.u32 	%r1476, %r1446;
	mov.u32 	%r1477, %r1447;
	mov.u32 	%r1478, %r1448;
	mov.u32 	%r1479, %r1449;
	mov.u32 	%r1480, %r1450;
	mov.u32 	%r1481, %r1451;
	mov.u32 	%r1482, %r1452;
	mov.u32 	%r1483, %r1453;
	mov.u32 	%r1484, %r1454;
	mov.u32 	%r1485, %r1455;
	mov.u32 	%r1486, %r1456;
	mov.u32 	%r1487, %r1457;
	mov.u32 	%r1488, %r1458;
	mov.u32 	%r1489, %r1459;
	mov.u32 	%r1490, %r1460;
	mov.u32 	%r1491, %r1461;
	mov.u32 	%r1492, %r1462;
	mov.u32 	%r1493, %r1463;
	mov.u32 	%r1494, %r1500;
	mov.u32 	%r1495, %r1464;
	mov.u32 	%r1496, %r1465;
	mov.u32 	%r1497, %r1466;
	@%p483 bra 	$L__BB10_522;
	setp.leu.f32 	%p484, %f1555, %f1590;
	mov.f32 	%f1558, %f1528;
	mov.f32 	%f1559, %f1529;
	mov.f32 	%f1560, %f1530;
	mov.f32 	%f1561, %f1531;
	mov.f32 	%f1562, %f1532;
	mov.f32 	%f1563, %f1533;
	mov.f32 	%f1564, %f1534;
	mov.f32 	%f1565, %f1535;
	mov.f32 	%f1566, %f1536;
	mov.f32 	%f1567, %f1537;
	mov.f32 	%f1568, %f1538;
	mov.f32 	%f1569, %f1539;
	mov.f32 	%f1570, %f1540;
	mov.f32 	%f1571, %f1541;
	mov.f32 	%f1572, %f1542;
	mov.f32 	%f1573, %f1543;
	mov.f32 	%f1574, %f1544;
	mov.f32 	%f1575, %f1545;
	mov.f32 	%f1576, %f1546;
	mov.f32 	%f1577, %f1547;
	mov.f32 	%f1578, %f1548;
	mov.f32 	%f1579, %f1549;
	mov.f32 	%f1580, %f1550;
	mov.f32 	%f1581, %f1551;
	mov.f32 	%f1582, %f1552;
	mov.f32 	%f1583, %f1553;
	mov.f32 	%f1584, %f1554;
	mov.f32 	%f1585, %f1590;
	mov.f32 	%f1586, %f1555;
	mov.f32 	%f1587, %f1556;
	mov.u32 	%r1468, %r1438;
	mov.u32 	%r1469, %r1439;
	mov.u32 	%r1470, %r1440;
	mov.u32 	%r1471, %r1441;
	mov.u32 	%r1472, %r1442;
	mov.u32 	%r1473, %r1443;
	mov.u32 	%r1474, %r1444;
	mov.u32 	%r1475, %r1445;
	mov.u32 	%r1476, %r1446;
	mov.u32 	%r1477, %r1447;
	mov.u32 	%r1478, %r1448;
	mov.u32 	%r1479, %r1449;
	mov.u32 	%r1480, %r1450;
	mov.u32 	%r1481, %r1451;
	mov.u32 	%r1482, %r1452;
	mov.u32 	%r1483, %r1453;
	mov.u32 	%r1484, %r1454;
	mov.u32 	%r1485, %r1455;
	mov.u32 	%r1486, %r1456;
	mov.u32 	%r1487, %r1457;
	mov.u32 	%r1488, %r1458;
	mov.u32 	%r1489, %r1459;
	mov.u32 	%r1490, %r1460;
	mov.u32 	%r1491, %r1461;
	mov.u32 	%r1492, %r1462;
	mov.u32 	%r1493, %r1463;
	mov.u32 	%r1494, %r1464;
	mov.u32 	%r1495, %r1500;
	mov.u32 	%r1496, %r1465;
	mov.u32 	%r1497, %r1466;
	@%p484 bra 	$L__BB10_522;
	setp.leu.f32 	%p485, %f1556, %f1590;
	mov.f32 	%f1558, %f1528;
	mov.f32 	%f1559, %f1529;
	mov.f32 	%f1560, %f1530;
	mov.f32 	%f1561, %f1531;
	mov.f32 	%f1562, %f1532;
	mov.f32 	%f1563, %f1533;
	mov.f32 	%f1564, %f1534;
	mov.f32 	%f1565, %f1535;
	mov.f32 	%f1566, %f1536;
	mov.f32 	%f1567, %f1537;
	mov.f32 	%f1568, %f1538;
	mov.f32 	%f1569, %f1539;
	mov.f32 	%f1570, %f1540;
	mov.f32 	%f1571, %f1541;
	mov.f32 	%f1572, %f1542;
	mov.f32 	%f1573, %f1543;
	mov.f32 	%f1574, %f1544;
	mov.f32 	%f1575, %f1545;
	mov.f32 	%f1576, %f1546;
	mov.f32 	%f1577, %f1547;
	mov.f32 	%f1578, %f1548;
	mov.f32 	%f1579, %f1549;
	mov.f32 	%f1580, %f1550;
	mov.f32 	%f1581, %f1551;
	mov.f32 	%f1582, %f1552;
	mov.f32 	%f1583, %f1553;
	mov.f32 	%f1584, %f1554;
	mov.f32 	%f1585, %f1555;
	mov.f32 	%f1586, %f1590;
	mov.f32 	%f1587, %f1556;
	mov.u32 	%r1468, %r1438;
	mov.u32 	%r1469, %r1439;
	mov.u32 	%r1470, %r1440;
	mov.u32 	%r1471, %r1441;
	mov.u32 	%r1472, %r1442;
	mov.u32 	%r1473, %r1443;
	mov.u32 	%r1474, %r1444;
	mov.u32 	%r1475, %r1445;
	mov.u32 	%r1476, %r1446;
	mov.u32 	%r1477, %r1447;
	mov.u32 	%r1478, %r1448;
	mov.u32 	%r1479, %r1449;
	mov.u32 	%r1480, %r1450;
	mov.u32 	%r1481, %r1451;
	mov.u32 	%r1482, %r1452;
	mov.u32 	%r1483, %r1453;
	mov.u32 	%r1484, %r1454;
	mov.u32 	%r1485, %r1455;
	mov.u32 	%r1486, %r1456;
	mov.u32 	%r1487, %r1457;
	mov.u32 	%r1488, %r1458;
	mov.u32 	%r1489, %r1459;
	mov.u32 	%r1490, %r1460;
	mov.u32 	%r1491, %r1461;
	mov.u32 	%r1492, %r1462;
	mov.u32 	%r1493, %r1463;
	mov.u32 	%r1494, %r1464;
	mov.u32 	%r1495, %r1465;
	mov.u32 	%r1496, %r1500;
	mov.u32 	%r1497, %r1466;
	@%p485 bra 	$L__BB10_522;
	setp.leu.f32 	%p486, %f1620, %f1590;
	mov.f32 	%f1558, %f1528;
	mov.f32 	%f1559, %f1529;
	mov.f32 	%f1560, %f1530;
	mov.f32 	%f1561, %f1531;
	mov.f32 	%f1562, %f1532;
	mov.f32 	%f1563, %f1533;
	mov.f32 	%f1564, %f1534;
	mov.f32 	%f1565, %f1535;
	mov.f32 	%f1566, %f1536;
	mov.f32 	%f1567, %f1537;
	mov.f32 	%f1568, %f1538;
	mov.f32 	%f1569, %f1539;
	mov.f32 	%f1570, %f1540;
	mov.f32 	%f1571, %f1541;
	mov.f32 	%f1572, %f1542;
	mov.f32 	%f1573, %f1543;
	mov.f32 	%f1574, %f1544;
	mov.f32 	%f1575, %f1545;
	mov.f32 	%f1576, %f1546;
	mov.f32 	%f1577, %f1547;
	mov.f32 	%f1578, %f1548;
	mov.f32 	%f1579, %f1549;
	mov.f32 	%f1580, %f1550;
	mov.f32 	%f1581, %f1551;
	mov.f32 	%f1582, %f1552;
	mov.f32 	%f1583, %f1553;
	mov.f32 	%f1584, %f1554;
	mov.f32 	%f1585, %f1555;
	mov.f32 	%f1586, %f1556;
	mov.f32 	%f1587, %f1590;
	mov.u32 	%r1468, %r1438;
	mov.u32 	%r1469, %r1439;
	mov.u32 	%r1470, %r1440;
	mov.u32 	%r1471, %r1441;
	mov.u32 	%r1472, %r1442;
	mov.u32 	%r1473, %r1443;
	mov.u32 	%r1474, %r1444;
	mov.u32 	%r1475, %r1445;
	mov.u32 	%r1476, %r1446;
	mov.u32 	%r1477, %r1447;
	mov.u32 	%r1478, %r1448;
	mov.u32 	%r1479, %r1449;
	mov.u32 	%r1480, %r1450;
	mov.u32 	%r1481, %r1451;
	mov.u32 	%r1482, %r1452;
	mov.u32 	%r1483, %r1453;
	mov.u32 	%r1484, %r1454;
	mov.u32 	%r1485, %r1455;
	mov.u32 	%r1486, %r1456;
	mov.u32 	%r1487, %r1457;
	mov.u32 	%r1488, %r1458;
	mov.u32 	%r1489, %r1459;
	mov.u32 	%r1490, %r1460;
	mov.u32 	%r1491, %r1461;
	mov.u32 	%r1492, %r1462;
	mov.u32 	%r1493, %r1463;
	mov.u32 	%r1494, %r1464;
	mov.u32 	%r1495, %r1465;
	mov.u32 	%r1496, %r1466;
	mov.u32 	%r1497, %r1500;
	@%p486 bra 	$L__BB10_522;
	mov.f32 	%f1558, %f1528;
	mov.f32 	%f1559, %f1529;
	mov.f32 	%f1560, %f1530;
	mov.f32 	%f1561, %f1531;
	mov.f32 	%f1562, %f1532;
	mov.f32 	%f1563, %f1533;
	mov.f32 	%f1564, %f1534;
	mov.f32 	%f1565, %f1535;
	mov.f32 	%f1566, %f1536;
	mov.f32 	%f1567, %f1537;
	mov.f32 	%f1568, %f1538;
	mov.f32 	%f1569, %f1539;
	mov.f32 	%f1570, %f1540;
	mov.f32 	%f1571, %f1541;
	mov.f32 	%f1572, %f1542;
	mov.f32 	%f1573, %f1543;
	mov.f32 	%f1574, %f1544;
	mov.f32 	%f1575, %f1545;
	mov.f32 	%f1576, %f1546;
	mov.f32 	%f1577, %f1547;
	mov.f32 	%f1578, %f1548;
	mov.f32 	%f1579, %f1549;
	mov.f32 	%f1580, %f1550;
	mov.f32 	%f1581, %f1551;
	mov.f32 	%f1582, %f1552;
	mov.f32 	%f1583, %f1553;
	mov.f32 	%f1584, %f1554;
	mov.f32 	%f1585, %f1555;
	mov.f32 	%f1586, %f1556;
	mov.f32 	%f1587, %f1620;
	mov.f32 	%f1620, %f1590;
	mov.u32 	%r1468, %r1438;
	mov.u32 	%r1469, %r1439;
	mov.u32 	%r1470, %r1440;
	mov.u32 	%r1471, %r1441;
	mov.u32 	%r1472, %r1442;
	mov.u32 	%r1473, %r1443;
	mov.u32 	%r1474, %r1444;
	mov.u32 	%r1475, %r1445;
	mov.u32 	%r1476, %r1446;
	mov.u32 	%r1477, %r1447;
	mov.u32 	%r1478, %r1448;
	mov.u32 	%r1479, %r1449;
	mov.u32 	%r1480, %r1450;
	mov.u32 	%r1481, %r1451;
	mov.u32 	%r1482, %r1452;
	mov.u32 	%r1483, %r1453;
	mov.u32 	%r1484, %r1454;
	mov.u32 	%r1485, %r1455;
	mov.u32 	%r1486, %r1456;
	mov.u32 	%r1487, %r1457;
	mov.u32 	%r1488, %r1458;
	mov.u32 	%r1489, %r1459;
	mov.u32 	%r1490, %r1460;
	mov.u32 	%r1491, %r1461;
	mov.u32 	%r1492, %r1462;
	mov.u32 	%r1493, %r1463;
	mov.u32 	%r1494, %r1464;
	mov.u32 	%r1495, %r1465;
	mov.u32 	%r1496, %r1466;
	mov.u32 	%r1497, %r1530;
	mov.u32 	%r1530, %r1500;
$L__BB10_522:
	add.s32 	%r1499, %r1002, %r924;
	setp.leu.f32 	%p487, %f1558, %f954;
	mov.f32 	%f1589, %f954;
	mov.f32 	%f1590, %f1558;
	mov.f32 	%f1591, %f1559;
	mov.f32 	%f1592, %f1560;
	mov.f32 	%f1593, %f1561;
	mov.f32 	%f1594, %f1562;
	mov.f32 	%f1595, %f1563;
	mov.f32 	%f1596, %f1564;
	mov.f32 	%f1597, %f1565;
	mov.f32 	%f1598, %f1566;
	mov.f32 	%f1599, %f1567;
	mov.f32 	%f1600, %f1568;
	mov.f32 	%f1601, %f1569;
	mov.f32 	%f1602, %f1570;
	mov.f32 	%f1603, %f1571;
	mov.f32 	%f1604, %f1572;
	mov.f32 	%f1605, %f1573;
	mov.f32 	%f1606, %f1574;
	mov.f32 	%f1607, %f1575;
	mov.f32 	%f1608, %f1576;
	mov.f32 	%f1609, %f1577;
	mov.f32 	%f1610, %f1578;
	mov.f32 	%f1611, %f1579;
	mov.f32 	%f1612, %f1580;
	mov.f32 	%f1613, %f1581;
	mov.f32 	%f1614, %f1582;
	mov.f32 	%f1615, %f1583;
	mov.f32 	%f1616, %f1584;
	mov.f32 	%f1617, %f1585;
	mov.f32 	%f1618, %f1586;
	mov.f32 	%f1619, %f1587;
	mov.u32 	%r1500, %r1468;
	mov.u32 	%r1501, %r1469;
	mov.u32 	%r1502, %r1470;
	mov.u32 	%r1503, %r1471;
	mov.u32 	%r1504, %r1472;
	mov.u32 	%r1505, %r1473;
	mov.u32 	%r1506, %r1474;
	mov.u32 	%r1507, %r1475;
	mov.u32 	%r1508, %r1476;
	mov.u32 	%r1509, %r1477;
	mov.u32 	%r1510, %r1478;
	mov.u32 	%r1511, %r1479;
	mov.u32 	%r1512, %r1480;
	mov.u32 	%r1513, %r1481;
	mov.u32 	%r1514, %r1482;
	mov.u32 	%r1515, %r1483;
	mov.u32 	%r1516, %r1484;
	mov.u32 	%r1517, %r1485;
	mov.u32 	%r1518, %r1486;
	mov.u32 	%r1519, %r1487;
	mov.u32 	%r1520, %r1488;
	mov.u32 	%r1521, %r1489;
	mov.u32 	%r1522, %r1490;
	mov.u32 	%r1523, %r1491;
	mov.u32 	%r1524, %r1492;
	mov.u32 	%r1525, %r1493;
	mov.u32 	%r1526, %r1494;
	mov.u32 	%r1527, %r1495;
	mov.u32 	%r1528, %r1496;
	mov.u32 	%r1529, %r1497;
	@%p487 bra 	$L__BB10_554;
	add.s32 	%r1500, %r1002, %r924;
	setp.leu.f32 	%p488, %f1559, %f954;
	mov.f32 	%f1589, %f1558;
	mov.f32 	%f1590, %f954;
	mov.f32 	%f1591, %f1559;
	mov.f32 	%f1592, %f1560;
	mov.f32 	%f1593, %f1561;
	mov.f32 	%f1594, %f1562;
	mov.f32 	%f1595, %f1563;
	mov.f32 	%f1596, %f1564;
	mov.f32 	%f1597, %f1565;
	mov.f32 	%f1598, %f1566;
	mov.f32 	%f1599, %f1567;
	mov.f32 	%f1600, %f1568;
	mov.f32 	%f1601, %f1569;
	mov.f32 	%f1602, %f1570;
	mov.f32 	%f1603, %f1571;
	mov.f32 	%f1604, %f1572;
	mov.f32 	%f1605, %f1573;
	mov.f32 	%f1606, %f1574;
	mov.f32 	%f1607, %f1575;
	mov.f32 	%f1608, %f1576;
	mov.f32 	%f1609, %f1577;
	mov.f32 	%f1610, %f1578;
	mov.f32 	%f1611, %f1579;
	mov.f32 	%f1612, %f1580;
	mov.f32 	%f1613, %f1581;
	mov.f32 	%f1614, %f1582;
	mov.f32 	%f1615, %f1583;
	mov.f32 	%f1616, %f1584;
	mov.f32 	%f1617, %f1585;
	mov.f32 	%f1618, %f1586;
	mov.f32 	%f1619, %f1587;
	mov.u32 	%r1499, %r1468;
	mov.u32 	%r1501, %r1469;
	mov.u32 	%r1502, %r1470;
	mov.u32 	%r1503, %r1471;
	mov.u32 	%r1504, %r1472;
	mov.u32 	%r1505, %r1473;
	mov.u32 	%r1506, %r1474;
	mov.u32 	%r1507, %r1475;
	mov.u32 	%r1508, %r1476;
	mov.u32 	%r1509, %r1477;
	mov.u32 	%r1510, %r1478;
	mov.u32 	%r1511, %r1479;
	mov.u32 	%r1512, %r1480;
	mov.u32 	%r1513, %r1481;
	mov.u32 	%r1514, %r1482;
	mov.u32 	%r1515, %r1483;
	mov.u32 	%r1516, %r1484;
	mov.u32 	%r1517, %r1485;
	mov.u32 	%r1518, %r1486;
	mov.u32 	%r1519, %r1487;
	mov.u32 	%r1520, %r1488;
	mov.u32 	%r1521, %r1489;
	mov.u32 	%r1522, %r1490;
	mov.u32 	%r1523, %r1491;
	mov.u32 	%r1524, %r1492;
	mov.u32 	%r1525, %r1493;
	mov.u32 	%r1526, %r1494;
	mov.u32 	%r1527, %r1495;
	mov.u32 	%r1528, %r1496;
	mov.u32 	%r1529, %r1497;
	@%p488 bra 	$L__BB10_554;
	add.s32 	%r1501, %r1002, %r924;
	setp.leu.f32 	%p489, %f1560, %f954;
	mov.f32 	%f1589, %f1558;
	mov.f32 	%f1590, %f1559;
	mov.f32 	%f1591, %f954;
	mov.f32 	%f1592, %f1560;
	mov.f32 	%f1593, %f1561;
	mov.f32 	%f1594, %f1562;
	mov.f32 	%f1595, %f1563;
	mov.f32 	%f1596, %f1564;
	mov.f32 	%f1597, %f1565;
	mov.f32 	%f1598, %f1566;
	mov.f32 	%f1599, %f1567;
	mov.f32 	%f1600, %f1568;
	mov.f32 	%f1601, %f1569;
	mov.f32 	%f1602, %f1570;
	mov.f32 	%f1603, %f1571;
	mov.f32 	%f1604, %f1572;
	mov.f32 	%f1605, %f1573;
	mov.f32 	%f1606, %f1574;
	mov.f32 	%f1607, %f1575;
	mov.f32 	%f1608, %f1576;
	mov.f32 	%f1609, %f1577;
	mov.f32 	%f1610, %f1578;
	mov.f32 	%f1611, %f1579;
	mov.f32 	%f1612, %f1580;
	mov.f32 	%f1613, %f1581;
	mov.f32 	%f1614, %f1582;
	mov.f32 	%f1615, %f1583;
	mov.f32 	%f1616, %f1584;
	mov.f32 	%f1617, %f1585;
	mov.f32 	%f1618, %f1586;
	mov.f32 	%f1619, %f1587;
	mov.u32 	%r1499, %r1468;
	mov.u32 	%r1500, %r1469;
	mov.u32 	%r1502, %r1470;
	mov.u32 	%r1503, %r1471;
	mov.u32 	%r1504, %r1472;
	mov.u32 	%r1505, %r1473;
	mov.u32 	%r1506, %r1474;
	mov.u32 	%r1507, %r1475;
	mov.u32 	%r1508, %r1476;
	mov.u32 	%r1509, %r1477;
	mov.u32 	%r1510, %r1478;
	mov.u32 	%r1511, %r1479;
	mov.u32 	%r1512, %r1480;
	mov.u32 	%r1513, %r1481;
	mov.u32 	%r1514, %r1482;
	mov.u32 	%r1515, %r1483;
	mov.u32 	%r1516, %r1484;
	mov.u32 	%r1517, %r1485;
	mov.u32 	%r1518, %r1486;
	mov.u32 	%r1519, %r1487;
	mov.u32 	%r1520, %r1488;
	mov.u32 	%r1521, %r1489;
	mov.u32 	%r1522, %r1490;
	mov.u32 	%r1523, %r1491;
	mov.u32 	%r1524, %r1492;
	mov.u32 	%r1525, %r1493;
	mov.u32 	%r1526, %r1494;
	mov.u32 	%r1527, %r1495;
	mov.u32 	%r1528, %r1496;
	mov.u32 	%r1529, %r1497;
	@%p489 bra 	$L__BB10_554;
	add.s32 	%r1502, %r1002, %r924;
	setp.leu.f32 	%p490, %f1561, %f954;
	mov.f32 	%f1589, %f1558;
	mov.f32 	%f1590, %f1559;
	mov.f32 	%f1591, %f1560;
	mov.f32 	%f1592, %f954;
	mov.f32 	%f1593, %f1561;
	mov.f32 	%f1594, %f1562;
	mov.f32 	%f1595, %f1563;
	mov.f32 	%f1596, %f1564;
	mov.f32 	%f1597, %f1565;
	mov.f32 	%f1598, %f1566;
	mov.f32 	%f1599, %f1567;
	mov.f32 	%f1600, %f1568;
	mov.f32 	%f1601, %f1569;
	mov.f32 	%f1602, %f1570;
	mov.f32 	%f1603, %f1571;
	mov.f32 	%f1604, %f1572;
	mov.f32 	%f1605, %f1573;
	mov.f32 	%f1606, %f1574;
	mov.f32 	%f1607, %f1575;
	mov.f32 	%f1608, %f1576;
	mov.f32 	%f1609, %f1577;
	mov.f32 	%f1610, %f1578;
	mov.f32 	%f1611, %f1579;
	mov.f32 	%f1612, %f1580;
	mov.f32 	%f1613, %f1581;
	mov.f32 	%f1614, %f1582;
	mov.f32 	%f1615, %f1583;
	mov.f32 	%f1616, %f1584;
	mov.f32 	%f1617, %f1585;
	mov.f32 	%f1618, %f1586;
	mov.f32 	%f1619, %f1587;
	mov.u32 	%r1499, %r1468;
	mov.u32 	%r1500, %r1469;
	mov.u32 	%r1501, %r1470;
	mov.u32 	%r1503, %r1471;
	mov.u32 	%r1504, %r1472;
	mov.u32 	%r1505, %r1473;
	mov.u32 	%r1506, %r1474;
	mov.u32 	%r1507, %r1475;
	mov.u32 	%r1508, %r1476;
	mov.u32 	%r1509, %r1477;
	mov.u32 	%r1510, %r1478;
	mov.u32 	%r1511, %r1479;
	mov.u32 	%r1512, %r1480;
	mov.u32 	%r1513, %r1481;
	mov.u32 	%r1514, %r1482;
	mov.u32 	%r1515, %r1483;
	mov.u32 	%r1516, %r1484;
	mov.u32 	%r1517, %r1485;
	mov.u32 	%r1518, %r1486;
	mov.u32 	%r1519, %r1487;
	mov.u32 	%r1520, %r1488;
	mov.u32 	%r1521, %r1489;
	mov.u32 	%r1522, %r1490;
	mov.u32 	%r1523, %r1491;
	mov.u32 	%r1524, %r1492;
	mov.u32 	%r1525, %r1493;
	mov.u32 	%r1526, %r1494;
	mov.u32 	%r1527, %r1495;
	mov.u32 	%r1528, %r1496;
	mov.u32 	%r1529, %r1497;
	@%p490 bra 	$L__BB10_554;
	add.s32 	%r1503, %r1002, %r924;
	setp.leu.f32 	%p491, %f1562, %f954;
	mov.f32 	%f1589, %f1558;
	mov.f32 	%f1590, %f1559;
	mov.f32 	%f1591, %f1560;
	mov.f32 	%f1592, %f1561;
	mov.f32 	%f1593, %f954;
	mov.f32 	%f1594, %f1562;
	mov.f32 	%f1595, %f1563;
	mov.f32 	%f1596, %f1564;
	mov.f32 	%f1597, %f1565;
	mov.f32 	%f1598, %f1566;
	mov.f32 	%f1599, %f1567;
	mov.f32 	%f1600, %f1568;
	mov.f32 	%f1601, %f1569;
	mov.f32 	%f1602, %f1570;
	mov.f32 	%f1603, %f1571;
	mov.f32 	%f1604, %f1572;
	mov.f32 	%f1605, %f1573;
	mov.f32 	%f1606, %f1574;
	mov.f32 	%f1607, %f1575;
	mov.f32 	%f1608, %f1576;
	mov.f32 	%f1609, %f1577;
	mov.f32 	%f1610, %f1578;
	mov.f32 	%f1611, %f1579;
	mov.f32 	%f1612, %f1580;
	mov.f32 	%f1613, %f1581;
	mov.f32 	%f1614, %f1582;
	mov.f32 	%f1615, %f1583;
	mov.f32 	%f1616, %f1584;
	mov.f32 	%f1617, %f1585;
	mov.f32 	%f1618, %f1586;
	mov.f32 	%f1619, %f1587;
	mov.u32 	%r1499, %r1468;
	mov.u32 	%r1500, %r1469;
	mov.u32 	%r1501, %r1470;
	mov.u32 	%r1502, %r1471;
	mov.u32 	%r1504, %r1472;
	mov.u32 	%r1505, %r1473;
	mov.u32 	%r1506, %r1474;
	mov.u32 	%r1507, %r1475;
	mov.u32 	%r1508, %r1476;
	mov.u32 	%r1509, %r1477;
	mov.u32 	%r1510, %r1478;
	mov.u32 	%r1511, %r1479;
	mov.u32 	%r1512, %r1480;
	mov.u32 	%r1513, %r1481;
	mov.u32 	%r1514, %r1482;
	mov.u32 	%r1515, %r1483;
	mov.u32 	%r1516, %r1484;
	mov.u32 	%r1517, %r1485;
	mov.u32 	%r1518, %r1486;
	mov.u32 	%r1519, %r1487;
	mov.u32 	%r1520, %r1488;
	mov.u32 	%r1521, %r1489;
	mov.u32 	%r1522, %r1490;
	mov.u32 	%r1523, %r1491;
	mov.u32 	%r1524, %r1492;
	mov.u32 	%r1525, %r1493;
	mov.u32 	%r1526, %r1494;
	mov.u32 	%r1527, %r1495;
	mov.u32 	%r1528, %r1496;
	mov.u32 	%r1529, %r1497;
	@%p491 bra 	$L__BB10_554;
	add.s32 	%r1504, %r1002, %r924;
	setp.leu.f32 	%p492, %f1563, %f954;
	mov.f32 	%f1589, %f1558;
	mov.f32 	%f1590, %f1559;
	mov.f32 	%f1591, %f1560;
	mov.f32 	%f1592, %f1561;
	mov.f32 	%f1593, %f1562;
	mov.f32 	%f1594, %f954;
	mov.f32 	%f1595, %f1563;
	mov.f32 	%f1596, %f1564;
	mov.f32 	%f1597, %f1565;
	mov.f32 	%f1598, %f1566;
	mov.f32 	%f1599, %f1567;
	mov.f32 	%f1600, %f1568;
	mov.f32 	%f1601, %f1569;
	mov.f32 	%f1602, %f1570;
	mov.f32 	%f1603, %f1571;
	mov.f32 	%f1604, %f1572;
	mov.f32 	%f1605, %f1573;
	mov.f32 	%f1606, %f1574;
	mov.f32 	%f1607, %f1575;
	mov.f32 	%f1608, %f1576;
	mov.f32 	%f1609, %f1577;
	mov.f32 	%f1610, %f1578;
	mov.f32 	%f1611, %f1579;
	mov.f32 	%f1612, %f1580;
	mov.f32 	%f1613, %f1581;
	mov.f32 	%f1614, %f1582;
	mov.f32 	%f1615, %f1583;
	mov.f32 	%f1616, %f1584;
	mov.f32 	%f1617, %f1585;
	mov.f32 	%f1618, %f1586;
	mov.f32 	%f1619, %f1587;
	mov.u32 	%r1499, %r1468;
	mov.u32 	%r1500, %r1469;
	mov.u32 	%r1501, %r1470;
	mov.u32 	%r1502, %r1471;
	mov.u32 	%r1503, %r1472;
	mov.u32 	%r1505, %r1473;
	mov.u32 	%r1506, %r1474;
	mov.u32 	%r1507, %r1475;
	mov.u32 	%r1508, %r1476;
	mov.u32 	%r1509, %r1477;
	mov.u32 	%r1510, %r1478;
	mov.u32 	%r1511, %r1479;
	mov.u32 	%r1512, %r1480;
	mov.u32 	%r1513, %r1481;
	mov.u32 	%r1514, %r1482;
	mov.u32 	%r1515, %r1483;
	mov.u32 	%r1516, %r1484;
	mov.u32 	%r1517, %r1485;
	mov.u32 	%r1518, %r1486;
	mov.u32 	%r1519, %r1487;
	mov.u32 	%r1520, %r1488;
	mov.u32 	%r1521, %r1489;
	mov.u32 	%r1522, %r1490;
	mov.u32 	%r1523, %r1491;
	mov.u32 	%r1524, %r1492;
	mov.u32 	%r1525, %r1493;
	mov.u32 	%r1526, %r1494;
	mov.u32 	%r1527, %r1495;
	mov.u32 	%r1528, %r1496;
	mov.u32 	%r1529, %r1497;
	@%p492 bra 	$L__BB10_554;
	add.s32 	%r1505, %r1002, %r924;
	setp.leu.f32 	%p493, %f1564, %f954;
	mov.f32 	%f1589, %f1558;
	mov.f32 	%f1590, %f1559;
	mov.f32 	%f1591, %f1560;
	mov.f32 	%f1592, %f1561;
	mov.f32 	%f1593, %f1562;
	mov.f32 	%f1594, %f1563;
	mov.f32 	%f1595, %f954;
	mov.f32 	%f1596, %f1564;
	mov.f32 	%f1597, %f1565;
	mov.f32 	%f1598, %f1566;
	mov.f32 	%f1599, %f1567;
	mov.f32 	%f1600, %f1568;
	mov.f32 	%f1601, %f1569;
	mov.f32 	%f1602, %f1570;
	mov.f32 	%f1603, %f1571;
	mov.f32 	%f1604, %f1572;
	mov.f32 	%f1605, %f1573;
	mov.f32 	%f1606, %f1574;
	mov.f32 	%f1607, %f1575;
	mov.f32 	%f1608, %f1576;
	mov.f32 	%f1609, %f1577;
	mov.f32 	%f1610, %f1578;
	mov.f32 	%f1611, %f1579;
	mov.f32 	%f1612, %f1580;
	mov.f32 	%f1613, %f1581;
	mov.f32 	%f1614, %f1582;
	mov.f32 	%f1615, %f1583;
	mov.f32 	%f1616, %f1584;
	mov.f32 	%f1617, %f1585;
	mov.f32 	%f1618, %f1586;
	mov.f32 	%f1619, %f1587;
	mov.u32 	%r1499, %r1468;
	mov.u32 	%r1500, %r1469;
	mov.u32 	%r1501, %r1470;
	mov.u32 	%r1502, %r1471;
	mov.u32 	%r1503, %r1472;
	mov.u32 	%r1504, %r1473;
	mov.u32 	%r1506, %r1474;
	mov.u32 	%r1507, %r1475;
	mov.u32 	%r1508, %r1476;
	mov.u32 	%r1509, %r1477;
	mov.u32 	%r1510, %r1478;
	mov.u32 	%r1511, %r1479;
	mov.u32 	%r1512, %r1480;
	mov.u32 	%r1513, %r1481;
	mov.u32 	%r1514, %r1482;
	mov.u32 	%r1515, %r1483;
	mov.u32 	%r1516, %r1484;
	mov.u32 	%r1517, %r1485;
	mov.u32 	%r1518, %r1486;
	mov.u32 	%r1519, %r1487;
	mov.u32 	%r1520, %r1488;
	mov.u32 	%r1521, %r1489;
	mov.u32 	%r1522, %r1490;
	mov.u32 	%r1523, %r1491;
	mov.u32 	%r1524, %r1492;
	mov.u32 	%r1525, %r1493;
	mov.u32 	%r1526, %r1494;
	mov.u32 	%r1527, %r1495;
	mov.u32 	%r1528, %r1496;
	mov.u32 	%r1529, %r1497;
	@%p493 bra 	$L__BB10_554;
	add.s32 	%r1506, %r1002, %r924;
	setp.leu.f32 	%p494, %f1565, %f954;
	mov.f32 	%f1589, %f1558;
	mov.f32 	%f1590, %f1559;
	mov.f32 	%f1591, %f1560;
	mov.f32 	%f1592, %f1561;
	mov.f32 	%f1593, %f1562;
	mov.f32 	%f1594, %f1563;
	mov.f32 	%f1595, %f1564;
	mov.f32 	%f1596, %f954;
	mov.f32 	%f1597, %f1565;
	mov.f32 	%f1598, %f1566;
	mov.f32 	%f1599, %f1567;
	mov.f32 	%f1600, %f1568;
	mov.f32 	%f1601, %f1569;
	mov.f32 	%f1602, %f1570;
	mov.f32 	%f1603, %f1571;
	mov.f32 	%f1604, %f1572;
	mov.f32 	%f1605, %f1573;
	mov.f32 	%f1606, %f1574;
	mov.f32 	%f1607, %f1575;
	mov.f32 	%f1608, %f1576;
	mov.f32 	%f1609, %f1577;
	mov.f32 	%f1610, %f1578;
	mov.f32 	%f1611, %f1579;
	mov.f32 	%f1612, %f1580;
	mov.f32 	%f1613, %f1581;
	mov.f32 	%f1614, %f1582;
	mov.f32 	%f1615, %f1583;
	mov.f32 	%f1616, %f1584;
	mov.f32 	%f1617, %f1585;
	mov.f32 	%f1618, %f1586;
	mov.f32 	%f1619, %f1587;
	mov.u32 	%r1499, %r1468;
	mov.u32 	%r1500, %r1469;
	mov.u32 	%r1501, %r1470;
	mov.u32 	%r1502, %r1471;
	mov.u32 	%r1503, %r1472;
	mov.u32 	%r1504, %r1473;
	mov.u32 	%r1505, %r1474;
	mov.u32 	%r1507, %r1475;
	mov.u32 	%r1508, %r1476;
	mov.u32 	%r1509, %r1477;
	mov.u32 	%r1510, %r1478;
	mov.u32 	%r1511, %r1479;
	mov.u32 	%r1512, %r1480;
	mov.u32 	%r1513, %r1481;
	mov.u32 	%r1514, %r1482;
	mov.u32 	%r1515, %r1483;
	mov.u32 	%r1516, %r1484;
	mov.u32 	%r1517, %r1485;
	mov.u32 	%r1518, %r1486;
	mov.u32 	%r1519, %r1487;
	mov.u32 	%r1520, %r1488;
	mov.u32 	%r1521, %r1489;
	mov.u32 	%r1522, %r1490;
	mov.u32 	%r1523, %r1491;
	mov.u32 	%r1524, %r1492;
	mov.u32 	%r1525, %r1493;
	mov.u32 	%r1526, %r1494;
	mov.u32 	%r1527, %r1495;
	mov.u32 	%r1528, %r1496;
	mov.u32 	%r1529, %r1497;
	@%p494 bra 	$L__BB10_554;
	add.s32 	%r1507, %r1002, %r924;
	setp.leu.f32 	%p495, %f1566, %f954;
	mov.f32 	%f1589, %f1558;
	mov.f32 	%f1590, %f1559;
	mov.f32 	%f1591, %f1560;
	mov.f32 	%f1592, %f1561;
	mov.f32 	%f1593, %f1562;
	mov.f32 	%f1594, %f1563;
	mov.f32 	%f1595, %f1564;
	mov.f32 	%f1596, %f1565;
	mov.f32 	%f1597, %f954;
	mov.f32 	%f1598, %f1566;
	mov.f32 	%f1599, %f1567;
	mov.f32 	%f1600, %f1568;
	mov.f32 	%f1601, %f1569;
	mov.f32 	%f1602, %f1570;
	mov.f32 	%f1603, %f1571;
	mov.f32 	%f1604, %f1572;
	mov.f32 	%f1605, %f1573;
	mov.f32 	%f1606, %f1574;
	mov.f32 	%f1607, %f1575;
	mov.f32 	%f1608, %f1576;
	mov.f32 	%f1609, %f1577;
	mov.f32 	%f1610, %f1578;
	mov.f32 	%f1611, %f1579;
	mov.f32 	%f1612, %f1580;
	mov.f32 	%f1613, %f1581;
	mov.f32 	%f1614, %f1582;
	mov.f32 	%f1615, %f1583;
	mov.f32 	%f1616, %f1584;
	mov.f32 	%f1617, %f1585;
	mov.f32 	%f1618, %f1586;
	mov.f32 	%f1619, %f1587;
	mov.u32 	%r1499, %r1468;
	mov.u32 	%r1500, %r1469;
	mov.u32 	%r1501, %r1470;
	mov.u32 	%r1502, %r1471;
	mov.u32 	%r1503, %r1472;
	mov.u32 	%r1504, %r1473;
	mov.u32 	%r1505, %r1474;
	mov.u32 	%r1506, %r1475;
	mov.u32 	%r1508, %r1476;
	mov.u32 	%r1509, %r1477;
	mov.u32 	%r1510, %r1478;
	mov.u32 	%r1511, %r1479;
	mov.u32 	%r1512, %r1480;
	mov.u32 	%r1513, %r1481;
	mov.u32 	%r1514, %r1482;
	mov.u32 	%r1515, %r1483;
	mov.u32 	%r1516, %r1484;
	mov.u32 	%r1517, %r1485;
	mov.u32 	%r1518, %r1486;
	mov.u32 	%r1519, %r1487;
	mov.u32 	%r1520, %r1488;
	mov.u32 	%r1521, %r1489;
	mov.u32 	%r1522, %r1490;
	mov.u32 	%r1523, %r1491;
	mov.u32 	%r1524, %r1492;
	mov.u32 	%r1525, %r1493;
	mov.u32 	%r1526, %r1494;
	mov.u32 	%r1527, %r1495;
	mov.u32 	%r1528, %r1496;
	mov.u32 	%r1529, %r1497;
	@%p495 bra 	$L__BB10_554;
	add.s32 	%r1508, %r1002, %r924;
	setp.leu.f32 	%p496, %f1567, %f954;
	mov.f32 	%f1589, %f1558;
	mov.f32 	%f1590, %f1559;
	mov.f32 	%f1591, %f1560;
	mov.f32 	%f1592, %f1561;
	mov.f32 	%f1593, %f1562;
	mov.f32 	%f1594, %f1563;
	mov.f32 	%f1595, %f1564;
	mov.f32 	%f1596, %f1565;
	mov.f32 	%f1597, %f1566;
	mov.f32 	%f1598, %f954;
	mov.f32 	%f1599, %f1567;
	mov.f32 	%f1600, %f1568;
	mov.f32 	%f1601, %f1569;
	mov.f32 	%f1602, %f1570;
	mov.f32 	%f1603, %f1571;
	mov.f32 	%f1604, %f1572;
	mov.f32 	%f1605, %f1573;
	mov.f32 	%f1606, %f1574;
	mov.f32 	%f1607, %f1575;
	mov.f32 	%f1608, %f1576;
	mov.f32 	%f1609, %f1577;
	mov.f32 	%f1610, %f1578;
	mov.f32 	%f1611, %f1579;
	mov.f32 	%f1612, %f1580;
	mov.f32 	%f1613, %f1581;
	mov.f32 	%f1614, %f1582;
	mov.f32 	%f1615, %f1583;
	mov.f32 	%f1616, %f1584;
	mov.f32 	%f1617, %f1585;
	mov.f32 	%f1618, %f1586;
	mov.f32 	%f1619, %f1587;
	mov.u32 	%r1499, %r1468;
	mov.u32 	%r1500, %r1469;
	mov.u32 	%r1501, %r1470;
	mov.u32 	%r1502, %r1471;
	mov.u32 	%r1503, %r1472;
	mov.u32 	%r1504, %r1473;
	mov.u32 	%r1505, %r1474;
	mov.u32 	%r1506, %r1475;
	mov.u32 	%r1507, %r1476;
	mov.u32 	%r1509, %r1477;
	mov.u32 	%r1510, %r1478;
	mov.u32 	%r1511, %r1479;
	mov.u32 	%r1512, %r1480;
	mov.u32 	%r1513, %r1481;
	mov.u32 	%r1514, %r1482;
	mov.u32 	%r1515, %r1483;
	mov.u32 	%r1516, %r1484;
	mov.u32 	%r1517, %r1485;
	mov.u32 	%r1518, %r1486;
	mov.u32 	%r1519, %r1487;
	mov.u32 	%r1520, %r1488;
	mov.u32 	%r1521, %r1489;
	mov.u32 	%r1522, %r1490;
	mov.u32 	%r1523, %r1491;
	mov.u32 	%r1524, %r1492;
	mov.u32 	%r1525, %r1493;
	mov.u32 	%r1526, %r1494;
	mov.u32 	%r1527, %r1495;
	mov.u32 	%r1528, %r1496;
	mov.u32 	%r1529, %r1497;
	@%p496 bra 	$L__BB10_554;
	add.s32 	%r1509, %r1002, %r924;
	setp.leu.f32 	%p497, %f1568, %f954;
	mov.f32 	%f1589, %f1558;
	mov.f32 	%f1590, %f1559;
	mov.f32 	%f1591, %f1560;
	mov.f32 	%f1592, %f1561;
	mov.f32 	%f1593, %f1562;
	mov.f32 	%f1594, %f1563;
	mov.f32 	%f1595, %f1564;
	mov.f32 	%f1596, %f1565;
	mov.f32 	%f1597, %f1566;
	mov.f32 	%f1598, %f1567;
	mov.f32 	%f1599, %f954;
	mov.f32 	%f1600, %f1568;
	mov.f32 	%f1601, %f1569;
	mov.f32 	%f1602, %f1570;
	mov.f32 	%f1603, %f1571;
	mov.f32 	%f1604, %f1572;
	mov.f32 	%f1605, %f1573;
	mov.f32 	%f1606, %f1574;
	mov.f32 	%f1607, %f1575;
	mov.f32 	%f1608, %f1576;
	mov.f32 	%f1609, %f1577;
	mov.f32 	%f1610, %f1578;
	mov.f32 	%f1611, %f1579;
	mov.f32 	%f1612, %f1580;
	mov.f32 	%f1613, %f1581;
	mov.f32 	%f1614, %f1582;
	mov.f32 	%f1615, %f1583;
	mov.f32 	%f1616, %f1584;
	mov.f32 	%f1617, %f1585;
	mov.f32 	%f1618, %f1586;
	mov.f32 	%f1619, %f1587;
	mov.u32 	%r1499, %r1468;
	mov.u32 	%r1500, %r1469;
	mov.u32 	%r1501, %r1470;
	mov.u32 	%r1502, %r1471;
	mov.u32 	%r1503, %r1472;
	mov.u32 	%r1504, %r1473;
	mov.u32 	%r1505, %r1474;
	mov.u32 	%r1506, %r1475;
	mov.u32 	%r1507, %r1476;
	mov.u32 	%r1508, %r1477;
	mov.u32 	%r1510, %r1478;
	mov.u32 	%r1511, %r1479;
	mov.u32 	%r1512, %r1480;
	mov.u32 	%r1513, %r1481;
	mov.u32 	%r1514, %r1482;
	mov.u32 	%r1515, %r1483;
	mov.u32 	%r1516, %r1484;
	mov.u32 	%r1517, %r1485;
	mov.u32 	%r1518, %r1486;
	mov.u32 	%r1519, %r1487;
	mov.u32 	%r1520, %r1488;
	mov.u32 	%r1521, %r1489;
	mov.u32 	%r1522, %r1490;
	mov.u32 	%r1523, %r1491;
	mov.u32 	%r1524, %r1492;
	mov.u32 	%r1525, %r1493;
	mov.u32 	%r1526, %r1494;
	mov.u32 	%r1527, %r1495;
	mov.u32 	%r1528, %r1496;
	mov.u32 	%r1529, %r1497;
	@%p497 bra 	$L__BB10_554;
	add.s32 	%r1510, %r1002, %r924;
	setp.leu.f32 	%p498, %f1569, %f954;
	mov.f32 	%f1589, %f1558;
	mov.f32 	%f1590, %f1559;
	mov.f32 	%f1591, %f1560;
	mov.f32 	%f1592, %f1561;
	mov.f32 	%f1593, %f1562;
	mov.f32 	%f1594, %f1563;
	mov.f32 	%f1595, %f1564;
	mov.f32 	%f1596, %f1565;
	mov.f32 	%f1597, %f1566;
	mov.f32 	%f1598, %f1567;
	mov.f32 	%f1599, %f1568;
	mov.f32 	%f1600, %f954;
	mov.f32 	%f1601, %f1569;
	mov.f32 	%f1602, %f1570;
	mov.f32 	%f1603, %f1571;
	mov.f32 	%f1604, %f1572;
	mov.f32 	%f1605, %f1573;
	mov.f32 	%f1606, %f1574;
	mov.f32 	%f1607, %f1575;
	mov.f32 	%f1608, %f1576;
	mov.f32 	%f1609, %f1577;
	mov.f32 	%f1610, %f1578;
	mov.f32 	%f1611, %f1579;
	mov.f32 	%f1612, %f1580;
	mov.f32 	%f1613, %f1581;
	mov.f32 	%f1614, %f1582;
	mov.f32 	%f1615, %f1583;
	mov.f32 	%f1616, %f1584;
	mov.f32 	%f1617, %f1585;
	mov.f32 	%f1618, %f1586;
	mov.f32 	%f1619, %f1587;
	mov.u32 	%r1499, %r1468;
	mov.u32 	%r1500, %r1469;
	mov.u32 	%r1501, %r1470;
	mov.u32 	%r1502, %r1471;
	mov.u32 	%r1503, %r1472;
	mov.u32 	%r1504, %r1473;
	mov.u32 	%r1505, %r1474;
	mov.u32 	%r1506, %r1475;
	mov.u32 	%r1507, %r1476;
	mov.u32 	%r1508, %r1477;
	mov.u32 	%r1509, %r1478;
	mov.u32 	%r1511, %r1479;
	mov.u32 	%r1512, %r1480;
	mov.u32 	%r1513, %r1481;
	mov.u32 	%r1514, %r1482;
	mov.u32 	%r1515, %r1483;
	mov.u32 	%r1516, %r1484;
	mov.u32 	%r1517, %r1485;
	mov.u32 	%r1518, %r1486;
	mov.u32 	%r1519, %r1487;
	mov.u32 	%r1520, %r1488;
	mov.u32 	%r1521, %r1489;
	mov.u32 	%r1522, %r1490;
	mov.u32 	%r1523, %r1491;
	mov.u32 	%r1524, %r1492;
	mov.u32 	%r1525, %r1493;
	mov.u32 	%r1526, %r1494;
	mov.u32 	%r1527, %r1495;
	mov.u32 	%r1528, %r1496;
	mov.u32 	%r1529, %r1497;
	@%p498 bra 	$L__BB10_554;
	add.s32 	%r1511, %r1002, %r924;
	setp.leu.f32 	%p499, %f1570, %f954;
	mov.f32 	%f1589, %f1558;
	mov.f32 	%f1590, %f1559;
	mov.f32 	%f1591, %f1560;
	mov.f32 	%f1592, %f1561;
	mov.f32 	%f1593, %f1562;
	mov.f32 	%f1594, %f1563;
	mov.f32 	%f1595, %f1564;
	mov.f32 	%f1596, %f1565;
	mov.f32 	%f1597, %f1566;
	mov.f32 	%f1598, %f1567;
	mov.f32 	%f1599, %f1568;
	mov.f32 	%f1600, %f1569;
	mov.f32 	%f1601, %f954;
	mov.f32 	%f1602, %f1570;
	mov.f32 	%f1603, %f1571;
	mov.f32 	%f1604, %f1572;
	mov.f32 	%f1605, %f1573;
	mov.f32 	%f1606, %f1574;
	mov.f32 	%f1607, %f1575;
	mov.f32 	%f1608, %f1576;
	mov.f32 	%f1609, %f1577;
	mov.f32 	%f1610, %f1578;
	mov.f32 	%f1611, %f1579;
	mov.f32 	%f1612, %f1580;
	mov.f32 	%f1613, %f1581;
	mov.f32 	%f1614, %f1582;
	mov.f32 	%f1615, %f1583;
	mov.f32 	%f1616, %f1584;
	mov.f32 	%f1617, %f1585;
	mov.f32 	%f1618, %f1586;
	mov.f32 	%f1619, %f1587;
	mov.u32 	%r1499, %r1468;
	mov.u32 	%r1500, %r1469;
	mov.u32 	%r1501, %r1470;
	mov.u32 	%r1502, %r1471;
	mov.u32 	%r1503, %r1472;
	mov.u32 	%r1504, %r1473;
	mov.u32 	%r1505, %r1474;
	mov.u32 	%r1506, %r1475;
	mov.u32 	%r1507, %r1476;
	mov.u32 	%r1508, %r1477;
	mov.u32 	%r1509, %r1478;
	mov.u32 	%r1510, %r1479;
	mov.u32 	%r1512, %r1480;
	mov.u32 	%r1513, %r1481;
	mov.u32 	%r1514, %r1482;
	mov.u32 	%r1515, %r1483;
	mov.u32 	%r1516, %r1484;
	mov.u32 	%r1517, %r1485;
	mov.u32 	%r1518, %r1486;
	mov.u32 	%r1519, %r1487;
	mov.u32 	%r1520, %r1488;
	mov.u32 	%r1521, %r1489;
	mov.u32 	%r1522, %r1490;
	mov.u32 	%r1523, %r1491;
	mov.u32 	%r1524, %r1492;
	mov.u32 	%r1525, %r1493;
	mov.u32 	%r1526, %r1494;
	mov.u32 	%r1527, %r1495;
	mov.u32 	%r1528, %r1496;
	mov.u32 	%r1529, %r1497;
	@%p499 bra 	$L__BB10_554;
	add.s32 	%r1512, %r1002, %r924;
	setp.leu.f32 	%p500, %f1571, %f954;
	mov.f32 	%f1589, %f1558;
	mov.f32 	%f1590, %f1559;
	mov.f32 	%f1591, %f1560;
	mov.f32 	%f1592, %f1561;
	mov.f32 	%f1593, %f1562;
	mov.f32 	%f1594, %f1563;
	mov.f32 	%f1595, %f1564;
	mov.f32 	%f1596, %f1565;
	mov.f32 	%f1597, %f1566;
	mov.f32 	%f1598, %f1567;
	mov.f32 	%f1599, %f1568;
	mov.f32 	%f1600, %f1569;
	mov.f32 	%f1601, %f1570;
	mov.f32 	%f1602, %f954;
	mov.f32 	%f1603, %f1571;
	mov.f32 	%f1604, %f1572;
	mov.f32 	%f1605, %f1573;
	mov.f32 	%f1606, %f1574;
	mov.f32 	%f1607, %f1575;
	mov.f32 	%f1608, %f1576;
	mov.f32 	%f1609, %f1577;
	mov.f32 	%f1610, %f1578;
	mov.f32 	%f1611, %f1579;
	mov.f32 	%f1612, %f1580;
	mov.f32 	%f1613, %f1581;
	mov.f32 	%f1614, %f1582;
	mov.f32 	%f1615, %f1583;
	mov.f32 	%f1616, %f1584;
	mov.f32 	%f1617, %f1585;
	mov.f32 	%f1618, %f1586;
	mov.f32 	%f1619, %f1587;
	mov.u32 	%r1499, %r1468;
	mov.u32 	%r1500, %r1469;
	mov.u32 	%r1501, %r1470;
	mov.u32 	%r1502, %r1471;
	mov.u32 	%r1503, %r1472;
	mov.u32 	%r1504, %r1473;
	mov.u32 	%r1505, %r1474;
	mov.u32 	%r1506, %r1475;
	mov.u32 	%r1507, %r1476;
	mov.u32 	%r1508, %r1477;
	mov.u32 	%r1509, %r1478;
	mov.u32 	%r1510, %r1479;
	mov.u32 	%r1511, %r1480;
	mov.u32 	%r1513, %r1481;
	mov.u32 	%r1514, %r1482;
	mov.u32 	%r1515, %r1483;
	mov.u32 	%r1516, %r1484;
	mov.u32 	%r1517, %r1485;
	mov.u32 	%r1518, %r1486;
	mov.u32 	%r1519, %r1487;
	mov.u32 	%r1520, %r1488;
	mov.u32 	%r1521, %r1489;
	mov.u32 	%r1522, %r1490;
	mov.u32 	%r1523, %r1491;
	mov.u32 	%r1524, %r1492;
	mov.u32 	%r1525, %r1493;
	mov.u32 	%r1526, %r1494;
	mov.u32 	%r1527, %r1495;
	mov.u32 	%r1528, %r1496;
	mov.u32 	%r1529, %r1497;
	@%p500 bra 	$L__BB10_554;
	add.s32 	%r1513, %r1002, %r924;
	setp.leu.f32 	%p501, %f1572, %f954;
	mov.f32 	%f1589, %f1558;
	mov.f32 	%f1590, %f1559;
	mov.f32 	%f1591, %f1560;
	mov.f32 	%f1592, %f1561;
	mov.f32 	%f1593, %f1562;
	mov.f32 	%f1594, %f1563;
	mov.f32 	%f1595, %f1564;
	mov.f32 	%f1596, %f1565;
	mov.f32 	%f1597, %f1566;
	mov.f32 	%f1598, %f1567;
	mov.f32 	%f1599, %f1568;
	mov.f32 	%f1600, %f1569;
	mov.f32 	%f1601, %f1570;
	mov.f32 	%f1602, %f1571;
	mov.f32 	%f1603, %f954;
	mov.f32 	%f1604, %f1572;
	mov.f32 	%f1605, %f1573;
	mov.f32 	%f1606, %f1574;
	mov.f32 	%f1607, %f1575;
	mov.f32 	%f1608, %f1576;
	mov.f32 	%f1609, %f1577;
	mov.f32 	%f1610, %f1578;
	mov.f32 	%f1611, %f1579;
	mov.f32 	%f1612, %f1580;
	mov.f32 	%f1613, %f1581;
	mov.f32 	%f1614, %f1582;
	mov.f32 	%f1615, %f1583;
	mov.f32 	%f1616, %f1584;
	mov.f32 	%f1617, %f1585;
	mov.f32 	%f1618, %f1586;
	mov.f32 	%f1619, %f1587;
	mov.u32 	%r1499, %r1468;
	mov.u32 	%r1500, %r1469;
	mov.u32 	%r1501, %r1470;
	mov.u32 	%r1502, %r1471;
	mov.u32 	%r1503, %r1472;
	mov.u32 	%r1504, %r1473;
	mov.u32 	%r1505, %r1474;
	mov.u32 	%r1506, %r1475;
	mov.u32 	%r1507, %r1476;
	mov.u32 	%r1508, %r1477;
	mov.u32 	%r1509, %r1478;
	mov.u32 	%r1510, %r1479;
	mov.u32 	%r1511, %r1480;
	mov.u32 	%r1512, %r1481;
	mov.u32 	%r1514, %r1482;
	mov.u32 	%r1515, %r1483;
	mov.u32 	%r1516, %r1484;
	mov.u32 	%r1517, %r1485;
	mov.u32 	%r1518, %r1486;
	mov.u32 	%r1519, %r1487;
	mov.u32 	%r1520, %r1488;
	mov.u32 	%r1521, %r1489;
	mov.u32 	%r1522, %r1490;
	mov.u32 	%r1523, %r1491;
	mov.u32 	%r1524, %r1492;
	mov.u32 	%r1525, %r1493;
	mov.u32 	%r1526, %r1494;
	mov.u32 	%r1527, %r1495;
	mov.u32 	%r1528, %r1496;
	mov.u32 	%r1529, %r1497;
	@%p501 bra 	$L__BB10_554;
	add.s32 	%r1514, %r1002, %r924;
	setp.leu.f32 	%p502, %f1573, %f954;
	mov.f32 	%f1589, %f1558;
	mov.f32 	%f1590, %f1559;
	mov.f32 	%f1591, %f1560;
	mov.f32 	%f1592, %f1561;
	mov.f32 	%f1593, %f1562;
	mov.f32 	%f1594, %f1563;
	mov.f32 	%f1595, %f1564;
	mov.f32 	%f1596, %f1565;
	mov.f32 	%f1597, %f1566;
	mov.f32 	%f1598, %f1567;
	mov.f32 	%f1599, %f1568;
	mov.f32 	%f1600, %f1569;
	mov.f32 	%f1601, %f1570;
	mov.f32 	%f1602, %f1571;
	mov.f32 	%f1603, %f1572;
	mov.f32 	%f1604, %f954;
	mov.f32 	%f1605, %f1573;
	mov.f32 	%f1606, %f1574;
	mov.f32 	%f1607, %f1575;
	mov.f32 	%f1608, %f1576;
	mov.f32 	%f1609, %f1577;
	mov.f32 	%f1610, %f1578;
	mov.f32 	%f1611, %f1579;
	mov.f32 	%f1612, %f1580;
	mov.f32 	%f1613, %f1581;
	mov.f32 	%f1614, %f1582;
	mov.f32 	%f1615, %f1583;
	mov.f32 	%f1616, %f1584;
	mov.f32 	%f1617, %f1585;
	mov.f32 	%f1618, %f1586;
	mov.f32 	%f1619, %f1587;
	mov.u32 	%r1499, %r1468;
	mov.u32 	%r1500, %r1469;
	mov.u32 	%r1501, %r1470;
	mov.u32 	%r1502, %r1471;
	mov.u32 	%r1503, %r1472;
	mov.u32 	%r1504, %r1473;
	mov.u32 	%r1505, %r1474;
	mov.u32 	%r1506, %r1475;
	mov.u32 	%r1507, %r1476;
	mov.u32 	%r1508, %r1477;
	mov.u32 	%r1509, %r1478;
	mov.u32 	%r1510, %r1479;
	mov.u32 	%r1511, %r1480;
	mov.u32 	%r1512, %r1481;
	mov.u32 	%r1513, %r1482;
	mov.u32 	%r1515, %r1483;
	mov.u32 	%r1516, %r1484;
	mov.u32 	%r1517, %r1485;
	mov.u32 	%r1518, %r1486;
	mov.u32 	%r1519, %r1487;
	mov.u32 	%r1520, %r1488;
	mov.u32 	%r1521, %r1489;
	mov.u32 	%r1522, %r1490;
	mov.u32 	%r1523, %r1491;
	mov.u32 	%r1524, %r1492;
	mov.u32 	%r1525, %r1493;
	mov.u32 	%r1526, %r1494;
	mov.u32 	%r1527, %r1495;
	mov.u32 	%r1528, %r1496;
	mov.u32 	%r1529, %r1497;
	@%p502 bra 	$L__BB10_554;
	add.s32 	%r1515, %r1002, %r924;
	setp.leu.f32 	%p503, %f1574, %f954;
	mov.f32 	%f1589, %f1558;
	mov.f32 	%f1590, %f1559;
	mov.f32 	%f1591, %f1560;
	mov.f32 	%f1592, %f1561;
	mov.f32 	%f1593, %f1562;
	mov.f32 	%f1594, %f1563;
	mov.f32 	%f1595, %f1564;
	mov.f32 	%f1596, %f1565;
	mov.f32 	%f1597, %f1566;
	mov.f32 	%f1598, %f1567;
	mov.f32 	%f1599, %f1568;
	mov.f32 	%f1600, %f1569;
	mov.f32 	%f1601, %f1570;
	mov.f32 	%f1602, %f1571;
	mov.f32 	%f1603, %f1572;
	mov.f32 	%f1604, %f1573;
	mov.f32 	%f1605, %f954;
	mov.f32 	%f1606, %f1574;
	mov.f32 	%f1607, %f1575;
	mov.f32 	%f1608, %f1576;
	mov.f32 	%f1609, %f1577;
	mov.f32 	%f1610, %f1578;
	mov.f32 	%f1611, %f1579;
	mov.f32 	%f1612, %f1580;
	mov.f32 	%f1613, %f1581;
	mov.f32 	%f1614, %f1582;
	mov.f32 	%f1615, %f1583;
	mov.f32 	%f1616, %f1584;
	mov.f32 	%f1617, %f1585;
	mov.f32 	%f1618, %f1586;
	mov.f32 	%f1619, %f1587;
	mov.u32 	%r1499, %r1468;
	mov.u32 	%r1500, %r1469;
	mov.u32 	%r1501, %r1470;
	mov.u32 	%r1502, %r1471;
	mov.u32 	%r1503, %r1472;
	mov.u32 	%r1504, %r1473;
	mov.u32 	%r1505, %r1474;
	mov.u32 	%r1506, %r1475;
	mov.u32 	%r1507, %r1476;
	mov.u32 	%r1508, %r1477;
	mov.u32 	%r1509, %r1478;
	mov.u32 	%r1510, %r1479;
	mov.u32 	%r1511, %r1480;
	mov.u32 	%r1512, %r1481;
	mov.u32 	%r1513, %r1482;
	mov.u32 	%r1514, %r1483;
	mov.u32 	%r1516, %r1484;
	mov.u32 	%r1517, %r1485;
	mov.u32 	%r1518, %r1486;
	mov.u32 	%r1519, %r1487;
	mov.u32 	%r1520, %r1488;
	mov.u32 	%r1521, %r1489;
	mov.u32 	%r1522, %r1490;
	mov.u32 	%r1523, %r1491;
	mov.u32 	%r1524, %r1492;
	mov.u32 	%r1525, %r1493;
	mov.u32 	%r1526, %r1494;
	mov.u32 	%r1527, %r1495;
	mov.u32 	%r1528, %r1496;
	mov.u32 	%r1529, %r1497;
	@%p503 bra 	$L__BB10_554;
	add.s32 	%r1516, %r1002, %r924;
	setp.leu.f32 	%p504, %f1575, %f954;
	mov.f32 	%f1589, %f1558;
	mov.f32 	%f1590, %f1559;
	mov.f32 	%f1591, %f1560;
	mov.f32 	%f1592, %f1561;
	mov.f32 	%f1593, %f1562;
	mov.f32 	%f1594, %f1563;
	mov.f32 	%f1595, %f1564;
	mov.f32 	%f1596, %f1565;
	mov.f32 	%f1597, %f1566;
	mov.f32 	%f1598, %f1567;
	mov.f32 	%f1599, %f1568;
	mov.f32 	%f1600, %f1569;
	mov.f32 	%f1601, %f1570;
	mov.f32 	%f1602, %f1571;
	mov.f32 	%f1603, %f1572;
	mov.f32 	%f1604, %f1573;
	mov.f32 	%f1605, %f1574;
	mov.f32 	%f1606, %f954;
	mov.f32 	%f1607, %f1575;
	mov.f32 	%f1608, %f1576;
	mov.f32 	%f1609, %f1577;
	mov.f32 	%f1610, %f1578;
	mov.f32 	%f1611, %f1579;
	mov.f32 	%f1612, %f1580;
	mov.f32 	%f1613, %f1581;
	mov.f32 	%f1614, %f1582;
	mov.f32 	%f1615, %f1583;
	mov.f32 	%f1616, %f1584;
	mov.f32 	%f1617, %f1585;
	mov.f32 	%f1618, %f1586;
	mov.f32 	%f1619, %f1587;
	mov.u32 	%r1499, %r1468;
	mov.u32 	%r1500, %r1469;
	mov.u32 	%r1501, %r1470;
	mov.u32 	%r1502, %r1471;
	mov.u32 	%r1503, %r1472;
	mov.u32 	%r1504, %r1473;
	mov.u32 	%r1505, %r1474;
	mov.u32 	%r1506, %r1475;
	mov.u32 	%r1507, %r1476;
	mov.u32 	%r1508, %r1477;
	mov.u32 	%r1509, %r1478;
	mov.u32 	%r1510, %r1479;
	mov.u32 	%r1511, %r1480;
	mov.u32 	%r1512, %r1481;
	mov.u32 	%r1513, %r1482;
	mov.u32 	%r1514, %r1483;
	mov.u32 	%r1515, %r1484;
	mov.u32 	%r1517, %r1485;
	mov.u32 	%r1518, %r1486;
	mov.u32 	%r1519, %r1487;
	mov.u32 	%r1520, %r1488;
	mov.u32 	%r1521, %r1489;
	mov.u32 	%r1522, %r1490;
	mov.u32 	%r1523, %r1491;
	mov.u32 	%r1524, %r1492;
	mov.u32 	%r1525, %r1493;
	mov.u32 	%r1526, %r1494;
	mov.u32 	%r1527, %r1495;
	mov.u32 	%r1528, %r1496;
	mov.u32 	%r1529, %r1497;
	@%p504 bra 	$L__BB10_554;
	add.s32 	%r1517, %r1002, %r924;
	setp.leu.f32 	%p505, %f1576, %f954;
	mov.f32 	%f1589, %f1558;
	mov.f32 	%f1590, %f1559;
	mov.f32 	%f1591, %f1560;
	mov.f32 	%f1592, %f1561;
	mov.f32 	%f1593, %f1562;
	mov.f32 	%f1594, %f1563;
	mov.f32 	%f1595, %f1564;
	mov.f32 	%f1596, %f1565;
	mov.f32 	%f1597, %f1566;
	mov.f32 	%f1598, %f1567;
	mov.f32 	%f1599, %f1568;
	mov.f32 	%f1600, %f1569;
	mov.f32 	%f1601, %f1570;
	mov.f32 	%f1602, %f1571;
	mov.f32 	%f1603, %f1572;
	mov.f32 	%f1604, %f1573;
	mov.f32 	%f1605, %f1574;
	mov.f32 	%f1606, %f1575;
	mov.f32 	%f1607, %f954;
	mov.f32 	%f1608, %f1576;
	mov.f32 	%f1609, %f1577;
	mov.f32 	%f1610, %f1578;
	mov.f32 	%f1611, %f1579;
	mov.f32 	%f1612, %f1580;
	mov.f32 	%f1613, %f1581;
	mov.f32 	%f1614, %f1582;
	mov.f32 	%f1615, %f1583;
	mov.f32 	%f1616, %f1584;
	mov.f32 	%f1617, %f1585;
	mov.f32 	%f1618, %f1586;
	mov.f32 	%f1619, %f1587;
	mov.u32 	%r1499, %r1468;
	mov.u32 	%r1500, %r1469;
	mov.u32 	%r1501, %r1470;
	mov.u32 	%r1502, %r1471;
	mov.u32 	%r1503, %r1472;
	mov.u32 	%r1504, %r1473;
	mov.u32 	%r1505, %r1474;
	mov.u32 	%r1506, %r1475;
	mov.u32 	%r1507, %r1476;
	mov.u32 	%r1508, %r1477;
	mov.u32 	%r1509, %r1478;
	mov.u32 	%r1510, %r1479;
	mov.u32 	%r1511, %r1480;
	mov.u32 	%r1512, %r1481;
	mov.u32 	%r1513, %r1482;
	mov.u32 	%r1514, %r1483;
	mov.u32 	%r1515, %r1484;
	mov.u32 	%r1516, %r1485;
	mov.u32 	%r1518, %r1486;
	mov.u32 	%r1519, %r1487;
	mov.u32 	%r1520, %r1488;
	mov.u32 	%r1521, %r1489;
	mov.u32 	%r1522, %r1490;
	mov.u32 	%r1523, %r1491;
	mov.u32 	%r1524, %r1492;
	mov.u32 	%r1525, %r1493;
	mov.u32 	%r1526, %r1494;
	mov.u32 	%r1527, %r1495;
	mov.u32 	%r1528, %r1496;
	mov.u32 	%r1529, %r1497;
	@%p505 bra 	$L__BB10_554;
	add.s32 	%r1518, %r1002, %r924;
	setp.leu.f32 	%p506, %f1577, %f954;
	mov.f32 	%f1589, %f1558;
	mov.f32 	%f1590, %f1559;
	mov.f32 	%f1591, %f1560;
	mov.f32 	%f1592, %f1561;
	mov.f32 	%f1593, %f1562;
	mov.f32 	%f1594, %f1563;
	mov.f32 	%f1595, %f1564;
	mov.f32 	%f1596, %f1565;
	mov.f32 	%f1597, %f1566;
	mov.f32 	%f1598, %f1567;
	mov.f32 	%f1599, %f1568;
	mov.f32 	%f1600, %f1569;
	mov.f32 	%f1601, %f1570;
	mov.f32 	%f1602, %f1571;
	mov.f32 	%f1603, %f1572;
	mov.f32 	%f1604, %f1573;
	mov.f32 	%f1605, %f1574;
	mov.f32 	%f1606, %f1575;
	mov.f32 	%f1607, %f1576;
	mov.f32 	%f1608, %f954;
	mov.f32 	%f1609, %f1577;
	mov.f32 	%f1610, %f1578;
	mov.f32 	%f1611, %f1579;
	mov.f32 	%f1612, %f1580;
	mov.f32 	%f1613, %f1581;
	mov.f32 	%f1614, %f1582;
	mov.f32 	%f1615, %f1583;
	mov.f32 	%f1616, %f1584;
	mov.f32 	%f1617, %f1585;
	mov.f32 	%f1618, %f1586;
	mov.f32 	%f1619, %f1587;
	mov.u32 	%r1499, %r1468;
	mov.u32 	%r1500, %r1469;
	mov.u32 	%r1501, %r1470;
	mov.u32 	%r1502, %r1471;
	mov.u32 	%r1503, %r1472;
	mov.u32 	%r1504, %r1473;
	mov.u32 	%r1505, %r1474;
	mov.u32 	%r1506, %r1475;
	mov.u32 	%r1507, %r1476;
	mov.u32 	%r1508, %r1477;
	mov.u32 	%r1509, %r1478;
	mov.u32 	%r1510, %r1479;
	mov.u32 	%r1511, %r1480;
	mov.u32 	%r1512, %r1481;
	mov.u32 	%r1513, %r1482;
	mov.u32 	%r1514, %r1483;
	mov.u32 	%r1515, %r1484;
	mov.u32 	%r1516, %r1485;
	mov.u32 	%r1517, %r1486;
	mov.u32 	%r1519, %r1487;
	mov.u32 	%r1520, %r1488;
	mov.u32 	%r1521, %r1489;
	mov.u32 	%r1522, %r1490;
	mov.u32 	%r1523, %r1491;
	mov.u32 	%r1524, %r1492;
	mov.u32 	%r1525, %r1493;
	mov.u32 	%r1526, %r1494;
	mov.u32 	%r1527, %r1495;
	mov.u32 	%r1528, %r1496;
	mov.u32 	%r1529, %r1497;
	@%p506 bra 	$L__BB10_554;
	add.s32 	%r1519, %r1002, %r924;
	setp.leu.f32 	%p507, %f1578, %f954;
	mov.f32 	%f1589, %f1558;
	mov.f32 	%f1590, %f1559;
	mov.f32 	%f1591, %f1560;
	mov.f32 	%f1592, %f1561;
	mov.f32 	%f1593, %f1562;
	mov.f32 	%f1594, %f1563;
	mov.f32 	%f1595, %f1564;
	mov.f32 	%f1596, %f1565;
	mov.f32 	%f1597, %f1566;
	mov.f32 	%f1598, %f1567;
	mov.f32 	%f1599, %f1568;
	mov.f32 	%f1600, %f1569;
	mov.f32 	%f1601, %f1570;
	mov.f32 	%f1602, %f1571;
	mov.f32 	%f1603, %f1572;
	mov.f32 	%f1604, %f1573;
	mov.f32 	%f1605, %f1574;
	mov.f32 	%f1606, %f1575;
	mov.f32 	%f1607, %f1576;
	mov.f32 	%f1608, %f1577;
	mov.f32 	%f1609, %f954;
	mov.f32 	%f1610, %f1578;
	mov.f32 	%f1611, %f1579;
	mov.f32 	%f1612, %f1580;
	mov.f32 	%f1613, %f1581;
	mov.f32 	%f1614, %f1582;
	mov.f32 	%f1615, %f1583;
	mov.f32 	%f1616, %f1584;
	mov.f32 	%f1617, %f1585;
	mov.f32 	%f1618, %f1586;
	mov.f32 	%f1619, %f1587;
	mov.u32 	%r1499, %r1468;
	mov.u32 	%r1500, %r1469;
	mov.u32 	%r1501, %r1470;
	mov.u32 	%r1502, %r1471;
	mov.u32 	%r1503, %r1472;
	mov.u32 	%r1504, %r1473;
	mov.u32 	%r1505, %r1474;
	mov.u32 	%r1506, %r1475;
	mov.u32 	%r1507, %r1476;
	mov.u32 	%r1508, %r1477;
	mov.u32 	%r1509, %r1478;
	mov.u32 	%r1510, %r1479;
	mov.u32 	%r1511, %r1480;
	mov.u32 	%r1512, %r1481;
	mov.u32 	%r1513, %r1482;
	mov.u32 	%r1514, %r1483;
	mov.u32 	%r1515, %r1484;
	mov.u32 	%r1516, %r1485;
	mov.u32 	%r1517, %r1486;
	mov.u32 	%r1518, %r1487;
	mov.u32 	%r1520, %r1488;
	mov.u32 	%r1521, %r1489;
	mov.u32 	%r1522, %r1490;
	mov.u32 	%r1523, %r1491;
	mov.u32 	%r1524, %r1492;
	mov.u32 	%r1525, %r1493;
	mov.u32 	%r1526, %r1494;
	mov.u32 	%r1527, %r1495;
	mov.u32 	%r1528, %r1496;
	mov.u32 	%r1529, %r1497;
	@%p507 bra 	$L__BB10_554;
	add.s32 	%r1520, %r1002, %r924;
	setp.leu.f32 	%p508, %f1579, %f954;
	mov.f32 	%f1589, %f1558;
	mov.f32 	%f1590, %f1559;
	mov.f32 	%f1591, %f1560;
	mov.f32 	%f1592, %f1561;
	mov.f32 	%f1593, %f1562;
	mov.f32 	%f1594, %f1563;
	mov.f32 	%f1595, %f1564;
	mov.f32 	%f1596, %f1565;
	mov.f32 	%f1597, %f1566;
	mov.f32 	%f1598, %f1567;
	mov.f32 	%f1599, %f1568;
	mov.f32 	%f1600, %f1569;
	mov.f32 	%f1601, %f1570;
	mov.f32 	%f1602, %f1571;
	mov.f32 	%f1603, %f1572;
	mov.f32 	%f1604, %f1573;
	mov.f32 	%f1605, %f1574;
	mov.f32 	%f1606, %f1575;
	mov.f32 	%f1607, %f1576;
	mov.f32 	%f1608, %f1577;
	mov.f32 	%f1609, %f1578;
	mov.f32 	%f1610, %f954;
	mov.f32 	%f1611, %f1579;
	mov.f32 	%f1612, %f1580;
	mov.f32 	%f1613, %f1581;
	mov.f32 	%f1614, %f1582;
	mov.f32 	%f1615, %f1583;
	mov.f32 	%f1616, %f1584;
	mov.f32 	%f1617, %f1585;
	mov.f32 	%f1618, %f1586;
	mov.f32 	%f1619, %f1587;
	mov.u32 	%r1499, %r1468;
	mov.u32 	%r1500, %r1469;
	mov.u32 	%r1501, %r1470;
	mov.u32 	%r1502, %r1471;
	mov.u32 	%r1503, %r1472;
	mov.u32 	%r1504, %r1473;
	mov.u32 	%r1505, %r1474;
	mov.u32 	%r1506, %r1475;
	mov.u32 	%r1507, %r1476;
	mov.u32 	%r1508, %r1477;
	mov.u32 	%r1509, %r1478;
	mov.u32 	%r1510, %r1479;
	mov.u32 	%r1511, %r1480;
	mov.u32 	%r1512, %r1481;
	mov.u32 	%r1513, %r1482;
	mov.u32 	%r1514, %r1483;
	mov.u32 	%r1515, %r1484;
	mov.u32 	%r1516, %r1485;
	mov.u32 	%r1517, %r1486;
	mov.u32 	%r1518, %r1487;
	mov.u32 	%r1519, %r1488;
	mov.u32 	%r1521, %r1489;
	mov.u32 	%r1522, %r1490;
	mov.u32 	%r1523, %r1491;
	mov.u32 	%r1524, %r1492;
	mov.u32 	%r1525, %r1493;
	mov.u32 	%r1526, %r1494;
	mov.u32 	%r1527, %r1495;
	mov.u32 	%r1528, %r1496;
	mov.u32 	%r1529, %r1497;
	@%p508 bra 	$L__BB10_554;
	add.s32 	%r1521, %r1002, %r924;
	setp.leu.f32 	%p509, %f1580, %f954;
	mov.f32 	%f1589, %f1558;
	mov.f32 	%f1590, %f1559;
	mov.f32 	%f1591, %f1560;
	mov.f32 	%f1592, %f1561;
	mov.f32 	%f1593, %f1562;
	mov.f32 	%f1594, %f1563;
	mov.f32 	%f1595, %f1564;
	mov.f32 	%f1596, %f1565;
	mov.f32 	%f1597, %f1566;
	mov.f32 	%f1598, %f1567;
	mov.f32 	%f1599, %f1568;
	mov.f32 	%f1600, %f1569;
	mov.f32 	%f1601, %f1570;
	mov.f32 	%f1602, %f1571;
	mov.f32 	%f1603, %f1572;
	mov.f32 	%f1604, %f1573;
	mov.f32 	%f1605, %f1574;
	mov.f32 	%f1606, %f1575;
	mov.f32 	%f1607, %f1576;
	mov.f32 	%f1608, %f1577;
	mov.f32 	%f1609, %f1578;
	mov.f32 	%f1610, %f1579;
	mov.f32 	%f1611, %f954;
	mov.f32 	%f1612, %f1580;
	mov.f32 	%f1613, %f1581;
	mov.f32 	%f1614, %f1582;
	mov.f32 	%f1615, %f1583;
	mov.f32 	%f1616, %f1584;
	mov.f32 	%f1617, %f1585;
	mov.f32 	%f1618, %f1586;
	mov.f32 	%f1619, %f1587;
	mov.u32 	%r1499, %r1468;
	mov.u32 	%r1500, %r1469;
	mov.u32 	%r1501, %r1470;
	mov.u32 	%r1502, %r1471;
	mov.u32 	%r1503, %r1472;
	mov.u32 	%r1504, %r1473;
	mov.u32 	%r1505, %r1474;
	mov.u32 	%r1506, %r1475;
	mov.u32 	%r1507, %r1476;
	mov.u32 	%r1508, %r1477;
	mov.u32 	%r1509, %r1478;
	mov.u32 	%r1510, %r1479;
	mov.u32 	%r1511, %r1480;
	mov.u32 	%r1512, %r1481;
	mov.u32 	%r1513, %r1482;
	mov.u32 	%r1514, %r1483;
	mov.u32 	%r1515, %r1484;
	mov.u32 	%r1516, %r1485;
	mov.u32 	%r1517, %r1486;
	mov.u32 	%r1518, %r1487;
	mov.u32 	%r1519, %r1488;
	mov.u32 	%r1520, %r1489;
	mov.u32 	%r1522, %r1490;
	mov.u32 	%r1523, %r1491;
	mov.u32 	%r1524, %r1492;
	mov.u32 	%r1525, %r1493;
	mov.u32 	%r1526, %r1494;
	mov.u32 	%r1527, %r1495;
	mov.u32 	%r1528, %r1496;
	mov.u32 	%r1529, %r1497;
	@%p509 bra 	$L__BB10_554;
	add.s32 	%r1522, %r1002, %r924;
	setp.leu.f32 	%p510, %f1581, %f954;
	mov.f32 	%f1589, %f1558;
	mov.f32 	%f1590, %f1559;
	mov.f32 	%f1591, %f1560;
	mov.f32 	%f1592, %f1561;
	mov.f32 	%f1593, %f1562;
	mov.f32 	%f1594, %f1563;
	mov.f32 	%f1595, %f1564;
	mov.f32 	%f1596, %f1565;
	mov.f32 	%f1597, %f1566;
	mov.f32 	%f1598, %f1567;
	mov.f32 	%f1599, %f1568;
	mov.f32 	%f1600, %f1569;
	mov.f32 	%f1601, %f1570;
	mov.f32 	%f1602, %f1571;
	mov.f32 	%f1603, %f1572;
	mov.f32 	%f1604, %f1573;
	mov.f32 	%f1605, %f1574;
	mov.f32 	%f1606, %f1575;
	mov.f32 	%f1607, %f1576;
	mov.f32 	%f1608, %f1577;
	mov.f32 	%f1609, %f1578;
	mov.f32 	%f1610, %f1579;
	mov.f32 	%f1611, %f1580;
	mov.f32 	%f1612, %f954;
	mov.f32 	%f1613, %f1581;
	mov.f32 	%f1614, %f1582;
	mov.f32 	%f1615, %f1583;
	mov.f32 	%f1616, %f1584;
	mov.f32 	%f1617, %f1585;
	mov.f32 	%f1618, %f1586;
	mov.f32 	%f1619, %f1587;
	mov.u32 	%r1499, %r1468;
	mov.u32 	%r1500, %r1469;
	mov.u32 	%r1501, %r1470;
	mov.u32 	%r1502, %r1471;
	mov.u32 	%r1503, %r1472;
	mov.u32 	%r1504, %r1473;
	mov.u32 	%r1505, %r1474;
	mov.u32 	%r1506, %r1475;
	mov.u32 	%r1507, %r1476;
	mov.u32 	%r1508, %r1477;
	mov.u32 	%r1509, %r1478;
	mov.u32 	%r1510, %r1479;
	mov.u32 	%r1511, %r1480;
	mov.u32 	%r1512, %r1481;
	mov.u32 	%r1513, %r1482;
	mov.u32 	%r1514, %r1483;
	mov.u32 	%r1515, %r1484;
	mov.u32 	%r1516, %r1485;
	mov.u32 	%r1517, %r1486;
	mov.u32 	%r1518, %r1487;
	mov.u32 	%r1519, %r1488;
	mov.u32 	%r1520, %r1489;
	mov.u32 	%r1521, %r1490;
	mov.u32 	%r1523, %r1491;
	mov.u32 	%r1524, %r1492;
	mov.u32 	%r1525, %r1493;
	mov.u32 	%r1526, %r1494;
	mov.u32 	%r1527, %r1495;
	mov.u32 	%r1528, %r1496;
	mov.u32 	%r1529, %r1497;
	@%p510 bra 	$L__BB10_554;
	add.s32 	%r1523, %r1002, %r924;
	setp.leu.f32 	%p511, %f1582, %f954;
	mov.f32 	%f1589, %f1558;
	mov.f32 	%f1590, %f1559;
	mov.f32 	%f1591, %f1560;
	mov.f32 	%f1592, %f1561;
	mov.f32 	%f1593, %f1562;
	mov.f32 	%f1594, %f1563;
	mov.f32 	%f1595, %f1564;
	mov.f32 	%f1596, %f1565;
	mov.f32 	%f1597, %f1566;
	mov.f32 	%f1598, %f1567;
	mov.f32 	%f1599, %f1568;
	mov.f32 	%f1600, %f1569;
	mov.f32 	%f1601, %f1570;
	mov.f32 	%f1602, %f1571;
	mov.f32 	%f1603, %f1572;
	mov.f32 	%f1604, %f1573;
	mov.f32 	%f1605, %f1574;
	mov.f32 	%f1606, %f1575;
	mov.f32 	%f1607, %f1576;
	mov.f32 	%f1608, %f1577;
	mov.f32 	%f1609, %f1578;
	mov.f32 	%f1610, %f1579;
	mov.f32 	%f1611, %f1580;
	mov.f32 	%f1612, %f1581;
	mov.f32 	%f1613, %f954;
	mov.f32 	%f1614, %f1582;
	mov.f32 	%f1615, %f1583;
	mov.f32 	%f1616, %f1584;
	mov.f32 	%f1617, %f1585;
	mov.f32 	%f1618, %f1586;
	mov.f32 	%f1619, %f1587;
	mov.u32 	%r1499, %r1468;
	mov.u32 	%r1500, %r1469;
	mov.u32 	%r1501, %r1470;
	mov.u32 	%r1502, %r1471;
	mov.u32 	%r1503, %r1472;
	mov.u32 	%r1504, %r1473;
	mov.u32 	%r1505, %r1474;
	mov.u32 	%r1506, %r1475;
	mov.u32 	%r1507, %r1476;
	mov.u32 	%r1508, %r1477;
	mov.u32 	%r1509, %r1478;
	mov.u32 	%r1510, %r1479;
	mov.u32 	%r1511, %r1480;
	mov.u32 	%r1512, %r1481;
	mov.u32 	%r1513, %r1482;
	mov.u32 	%r1514, %r1483;
	mov.u32 	%r1515, %r1484;
	mov.u32 	%r1516, %r1485;
	mov.u32 	%r1517, %r1486;
	mov.u32 	%r1518, %r1487;
	mov.u32 	%r1519, %r1488;
	mov.u32 	%r1520, %r1489;
	mov.u32 	%r1521, %r1490;
	mov.u32 	%r1522, %r1491;
	mov.u32 	%r1524, %r1492;
	mov.u32 	%r1525, %r1493;
	mov.u32 	%r1526, %r1494;
	mov.u32 	%r1527, %r1495;
	mov.u32 	%r1528, %r1496;
	mov.u32 	%r1529, %r1497;
	@%p511 bra 	$L__BB10_554;
	add.s32 	%r1524, %r1002, %r924;
	setp.leu.f32 	%p512, %f1583, %f954;
	mov.f32 	%f1589, %f1558;
	mov.f32 	%f1590, %f1559;
	mov.f32 	%f1591, %f1560;
	mov.f32 	%f1592, %f1561;
	mov.f32 	%f1593, %f1562;
	mov.f32 	%f1594, %f1563;
	mov.f32 	%f1595, %f1564;
	mov.f32 	%f1596, %f1565;
	mov.f32 	%f1597, %f1566;
	mov.f32 	%f1598, %f1567;
	mov.f32 	%f1599, %f1568;
	mov.f32 	%f1600, %f1569;
	mov.f32 	%f1601, %f1570;
	mov.f32 	%f1602, %f1571;
	mov.f32 	%f1603, %f1572;
	mov.f32 	%f1604, %f1573;
	mov.f32 	%f1605, %f1574;
	mov.f32 	%f1606, %f1575;
	mov.f32 	%f1607, %f1576;
	mov.f32 	%f1608, %f1577;
	mov.f32 	%f1609, %f1578;
	mov.f32 	%f1610, %f1579;
	mov.f32 	%f1611, %f1580;
	mov.f32 	%f1612, %f1581;
	mov.f32 	%f1613, %f1582;
	mov.f32 	%f1614, %f954;
	mov.f32 	%f1615, %f1583;
	mov.f32 	%f1616, %f1584;
	mov.f32 	%f1617, %f1585;
	mov.f32 	%f1618, %f1586;
	mov.f32 	%f1619, %f1587;
	mov.u32 	%r1499, %r1468;
	mov.u32 	%r1500, %r1469;
	mov.u32 	%r1501, %r1470;
	mov.u32 	%r1502, %r1471;
	mov.u32 	%r1503, %r1472;
	mov.u32 	%r1504, %r1473;
	mov.u32 	%r1505, %r1474;
	mov.u32 	%r1506, %r1475;
	mov.u32 	%r1507, %r1476;
	mov.u32 	%r1508, %r1477;
	mov.u32 	%r1509, %r1478;
	mov.u32 	%r1510, %r1479;
	mov.u32 	%r1511, %r1480;
	mov.u32 	%r1512, %r1481;
	mov.u32 	%r1513, %r1482;
	mov.u32 	%r1514, %r1483;
	mov.u32 	%r1515, %r1484;
	mov.u32 	%r1516, %r1485;
	mov.u32 	%r1517, %r1486;
	mov.u32 	%r1518, %r1487;
	mov.u32 	%r1519, %r1488;
	mov.u32 	%r1520, %r1489;
	mov.u32 	%r1521, %r1490;
	mov.u32 	%r1522, %r1491;
	mov.u32 	%r1523, %r1492;
	mov.u32 	%r1525, %r1493;
	mov.u32 	%r1526, %r1494;
	mov.u32 	%r1527, %r1495;
	mov.u32 	%r1528, %r1496;
	mov.u32 	%r1529, %r1497;
	@%p512 bra 	$L__BB10_554;
	add.s32 	%r1525, %r1002, %r924;
	setp.leu.f32 	%p513, %f1584, %f954;
	mov.f32 	%f1589, %f1558;
	mov.f32 	%f1590, %f1559;
	mov.f32 	%f1591, %f1560;
	mov.f32 	%f1592, %f1561;
	mov.f32 	%f1593, %f1562;
	mov.f32 	%f1594, %f1563;
	mov.f32 	%f1595, %f1564;
	mov.f32 	%f1596, %f1565;
	mov.f32 	%f1597, %f1566;
	mov.f32 	%f1598, %f1567;
	mov.f32 	%f1599, %f1568;
	mov.f32 	%f1600, %f1569;
	mov.f32 	%f1601, %f1570;
	mov.f32 	%f1602, %f1571;
	mov.f32 	%f1603, %f1572;
	mov.f32 	%f1604, %f1573;
	mov.f32 	%f1605, %f1574;
	mov.f32 	%f1606, %f1575;
	mov.f32 	%f1607, %f1576;
	mov.f32 	%f1608, %f1577;
	mov.f32 	%f1609, %f1578;
	mov.f32 	%f1610, %f1579;
	mov.f32 	%f1611, %f1580;
	mov.f32 	%f1612, %f1581;
	mov.f32 	%f1613, %f1582;
	mov.f32 	%f1614, %f1583;
	mov.f32 	%f1615, %f954;
	mov.f32 	%f1616, %f1584;
	mov.f32 	%f1617, %f1585;
	mov.f32 	%f1618, %f1586;
	mov.f32 	%f1619, %f1587;
	mov.u32 	%r1499, %r1468;
	mov.u32 	%r1500, %r1469;
	mov.u32 	%r1501, %r1470;
	mov.u32 	%r1502, %r1471;
	mov.u32 	%r1503, %r1472;
	mov.u32 	%r1504, %r1473;
	mov.u32 	%r1505, %r1474;
	mov.u32 	%r1506, %r1475;
	mov.u32 	%r1507, %r1476;
	mov.u32 	%r1508, %r1477;
	mov.u32 	%r1509, %r1478;
	mov.u32 	%r1510, %r1479;
	mov.u32 	%r1511, %r1480;
	mov.u32 	%r1512, %r1481;
	mov.u32 	%r1513, %r1482;
	mov.u32 	%r1514, %r1483;
	mov.u32 	%r1515, %r1484;
	mov.u32 	%r1516, %r1485;
	mov.u32 	%r1517, %r1486;
	mov.u32 	%r1518, %r1487;
	mov.u32 	%r1519, %r1488;
	mov.u32 	%r1520, %r1489;
	mov.u32 	%r1521, %r1490;
	mov.u32 	%r1522, %r1491;
	mov.u32 	%r1523, %r1492;
	mov.u32 	%r1524, %r1493;
	mov.u32 	%r1526, %r1494;
	mov.u32 	%r1527, %r1495;
	mov.u32 	%r1528, %r1496;
	mov.u32 	%r1529, %r1497;
	@%p513 bra 	$L__BB10_554;
	add.s32 	%r1526, %r1002, %r924;
	setp.leu.f32 	%p514, %f1585, %f954;
	mov.f32 	%f1589, %f1558;
	mov.f32 	%f1590, %f1559;
	mov.f32 	%f1591, %f1560;
	mov.f32 	%f1592, %f1561;
	mov.f32 	%f1593, %f1562;
	mov.f32 	%f1594, %f1563;
	mov.f32 	%f1595, %f1564;
	mov.f32 	%f1596, %f1565;
	mov.f32 	%f1597, %f1566;
	mov.f32 	%f1598, %f1567;
	mov.f32 	%f1599, %f1568;
	mov.f32 	%f1600, %f1569;
	mov.f32 	%f1601, %f1570;
	mov.f32 	%f1602, %f1571;
	mov.f32 	%f1603, %f1572;
	mov.f32 	%f1604, %f1573;
	mov.f32 	%f1605, %f1574;
	mov.f32 	%f1606, %f1575;
	mov.f32 	%f1607, %f1576;
	mov.f32 	%f1608, %f1577;
	mov.f32 	%f1609, %f1578;
	mov.f32 	%f1610, %f1579;
	mov.f32 	%f1611, %f1580;
	mov.f32 	%f1612, %f1581;
	mov.f32 	%f1613, %f1582;
	mov.f32 	%f1614, %f1583;
	mov.f32 	%f1615, %f1584;
	mov.f32 	%f1616, %f954;
	mov.f32 	%f1617, %f1585;
	mov.f32 	%f1618, %f1586;
	mov.f32 	%f1619, %f1587;
	mov.u32 	%r1499, %r1468;
	mov.u32 	%r1500, %r1469;
	mov.u32 	%r1501, %r1470;
	mov.u32 	%r1502, %r1471;
	mov.u32 	%r1503, %r1472;
	mov.u32 	%r1504, %r1473;
	mov.u32 	%r1505, %r1474;
	mov.u32 	%r1506, %r1475;
	mov.u32 	%r1507, %r1476;
	mov.u32 	%r1508, %r1477;
	mov.u32 	%r1509, %r1478;
	mov.u32 	%r1510, %r1479;
	mov.u32 	%r1511, %r1480;
	mov.u32 	%r1512, %r1481;
	mov.u32 	%r1513, %r1482;
	mov.u32 	%r1514, %r1483;
	mov.u32 	%r1515, %r1484;
	mov.u32 	%r1516, %r1485;
	mov.u32 	%r1517, %r1486;
	mov.u32 	%r1518, %r1487;
	mov.u32 	%r1519, %r1488;
	mov.u32 	%r1520, %r1489;
	mov.u32 	%r1521, %r1490;
	mov.u32 	%r1522, %r1491;
	mov.u32 	%r1523, %r1492;
	mov.u32 	%r1524, %r1493;
	mov.u32 	%r1525, %r1494;
	mov.u32 	%r1527, %r1495;
	mov.u32 	%r1528, %r1496;
	mov.u32 	%r1529, %r1497;
	@%p514 bra 	$L__BB10_554;
	add.s32 	%r1527, %r1002, %r924;
	setp.leu.f32 	%p515, %f1586, %f954;
	mov.f32 	%f1589, %f1558;
	mov.f32 	%f1590, %f1559;
	mov.f32 	%f1591, %f1560;
	mov.f32 	%f1592, %f1561;
	mov.f32 	%f1593, %f1562;
	mov.f32 	%f1594, %f1563;
	mov.f32 	%f1595, %f1564;
	mov.f32 	%f1596, %f1565;
	mov.f32 	%f1597, %f1566;
	mov.f32 	%f1598, %f1567;
	mov.f32 	%f1599, %f1568;
	mov.f32 	%f1600, %f1569;
	mov.f32 	%f1601, %f1570;
	mov.f32 	%f1602, %f1571;
	mov.f32 	%f1603, %f1572;
	mov.f32 	%f1604, %f1573;
	mov.f32 	%f1605, %f1574;
	mov.f32 	%f1606, %f1575;
	mov.f32 	%f1607, %f1576;
	mov.f32 	%f1608, %f1577;
	mov.f32 	%f1609, %f1578;
	mov.f32 	%f1610, %f1579;
	mov.f32 	%f1611, %f1580;
	mov.f32 	%f1612, %f1581;
	mov.f32 	%f1613, %f1582;
	mov.f32 	%f1614, %f1583;
	mov.f32 	%f1615, %f1584;
	mov.f32 	%f1616, %f1585;
	mov.f32 	%f1617, %f954;
	mov.f32 	%f1618, %f1586;
	mov.f32 	%f1619, %f1587;
	mov.u32 	%r1499, %r1468;
	mov.u32 	%r1500, %r1469;
	mov.u32 	%r1501, %r1470;
	mov.u32 	%r1502, %r1471;
	mov.u32 	%r1503, %r1472;
	mov.u32 	%r1504, %r1473;
	mov.u32 	%r1505, %r1474;
	mov.u32 	%r1506, %r1475;
	mov.u32 	%r1507, %r1476;
	mov.u32 	%r1508, %r1477;
	mov.u32 	%r1509, %r1478;
	mov.u32 	%r1510, %r1479;
	mov.u32 	%r1511, %r1480;
	mov.u32 	%r1512, %r1481;
	mov.u32 	%r1513, %r1482;
	mov.u32 	%r1514, %r1483;
	mov.u32 	%r1515, %r1484;
	mov.u32 	%r1516, %r1485;
	mov.u32 	%r1517, %r1486;
	mov.u32 	%r1518, %r1487;
	mov.u32 	%r1519, %r1488;
	mov.u32 	%r1520, %r1489;
	mov.u32 	%r1521, %r1490;
	mov.u32 	%r1522, %r1491;
	mov.u32 	%r1523, %r1492;
	mov.u32 	%r1524, %r1493;
	mov.u32 	%r1525, %r1494;
	mov.u32 	%r1526, %r1495;
	mov.u32 	%r1528, %r1496;
	mov.u32 	%r1529, %r1497;
	@%p515 bra 	$L__BB10_554;
	add.s32 	%r1528, %r1002, %r924;
	setp.leu.f32 	%p516, %f1587, %f954;
	mov.f32 	%f1589, %f1558;
	mov.f32 	%f1590, %f1559;
	mov.f32 	%f1591, %f1560;
	mov.f32 	%f1592, %f1561;
	mov.f32 	%f1593, %f1562;
	mov.f32 	%f1594, %f1563;
	mov.f32 	%f1595, %f1564;
	mov.f32 	%f1596, %f1565;
	mov.f32 	%f1597, %f1566;
	mov.f32 	%f1598, %f1567;
	mov.f32 	%f1599, %f1568;
	mov.f32 	%f1600, %f1569;
	mov.f32 	%f1601, %f1570;
	mov.f32 	%f1602, %f1571;
	mov.f32 	%f1603, %f1572;
	mov.f32 	%f1604, %f1573;
	mov.f32 	%f1605, %f1574;
	mov.f32 	%f1606, %f1575;
	mov.f32 	%f1607, %f1576;
	mov.f32 	%f1608, %f1577;
	mov.f32 	%f1609, %f1578;
	mov.f32 	%f1610, %f1579;
	mov.f32 	%f1611, %f1580;
	mov.f32 	%f1612, %f1581;
	mov.f32 	%f1613, %f1582;
	mov.f32 	%f1614, %f1583;
	mov.f32 	%f1615, %f1584;
	mov.f32 	%f1616, %f1585;
	mov.f32 	%f1617, %f1586;
	mov.f32 	%f1618, %f954;
	mov.f32 	%f1619, %f1587;
	mov.u32 	%r1499, %r1468;
	mov.u32 	%r1500, %r1469;
	mov.u32 	%r1501, %r1470;
	mov.u32 	%r1502, %r1471;
	mov.u32 	%r1503, %r1472;
	mov.u32 	%r1504, %r1473;
	mov.u32 	%r1505, %r1474;
	mov.u32 	%r1506, %r1475;
	mov.u32 	%r1507, %r1476;
	mov.u32 	%r1508, %r1477;
	mov.u32 	%r1509, %r1478;
	mov.u32 	%r1510, %r1479;
	mov.u32 	%r1511, %r1480;
	mov.u32 	%r1512, %r1481;
	mov.u32 	%r1513, %r1482;
	mov.u32 	%r1514, %r1483;
	mov.u32 	%r1515, %r1484;
	mov.u32 	%r1516, %r1485;
	mov.u32 	%r1517, %r1486;
	mov.u32 	%r1518, %r1487;
	mov.u32 	%r1519, %r1488;
	mov.u32 	%r1520, %r1489;
	mov.u32 	%r1521, %r1490;
	mov.u32 	%r1522, %r1491;
	mov.u32 	%r1523, %r1492;
	mov.u32 	%r1524, %r1493;
	mov.u32 	%r1525, %r1494;
	mov.u32 	%r1526, %r1495;
	mov.u32 	%r1527, %r1496;
	mov.u32 	%r1529, %r1497;
	@%p516 bra 	$L__BB10_554;
	add.s32 	%r1529, %r1002, %r924;
	setp.leu.f32 	%p517, %f1620, %f954;
	mov.f32 	%f1589, %f1558;
	mov.f32 	%f1590, %f1559;
	mov.f32 	%f1591, %f1560;
	mov.f32 	%f1592, %f1561;
	mov.f32 	%f1593, %f1562;
	mov.f32 	%f1594, %f1563;
	mov.f32 	%f1595, %f1564;
	mov.f32 	%f1596, %f1565;
	mov.f32 	%f1597, %f1566;
	mov.f32 	%f1598, %f1567;
	mov.f32 	%f1599, %f1568;
	mov.f32 	%f1600, %f1569;
	mov.f32 	%f1601, %f1570;
	mov.f32 	%f1602, %f1571;
	mov.f32 	%f1603, %f1572;
	mov.f32 	%f1604, %f1573;
	mov.f32 	%f1605, %f1574;
	mov.f32 	%f1606, %f1575;
	mov.f32 	%f1607, %f1576;
	mov.f32 	%f1608, %f1577;
	mov.f32 	%f1609, %f1578;
	mov.f32 	%f1610, %f1579;
	mov.f32 	%f1611, %f1580;
	mov.f32 	%f1612, %f1581;
	mov.f32 	%f1613, %f1582;
	mov.f32 	%f1614, %f1583;
	mov.f32 	%f1615, %f1584;
	mov.f32 	%f1616, %f1585;
	mov.f32 	%f1617, %f1586;
	mov.f32 	%f1618, %f1587;
	mov.f32 	%f1619, %f954;
	mov.u32 	%r1499, %r1468;
	mov.u32 	%r1500, %r1469;
	mov.u32 	%r1501, %r1470;
	mov.u32 	%r1502, %r1471;
	mov.u32 	%r1503, %r1472;
	mov.u32 	%r1504, %r1473;
	mov.u32 	%r1505, %r1474;
	mov.u32 	%r1506, %r1475;
	mov.u32 	%r1507, %r1476;
	mov.u32 	%r1508, %r1477;
	mov.u32 	%r1509, %r1478;
	mov.u32 	%r1510, %r1479;
	mov.u32 	%r1511, %r1480;
	mov.u32 	%r1512, %r1481;
	mov.u32 	%r1513, %r1482;
	mov.u32 	%r1514, %r1483;
	mov.u32 	%r1515, %r1484;
	mov.u32 	%r1516, %r1485;
	mov.u32 	%r1517, %r1486;
	mov.u32 	%r1518, %r1487;
	mov.u32 	%r1519, %r1488;
	mov.u32 	%r1520, %r1489;
	mov.u32 	%r1521, %r1490;
	mov.u32 	%r1522, %r1491;
	mov.u32 	%r1523, %r1492;
	mov.u32 	%r1524, %r1493;
	mov.u32 	%r1525, %r1494;
	mov.u32 	%r1526, %r1495;
	mov.u32 	%r1527, %r1496;
	mov.u32 	%r1528, %r1497;
	@%p517 bra 	$L__BB10_554;
	add.s32 	%r670, %r1002, %r924;
	mov.f32 	%f1589, %f1558;
	mov.f32 	%f1590, %f1559;
	mov.f32 	%f1591, %f1560;
	mov.f32 	%f1592, %f1561;
	mov.f32 	%f1593, %f1562;
	mov.f32 	%f1594, %f1563;
	mov.f32 	%f1595, %f1564;
	mov.f32 	%f1596, %f1565;
	mov.f32 	%f1597, %f1566;
	mov.f32 	%f1598, %f1567;
	mov.f32 	%f1599, %f1568;
	mov.f32 	%f1600, %f1569;
	mov.f32 	%f1601, %f1570;
	mov.f32 	%f1602, %f1571;
	mov.f32 	%f1603, %f1572;
	mov.f32 	%f1604, %f1573;
	mov.f32 	%f1605, %f1574;
	mov.f32 	%f1606, %f1575;
	mov.f32 	%f1607, %f1576;
	mov.f32 	%f1608, %f1577;
	mov.f32 	%f1609, %f1578;
	mov.f32 	%f1610, %f1579;
	mov.f32 	%f1611, %f1580;
	mov.f32 	%f1612, %f1581;
	mov.f32 	%f1613, %f1582;
	mov.f32 	%f1614, %f1583;
	mov.f32 	%f1615, %f1584;
	mov.f32 	%f1616, %f1585;
	mov.f32 	%f1617, %f1586;
	mov.f32 	%f1618, %f1587;
	mov.f32 	%f1619, %f1620;
	mov.f32 	%f1620, %f954;
	mov.u32 	%r1499, %r1468;
	mov.u32 	%r1500, %r1469;
	mov.u32 	%r1501, %r1470;
	mov.u32 	%r1502, %r1471;
	mov.u32 	%r1503, %r1472;
	mov.u32 	%r1504, %r1473;
	mov.u32 	%r1505, %r1474;
	mov.u32 	%r1506, %r1475;
	mov.u32 	%r1507, %r1476;
	mov.u32 	%r1508, %r1477;
	mov.u32 	%r1509, %r1478;
	mov.u32 	%r1510, %r1479;
	mov.u32 	%r1511, %r1480;
	mov.u32 	%r1512, %r1481;
	mov.u32 	%r1513, %r1482;
	mov.u32 	%r1514, %r1483;
	mov.u32 	%r1515, %r1484;
	mov.u32 	%r1516, %r1485;
	mov.u32 	%r1517, %r1486;
	mov.u32 	%r1518, %r1487;
	mov.u32 	%r1519, %r1488;
	mov.u32 	%r1520, %r1489;
	mov.u32 	%r1521, %r1490;
	mov.u32 	%r1522, %r1491;
	mov.u32 	%r1523, %r1492;
	mov.u32 	%r1524, %r1493;
	mov.u32 	%r1525, %r1494;
	mov.u32 	%r1526, %r1495;
	mov.u32 	%r1527, %r1496;
	mov.u32 	%r1528, %r1497;
	mov.u32 	%r1529, %r1530;
	mov.u32 	%r1530, %r670;
$L__BB10_554:
	add.s32 	%r1002, %r1002, 1;
	setp.ne.s32 	%p518, %r1002, %r108;
	@%p518 bra 	$L__BB10_25;
$L__BB10_555:
	ld.param.u32 	%r890, [_Z10knn_kernelILi32ELi64EEvPKfS1_S1_S1_PlPfiii_param_8];
	bar.sync 	0;
	add.s32 	%r924, %r924, 2048;
	setp.lt.s32 	%p519, %r924, %r890;
	add.s32 	%r923, %r923, -2048;
	@%p519 bra 	$L__BB10_3;
$L__BB10_556:
	ld.param.u64 	%rd84, [_Z10knn_kernelILi32ELi64EEvPKfS1_S1_S1_PlPfiii_param_5];
	ld.param.u64 	%rd83, [_Z10knn_kernelILi32ELi64EEvPKfS1_S1_S1_PlPfiii_param_4];
	shl.b32 	%r842, %r5, 5;
	setp.lt.s32 	%p520, %r1530, 0;
	selp.b32 	%r843, %r1531, %r1530, %p520;
	cvt.s64.s32 	%rd37, %r843;
	cvta.to.global.u64 	%rd38, %rd83;
	mul.wide.s32 	%rd39, %r842, 8;
	add.s64 	%rd40, %rd38, %rd39;
	st.global.u64 	[%rd40], %rd37;
	selp.f32 	%f956, %f1621, %f1620, %p520;
	cvta.to.global.u64 	%rd41, %rd84;
	mul.wide.s32 	%rd42, %r842, 4;
	add.s64 	%rd43, %rd41, %rd42;
	st.global.f32 	[%rd43], %f956;
	setp.lt.s32 	%p521, %r1529, 0;
	selp.b32 	%r844, %r1531, %r1529, %p521;
	cvt.s64.s32 	%rd44, %r844;
	st.global.u64 	[%rd40+8], %rd44;
	selp.f32 	%f957, %f1621, %f1619, %p521;
	st.global.f32 	[%rd43+4], %f957;
	setp.lt.s32 	%p522, %r1528, 0;
	selp.b32 	%r845, %r1531, %r1528, %p522;
	cvt.s64.s32 	%rd45, %r845;
	st.global.u64 	[%rd40+16], %rd45;
	selp.f32 	%f958, %f1621, %f1618, %p522;
	st.global.f32 	[%rd43+8], %f958;
	setp.lt.s32 	%p523, %r1527, 0;
	selp.b32 	%r846, %r1531, %r1527, %p523;
	cvt.s64.s32 	%rd46, %r846;
	st.global.u64 	[%rd40+24], %rd46;
	selp.f32 	%f959, %f1621, %f1617, %p523;
	st.global.f32 	[%rd43+12], %f959;
	setp.lt.s32 	%p524, %r1526, 0;
	selp.b32 	%r847, %r1531, %r1526, %p524;
	cvt.s64.s32 	%rd47, %r847;
	st.global.u64 	[%rd40+32], %rd47;
	selp.f32 	%f960, %f1621, %f1616, %p524;
	st.global.f32 	[%rd43+16], %f960;
	setp.lt.s32 	%p525, %r1525, 0;
	selp.b32 	%r848, %r1531, %r1525, %p525;
	cvt.s64.s32 	%rd48, %r848;
	st.global.u64 	[%rd40+40], %rd48;
	selp.f32 	%f961, %f1621, %f1615, %p525;
	st.global.f32 	[%rd43+20], %f961;
	setp.lt.s32 	%p526, %r1524, 0;
	selp.b32 	%r849, %r1531, %r1524, %p526;
	cvt.s64.s32 	%rd49, %r849;
	st.global.u64 	[%rd40+48], %rd49;
	selp.f32 	%f962, %f1621, %f1614, %p526;
	st.global.f32 	[%rd43+24], %f962;
	setp.lt.s32 	%p527, %r1523, 0;
	selp.b32 	%r850, %r1531, %r1523, %p527;
	cvt.s64.s32 	%rd50, %r850;
	st.global.u64 	[%rd40+56], %rd50;
	selp.f32 	%f963, %f1621, %f1613, %p527;
	st.global.f32 	[%rd43+28], %f963;
	setp.lt.s32 	%p528, %r1522, 0;
	selp.b32 	%r851, %r1531, %r1522, %p528;
	cvt.s64.s32 	%rd51, %r851;
	st.global.u64 	[%rd40+64], %rd51;
	selp.f32 	%f964, %f1621, %f1612, %p528;
	st.global.f32 	[%rd43+32], %f964;
	setp.lt.s32 	%p529, %r1521, 0;
	selp.b32 	%r852, %r1531, %r1521, %p529;
	cvt.s64.s32 	%rd52, %r852;
	st.global.u64 	[%rd40+72], %rd52;
	selp.f32 	%f965, %f1621, %f1611, %p529;
	st.global.f32 	[%rd43+36], %f965;
	setp.lt.s32 	%p530, %r1520, 0;
	selp.b32 	%r853, %r1531, %r1520, %p530;
	cvt.s64.s32 	%rd53, %r853;
	st.global.u64 	[%rd40+80], %rd53;
	selp.f32 	%f966, %f1621, %f1610, %p530;
	st.global.f32 	[%rd43+40], %f966;
	setp.lt.s32 	%p531, %r1519, 0;
	selp.b32 	%r854, %r1531, %r1519, %p531;
	cvt.s64.s32 	%rd54, %r854;
	st.global.u64 	[%rd40+88], %rd54;
	selp.f32 	%f967, %f1621, %f1609, %p531;
	st.global.f32 	[%rd43+44], %f967;
	setp.lt.s32 	%p532, %r1518, 0;
	selp.b32 	%r855, %r1531, %r1518, %p532;
	cvt.s64.s32 	%rd55, %r855;
	st.global.u64 	[%rd40+96], %rd55;
	selp.f32 	%f968, %f1621, %f1608, %p532;
	st.global.f32 	[%rd43+48], %f968;
	setp.lt.s32 	%p533, %r1517, 0;
	selp.b32 	%r856, %r1531, %r1517, %p533;
	cvt.s64.s32 	%rd56, %r856;
	st.global.u64 	[%rd40+104], %rd56;
	selp.f32 	%f969, %f1621, %f1607, %p533;
	st.global.f32 	[%rd43+52], %f969;
	setp.lt.s32 	%p534, %r1516, 0;
	selp.b32 	%r857, %r1531, %r1516, %p534;
	cvt.s64.s32 	%rd57, %r857;
	st.global.u64 	[%rd40+112], %rd57;
	selp.f32 	%f970, %f1621, %f1606, %p534;
	st.global.f32 	[%rd43+56], %f970;
	setp.lt.s32 	%p535, %r1515, 0;
	selp.b32 	%r858, %r1531, %r1515, %p535;
	cvt.s64.s32 	%rd58, %r858;
	st.global.u64 	[%rd40+120], %rd58;
	selp.f32 	%f971, %f1621, %f1605, %p535;
	st.global.f32 	[%rd43+60], %f971;
	setp.lt.s32 	%p536, %r1514, 0;
	selp.b32 	%r859, %r1531, %r1514, %p536;
	cvt.s64.s32 	%rd59, %r859;
	st.global.u64 	[%rd40+128], %rd59;
	selp.f32 	%f972, %f1621, %f1604, %p536;
	st.global.f32 	[%rd43+64], %f972;
	setp.lt.s32 	%p537, %r1513, 0;
	selp.b32 	%r860, %r1531, %r1513, %p537;
	cvt.s64.s32 	%rd60, %r860;
	st.global.u64 	[%rd40+136], %rd60;
	selp.f32 	%f973, %f1621, %f1603, %p537;
	st.global.f32 	[%rd43+68], %f973;
	setp.lt.s32 	%p538, %r1512, 0;
	selp.b32 	%r861, %r1531, %r1512, %p538;
	cvt.s64.s32 	%rd61, %r861;
	st.global.u64 	[%rd40+144], %rd61;
	selp.f32 	%f974, %f1621, %f1602, %p538;
	st.global.f32 	[%rd43+72], %f974;
	setp.lt.s32 	%p539, %r1511, 0;
	selp.b32 	%r862, %r1531, %r1511, %p539;
	cvt.s64.s32 	%rd62, %r862;
	st.global.u64 	[%rd40+152], %rd62;
	selp.f32 	%f975, %f1621, %f1601, %p539;
	st.global.f32 	[%rd43+76], %f975;
	setp.lt.s32 	%p540, %r1510, 0;
	selp.b32 	%r863, %r1531, %r1510, %p540;
	cvt.s64.s32 	%rd63, %r863;
	st.global.u64 	[%rd40+160], %rd63;
	selp.f32 	%f976, %f1621, %f1600, %p540;
	st.global.f32 	[%rd43+80], %f976;
	setp.lt.s32 	%p541, %r1509, 0;
	selp.b32 	%r864, %r1531, %r1509, %p541;
	cvt.s64.s32 	%rd64, %r864;
	st.global.u64 	[%rd40+168], %rd64;
	selp.f32 	%f977, %f1621, %f1599, %p541;
	st.global.f32 	[%rd43+84], %f977;
	setp.lt.s32 	%p542, %r1508, 0;
	selp.b32 	%r865, %r1531, %r1508, %p542;
	cvt.s64.s32 	%rd65, %r865;
	st.global.u64 	[%rd40+176], %rd65;
	selp.f32 	%f978, %f1621, %f1598, %p542;
	st.global.f32 	[%rd43+88], %f978;
	setp.lt.s32 	%p543, %r1507, 0;
	selp.b32 	%r866, %r1531, %r1507, %p543;
	cvt.s64.s32 	%rd66, %r866;
	st.global.u64 	[%rd40+184], %rd66;
	selp.f32 	%f979, %f1621, %f1597, %p543;
	st.global.f32 	[%rd43+92], %f979;
	setp.lt.s32 	%p544, %r1506, 0;
	selp.b32 	%r867, %r1531, %r1506, %p544;
	cvt.s64.s32 	%rd67, %r867;
	st.global.u64 	[%rd40+192], %rd67;
	selp.f32 	%f980, %f1621, %f1596, %p544;
	st.global.f32 	[%rd43+96], %f980;
	setp.lt.s32 	%p545, %r1505, 0;
	selp.b32 	%r868, %r1531, %r1505, %p545;
	cvt.s64.s32 	%rd68, %r868;
	st.global.u64 	[%rd40+200], %rd68;
	selp.f32 	%f981, %f1621, %f1595, %p545;
	st.global.f32 	[%rd43+100], %f981;
	setp.lt.s32 	%p546, %r1504, 0;
	selp.b32 	%r869, %r1531, %r1504, %p546;
	cvt.s64.s32 	%rd69, %r869;
	st.global.u64 	[%rd40+208], %rd69;
	selp.f32 	%f982, %f1621, %f1594, %p546;
	st.global.f32 	[%rd43+104], %f982;
	setp.lt.s32 	%p547, %r1503, 0;
	selp.b32 	%r870, %r1531, %r1503, %p547;
	cvt.s64.s32 	%rd70, %r870;
	st.global.u64 	[%rd40+216], %rd70;
	selp.f32 	%f983, %f1621, %f1593, %p547;
	st.global.f32 	[%rd43+108], %f983;
	setp.lt.s32 	%p548, %r1502, 0;
	selp.b32 	%r871, %r1531, %r1502, %p548;
	cvt.s64.s32 	%rd71, %r871;
	st.global.u64 	[%rd40+224], %rd71;
	selp.f32 	%f984, %f1621, %f1592, %p548;
	st.global.f32 	[%rd43+112], %f984;
	setp.lt.s32 	%p549, %r1501, 0;
	selp.b32 	%r872, %r1531, %r1501, %p549;
	cvt.s64.s32 	%rd72, %r872;
	st.global.u64 	[%rd40+232], %rd72;
	selp.f32 	%f985, %f1621, %f1591, %p549;
	st.global.f32 	[%rd43+116], %f985;
	setp.lt.s32 	%p550, %r1500, 0;
	selp.b32 	%r873, %r1531, %r1500, %p550;
	cvt.s64.s32 	%rd73, %r873;
	st.global.u64 	[%rd40+240], %rd73;
	selp.f32 	%f986, %f1621, %f1590, %p550;
	st.global.f32 	[%rd43+120], %f986;
	setp.lt.s32 	%p551, %r1499, 0;
	selp.b32 	%r874, %r1531, %r1499, %p551;
	cvt.s64.s32 	%rd74, %r874;
	st.global.u64 	[%rd40+248], %rd74;
	selp.f32 	%f987, %f1621, %f1589, %p551;
	st.global.f32 	[%rd43+124], %f987;
$L__BB10_557:
	ret;

}
	// .globl	_Z10knn_kernelILi32ELi128EEvPKfS1_S1_S1_PlPfiii
.visible .entry _Z10knn_kernelILi32ELi128EEvPKfS1_S1_S1_PlPfiii(
	.param .u64 .ptr .align 1 _Z10knn_kernelILi32ELi128EEvPKfS1_S1_S1_PlPfiii_param_0,
	.param .u64 .ptr .align 1 _Z10knn_kernelILi32ELi128EEvPKfS1_S1_S1_PlPfiii_param_1,
	.param .u64 .ptr .align 1 _Z10knn_kernelILi32ELi128EEvPKfS1_S1_S1_PlPfiii_param_2,
	.param .u64 .ptr .align 1 _Z10knn_kernelILi32ELi128EEvPKfS1_S1_S1_PlPfiii_param_3,
	.param .u64 .ptr .align 1 _Z10knn_kernelILi32ELi128EEvPKfS1_S1_S1_PlPfiii_param_4,
	.param .u64 .ptr .align 1 _Z10knn_kernelILi32ELi128EEvPKfS1_S1_S1_PlPfiii_param_5,
	.param .u32 _Z10knn_kernelILi32ELi128EEvPKfS1_S1_S1_PlPfiii_param_6,
	.param .u32 _Z10knn_kernelILi32ELi128EEvPKfS1_S1_S1_PlPfiii_param_7,
	.param .u32 _Z10knn_kernelILi32ELi128EEvPKfS1_S1_S1_PlPfiii_param_8
)
{
	.reg .pred 	%p<552>;
	.reg .b16 	%rs<6>;
	.reg .b32 	%r<1567>;
	.reg .b32 	%f<1911>;
	.reg .b64 	%rd<86>;

	ld.param.u64 	%rd1, [_Z10knn_kernelILi32ELi128EEvPKfS1_S1_S1_PlPfiii_param_0];
	ld.param.u32 	%r740, [_Z10knn_kernelILi32ELi128EEvPKfS1_S1_S1_PlPfiii_param_6];
	ld.param.u32 	%r738, [_Z10knn_kernelILi32ELi128EEvPKfS1_S1_S1_PlPfiii_param_7];
	mov.u32 	%r1, %ctaid.y;
	mov.u32 	%r741, %ctaid.x;
	mov.u32 	%r742, %ntid.x;
	mov.u32 	%r743, %tid.x;
	mad.lo.s32 	%r2, %r741, %r742, %r743;
	setp.ge.s32 	%p1, %r1, %r740;
	setp.ge.s32 	%p2, %r2, %r738;
	or.pred  	%p3, %p1, %p2;
	@%p3 bra 	$L__BB11_557;
	ld.param.u32 	%r877, [_Z10knn_kernelILi32ELi128EEvPKfS1_S1_S1_PlPfiii_param_8];
	cvta.to.global.u64 	%rd7, %rd1;
	mad.lo.s32 	%r3, %r738, %r1, %r2;
	mul.lo.s32 	%r745, %r3, 3;
	mul.wide.s32 	%rd8, %r745, 4;
	add.s64 	%rd9, %rd7, %rd8;
	ld.global.nc.f32 	%f1, [%rd9];
	ld.global.nc.f32 	%f2, [%rd9+4];
	ld.global.nc.f32 	%f3, [%rd9+8];
	setp.lt.s32 	%p4, %r877, 1;
	mov.b32 	%r1501, -1;
	mov.f32 	%f1845, 0f7F7FFFFF;
	mov.f32 	%f1846, %f1845;
	mov.f32 	%f1847, %f1845;
	mov.f32 	%f1848, %f1845;
	mov.f32 	%f1849, %f1845;
	mov.f32 	%f1850, %f1845;
	mov.f32 	%f1851, %f1845;
	mov.f32 	%f1852, %f1845;
	mov.f32 	%f1853, %f1845;
	mov.f32 	%f1854, %f1845;
	mov.f32 	%f1855, %f1845;
	mov.f32 	%f1856, %f1845;
	mov.f32 	%f1857, %f1845;
	mov.f32 	%f1858, %f1845;
	mov.f32 	%f1859, %f1845;
	mov.f32 	%f1860, %f1845;
	mov.f32 	%f1861, %f1845;
	mov.f32 	%f1862, %f1845;
	mov.f32 	%f1863, %f1845;
	mov.f32 	%f1864, %f1845;
	mov.f32 	%f1865, %f1845;
	mov.f32 	%f1866, %f1845;
	mov.f32 	%f1867, %f1845;
	mov.f32 	%f1868, %f1845;
	mov.f32 	%f1869, %f1845;
	mov.f32 	%f1870, %f1845;
	mov.f32 	%f1871, %f1845;
	mov.f32 	%f1872, %f1845;
	mov.f32 	%f1873, %f1845;
	mov.f32 	%f1874, %f1845;
	mov.f32 	%f1875, %f1845;
	mov.f32 	%f1876, %f1845;
	mov.u32 	%r1502, %r1501;
	mov.u32 	%r1503, %r1501;
	mov.u32 	%r1504, %r1501;
	mov.u32 	%r1505, %r1501;
	mov.u32 	%r1506, %r1501;
	mov.u32 	%r1507, %r1501;
	mov.u32 	%r1508, %r1501;
	mov.u32 	%r1509, %r1501;
	mov.u32 	%r1510, %r1501;
	mov.u32 	%r1511, %r1501;
	mov.u32 	%r1512, %r1501;
	mov.u32 	%r1513, %r1501;
	mov.u32 	%r1514, %r1501;
	mov.u32 	%r1515, %r1501;
	mov.u32 	%r1516, %r1501;
	mov.u32 	%r1517, %r1501;
	mov.u32 	%r1518, %r1501;
	mov.u32 	%r1519, %r1501;
	mov.u32 	%r1520, %r1501;
	mov.u32 	%r1521, %r1501;
	mov.u32 	%r1522, %r1501;
	mov.u32 	%r1523, %r1501;
	mov.u32 	%r1524, %r1501;
	mov.u32 	%r1525, %r1501;
	mov.u32 	%r1526, %r1501;
	mov.u32 	%r1527, %r1501;
	mov.u32 	%r1528, %r1501;
	mov.u32 	%r1529, %r1501;
	mov.u32 	%r1530, %r1501;
	mov.u32 	%r1531, %r1501;
	mov.u32 	%r1532, %r1501;
	mov.f32 	%f1877, %f1845;
	mov.u32 	%r1533, %r1501;
	@%p4 bra 	$L__BB11_556;
	ld.param.u32 	%r925, [_Z10knn_kernelILi32ELi128EEvPKfS1_S1_S1_PlPfiii_param_8];
	ld.param.u64 	%rd82, [_Z10knn_kernelILi32ELi128EEvPKfS1_S1_S1_PlPfiii_param_2];
	cvta.to.global.u64 	%rd10, %rd82;
	shl.b32 	%r748, %r3, 7;
	mul.wide.s32 	%rd11, %r748, 4;
	add.s64 	%rd12, %rd10, %rd11;
	ld.global.nc.f32 	%f4, [%rd12];
	ld.global.nc.f32 	%f5, [%rd12+4];
	ld.global.nc.f32 	%f6, [%rd12+8];
	ld.global.nc.f32 	%f7, [%rd12+12];
	ld.global.nc.f32 	%f8, [%rd12+16];
	ld.global.nc.f32 	%f9, [%rd12+20];
	ld.global.nc.f32 	%f10, [%rd12+24];
	ld.global.nc.f32 	%f11, [%rd12+28];
	ld.global.nc.f32 	%f12, [%rd12+32];
	ld.global.nc.f32 	%f13, [%rd12+36];
	ld.global.nc.f32 	%f14, [%rd12+40];
	ld.global.nc.f32 	%f15, [%rd12+44];
	ld.global.nc.f32 	%f16, [%rd12+48];
	ld.global.nc.f32 	%f17, [%rd12+52];
	ld.global.nc.f32 	%f18, [%rd12+56];
	ld.global.nc.f32 	%f19, [%rd12+60];
	ld.global.nc.f32 	%f20, [%rd12+64];
	ld.global.nc.f32 	%f21, [%rd12+68];
	ld.global.nc.f32 	%f22, [%rd12+72];
	ld.global.nc.f32 	%f23, [%rd12+76];
	ld.global.nc.f32 	%f24, [%rd12+80];
	ld.global.nc.f32 	%f25, [%rd12+84];
	ld.global.nc.f32 	%f26, [%rd12+88];
	ld.global.nc.f32 	%f27, [%rd12+92];
	ld.global.nc.f32 	%f28, [%rd12+96];
	ld.global.nc.f32 	%f29, [%rd12+100];
	ld.global.nc.f32 	%f30, [%rd12+104];
	ld.global.nc.f32 	%f31, [%rd12+108];
	ld.global.nc.f32 	%f32, [%rd12+112];
	ld.global.nc.f32 	%f33, [%rd12+116];
	ld.global.nc.f32 	%f34, [%rd12+120];
	ld.global.nc.f32 	%f35, [%rd12+124];
	ld.global.nc.f32 	%f36, [%rd12+128];
	ld.global.nc.f32 	%f37, [%rd12+132];
	ld.global.nc.f32 	%f38, [%rd12+136];
	ld.global.nc.f32 	%f39, [%rd12+140];
	ld.global.nc.f32 	%f40, [%rd12+144];
	ld.global.nc.f32 	%f41, [%rd12+148];
	ld.global.nc.f32 	%f42, [%rd12+152];
	ld.global.nc.f32 	%f43, [%rd12+156];
	ld.global.nc.f32 	%f44, [%rd12+160];
	ld.global.nc.f32 	%f45, [%rd12+164];
	ld.global.nc.f32 	%f46, [%rd12+168];
	ld.global.nc.f32 	%f47, [%rd12+172];
	ld.global.nc.f32 	%f48, [%rd12+176];
	ld.global.nc.f32 	%f49, [%rd12+180];
	ld.global.nc.f32 	%f50, [%rd12+184];
	ld.global.nc.f32 	%f51, [%rd12+188];
	ld.global.nc.f32 	%f52, [%rd12+192];
	ld.global.nc.f32 	%f53, [%rd12+196];
	ld.global.nc.f32 	%f54, [%rd12+200];
	ld.global.nc.f32 	%f55, [%rd12+204];
	ld.global.nc.f32 	%f56, [%rd12+208];
	ld.global.nc.f32 	%f57, [%rd12+212];
	ld.global.nc.f32 	%f58, [%rd12+216];
	ld.global.nc.f32 	%f59, [%rd12+220];
	ld.global.nc.f32 	%f60, [%rd12+224];
	ld.global.nc.f32 	%f61, [%rd12+228];
	ld.global.nc.f32 	%f62, [%rd12+232];
	ld.global.nc.f32 	%f63, [%rd12+236];
	ld.global.nc.f32 	%f64, [%rd12+240];
	ld.global.nc.f32 	%f65, [%rd12+244];
	ld.global.nc.f32 	%f66, [%rd12+248];
	ld.global.nc.f32 	%f67, [%rd12+252];
	ld.global.nc.f32 	%f68, [%rd12+256];
	ld.global.nc.f32 	%f69, [%rd12+260];
	ld.global.nc.f32 	%f70, [%rd12+264];
	ld.global.nc.f32 	%f71, [%rd12+268];
	ld.global.nc.f32 	%f72, [%rd12+272];
	ld.global.nc.f32 	%f73, [%rd12+276];
	ld.global.nc.f32 	%f74, [%rd12+280];
	ld.global.nc.f32 	%f75, [%rd12+284];
	ld.global.nc.f32 	%f76, [%rd12+288];
	ld.global.nc.f32 	%f77, [%rd12+292];
	ld.global.nc.f32 	%f78, [%rd12+296];
	ld.global.nc.f32 	%f79, [%rd12+300];
	ld.global.nc.f32 	%f80, [%rd12+304];
	ld.global.nc.f32 	%f81, [%rd12+308];
	ld.global.nc.f32 	%f82, [%rd12+312];
	ld.global.nc.f32 	%f83, [%rd12+316];
	ld.global.nc.f32 	%f84, [%rd12+320];
	ld.global.nc.f32 	%f85, [%rd12+324];
	ld.global.nc.f32 	%f86, [%rd12+328];
	ld.global.nc.f32 	%f87, [%rd12+332];
	ld.global.nc.f32 	%f88, [%rd12+336];
	ld.global.nc.f32 	%f89, [%rd12+340];
	ld.global.nc.f32 	%f90, [%rd12+344];
	ld.global.nc.f32 	%f91, [%rd12+348];
	ld.global.nc.f32 	%f92, [%rd12+352];
	ld.global.nc.f32 	%f93, [%rd12+356];
	ld.global.nc.f32 	%f94, [%rd12+360];
	ld.global.nc.f32 	%f95, [%rd12+364];
	ld.global.nc.f32 	%f96, [%rd12+368];
	ld.global.nc.f32 	%f97, [%rd12+372];
	ld.global.nc.f32 	%f98, [%rd12+376];
	ld.global.nc.f32 	%f99, [%rd12+380];
	ld.global.nc.f32 	%f100, [%rd12+384];
	ld.global.nc.f32 	%f101, [%rd12+388];
	ld.global.nc.f32 	%f102, [%rd12+392];
	ld.global.nc.f32 	%f103, [%rd12+396];
	ld.global.nc.f32 	%f104, [%rd12+400];
	ld.global.nc.f32 	%f105, [%rd12+404];
	ld.global.nc.f32 	%f106, [%rd12+408];
	ld.global.nc.f32 	%f107, [%rd12+412];
	ld.global.nc.f32 	%f108, [%rd12+416];
	ld.global.nc.f32 	%f109, [%rd12+420];
	ld.global.nc.f32 	%f110, [%rd12+424];
	ld.global.nc.f32 	%f111, [%rd12+428];
	ld.global.nc.f32 	%f112, [%rd12+432];
	ld.global.nc.f32 	%f113, [%rd12+436];
	ld.global.nc.f32 	%f114, [%rd12+440];
	ld.global.nc.f32 	%f115, [%rd12+444];
	ld.global.nc.f32 	%f116, [%rd12+448];
	ld.global.nc.f32 	%f117, [%rd12+452];
	ld.global.nc.f32 	%f118, [%rd12+456];
	ld.global.nc.f32 	%f119, [%rd12+460];
	ld.global.nc.f32 	%f120, [%rd12+464];
	ld.global.nc.f32 	%f121, [%rd12+468];
	ld.global.nc.f32 	%f122, [%rd12+472];
	ld.global.nc.f32 	%f123, [%rd12+476];
	ld.global.nc.f32 	%f124, [%rd12+480];
	ld.global.nc.f32 	%f125, [%rd12+484];
	ld.global.nc.f32 	%f126, [%rd12+488];
	ld.global.nc.f32 	%f127, [%rd12+492];
	ld.global.nc.f32 	%f128, [%rd12+496];
	ld.global.nc.f32 	%f129, [%rd12+500];
	ld.global.nc.f32 	%f130, [%rd12+504];
	ld.global.nc.f32 	%f131, [%rd12+508];
	mov.u32 	%r749, %tid.x;
	mov.u32 	%r750, %ntid.x;
	add.s32 	%r751, %r749, %r750;
	cvt.u16.u32 	%rs2, %r751;
	sub.s16 	%rs3, 6143, %rs2;
	cvt.u16.u32 	%rs4, %r750;
	div.u16 	%rs5, %rs3, %rs4;
	and.b16  	%rs1, %rs5, 3;
	mov.b32 	%r926, 0;
	mov.b32 	%r1501, -1;
	mov.f32 	%f1845, 0f7F7FFFFF;
$L__BB11_3:
	mov.u32 	%r928, %tid.x;
	setp.eq.s16 	%p5, %rs1, 2;
	@%p5 bra 	$L__BB11_13;
	ld.param.u32 	%r879, [_Z10knn_kernelILi32ELi128EEvPKfS1_S1_S1_PlPfiii_param_8];
	mov.u32 	%r752, %tid.x;
	mad.lo.s32 	%r753, %r926, 3, %r752;
	mul.lo.s32 	%r754, %r879, 3;
	setp.ge.u32 	%p6, %r753, %r754;
	mov.f32 	%f1277, 0f00000000;
	@%p6 bra 	$L__BB11_6;
	ld.param.u32 	%r880, [_Z10knn_kernelILi32ELi128EEvPKfS1_S1_S1_PlPfiii_param_8];
	ld.param.u64 	%rd75, [_Z10knn_kernelILi32ELi128EEvPKfS1_S1_S1_PlPfiii_param_1];
	mov.u32 	%r755, %ctaid.y;
	mul.lo.s32 	%r756, %r880, %r755;
	mov.u32 	%r757, %tid.x;
	mad.lo.s32 	%r758, %r926, 3, %r757;
	mad.lo.s32 	%r759, %r756, 3, %r758;
	cvta.to.global.u64 	%rd13, %rd75;
	mul.wide.s32 	%rd14, %r759, 4;
	add.s64 	%rd15, %rd13, %rd14;
	ld.global.nc.f32 	%f1277, [%rd15];
$L__BB11_6:
	mov.u32 	%r760, %tid.x;
	mov.u32 	%r761, %ntid.x;
	add.s32 	%r928, %r760, %r761;
	setp.eq.s16 	%p7, %rs1, 3;
	shl.b32 	%r762, %r760, 2;
	mov.u32 	%r763, shm;
	add.s32 	%r764, %r763, %r762;
	st.shared.f32 	[%r764], %f1277;
	@%p7 bra 	$L__BB11_13;
	ld.param.u32 	%r881, [_Z10knn_kernelILi32ELi128EEvPKfS1_S1_S1_PlPfiii_param_8];
	mov.u32 	%r765, %ntid.x;
	mov.u32 	%r766, %tid.x;
	mad.lo.s32 	%r767, %r926, 3, %r766;
	add.s32 	%r768, %r767, %r765;
	mul.lo.s32 	%r769, %r881, 3;
	setp.ge.u32 	%p8, %r768, %r769;
	mov.f32 	%f1278, 0f00000000;
	@%p8 bra 	$L__BB11_9;
	ld.param.u32 	%r882, [_Z10knn_kernelILi32ELi128EEvPKfS1_S1_S1_PlPfiii_param_8];
	ld.param.u64 	%rd76, [_Z10knn_kernelILi32ELi128EEvPKfS1_S1_S1_PlPfiii_param_1];
	mov.u32 	%r770, %ctaid.y;
	mul.lo.s32 	%r771, %r882, %r770;
	mov.u32 	%r772, %tid.x;
	mad.lo.s32 	%r773, %r926, 3, %r772;
	mov.u32 	%r774, %ntid.x;
	add.s32 	%r775, %r773, %r774;
	mad.lo.s32 	%r776, %r771, 3, %r775;
	cvta.to.global.u64 	%rd16, %rd76;
	mul.wide.s32 	%rd17, %r776, 4;
	add.s64 	%rd18, %rd16, %rd17;
	ld.global.nc.f32 	%f1278, [%rd18];
$L__BB11_9:
	mov.u32 	%r777, %tid.x;
	mov.u32 	%r778, %ntid.x;
	add.s32 	%r779, %r777, %r778;
	add.s32 	%r928, %r779, %r778;
	setp.eq.s16 	%p9, %rs1, 0;
	shl.b32 	%r780, %r777, 2;
	mov.u32 	%r781, shm;
	add.s32 	%r782, %r781, %r780;
	shl.b32 	%r783, %r778, 2;
	add.s32 	%r784, %r782, %r783;
	st.shared.f32 	[%r784], %f1278;
	@%p9 bra 	$L__BB11_13;
	ld.param.u32 	%r883, [_Z10knn_kernelILi32ELi128EEvPKfS1_S1_S1_PlPfiii_param_8];
	mov.u32 	%r785, %ntid.x;
	mov.u32 	%r786, %tid.x;
	mad.lo.s32 	%r787, %r926, 3, %r786;
	add.s32 	%r788, %r787, %r785;
	add.s32 	%r789, %r788, %r785;
	mul.lo.s32 	%r790, %r883, 3;
	setp.ge.u32 	%p10, %r789, %r790;
	mov.f32 	%f1279, 0f00000000;
	@%p10 bra 	$L__BB11_12;
	ld.param.u32 	%r884, [_Z10knn_kernelILi32ELi128EEvPKfS1_S1_S1_PlPfiii_param_8];
	ld.param.u64 	%rd77, [_Z10knn_kernelILi32ELi128EEvPKfS1_S1_S1_PlPfiii_param_1];
	mov.u32 	%r791, %ctaid.y;
	mul.lo.s32 	%r792, %r884, %r791;
	mov.u32 	%r793, %tid.x;
	mad.lo.s32 	%r794, %r926, 3, %r793;
	mov.u32 	%r795, %ntid.x;
	add.s32 	%r796, %r794, %r795;
	add.s32 	%r797, %r796, %r795;
	mad.lo.s32 	%r798, %r792, 3, %r797;
	cvta.to.global.u64 	%rd19, %rd77;
	mul.wide.s32 	%rd20, %r798, 4;
	add.s64 	%rd21, %rd19, %rd20;
	ld.global.nc.f32 	%f1279, [%rd21];
$L__BB11_12:
	mov.u32 	%r799, %tid.x;
	mov.u32 	%r800, %ntid.x;
	add.s32 	%r801, %r799, %r800;
	add.s32 	%r802, %r801, %r800;
	add.s32 	%r928, %r802, %r800;
	shl.b32 	%r803, %r799, 2;
	mov.u32 	%r804, shm;
	add.s32 	%r805, %r804, %r803;
	shl.b32 	%r806, %r800, 2;
	add.s32 	%r807, %r805, %r806;
	add.s32 	%r808, %r807, %r806;
	st.shared.f32 	[%r808], %f1279;
$L__BB11_13:
	ld.param.u32 	%r885, [_Z10knn_kernelILi32ELi128EEvPKfS1_S1_S1_PlPfiii_param_8];
	shl.b32 	%r809, %r928, 2;
	mov.u32 	%r810, shm;
	add.s32 	%r970, %r810, %r809;
	mov.u32 	%r811, %ntid.x;
	mul.lo.s32 	%r812, %r926, 3;
	add.s32 	%r962, %r928, %r812;
	add.s32 	%r969, %r962, %r811;
	mov.u32 	%r813, %ctaid.y;
	mul.lo.s32 	%r814, %r885, %r813;
	mul.lo.s32 	%r815, %r814, 3;
	add.s32 	%r816, %r811, %r815;
	add.s32 	%r968, %r962, %r816;
	shl.b32 	%r817, %r811, 1;
	add.s32 	%r967, %r962, %r817;
	add.s32 	%r818, %r815, %r817;
	add.s32 	%r966, %r962, %r818;
	add.s32 	%r819, %r811, %r926;
	mul.lo.s32 	%r820, %r819, 3;
	add.s32 	%r965, %r928, %r820;
	add.s32 	%r821, %r815, %r928;
	add.s32 	%r964, %r821, %r820;
	add.s32 	%r963, %r821, %r812;
$L__BB11_14:
	ld.param.u32 	%r886, [_Z10knn_kernelILi32ELi128EEvPKfS1_S1_S1_PlPfiii_param_8];
	mul.lo.s32 	%r822, %r886, 3;
	setp.ge.u32 	%p11, %r962, %r822;
	mov.f32 	%f1313, 0f00000000;
	@%p11 bra 	$L__BB11_16;
	ld.param.u64 	%rd78, [_Z10knn_kernelILi32ELi128EEvPKfS1_S1_S1_PlPfiii_param_1];
	mul.wide.s32 	%rd22, %r963, 4;
	cvta.to.global.u64 	%rd23, %rd78;
	add.s64 	%rd24, %rd23, %rd22;
	ld.global.nc.f32 	%f1313, [%rd24];
$L__BB11_16:
	ld.param.u32 	%r887, [_Z10knn_kernelILi32ELi128EEvPKfS1_S1_S1_PlPfiii_param_8];
	st.shared.f32 	[%r970], %f1313;
	mul.lo.s32 	%r823, %r887, 3;
	setp.ge.u32 	%p12, %r969, %r823;
	mov.f32 	%f1314, 0f00000000;
	@%p12 bra 	$L__BB11_18;
	ld.param.u64 	%rd79, [_Z10knn_kernelILi32ELi128EEvPKfS1_S1_S1_PlPfiii_param_1];
	mul.wide.s32 	%rd25, %r968, 4;
	cvta.to.global.u64 	%rd26, %rd79;
	add.s64 	%rd27, %rd26, %rd25;
	ld.global.nc.f32 	%f1314, [%rd27];
$L__BB11_18:
	ld.param.u32 	%r888, [_Z10knn_kernelILi32ELi128EEvPKfS1_S1_S1_PlPfiii_param_8];
	mov.u32 	%r824, %ntid.x;
	shl.b32 	%r825, %r824, 2;
	add.s32 	%r826, %r970, %r825;
	st.shared.f32 	[%r826], %f1314;
	mul.lo.s32 	%r827, %r888, 3;
	setp.ge.u32 	%p13, %r967, %r827;
	mov.f32 	%f1315, 0f00000000;
	@%p13 bra 	$L__BB11_20;
	ld.param.u64 	%rd80, [_Z10knn_kernelILi32ELi128EEvPKfS1_S1_S1_PlPfiii_param_1];
	mul.wide.s32 	%rd28, %r966, 4;
	cvta.to.global.u64 	%rd29, %rd80;
	add.s64 	%rd30, %rd29, %rd28;
	ld.global.nc.f32 	%f1315, [%rd30];
$L__BB11_20:
	ld.param.u32 	%r889, [_Z10knn_kernelILi32ELi128EEvPKfS1_S1_S1_PlPfiii_param_8];
	mov.u32 	%r828, %ntid.x;
	shl.b32 	%r829, %r828, 3;
	add.s32 	%r830, %r970, %r829;
	st.shared.f32 	[%r830], %f1315;
	mul.lo.s32 	%r831, %r889, 3;
	setp.ge.u32 	%p14, %r965, %r831;
	mov.f32 	%f1316, 0f00000000;
	@%p14 bra 	$L__BB11_22;
	ld.param.u64 	%rd81, [_Z10knn_kernelILi32ELi128EEvPKfS1_S1_S1_PlPfiii_param_1];
	mul.wide.s32 	%rd31, %r964, 4;
	cvta.to.global.u64 	%rd32, %rd81;
	add.s64 	%rd33, %rd32, %rd31;
	ld.global.nc.f32 	%f1316, [%rd33];
$L__BB11_22:
	mov.u32 	%r832, %ntid.x;
	mad.lo.s32 	%r833, %r832, 12, %r970;
	st.shared.f32 	[%r833], %f1316;
	shl.b32 	%r834, %r832, 2;
	add.s32 	%r928, %r928, %r834;
	shl.b32 	%r835, %r832, 4;
	add.s32 	%r970, %r970, %r835;
	add.s32 	%r969, %r969, %r834;
	add.s32 	%r968, %r968, %r834;
	add.s32 	%r967, %r967, %r834;
	add.s32 	%r966, %r966, %r834;
	add.s32 	%r965, %r965, %r834;
	add.s32 	%r964, %r964, %r834;
	add.s32 	%r963, %r963, %r834;
	add.s32 	%r962, %r962, %r834;
	setp.lt.u32 	%p15, %r928, 6144;
	@%p15 bra 	$L__BB11_14;
	ld.param.u32 	%r890, [_Z10knn_kernelILi32ELi128EEvPKfS1_S1_S1_PlPfiii_param_8];
	bar.sync 	0;
	setp.le.s32 	%p16, %r890, %r926;
	@%p16 bra 	$L__BB11_555;
	min.s32 	%r837, %r925, 2048;
	max.s32 	%r106, %r837, 1;
	mov.b32 	%r1004, 0;
$L__BB11_25:
	mov.u32 	%r838, shm;
	mad.lo.s32 	%r839, %r1004, 12, %r838;
	ld.shared.f32 	%f818, [%r839];
	ld.shared.f32 	%f819, [%r839+4];
	ld.shared.f32 	%f820, [%r839+8];
	sub.f32 	%f821, %f818, %f1;
	sub.f32 	%f822, %f819, %f2;
	sub.f32 	%f823, %f820, %f3;
	mul.f32 	%f824, %f822, %f822;
	fma.rn.f32 	%f825, %f821, %f821, %f824;
	fma.rn.f32 	%f245, %f823, %f823, %f825;
	ld.const.f32 	%f826, [d_radius2];
	setp.gt.f32 	%p17, %f245, %f826;
	@%p17 bra 	$L__BB11_554;
	ld.param.u32 	%r891, [_Z10knn_kernelILi32ELi128EEvPKfS1_S1_S1_PlPfiii_param_8];
	ld.param.u64 	%rd83, [_Z10knn_kernelILi32ELi128EEvPKfS1_S1_S1_PlPfiii_param_3];
	mov.u32 	%r840, %ctaid.y;
	add.s32 	%r841, %r1004, %r926;
	mad.lo.s32 	%r842, %r891, %r840, %r841;
	shl.b32 	%r843, %r842, 7;
	cvta.to.global.u64 	%rd34, %rd83;
	mul.wide.u32 	%rd35, %r843, 4;
	add.s64 	%rd36, %rd34, %rd35;
	ld.global.nc.f32 	%f827, [%rd36];
	sub.f32 	%f828, %f4, %f827;
	fma.rn.f32 	%f829, %f828, %f828, 0f00000000;
	ld.global.nc.f32 	%f830, [%rd36+4];
	sub.f32 	%f831, %f5, %f830;
	fma.rn.f32 	%f832, %f831, %f831, %f829;
	ld.global.nc.f32 	%f833, [%rd36+8];
	sub.f32 	%f834, %f6, %f833;
	fma.rn.f32 	%f835, %f834, %f834, %f832;
	ld.global.nc.f32 	%f836, [%rd36+12];
	sub.f32 	%f837, %f7, %f836;
	fma.rn.f32 	%f838, %f837, %f837, %f835;
	ld.global.nc.f32 	%f839, [%rd36+16];
	sub.f32 	%f840, %f8, %f839;
	fma.rn.f32 	%f841, %f840, %f840, %f838;
	ld.global.nc.f32 	%f842, [%rd36+20];
	sub.f32 	%f843, %f9, %f842;
	fma.rn.f32 	%f844, %f843, %f843, %f841;
	ld.global.nc.f32 	%f845, [%rd36+24];
	sub.f32 	%f846, %f10, %f845;
	fma.rn.f32 	%f847, %f846, %f846, %f844;
	ld.global.nc.f32 	%f848, [%rd36+28];
	sub.f32 	%f849, %f11, %f848;
	fma.rn.f32 	%f850, %f849, %f849, %f847;
	ld.global.nc.f32 	%f851, [%rd36+32];
	sub.f32 	%f852, %f12, %f851;
	fma.rn.f32 	%f853, %f852, %f852, %f850;
	ld.global.nc.f32 	%f854, [%rd36+36];
	sub.f32 	%f855, %f13, %f854;
	fma.rn.f32 	%f856, %f855, %f855, %f853;
	ld.global.nc.f32 	%f857, [%rd36+40];
	sub.f32 	%f858, %f14, %f857;
	fma.rn.f32 	%f859, %f858, %f858, %f856;
	ld.global.nc.f32 	%f860, [%rd36+44];
	sub.f32 	%f861, %f15, %f860;
	fma.rn.f32 	%f862, %f861, %f861, %f859;
	ld.global.nc.f32 	%f863, [%rd36+48];
	sub.f32 	%f864, %f16, %f863;
	fma.rn.f32 	%f865, %f864, %f864, %f862;
	ld.global.nc.f32 	%f866, [%rd36+52];
	sub.f32 	%f867, %f17, %f866;
	fma.rn.f32 	%f868, %f867, %f867, %f865;
	ld.global.nc.f32 	%f869, [%rd36+56];
	sub.f32 	%f870, %f18, %f869;
	fma.rn.f32 	%f871, %f870, %f870, %f868;
	ld.global.nc.f32 	%f872, [%rd36+60];
	sub.f32 	%f873, %f19, %f872;
	fma.rn.f32 	%f874, %f873, %f873, %f871;
	ld.global.nc.f32 	%f875, [%rd36+64];
	sub.f32 	%f876, %f20, %f875;
	fma.rn.f32 	%f877, %f876, %f876, %f874;
	ld.global.nc.f32 	%f878, [%rd36+68];
	sub.f32 	%f879, %f21, %f878;
	fma.rn.f32 	%f880, %f879, %f879, %f877;
	ld.global.nc.f32 	%f881, [%rd36+72];
	sub.f32 	%f882, %f22, %f881;
	fma.rn.f32 	%f883, %f882, %f882, %f880;
	ld.global.nc.f32 	%f884, [%rd36+76];
	sub.f32 	%f885, %f23, %f884;
	fma.rn.f32 	%f886, %f885, %f885, %f883;
	ld.global.nc.f32 	%f887, [%rd36+80];
	sub.f32 	%f888, %f24, %f887;
	fma.rn.f32 	%f889, %f888, %f888, %f886;
	ld.global.nc.f32 	%f890, [%rd36+84];
	sub.f32 	%f891, %f25, %f890;
	fma.rn.f32 	%f892, %f891, %f891, %f889;
	ld.global.nc.f32 	%f893, [%rd36+88];
	sub.f32 	%f894, %f26, %f893;
	fma.rn.f32 	%f895, %f894, %f894, %f892;
	ld.global.nc.f32 	%f896, [%rd36+92];
	sub.f32 	%f897, %f27, %f896;
	fma.rn.f32 	%f898, %f897, %f897, %f895;
	ld.global.nc.f32 	%f899, [%rd36+96];
	sub.f32 	%f900, %f28, %f899;
	fma.rn.f32 	%f901, %f900, %f900, %f898;
	ld.global.nc.f32 	%f902, [%rd36+100];
	sub.f32 	%f903, %f29, %f902;
	fma.rn.f32 	%f904, %f903, %f903, %f901;
	ld.global.nc.f32 	%f905, [%rd36+104];
	sub.f32 	%f906, %f30, %f905;
	fma.rn.f32 	%f907, %f906, %f906, %f904;
	ld.global.nc.f32 	%f908, [%rd36+108];
	sub.f32 	%f909, %f31, %f908;
	fma.rn.f32 	%f910, %f909, %f909, %f907;
	ld.global.nc.f32 	%f911, [%rd36+112];
	sub.f32 	%f912, %f32, %f911;
	fma.rn.f32 	%f913, %f912, %f912, %f910;
	ld.global.nc.f32 	%f914, [%rd36+116];
	sub.f32 	%f915, %f33, %f914;
	fma.rn.f32 	%f916, %f915, %f915, %f913;
	ld.global.nc.f32 	%f917, [%rd36+120];
	sub.f32 	%f918, %f34, %f917;
	fma.rn.f32 	%f919, %f918, %f918, %f916;
	ld.global.nc.f32 	%f920, [%rd36+124];
	sub.f32 	%f921, %f35, %f920;
	fma.rn.f32 	%f922, %f921, %f921, %f919;
	ld.global.nc.f32 	%f923, [%rd36+128];
	sub.f32 	%f924, %f36, %f923;
	fma.rn.f32 	%f925, %f924, %f924, %f922;
	ld.global.nc.f32 	%f926, [%rd36+132];
	sub.f32 	%f927, %f37, %f926;
	fma.rn.f32 	%f928, %f927, %f927, %f925;
	ld.global.nc.f32 	%f929, [%rd36+136];
	sub.f32 	%f930, %f38, %f929;
	fma.rn.f32 	%f931, %f930, %f930, %f928;
	ld.global.nc.f32 	%f932, [%rd36+140];
	sub.f32 	%f933, %f39, %f932;
	fma.rn.f32 	%f934, %f933, %f933, %f931;
	ld.global.nc.f32 	%f935, [%rd36+144];
	sub.f32 	%f936, %f40, %f935;
	fma.rn.f32 	%f937, %f936, %f936, %f934;
	ld.global.nc.f32 	%f938, [%rd36+148];
	sub.f32 	%f939, %f41, %f938;
	fma.rn.f32 	%f940, %f939, %f939, %f937;
	ld.global.nc.f32 	%f941, [%rd36+152];
	sub.f32 	%f942, %f42, %f941;
	fma.rn.f32 	%f943, %f942, %f942, %f940;
	ld.global.nc.f32 	%f944, [%rd36+156];
	sub.f32 	%f945, %f43, %f944;
	fma.rn.f32 	%f946, %f945, %f945, %f943;
	ld.global.nc.f32 	%f947, [%rd36+160];
	sub.f32 	%f948, %f44, %f947;
	fma.rn.f32 	%f949, %f948, %f948, %f946;
	ld.global.nc.f32 	%f950, [%rd36+164];
	sub.f32 	%f951, %f45, %f950;
	fma.rn.f32 	%f952, %f951, %f951, %f949;
	ld.global.nc.f32 	%f953, [%rd36+168];
	sub.f32 	%f954, %f46, %f953;
	fma.rn.f32 	%f955, %f954, %f954, %f952;
	ld.global.nc.f32 	%f956, [%rd36+172];
	sub.f32 	%f957, %f47, %f956;
	fma.rn.f32 	%f958, %f957, %f957, %f955;
	ld.global.nc.f32 	%f959, [%rd36+176];
	sub.f32 	%f960, %f48, %f959;
	fma.rn.f32 	%f961, %f960, %f960, %f958;
	ld.global.nc.f32 	%f962, [%rd36+180];
	sub.f32 	%f963, %f49, %f962;
	fma.rn.f32 	%f964, %f963, %f963, %f961;
	ld.global.nc.f32 	%f965, [%rd36+184];
	sub.f32 	%f966, %f50, %f965;
	fma.rn.f32 	%f967, %f966, %f966, %f964;
	ld.global.nc.f32 	%f968, [%rd36+188];
	sub.f32 	%f969, %f51, %f968;
	fma.rn.f32 	%f970, %f969, %f969, %f967;
	ld.global.nc.f32 	%f971, [%rd36+192];
	sub.f32 	%f972, %f52, %f971;
	fma.rn.f32 	%f973, %f972, %f972, %f970;
	ld.global.nc.f32 	%f974, [%rd36+196];
	sub.f32 	%f975, %f53, %f974;
	fma.rn.f32 	%f976, %f975, %f975, %f973;
	ld.global.nc.f32 	%f977, [%rd36+200];
	sub.f32 	%f978, %f54, %f977;
	fma.rn.f32 	%f979, %f978, %f978, %f976;
	ld.global.nc.f32 	%f980, [%rd36+204];
	sub.f32 	%f981, %f55, %f980;
	fma.rn.f32 	%f982, %f981, %f981, %f979;
	ld.global.nc.f32 	%f983, [%rd36+208];
	sub.f32 	%f984, %f56, %f983;
	fma.rn.f32 	%f985, %f984, %f984, %f982;
	ld.global.nc.f32 	%f986, [%rd36+212];
	sub.f32 	%f987, %f57, %f986;
	fma.rn.f32 	%f988, %f987, %f987, %f985;
	ld.global.nc.f32 	%f989, [%rd36+216];
	sub.f32 	%f990, %f58, %f989;
	fma.rn.f32 	%f991, %f990, %f990, %f988;
	ld.global.nc.f32 	%f992, [%rd36+220];
	sub.f32 	%f993, %f59, %f992;
	fma.rn.f32 	%f994, %f993, %f993, %f991;
	ld.global.nc.f32 	%f995, [%rd36+224];
	sub.f32 	%f996, %f60, %f995;
	fma.rn.f32 	%f997, %f996, %f996, %f994;
	ld.global.nc.f32 	%f998, [%rd36+228];
	sub.f32 	%f999, %f61, %f998;
	fma.rn.f32 	%f1000, %f999, %f999, %f997;
	ld.global.nc.f32 	%f1001, [%rd36+232];
	sub.f32 	%f1002, %f62, %f1001;
	fma.rn.f32 	%f1003, %f1002, %f1002, %f1000;
	ld.global.nc.f32 	%f1004, [%rd36+236];
	sub.f32 	%f1005, %f63, %f1004;
	fma.rn.f32 	%f1006, %f1005, %f1005, %f1003;
	ld.global.nc.f32 	%f1007, [%rd36+240];
	sub.f32 	%f1008, %f64, %f1007;
	fma.rn.f32 	%f1009, %f1008, %f1008, %f1006;
	ld.global.nc.f32 	%f1010, [%rd36+244];
	sub.f32 	%f1011, %f65, %f1010;
	fma.rn.f32 	%f1012, %f1011, %f1011, %f1009;
	ld.global.nc.f32 	%f1013, [%rd36+248];
	sub.f32 	%f1014, %f66, %f1013;
	fma.rn.f32 	%f1015, %f1014, %f1014, %f1012;
	ld.global.nc.f32 	%f1016, [%rd36+252];
	sub.f32 	%f1017, %f67, %f1016;
	fma.rn.f32 	%f1018, %f1017, %f1017, %f1015;
	ld.global.nc.f32 	%f1019, [%rd36+256];
	sub.f32 	%f1020, %f68, %f1019;
	fma.rn.f32 	%f1021, %f1020, %f1020, %f1018;
	ld.global.nc.f32 	%f1022, [%rd36+260];
	sub.f32 	%f1023, %f69, %f1022;
	fma.rn.f32 	%f1024, %f1023, %f1023, %f1021;
	ld.global.nc.f32 	%f1025, [%rd36+264];
	sub.f32 	%f1026, %f70, %f1025;
	fma.rn.f32 	%f1027, %f1026, %f1026, %f1024;
	ld.global.nc.f32 	%f1028, [%rd36+268];
	sub.f32 	%f1029, %f71, %f1028;
	fma.rn.f32 	%f1030, %f1029, %f1029, %f1027;
	ld.global.nc.f32 	%f1031, [%rd36+272];
	sub.f32 	%f1032, %f72, %f1031;
	fma.rn.f32 	%f1033, %f1032, %f1032, %f1030;
	ld.global.nc.f32 	%f1034, [%rd36+276];
	sub.f32 	%f1035, %f73, %f1034;
	fma.rn.f32 	%f1036, %f1035, %f1035, %f1033;
	ld.global.nc.f32 	%f1037, [%rd36+280];
	sub.f32 	%f1038, %f74, %f1037;
	fma.rn.f32 	%f1039, %f1038, %f1038, %f1036;
	ld.global.nc.f32 	%f1040, [%rd36+284];
	sub.f32 	%f1041, %f75, %f1040;
	fma.rn.f32 	%f1042, %f1041, %f1041, %f1039;
	ld.global.nc.f32 	%f1043, [%rd36+288];
	sub.f32 	%f1044, %f76, %f1043;
	fma.rn.f32 	%f1045, %f1044, %f1044, %f1042;
	ld.global.nc.f32 	%f1046, [%rd36+292];
	sub.f32 	%f1047, %f77, %f1046;
	fma.rn.f32 	%f1048, %f1047, %f1047, %f1045;
	ld.global.nc.f32 	%f1049, [%rd36+296];
	sub.f32 	%f1050, %f78, %f1049;
	fma.rn.f32 	%f1051, %f1050, %f1050, %f1048;
	ld.global.nc.f32 	%f1052, [%rd36+300];
	sub.f32 	%f1053, %f79, %f1052;
	fma.rn.f32 	%f1054, %f1053, %f1053, %f1051;
	ld.global.nc.f32 	%f1055, [%rd36+304];
	sub.f32 	%f1056, %f80, %f1055;
	fma.rn.f32 	%f1057, %f1056, %f1056, %f1054;
	ld.global.nc.f32 	%f1058, [%rd36+308];
	sub.f32 	%f1059, %f81, %f1058;
	fma.rn.f32 	%f1060, %f1059, %f1059, %f1057;
	ld.global.nc.f32 	%f1061, [%rd36+312];
	sub.f32 	%f1062, %f82, %f1061;
	fma.rn.f32 	%f1063, %f1062, %f1062, %f1060;
	ld.global.nc.f32 	%f1064, [%rd36+316];
	sub.f32 	%f1065, %f83, %f1064;
	fma.rn.f32 	%f1066, %f1065, %f1065, %f1063;
	ld.global.nc.f32 	%f1067, [%rd36+320];
	sub.f32 	%f1068, %f84, %f1067;
	fma.rn.f32 	%f1069, %f1068, %f1068, %f1066;
	ld.global.nc.f32 	%f1070, [%rd36+324];
	sub.f32 	%f1071, %f85, %f1070;
	fma.rn.f32 	%f1072, %f1071, %f1071, %f1069;
	ld.global.nc.f32 	%f1073, [%rd36+328];
	sub.f32 	%f1074, %f86, %f1073;
	fma.rn.f32 	%f1075, %f1074, %f1074, %f1072;
	ld.global.nc.f32 	%f1076, [%rd36+332];
	sub.f32 	%f1077, %f87, %f1076;
	fma.rn.f32 	%f1078, %f1077, %f1077, %f1075;
	ld.global.nc.f32 	%f1079, [%rd36+336];
	sub.f32 	%f1080, %f88, %f1079;
	fma.rn.f32 	%f1081, %f1080, %f1080, %f1078;
	ld.global.nc.f32 	%f1082, [%rd36+340];
	sub.f32 	%f1083, %f89, %f1082;
	fma.rn.f32 	%f1084, %f1083, %f1083, %f1081;
	ld.global.nc.f32 	%f1085, [%rd36+344];
	sub.f32 	%f1086, %f90, %f1085;
	fma.rn.f32 	%f1087, %f1086, %f1086, %f1084;
	ld.global.nc.f32 	%f1088, [%rd36+348];
	sub.f32 	%f1089, %f91, %f1088;
	fma.rn.f32 	%f1090, %f1089, %f1089, %f1087;
	ld.global.nc.f32 	%f1091, [%rd36+352];
	sub.f32 	%f1092, %f92, %f1091;
	fma.rn.f32 	%f1093, %f1092, %f1092, %f1090;
	ld.global.nc.f32 	%f1094, [%rd36+356];
	sub.f32 	%f1095, %f93, %f1094;
	fma.rn.f32 	%f1096, %f1095, %f1095, %f1093;
	ld.global.nc.f32 	%f1097, [%rd36+360];
	sub.f32 	%f1098, %f94, %f1097;
	fma.rn.f32 	%f1099, %f1098, %f1098, %f1096;
	ld.global.nc.f32 	%f1100, [%rd36+364];
	sub.f32 	%f1101, %f95, %f1100;
	fma.rn.f32 	%f1102, %f1101, %f1101, %f1099;
	ld.global.nc.f32 	%f1103, [%rd36+368];
	sub.f32 	%f1104, %f96, %f1103;
	fma.rn.f32 	%f1105, %f1104, %f1104, %f1102;
	ld.global.nc.f32 	%f1106, [%rd36+372];
	sub.f32 	%f1107, %f97, %f1106;
	fma.rn.f32 	%f1108, %f1107, %f1107, %f1105;
	ld.global.nc.f32 	%f1109, [%rd36+376];
	sub.f32 	%f1110, %f98, %f1109;
	fma.rn.f32 	%f1111, %f1110, %f1110, %f1108;
	ld.global.nc.f32 	%f1112, [%rd36+380];
	sub.f32 	%f1113, %f99, %f1112;
	fma.rn.f32 	%f1114, %f1113, %f1113, %f1111;
	ld.global.nc.f32 	%f1115, [%rd36+384];
	sub.f32 	%f1116, %f100, %f1115;
	fma.rn.f32 	%f1117, %f1116, %f1116, %f1114;
	ld.global.nc.f32 	%f1118, [%rd36+388];
	sub.f32 	%f1119, %f101, %f1118;
	fma.rn.f32 	%f1120, %f1119, %f1119, %f1117;
	ld.global.nc.f32 	%f1121, [%rd36+392];
	sub.f32 	%f1122, %f102, %f1121;
	fma.rn.f32 	%f1123, %f1122, %f1122, %f1120;
	ld.global.nc.f32 	%f1124, [%rd36+396];
	sub.f32 	%f1125, %f103, %f1124;
	fma.rn.f32 	%f1126, %f1125, %f1125, %f1123;
	ld.global.nc.f32 	%f1127, [%rd36+400];
	sub.f32 	%f1128, %f104, %f1127;
	fma.rn.f32 	%f1129, %f1128, %f1128, %f1126;
	ld.global.nc.f32 	%f1130, [%rd36+404];
	sub.f32 	%f1131, %f105, %f1130;
	fma.rn.f32 	%f1132, %f1131, %f1131, %f1129;
	ld.global.nc.f32 	%f1133, [%rd36+408];
	sub.f32 	%f1134, %f106, %f1133;
	fma.rn.f32 	%f1135, %f1134, %f1134, %f1132;
	ld.global.nc.f32 	%f1136, [%rd36+412];
	sub.f32 	%f1137, %f107, %f1136;
	fma.rn.f32 	%f1138, %f1137, %f1137, %f1135;
	ld.global.nc.f32 	%f1139, [%rd36+416];
	sub.f32 	%f1140, %f108, %f1139;
	fma.rn.f32 	%f1141, %f1140, %f1140, %f1138;
	ld.global.nc.f32 	%f1142, [%rd36+420];
	sub.f32 	%f1143, %f109, %f1142;
	fma.rn.f32 	%f1144, %f1143, %f1143, %f1141;
	ld.global.nc.f32 	%f1145, [%rd36+424];
	sub.f32 	%f1146, %f110, %f1145;
	fma.rn.f32 	%f1147, %f1146, %f1146, %f1144;
	ld.global.nc.f32 	%f1148, [%rd36+428];
	sub.f32 	%f1149, %f111, %f1148;
	fma.rn.f32 	%f1150, %f1149, %f1149, %f1147;
	ld.global.nc.f32 	%f1151, [%rd36+432];
	sub.f32 	%f1152, %f112, %f1151;
	fma.rn.f32 	%f1153, %f1152, %f1152, %f1150;
	ld.global.nc.f32 	%f1154, [%rd36+436];
	sub.f32 	%f1155, %f113, %f1154;
	fma.rn.f32 	%f1156, %f1155, %f1155, %f1153;
	ld.global.nc.f32 	%f1157, [%rd36+440];
	sub.f32 	%f1158, %f114, %f1157;
	fma.rn.f32 	%f1159, %f1158, %f1158, %f1156;
	ld.global.nc.f32 	%f1160, [%rd36+444];
	sub.f32 	%f1161, %f115, %f1160;
	fma.rn.f32 	%f1162, %f1161, %f1161, %f1159;
	ld.global.nc.f32 	%f1163, [%rd36+448];
	sub.f32 	%f1164, %f116, %f1163;
	fma.rn.f32 	%f1165, %f1164, %f1164, %f1162;
	ld.global.nc.f32 	%f1166, [%rd36+452];
	sub.f32 	%f1167, %f117, %f1166;
	fma.rn.f32 	%f1168, %f1167, %f1167, %f1165;
	ld.global.nc.f32 	%f1169, [%rd36+456];
	sub.f32 	%f1170, %f118, %f1169;
	fma.rn.f32 	%f1171, %f1170, %f1170, %f1168;
	ld.global.nc.f32 	%f1172, [%rd36+460];
	sub.f32 	%f1173, %f119, %f1172;
	fma.rn.f32 	%f1174, %f1173, %f1173, %f1171;
	ld.global.nc.f32 	%f1175, [%rd36+464];
	sub.f32 	%f1176, %f120, %f1175;
	fma.rn.f32 	%f1177, %f1176, %f1176, %f1174;
	ld.global.nc.f32 	%f1178, [%rd36+468];
	sub.f32 	%f1179, %f121, %f1178;
	fma.rn.f32 	%f1180, %f1179, %f1179, %f1177;
	ld.global.nc.f32 	%f1181, [%rd36+472];
	sub.f32 	%f1182, %f122, %f1181;
	fma.rn.f32 	%f1183, %f1182, %f1182, %f1180;
	ld.global.nc.f32 	%f1184, [%rd36+476];
	sub.f32 	%f1185, %f123, %f1184;
	fma.rn.f32 	%f1186, %f1185, %f1185, %f1183;
	ld.global.nc.f32 	%f1187, [%rd36+480];
	sub.f32 	%f1188, %f124, %f1187;
	fma.rn.f32 	%f1189, %f1188, %f1188, %f1186;
	ld.global.nc.f32 	%f1190, [%rd36+484];
	sub.f32 	%f1191, %f125, %f1190;
	fma.rn.f32 	%f1192, %f1191, %f1191, %f1189;
	ld.global.nc.f32 	%f1193, [%rd36+488];
	sub.f32 	%f1194, %f126, %f1193;
	fma.rn.f32 	%f1195, %f1194, %f1194, %f1192;
	ld.global.nc.f32 	%f1196, [%rd36+492];
	sub.f32 	%f1197, %f127, %f1196;
	fma.rn.f32 	%f1198, %f1197, %f1197, %f1195;
	ld.global.nc.f32 	%f1199, [%rd36+496];
	sub.f32 	%f1200, %f128, %f1199;
	fma.rn.f32 	%f1201, %f1200, %f1200, %f1198;
	ld.global.nc.f32 	%f1202, [%rd36+500];
	sub.f32 	%f1203, %f129, %f1202;
	fma.rn.f32 	%f1204, %f1203, %f1203, %f1201;
	ld.global.nc.f32 	%f1205, [%rd36+504];
	sub.f32 	%f1206, %f130, %f1205;
	fma.rn.f32 	%f1207, %f1206, %f1206, %f1204;
	ld.global.nc.f32 	%f1208, [%rd36+508];
	sub.f32 	%f1209, %f131, %f1208;
	fma.rn.f32 	%f1210, %f1209, %f1209, %f1207;
	setp.lt.f32 	%p18, %f1210, %f1877;
	selp.f32 	%f1877, %f1210, %f1877, %p18;
	selp.b32 	%r1533, %r841, %r1533, %p18;
	ld.const.f32 	%f1211, [d_radius2];
	setp.gtu.f32 	%p19, %f245, %f1211;
	setp.geu.f32 	%p20, %f1210, %f1845;
	or.pred  	%p21, %p19, %p20;
	@%p21 bra 	$L__BB11_554;
	setp.leu.f32 	%p22, %f1876, %f1875;
	mov.f32 	%f1353, %f1875;
	mov.u32 	%r1009, %r1531;
	@%p22 bra 	$L__BB11_29;
	mov.f32 	%f1353, %f1876;
	mov.f32 	%f1876, %f1875;
	mov.u32 	%r1009, %r1532;
	mov.u32 	%r1532, %r1531;
$L__BB11_29:
	setp.leu.f32 	%p23, %f1353, %f1874;
	mov.f32 	%f1352, %f1874;
	mov.u32 	%r1008, %r1530;
	@%p23 bra 	$L__BB11_32;
	setp.leu.f32 	%p24, %f1876, %f1874;
	mov.f32 	%f1352, %f1353;
	mov.f32 	%f1353, %f1874;
	mov.u32 	%r1008, %r1009;
	mov.u32 	%r1009, %r1530;
	@%p24 bra 	$L__BB11_32;
	mov.f32 	%f1353, %f1876;
	mov.f32 	%f1876, %f1874;
	mov.u32 	%r1009, %r1532;
	mov.u32 	%r1532, %r1530;
$L__BB11_32:
	setp.leu.f32 	%p25, %f1352, %f1873;
	mov.f32 	%f1355, %f1873;
	mov.f32 	%f1356, %f1352;
	mov.f32 	%f1357, %f1353;
	mov.u32 	%r1011, %r1529;
	mov.u32 	%r1012, %r1008;
	mov.u32 	%r1013, %r1009;
	@%p25 bra 	$L__BB11_36;
	setp.leu.f32 	%p26, %f1353, %f1873;
	mov.f32 	%f1355, %f1352;
	mov.f32 	%f1356, %f1873;
	mov.f32 	%f1357, %f1353;
	mov.u32 	%r1011, %r1008;
	mov.u32 	%r1012, %r1529;
	mov.u32 	%r1013, %r1009;
	@%p26 bra 	$L__BB11_36;
	setp.leu.f32 	%p27, %f1876, %f1873;
	mov.f32 	%f1355, %f1352;
	mov.f32 	%f1356, %f1353;
	mov.f32 	%f1357, %f1873;
	mov.u32 	%r1011, %r1008;
	mov.u32 	%r1012, %r1009;
	mov.u32 	%r1013, %r1529;
	@%p27 bra 	$L__BB11_36;
	mov.f32 	%f1355, %f1352;
	mov.f32 	%f1356, %f1353;
	mov.f32 	%f1357, %f1876;
	mov.f32 	%f1876, %f1873;
	mov.u32 	%r1011, %r1008;
	mov.u32 	%r1012, %r1009;
	mov.u32 	%r1013, %r1532;
	mov.u32 	%r1532, %r1529;
$L__BB11_36:
	setp.leu.f32 	%p28, %f1355, %f1872;
	mov.f32 	%f1359, %f1872;
	mov.f32 	%f1360, %f1355;
	mov.f32 	%f1361, %f1356;
	mov.f32 	%f1362, %f1357;
	mov.u32 	%r1015, %r1528;
	mov.u32 	%r1016, %r1011;
	mov.u32 	%r1017, %r1012;
	mov.u32 	%r1018, %r1013;
	@%p28 bra 	$L__BB11_41;
	setp.leu.f32 	%p29, %f1356, %f1872;
	mov.f32 	%f1359, %f1355;
	mov.f32 	%f1360, %f1872;
	mov.f32 	%f1361, %f1356;
	mov.f32 	%f1362, %f1357;
	mov.u32 	%r1015, %r1011;
	mov.u32 	%r1016, %r1528;
	mov.u32 	%r1017, %r1012;
	mov.u32 	%r1018, %r1013;
	@%p29 bra 	$L__BB11_41;
	setp.leu.f32 	%p30, %f1357, %f1872;
	mov.f32 	%f1359, %f1355;
	mov.f32 	%f1360, %f1356;
	mov.f32 	%f1361, %f1872;
	mov.f32 	%f1362, %f1357;
	mov.u32 	%r1015, %r1011;
	mov.u32 	%r1016, %r1012;
	mov.u32 	%r1017, %r1528;
	mov.u32 	%r1018, %r1013;
	@%p30 bra 	$L__BB11_41;
	setp.leu.f32 	%p31, %f1876, %f1872;
	mov.f32 	%f1359, %f1355;
	mov.f32 	%f1360, %f1356;
	mov.f32 	%f1361, %f1357;
	mov.f32 	%f1362, %f1872;
	mov.u32 	%r1015, %r1011;
	mov.u32 	%r1016, %r1012;
	mov.u32 	%r1017, %r1013;
	mov.u32 	%r1018, %r1528;
	@%p31 bra 	$L__BB11_41;
	mov.f32 	%f1359, %f1355;
	mov.f32 	%f1360, %f1356;
	mov.f32 	%f1361, %f1357;
	mov.f32 	%f1362, %f1876;
	mov.f32 	%f1876, %f1872;
	mov.u32 	%r1015, %r1011;
	mov.u32 	%r1016, %r1012;
	mov.u32 	%r1017, %r1013;
	mov.u32 	%r1018, %r1532;
	mov.u32 	%r1532, %r1528;
$L__BB11_41:
	setp.leu.f32 	%p32, %f1359, %f1871;
	mov.f32 	%f1364, %f1871;
	mov.f32 	%f1365, %f1359;
	mov.f32 	%f1366, %f1360;
	mov.f32 	%f1367, %f1361;
	mov.f32 	%f1368, %f1362;
	mov.u32 	%r1020, %r1527;
	mov.u32 	%r1021, %r1015;
	mov.u32 	%r1022, %r1016;
	mov.u32 	%r1023, %r1017;
	mov.u32 	%r1024, %r1018;
	@%p32 bra 	$L__BB11_47;
	setp.leu.f32 	%p33, %f1360, %f1871;
	mov.f32 	%f1364, %f1359;
	mov.f32 	%f1365, %f1871;
	mov.f32 	%f1366, %f1360;
	mov.f32 	%f1367, %f1361;
	mov.f32 	%f1368, %f1362;
	mov.u32 	%r1020, %r1015;
	mov.u32 	%r1021, %r1527;
	mov.u32 	%r1022, %r1016;
	mov.u32 	%r1023, %r1017;
	mov.u32 	%r1024, %r1018;
	@%p33 bra 	$L__BB11_47;
	setp.leu.f32 	%p34, %f1361, %f1871;
	mov.f32 	%f1364, %f1359;
	mov.f32 	%f1365, %f1360;
	mov.f32 	%f1366, %f1871;
	mov.f32 	%f1367, %f1361;
	mov.f32 	%f1368, %f1362;
	mov.u32 	%r1020, %r1015;
	mov.u32 	%r1021, %r1016;
	mov.u32 	%r1022, %r1527;
	mov.u32 	%r1023, %r1017;
	mov.u32 	%r1024, %r1018;
	@%p34 bra 	$L__BB11_47;
	setp.leu.f32 	%p35, %f1362, %f1871;
	mov.f32 	%f1364, %f1359;
	mov.f32 	%f1365, %f1360;
	mov.f32 	%f1366, %f1361;
	mov.f32 	%f1367, %f1871;
	mov.f32 	%f1368, %f1362;
	mov.u32 	%r1020, %r1015;
	mov.u32 	%r1021, %r1016;
	mov.u32 	%r1022, %r1017;
	mov.u32 	%r1023, %r1527;
	mov.u32 	%r1024, %r1018;
	@%p35 bra 	$L__BB11_47;
	setp.leu.f32 	%p36, %f1876, %f1871;
	mov.f32 	%f1364, %f1359;
	mov.f32 	%f1365, %f1360;
	mov.f32 	%f1366, %f1361;
	mov.f32 	%f1367, %f1362;
	mov.f32 	%f1368, %f1871;
	mov.u32 	%r1020, %r1015;
	mov.u32 	%r1021, %r1016;
	mov.u32 	%r1022, %r1017;
	mov.u32 	%r1023, %r1018;
	mov.u32 	%r1024, %r1527;
	@%p36 bra 	$L__BB11_47;
	mov.f32 	%f1364, %f1359;
	mov.f32 	%f1365, %f1360;
	mov.f32 	%f1366, %f1361;
	mov.f32 	%f1367, %f1362;
	mov.f32 	%f1368, %f1876;
	mov.f32 	%f1876, %f1871;
	mov.u32 	%r1020, %r1015;
	mov.u32 	%r1021, %r1016;
	mov.u32 	%r1022, %r1017;
	mov.u32 	%r1023, %r1018;
	mov.u32 	%r1024, %r1532;
	mov.u32 	%r1532, %r1527;
$L__BB11_47:
	setp.leu.f32 	%p37, %f1364, %f1870;
	mov.f32 	%f1370, %f1870;
	mov.f32 	%f1371, %f1364;
	mov.f32 	%f1372, %f1365;
	mov.f32 	%f1373, %f1366;
	mov.f32 	%f1374, %f1367;
	mov.f32 	%f1375, %f1368;
	mov.u32 	%r1026, %r1526;
	mov.u32 	%r1027, %r1020;
	mov.u32 	%r1028, %r1021;
	mov.u32 	%r1029, %r1022;
	mov.u32 	%r1030, %r1023;
	mov.u32 	%r1031, %r1024;
	@%p37 bra 	$L__BB11_54;
	setp.leu.f32 	%p38, %f1365, %f1870;
	mov.f32 	%f1370, %f1364;
	mov.f32 	%f1371, %f1870;
	mov.f32 	%f1372, %f1365;
	mov.f32 	%f1373, %f1366;
	mov.f32 	%f1374, %f1367;
	mov.f32 	%f1375, %f1368;
	mov.u32 	%r1026, %r1020;
	mov.u32 	%r1027, %r1526;
	mov.u32 	%r1028, %r1021;
	mov.u32 	%r1029, %r1022;
	mov.u32 	%r1030, %r1023;
	mov.u32 	%r1031, %r1024;
	@%p38 bra 	$L__BB11_54;
	setp.leu.f32 	%p39, %f1366, %f1870;
	mov.f32 	%f1370, %f1364;
	mov.f32 	%f1371, %f1365;
	mov.f32 	%f1372, %f1870;
	mov.f32 	%f1373, %f1366;
	mov.f32 	%f1374, %f1367;
	mov.f32 	%f1375, %f1368;
	mov.u32 	%r1026, %r1020;
	mov.u32 	%r1027, %r1021;
	mov.u32 	%r1028, %r1526;
	mov.u32 	%r1029, %r1022;
	mov.u32 	%r1030, %r1023;
	mov.u32 	%r1031, %r1024;
	@%p39 bra 	$L__BB11_54;
	setp.leu.f32 	%p40, %f1367, %f1870;
	mov.f32 	%f1370, %f1364;
	mov.f32 	%f1371, %f1365;
	mov.f32 	%f1372, %f1366;
	mov.f32 	%f1373, %f1870;
	mov.f32 	%f1374, %f1367;
	mov.f32 	%f1375, %f1368;
	mov.u32 	%r1026, %r1020;
	mov.u32 	%r1027, %r1021;
	mov.u32 	%r1028, %r1022;
	mov.u32 	%r1029, %r1526;
	mov.u32 	%r1030, %r1023;
	mov.u32 	%r1031, %r1024;
	@%p40 bra 	$L__BB11_54;
	setp.leu.f32 	%p41, %f1368, %f1870;
	mov.f32 	%f1370, %f1364;
	mov.f32 	%f1371, %f1365;
	mov.f32 	%f1372, %f1366;
	mov.f32 	%f1373, %f1367;
	mov.f32 	%f1374, %f1870;
	mov.f32 	%f1375, %f1368;
	mov.u32 	%r1026, %r1020;
	mov.u32 	%r1027, %r1021;
	mov.u32 	%r1028, %r1022;
	mov.u32 	%r1029, %r1023;
	mov.u32 	%r1030, %r1526;
	mov.u32 	%r1031, %r1024;
	@%p41 bra 	$L__BB11_54;
	setp.leu.f32 	%p42, %f1876, %f1870;
	mov.f32 	%f1370, %f1364;
	mov.f32 	%f1371, %f1365;
	mov.f32 	%f1372, %f1366;
	mov.f32 	%f1373, %f1367;
	mov.f32 	%f1374, %f1368;
	mov.f32 	%f1375, %f1870;
	mov.u32 	%r1026, %r1020;
	mov.u32 	%r1027, %r1021;
	mov.u32 	%r1028, %r1022;
	mov.u32 	%r1029, %r1023;
	mov.u32 	%r1030, %r1024;
	mov.u32 	%r1031, %r1526;
	@%p42 bra 	$L__BB11_54;
	mov.f32 	%f1370, %f1364;
	mov.f32 	%f1371, %f1365;
	mov.f32 	%f1372, %f1366;
	mov.f32 	%f1373, %f1367;
	mov.f32 	%f1374, %f1368;
	mov.f32 	%f1375, %f1876;
	mov.f32 	%f1876, %f1870;
	mov.u32 	%r1026, %r1020;
	mov.u32 	%r1027, %r1021;
	mov.u32 	%r1028, %r1022;
	mov.u32 	%r1029, %r1023;
	mov.u32 	%r1030, %r1024;
	mov.u32 	%r1031, %r1532;
	mov.u32 	%r1532, %r1526;
$L__BB11_54:
	setp.leu.f32 	%p43, %f1370, %f1869;
	mov.f32 	%f1377, %f1869;
	mov.f32 	%f1378, %f1370;
	mov.f32 	%f1379, %f1371;
	mov.f32 	%f1380, %f1372;
	mov.f32 	%f1381, %f1373;
	mov.f32 	%f1382, %f1374;
	mov.f32 	%f1383, %f1375;
	mov.u32 	%r1033, %r1525;
	mov.u32 	%r1034, %r1026;
	mov.u32 	%r1035, %r1027;
	mov.u32 	%r1036, %r1028;
	mov.u32 	%r1037, %r1029;
	mov.u32 	%r1038, %r1030;
	mov.u32 	%r1039, %r1031;
	@%p43 bra 	$L__BB11_62;
	setp.leu.f32 	%p44, %f1371, %f1869;
	mov.f32 	%f1377, %f1370;
	mov.f32 	%f1378, %f1869;
	mov.f32 	%f1379, %f1371;
	mov.f32 	%f1380, %f1372;
	mov.f32 	%f1381, %f1373;
	mov.f32 	%f1382, %f1374;
	mov.f32 	%f1383, %f1375;
	mov.u32 	%r1033, %r1026;
	mov.u32 	%r1034, %r1525;
	mov.u32 	%r1035, %r1027;
	mov.u32 	%r1036, %r1028;
	mov.u32 	%r1037, %r1029;
	mov.u32 	%r1038, %r1030;
	mov.u32 	%r1039, %r1031;
	@%p44 bra 	$L__BB11_62;
	setp.leu.f32 	%p45, %f1372, %f1869;
	mov.f32 	%f1377, %f1370;
	mov.f32 	%f1378, %f1371;
	mov.f32 	%f1379, %f1869;
	mov.f32 	%f1380, %f1372;
	mov.f32 	%f1381, %f1373;
	mov.f32 	%f1382, %f1374;
	mov.f32 	%f1383, %f1375;
	mov.u32 	%r1033, %r1026;
	mov.u32 	%r1034, %r1027;
	mov.u32 	%r1035, %r1525;
	mov.u32 	%r1036, %r1028;
	mov.u32 	%r1037, %r1029;
	mov.u32 	%r1038, %r1030;
	mov.u32 	%r1039, %r1031;
	@%p45 bra 	$L__BB11_62;
	setp.leu.f32 	%p46, %f1373, %f1869;
	mov.f32 	%f1377, %f1370;
	mov.f32 	%f1378, %f1371;
	mov.f32 	%f1379, %f1372;
	mov.f32 	%f1380, %f1869;
	mov.f32 	%f1381, %f1373;
	mov.f32 	%f1382, %f1374;
	mov.f32 	%f1383, %f1375;
	mov.u32 	%r1033, %r1026;
	mov.u32 	%r1034, %r1027;
	mov.u32 	%r1035, %r1028;
	mov.u32 	%r1036, %r1525;
	mov.u32 	%r1037, %r1029;
	mov.u32 	%r1038, %r1030;
	mov.u32 	%r1039, %r1031;
	@%p46 bra 	$L__BB11_62;
	setp.leu.f32 	%p47, %f1374, %f1869;
	mov.f32 	%f1377, %f1370;
	mov.f32 	%f1378, %f1371;
	mov.f32 	%f1379, %f1372;
	mov.f32 	%f1380, %f1373;
	mov.f32 	%f1381, %f1869;
	mov.f32 	%f1382, %f1374;
	mov.f32 	%f1383, %f1375;
	mov.u32 	%r1033, %r1026;
	mov.u32 	%r1034, %r1027;
	mov.u32 	%r1035, %r1028;
	mov.u32 	%r1036, %r1029;
	mov.u32 	%r1037, %r1525;
	mov.u32 	%r1038, %r1030;
	mov.u32 	%r1039, %r1031;
	@%p47 bra 	$L__BB11_62;
	setp.leu.f32 	%p48, %f1375, %f1869;
	mov.f32 	%f1377, %f1370;
	mov.f32 	%f1378, %f1371;
	mov.f32 	%f1379, %f1372;
	mov.f32 	%f1380, %f1373;
	mov.f32 	%f1381, %f1374;
	mov.f32 	%f1382, %f1869;
	mov.f32 	%f1383, %f1375;
	mov.u32 	%r1033, %r1026;
	mov.u32 	%r1034, %r1027;
	mov.u32 	%r1035, %r1028;
	mov.u32 	%r1036, %r1029;
	mov.u32 	%r1037, %r1030;
	mov.u32 	%r1038, %r1525;
	mov.u32 	%r1039, %r1031;
	@%p48 bra 	$L__BB11_62;
	setp.leu.f32 	%p49, %f1876, %f1869;
	mov.f32 	%f1377, %f1370;
	mov.f32 	%f1378, %f1371;
	mov.f32 	%f1379, %f1372;
	mov.f32 	%f1380, %f1373;
	mov.f32 	%f1381, %f1374;
	mov.f32 	%f1382, %f1375;
	mov.f32 	%f1383, %f1869;
	mov.u32 	%r1033, %r1026;
	mov.u32 	%r1034, %r1027;
	mov.u32 	%r1035, %r1028;
	mov.u32 	%r1036, %r1029;
	mov.u32 	%r1037, %r1030;
	mov.u32 	%r1038, %r1031;
	mov.u32 	%r1039, %r1525;
	@%p49 bra 	$L__BB11_62;
	mov.f32 	%f1377, %f1370;
	mov.f32 	%f1378, %f1371;
	mov.f32 	%f1379, %f1372;
	mov.f32 	%f1380, %f1373;
	mov.f32 	%f1381, %f1374;
	mov.f32 	%f1382, %f1375;
	mov.f32 	%f1383, %f1876;
	mov.f32 	%f1876, %f1869;
	mov.u32 	%r1033, %r1026;
	mov.u32 	%r1034, %r1027;
	mov.u32 	%r1035, %r1028;
	mov.u32 	%r1036, %r1029;
	mov.u32 	%r1037, %r1030;
	mov.u32 	%r1038, %r1031;
	mov.u32 	%r1039, %r1532;
	mov.u32 	%r1532, %r1525;
$L__BB11_62:
	setp.leu.f32 	%p50, %f1377, %f1868;
	mov.f32 	%f1385, %f1868;
	mov.f32 	%f1386, %f1377;
	mov.f32 	%f1387, %f1378;
	mov.f32 	%f1388, %f1379;
	mov.f32 	%f1389, %f1380;
	mov.f32 	%f1390, %f1381;
	mov.f32 	%f1391, %f1382;
	mov.f32 	%f1392, %f1383;
	mov.u32 	%r1041, %r1524;
	mov.u32 	%r1042, %r1033;
	mov.u32 	%r1043, %r1034;
	mov.u32 	%r1044, %r1035;
	mov.u32 	%r1045, %r1036;
	mov.u32 	%r1046, %r1037;
	mov.u32 	%r1047, %r1038;
	mov.u32 	%r1048, %r1039;
	@%p50 bra 	$L__BB11_71;
	setp.leu.f32 	%p51, %f1378, %f1868;
	mov.f32 	%f1385, %f1377;
	mov.f32 	%f1386, %f1868;
	mov.f32 	%f1387, %f1378;
	mov.f32 	%f1388, %f1379;
	mov.f32 	%f1389, %f1380;
	mov.f32 	%f1390, %f1381;
	mov.f32 	%f1391, %f1382;
	mov.f32 	%f1392, %f1383;
	mov.u32 	%r1041, %r1033;
	mov.u32 	%r1042, %r1524;
	mov.u32 	%r1043, %r1034;
	mov.u32 	%r1044, %r1035;
	mov.u32 	%r1045, %r1036;
	mov.u32 	%r1046, %r1037;
	mov.u32 	%r1047, %r1038;
	mov.u32 	%r1048, %r1039;
	@%p51 bra 	$L__BB11_71;
	setp.leu.f32 	%p52, %f1379, %f1868;
	mov.f32 	%f1385, %f1377;
	mov.f32 	%f1386, %f1378;
	mov.f32 	%f1387, %f1868;
	mov.f32 	%f1388, %f1379;
	mov.f32 	%f1389, %f1380;
	mov.f32 	%f1390, %f1381;
	mov.f32 	%f1391, %f1382;
	mov.f32 	%f1392, %f1383;
	mov.u32 	%r1041, %r1033;
	mov.u32 	%r1042, %r1034;
	mov.u32 	%r1043, %r1524;
	mov.u32 	%r1044, %r1035;
	mov.u32 	%r1045, %r1036;
	mov.u32 	%r1046, %r1037;
	mov.u32 	%r1047, %r1038;
	mov.u32 	%r1048, %r1039;
	@%p52 bra 	$L__BB11_71;
	setp.leu.f32 	%p53, %f1380, %f1868;
	mov.f32 	%f1385, %f1377;
	mov.f32 	%f1386, %f1378;
	mov.f32 	%f1387, %f1379;
	mov.f32 	%f1388, %f1868;
	mov.f32 	%f1389, %f1380;
	mov.f32 	%f1390, %f1381;
	mov.f32 	%f1391, %f1382;
	mov.f32 	%f1392, %f1383;
	mov.u32 	%r1041, %r1033;
	mov.u32 	%r1042, %r1034;
	mov.u32 	%r1043, %r1035;
	mov.u32 	%r1044, %r1524;
	mov.u32 	%r1045, %r1036;
	mov.u32 	%r1046, %r1037;
	mov.u32 	%r1047, %r1038;
	mov.u32 	%r1048, %r1039;
	@%p53 bra 	$L__BB11_71;
	setp.leu.f32 	%p54, %f1381, %f1868;
	mov.f32 	%f1385, %f1377;
	mov.f32 	%f1386, %f1378;
	mov.f32 	%f1387, %f1379;
	mov.f32 	%f1388, %f1380;
	mov.f32 	%f1389, %f1868;
	mov.f32 	%f1390, %f1381;
	mov.f32 	%f1391, %f1382;
	mov.f32 	%f1392, %f1383;
	mov.u32 	%r1041, %r1033;
	mov.u32 	%r1042, %r1034;
	mov.u32 	%r1043, %r1035;
	mov.u32 	%r1044, %r1036;
	mov.u32 	%r1045, %r1524;
	mov.u32 	%r1046, %r1037;
	mov.u32 	%r1047, %r1038;
	mov.u32 	%r1048, %r1039;
	@%p54 bra 	$L__BB11_71;
	setp.leu.f32 	%p55, %f1382, %f1868;
	mov.f32 	%f1385, %f1377;
	mov.f32 	%f1386, %f1378;
	mov.f32 	%f1387, %f1379;
	mov.f32 	%f1388, %f1380;
	mov.f32 	%f1389, %f1381;
	mov.f32 	%f1390, %f1868;
	mov.f32 	%f1391, %f1382;
	mov.f32 	%f1392, %f1383;
	mov.u32 	%r1041, %r1033;
	mov.u32 	%r1042, %r1034;
	mov.u32 	%r1043, %r1035;
	mov.u32 	%r1044, %r1036;
	mov.u32 	%r1045, %r1037;
	mov.u32 	%r1046, %r1524;
	mov.u32 	%r1047, %r1038;
	mov.u32 	%r1048, %r1039;
	@%p55 bra 	$L__BB11_71;
	setp.leu.f32 	%p56, %f1383, %f1868;
	mov.f32 	%f1385, %f1377;
	mov.f32 	%f1386, %f1378;
	mov.f32 	%f1387, %f1379;
	mov.f32 	%f1388, %f1380;
	mov.f32 	%f1389, %f1381;
	mov.f32 	%f1390, %f1382;
	mov.f32 	%f1391, %f1868;
	mov.f32 	%f1392, %f1383;
	mov.u32 	%r1041, %r1033;
	mov.u32 	%r1042, %r1034;
	mov.u32 	%r1043, %r1035;
	mov.u32 	%r1044, %r1036;
	mov.u32 	%r1045, %r1037;
	mov.u32 	%r1046, %r1038;
	mov.u32 	%r1047, %r1524;
	mov.u32 	%r1048, %r1039;
	@%p56 bra 	$L__BB11_71;
	setp.leu.f32 	%p57, %f1876, %f1868;
	mov.f32 	%f1385, %f1377;
	mov.f32 	%f1386, %f1378;
	mov.f32 	%f1387, %f1379;
	mov.f32 	%f1388, %f1380;
	mov.f32 	%f1389, %f1381;
	mov.f32 	%f1390, %f1382;
	mov.f32 	%f1391, %f1383;
	mov.f32 	%f1392, %f1868;
	mov.u32 	%r1041, %r1033;
	mov.u32 	%r1042, %r1034;
	mov.u32 	%r1043, %r1035;
	mov.u32 	%r1044, %r1036;
	mov.u32 	%r1045, %r1037;
	mov.u32 	%r1046, %r1038;
	mov.u32 	%r1047, %r1039;
	mov.u32 	%r1048, %r1524;
	@%p57 bra 	$L__BB11_71;
	mov.f32 	%f1385, %f1377;
	mov.f32 	%f1386, %f1378;
	mov.f32 	%f1387, %f1379;
	mov.f32 	%f1388, %f1380;
	mov.f32 	%f1389, %f1381;
	mov.f32 	%f1390, %f1382;
	mov.f32 	%f1391, %f1383;
	mov.f32 	%f1392, %f1876;
	mov.f32 	%f1876, %f1868;
	mov.u32 	%r1041, %r1033;
	mov.u32 	%r1042, %r1034;
	mov.u32 	%r1043, %r1035;
	mov.u32 	%r1044, %r1036;
	mov.u32 	%r1045, %r1037;
	mov.u32 	%r1046, %r1038;
	mov.u32 	%r1047, %r1039;
	mov.u32 	%r1048, %r1532;
	mov.u32 	%r1532, %r1524;
$L__BB11_71:
	setp.leu.f32 	%p58, %f1385, %f1867;
	mov.f32 	%f1394, %f1867;
	mov.f32 	%f1395, %f1385;
	mov.f32 	%f1396, %f1386;
	mov.f32 	%f1397, %f1387;
	mov.f32 	%f1398, %f1388;
	mov.f32 	%f1399, %f1389;
	mov.f32 	%f1400, %f1390;
	mov.f32 	%f1401, %f1391;
	mov.f32 	%f1402, %f1392;
	mov.u32 	%r1050, %r1523;
	mov.u32 	%r1051, %r1041;
	mov.u32 	%r1052, %r1042;
	mov.u32 	%r1053, %r1043;
	mov.u32 	%r1054, %r1044;
	mov.u32 	%r1055, %r1045;
	mov.u32 	%r1056, %r1046;
	mov.u32 	%r1057, %r1047;
	mov.u32 	%r1058, %r1048;
	@%p58 bra 	$L__BB11_81;
	setp.leu.f32 	%p59, %f1386, %f1867;
	mov.f32 	%f1394, %f1385;
	mov.f32 	%f1395, %f1867;
	mov.f32 	%f1396, %f1386;
	mov.f32 	%f1397, %f1387;
	mov.f32 	%f1398, %f1388;
	mov.f32 	%f1399, %f1389;
	mov.f32 	%f1400, %f1390;
	mov.f32 	%f1401, %f1391;
	mov.f32 	%f1402, %f1392;
	mov.u32 	%r1050, %r1041;
	mov.u32 	%r1051, %r1523;
	mov.u32 	%r1052, %r1042;
	mov.u32 	%r1053, %r1043;
	mov.u32 	%r1054, %r1044;
	mov.u32 	%r1055, %r1045;
	mov.u32 	%r1056, %r1046;
	mov.u32 	%r1057, %r1047;
	mov.u32 	%r1058, %r1048;
	@%p59 bra 	$L__BB11_81;
	setp.leu.f32 	%p60, %f1387, %f1867;
	mov.f32 	%f1394, %f1385;
	mov.f32 	%f1395, %f1386;
	mov.f32 	%f1396, %f1867;
	mov.f32 	%f1397, %f1387;
	mov.f32 	%f1398, %f1388;
	mov.f32 	%f1399, %f1389;
	mov.f32 	%f1400, %f1390;
	mov.f32 	%f1401, %f1391;
	mov.f32 	%f1402, %f1392;
	mov.u32 	%r1050, %r1041;
	mov.u32 	%r1051, %r1042;
	mov.u32 	%r1052, %r1523;
	mov.u32 	%r1053, %r1043;
	mov.u32 	%r1054, %r1044;
	mov.u32 	%r1055, %r1045;
	mov.u32 	%r1056, %r1046;
	mov.u32 	%r1057, %r1047;
	mov.u32 	%r1058, %r1048;
	@%p60 bra 	$L__BB11_81;
	setp.leu.f32 	%p61, %f1388, %f1867;
	mov.f32 	%f1394, %f1385;
	mov.f32 	%f1395, %f1386;
	mov.f32 	%f1396, %f1387;
	mov.f32 	%f1397, %f1867;
	mov.f32 	%f1398, %f1388;
	mov.f32 	%f1399, %f1389;
	mov.f32 	%f1400, %f1390;
	mov.f32 	%f1401, %f1391;
	mov.f32 	%f1402, %f1392;
	mov.u32 	%r1050, %r1041;
	mov.u32 	%r1051, %r1042;
	mov.u32 	%r1052, %r1043;
	mov.u32 	%r1053, %r1523;
	mov.u32 	%r1054, %r1044;
	mov.u32 	%r1055, %r1045;
	mov.u32 	%r1056, %r1046;
	mov.u32 	%r1057, %r1047;
	mov.u32 	%r1058, %r1048;
	@%p61 bra 	$L__BB11_81;
	setp.leu.f32 	%p62, %f1389, %f1867;
	mov.f32 	%f1394, %f1385;
	mov.f32 	%f1395, %f1386;
	mov.f32 	%f1396, %f1387;
	mov.f32 	%f1397, %f1388;
	mov.f32 	%f1398, %f1867;
	mov.f32 	%f1399, %f1389;
	mov.f32 	%f1400, %f1390;
	mov.f32 	%f1401, %f1391;
	mov.f32 	%f1402, %f1392;
	mov.u32 	%r1050, %r1041;
	mov.u32 	%r1051, %r1042;
	mov.u32 	%r1052, %r1043;
	mov.u32 	%r1053, %r1044;
	mov.u32 	%r1054, %r1523;
	mov.u32 	%r1055, %r1045;
	mov.u32 	%r1056, %r1046;
	mov.u32 	%r1057, %r1047;
	mov.u32 	%r1058, %r1048;
	@%p62 bra 	$L__BB11_81;
	setp.leu.f32 	%p63, %f1390, %f1867;
	mov.f32 	%f1394, %f1385;
	mov.f32 	%f1395, %f1386;
	mov.f32 	%f1396, %f1387;
	mov.f32 	%f1397, %f1388;
	mov.f32 	%f1398, %f1389;
	mov.f32 	%f1399, %f1867;
	mov.f32 	%f1400, %f1390;
	mov.f32 	%f1401, %f1391;
	mov.f32 	%f1402, %f1392;
	mov.u32 	%r1050, %r1041;
	mov.u32 	%r1051, %r1042;
	mov.u32 	%r1052, %r1043;
	mov.u32 	%r1053, %r1044;
	mov.u32 	%r1054, %r1045;
	mov.u32 	%r1055, %r1523;
	mov.u32 	%r1056, %r1046;
	mov.u32 	%r1057, %r1047;
	mov.u32 	%r1058, %r1048;
	@%p63 bra 	$L__BB11_81;
	setp.leu.f32 	%p64, %f1391, %f1867;
	mov.f32 	%f1394, %f1385;
	mov.f32 	%f1395, %f1386;
	mov.f32 	%f1396, %f1387;
	mov.f32 	%f1397, %f1388;
	mov.f32 	%f1398, %f1389;
	mov.f32 	%f1399, %f1390;
	mov.f32 	%f1400, %f1867;
	mov.f32 	%f1401, %f1391;
	mov.f32 	%f1402, %f1392;
	mov.u32 	%r1050, %r1041;
	mov.u32 	%r1051, %r1042;
	mov.u32 	%r1052, %r1043;
	mov.u32 	%r1053, %r1044;
	mov.u32 	%r1054, %r1045;
	mov.u32 	%r1055, %r1046;
	mov.u32 	%r1056, %r1523;
	mov.u32 	%r1057, %r1047;
	mov.u32 	%r1058, %r1048;
	@%p64 bra 	$L__BB11_81;
	setp.leu.f32 	%p65, %f1392, %f1867;
	mov.f32 	%f1394, %f1385;
	mov.f32 	%f1395, %f1386;
	mov.f32 	%f1396, %f1387;
	mov.f32 	%f1397, %f1388;
	mov.f32 	%f1398, %f1389;
	mov.f32 	%f1399, %f1390;
	mov.f32 	%f1400, %f1391;
	mov.f32 	%f1401, %f1867;
	mov.f32 	%f1402, %f1392;
	mov.u32 	%r1050, %r1041;
	mov.u32 	%r1051, %r1042;
	mov.u32 	%r1052, %r1043;
	mov.u32 	%r1053, %r1044;
	mov.u32 	%r1054, %r1045;
	mov.u32 	%r1055, %r1046;
	mov.u32 	%r1056, %r1047;
	mov.u32 	%r1057, %r1523;
	mov.u32 	%r1058, %r1048;
	@%p65 bra 	$L__BB11_81;
	setp.leu.f32 	%p66, %f1876, %f1867;
	mov.f32 	%f1394, %f1385;
	mov.f32 	%f1395, %f1386;
	mov.f32 	%f1396, %f1387;
	mov.f32 	%f1397, %f1388;
	mov.f32 	%f1398, %f1389;
	mov.f32 	%f1399, %f1390;
	mov.f32 	%f1400, %f1391;
	mov.f32 	%f1401, %f1392;
	mov.f32 	%f1402, %f1867;
	mov.u32 	%r1050, %r1041;
	mov.u32 	%r1051, %r1042;
	mov.u32 	%r1052, %r1043;
	mov.u32 	%r1053, %r1044;
	mov.u32 	%r1054, %r1045;
	mov.u32 	%r1055, %r1046;
	mov.u32 	%r1056, %r1047;
	mov.u32 	%r1057, %r1048;
	mov.u32 	%r1058, %r1523;
	@%p66 bra 	$L__BB11_81;
	mov.f32 	%f1394, %f1385;
	mov.f32 	%f1395, %f1386;
	mov.f32 	%f1396, %f1387;
	mov.f32 	%f1397, %f1388;
	mov.f32 	%f1398, %f1389;
	mov.f32 	%f1399, %f1390;
	mov.f32 	%f1400, %f1391;
	mov.f32 	%f1401, %f1392;
	mov.f32 	%f1402, %f1876;
	mov.f32 	%f1876, %f1867;
	mov.u32 	%r1050, %r1041;
	mov.u32 	%r1051, %r1042;
	mov.u32 	%r1052, %r1043;
	mov.u32 	%r1053, %r1044;
	mov.u32 	%r1054, %r1045;
	mov.u32 	%r1055, %r1046;
	mov.u32 	%r1056, %r1047;
	mov.u32 	%r1057, %r1048;
	mov.u32 	%r1058, %r1532;
	mov.u32 	%r1532, %r1523;
$L__BB11_81:
	setp.leu.f32 	%p67, %f1394, %f1866;
	mov.f32 	%f1404, %f1866;
	mov.f32 	%f1405, %f1394;
	mov.f32 	%f1406, %f1395;
	mov.f32 	%f1407, %f1396;
	mov.f32 	%f1408, %f1397;
	mov.f32 	%f1409, %f1398;
	mov.f32 	%f1410, %f1399;
	mov.f32 	%f1411, %f1400;
	mov.f32 	%f1412, %f1401;
	mov.f32 	%f1413, %f1402;
	mov.u32 	%r1060, %r1522;
	mov.u32 	%r1061, %r1050;
	mov.u32 	%r1062, %r1051;
	mov.u32 	%r1063, %r1052;
	mov.u32 	%r1064, %r1053;
	mov.u32 	%r1065, %r1054;
	mov.u32 	%r1066, %r1055;
	mov.u32 	%r1067, %r1056;
	mov.u32 	%r1068, %r1057;
	mov.u32 	%r1069, %r1058;
	@%p67 bra 	$L__BB11_92;
	setp.leu.f32 	%p68, %f1395, %f1866;
	mov.f32 	%f1404, %f1394;
	mov.f32 	%f1405, %f1866;
	mov.f32 	%f1406, %f1395;
	mov.f32 	%f1407, %f1396;
	mov.f32 	%f1408, %f1397;
	mov.f32 	%f1409, %f1398;
	mov.f32 	%f1410, %f1399;
	mov.f32 	%f1411, %f1400;
	mov.f32 	%f1412, %f1401;
	mov.f32 	%f1413, %f1402;
	mov.u32 	%r1060, %r1050;
	mov.u32 	%r1061, %r1522;
	mov.u32 	%r1062, %r1051;
	mov.u32 	%r1063, %r1052;
	mov.u32 	%r1064, %r1053;
	mov.u32 	%r1065, %r1054;
	mov.u32 	%r1066, %r1055;
	mov.u32 	%r1067, %r1056;
	mov.u32 	%r1068, %r1057;
	mov.u32 	%r1069, %r1058;
	@%p68 bra 	$L__BB11_92;
	setp.leu.f32 	%p69, %f1396, %f1866;
	mov.f32 	%f1404, %f1394;
	mov.f32 	%f1405, %f1395;
	mov.f32 	%f1406, %f1866;
	mov.f32 	%f1407, %f1396;
	mov.f32 	%f1408, %f1397;
	mov.f32 	%f1409, %f1398;
	mov.f32 	%f1410, %f1399;
	mov.f32 	%f1411, %f1400;
	mov.f32 	%f1412, %f1401;
	mov.f32 	%f1413, %f1402;
	mov.u32 	%r1060, %r1050;
	mov.u32 	%r1061, %r1051;
	mov.u32 	%r1062, %r1522;
	mov.u32 	%r1063, %r1052;
	mov.u32 	%r1064, %r1053;
	mov.u32 	%r1065, %r1054;
	mov.u32 	%r1066, %r1055;
	mov.u32 	%r1067, %r1056;
	mov.u32 	%r1068, %r1057;
	mov.u32 	%r1069, %r1058;
	@%p69 bra 	$L__BB11_92;
	setp.leu.f32 	%p70, %f1397, %f1866;
	mov.f32 	%f1404, %f1394;
	mov.f32 	%f1405, %f1395;
	mov.f32 	%f1406, %f1396;
	mov.f32 	%f1407, %f1866;
	mov.f32 	%f1408, %f1397;
	mov.f32 	%f1409, %f1398;
	mov.f32 	%f1410, %f1399;
	mov.f32 	%f1411, %f1400;
	mov.f32 	%f1412, %f1401;
	mov.f32 	%f1413, %f1402;
	mov.u32 	%r1060, %r1050;
	mov.u32 	%r1061, %r1051;
	mov.u32 	%r1062, %r1052;
	mov.u32 	%r1063, %r1522;
	mov.u32 	%r1064, %r1053;
	mov.u32 	%r1065, %r1054;
	mov.u32 	%r1066, %r1055;
	mov.u32 	%r1067, %r1056;
	mov.u32 	%r1068, %r1057;
	mov.u32 	%r1069, %r1058;
	@%p70 bra 	$L__BB11_92;
	setp.leu.f32 	%p71, %f1398, %f1866;
	mov.f32 	%f1404, %f1394;
	mov.f32 	%f1405, %f1395;
	mov.f32 	%f1406, %f1396;
	mov.f32 	%f1407, %f1397;
	mov.f32 	%f1408, %f1866;
	mov.f32 	%f1409, %f1398;
	mov.f32 	%f1410, %f1399;
	mov.f32 	%f1411, %f1400;
	mov.f32 	%f1412, %f1401;
	mov.f32 	%f1413, %f1402;
	mov.u32 	%r1060, %r1050;
	mov.u32 	%r1061, %r1051;
	mov.u32 	%r1062, %r1052;
	mov.u32 	%r1063, %r1053;
	mov.u32 	%r1064, %r1522;
	mov.u32 	%r1065, %r1054;
	mov.u32 	%r1066, %r1055;
	mov.u32 	%r1067, %r1056;
	mov.u32 	%r1068, %r1057;
	mov.u32 	%r1069, %r1058;
	@%p71 bra 	$L__BB11_92;
	setp.leu.f32 	%p72, %f1399, %f1866;
	mov.f32 	%f1404, %f1394;
	mov.f32 	%f1405, %f1395;
	mov.f32 	%f1406, %f1396;
	mov.f32 	%f1407, %f1397;
	mov.f32 	%f1408, %f1398;
	mov.f32 	%f1409, %f1866;
	mov.f32 	%f1410, %f1399;
	mov.f32 	%f1411, %f1400;
	mov.f32 	%f1412, %f1401;
	mov.f32 	%f1413, %f1402;
	mov.u32 	%r1060, %r1050;
	mov.u32 	%r1061, %r1051;
	mov.u32 	%r1062, %r1052;
	mov.u32 	%r1063, %r1053;
	mov.u32 	%r1064, %r1054;
	mov.u32 	%r1065, %r1522;
	mov.u32 	%r1066, %r1055;
	mov.u32 	%r1067, %r1056;
	mov.u32 	%r1068, %r1057;
	mov.u32 	%r1069, %r1058;
	@%p72 bra 	$L__BB11_92;
	setp.leu.f32 	%p73, %f1400, %f1866;
	mov.f32 	%f1404, %f1394;
	mov.f32 	%f1405, %f1395;
	mov.f32 	%f1406, %f1396;
	mov.f32 	%f1407, %f1397;
	mov.f32 	%f1408, %f1398;
	mov.f32 	%f1409, %f1399;
	mov.f32 	%f1410, %f1866;
	mov.f32 	%f1411, %f1400;
	mov.f32 	%f1412, %f1401;
	mov.f32 	%f1413, %f1402;
	mov.u32 	%r1060, %r1050;
	mov.u32 	%r1061, %r1051;
	mov.u32 	%r1062, %r1052;
	mov.u32 	%r1063, %r1053;
	mov.u32 	%r1064, %r1054;
	mov.u32 	%r1065, %r1055;
	mov.u32 	%r1066, %r1522;
	mov.u32 	%r1067, %r1056;
	mov.u32 	%r1068, %r1057;
	mov.u32 	%r1069, %r1058;
	@%p73 bra 	$L__BB11_92;
	setp.leu.f32 	%p74, %f1401, %f1866;
	mov.f32 	%f1404, %f1394;
	mov.f32 	%f1405, %f1395;
	mov.f32 	%f1406, %f1396;
	mov.f32 	%f1407, %f1397;
	mov.f32 	%f1408, %f1398;
	mov.f32 	%f1409, %f1399;
	mov.f32 	%f1410, %f1400;
	mov.f32 	%f1411, %f1866;
	mov.f32 	%f1412, %f1401;
	mov.f32 	%f1413, %f1402;
	mov.u32 	%r1060, %r1050;
	mov.u32 	%r1061, %r1051;
	mov.u32 	%r1062, %r1052;
	mov.u32 	%r1063, %r1053;
	mov.u32 	%r1064, %r1054;
	mov.u32 	%r1065, %r1055;
	mov.u32 	%r1066, %r1056;
	mov.u32 	%r1067, %r1522;
	mov.u32 	%r1068, %r1057;
	mov.u32 	%r1069, %r1058;
	@%p74 bra 	$L__BB11_92;
	setp.leu.f32 	%p75, %f1402, %f1866;
	mov.f32 	%f1404, %f1394;
	mov.f32 	%f1405, %f1395;
	mov.f32 	%f1406, %f1396;
	mov.f32 	%f1407, %f1397;
	mov.f32 	%f1408, %f1398;
	mov.f32 	%f1409, %f1399;
	mov.f32 	%f1410, %f1400;
	mov.f32 	%f1411, %f1401;
	mov.f32 	%f1412, %f1866;
	mov.f32 	%f1413, %f1402;
	mov.u32 	%r1060, %r1050;
	mov.u32 	%r1061, %r1051;
	mov.u32 	%r1062, %r1052;
	mov.u32 	%r1063, %r1053;
	mov.u32 	%r1064, %r1054;
	mov.u32 	%r1065, %r1055;
	mov.u32 	%r1066, %r1056;
	mov.u32 	%r1067, %r1057;
	mov.u32 	%r1068, %r1522;
	mov.u32 	%r1069, %r1058;
	@%p75 bra 	$L__BB11_92;
	setp.leu.f32 	%p76, %f1876, %f1866;
	mov.f32 	%f1404, %f1394;
	mov.f32 	%f1405, %f1395;
	mov.f32 	%f1406, %f1396;
	mov.f32 	%f1407, %f1397;
	mov.f32 	%f1408, %f1398;
	mov.f32 	%f1409, %f1399;
	mov.f32 	%f1410, %f1400;
	mov.f32 	%f1411, %f1401;
	mov.f32 	%f1412, %f1402;
	mov.f32 	%f1413, %f1866;
	mov.u32 	%r1060, %r1050;
	mov.u32 	%r1061, %r1051;
	mov.u32 	%r1062, %r1052;
	mov.u32 	%r1063, %r1053;
	mov.u32 	%r1064, %r1054;
	mov.u32 	%r1065, %r1055;
	mov.u32 	%r1066, %r1056;
	mov.u32 	%r1067, %r1057;
	mov.u32 	%r1068, %r1058;
	mov.u32 	%r1069, %r1522;
	@%p76 bra 	$L__BB11_92;
	mov.f32 	%f1404, %f1394;
	mov.f32 	%f1405, %f1395;
	mov.f32 	%f1406, %f1396;
	mov.f32 	%f1407, %f1397;
	mov.f32 	%f1408, %f1398;
	mov.f32 	%f1409, %f1399;
	mov.f32 	%f1410, %f1400;
	mov.f32 	%f1411, %f1401;
	mov.f32 	%f1412, %f1402;
	mov.f32 	%f1413, %f1876;
	mov.f32 	%f1876, %f1866;
	mov.u32 	%r1060, %r1050;
	mov.u32 	%r1061, %r1051;
	mov.u32 	%r1062, %r1052;
	mov.u32 	%r1063, %r1053;
	mov.u32 	%r1064, %r1054;
	mov.u32 	%r1065, %r1055;
	mov.u32 	%r1066, %r1056;
	mov.u32 	%r1067, %r1057;
	mov.u32 	%r1068, %r1058;
	mov.u32 	%r1069, %r1532;
	mov.u32 	%r1532, %r1522;
$L__BB11_92:
	setp.leu.f32 	%p77, %f1404, %f1865;
	mov.f32 	%f1415, %f1865;
	mov.f32 	%f1416, %f1404;
	mov.f32 	%f1417, %f1405;
	mov.f32 	%f1418, %f1406;
	mov.f32 	%f1419, %f1407;
	mov.f32 	%f1420, %f1408;
	mov.f32 	%f1421, %f1409;
	mov.f32 	%f1422, %f1410;
	mov.f32 	%f1423, %f1411;
	mov.f32 	%f1424, %f1412;
	mov.f32 	%f1425, %f1413;
	mov.u32 	%r1071, %r1521;
	mov.u32 	%r1072, %r1060;
	mov.u32 	%r1073, %r1061;
	mov.u32 	%r1074, %r1062;
	mov.u32 	%r1075, %r1063;
	mov.u32 	%r1076, %r1064;
	mov.u32 	%r1077, %r1065;
	mov.u32 	%r1078, %r1066;
	mov.u32 	%r1079, %r1067;
	mov.u32 	%r1080, %r1068;
	mov.u32 	%r1081, %r1069;
	@%p77 bra 	$L__BB11_104;
	setp.leu.f32 	%p78, %f1405, %f1865;
	mov.f32 	%f1415, %f1404;
	mov.f32 	%f1416, %f1865;
	mov.f32 	%f1417, %f1405;
	mov.f32 	%f1418, %f1406;
	mov.f32 	%f1419, %f1407;
	mov.f32 	%f1420, %f1408;
	mov.f32 	%f1421, %f1409;
	mov.f32 	%f1422, %f1410;
	mov.f32 	%f1423, %f1411;
	mov.f32 	%f1424, %f1412;
	mov.f32 	%f1425, %f1413;
	mov.u32 	%r1071, %r1060;
	mov.u32 	%r1072, %r1521;
	mov.u32 	%r1073, %r1061;
	mov.u32 	%r1074, %r1062;
	mov.u32 	%r1075, %r1063;
	mov.u32 	%r1076, %r1064;
	mov.u32 	%r1077, %r1065;
	mov.u32 	%r1078, %r1066;
	mov.u32 	%r1079, %r1067;
	mov.u32 	%r1080, %r1068;
	mov.u32 	%r1081, %r1069;
	@%p78 bra 	$L__BB11_104;
	setp.leu.f32 	%p79, %f1406, %f1865;
	mov.f32 	%f1415, %f1404;
	mov.f32 	%f1416, %f1405;
	mov.f32 	%f1417, %f1865;
	mov.f32 	%f1418, %f1406;
	mov.f32 	%f1419, %f1407;
	mov.f32 	%f1420, %f1408;
	mov.f32 	%f1421, %f1409;
	mov.f32 	%f1422, %f1410;
	mov.f32 	%f1423, %f1411;
	mov.f32 	%f1424, %f1412;
	mov.f32 	%f1425, %f1413;
	mov.u32 	%r1071, %r1060;
	mov.u32 	%r1072, %r1061;
	mov.u32 	%r1073, %r1521;
	mov.u32 	%r1074, %r1062;
	mov.u32 	%r1075, %r1063;
	mov.u32 	%r1076, %r1064;
	mov.u32 	%r1077, %r1065;
	mov.u32 	%r1078, %r1066;
	mov.u32 	%r1079, %r1067;
	mov.u32 	%r1080, %r1068;
	mov.u32 	%r1081, %r1069;
	@%p79 bra 	$L__BB11_104;
	setp.leu.f32 	%p80, %f1407, %f1865;
	mov.f32 	%f1415, %f1404;
	mov.f32 	%f1416, %f1405;
	mov.f32 	%f1417, %f1406;
	mov.f32 	%f1418, %f1865;
	mov.f32 	%f1419, %f1407;
	mov.f32 	%f1420, %f1408;
	mov.f32 	%f1421, %f1409;
	mov.f32 	%f1422, %f1410;
	mov.f32 	%f1423, %f1411;
	mov.f32 	%f1424, %f1412;
	mov.f32 	%f1425, %f1413;
	mov.u32 	%r1071, %r1060;
	mov.u32 	%r1072, %r1061;
	mov.u32 	%r1073, %r1062;
	mov.u32 	%r1074, %r1521;
	mov.u32 	%r1075, %r1063;
	mov.u32 	%r1076, %r1064;
	mov.u32 	%r1077, %r1065;
	mov.u32 	%r1078, %r1066;
	mov.u32 	%r1079, %r1067;
	mov.u32 	%r1080, %r1068;
	mov.u32 	%r1081, %r1069;
	@%p80 bra 	$L__BB11_104;
	setp.leu.f32 	%p81, %f1408, %f1865;
	mov.f32 	%f1415, %f1404;
	mov.f32 	%f1416, %f1405;
	mov.f32 	%f1417, %f1406;
	mov.f32 	%f1418, %f1407;
	mov.f32 	%f1419, %f1865;
	mov.f32 	%f1420, %f1408;
	mov.f32 	%f1421, %f1409;
	mov.f32 	%f1422, %f1410;
	mov.f32 	%f1423, %f1411;
	mov.f32 	%f1424, %f1412;
	mov.f32 	%f1425, %f1413;
	mov.u32 	%r1071, %r1060;
	mov.u32 	%r1072, %r1061;
	mov.u32 	%r1073, %r1062;
	mov.u32 	%r1074, %r1063;
	mov.u32 	%r1075, %r1521;
	mov.u32 	%r1076, %r1064;
	mov.u32 	%r1077, %r1065;
	mov.u32 	%r1078, %r1066;
	mov.u32 	%r1079, %r1067;
	mov.u32 	%r1080, %r1068;
	mov.u32 	%r1081, %r1069;
	@%p81 bra 	$L__BB11_104;
	setp.leu.f32 	%p82, %f1409, %f1865;
	mov.f32 	%f1415, %f1404;
	mov.f32 	%f1416, %f1405;
	mov.f32 	%f1417, %f1406;
	mov.f32 	%f1418, %f1407;
	mov.f32 	%f1419, %f1408;
	mov.f32 	%f1420, %f1865;
	mov.f32 	%f1421, %f1409;
	mov.f32 	%f1422, %f1410;
	mov.f32 	%f1423, %f1411;
	mov.f32 	%f1424, %f1412;
	mov.f32 	%f1425, %f1413;
	mov.u32 	%r1071, %r1060;
	mov.u32 	%r1072, %r1061;
	mov.u32 	%r1073, %r1062;
	mov.u32 	%r1074, %r1063;
	mov.u32 	%r1075, %r1064;
	mov.u32 	%r1076, %r1521;
	mov.u32 	%r1077, %r1065;
	mov.u32 	%r1078, %r1066;
	mov.u32 	%r1079, %r1067;
	mov.u32 	%r1080, %r1068;
	mov.u32 	%r1081, %r1069;
	@%p82 bra 	$L__BB11_104;
	setp.leu.f32 	%p83, %f1410, %f1865;
	mov.f32 	%f1415, %f1404;
	mov.f32 	%f1416, %f1405;
	mov.f32 	%f1417, %f1406;
	mov.f32 	%f1418, %f1407;
	mov.f32 	%f1419, %f1408;
	mov.f32 	%f1420, %f1409;
	mov.f32 	%f1421, %f1865;
	mov.f32 	%f1422, %f1410;
	mov.f32 	%f1423, %f1411;
	mov.f32 	%f1424, %f1412;
	mov.f32 	%f1425, %f1413;
	mov.u32 	%r1071, %r1060;
	mov.u32 	%r1072, %r1061;
	mov.u32 	%r1073, %r1062;
	mov.u32 	%r1074, %r1063;
	mov.u32 	%r1075, %r1064;
	mov.u32 	%r1076, %r1065;
	mov.u32 	%r1077, %r1521;
	mov.u32 	%r1078, %r1066;
	mov.u32 	%r1079, %r1067;
	mov.u32 	%r1080, %r1068;
	mov.u32 	%r1081, %r1069;
	@%p83 bra 	$L__BB11_104;
	setp.leu.f32 	%p84, %f1411, %f1865;
	mov.f32 	%f1415, %f1404;
	mov.f32 	%f1416, %f1405;
	mov.f32 	%f1417, %f1406;
	mov.f32 	%f1418, %f1407;
	mov.f32 	%f1419, %f1408;
	mov.f32 	%f1420, %f1409;
	mov.f32 	%f1421, %f1410;
	mov.f32 	%f1422, %f1865;
	mov.f32 	%f1423, %f1411;
	mov.f32 	%f1424, %f1412;
	mov.f32 	%f1425, %f1413;
	mov.u32 	%r1071, %r1060;
	mov.u32 	%r1072, %r1061;
	mov.u32 	%r1073, %r1062;
	mov.u32 	%r1074, %r1063;
	mov.u32 	%r1075, %r1064;
	mov.u32 	%r1076, %r1065;
	mov.u32 	%r1077, %r1066;
	mov.u32 	%r1078, %r1521;
	mov.u32 	%r1079, %r1067;
	mov.u32 	%r1080, %r1068;
	mov.u32 	%r1081, %r1069;
	@%p84 bra 	$L__BB11_104;
	setp.leu.f32 	%p85, %f1412, %f1865;
	mov.f32 	%f1415, %f1404;
	mov.f32 	%f1416, %f1405;
	mov.f32 	%f1417, %f1406;
	mov.f32 	%f1418, %f1407;
	mov.f32 	%f1419, %f1408;
	mov.f32 	%f1420, %f1409;
	mov.f32 	%f1421, %f1410;
	mov.f32 	%f1422, %f1411;
	mov.f32 	%f1423, %f1865;
	mov.f32 	%f1424, %f1412;
	mov.f32 	%f1425, %f1413;
	mov.u32 	%r1071, %r1060;
	mov.u32 	%r1072, %r1061;
	mov.u32 	%r1073, %r1062;
	mov.u32 	%r1074, %r1063;
	mov.u32 	%r1075, %r1064;
	mov.u32 	%r1076, %r1065;
	mov.u32 	%r1077, %r1066;
	mov.u32 	%r1078, %r1067;
	mov.u32 	%r1079, %r1521;
	mov.u32 	%r1080, %r1068;
	mov.u32 	%r1081, %r1069;
	@%p85 bra 	$L__BB11_104;
	setp.leu.f32 	%p86, %f1413, %f1865;
	mov.f32 	%f1415, %f1404;
	mov.f32 	%f1416, %f1405;
	mov.f32 	%f1417, %f1406;
	mov.f32 	%f1418, %f1407;
	mov.f32 	%f1419, %f1408;
	mov.f32 	%f1420, %f1409;
	mov.f32 	%f1421, %f1410;
	mov.f32 	%f1422, %f1411;
	mov.f32 	%f1423, %f1412;
	mov.f32 	%f1424, %f1865;
	mov.f32 	%f1425, %f1413;
	mov.u32 	%r1071, %r1060;
	mov.u32 	%r1072, %r1061;
	mov.u32 	%r1073, %r1062;
	mov.u32 	%r1074, %r1063;
	mov.u32 	%r1075, %r1064;
	mov.u32 	%r1076, %r1065;
	mov.u32 	%r1077, %r1066;
	mov.u32 	%r1078, %r1067;
	mov.u32 	%r1079, %r1068;
	mov.u32 	%r1080, %r1521;
	mov.u32 	%r1081, %r1069;
	@%p86 bra 	$L__BB11_104;
	setp.leu.f32 	%p87, %f1876, %f1865;
	mov.f32 	%f1415, %f1404;
	mov.f32 	%f1416, %f1405;
	mov.f32 	%f1417, %f1406;
	mov.f32 	%f1418, %f1407;
	mov.f32 	%f1419, %f1408;
	mov.f32 	%f1420, %f1409;
	mov.f32 	%f1421, %f1410;
	mov.f32 	%f1422, %f1411;
	mov.f32 	%f1423, %f1412;
	mov.f32 	%f1424, %f1413;
	mov.f32 	%f1425, %f1865;
	mov.u32 	%r1071, %r1060;
	mov.u32 	%r1072, %r1061;
	mov.u32 	%r1073, %r1062;
	mov.u32 	%r1074, %r1063;
	mov.u32 	%r1075, %r1064;
	mov.u32 	%r1076, %r1065;
	mov.u32 	%r1077, %r1066;
	mov.u32 	%r1078, %r1067;
	mov.u32 	%r1079, %r1068;
	mov.u32 	%r1080, %r1069;
	mov.u32 	%r1081, %r1521;
	@%p87 bra 	$L__BB11_104;
	mov.f32 	%f1415, %f1404;
	mov.f32 	%f1416, %f1405;
	mov.f32 	%f1417, %f1406;
	mov.f32 	%f1418, %f1407;
	mov.f32 	%f1419, %f1408;
	mov.f32 	%f1420, %f1409;
	mov.f32 	%f1421, %f1410;
	mov.f32 	%f1422, %f1411;
	mov.f32 	%f1423, %f1412;
	mov.f32 	%f1424, %f1413;
	mov.f32 	%f1425, %f1876;
	mov.f32 	%f1876, %f1865;
	mov.u32 	%r1071, %r1060;
	mov.u32 	%r1072, %r1061;
	mov.u32 	%r1073, %r1062;
	mov.u32 	%r1074, %r1063;
	mov.u32 	%r1075, %r1064;
	mov.u32 	%r1076, %r1065;
	mov.u32 	%r1077, %r1066;
	mov.u32 	%r1078, %r1067;
	mov.u32 	%r1079, %r1068;
	mov.u32 	%r1080, %r1069;
	mov.u32 	%r1081, %r1532;
	mov.u32 	%r1532, %r1521;
$L__BB11_104:
	setp.leu.f32 	%p88, %f1415, %f1864;
	mov.f32 	%f1427, %f1864;
	mov.f32 	%f1428, %f1415;
	mov.f32 	%f1429, %f1416;
	mov.f32 	%f1430, %f1417;
	mov.f32 	%f1431, %f1418;
	mov.f32 	%f1432, %f1419;
	mov.f32 	%f1433, %f1420;
	mov.f32 	%f1434, %f1421;
	mov.f32 	%f1435, %f1422;
	mov.f32 	%f1436, %f1423;
	mov.f32 	%f1437, %f1424;
	mov.f32 	%f1438, %f1425;
	mov.u32 	%r1083, %r1520;
	mov.u32 	%r1084, %r1071;
	mov.u32 	%r1085, %r1072;
	mov.u32 	%r1086, %r1073;
	mov.u32 	%r1087, %r1074;
	mov.u32 	%r1088, %r1075;
	mov.u32 	%r1089, %r1076;
	mov.u32 	%r1090, %r1077;
	mov.u32 	%r1091, %r1078;
	mov.u32 	%r1092, %r1079;
	mov.u32 	%r1093, %r1080;
	mov.u32 	%r1094, %r1081;
	@%p88 bra 	$L__BB11_117;
	setp.leu.f32 	%p89, %f1416, %f1864;
	mov.f32 	%f1427, %f1415;
	mov.f32 	%f1428, %f1864;
	mov.f32 	%f1429, %f1416;
	mov.f32 	%f1430, %f1417;
	mov.f32 	%f1431, %f1418;
	mov.f32 	%f1432, %f1419;
	mov.f32 	%f1433, %f1420;
	mov.f32 	%f1434, %f1421;
	mov.f32 	%f1435, %f1422;
	mov.f32 	%f1436, %f1423;
	mov.f32 	%f1437, %f1424;
	mov.f32 	%f1438, %f1425;
	mov.u32 	%r1083, %r1071;
	mov.u32 	%r1084, %r1520;
	mov.u32 	%r1085, %r1072;
	mov.u32 	%r1086, %r1073;
	mov.u32 	%r1087, %r1074;
	mov.u32 	%r1088, %r1075;
	mov.u32 	%r1089, %r1076;
	mov.u32 	%r1090, %r1077;
	mov.u32 	%r1091, %r1078;
	mov.u32 	%r1092, %r1079;
	mov.u32 	%r1093, %r1080;
	mov.u32 	%r1094, %r1081;
	@%p89 bra 	$L__BB11_117;
	setp.leu.f32 	%p90, %f1417, %f1864;
	mov.f32 	%f1427, %f1415;
	mov.f32 	%f1428, %f1416;
	mov.f32 	%f1429, %f1864;
	mov.f32 	%f1430, %f1417;
	mov.f32 	%f1431, %f1418;
	mov.f32 	%f1432, %f1419;
	mov.f32 	%f1433, %f1420;
	mov.f32 	%f1434, %f1421;
	mov.f32 	%f1435, %f1422;
	mov.f32 	%f1436, %f1423;
	mov.f32 	%f1437, %f1424;
	mov.f32 	%f1438, %f1425;
	mov.u32 	%r1083, %r1071;
	mov.u32 	%r1084, %r1072;
	mov.u32 	%r1085, %r1520;
	mov.u32 	%r1086, %r1073;
	mov.u32 	%r1087, %r1074;
	mov.u32 	%r1088, %r1075;
	mov.u32 	%r1089, %r1076;
	mov.u32 	%r1090, %r1077;
	mov.u32 	%r1091, %r1078;
	mov.u32 	%r1092, %r1079;
	mov.u32 	%r1093, %r1080;
	mov.u32 	%r1094, %r1081;
	@%p90 bra 	$L__BB11_117;
	setp.leu.f32 	%p91, %f1418, %f1864;
	mov.f32 	%f1427, %f1415;
	mov.f32 	%f1428, %f1416;
	mov.f32 	%f1429, %f1417;
	mov.f32 	%f1430, %f1864;
	mov.f32 	%f1431, %f1418;
	mov.f32 	%f1432, %f1419;
	mov.f32 	%f1433, %f1420;
	mov.f32 	%f1434, %f1421;
	mov.f32 	%f1435, %f1422;
	mov.f32 	%f1436, %f1423;
	mov.f32 	%f1437, %f1424;
	mov.f32 	%f1438, %f1425;
	mov.u32 	%r1083, %r1071;
	mov.u32 	%r1084, %r1072;
	mov.u32 	%r1085, %r1073;
	mov.u32 	%r1086, %r1520;
	mov.u32 	%r1087, %r1074;
	mov.u32 	%r1088, %r1075;
	mov.u32 	%r1089, %r1076;
	mov.u32 	%r1090, %r1077;
	mov.u32 	%r1091, %r1078;
	mov.u32 	%r1092, %r1079;
	mov.u32 	%r1093, %r1080;
	mov.u32 	%r1094, %r1081;
	@%p91 bra 	$L__BB11_117;
	setp.leu.f32 	%p92, %f1419, %f1864;
	mov.f32 	%f1427, %f1415;
	mov.f32 	%f1428, %f1416;
	mov.f32 	%f1429, %f1417;
	mov.f32 	%f1430, %f1418;
	mov.f32 	%f1431, %f1864;
	mov.f32 	%f1432, %f1419;
	mov.f32 	%f1433, %f1420;
	mov.f32 	%f1434, %f1421;
	mov.f32 	%f1435, %f1422;
	mov.f32 	%f1436, %f1423;
	mov.f32 	%f1437, %f1424;
	mov.f32 	%f1438, %f1425;
	mov.u32 	%r1083, %r1071;
	mov.u32 	%r1084, %r1072;
	mov.u32 	%r1085, %r1073;
	mov.u32 	%r1086, %r1074;
	mov.u32 	%r1087, %r1520;
	mov.u32 	%r1088, %r1075;
	mov.u32 	%r1089, %r1076;
	mov.u32 	%r1090, %r1077;
	mov.u32 	%r1091, %r1078;
	mov.u32 	%r1092, %r1079;
	mov.u32 	%r1093, %r1080;
	mov.u32 	%r1094, %r1081;
	@%p92 bra 	$L__BB11_117;
	setp.leu.f32 	%p93, %f1420, %f1864;
	mov.f32 	%f1427, %f1415;
	mov.f32 	%f1428, %f1416;
	mov.f32 	%f1429, %f1417;
	mov.f32 	%f1430, %f1418;
	mov.f32 	%f1431, %f1419;
	mov.f32 	%f1432, %f1864;
	mov.f32 	%f1433, %f1420;
	mov.f32 	%f1434, %f1421;
	mov.f32 	%f1435, %f1422;
	mov.f32 	%f1436, %f1423;
	mov.f32 	%f1437, %f1424;
	mov.f32 	%f1438, %f1425;
	mov.u32 	%r1083, %r1071;
	mov.u32 	%r1084, %r1072;
	mov.u32 	%r1085, %r1073;
	mov.u32 	%r1086, %r1074;
	mov.u32 	%r1087, %r1075;
	mov.u32 	%r1088, %r1520;
	mov.u32 	%r1089, %r1076;
	mov.u32 	%r1090, %r1077;
	mov.u32 	%r1091, %r1078;
	mov.u32 	%r1092, %r1079;
	mov.u32 	%r1093, %r1080;
	mov.u32 	%r1094, %r1081;
	@%p93 bra 	$L__BB11_117;
	setp.leu.f32 	%p94, %f1421, %f1864;
	mov.f32 	%f1427, %f1415;
	mov.f32 	%f1428, %f1416;
	mov.f32 	%f1429, %f1417;
	mov.f32 	%f1430, %f1418;
	mov.f32 	%f1431, %f1419;
	mov.f32 	%f1432, %f1420;
	mov.f32 	%f1433, %f1864;
	mov.f32 	%f1434, %f1421;
	mov.f32 	%f1435, %f1422;
	mov.f32 	%f1436, %f1423;
	mov.f32 	%f1437, %f1424;
	mov.f32 	%f1438, %f1425;
	mov.u32 	%r1083, %r1071;
	mov.u32 	%r1084, %r1072;
	mov.u32 	%r1085, %r1073;
	mov.u32 	%r1086, %r1074;
	mov.u32 	%r1087, %r1075;
	mov.u32 	%r1088, %r1076;
	mov.u32 	%r1089, %r1520;
	mov.u32 	%r1090, %r1077;
	mov.u32 	%r1091, %r1078;
	mov.u32 	%r1092, %r1079;
	mov.u32 	%r1093, %r1080;
	mov.u32 	%r1094, %r1081;
	@%p94 bra 	$L__BB11_117;
	setp.leu.f32 	%p95, %f1422, %f1864;
	mov.f32 	%f1427, %f1415;
	mov.f32 	%f1428, %f1416;
	mov.f32 	%f1429, %f1417;
	mov.f32 	%f1430, %f1418;
	mov.f32 	%f1431, %f1419;
	mov.f32 	%f1432, %f1420;
	mov.f32 	%f1433, %f1421;
	mov.f32 	%f1434, %f1864;
	mov.f32 	%f1435, %f1422;
	mov.f32 	%f1436, %f1423;
	mov.f32 	%f1437, %f1424;
	mov.f32 	%f1438, %f1425;
	mov.u32 	%r1083, %r1071;
	mov.u32 	%r1084, %r1072;
	mov.u32 	%r1085, %r1073;
	mov.u32 	%r1086, %r1074;
	mov.u32 	%r1087, %r1075;
	mov.u32 	%r1088, %r1076;
	mov.u32 	%r1089, %r1077;
	mov.u32 	%r1090, %r1520;
	mov.u32 	%r1091, %r1078;
	mov.u32 	%r1092, %r1079;
	mov.u32 	%r1093, %r1080;
	mov.u32 	%r1094, %r1081;
	@%p95 bra 	$L__BB11_117;
	setp.leu.f32 	%p96, %f1423, %f1864;
	mov.f32 	%f1427, %f1415;
	mov.f32 	%f1428, %f1416;
	mov.f32 	%f1429, %f1417;
	mov.f32 	%f1430, %f1418;
	mov.f32 	%f1431, %f1419;
	mov.f32 	%f1432, %f1420;
	mov.f32 	%f1433, %f1421;
	mov.f32 	%f1434, %f1422;
	mov.f32 	%f1435, %f1864;
	mov.f32 	%f1436, %f1423;
	mov.f32 	%f1437, %f1424;
	mov.f32 	%f1438, %f1425;
	mov.u32 	%r1083, %r1071;
	mov.u32 	%r1084, %r1072;
	mov.u32 	%r1085, %r1073;
	mov.u32 	%r1086, %r1074;
	mov.u32 	%r1087, %r1075;
	mov.u32 	%r1088, %r1076;
	mov.u32 	%r1089, %r1077;
	mov.u32 	%r1090, %r1078;
	mov.u32 	%r1091, %r1520;
	mov.u32 	%r1092, %r1079;
	mov.u32 	%r1093, %r1080;
	mov.u32 	%r1094, %r1081;
	@%p96 bra 	$L__BB11_117;
	setp.leu.f32 	%p97, %f1424, %f1864;
	mov.f32 	%f1427, %f1415;
	mov.f32 	%f1428, %f1416;
	mov.f32 	%f1429, %f1417;
	mov.f32 	%f1430, %f1418;
	mov.f32 	%f1431, %f1419;
	mov.f32 	%f1432, %f1420;
	mov.f32 	%f1433, %f1421;
	mov.f32 	%f1434, %f1422;
	mov.f32 	%f1435, %f1423;
	mov.f32 	%f1436, %f1864;
	mov.f32 	%f1437, %f1424;
	mov.f32 	%f1438, %f1425;
	mov.u32 	%r1083, %r1071;
	mov.u32 	%r1084, %r1072;
	mov.u32 	%r1085, %r1073;
	mov.u32 	%r1086, %r1074;
	mov.u32 	%r1087, %r1075;
	mov.u32 	%r1088, %r1076;
	mov.u32 	%r1089, %r1077;
	mov.u32 	%r1090, %r1078;
	mov.u32 	%r1091, %r1079;
	mov.u32 	%r1092, %r1520;
	mov.u32 	%r1093, %r1080;
	mov.u32 	%r1094, %r1081;
	@%p97 bra 	$L__BB11_117;
	setp.leu.f32 	%p98, %f1425, %f1864;
	mov.f32 	%f1427, %f1415;
	mov.f32 	%f1428, %f1416;
	mov.f32 	%f1429, %f1417;
	mov.f32 	%f1430, %f1418;
	mov.f32 	%f1431, %f1419;
	mov.f32 	%f1432, %f1420;
	mov.f32 	%f1433, %f1421;
	mov.f32 	%f1434, %f1422;
	mov.f32 	%f1435, %f1423;
	mov.f32 	%f1436, %f1424;
	mov.f32 	%f1437, %f1864;
	mov.f32 	%f1438, %f1425;
	mov.u32 	%r1083, %r1071;
	mov.u32 	%r1084, %r1072;
	mov.u32 	%r1085, %r1073;
	mov.u32 	%r1086, %r1074;
	mov.u32 	%r1087, %r1075;
	mov.u32 	%r1088, %r1076;
	mov.u32 	%r1089, %r1077;
	mov.u32 	%r1090, %r1078;
	mov.u32 	%r1091, %r1079;
	mov.u32 	%r1092, %r1080;
	mov.u32 	%r1093, %r1520;
	mov.u32 	%r1094, %r1081;
	@%p98 bra 	$L__BB11_117;
	setp.leu.f32 	%p99, %f1876, %f1864;
	mov.f32 	%f1427, %f1415;
	mov.f32 	%f1428, %f1416;
	mov.f32 	%f1429, %f1417;
	mov.f32 	%f1430, %f1418;
	mov.f32 	%f1431, %f1419;
	mov.f32 	%f1432, %f1420;
	mov.f32 	%f1433, %f1421;
	mov.f32 	%f1434, %f1422;
	mov.f32 	%f1435, %f1423;
	mov.f32 	%f1436, %f1424;
	mov.f32 	%f1437, %f1425;
	mov.f32 	%f1438, %f1864;
	mov.u32 	%r1083, %r1071;
	mov.u32 	%r1084, %r1072;
	mov.u32 	%r1085, %r1073;
	mov.u32 	%r1086, %r1074;
	mov.u32 	%r1087, %r1075;
	mov.u32 	%r1088, %r1076;
	mov.u32 	%r1089, %r1077;
	mov.u32 	%r1090, %r1078;
	mov.u32 	%r1091, %r1079;
	mov.u32 	%r1092, %r1080;
	mov.u32 	%r1093, %r1081;
	mov.u32 	%r1094, %r1520;
	@%p99 bra 	$L__BB11_117;
	mov.f32 	%f1427, %f1415;
	mov.f32 	%f1428, %f1416;
	mov.f32 	%f1429, %f1417;
	mov.f32 	%f1430, %f1418;
	mov.f32 	%f1431, %f1419;
	mov.f32 	%f1432, %f1420;
	mov.f32 	%f1433, %f1421;
	mov.f32 	%f1434, %f1422;
	mov.f32 	%f1435, %f1423;
	mov.f32 	%f1436, %f1424;
	mov.f32 	%f1437, %f1425;
	mov.f32 	%f1438, %f1876;
	mov.f32 	%f1876, %f1864;
	mov.u32 	%r1083, %r1071;
	mov.u32 	%r1084, %r1072;
	mov.u32 	%r1085, %r1073;
	mov.u32 	%r1086, %r1074;
	mov.u32 	%r1087, %r1075;
	mov.u32 	%r1088, %r1076;
	mov.u32 	%r1089, %r1077;
	mov.u32 	%r1090, %r1078;
	mov.u32 	%r1091, %r1079;
	mov.u32 	%r1092, %r1080;
	mov.u32 	%r1093, %r1081;
	mov.u32 	%r1094, %r1532;
	mov.u32 	%r1532, %r1520;
$L__BB11_117:
	setp.leu.f32 	%p100, %f1427, %f1863;
	mov.f32 	%f1440, %f1863;
	mov.f32 	%f1441, %f1427;
	mov.f32 	%f1442, %f1428;
	mov.f32 	%f1443, %f1429;
	mov.f32 	%f1444, %f1430;
	mov.f32 	%f1445, %f1431;
	mov.f32 	%f1446, %f1432;
	mov.f32 	%f1447, %f1433;
	mov.f32 	%f1448, %f1434;
	mov.f32 	%f1449, %f1435;
	mov.f32 	%f1450, %f1436;
	mov.f32 	%f1451, %f1437;
	mov.f32 	%f1452, %f1438;
	mov.u32 	%r1096, %r1519;
	mov.u32 	%r1097, %r1083;
	mov.u32 	%r1098, %r1084;
	mov.u32 	%r1099, %r1085;
	mov.u32 	%r1100, %r1086;
	mov.u32 	%r1101, %r1087;
	mov.u32 	%r1102, %r1088;
	mov.u32 	%r1103, %r1089;
	mov.u32 	%r1104, %r1090;
	mov.u32 	%r1105, %r1091;
	mov.u32 	%r1106, %r1092;
	mov.u32 	%r1107, %r1093;
	mov.u32 	%r1108, %r1094;
	@%p100 bra 	$L__BB11_131;
	setp.leu.f32 	%p101, %f1428, %f1863;
	mov.f32 	%f1440, %f1427;
	mov.f32 	%f1441, %f1863;
	mov.f32 	%f1442, %f1428;
	mov.f32 	%f1443, %f1429;
	mov.f32 	%f1444, %f1430;
	mov.f32 	%f1445, %f1431;
	mov.f32 	%f1446, %f1432;
	mov.f32 	%f1447, %f1433;
	mov.f32 	%f1448, %f1434;
	mov.f32 	%f1449, %f1435;
	mov.f32 	%f1450, %f1436;
	mov.f32 	%f1451, %f1437;
	mov.f32 	%f1452, %f1438;
	mov.u32 	%r1096, %r1083;
	mov.u32 	%r1097, %r1519;
	mov.u32 	%r1098, %r1084;
	mov.u32 	%r1099, %r1085;
	mov.u32 	%r1100, %r1086;
	mov.u32 	%r1101, %r1087;
	mov.u32 	%r1102, %r1088;
	mov.u32 	%r1103, %r1089;
	mov.u32 	%r1104, %r1090;
	mov.u32 	%r1105, %r1091;
	mov.u32 	%r1106, %r1092;
	mov.u32 	%r1107, %r1093;
	mov.u32 	%r1108, %r1094;
	@%p101 bra 	$L__BB11_131;
	setp.leu.f32 	%p102, %f1429, %f1863;
	mov.f32 	%f1440, %f1427;
	mov.f32 	%f1441, %f1428;
	mov.f32 	%f1442, %f1863;
	mov.f32 	%f1443, %f1429;
	mov.f32 	%f1444, %f1430;
	mov.f32 	%f1445, %f1431;
	mov.f32 	%f1446, %f1432;
	mov.f32 	%f1447, %f1433;
	mov.f32 	%f1448, %f1434;
	mov.f32 	%f1449, %f1435;
	mov.f32 	%f1450, %f1436;
	mov.f32 	%f1451, %f1437;
	mov.f32 	%f1452, %f1438;
	mov.u32 	%r1096, %r1083;
	mov.u32 	%r1097, %r1084;
	mov.u32 	%r1098, %r1519;
	mov.u32 	%r1099, %r1085;
	mov.u32 	%r1100, %r1086;
	mov.u32 	%r1101, %r1087;
	mov.u32 	%r1102, %r1088;
	mov.u32 	%r1103, %r1089;
	mov.u32 	%r1104, %r1090;
	mov.u32 	%r1105, %r1091;
	mov.u32 	%r1106, %r1092;
	mov.u32 	%r1107, %r1093;
	mov.u32 	%r1108, %r1094;
	@%p102 bra 	$L__BB11_131;
	setp.leu.f32 	%p103, %f1430, %f1863;
	mov.f32 	%f1440, %f1427;
	mov.f32 	%f1441, %f1428;
	mov.f32 	%f1442, %f1429;
	mov.f32 	%f1443, %f1863;
	mov.f32 	%f1444, %f1430;
	mov.f32 	%f1445, %f1431;
	mov.f32 	%f1446, %f1432;
	mov.f32 	%f1447, %f1433;
	mov.f32 	%f1448, %f1434;
	mov.f32 	%f1449, %f1435;
	mov.f32 	%f1450, %f1436;
	mov.f32 	%f1451, %f1437;
	mov.f32 	%f1452, %f1438;
	mov.u32 	%r1096, %r1083;
	mov.u32 	%r1097, %r1084;
	mov.u32 	%r1098, %r1085;
	mov.u32 	%r1099, %r1519;
	mov.u32 	%r1100, %r1086;
	mov.u32 	%r1101, %r1087;
	mov.u32 	%r1102, %r1088;
	mov.u32 	%r1103, %r1089;
	mov.u32 	%r1104, %r1090;
	mov.u32 	%r1105, %r1091;
	mov.u32 	%r1106, %r1092;
	mov.u32 	%r1107, %r1093;
	mov.u32 	%r1108, %r1094;
	@%p103 bra 	$L__BB11_131;
	setp.leu.f32 	%p104, %f1431, %f1863;
	mov.f32 	%f1440, %f1427;
	mov.f32 	%f1441, %f1428;
	mov.f32 	%f1442, %f1429;
	mov.f32 	%f1443, %f1430;
	mov.f32 	%f1444, %f1863;
	mov.f32 	%f1445, %f1431;
	mov.f32 	%f1446, %f1432;
	mov.f32 	%f1447, %f1433;
	mov.f32 	%f1448, %f1434;
	mov.f32 	%f1449, %f1435;
	mov.f32 	%f1450, %f1436;
	mov.f32 	%f1451, %f1437;
	mov.f32 	%f1452, %f1438;
	mov.u32 	%r1096, %r1083;
	mov.u32 	%r1097, %r1084;
	mov.u32 	%r1098, %r1085;
	mov.u32 	%r1099, %r1086;
	mov.u32 	%r1100, %r1519;
	mov.u32 	%r1101, %r1087;
	mov.u32 	%r1102, %r1088;
	mov.u32 	%r1103, %r1089;
	mov.u32 	%r1104, %r1090;
	mov.u32 	%r1105, %r1091;
	mov.u32 	%r1106, %r1092;
	mov.u32 	%r1107, %r1093;
	mov.u32 	%r1108, %r1094;
	@%p104 bra 	$L__BB11_131;
	setp.leu.f32 	%p105, %f1432, %f1863;
	mov.f32 	%f1440, %f1427;
	mov.f32 	%f1441, %f1428;
	mov.f32 	%f1442, %f1429;
	mov.f32 	%f1443, %f1430;
	mov.f32 	%f1444, %f1431;
	mov.f32 	%f1445, %f1863;
	mov.f32 	%f1446, %f1432;
	mov.f32 	%f1447, %f1433;
	mov.f32 	%f1448, %f1434;
	mov.f32 	%f1449, %f1435;
	mov.f32 	%f1450, %f1436;
	mov.f32 	%f1451, %f1437;
	mov.f32 	%f1452, %f1438;
	mov.u32 	%r1096, %r1083;
	mov.u32 	%r1097, %r1084;
	mov.u32 	%r1098, %r1085;
	mov.u32 	%r1099, %r1086;
	mov.u32 	%r1100, %r1087;
	mov.u32 	%r1101, %r1519;
	mov.u32 	%r1102, %r1088;
	mov.u32 	%r1103, %r1089;
	mov.u32 	%r1104, %r1090;
	mov.u32 	%r1105, %r1091;
	mov.u32 	%r1106, %r1092;
	mov.u32 	%r1107, %r1093;
	mov.u32 	%r1108, %r1094;
	@%p105 bra 	$L__BB11_131;
	setp.leu.f32 	%p106, %f1433, %f1863;
	mov.f32 	%f1440, %f1427;
	mov.f32 	%f1441, %f1428;
	mov.f32 	%f1442, %f1429;
	mov.f32 	%f1443, %f1430;
	mov.f32 	%f1444, %f1431;
	mov.f32 	%f1445, %f1432;
	mov.f32 	%f1446, %f1863;
	mov.f32 	%f1447, %f1433;
	mov.f32 	%f1448, %f1434;
	mov.f32 	%f1449, %f1435;
	mov.f32 	%f1450, %f1436;
	mov.f32 	%f1451, %f1437;
	mov.f32 	%f1452, %f1438;
	mov.u32 	%r1096, %r1083;
	mov.u32 	%r1097, %r1084;
	mov.u32 	%r1098, %r1085;
	mov.u32 	%r1099, %r1086;
	mov.u32 	%r1100, %r1087;
	mov.u32 	%r1101, %r1088;
	mov.u32 	%r1102, %r1519;
	mov.u32 	%r1103, %r1089;
	mov.u32 	%r1104, %r1090;
	mov.u32 	%r1105, %r1091;
	mov.u32 	%r1106, %r1092;
	mov.u32 	%r1107, %r1093;
	mov.u32 	%r1108, %r1094;
	@%p106 bra 	$L__BB11_131;
	setp.leu.f32 	%p107, %f1434, %f1863;
	mov.f32 	%f1440, %f1427;
	mov.f32 	%f1441, %f1428;
	mov.f32 	%f1442, %f1429;
	mov.f32 	%f1443, %f1430;
	mov.f32 	%f1444, %f1431;
	mov.f32 	%f1445, %f1432;
	mov.f32 	%f1446, %f1433;
	mov.f32 	%f1447, %f1863;
	mov.f32 	%f1448, %f1434;
	mov.f32 	%f1449, %f1435;
	mov.f32 	%f1450, %f1436;
	mov.f32 	%f1451, %f1437;
	mov.f32 	%f1452, %f1438;
	mov.u32 	%r1096, %r1083;
	mov.u32 	%r1097, %r1084;
	mov.u32 	%r1098, %r1085;
	mov.u32 	%r1099, %r1086;
	mov.u32 	%r1100, %r1087;
	mov.u32 	%r1101, %r1088;
	mov.u32 	%r1102, %r1089;
	mov.u32 	%r1103, %r1519;
	mov.u32 	%r1104, %r1090;
	mov.u32 	%r1105, %r1091;
	mov.u32 	%r1106, %r1092;
	mov.u32 	%r1107, %r1093;
	mov.u32 	%r1108, %r1094;
	@%p107 bra 	$L__BB11_131;
	setp.leu.f32 	%p108, %f1435, %f1863;
	mov.f32 	%f1440, %f1427;
	mov.f32 	%f1441, %f1428;
	mov.f32 	%f1442, %f1429;
	mov.f32 	%f1443, %f1430;
	mov.f32 	%f1444, %f1431;
	mov.f32 	%f1445, %f1432;
	mov.f32 	%f1446, %f1433;
	mov.f32 	%f1447, %f1434;
	mov.f32 	%f1448, %f1863;
	mov.f32 	%f1449, %f1435;
	mov.f32 	%f1450, %f1436;
	mov.f32 	%f1451, %f1437;
	mov.f32 	%f1452, %f1438;
	mov.u32 	%r1096, %r1083;
	mov.u32 	%r1097, %r1084;
	mov.u32 	%r1098, %r1085;
	mov.u32 	%r1099, %r1086;
	mov.u32 	%r1100, %r1087;
	mov.u32 	%r1101, %r1088;
	mov.u32 	%r1102, %r1089;
	mov.u32 	%r1103, %r1090;
	mov.u32 	%r1104, %r1519;
	mov.u32 	%r1105, %r1091;
	mov.u32 	%r1106, %r1092;
	mov.u32 	%r1107, %r1093;
	mov.u32 	%r1108, %r1094;
	@%p108 bra 	$L__BB11_131;
	setp.leu.f32 	%p109, %f1436, %f1863;
	mov.f32 	%f1440, %f1427;
	mov.f32 	%f1441, %f1428;
	mov.f32 	%f1442, %f1429;
	mov.f32 	%f1443, %f1430;
	mov.f32 	%f1444, %f1431;
	mov.f32 	%f1445, %f1432;
	mov.f32 	%f1446, %f1433;
	mov.f32 	%f1447, %f1434;
	mov.f32 	%f1448, %f1435;
	mov.f32 	%f1449, %f1863;
	mov.f32 	%f1450, %f1436;
	mov.f32 	%f1451, %f1437;
	mov.f32 	%f1452, %f1438;
	mov.u32 	%r1096, %r1083;
	mov.u32 	%r1097, %r1084;
	mov.u32 	%r1098, %r1085;
	mov.u32 	%r1099, %r1086;
	mov.u32 	%r1100, %r1087;
	mov.u32 	%r1101, %r1088;
	mov.u32 	%r1102, %r1089;
	mov.u32 	%r1103, %r1090;
	mov.u32 	%r1104, %r1091;
	mov.u32 	%r1105, %r1519;
	mov.u32 	%r1106, %r1092;
	mov.u32 	%r1107, %r1093;
	mov.u32 	%r1108, %r1094;
	@%p109 bra 	$L__BB11_131;
	setp.leu.f32 	%p110, %f1437, %f1863;
	mov.f32 	%f1440, %f1427;
	mov.f32 	%f1441, %f1428;
	mov.f32 	%f1442, %f1429;
	mov.f32 	%f1443, %f1430;
	mov.f32 	%f1444, %f1431;
	mov.f32 	%f1445, %f1432;
	mov.f32 	%f1446, %f1433;
	mov.f32 	%f1447, %f1434;
	mov.f32 	%f1448, %f1435;
	mov.f32 	%f1449, %f1436;
	mov.f32 	%f1450, %f1863;
	mov.f32 	%f1451, %f1437;
	mov.f32 	%f1452, %f1438;
	mov.u32 	%r1096, %r1083;
	mov.u32 	%r1097, %r1084;
	mov.u32 	%r1098, %r1085;
	mov.u32 	%r1099, %r1086;
	mov.u32 	%r1100, %r1087;
	mov.u32 	%r1101, %r1088;
	mov.u32 	%r1102, %r1089;
	mov.u32 	%r1103, %r1090;
	mov.u32 	%r1104, %r1091;
	mov.u32 	%r1105, %r1092;
	mov.u32 	%r1106, %r1519;
	mov.u32 	%r1107, %r1093;
	mov.u32 	%r1108, %r1094;
	@%p110 bra 	$L__BB11_131;
	setp.leu.f32 	%p111, %f1438, %f1863;
	mov.f32 	%f1440, %f1427;
	mov.f32 	%f1441, %f1428;
	mov.f32 	%f1442, %f1429;
	mov.f32 	%f1443, %f1430;
	mov.f32 	%f1444, %f1431;
	mov.f32 	%f1445, %f1432;
	mov.f32 	%f1446, %f1433;
	mov.f32 	%f1447, %f1434;
	mov.f32 	%f1448, %f1435;
	mov.f32 	%f1449, %f1436;
	mov.f32 	%f1450, %f1437;
	mov.f32 	%f1451, %f1863;
	mov.f32 	%f1452, %f1438;
	mov.u32 	%r1096, %r1083;
	mov.u32 	%r1097, %r1084;
	mov.u32 	%r1098, %r1085;
	mov.u32 	%r1099, %r1086;
	mov.u32 	%r1100, %r1087;
	mov.u32 	%r1101, %r1088;
	mov.u32 	%r1102, %r1089;
	mov.u32 	%r1103, %r1090;
	mov.u32 	%r1104, %r1091;
	mov.u32 	%r1105, %r1092;
	mov.u32 	%r1106, %r1093;
	mov.u32 	%r1107, %r1519;
	mov.u32 	%r1108, %r1094;
	@%p111 bra 	$L__BB11_131;
	setp.leu.f32 	%p112, %f1876, %f1863;
	mov.f32 	%f1440, %f1427;
	mov.f32 	%f1441, %f1428;
	mov.f32 	%f1442, %f1429;
	mov.f32 	%f1443, %f1430;
	mov.f32 	%f1444, %f1431;
	mov.f32 	%f1445, %f1432;
	mov.f32 	%f1446, %f1433;
	mov.f32 	%f1447, %f1434;
	mov.f32 	%f1448, %f1435;
	mov.f32 	%f1449, %f1436;
	mov.f32 	%f1450, %f1437;
	mov.f32 	%f1451, %f1438;
	mov.f32 	%f1452, %f1863;
	mov.u32 	%r1096, %r1083;
	mov.u32 	%r1097, %r1084;
	mov.u32 	%r1098, %r1085;
	mov.u32 	%r1099, %r1086;
	mov.u32 	%r1100, %r1087;
	mov.u32 	%r1101, %r1088;
	mov.u32 	%r1102, %r1089;
	mov.u32 	%r1103, %r1090;
	mov.u32 	%r1104, %r1091;
	mov.u32 	%r1105, %r1092;
	mov.u32 	%r1106, %r1093;
	mov.u32 	%r1107, %r1094;
	mov.u32 	%r1108, %r1519;
	@%p112 bra 	$L__BB11_131;
	mov.f32 	%f1440, %f1427;
	mov.f32 	%f1441, %f1428;
	mov.f32 	%f1442, %f1429;
	mov.f32 	%f1443, %f1430;
	mov.f32 	%f1444, %f1431;
	mov.f32 	%f1445, %f1432;
	mov.f32 	%f1446, %f1433;
	mov.f32 	%f1447, %f1434;
	mov.f32 	%f1448, %f1435;
	mov.f32 	%f1449, %f1436;
	mov.f32 	%f1450, %f1437;
	mov.f32 	%f1451, %f1438;
	mov.f32 	%f1452, %f1876;
	mov.f32 	%f1876, %f1863;
	mov.u32 	%r1096, %r1083;
	mov.u32 	%r1097, %r1084;
	mov.u32 	%r1098, %r1085;
	mov.u32 	%r1099, %r1086;
	mov.u32 	%r1100, %r1087;
	mov.u32 	%r1101, %r1088;
	mov.u32 	%r1102, %r1089;
	mov.u32 	%r1103, %r1090;
	mov.u32 	%r1104, %r1091;
	mov.u32 	%r1105, %r1092;
	mov.u32 	%r1106, %r1093;
	mov.u32 	%r1107, %r1094;
	mov.u32 	%r1108, %r1532;
	mov.u32 	%r1532, %r1519;
$L__BB11_131:
	setp.leu.f32 	%p113, %f1440, %f1862;
	mov.f32 	%f1454, %f1862;
	mov.f32 	%f1455, %f1440;
	mov.f32 	%f1456, %f1441;
	mov.f32 	%f1457, %f1442;
	mov.f32 	%f1458, %f1443;
	mov.f32 	%f1459, %f1444;
	mov.f32 	%f1460, %f1445;
	mov.f32 	%f1461, %f1446;
	mov.f32 	%f1462, %f1447;
	mov.f32 	%f1463, %f1448;
	mov.f32 	%f1464, %f1449;
	mov.f32 	%f1465, %f1450;
	mov.f32 	%f1466, %f1451;
	mov.f32 	%f1467, %f1452;
	mov.u32 	%r1110, %r1518;
	mov.u32 	%r1111, %r1096;
	mov.u32 	%r1112, %r1097;
	mov.u32 	%r1113, %r1098;
	mov.u32 	%r1114, %r1099;
	mov.u32 	%r1115, %r1100;
	mov.u32 	%r1116, %r1101;
	mov.u32 	%r1117, %r1102;
	mov.u32 	%r1118, %r1103;
	mov.u32 	%r1119, %r1104;
	mov.u32 	%r1120, %r1105;
	mov.u32 	%r1121, %r1106;
	mov.u32 	%r1122, %r1107;
	mov.u32 	%r1123, %r1108;
	@%p113 bra 	$L__BB11_146;
	setp.leu.f32 	%p114, %f1441, %f1862;
	mov.f32 	%f1454, %f1440;
	mov.f32 	%f1455, %f1862;
	mov.f32 	%f1456, %f1441;
	mov.f32 	%f1457, %f1442;
	mov.f32 	%f1458, %f1443;
	mov.f32 	%f1459, %f1444;
	mov.f32 	%f1460, %f1445;
	mov.f32 	%f1461, %f1446;
	mov.f32 	%f1462, %f1447;
	mov.f32 	%f1463, %f1448;
	mov.f32 	%f1464, %f1449;
	mov.f32 	%f1465, %f1450;
	mov.f32 	%f1466, %f1451;
	mov.f32 	%f1467, %f1452;
	mov.u32 	%r1110, %r1096;
	mov.u32 	%r1111, %r1518;
	mov.u32 	%r1112, %r1097;
	mov.u32 	%r1113, %r1098;
	mov.u32 	%r1114, %r1099;
	mov.u32 	%r1115, %r1100;
	mov.u32 	%r1116, %r1101;
	mov.u32 	%r1117, %r1102;
	mov.u32 	%r1118, %r1103;
	mov.u32 	%r1119, %r1104;
	mov.u32 	%r1120, %r1105;
	mov.u32 	%r1121, %r1106;
	mov.u32 	%r1122, %r1107;
	mov.u32 	%r1123, %r1108;
	@%p114 bra 	$L__BB11_146;
	setp.leu.f32 	%p115, %f1442, %f1862;
	mov.f32 	%f1454, %f1440;
	mov.f32 	%f1455, %f1441;
	mov.f32 	%f1456, %f1862;
	mov.f32 	%f1457, %f1442;
	mov.f32 	%f1458, %f1443;
	mov.f32 	%f1459, %f1444;
	mov.f32 	%f1460, %f1445;
	mov.f32 	%f1461, %f1446;
	mov.f32 	%f1462, %f1447;
	mov.f32 	%f1463, %f1448;
	mov.f32 	%f1464, %f1449;
	mov.f32 	%f1465, %f1450;
	mov.f32 	%f1466, %f1451;
	mov.f32 	%f1467, %f1452;
	mov.u32 	%r1110, %r1096;
	mov.u32 	%r1111, %r1097;
	mov.u32 	%r1112, %r1518;
	mov.u32 	%r1113, %r1098;
	mov.u32 	%r1114, %r1099;
	mov.u32 	%r1115, %r1100;
	mov.u32 	%r1116, %r1101;
	mov.u32 	%r1117, %r1102;
	mov.u32 	%r1118, %r1103;
	mov.u32 	%r1119, %r1104;
	mov.u32 	%r1120, %r1105;
	mov.u32 	%r1121, %r1106;
	mov.u32 	%r1122, %r1107;
	mov.u32 	%r1123, %r1108;
	@%p115 bra 	$L__BB11_146;
	setp.leu.f32 	%p116, %f1443, %f1862;
	mov.f32 	%f1454, %f1440;
	mov.f32 	%f1455, %f1441;
	mov.f32 	%f1456, %f1442;
	mov.f32 	%f1457, %f1862;
	mov.f32 	%f1458, %f1443;
	mov.f32 	%f1459, %f1444;
	mov.f32 	%f1460, %f1445;
	mov.f32 	%f1461, %f1446;
	mov.f32 	%f1462, %f1447;
	mov.f32 	%f1463, %f1448;
	mov.f32 	%f1464, %f1449;
	mov.f32 	%f1465, %f1450;
	mov.f32 	%f1466, %f1451;
	mov.f32 	%f1467, %f1452;
	mov.u32 	%r1110, %r1096;
	mov.u32 	%r1111, %r1097;
	mov.u32 	%r1112, %r1098;
	mov.u32 	%r1113, %r1518;
	mov.u32 	%r1114, %r1099;
	mov.u32 	%r1115, %r1100;
	mov.u32 	%r1116, %r1101;
	mov.u32 	%r1117, %r1102;
	mov.u32 	%r1118, %r1103;
	mov.u32 	%r1119, %r1104;
	mov.u32 	%r1120, %r1105;
	mov.u32 	%r1121, %r1106;
	mov.u32 	%r1122, %r1107;
	mov.u32 	%r1123, %r1108;
	@%p116 bra 	$L__BB11_146;
	setp.leu.f32 	%p117, %f1444, %f1862;
	mov.f32 	%f1454, %f1440;
	mov.f32 	%f1455, %f1441;
	mov.f32 	%f1456, %f1442;
	mov.f32 	%f1457, %f1443;
	mov.f32 	%f1458, %f1862;
	mov.f32 	%f1459, %f1444;
	mov.f32 	%f1460, %f1445;
	mov.f32 	%f1461, %f1446;
	mov.f32 	%f1462, %f1447;
	mov.f32 	%f1463, %f1448;
	mov.f32 	%f1464, %f1449;
	mov.f32 	%f1465, %f1450;
	mov.f32 	%f1466, %f1451;
	mov.f32 	%f1467, %f1452;
	mov.u32 	%r1110, %r1096;
	mov.u32 	%r1111, %r1097;
	mov.u32 	%r1112, %r1098;
	mov.u32 	%r1113, %r1099;
	mov.u32 	%r1114, %r1518;
	mov.u32 	%r1115, %r1100;
	mov.u32 	%r1116, %r1101;
	mov.u32 	%r1117, %r1102;
	mov.u32 	%r1118, %r1103;
	mov.u32 	%r1119, %r1104;
	mov.u32 	%r1120, %r1105;
	mov.u32 	%r1121, %r1106;
	mov.u32 	%r1122, %r1107;
	mov.u32 	%r1123, %r1108;
	@%p117 bra 	$L__BB11_146;
	setp.leu.f32 	%p118, %f1445, %f1862;
	mov.f32 	%f1454, %f1440;
	mov.f32 	%f1455, %f1441;
	mov.f32 	%f1456, %f1442;
	mov.f32 	%f1457, %f1443;
	mov.f32 	%f1458, %f1444;
	mov.f32 	%f1459, %f1862;
	mov.f32 	%f1460, %f1445;
	mov.f32 	%f1461, %f1446;
	mov.f32 	%f1462, %f1447;
	mov.f32 	%f1463, %f1448;
	mov.f32 	%f1464, %f1449;
	mov.f32 	%f1465, %f1450;
	mov.f32 	%f1466, %f1451;
	mov.f32 	%f1467, %f1452;
	mov.u32 	%r1110, %r1096;
	mov.u32 	%r1111, %r1097;
	mov.u32 	%r1112, %r1098;
	mov.u32 	%r1113, %r1099;
	mov.u32 	%r1114, %r1100;
	mov.u32 	%r1115, %r1518;
	mov.u32 	%r1116, %r1101;
	mov.u32 	%r1117, %r1102;
	mov.u32 	%r1118, %r1103;
	mov.u32 	%r1119, %r1104;
	mov.u32 	%r1120, %r1105;
	mov.u32 	%r1121, %r1106;
	mov.u32 	%r1122, %r1107;
	mov.u32 	%r1123, %r1108;
	@%p118 bra 	$L__BB11_146;
	setp.leu.f32 	%p119, %f1446, %f1862;
	mov.f32 	%f1454, %f1440;
	mov.f32 	%f1455, %f1441;
	mov.f32 	%f1456, %f1442;
	mov.f32 	%f1457, %f1443;
	mov.f32 	%f1458, %f1444;
	mov.f32 	%f1459, %f1445;
	mov.f32 	%f1460, %f1862;
	mov.f32 	%f1461, %f1446;
	mov.f32 	%f1462, %f1447;
	mov.f32 	%f1463, %f1448;
	mov.f32 	%f1464, %f1449;
	mov.f32 	%f1465, %f1450;
	mov.f32 	%f1466, %f1451;
	mov.f32 	%f1467, %f1452;
	mov.u32 	%r1110, %r1096;
	mov.u32 	%r1111, %r1097;
	mov.u32 	%r1112, %r1098;
	mov.u32 	%r1113, %r1099;
	mov.u32 	%r1114, %r1100;
	mov.u32 	%r1115, %r1101;
	mov.u32 	%r1116, %r1518;
	mov.u32 	%r1117, %r1102;
	mov.u32 	%r1118, %r1103;
	mov.u32 	%r1119, %r1104;
	mov.u32 	%r1120, %r1105;
	mov.u32 	%r1121, %r1106;
	mov.u32 	%r1122, %r1107;
	mov.u32 	%r1123, %r1108;
	@%p119 bra 	$L__BB11_146;
	setp.leu.f32 	%p120, %f1447, %f1862;
	mov.f32 	%f1454, %f1440;
	mov.f32 	%f1455, %f1441;
	mov.f32 	%f1456, %f1442;
	mov.f32 	%f1457, %f1443;
	mov.f32 	%f1458, %f1444;
	mov.f32 	%f1459, %f1445;
	mov.f32 	%f1460, %f1446;
	mov.f32 	%f1461, %f1862;
	mov.f32 	%f1462, %f1447;
	mov.f32 	%f1463, %f1448;
	mov.f32 	%f1464, %f1449;
	mov.f32 	%f1465, %f1450;
	mov.f32 	%f1466, %f1451;
	mov.f32 	%f1467, %f1452;
	mov.u32 	%r1110, %r1096;
	mov.u32 	%r1111, %r1097;
	mov.u32 	%r1112, %r1098;
	mov.u32 	%r1113, %r1099;
	mov.u32 	%r1114, %r1100;
	mov.u32 	%r1115, %r1101;
	mov.u32 	%r1116, %r1102;
	mov.u32 	%r1117, %r1518;
	mov.u32 	%r1118, %r1103;
	mov.u32 	%r1119, %r1104;
	mov.u32 	%r1120, %r1105;
	mov.u32 	%r1121, %r1106;
	mov.u32 	%r1122, %r1107;
	mov.u32 	%r1123, %r1108;
	@%p120 bra 	$L__BB11_146;
	setp.leu.f32 	%p121, %f1448, %f1862;
	mov.f32 	%f1454, %f1440;
	mov.f32 	%f1455, %f1441;
	mov.f32 	%f1456, %f1442;
	mov.f32 	%f1457, %f1443;
	mov.f32 	%f1458, %f1444;
	mov.f32 	%f1459, %f1445;
	mov.f32 	%f1460, %f1446;
	mov.f32 	%f1461, %f1447;
	mov.f32 	%f1462, %f1862;
	mov.f32 	%f1463, %f1448;
	mov.f32 	%f1464, %f1449;
	mov.f32 	%f1465, %f1450;
	mov.f32 	%f1466, %f1451;
	mov.f32 	%f1467, %f1452;
	mov.u32 	%r1110, %r1096;
	mov.u32 	%r1111, %r1097;
	mov.u32 	%r1112, %r1098;
	mov.u32 	%r1113, %r1099;
	mov.u32 	%r1114, %r1100;
	mov.u32 	%r1115, %r1101;
	mov.u32 	%r1116, %r1102;
	mov.u32 	%r1117, %r1103;
	mov.u32 	%r1118, %r1518;
	mov.u32 	%r1119, %r1104;
	mov.u32 	%r1120, %r1105;
	mov.u32 	%r1121, %r1106;
	mov.u32 	%r1122, %r1107;
	mov.u32 	%r1123, %r1108;
	@%p121 bra 	$L__BB11_146;
	setp.leu.f32 	%p122, %f1449, %f1862;
	mov.f32 	%f1454, %f1440;
	mov.f32 	%f1455, %f1441;
	mov.f32 	%f1456, %f1442;
	mov.f32 	%f1457, %f1443;
	mov.f32 	%f1458, %f1444;
	mov.f32 	%f1459, %f1445;
	mov.f32 	%f1460, %f1446;
	mov.f32 	%f1461, %f1447;
	mov.f32 	%f1462, %f1448;
	mov.f32 	%f1463, %f1862;
	mov.f32 	%f1464, %f1449;
	mov.f32 	%f1465, %f1450;
	mov.f32 	%f1466, %f1451;
	mov.f32 	%f1467, %f1452;
	mov.u32 	%r1110, %r1096;
	mov.u32 	%r1111, %r1097;
	mov.u32 	%r1112, %r1098;
	mov.u32 	%r1113, %r1099;
	mov.u32 	%r1114, %r1100;
	mov.u32 	%r1115, %r1101;
	mov.u32 	%r1116, %r1102;
	mov.u32 	%r1117, %r1103;
	mov.u32 	%r1118, %r1104;
	mov.u32 	%r1119, %r1518;
	mov.u32 	%r1120, %r1105;
	mov.u32 	%r1121, %r1106;
	mov.u32 	%r1122, %r1107;
	mov.u32 	%r1123, %r1108;
	@%p122 bra 	$L__BB11_146;
	setp.leu.f32 	%p123, %f1450, %f1862;
	mov.f32 	%f1454, %f1440;
	mov.f32 	%f1455, %f1441;
	mov.f32 	%f1456, %f1442;
	mov.f32 	%f1457, %f1443;
	mov.f32 	%f1458, %f1444;
	mov.f32 	%f1459, %f1445;
	mov.f32 	%f1460, %f1446;
	mov.f32 	%f1461, %f1447;
	mov.f32 	%f1462, %f1448;
	mov.f32 	%f1463, %f1449;
	mov.f32 	%f1464, %f1862;
	mov.f32 	%f1465, %f1450;
	mov.f32 	%f1466, %f1451;
	mov.f32 	%f1467, %f1452;
	mov.u32 	%r1110, %r1096;
	mov.u32 	%r1111, %r1097;
	mov.u32 	%r1112, %r1098;
	mov.u32 	%r1113, %r1099;
	mov.u32 	%r1114, %r1100;
	mov.u32 	%r1115, %r1101;
	mov.u32 	%r1116, %r1102;
	mov.u32 	%r1117, %r1103;
	mov.u32 	%r1118, %r1104;
	mov.u32 	%r1119, %r1105;
	mov.u32 	%r1120, %r1518;
	mov.u32 	%r1121, %r1106;
	mov.u32 	%r1122, %r1107;
	mov.u32 	%r1123, %r1108;
	@%p123 bra 	$L__BB11_146;
	setp.leu.f32 	%p124, %f1451, %f1862;
	mov.f32 	%f1454, %f1440;
	mov.f32 	%f1455, %f1441;
	mov.f32 	%f1456, %f1442;
	mov.f32 	%f1457, %f1443;
	mov.f32 	%f1458, %f1444;
	mov.f32 	%f1459, %f1445;
	mov.f32 	%f1460, %f1446;
	mov.f32 	%f1461, %f1447;
	mov.f32 	%f1462, %f1448;
	mov.f32 	%f1463, %f1449;
	mov.f32 	%f1464, %f1450;
	mov.f32 	%f1465, %f1862;
	mov.f32 	%f1466, %f1451;
	mov.f32 	%f1467, %f1452;
	mov.u32 	%r1110, %r1096;
	mov.u32 	%r1111, %r1097;
	mov.u32 	%r1112, %r1098;
	mov.u32 	%r1113, %r1099;
	mov.u32 	%r1114, %r1100;
	mov.u32 	%r1115, %r1101;
	mov.u32 	%r1116, %r1102;
	mov.u32 	%r1117, %r1103;
	mov.u32 	%r1118, %r1104;
	mov.u32 	%r1119, %r1105;
	mov.u32 	%r1120, %r1106;
	mov.u32 	%r1121, %r1518;
	mov.u32 	%r1122, %r1107;
	mov.u32 	%r1123, %r1108;
	@%p124 bra 	$L__BB11_146;
	setp.leu.f32 	%p125, %f1452, %f1862;
	mov.f32 	%f1454, %f1440;
	mov.f32 	%f1455, %f1441;
	mov.f32 	%f1456, %f1442;
	mov.f32 	%f1457, %f1443;
	mov.f32 	%f1458, %f1444;
	mov.f32 	%f1459, %f1445;
	mov.f32 	%f1460, %f1446;
	mov.f32 	%f1461, %f1447;
	mov.f32 	%f1462, %f1448;
	mov.f32 	%f1463, %f1449;
	mov.f32 	%f1464, %f1450;
	mov.f32 	%f1465, %f1451;
	mov.f32 	%f1466, %f1862;
	mov.f32 	%f1467, %f1452;
	mov.u32 	%r1110, %r1096;
	mov.u32 	%r1111, %r1097;
	mov.u32 	%r1112, %r1098;
	mov.u32 	%r1113, %r1099;
	mov.u32 	%r1114, %r1100;
	mov.u32 	%r1115, %r1101;
	mov.u32 	%r1116, %r1102;
	mov.u32 	%r1117, %r1103;
	mov.u32 	%r1118, %r1104;
	mov.u32 	%r1119, %r1105;
	mov.u32 	%r1120, %r1106;
	mov.u32 	%r1121, %r1107;
	mov.u32 	%r1122, %r1518;
	mov.u32 	%r1123, %r1108;
	@%p125 bra 	$L__BB11_146;
	setp.leu.f32 	%p126, %f1876, %f1862;
	mov.f32 	%f1454, %f1440;
	mov.f32 	%f1455, %f1441;
	mov.f32 	%f1456, %f1442;
	mov.f32 	%f1457, %f1443;
	mov.f32 	%f1458, %f1444;
	mov.f32 	%f1459, %f1445;
	mov.f32 	%f1460, %f1446;
	mov.f32 	%f1461, %f1447;
	mov.f32 	%f1462, %f1448;
	mov.f32 	%f1463, %f1449;
	mov.f32 	%f1464, %f1450;
	mov.f32 	%f1465, %f1451;
	mov.f32 	%f1466, %f1452;
	mov.f32 	%f1467, %f1862;
	mov.u32 	%r1110, %r1096;
	mov.u32 	%r1111, %r1097;
	mov.u32 	%r1112, %r1098;
	mov.u32 	%r1113, %r1099;
	mov.u32 	%r1114, %r1100;
	mov.u32 	%r1115, %r1101;
	mov.u32 	%r1116, %r1102;
	mov.u32 	%r1117, %r1103;
	mov.u32 	%r1118, %r1104;
	mov.u32 	%r1119, %r1105;
	mov.u32 	%r1120, %r1106;
	mov.u32 	%r1121, %r1107;
	mov.u32 	%r1122, %r1108;
	mov.u32 	%r1123, %r1518;
	@%p126 bra 	$L__BB11_146;
	mov.f32 	%f1454, %f1440;
	mov.f32 	%f1455, %f1441;
	mov.f32 	%f1456, %f1442;
	mov.f32 	%f1457, %f1443;
	mov.f32 	%f1458, %f1444;
	mov.f32 	%f1459, %f1445;
	mov.f32 	%f1460, %f1446;
	mov.f32 	%f1461, %f1447;
	mov.f32 	%f1462, %f1448;
	mov.f32 	%f1463, %f1449;
	mov.f32 	%f1464, %f1450;
	mov.f32 	%f1465, %f1451;
	mov.f32 	%f1466, %f1452;
	mov.f32 	%f1467, %f1876;
	mov.f32 	%f1876, %f1862;
	mov.u32 	%r1110, %r1096;
	mov.u32 	%r1111, %r1097;
	mov.u32 	%r1112, %r1098;
	mov.u32 	%r1113, %r1099;
	mov.u32 	%r1114, %r1100;
	mov.u32 	%r1115, %r1101;
	mov.u32 	%r1116, %r1102;
	mov.u32 	%r1117, %r1103;
	mov.u32 	%r1118, %r1104;
	mov.u32 	%r1119, %r1105;
	mov.u32 	%r1120, %r1106;
	mov.u32 	%r1121, %r1107;
	mov.u32 	%r1122, %r1108;
	mov.u32 	%r1123, %r1532;
	mov.u32 	%r1532, %r1518;
$L__BB11_146:
	setp.leu.f32 	%p127, %f1454, %f1861;
	mov.f32 	%f1469, %f1861;
	mov.f32 	%f1470, %f1454;
	mov.f32 	%f1471, %f1455;
	mov.f32 	%f1472, %f1456;
	mov.f32 	%f1473, %f1457;
	mov.f32 	%f1474, %f1458;
	mov.f32 	%f1475, %f1459;
	mov.f32 	%f1476, %f1460;
	mov.f32 	%f1477, %f1461;
	mov.f32 	%f1478, %f1462;
	mov.f32 	%f1479, %f1463;
	mov.f32 	%f1480, %f1464;
	mov.f32 	%f1481, %f1465;
	mov.f32 	%f1482, %f1466;
	mov.f32 	%f1483, %f1467;
	mov.u32 	%r1125, %r1517;
	mov.u32 	%r1126, %r1110;
	mov.u32 	%r1127, %r1111;
	mov.u32 	%r1128, %r1112;
	mov.u32 	%r1129, %r1113;
	mov.u32 	%r1130, %r1114;
	mov.u32 	%r1131, %r1115;
	mov.u32 	%r1132, %r1116;
	mov.u32 	%r1133, %r1117;
	mov.u32 	%r1134, %r1118;
	mov.u32 	%r1135, %r1119;
	mov.u32 	%r1136, %r1120;
	mov.u32 	%r1137, %r1121;
	mov.u32 	%r1138, %r1122;
	mov.u32 	%r1139, %r1123;
	@%p127 bra 	$L__BB11_162;
	setp.leu.f32 	%p128, %f1455, %f1861;
	mov.f32 	%f1469, %f1454;
	mov.f32 	%f1470, %f1861;
	mov.f32 	%f1471, %f1455;
	mov.f32 	%f1472, %f1456;
	mov.f32 	%f1473, %f1457;
	mov.f32 	%f1474, %f1458;
	mov.f32 	%f1475, %f1459;
	mov.f32 	%f1476, %f1460;
	mov.f32 	%f1477, %f1461;
	mov.f32 	%f1478, %f1462;
	mov.f32 	%f1479, %f1463;
	mov.f32 	%f1480, %f1464;
	mov.f32 	%f1481, %f1465;
	mov.f32 	%f1482, %f1466;
	mov.f32 	%f1483, %f1467;
	mov.u32 	%r1125, %r1110;
	mov.u32 	%r1126, %r1517;
	mov.u32 	%r1127, %r1111;
	mov.u32 	%r1128, %r1112;
	mov.u32 	%r1129, %r1113;
	mov.u32 	%r1130, %r1114;
	mov.u32 	%r1131, %r1115;
	mov.u32 	%r1132, %r1116;
	mov.u32 	%r1133, %r1117;
	mov.u32 	%r1134, %r1118;
	mov.u32 	%r1135, %r1119;
	mov.u32 	%r1136, %r1120;
	mov.u32 	%r1137, %r1121;
	mov.u32 	%r1138, %r1122;
	mov.u32 	%r1139, %r1123;
	@%p128 bra 	$L__BB11_162;
	setp.leu.f32 	%p129, %f1456, %f1861;
	mov.f32 	%f1469, %f1454;
	mov.f32 	%f1470, %f1455;
	mov.f32 	%f1471, %f1861;
	mov.f32 	%f1472, %f1456;
	mov.f32 	%f1473, %f1457;
	mov.f32 	%f1474, %f1458;
	mov.f32 	%f1475, %f1459;
	mov.f32 	%f1476, %f1460;
	mov.f32 	%f1477, %f1461;
	mov.f32 	%f1478, %f1462;
	mov.f32 	%f1479, %f1463;
	mov.f32 	%f1480, %f1464;
	mov.f32 	%f1481, %f1465;
	mov.f32 	%f1482, %f1466;
	mov.f32 	%f1483, %f1467;
	mov.u32 	%r1125, %r1110;
	mov.u32 	%r1126, %r1111;
	mov.u32 	%r1127, %r1517;
	mov.u32 	%r1128, %r1112;
	mov.u32 	%r1129, %r1113;
	mov.u32 	%r1130, %r1114;
	mov.u32 	%r1131, %r1115;
	mov.u32 	%r1132, %r1116;
	mov.u32 	%r1133, %r1117;
	mov.u32 	%r1134, %r1118;
	mov.u32 	%r1135, %r1119;
	mov.u32 	%r1136, %r1120;
	mov.u32 	%r1137, %r1121;
	mov.u32 	%r1138, %r1122;
	mov.u32 	%r1139, %r1123;
	@%p129 bra 	$L__BB11_162;
	setp.leu.f32 	%p130, %f1457, %f1861;
	mov.f32 	%f1469, %f1454;
	mov.f32 	%f1470, %f1455;
	mov.f32 	%f1471, %f1456;
	mov.f32 	%f1472, %f1861;
	mov.f32 	%f1473, %f1457;
	mov.f32 	%f1474, %f1458;
	mov.f32 	%f1475, %f1459;
	mov.f32 	%f1476, %f1460;
	mov.f32 	%f1477, %f1461;
	mov.f32 	%f1478, %f1462;
	mov.f32 	%f1479, %f1463;
	mov.f32 	%f1480, %f1464;
	mov.f32 	%f1481, %f1465;
	mov.f32 	%f1482, %f1466;
	mov.f32 	%f1483, %f1467;
	mov.u32 	%r1125, %r1110;
	mov.u32 	%r1126, %r1111;
	mov.u32 	%r1127, %r1112;
	mov.u32 	%r1128, %r1517;
	mov.u32 	%r1129, %r1113;
	mov.u32 	%r1130, %r1114;
	mov.u32 	%r1131, %r1115;
	mov.u32 	%r1132, %r1116;
	mov.u32 	%r1133, %r1117;
	mov.u32 	%r1134, %r1118;
	mov.u32 	%r1135, %r1119;
	mov.u32 	%r1136, %r1120;
	mov.u32 	%r1137, %r1121;
	mov.u32 	%r1138, %r1122;
	mov.u32 	%r1139, %r1123;
	@%p130 bra 	$L__BB11_162;
	setp.leu.f32 	%p131, %f1458, %f1861;
	mov.f32 	%f1469, %f1454;
	mov.f32 	%f1470, %f1455;
	mov.f32 	%f1471, %f1456;
	mov.f32 	%f1472, %f1457;
	mov.f32 	%f1473, %f1861;
	mov.f32 	%f1474, %f1458;
	mov.f32 	%f1475, %f1459;
	mov.f32 	%f1476, %f1460;
	mov.f32 	%f1477, %f1461;
	mov.f32 	%f1478, %f1462;
	mov.f32 	%f1479, %f1463;
	mov.f32 	%f1480, %f1464;
	mov.f32 	%f1481, %f1465;
	mov.f32 	%f1482, %f1466;
	mov.f32 	%f1483, %f1467;
	mov.u32 	%r1125, %r1110;
	mov.u32 	%r1126, %r1111;
	mov.u32 	%r1127, %r1112;
	mov.u32 	%r1128, %r1113;
	mov.u32 	%r1129, %r1517;
	mov.u32 	%r1130, %r1114;
	mov.u32 	%r1131, %r1115;
	mov.u32 	%r1132, %r1116;
	mov.u32 	%r1133, %r1117;
	mov.u32 	%r1134, %r1118;
	mov.u32 	%r1135, %r1119;
	mov.u32 	%r1136, %r1120;
	mov.u32 	%r1137, %r1121;
	mov.u32 	%r1138, %r1122;
	mov.u32 	%r1139, %r1123;
	@%p131 bra 	$L__BB11_162;
	setp.leu.f32 	%p132, %f1459, %f1861;
	mov.f32 	%f1469, %f1454;
	mov.f32 	%f1470, %f1455;
	mov.f32 	%f1471, %f1456;
	mov.f32 	%f1472, %f1457;
	mov.f32 	%f1473, %f1458;
	mov.f32 	%f1474, %f1861;
	mov.f32 	%f1475, %f1459;
	mov.f32 	%f1476, %f1460;
	mov.f32 	%f1477, %f1461;
	mov.f32 	%f1478, %f1462;
	mov.f32 	%f1479, %f1463;
	mov.f32 	%f1480, %f1464;
	mov.f32 	%f1481, %f1465;
	mov.f32 	%f1482, %f1466;
	mov.f32 	%f1483, %f1467;
	mov.u32 	%r1125, %r1110;
	mov.u32 	%r1126, %r1111;
	mov.u32 	%r1127, %r1112;
	mov.u32 	%r1128, %r1113;
	mov.u32 	%r1129, %r1114;
	mov.u32 	%r1130, %r1517;
	mov.u32 	%r1131, %r1115;
	mov.u32 	%r1132, %r1116;
	mov.u32 	%r1133, %r1117;
	mov.u32 	%r1134, %r1118;
	mov.u32 	%r1135, %r1119;
	mov.u32 	%r1136, %r1120;
	mov.u32 	%r1137, %r1121;
	mov.u32 	%r1138, %r1122;
	mov.u32 	%r1139, %r1123;
	@%p132 bra 	$L__BB11_162;
	setp.leu.f32 	%p133, %f1460, %f1861;
	mov.f32 	%f1469, %f1454;
	mov.f32 	%f1470, %f1455;
	mov.f32 	%f1471, %f1456;
	mov.f32 	%f1472, %f1457;
	mov.f32 	%f1473, %f1458;
	mov.f32 	%f1474, %f1459;
	mov.f32 	%f1475, %f1861;
	mov.f32 	%f1476, %f1460;
	mov.f32 	%f1477, %f1461;
	mov.f32 	%f1478, %f1462;
	mov.f32 	%f1479, %f1463;
	mov.f32 	%f1480, %f1464;
	mov.f32 	%f1481, %f1465;
	mov.f32 	%f1482, %f1466;
	mov.f32 	%f1483, %f1467;
	mov.u32 	%r1125, %r1110;
	mov.u32 	%r1126, %r1111;
	mov.u32 	%r1127, %r1112;
	mov.u32 	%r1128, %r1113;
	mov.u32 	%r1129, %r1114;
	mov.u32 	%r1130, %r1115;
	mov.u32 	%r1131, %r1517;
	mov.u32 	%r1132, %r1116;
	mov.u32 	%r1133, %r1117;
	mov.u32 	%r1134, %r1118;
	mov.u32 	%r1135, %r1119;
	mov.u32 	%r1136, %r1120;
	mov.u32 	%r1137, %r1121;
	mov.u32 	%r1138, %r1122;
	mov.u32 	%r1139, %r1123;
	@%p133 bra 	$L__BB11_162;
	setp.leu.f32 	%p134, %f1461, %f1861;
	mov.f32 	%f1469, %f1454;
	mov.f32 	%f1470, %f1455;
	mov.f32 	%f1471, %f1456;
	mov.f32 	%f1472, %f1457;
	mov.f32 	%f1473, %f1458;
	mov.f32 	%f1474, %f1459;
	mov.f32 	%f1475, %f1460;
	mov.f32 	%f1476, %f1861;
	mov.f32 	%f1477, %f1461;
	mov.f32 	%f1478, %f1462;
	mov.f32 	%f1479, %f1463;
	mov.f32 	%f1480, %f1464;
	mov.f32 	%f1481, %f1465;
	mov.f32 	%f1482, %f1466;
	mov.f32 	%f1483, %f1467;
	mov.u32 	%r1125, %r1110;
	mov.u32 	%r1126, %r1111;
	mov.u32 	%r1127, %r1112;
	mov.u32 	%r1128, %r1113;
	mov.u32 	%r1129, %r1114;
	mov.u32 	%r1130, %r1115;
	mov.u32 	%r1131, %r1116;
	mov.u32 	%r1132, %r1517;
	mov.u32 	%r1133, %r1117;
	mov.u32 	%r1134, %r1118;
	mov.u32 	%r1135, %r1119;
	mov.u32 	%r1136, %r1120;
	mov.u32 	%r1137, %r1121;
	mov.u32 	%r1138, %r1122;
	mov.u32 	%r1139, %r1123;
	@%p134 bra 	$L__BB11_162;
	setp.leu.f32 	%p135, %f1462, %f1861;
	mov.f32 	%f1469, %f1454;
	mov.f32 	%f1470, %f1455;
	mov.f32 	%f1471, %f1456;
	mov.f32 	%f1472, %f1457;
	mov.f32 	%f1473, %f1458;
	mov.f32 	%f1474, %f1459;
	mov.f32 	%f1475, %f1460;
	mov.f32 	%f1476, %f1461;
	mov.f32 	%f1477, %f1861;
	mov.f32 	%f1478, %f1462;
	mov.f32 	%f1479, %f1463;
	mov.f32 	%f1480, %f1464;
	mov.f32 	%f1481, %f1465;
	mov.f32 	%f1482, %f1466;
	mov.f32 	%f1483, %f1467;
	mov.u32 	%r1125, %r1110;
	mov.u32 	%r1126, %r1111;
	mov.u32 	%r1127, %r1112;
	mov.u32 	%r1128, %r1113;
	mov.u32 	%r1129, %r1114;
	mov.u32 	%r1130, %r1115;
	mov.u32 	%r1131, %r1116;
	mov.u32 	%r1132, %r1117;
	mov.u32 	%r1133, %r1517;
	mov.u32 	%r1134, %r1118;
	mov.u32 	%r1135, %r1119;
	mov.u32 	%r1136, %r1120;
	mov.u32 	%r1137, %r1121;
	mov.u32 	%r1138, %r1122;
	mov.u32 	%r1139, %r1123;
	@%p135 bra 	$L__BB11_162;
	setp.leu.f32 	%p136, %f1463, %f1861;
	mov.f32 	%f1469, %f1454;
	mov.f32 	%f1470, %f1455;
	mov.f32 	%f1471, %f1456;
	mov.f32 	%f1472, %f1457;
	mov.f32 	%f1473, %f1458;
	mov.f32 	%f1474, %f1459;
	mov.f32 	%f1475, %f1460;
	mov.f32 	%f1476, %f1461;
	mov.f32 	%f1477, %f1462;
	mov.f32 	%f1478, %f1861;
	mov.f32 	%f1479, %f1463;
	mov.f32 	%f1480, %f1464;
	mov.f32 	%f1481, %f1465;
	mov.f32 	%f1482, %f1466;
	mov.f32 	%f1483, %f1467;
	mov.u32 	%r1125, %r1110;
	mov.u32 	%r1126, %r1111;
	mov.u32 	%r1127, %r1112;
	mov.u32 	%r1128, %r1113;
	mov.u32 	%r1129, %r1114;
	mov.u32 	%r1130, %r1115;
	mov.u32 	%r1131, %r1116;
	mov.u32 	%r1132, %r1117;
	mov.u32 	%r1133, %r1118;
	mov.u32 	%r1134, %r1517;
	mov.u32 	%r1135, %r1119;
	mov.u32 	%r1136, %r1120;
	mov.u32 	%r1137, %r1121;
	mov.u32 	%r1138, %r1122;
	mov.u32 	%r1139, %r1123;
	@%p136 bra 	$L__BB11_162;
	setp.leu.f32 	%p137, %f1464, %f1861;
	mov.f32 	%f1469, %f1454;
	mov.f32 	%f1470, %f1455;
	mov.f32 	%f1471, %f1456;
	mov.f32 	%f1472, %f1457;
	mov.f32 	%f1473, %f1458;
	mov.f32 	%f1474, %f1459;
	mov.f32 	%f1475, %f1460;
	mov.f32 	%f1476, %f1461;
	mov.f32 	%f1477, %f1462;
	mov.f32 	%f1478, %f1463;
	mov.f32 	%f1479, %f1861;
	mov.f32 	%f1480, %f1464;
	mov.f32 	%f1481, %f1465;
	mov.f32 	%f1482, %f1466;
	mov.f32 	%f1483, %f1467;
	mov.u32 	%r1125, %r1110;
	mov.u32 	%r1126, %r1111;
	mov.u32 	%r1127, %r1112;
	mov.u32 	%r1128, %r1113;
	mov.u32 	%r1129, %r1114;
	mov.u32 	%r1130, %r1115;
	mov.u32 	%r1131, %r1116;
	mov.u32 	%r1132, %r1117;
	mov.u32 	%r1133, %r1118;
	mov.u32 	%r1134, %r1119;
	mov.u32 	%r1135, %r1517;
	mov.u32 	%r1136, %r1120;
	mov.u32 	%r1137, %r1121;
	mov.u32 	%r1138, %r1122;
	mov.u32 	%r1139, %r1123;
	@%p137 bra 	$L__BB11_162;
	setp.leu.f32 	%p138, %f1465, %f1861;
	mov.f32 	%f1469, %f1454;
	mov.f32 	%f1470, %f1455;
	mov.f32 	%f1471, %f1456;
	mov.f32 	%f1472, %f1457;
	mov.f32 	%f1473, %f1458;
	mov.f32 	%f1474, %f1459;
	mov.f32 	%f1475, %f1460;
	mov.f32 	%f1476, %f1461;
	mov.f32 	%f1477, %f1462;
	mov.f32 	%f1478, %f1463;
	mov.f32 	%f1479, %f1464;
	mov.f32 	%f1480, %f1861;
	mov.f32 	%f1481, %f1465;
	mov.f32 	%f1482, %f1466;
	mov.f32 	%f1483, %f1467;
	mov.u32 	%r1125, %r1110;
	mov.u32 	%r1126, %r1111;
	mov.u32 	%r1127, %r1112;
	mov.u32 	%r1128, %r1113;
	mov.u32 	%r1129, %r1114;
	mov.u32 	%r1130, %r1115;
	mov.u32 	%r1131, %r1116;
	mov.u32 	%r1132, %r1117;
	mov.u32 	%r1133, %r1118;
	mov.u32 	%r1134, %r1119;
	mov.u32 	%r1135, %r1120;
	mov.u32 	%r1136, %r1517;
	mov.u32 	%r1137, %r1121;
	mov.u32 	%r1138, %r1122;
	mov.u32 	%r1139, %r1123;
	@%p138 bra 	$L__BB11_162;
	setp.leu.f32 	%p139, %f1466, %f1861;
	mov.f32 	%f1469, %f1454;
	mov.f32 	%f1470, %f1455;
	mov.f32 	%f1471, %f1456;
	mov.f32 	%f1472, %f1457;
	mov.f32 	%f1473, %f1458;
	mov.f32 	%f1474, %f1459;
	mov.f32 	%f1475, %f1460;
	mov.f32 	%f1476, %f1461;
	mov.f32 	%f1477, %f1462;
	mov.f32 	%f1478, %f1463;
	mov.f32 	%f1479, %f1464;
	mov.f32 	%f1480, %f1465;
	mov.f32 	%f1481, %f1861;
	mov.f32 	%f1482, %f1466;
	mov.f32 	%f1483, %f1467;
	mov.u32 	%r1125, %r1110;
	mov.u32 	%r1126, %r1111;
	mov.u32 	%r1127, %r1112;
	mov.u32 	%r1128, %r1113;
	mov.u32 	%r1129, %r1114;
	mov.u32 	%r1130, %r1115;
	mov.u32 	%r1131, %r1116;
	mov.u32 	%r1132, %r1117;
	mov.u32 	%r1133, %r1118;
	mov.u32 	%r1134, %r1119;
	mov.u32 	%r1135, %r1120;
	mov.u32 	%r1136, %r1121;
	mov.u32 	%r1137, %r1517;
	mov.u32 	%r1138, %r1122;
	mov.u32 	%r1139, %r1123;
	@%p139 bra 	$L__BB11_162;
	setp.leu.f32 	%p140, %f1467, %f1861;
	mov.f32 	%f1469, %f1454;
	mov.f32 	%f1470, %f1455;
	mov.f32 	%f1471, %f1456;
	mov.f32 	%f1472, %f1457;
	mov.f32 	%f1473, %f1458;
	mov.f32 	%f1474, %f1459;
	mov.f32 	%f1475, %f1460;
	mov.f32 	%f1476, %f1461;
	mov.f32 	%f1477, %f1462;
	mov.f32 	%f1478, %f1463;
	mov.f32 	%f1479, %f1464;
	mov.f32 	%f1480, %f1465;
	mov.f32 	%f1481, %f1466;
	mov.f32 	%f1482, %f1861;
	mov.f32 	%f1483, %f1467;
	mov.u32 	%r1125, %r1110;
	mov.u32 	%r1126, %r1111;
	mov.u32 	%r1127, %r1112;
	mov.u32 	%r1128, %r1113;
	mov.u32 	%r1129, %r1114;
	mov.u32 	%r1130, %r1115;
	mov.u32 	%r1131, %r1116;
	mov.u32 	%r1132, %r1117;
	mov.u32 	%r1133, %r1118;
	mov.u32 	%r1134, %r1119;
	mov.u32 	%r1135, %r1120;
	mov.u32 	%r1136, %r1121;
	mov.u32 	%r1137, %r1122;
	mov.u32 	%r1138, %r1517;
	mov.u32 	%r1139, %r1123;
	@%p140 bra 	$L__BB11_162;
	setp.leu.f32 	%p141, %f1876, %f1861;
	mov.f32 	%f1469, %f1454;
	mov.f32 	%f1470, %f1455;
	mov.f32 	%f1471, %f1456;
	mov.f32 	%f1472, %f1457;
	mov.f32 	%f1473, %f1458;
	mov.f32 	%f1474, %f1459;
	mov.f32 	%f1475, %f1460;
	mov.f32 	%f1476, %f1461;
	mov.f32 	%f1477, %f1462;
	mov.f32 	%f1478, %f1463;
	mov.f32 	%f1479, %f1464;
	mov.f32 	%f1480, %f1465;
	mov.f32 	%f1481, %f1466;
	mov.f32 	%f1482, %f1467;
	mov.f32 	%f1483, %f1861;
	mov.u32 	%r1125, %r1110;
	mov.u32 	%r1126, %r1111;
	mov.u32 	%r1127, %r1112;
	mov.u32 	%r1128, %r1113;
	mov.u32 	%r1129, %r1114;
	mov.u32 	%r1130, %r1115;
	mov.u32 	%r1131, %r1116;
	mov.u32 	%r1132, %r1117;
	mov.u32 	%r1133, %r1118;
	mov.u32 	%r1134, %r1119;
	mov.u32 	%r1135, %r1120;
	mov.u32 	%r1136, %r1121;
	mov.u32 	%r1137, %r1122;
	mov.u32 	%r1138, %r1123;
	mov.u32 	%r1139, %r1517;
	@%p141 bra 	$L__BB11_162;
	mov.f32 	%f1469, %f1454;
	mov.f32 	%f1470, %f1455;
	mov.f32 	%f1471, %f1456;
	mov.f32 	%f1472, %f1457;
	mov.f32 	%f1473, %f1458;
	mov.f32 	%f1474, %f1459;
	mov.f32 	%f1475, %f1460;
	mov.f32 	%f1476, %f1461;
	mov.f32 	%f1477, %f1462;
	mov.f32 	%f1478, %f1463;
	mov.f32 	%f1479, %f1464;
	mov.f32 	%f1480, %f1465;
	mov.f32 	%f1481, %f1466;
	mov.f32 	%f1482, %f1467;
	mov.f32 	%f1483, %f1876;
	mov.f32 	%f1876, %f1861;
	mov.u32 	%r1125, %r1110;
	mov.u32 	%r1126, %r1111;
	mov.u32 	%r1127, %r1112;
	mov.u32 	%r1128, %r1113;
	mov.u32 	%r1129, %r1114;
	mov.u32 	%r1130, %r1115;
	mov.u32 	%r1131, %r1116;
	mov.u32 	%r1132, %r1117;
	mov.u32 	%r1133, %r1118;
	mov.u32 	%r1134, %r1119;
	mov.u32 	%r1135, %r1120;
	mov.u32 	%r1136, %r1121;
	mov.u32 	%r1137, %r1122;
	mov.u32 	%r1138, %r1123;
	mov.u32 	%r1139, %r1532;
	mov.u32 	%r1532, %r1517;
$L__BB11_162:
	setp.leu.f32 	%p142, %f1469, %f1860;
	mov.f32 	%f1485, %f1860;
	mov.f32 	%f1486, %f1469;
	mov.f32 	%f1487, %f1470;
	mov.f32 	%f1488, %f1471;
	mov.f32 	%f1489, %f1472;
	mov.f32 	%f1490, %f1473;
	mov.f32 	%f1491, %f1474;
	mov.f32 	%f1492, %f1475;
	mov.f32 	%f1493, %f1476;
	mov.f32 	%f1494, %f1477;
	mov.f32 	%f1495, %f1478;
	mov.f32 	%f1496, %f1479;
	mov.f32 	%f1497, %f1480;
	mov.f32 	%f1498, %f1481;
	mov.f32 	%f1499, %f1482;
	mov.f32 	%f1500, %f1483;
	mov.u32 	%r1141, %r1516;
	mov.u32 	%r1142, %r1125;
	mov.u32 	%r1143, %r1126;
	mov.u32 	%r1144, %r1127;
	mov.u32 	%r1145, %r1128;
	mov.u32 	%r1146, %r1129;
	mov.u32 	%r1147, %r1130;
	mov.u32 	%r1148, %r1131;
	mov.u32 	%r1149, %r1132;
	mov.u32 	%r1150, %r1133;
	mov.u32 	%r1151, %r1134;
	mov.u32 	%r1152, %r1135;
	mov.u32 	%r1153, %r1136;
	mov.u32 	%r1154, %r1137;
	mov.u32 	%r1155, %r1138;
	mov.u32 	%r1156, %r1139;
	@%p142 bra 	$L__BB11_179;
	setp.leu.f32 	%p143, %f1470, %f1860;
	mov.f32 	%f1485, %f1469;
	mov.f32 	%f1486, %f1860;
	mov.f32 	%f1487, %f1470;
	mov.f32 	%f1488, %f1471;
	mov.f32 	%f1489, %f1472;
	mov.f32 	%f1490, %f1473;
	mov.f32 	%f1491, %f1474;
	mov.f32 	%f1492, %f1475;
	mov.f32 	%f1493, %f1476;
	mov.f32 	%f1494, %f1477;
	mov.f32 	%f1495, %f1478;
	mov.f32 	%f1496, %f1479;
	mov.f32 	%f1497, %f1480;
	mov.f32 	%f1498, %f1481;
	mov.f32 	%f1499, %f1482;
	mov.f32 	%f1500, %f1483;
	mov.u32 	%r1141, %r1125;
	mov.u32 	%r1142, %r1516;
	mov.u32 	%r1143, %r1126;
	mov.u32 	%r1144, %r1127;
	mov.u32 	%r1145, %r1128;
	mov.u32 	%r1146, %r1129;
	mov.u32 	%r1147, %r1130;
	mov.u32 	%r1148, %r1131;
	mov.u32 	%r1149, %r1132;
	mov.u32 	%r1150, %r1133;
	mov.u32 	%r1151, %r1134;
	mov.u32 	%r1152, %r1135;
	mov.u32 	%r1153, %r1136;
	mov.u32 	%r1154, %r1137;
	mov.u32 	%r1155, %r1138;
	mov.u32 	%r1156, %r1139;
	@%p143 bra 	$L__BB11_179;
	setp.leu.f32 	%p144, %f1471, %f1860;
	mov.f32 	%f1485, %f1469;
	mov.f32 	%f1486, %f1470;
	mov.f32 	%f1487, %f1860;
	mov.f32 	%f1488, %f1471;
	mov.f32 	%f1489, %f1472;
	mov.f32 	%f1490, %f1473;
	mov.f32 	%f1491, %f1474;
	mov.f32 	%f1492, %f1475;
	mov.f32 	%f1493, %f1476;
	mov.f32 	%f1494, %f1477;
	mov.f32 	%f1495, %f1478;
	mov.f32 	%f1496, %f1479;
	mov.f32 	%f1497, %f1480;
	mov.f32 	%f1498, %f1481;
	mov.f32 	%f1499, %f1482;
	mov.f32 	%f1500, %f1483;
	mov.u32 	%r1141, %r1125;
	mov.u32 	%r1142, %r1126;
	mov.u32 	%r1143, %r1516;
	mov.u32 	%r1144, %r1127;
	mov.u32 	%r1145, %r1128;
	mov.u32 	%r1146, %r1129;
	mov.u32 	%r1147, %r1130;
	mov.u32 	%r1148, %r1131;
	mov.u32 	%r1149, %r1132;
	mov.u32 	%r1150, %r1133;
	mov.u32 	%r1151, %r1134;
	mov.u32 	%r1152, %r1135;
	mov.u32 	%r1153, %r1136;
	mov.u32 	%r1154, %r1137;
	mov.u32 	%r1155, %r1138;
	mov.u32 	%r1156, %r1139;
	@%p144 bra 	$L__BB11_179;
	setp.leu.f32 	%p145, %f1472, %f1860;
	mov.f32 	%f1485, %f1469;
	mov.f32 	%f1486, %f1470;
	mov.f32 	%f1487, %f1471;
	mov.f32 	%f1488, %f1860;
	mov.f32 	%f1489, %f1472;
	mov.f32 	%f1490, %f1473;
	mov.f32 	%f1491, %f1474;
	mov.f32 	%f1492, %f1475;
	mov.f32 	%f1493, %f1476;
	mov.f32 	%f1494, %f1477;
	mov.f32 	%f1495, %f1478;
	mov.f32 	%f1496, %f1479;
	mov.f32 	%f1497, %f1480;
	mov.f32 	%f1498, %f1481;
	mov.f32 	%f1499, %f1482;
	mov.f32 	%f1500, %f1483;
	mov.u32 	%r1141, %r1125;
	mov.u32 	%r1142, %r1126;
	mov.u32 	%r1143, %r1127;
	mov.u32 	%r1144, %r1516;
	mov.u32 	%r1145, %r1128;
	mov.u32 	%r1146, %r1129;
	mov.u32 	%r1147, %r1130;
	mov.u32 	%r1148, %r1131;
	mov.u32 	%r1149, %r1132;
	mov.u32 	%r1150, %r1133;
	mov.u32 	%r1151, %r1134;
	mov.u32 	%r1152, %r1135;
	mov.u32 	%r1153, %r1136;
	mov.u32 	%r1154, %r1137;
	mov.u32 	%r1155, %r1138;
	mov.u32 	%r1156, %r1139;
	@%p145 bra 	$L__BB11_179;
	setp.leu.f32 	%p146, %f1473, %f1860;
	mov.f32 	%f1485, %f1469;
	mov.f32 	%f1486, %f1470;
	mov.f32 	%f1487, %f1471;
	mov.f32 	%f1488, %f1472;
	mov.f32 	%f1489, %f1860;
	mov.f32 	%f1490, %f1473;
	mov.f32 	%f1491, %f1474;
	mov.f32 	%f1492, %f1475;
	mov.f32 	%f1493, %f1476;
	mov.f32 	%f1494, %f1477;
	mov.f32 	%f1495, %f1478;
	mov.f32 	%f1496, %f1479;
	mov.f32 	%f1497, %f1480;
	mov.f32 	%f1498, %f1481;
	mov.f32 	%f1499, %f1482;
	mov.f32 	%f1500, %f1483;
	mov.u32 	%r1141, %r1125;
	mov.u32 	%r1142, %r1126;
	mov.u32 	%r1143, %r1127;
	mov.u32 	%r1144, %r1128;
	mov.u32 	%r1145, %r1516;
	mov.u32 	%r1146, %r1129;
	mov.u32 	%r1147, %r1130;
	mov.u32 	%r1148, %r1131;
	mov.u32 	%r1149, %r1132;
	mov.u32 	%r1150, %r1133;
	mov.u32 	%r1151, %r1134;
	mov.u32 	%r1152, %r1135;
	mov.u32 	%r1153, %r1136;
	mov.u32 	%r1154, %r1137;
	mov.u32 	%r1155, %r1138;
	mov.u32 	%r1156, %r1139;
	@%p146 bra 	$L__BB11_179;
	setp.leu.f32 	%p147, %f1474, %f1860;
	mov.f32 	%f1485, %f1469;
	mov.f32 	%f1486, %f1470;
	mov.f32 	%f1487, %f1471;
	mov.f32 	%f1488, %f1472;
	mov.f32 	%f1489, %f1473;
	mov.f32 	%f1490, %f1860;
	mov.f32 	%f1491, %f1474;
	mov.f32 	%f1492, %f1475;
	mov.f32 	%f1493, %f1476;
	mov.f32 	%f1494, %f1477;
	mov.f32 	%f1495, %f1478;
	mov.f32 	%f1496, %f1479;
	mov.f32 	%f1497, %f1480;
	mov.f32 	%f1498, %f1481;
	mov.f32 	%f1499, %f1482;
	mov.f32 	%f1500, %f1483;
	mov.u32 	%r1141, %r1125;
	mov.u32 	%r1142, %r1126;
	mov.u32 	%r1143, %r1127;
	mov.u32 	%r1144, %r1128;
	mov.u32 	%r1145, %r1129;
	mov.u32 	%r1146, %r1516;
	mov.u32 	%r1147, %r1130;
	mov.u32 	%r1148, %r1131;
	mov.u32 	%r1149, %r1132;
	mov.u32 	%r1150, %r1133;
	mov.u32 	%r1151, %r1134;
	mov.u32 	%r1152, %r1135;
	mov.u32 	%r1153, %r1136;
	mov.u32 	%r1154, %r1137;
	mov.u32 	%r1155, %r1138;
	mov.u32 	%r1156, %r1139;
	@%p147 bra 	$L__BB11_179;
	setp.leu.f32 	%p148, %f1475, %f1860;
	mov.f32 	%f1485, %f1469;
	mov.f32 	%f1486, %f1470;
	mov.f32 	%f1487, %f1471;
	mov.f32 	%f1488, %f1472;
	mov.f32 	%f1489, %f1473;
	mov.f32 	%f1490, %f1474;
	mov.f32 	%f1491, %f1860;
	mov.f32 	%f1492, %f1475;
	mov.f32 	%f1493, %f1476;
	mov.f32 	%f1494, %f1477;
	mov.f32 	%f1495, %f1478;
	mov.f32 	%f1496, %f1479;
	mov.f32 	%f1497, %f1480;
	mov.f32 	%f1498, %f1481;
	mov.f32 	%f1499, %f1482;
	mov.f32 	%f1500, %f1483;
	mov.u32 	%r1141, %r1125;
	mov.u32 	%r1142, %r1126;
	mov.u32 	%r1143, %r1127;
	mov.u32 	%r1144, %r1128;
	mov.u32 	%r1145, %r1129;
	mov.u32 	%r1146, %r1130;
	mov.u32 	%r1147, %r1516;
	mov.u32 	%r1148, %r1131;
	mov.u32 	%r1149, %r1132;
	mov.u32 	%r1150, %r1133;
	mov.u32 	%r1151, %r1134;
	mov.u32 	%r1152, %r1135;
	mov.u32 	%r1153, %r1136;
	mov.u32 	%r1154, %r1137;
	mov.u32 	%r1155, %r1138;
	mov.u32 	%r1156, %r1139;
	@%p148 bra 	$L__BB11_179;
	setp.leu.f32 	%p149, %f1476, %f1860;
	mov.f32 	%f1485, %f1469;
	mov.f32 	%f1486, %f1470;
	mov.f32 	%f1487, %f1471;
	mov.f32 	%f1488, %f1472;
	mov.f32 	%f1489, %f1473;
	mov.f32 	%f1490, %f1474;
	mov.f32 	%f1491, %f1475;
	mov.f32 	%f1492, %f1860;
	mov.f32 	%f1493, %f1476;
	mov.f32 	%f1494, %f1477;
	mov.f32 	%f1495, %f1478;
	mov.f32 	%f1496, %f1479;
	mov.f32 	%f1497, %f1480;
	mov.f32 	%f1498, %f1481;
	mov.f32 	%f1499, %f1482;
	mov.f32 	%f1500, %f1483;
	mov.u32 	%r1141, %r1125;
	mov.u32 	%r1142, %r1126;
	mov.u32 	%r1143, %r1127;
	mov.u32 	%r1144, %r1128;
	mov.u32 	%r1145, %r1129;
	mov.u32 	%r1146, %r1130;
	mov.u32 	%r1147, %r1131;
	mov.u32 	%r1148, %r1516;
	mov.u32 	%r1149, %r1132;
	mov.u32 	%r1150, %r1133;
	mov.u32 	%r1151, %r1134;
	mov.u32 	%r1152, %r1135;
	mov.u32 	%r1153, %r1136;
	mov.u32 	%r1154, %r1137;
	mov.u32 	%r1155, %r1138;
	mov.u32 	%r1156, %r1139;
	@%p149 bra 	$L__BB11_179;
	setp.leu.f32 	%p150, %f1477, %f1860;
	mov.f32 	%f1485, %f1469;
	mov.f32 	%f1486, %f1470;
	mov.f32 	%f1487, %f1471;
	mov.f32 	%f1488, %f1472;
	mov.f32 	%f1489, %f1473;
	mov.f32 	%f1490, %f1474;
	mov.f32 	%f1491, %f1475;
	mov.f32 	%f1492, %f1476;
	mov.f32 	%f1493, %f1860;
	mov.f32 	%f1494, %f1477;
	mov.f32 	%f1495, %f1478;
	mov.f32 	%f1496, %f1479;
	mov.f32 	%f1497, %f1480;
	mov.f32 	%f1498, %f1481;
	mov.f32 	%f1499, %f1482;
	mov.f32 	%f1500, %f1483;
	mov.u32 	%r1141, %r1125;
	mov.u32 	%r1142, %r1126;
	mov.u32 	%r1143, %r1127;
	mov.u32 	%r1144, %r1128;
	mov.u32 	%r1145, %r1129;
	mov.u32 	%r1146, %r1130;
	mov.u32 	%r1147, %r1131;
	mov.u32 	%r1148, %r1132;
	mov.u32 	%r1149, %r1516;
	mov.u32 	%r1150, %r1133;
	mov.u32 	%r1151, %r1134;
	mov.u32 	%r1152, %r1135;
	mov.u32 	%r1153, %r1136;
	mov.u32 	%r1154, %r1137;
	mov.u32 	%r1155, %r1138;
	mov.u32 	%r1156, %r1139;
	@%p150 bra 	$L__BB11_179;
	setp.leu.f32 	%p151, %f1478, %f1860;
	mov.f32 	%f1485, %f1469;
	mov.f32 	%f1486, %f1470;
	mov.f32 	%f1487, %f1471;
	mov.f32 	%f1488, %f1472;
	mov.f32 	%f1489, %f1473;
	mov.f32 	%f1490, %f1474;
	mov.f32 	%f1491, %f1475;
	mov.f32 	%f1492, %f1476;
	mov.f32 	%f1493, %f1477;
	mov.f32 	%f1494, %f1860;
	mov.f32 	%f1495, %f1478;
	mov.f32 	%f1496, %f1479;
	mov.f32 	%f1497, %f1480;
	mov.f32 	%f1498, %f1481;
	mov.f32 	%f1499, %f1482;
	mov.f32 	%f1500, %f1483;
	mov.u32 	%r1141, %r1125;
	mov.u32 	%r1142, %r1126;
	mov.u32 	%r1143, %r1127;
	mov.u32 	%r1144, %r1128;
	mov.u32 	%r1145, %r1129;
	mov.u32 	%r1146, %r1130;
	mov.u32 	%r1147, %r1131;
	mov.u32 	%r1148, %r1132;
	mov.u32 	%r1149, %r1133;
	mov.u32 	%r1150, %r1516;
	mov.u32 	%r1151, %r1134;
	mov.u32 	%r1152, %r1135;
	mov.u32 	%r1153, %r1136;
	mov.u32 	%r1154, %r1137;
	mov.u32 	%r1155, %r1138;
	mov.u32 	%r1156, %r1139;
	@%p151 bra 	$L__BB11_179;
	setp.leu.f32 	%p152, %f1479, %f1860;
	mov.f32 	%f1485, %f1469;
	mov.f32 	%f1486, %f1470;
	mov.f32 	%f1487, %f1471;
	mov.f32 	%f1488, %f1472;
	mov.f32 	%f1489, %f1473;
	mov.f32 	%f1490, %f1474;
	mov.f32 	%f1491, %f1475;
	mov.f32 	%f1492, %f1476;
	mov.f32 	%f1493, %f1477;
	mov.f32 	%f1494, %f1478;
	mov.f32 	%f1495, %f1860;
	mov.f32 	%f1496, %f1479;
	mov.f32 	%f1497, %f1480;
	mov.f32 	%f1498, %f1481;
	mov.f32 	%f1499, %f1482;
	mov.f32 	%f1500, %f1483;
	mov.u32 	%r1141, %r1125;
	mov.u32 	%r1142, %r1126;
	mov.u32 	%r1143, %r1127;
	mov.u32 	%r1144, %r1128;
	mov.u32 	%r1145, %r1129;
	mov.u32 	%r1146, %r1130;
	mov.u32 	%r1147, %r1131;
	mov.u32 	%r1148, %r1132;
	mov.u32 	%r1149, %r1133;
	mov.u32 	%r1150, %r1134;
	mov.u32 	%r1151, %r1516;
	mov.u32 	%r1152, %r1135;
	mov.u32 	%r1153, %r1136;
	mov.u32 	%r1154, %r1137;
	mov.u32 	%r1155, %r1138;
	mov.u32 	%r1156, %r1139;
	@%p152 bra 	$L__BB11_179;
	setp.leu.f32 	%p153, %f1480, %f1860;
	mov.f32 	%f1485, %f1469;
	mov.f32 	%f1486, %f1470;
	mov.f32 	%f1487, %f1471;
	mov.f32 	%f1488, %f1472;
	mov.f32 	%f1489, %f1473;
	mov.f32 	%f1490, %f1474;
	mov.f32 	%f1491, %f1475;
	mov.f32 	%f1492, %f1476;
	mov.f32 	%f1493, %f1477;
	mov.f32 	%f1494, %f1478;
	mov.f32 	%f1495, %f1479;
	mov.f32 	%f1496, %f1860;
	mov.f32 	%f1497, %f1480;
	mov.f32 	%f1498, %f1481;
	mov.f32 	%f1499, %f1482;
	mov.f32 	%f1500, %f1483;
	mov.u32 	%r1141, %r1125;
	mov.u32 	%r1142, %r1126;
	mov.u32 	%r1143, %r1127;
	mov.u32 	%r1144, %r1128;
	mov.u32 	%r1145, %r1129;
	mov.u32 	%r1146, %r1130;
	mov.u32 	%r1147, %r1131;
	mov.u32 	%r1148, %r1132;
	mov.u32 	%r1149, %r1133;
	mov.u32 	%r1150, %r1134;
	mov.u32 	%r1151, %r1135;
	mov.u32 	%r1152, %r1516;
	mov.u32 	%r1153, %r1136;
	mov.u32 	%r1154, %r1137;
	mov.u32 	%r1155, %r1138;
	mov.u32 	%r1156, %r1139;
	@%p153 bra 	$L__BB11_179;
	setp.leu.f32 	%p154, %f1481, %f1860;
	mov.f32 	%f1485, %f1469;
	mov.f32 	%f1486, %f1470;
	mov.f32 	%f1487, %f1471;
	mov.f32 	%f1488, %f1472;
	mov.f32 	%f1489, %f1473;
	mov.f32 	%f1490, %f1474;
	mov.f32 	%f1491, %f1475;
	mov.f32 	%f1492, %f1476;
	mov.f32 	%f1493, %f1477;
	mov.f32 	%f1494, %f1478;
	mov.f32 	%f1495, %f1479;
	mov.f32 	%f1496, %f1480;
	mov.f32 	%f1497, %f1860;
	mov.f32 	%f1498, %f1481;
	mov.f32 	%f1499, %f1482;
	mov.f32 	%f1500, %f1483;
	mov.u32 	%r1141, %r1125;
	mov.u32 	%r1142, %r1126;
	mov.u32 	%r1143, %r1127;
	mov.u32 	%r1144, %r1128;
	mov.u32 	%r1145, %r1129;
	mov.u32 	%r1146, %r1130;
	mov.u32 	%r1147, %r1131;
	mov.u32 	%r1148, %r1132;
	mov.u32 	%r1149, %r1133;
	mov.u32 	%r1150, %r1134;
	mov.u32 	%r1151, %r1135;
	mov.u32 	%r1152, %r1136;
	mov.u32 	%r1153, %r1516;
	mov.u32 	%r1154, %r1137;
	mov.u32 	%r1155, %r1138;
	mov.u32 	%r1156, %r1139;
	@%p154 bra 	$L__BB11_179;
	setp.leu.f32 	%p155, %f1482, %f1860;
	mov.f32 	%f1485, %f1469;
	mov.f32 	%f1486, %f1470;
	mov.f32 	%f1487, %f1471;
	mov.f32 	%f1488, %f1472;
	mov.f32 	%f1489, %f1473;
	mov.f32 	%f1490, %f1474;
	mov.f32 	%f1491, %f1475;
	mov.f32 	%f1492, %f1476;
	mov.f32 	%f1493, %f1477;
	mov.f32 	%f1494, %f1478;
	mov.f32 	%f1495, %f1479;
	mov.f32 	%f1496, %f1480;
	mov.f32 	%f1497, %f1481;
	mov.f32 	%f1498, %f1860;
	mov.f32 	%f1499, %f1482;
	mov.f32 	%f1500, %f1483;
	mov.u32 	%r1141, %r1125;
	mov.u32 	%r1142, %r1126;
	mov.u32 	%r1143, %r1127;
	mov.u32 	%r1144, %r1128;
	mov.u32 	%r1145, %r1129;
	mov.u32 	%r1146, %r1130;
	mov.u32 	%r1147, %r1131;
	mov.u32 	%r1148, %r1132;
	mov.u32 	%r1149, %r1133;
	mov.u32 	%r1150, %r1134;
	mov.u32 	%r1151, %r1135;
	mov.u32 	%r1152, %r1136;
	mov.u32 	%r1153, %r1137;
	mov.u32 	%r1154, %r1516;
	mov.u32 	%r1155, %r1138;
	mov.u32 	%r1156, %r1139;
	@%p155 bra 	$L__BB11_179;
	setp.leu.f32 	%p156, %f1483, %f1860;
	mov.f32 	%f1485, %f1469;
	mov.f32 	%f1486, %f1470;
	mov.f32 	%f1487, %f1471;
	mov.f32 	%f1488, %f1472;
	mov.f32 	%f1489, %f1473;
	mov.f32 	%f1490, %f1474;
	mov.f32 	%f1491, %f1475;
	mov.f32 	%f1492, %f1476;
	mov.f32 	%f1493, %f1477;
	mov.f32 	%f1494, %f1478;
	mov.f32 	%f1495, %f1479;
	mov.f32 	%f1496, %f1480;
	mov.f32 	%f1497, %f1481;
	mov.f32 	%f1498, %f1482;
	mov.f32 	%f1499, %f1860;
	mov.f32 	%f1500, %f1483;
	mov.u32 	%r1141, %r1125;
	mov.u32 	%r1142, %r1126;
	mov.u32 	%r1143, %r1127;
	mov.u32 	%r1144, %r1128;
	mov.u32 	%r1145, %r1129;
	mov.u32 	%r1146, %r1130;
	mov.u32 	%r1147, %r1131;
	mov.u32 	%r1148, %r1132;
	mov.u32 	%r1149, %r1133;
	mov.u32 	%r1150, %r1134;
	mov.u32 	%r1151, %r1135;
	mov.u32 	%r1152, %r1136;
	mov.u32 	%r1153, %r1137;
	mov.u32 	%r1154, %r1138;
	mov.u32 	%r1155, %r1516;
	mov.u32 	%r1156, %r1139;
	@%p156 bra 	$L__BB11_179;
	setp.leu.f32 	%p157, %f1876, %f1860;
	mov.f32 	%f1485, %f1469;
	mov.f32 	%f1486, %f1470;
	mov.f32 	%f1487, %f1471;
	mov.f32 	%f1488, %f1472;
	mov.f32 	%f1489, %f1473;
	mov.f32 	%f1490, %f1474;
	mov.f32 	%f1491, %f1475;
	mov.f32 	%f1492, %f1476;
	mov.f32 	%f1493, %f1477;
	mov.f32 	%f1494, %f1478;
	mov.f32 	%f1495, %f1479;
	mov.f32 	%f1496, %f1480;
	mov.f32 	%f1497, %f1481;
	mov.f32 	%f1498, %f1482;
	mov.f32 	%f1499, %f1483;
	mov.f32 	%f1500, %f1860;
	mov.u32 	%r1141, %r1125;
	mov.u32 	%r1142, %r1126;
	mov.u32 	%r1143, %r1127;
	mov.u32 	%r1144, %r1128;
	mov.u32 	%r1145, %r1129;
	mov.u32 	%r1146, %r1130;
	mov.u32 	%r1147, %r1131;
	mov.u32 	%r1148, %r1132;
	mov.u32 	%r1149, %r1133;
	mov.u32 	%r1150, %r1134;
	mov.u32 	%r1151, %r1135;
	mov.u32 	%r1152, %r1136;
	mov.u32 	%r1153, %r1137;
	mov.u32 	%r1154, %r1138;
	mov.u32 	%r1155, %r1139;
	mov.u32 	%r1156, %r1516;
	@%p157 bra 	$L__BB11_179;
	mov.f32 	%f1485, %f1469;
	mov.f32 	%f1486, %f1470;
	mov.f32 	%f1487, %f1471;
	mov.f32 	%f1488, %f1472;
	mov.f32 	%f1489, %f1473;
	mov.f32 	%f1490, %f1474;
	mov.f32 	%f1491, %f1475;
	mov.f32 	%f1492, %f1476;
	mov.f32 	%f1493, %f1477;
	mov.f32 	%f1494, %f1478;
	mov.f32 	%f1495, %f1479;
	mov.f32 	%f1496, %f1480;
	mov.f32 	%f1497, %f1481;
	mov.f32 	%f1498, %f1482;
	mov.f32 	%f1499, %f1483;
	mov.f32 	%f1500, %f1876;
	mov.f32 	%f1876, %f1860;
	mov.u32 	%r1141, %r1125;
	mov.u32 	%r1142, %r1126;
	mov.u32 	%r1143, %r1127;
	mov.u32 	%r1144, %r1128;
	mov.u32 	%r1145, %r1129;
	mov.u32 	%r1146, %r1130;
	mov.u32 	%r1147, %r1131;
	mov.u32 	%r1148, %r1132;
	mov.u32 	%r1149, %r1133;
	mov.u32 	%r1150, %r1134;
	mov.u32 	%r1151, %r1135;
	mov.u32 	%r1152, %r1136;
	mov.u32 	%r1153, %r1137;
	mov.u32 	%r1154, %r1138;
	mov.u32 	%r1155, %r1139;
	mov.u32 	%r1156, %r1532;
	mov.u32 	%r1532, %r1516;
$L__BB11_179:
	setp.leu.f32 	%p158, %f1485, %f1859;
	mov.f32 	%f1502, %f1859;
	mov.f32 	%f1503, %f1485;
	mov.f32 	%f1504, %f1486;
	mov.f32 	%f1505, %f1487;
	mov.f32 	%f1506, %f1488;
	mov.f32 	%f1507, %f1489;
	mov.f32 	%f1508, %f1490;
	mov.f32 	%f1509, %f1491;
	mov.f32 	%f1510, %f1492;
	mov.f32 	%f1511, %f1493;
	mov.f32 	%f1512, %f1494;
	mov.f32 	%f1513, %f1495;
	mov.f32 	%f1514, %f1496;
	mov.f32 	%f1515, %f1497;
	mov.f32 	%f1516, %f1498;
	mov.f32 	%f1517, %f1499;
	mov.f32 	%f1518, %f1500;
	mov.u32 	%r1158, %r1515;
	mov.u32 	%r1159, %r1141;
	mov.u32 	%r1160, %r1142;
	mov.u32 	%r1161, %r1143;
	mov.u32 	%r1162, %r1144;
	mov.u32 	%r1163, %r1145;
	mov.u32 	%r1164, %r1146;
	mov.u32 	%r1165, %r1147;
	mov.u32 	%r1166, %r1148;
	mov.u32 	%r1167, %r1149;
	mov.u32 	%r1168, %r1150;
	mov.u32 	%r1169, %r1151;
	mov.u32 	%r1170, %r1152;
	mov.u32 	%r1171, %r1153;
	mov.u32 	%r1172, %r1154;
	mov.u32 	%r1173, %r1155;
	mov.u32 	%r1174, %r1156;
	@%p158 bra 	$L__BB11_197;
	setp.leu.f32 	%p159, %f1486, %f1859;
	mov.f32 	%f1502, %f1485;
	mov.f32 	%f1503, %f1859;
	mov.f32 	%f1504, %f1486;
	mov.f32 	%f1505, %f1487;
	mov.f32 	%f1506, %f1488;
	mov.f32 	%f1507, %f1489;
	mov.f32 	%f1508, %f1490;
	mov.f32 	%f1509, %f1491;
	mov.f32 	%f1510, %f1492;
	mov.f32 	%f1511, %f1493;
	mov.f32 	%f1512, %f1494;
	mov.f32 	%f1513, %f1495;
	mov.f32 	%f1514, %f1496;
	mov.f32 	%f1515, %f1497;
	mov.f32 	%f1516, %f1498;
	mov.f32 	%f1517, %f1499;
	mov.f32 	%f1518, %f1500;
	mov.u32 	%r1158, %r1141;
	mov.u32 	%r1159, %r1515;
	mov.u32 	%r1160, %r1142;
	mov.u32 	%r1161, %r1143;
	mov.u32 	%r1162, %r1144;
	mov.u32 	%r1163, %r1145;
	mov.u32 	%r1164, %r1146;
	mov.u32 	%r1165, %r1147;
	mov.u32 	%r1166, %r1148;
	mov.u32 	%r1167, %r1149;
	mov.u32 	%r1168, %r1150;
	mov.u32 	%r1169, %r1151;
	mov.u32 	%r1170, %r1152;
	mov.u32 	%r1171, %r1153;
	mov.u32 	%r1172, %r1154;
	mov.u32 	%r1173, %r1155;
	mov.u32 	%r1174, %r1156;
	@%p159 bra 	$L__BB11_197;
	setp.leu.f32 	%p160, %f1487, %f1859;
	mov.f32 	%f1502, %f1485;
	mov.f32 	%f1503, %f1486;
	mov.f32 	%f1504, %f1859;
	mov.f32 	%f1505, %f1487;
	mov.f32 	%f1506, %f1488;
	mov.f32 	%f1507, %f1489;
	mov.f32 	%f1508, %f1490;
	mov.f32 	%f1509, %f1491;
	mov.f32 	%f1510, %f1492;
	mov.f32 	%f1511, %f1493;
	mov.f32 	%f1512, %f1494;
	mov.f32 	%f1513, %f1495;
	mov.f32 	%f1514, %f1496;
	mov.f32 	%f1515, %f1497;
	mov.f32 	%f1516, %f1498;
	mov.f32 	%f1517, %f1499;
	mov.f32 	%f1518, %f1500;
	mov.u32 	%r1158, %r1141;
	mov.u32 	%r1159, %r1142;
	mov.u32 	%r1160, %r1515;
	mov.u32 	%r1161, %r1143;
	mov.u32 	%r1162, %r1144;
	mov.u32 	%r1163, %r1145;
	mov.u32 	%r1164, %r1146;
	mov.u32 	%r1165, %r1147;
	mov.u32 	%r1166, %r1148;
	mov.u32 	%r1167, %r1149;
	mov.u32 	%r1168, %r1150;
	mov.u32 	%r1169, %r1151;
	mov.u32 	%r1170, %r1152;
	mov.u32 	%r1171, %r1153;
	mov.u32 	%r1172, %r1154;
	mov.u32 	%r1173, %r1155;
	mov.u32 	%r1174, %r1156;
	@%p160 bra 	$L__BB11_197;
	setp.leu.f32 	%p161, %f1488, %f1859;
	mov.f32 	%f1502, %f1485;
	mov.f32 	%f1503, %f1486;
	mov.f32 	%f1504, %f1487;
	mov.f32 	%f1505, %f1859;
	mov.f32 	%f1506, %f1488;
	mov.f32 	%f1507, %f1489;
	mov.f32 	%f1508, %f1490;
	mov.f32 	%f1509, %f1491;
	mov.f32 	%f1510, %f1492;
	mov.f32 	%f1511, %f1493;
	mov.f32 	%f1512, %f1494;
	mov.f32 	%f1513, %f1495;
	mov.f32 	%f1514, %f1496;
	mov.f32 	%f1515, %f1497;
	mov.f32 	%f1516, %f1498;
	mov.f32 	%f1517, %f1499;
	mov.f32 	%f1518, %f1500;
	mov.u32 	%r1158, %r1141;
	mov.u32 	%r1159, %r1142;
	mov.u32 	%r1160, %r1143;
	mov.u32 	%r1161, %r1515;
	mov.u32 	%r1162, %r1144;
	mov.u32 	%r1163, %r1145;
	mov.u32 	%r1164, %r1146;
	mov.u32 	%r1165, %r1147;
	mov.u32 	%r1166, %r1148;
	mov.u32 	%r1167, %r1149;
	mov.u32 	%r1168, %r1150;
	mov.u32 	%r1169, %r1151;
	mov.u32 	%r1170, %r1152;
	mov.u32 	%r1171, %r1153;
	mov.u32 	%r1172, %r1154;
	mov.u32 	%r1173, %r1155;
	mov.u32 	%r1174, %r1156;
	@%p161 bra 	$L__BB11_197;
	setp.leu.f32 	%p162, %f1489, %f1859;
	mov.f32 	%f1502, %f1485;
	mov.f32 	%f1503, %f1486;
	mov.f32 	%f1504, %f1487;
	mov.f32 	%f1505, %f1488;
	mov.f32 	%f1506, %f1859;
	mov.f32 	%f1507, %f1489;
	mov.f32 	%f1508, %f1490;
	mov.f32 	%f1509, %f1491;
	mov.f32 	%f1510, %f1492;
	mov.f32 	%f1511, %f1493;
	mov.f32 	%f1512, %f1494;
	mov.f32 	%f1513, %f1495;
	mov.f32 	%f1514, %f1496;
	mov.f32 	%f1515, %f1497;
	mov.f32 	%f1516, %f1498;
	mov.f32 	%f1517, %f1499;
	mov.f32 	%f1518, %f1500;
	mov.u32 	%r1158, %r1141;
	mov.u32 	%r1159, %r1142;
	mov.u32 	%r1160, %r1143;
	mov.u32 	%r1161, %r1144;
	mov.u32 	%r1162, %r1515;
	mov.u32 	%r1163, %r1145;
	mov.u32 	%r1164, %r1146;
	mov.u32 	%r1165, %r1147;
	mov.u32 	%r1166, %r1148;
	mov.u32 	%r1167, %r1149;
	mov.u32 	%r1168, %r1150;
	mov.u32 	%r1169, %r1151;
	mov.u32 	%r1170, %r1152;
	mov.u32 	%r1171, %r1153;
	mov.u32 	%r1172, %r1154;
	mov.u32 	%r1173, %r1155;
	mov.u32 	%r1174, %r1156;
	@%p162 bra 	$L__BB11_197;
	setp.leu.f32 	%p163, %f1490, %f1859;
	mov.f32 	%f1502, %f1485;
	mov.f32 	%f1503, %f1486;
	mov.f32 	%f1504, %f1487;
	mov.f32 	%f1505, %f1488;
	mov.f32 	%f1506, %f1489;
	mov.f32 	%f1507, %f1859;
	mov.f32 	%f1508, %f1490;
	mov.f32 	%f1509, %f1491;
	mov.f32 	%f1510, %f1492;
	mov.f32 	%f1511, %f1493;
	mov.f32 	%f1512, %f1494;
	mov.f32 	%f1513, %f1495;
	mov.f32 	%f1514, %f1496;
	mov.f32 	%f1515, %f1497;
	mov.f32 	%f1516, %f1498;
	mov.f32 	%f1517, %f1499;
	mov.f32 	%f1518, %f1500;
	mov.u32 	%r1158, %r1141;
	mov.u32 	%r1159, %r1142;
	mov.u32 	%r1160, %r1143;
	mov.u32 	%r1161, %r1144;
	mov.u32 	%r1162, %r1145;
	mov.u32 	%r1163, %r1515;
	mov.u32 	%r1164, %r1146;
	mov.u32 	%r1165, %r1147;
	mov.u32 	%r1166, %r1148;
	mov.u32 	%r1167, %r1149;
	mov.u32 	%r1168, %r1150;
	mov.u32 	%r1169, %r1151;
	mov.u32 	%r1170, %r1152;
	mov.u32 	%r1171, %r1153;
	mov.u32 	%r1172, %r1154;
	mov.u32 	%r1173, %r1155;
	mov.u32 	%r1174, %r1156;
	@%p163 bra 	$L__BB11_197;
	setp.leu.f32 	%p164, %f1491, %f1859;
	mov.f32 	%f1502, %f1485;
	mov.f32 	%f1503, %f1486;
	mov.f32 	%f1504, %f1487;
	mov.f32 	%f1505, %f1488;
	mov.f32 	%f1506, %f1489;
	mov.f32 	%f1507, %f1490;
	mov.f32 	%f1508, %f1859;
	mov.f32 	%f1509, %f1491;
	mov.f32 	%f1510, %f1492;
	mov.f32 	%f1511, %f1493;
	mov.f32 	%f1512, %f1494;
	mov.f32 	%f1513, %f1495;
	mov.f32 	%f1514, %f1496;
	mov.f32 	%f1515, %f1497;
	mov.f32 	%f1516, %f1498;
	mov.f32 	%f1517, %f1499;
	mov.f32 	%f1518, %f1500;
	mov.u32 	%r1158, %r1141;
	mov.u32 	%r1159, %r1142;
	mov.u32 	%r1160, %r1143;
	mov.u32 	%r1161, %r1144;
	mov.u32 	%r1162, %r1145;
	mov.u32 	%r1163, %r1146;
	mov.u32 	%r1164, %r1515;
	mov.u32 	%r1165, %r1147;
	mov.u32 	%r1166, %r1148;
	mov.u32 	%r1167, %r1149;
	mov.u32 	%r1168, %r1150;
	mov.u32 	%r1169, %r1151;
	mov.u32 	%r1170, %r1152;
	mov.u32 	%r1171, %r1153;
	mov.u32 	%r1172, %r1154;
	mov.u32 	%r1173, %r1155;
	mov.u32 	%r1174, %r1156;
	@%p164 bra 	$L__BB11_197;
	setp.leu.f32 	%p165, %f1492, %f1859;
	mov.f32 	%f1502, %f1485;
	mov.f32 	%f1503, %f1486;
	mov.f32 	%f1504, %f1487;
	mov.f32 	%f1505, %f1488;
	mov.f32 	%f1506, %f1489;
	mov.f32 	%f1507, %f1490;
	mov.f32 	%f1508, %f1491;
	mov.f32 	%f1509, %f1859;
	mov.f32 	%f1510, %f1492;
	mov.f32 	%f1511, %f1493;
	mov.f32 	%f1512, %f1494;
	mov.f32 	%f1513, %f1495;
	mov.f32 	%f1514, %f1496;
	mov.f32 	%f1515, %f1497;
	mov.f32 	%f1516, %f1498;
	mov.f32 	%f1517, %f1499;
	mov.f32 	%f1518, %f1500;
	mov.u32 	%r1158, %r1141;
	mov.u32 	%r1159, %r1142;
	mov.u32 	%r1160, %r1143;
	mov.u32 	%r1161, %r1144;
	mov.u32 	%r1162, %r1145;
	mov.u32 	%r1163, %r1146;
	mov.u32 	%r1164, %r1147;
	mov.u32 	%r1165, %r1515;
	mov.u32 	%r1166, %r1148;
	mov.u32 	%r1167, %r1149;
	mov.u32 	%r1168, %r1150;
	mov.u32 	%r1169, %r1151;
	mov.u32 	%r1170, %r1152;
	mov.u32 	%r1171, %r1153;
	mov.u32 	%r1172, %r1154;
	mov.u32 	%r1173, %r1155;
	mov.u32 	%r1174, %r1156;
	@%p165 bra 	$L__BB11_197;
	setp.leu.f32 	%p166, %f1493, %f1859;
	mov.f32 	%f1502, %f1485;
	mov.f32 	%f1503, %f1486;
	mov.f32 	%f1504, %f1487;
	mov.f32 	%f1505, %f1488;
	mov.f32 	%f1506, %f1489;
	mov.f32 	%f1507, %f1490;
	mov.f32 	%f1508, %f1491;
	mov.f32 	%f1509, %f1492;
	mov.f32 	%f1510, %f1859;
	mov.f32 	%f1511, %f1493;
	mov.f32 	%f1512, %f1494;
	mov.f32 	%f1513, %f1495;
	mov.f32 	%f1514, %f1496;
	mov.f32 	%f1515, %f1497;
	mov.f32 	%f1516, %f1498;
	mov.f32 	%f1517, %f1499;
	mov.f32 	%f1518, %f1500;
	mov.u32 	%r1158, %r1141;
	mov.u32 	%r1159, %r1142;
	mov.u32 	%r1160, %r1143;
	mov.u32 	%r1161, %r1144;
	mov.u32 	%r1162, %r1145;
	mov.u32 	%r1163, %r1146;
	mov.u32 	%r1164, %r1147;
	mov.u32 	%r1165, %r1148;
	mov.u32 	%r1166, %r1515;
	mov.u32 	%r1167, %r1149;
	mov.u32 	%r1168, %r1150;
	mov.u32 	%r1169, %r1151;
	mov.u32 	%r1170, %r1152;
	mov.u32 	%r1171, %r1153;
	mov.u32 	%r1172, %r1154;
	mov.u32 	%r1173, %r1155;
	mov.u32 	%r1174, %r1156;
	@%p166 bra 	$L__BB11_197;
	setp.leu.f32 	%p167, %f1494, %f1859;
	mov.f32 	%f1502, %f1485;
	mov.f32 	%f1503, %f1486;
	mov.f32 	%f1504, %f1487;
	mov.f32 	%f1505, %f1488;
	mov.f32 	%f1506, %f1489;
	mov.f32 	%f1507, %f1490;
	mov.f32 	%f1508, %f1491;
	mov.f32 	%f1509, %f1492;
	mov.f32 	%f1510, %f1493;
	mov.f32 	%f1511, %f1859;
	mov.f32 	%f1512, %f1494;
	mov.f32 	%f1513, %f1495;
	mov.f32 	%f1514, %f1496;
	mov.f32 	%f1515, %f1497;
	mov.f32 	%f1516, %f1498;
	mov.f32 	%f1517, %f1499;
	mov.f32 	%f1518, %f1500;
	mov.u32 	%r1158, %r1141;
	mov.u32 	%r1159, %r1142;
	mov.u32 	%r1160, %r1143;
	mov.u32 	%r1161, %r1144;
	mov.u32 	%r1162, %r1145;
	mov.u32 	%r1163, %r1146;
	mov.u32 	%r1164, %r1147;
	mov.u32 	%r1165, %r1148;
	mov.u32 	%r1166, %r1149;
	mov.u32 	%r1167, %r1515;
	mov.u32 	%r1168, %r1150;
	mov.u32 	%r1169, %r1151;
	mov.u32 	%r1170, %r1152;
	mov.u32 	%r1171, %r1153;
	mov.u32 	%r1172, %r1154;
	mov.u32 	%r1173, %r1155;
	mov.u32 	%r1174, %r1156;
	@%p167 bra 	$L__BB11_197;
	setp.leu.f32 	%p168, %f1495, %f1859;
	mov.f32 	%f1502, %f1485;
	mov.f32 	%f1503, %f1486;
	mov.f32 	%f1504, %f1487;
	mov.f32 	%f1505, %f1488;
	mov.f32 	%f1506, %f1489;
	mov.f32 	%f1507, %f1490;
	mov.f32 	%f1508, %f1491;
	mov.f32 	%f1509, %f1492;
	mov.f32 	%f1510, %f1493;
	mov.f32 	%f1511, %f1494;
	mov.f32 	%f1512, %f1859;
	mov.f32 	%f1513, %f1495;
	mov.f32 	%f1514, %f1496;
	mov.f32 	%f1515, %f1497;
	mov.f32 	%f1516, %f1498;
	mov.f32 	%f1517, %f1499;
	mov.f32 	%f1518, %f1500;
	mov.u32 	%r1158, %r1141;
	mov.u32 	%r1159, %r1142;
	mov.u32 	%r1160, %r1143;
	mov.u32 	%r1161, %r1144;
	mov.u32 	%r1162, %r1145;
	mov.u32 	%r1163, %r1146;
	mov.u32 	%r1164, %r1147;
	mov.u32 	%r1165, %r1148;
	mov.u32 	%r1166, %r1149;
	mov.u32 	%r1167, %r1150;
	mov.u32 	%r1168, %r1515;
	mov.u32 	%r1169, %r1151;
	mov.u32 	%r1170, %r1152;
	mov.u32 	%r1171, %r1153;
	mov.u32 	%r1172, %r1154;
	mov.u32 	%r1173, %r1155;
	mov.u32 	%r1174, %r1156;
	@%p168 bra 	$L__BB11_197;
	setp.leu.f32 	%p169, %f1496, %f1859;
	mov.f32 	%f1502, %f1485;
	mov.f32 	%f1503, %f1486;
	mov.f32 	%f1504, %f1487;
	mov.f32 	%f1505, %f1488;
	mov.f32 	%f1506, %f1489;
	mov.f32 	%f1507, %f1490;
	mov.f32 	%f1508, %f1491;
	mov.f32 	%f1509, %f1492;
	mov.f32 	%f1510, %f1493;
	mov.f32 	%f1511, %f1494;
	mov.f32 	%f1512, %f1495;
	mov.f32 	%f1513, %f1859;
	mov.f32 	%f1514, %f1496;
	mov.f32 	%f1515, %f1497;
	mov.f32 	%f1516, %f1498;
	mov.f32 	%f1517, %f1499;
	mov.f32 	%f1518, %f1500;
	mov.u32 	%r1158, %r1141;
	mov.u32 	%r1159, %r1142;
	mov.u32 	%r1160, %r1143;
	mov.u32 	%r1161, %r1144;
	mov.u32 	%r1162, %r1145;
	mov.u32 	%r1163, %r1146;
	mov.u32 	%r1164, %r1147;
	mov.u32 	%r1165, %r1148;
	mov.u32 	%r1166, %r1149;
	mov.u32 	%r1167, %r1150;
	mov.u32 	%r1168, %r1151;
	mov.u32 	%r1169, %r1515;
	mov.u32 	%r1170, %r1152;
	mov.u32 	%r1171, %r1153;
	mov.u32 	%r1172, %r1154;
	mov.u32 	%r1173, %r1155;
	mov.u32 	%r1174, %r1156;
	@%p169 bra 	$L__BB11_197;
	setp.leu.f32 	%p170, %f1497, %f1859;
	mov.f32 	%f1502, %f1485;
	mov.f32 	%f1503, %f1486;
	mov.f32 	%f1504, %f1487;
	mov.f32 	%f1505, %f1488;
	mov.f32 	%f1506, %f1489;
	mov.f32 	%f1507, %f1490;
	mov.f32 	%f1508, %f1491;
	mov.f32 	%f1509, %f1492;
	mov.f32 	%f1510, %f1493;
	mov.f32 	%f1511, %f1494;
	mov.f32 	%f1512, %f1495;
	mov.f32 	%f1513, %f1496;
	mov.f32 	%f1514, %f1859;
	mov.f32 	%f1515, %f1497;
	mov.f32 	%f1516, %f1498;
	mov.f32 	%f1517, %f1499;
	mov.f32 	%f1518, %f1500;
	mov.u32 	%r1158, %r1141;
	mov.u32 	%r1159, %r1142;
	mov.u32 	%r1160, %r1143;
	mov.u32 	%r1161, %r1144;
	mov.u32 	%r1162, %r1145;
	mov.u32 	%r1163, %r1146;
	mov.u32 	%r1164, %r1147;
	mov.u32 	%r1165, %r1148;
	mov.u32 	%r1166, %r1149;
	mov.u32 	%r1167, %r1150;
	mov.u32 	%r1168, %r1151;
	mov.u32 	%r1169, %r1152;
	mov.u32 	%r1170, %r1515;
	mov.u32 	%r1171, %r1153;
	mov.u32 	%r1172, %r1154;
	mov.u32 	%r1173, %r1155;
	mov.u32 	%r1174, %r1156;
	@%p170 bra 	$L__BB11_197;
	setp.leu.f32 	%p171, %f1498, %f1859;
	mov.f32 	%f1502, %f1485;
	mov.f32 	%f1503, %f1486;
	mov.f32 	%f1504, %f1487;
	mov.f32 	%f1505, %f1488;
	mov.f32 	%f1506, %f1489;
	mov.f32 	%f1507, %f1490;
	mov.f32 	%f1508, %f1491;
	mov.f32 	%f1509, %f1492;
	mov.f32 	%f1510, %f1493;
	mov.f32 	%f1511, %f1494;
	mov.f32 	%f1512, %f1495;
	mov.f32 	%f1513, %f1496;
	mov.f32 	%f1514, %f1497;
	mov.f32 	%f1515, %f1859;
	mov.f32 	%f1516, %f1498;
	mov.f32 	%f1517, %f1499;
	mov.f32 	%f1518, %f1500;
	mov.u32 	%r1158, %r1141;
	mov.u32 	%r1159, %r1142;
	mov.u32 	%r1160, %r1143;
	mov.u32 	%r1161, %r1144;
	mov.u32 	%r1162, %r1145;
	mov.u32 	%r1163, %r1146;
	mov.u32 	%r1164, %r1147;
	mov.u32 	%r1165, %r1148;
	mov.u32 	%r1166, %r1149;
	mov.u32 	%r1167, %r1150;
	mov.u32 	%r1168, %r1151;
	mov.u32 	%r1169, %r1152;
	mov.u32 	%r1170, %r1153;
	mov.u32 	%r1171, %r1515;
	mov.u32 	%r1172, %r1154;
	mov.u32 	%r1173, %r1155;
	mov.u32 	%r1174, %r1156;
	@%p171 bra 	$L__BB11_197;
	setp.leu.f32 	%p172, %f1499, %f1859;
	mov.f32 	%f1502, %f1485;
	mov.f32 	%f1503, %f1486;
	mov.f32 	%f1504, %f1487;
	mov.f32 	%f1505, %f1488;
	mov.f32 	%f1506, %f1489;
	mov.f32 	%f1507, %f1490;
	mov.f32 	%f1508, %f1491;
	mov.f32 	%f1509, %f1492;
	mov.f32 	%f1510, %f1493;
	mov.f32 	%f1511, %f1494;
	mov.f32 	%f1512, %f1495;
	mov.f32 	%f1513, %f1496;
	mov.f32 	%f1514, %f1497;
	mov.f32 	%f1515, %f1498;
	mov.f32 	%f1516, %f1859;
	mov.f32 	%f1517, %f1499;
	mov.f32 	%f1518, %f1500;
	mov.u32 	%r1158, %r1141;
	mov.u32 	%r1159, %r1142;
	mov.u32 	%r1160, %r1143;
	mov.u32 	%r1161, %r1144;
	mov.u32 	%r1162, %r1145;
	mov.u32 	%r1163, %r1146;
	mov.u32 	%r1164, %r1147;
	mov.u32 	%r1165, %r1148;
	mov.u32 	%r1166, %r1149;
	mov.u32 	%r1167, %r1150;
	mov.u32 	%r1168, %r1151;
	mov.u32 	%r1169, %r1152;
	mov.u32 	%r1170, %r1153;
	mov.u32 	%r1171, %r1154;
	mov.u32 	%r1172, %r1515;
	mov.u32 	%r1173, %r1155;
	mov.u32 	%r1174, %r1156;
	@%p172 bra 	$L__BB11_197;
	setp.leu.f32 	%p173, %f1500, %f1859;
	mov.f32 	%f1502, %f1485;
	mov.f32 	%f1503, %f1486;
	mov.f32 	%f1504, %f1487;
	mov.f32 	%f1505, %f1488;
	mov.f32 	%f1506, %f1489;
	mov.f32 	%f1507, %f1490;
	mov.f32 	%f1508, %f1491;
	mov.f32 	%f1509, %f1492;
	mov.f32 	%f1510, %f1493;
	mov.f32 	%f1511, %f1494;
	mov.f32 	%f1512, %f1495;
	mov.f32 	%f1513, %f1496;
	mov.f32 	%f1514, %f1497;
	mov.f32 	%f1515, %f1498;
	mov.f32 	%f1516, %f1499;
	mov.f32 	%f1517, %f1859;
	mov.f32 	%f1518, %f1500;
	mov.u32 	%r1158, %r1141;
	mov.u32 	%r1159, %r1142;
	mov.u32 	%r1160, %r1143;
	mov.u32 	%r1161, %r1144;
	mov.u32 	%r1162, %r1145;
	mov.u32 	%r1163, %r1146;
	mov.u32 	%r1164, %r1147;
	mov.u32 	%r1165, %r1148;
	mov.u32 	%r1166, %r1149;
	mov.u32 	%r1167, %r1150;
	mov.u32 	%r1168, %r1151;
	mov.u32 	%r1169, %r1152;
	mov.u32 	%r1170, %r1153;
	mov.u32 	%r1171, %r1154;
	mov.u32 	%r1172, %r1155;
	mov.u32 	%r1173, %r1515;
	mov.u32 	%r1174, %r1156;
	@%p173 bra 	$L__BB11_197;
	setp.leu.f32 	%p174, %f1876, %f1859;
	mov.f32 	%f1502, %f1485;
	mov.f32 	%f1503, %f1486;
	mov.f32 	%f1504, %f1487;
	mov.f32 	%f1505, %f1488;
	mov.f32 	%f1506, %f1489;
	mov.f32 	%f1507, %f1490;
	mov.f32 	%f1508, %f1491;
	mov.f32 	%f1509, %f1492;
	mov.f32 	%f1510, %f1493;
	mov.f32 	%f1511, %f1494;
	mov.f32 	%f1512, %f1495;
	mov.f32 	%f1513, %f1496;
	mov.f32 	%f1514, %f1497;
	mov.f32 	%f1515, %f1498;
	mov.f32 	%f1516, %f1499;
	mov.f32 	%f1517, %f1500;
	mov.f32 	%f1518, %f1859;
	mov.u32 	%r1158, %r1141;
	mov.u32 	%r1159, %r1142;
	mov.u32 	%r1160, %r1143;
	mov.u32 	%r1161, %r1144;
	mov.u32 	%r1162, %r1145;
	mov.u32 	%r1163, %r1146;
	mov.u32 	%r1164, %r1147;
	mov.u32 	%r1165, %r1148;
	mov.u32 	%r1166, %r1149;
	mov.u32 	%r1167, %r1150;
	mov.u32 	%r1168, %r1151;
	mov.u32 	%r1169, %r1152;
	mov.u32 	%r1170, %r1153;
	mov.u32 	%r1171, %r1154;
	mov.u32 	%r1172, %r1155;
	mov.u32 	%r1173, %r1156;
	mov.u32 	%r1174, %r1515;
	@%p174 bra 	$L__BB11_197;
	mov.f32 	%f1502, %f1485;
	mov.f32 	%f1503, %f1486;
	mov.f32 	%f1504, %f1487;
	mov.f32 	%f1505, %f1488;
	mov.f32 	%f1506, %f1489;
	mov.f32 	%f1507, %f1490;
	mov.f32 	%f1508, %f1491;
	mov.f32 	%f1509, %f1492;
	mov.f32 	%f1510, %f1493;
	mov.f32 	%f1511, %f1494;
	mov.f32 	%f1512, %f1495;
	mov.f32 	%f1513, %f1496;
	mov.f32 	%f1514, %f1497;
	mov.f32 	%f1515, %f1498;
	mov.f32 	%f1516, %f1499;
	mov.f32 	%f1517, %f1500;
	mov.f32 	%f1518, %f1876;
	mov.f32 	%f1876, %f1859;
	mov.u32 	%r1158, %r1141;
	mov.u32 	%r1159, %r1142;
	mov.u32 	%r1160, %r1143;
	mov.u32 	%r1161, %r1144;
	mov.u32 	%r1162, %r1145;
	mov.u32 	%r1163, %r1146;
	mov.u32 	%r1164, %r1147;
	mov.u32 	%r1165, %r1148;
	mov.u32 	%r1166, %r1149;
	mov.u32 	%r1167, %r1150;
	mov.u32 	%r1168, %r1151;
	mov.u32 	%r1169, %r1152;
	mov.u32 	%r1170, %r1153;
	mov.u32 	%r1171, %r1154;
	mov.u32 	%r1172, %r1155;
	mov.u32 	%r1173, %r1156;
	mov.u32 	%r1174, %r1532;
	mov.u32 	%r1532, %r1515;
$L__BB11_197:
	setp.leu.f32 	%p175, %f1502, %f1858;
	mov.f32 	%f1520, %f1858;
	mov.f32 	%f1521, %f1502;
	mov.f32 	%f1522, %f1503;
	mov.f32 	%f1523, %f1504;
	mov.f32 	%f1524, %f1505;
	mov.f32 	%f1525, %f1506;
	mov.f32 	%f1526, %f1507;
	mov.f32 	%f1527, %f1508;
	mov.f32 	%f1528, %f1509;
	mov.f32 	%f1529, %f1510;
	mov.f32 	%f1530, %f1511;
	mov.f32 	%f1531, %f1512;
	mov.f32 	%f1532, %f1513;
	mov.f32 	%f1533, %f1514;
	mov.f32 	%f1534, %f1515;
	mov.f32 	%f1535, %f1516;
	mov.f32 	%f1536, %f1517;
	mov.f32 	%f1537, %f1518;
	mov.u32 	%r1176, %r1514;
	mov.u32 	%r1177, %r1158;
	mov.u32 	%r1178, %r1159;
	mov.u32 	%r1179, %r1160;
	mov.u32 	%r1180, %r1161;
	mov.u32 	%r1181, %r1162;
	mov.u32 	%r1182, %r1163;
	mov.u32 	%r1183, %r1164;
	mov.u32 	%r1184, %r1165;
	mov.u32 	%r1185, %r1166;
	mov.u32 	%r1186, %r1167;
	mov.u32 	%r1187, %r1168;
	mov.u32 	%r1188, %r1169;
	mov.u32 	%r1189, %r1170;
	mov.u32 	%r1190, %r1171;
	mov.u32 	%r1191, %r1172;
	mov.u32 	%r1192, %r1173;
	mov.u32 	%r1193, %r1174;
	@%p175 bra 	$L__BB11_216;
	setp.leu.f32 	%p176, %f1503, %f1858;
	mov.f32 	%f1520, %f1502;
	mov.f32 	%f1521, %f1858;
	mov.f32 	%f1522, %f1503;
	mov.f32 	%f1523, %f1504;
	mov.f32 	%f1524, %f1505;
	mov.f32 	%f1525, %f1506;
	mov.f32 	%f1526, %f1507;
	mov.f32 	%f1527, %f1508;
	mov.f32 	%f1528, %f1509;
	mov.f32 	%f1529, %f1510;
	mov.f32 	%f1530, %f1511;
	mov.f32 	%f1531, %f1512;
	mov.f32 	%f1532, %f1513;
	mov.f32 	%f1533, %f1514;
	mov.f32 	%f1534, %f1515;
	mov.f32 	%f1535, %f1516;
	mov.f32 	%f1536, %f1517;
	mov.f32 	%f1537, %f1518;
	mov.u32 	%r1176, %r1158;
	mov.u32 	%r1177, %r1514;
	mov.u32 	%r1178, %r1159;
	mov.u32 	%r1179, %r1160;
	mov.u32 	%r1180, %r1161;
	mov.u32 	%r1181, %r1162;
	mov.u32 	%r1182, %r1163;
	mov.u32 	%r1183, %r1164;
	mov.u32 	%r1184, %r1165;
	mov.u32 	%r1185, %r1166;
	mov.u32 	%r1186, %r1167;
	mov.u32 	%r1187, %r1168;
	mov.u32 	%r1188, %r1169;
	mov.u32 	%r1189, %r1170;
	mov.u32 	%r1190, %r1171;
	mov.u32 	%r1191, %r1172;
	mov.u32 	%r1192, %r1173;
	mov.u32 	%r1193, %r1174;
	@%p176 bra 	$L__BB11_216;
	setp.leu.f32 	%p177, %f1504, %f1858;
	mov.f32 	%f1520, %f1502;
	mov.f32 	%f1521, %f1503;
	mov.f32 	%f1522, %f1858;
	mov.f32 	%f1523, %f1504;
	mov.f32 	%f1524, %f1505;
	mov.f32 	%f1525, %f1506;
	mov.f32 	%f1526, %f1507;
	mov.f32 	%f1527, %f1508;
	mov.f32 	%f1528, %f1509;
	mov.f32 	%f1529, %f1510;
	mov.f32 	%f1530, %f1511;
	mov.f32 	%f1531, %f1512;
	mov.f32 	%f1532, %f1513;
	mov.f32 	%f1533, %f1514;
	mov.f32 	%f1534, %f1515;
	mov.f32 	%f1535, %f1516;
	mov.f32 	%f1536, %f1517;
	mov.f32 	%f1537, %f1518;
	mov.u32 	%r1176, %r1158;
	mov.u32 	%r1177, %r1159;
	mov.u32 	%r1178, %r1514;
	mov.u32 	%r1179, %r1160;
	mov.u32 	%r1180, %r1161;
	mov.u32 	%r1181, %r1162;
	mov.u32 	%r1182, %r1163;
	mov.u32 	%r1183, %r1164;
	mov.u32 	%r1184, %r1165;
	mov.u32 	%r1185, %r1166;
	mov.u32 	%r1186, %r1167;
	mov.u32 	%r1187, %r1168;
	mov.u32 	%r1188, %r1169;
	mov.u32 	%r1189, %r1170;
	mov.u32 	%r1190, %r1171;
	mov.u32 	%r1191, %r1172;
	mov.u32 	%r1192, %r1173;
	mov.u32 	%r1193, %r1174;
	@%p177 bra 	$L__BB11_216;
	setp.leu.f32 	%p178, %f1505, %f1858;
	mov.f32 	%f1520, %f1502;
	mov.f32 	%f1521, %f1503;
	mov.f32 	%f1522, %f1504;
	mov.f32 	%f1523, %f1858;
	mov.f32 	%f1524, %f1505;
	mov.f32 	%f1525, %f1506;
	mov.f32 	%f1526, %f1507;
	mov.f32 	%f1527, %f1508;
	mov.f32 	%f1528, %f1509;
	mov.f32 	%f1529, %f1510;
	mov.f32 	%f1530, %f1511;
	mov.f32 	%f1531, %f1512;
	mov.f32 	%f1532, %f1513;
	mov.f32 	%f1533, %f1514;
	mov.f32 	%f1534, %f1515;
	mov.f32 	%f1535, %f1516;
	mov.f32 	%f1536, %f1517;
	mov.f32 	%f1537, %f1518;
	mov.u32 	%r1176, %r1158;
	mov.u32 	%r1177, %r1159;
	mov.u32 	%r1178, %r1160;
	mov.u32 	%r1179, %r1514;
	mov.u32 	%r1180, %r1161;
	mov.u32 	%r1181, %r1162;
	mov.u32 	%r1182, %r1163;
	mov.u32 	%r1183, %r1164;
	mov.u32 	%r1184, %r1165;
	mov.u32 	%r1185, %r1166;
	mov.u32 	%r1186, %r1167;
	mov.u32 	%r1187, %r1168;
	mov.u32 	%r1188, %r1169;
	mov.u32 	%r1189, %r1170;
	mov.u32 	%r1190, %r1171;
	mov.u32 	%r1191, %r1172;
	mov.u32 	%r1192, %r1173;
	mov.u32 	%r1193, %r1174;
	@%p178 bra 	$L__BB11_216;
	setp.leu.f32 	%p179, %f1506, %f1858;
	mov.f32 	%f1520, %f1502;
	mov.f32 	%f1521, %f1503;
	mov.f32 	%f1522, %f1504;
	mov.f32 	%f1523, %f1505;
	mov.f32 	%f1524, %f1858;
	mov.f32 	%f1525, %f1506;
	mov.f32 	%f1526, %f1507;
	mov.f32 	%f1527, %f1508;
	mov.f32 	%f1528, %f1509;
	mov.f32 	%f1529, %f1510;
	mov.f32 	%f1530, %f1511;
	mov.f32 	%f1531, %f1512;
	mov.f32 	%f1532, %f1513;
	mov.f32 	%f1533, %f1514;
	mov.f32 	%f1534, %f1515;
	mov.f32 	%f1535, %f1516;
	mov.f32 	%f1536, %f1517;
	mov.f32 	%f1537, %f1518;
	mov.u32 	%r1176, %r1158;
	mov.u32 	%r1177, %r1159;
	mov.u32 	%r1178, %r1160;
	mov.u32 	%r1179, %r1161;
	mov.u32 	%r1180, %r1514;
	mov.u32 	%r1181, %r1162;
	mov.u32 	%r1182, %r1163;
	mov.u32 	%r1183, %r1164;
	mov.u32 	%r1184, %r1165;
	mov.u32 	%r1185, %r1166;
	mov.u32 	%r1186, %r1167;
	mov.u32 	%r1187, %r1168;
	mov.u32 	%r1188, %r1169;
	mov.u32 	%r1189, %r1170;
	mov.u32 	%r1190, %r1171;
	mov.u32 	%r1191, %r1172;
	mov.u32 	%r1192, %r1173;
	mov.u32 	%r1193, %r1174;
	@%p179 bra 	$L__BB11_216;
	setp.leu.f32 	%p180, %f1507, %f1858;
	mov.f32 	%f1520, %f1502;
	mov.f32 	%f1521, %f1503;
	mov.f32 	%f1522, %f1504;
	mov.f32 	%f1523, %f1505;
	mov.f32 	%f1524, %f1506;
	mov.f32 	%f1525, %f1858;
	mov.f32 	%f1526, %f1507;
	mov.f32 	%f1527, %f1508;
	mov.f32 	%f1528, %f1509;
	mov.f32 	%f1529, %f1510;
	mov.f32 	%f1530, %f1511;
	mov.f32 	%f1531, %f1512;
	mov.f32 	%f1532, %f1513;
	mov.f32 	%f1533, %f1514;
	mov.f32 	%f1534, %f1515;
	mov.f32 	%f1535, %f1516;
	mov.f32 	%f1536, %f1517;
	mov.f32 	%f1537, %f1518;
	mov.u32 	%r1176, %r1158;
	mov.u32 	%r1177, %r1159;
	mov.u32 	%r1178, %r1160;
	mov.u32 	%r1179, %r1161;
	mov.u32 	%r1180, %r1162;
	mov.u32 	%r1181, %r1514;
	mov.u32 	%r1182, %r1163;
	mov.u32 	%r1183, %r1164;
	mov.u32 	%r1184, %r1165;
	mov.u32 	%r1185, %r1166;
	mov.u32 	%r1186, %r1167;
	mov.u32 	%r1187, %r1168;
	mov.u32 	%r1188, %r1169;
	mov.u32 	%r1189, %r1170;
	mov.u32 	%r1190, %r1171;
	mov.u32 	%r1191, %r1172;
	mov.u32 	%r1192, %r1173;
	mov.u32 	%r1193, %r1174;
	@%p180 bra 	$L__BB11_216;
	setp.leu.f32 	%p181, %f1508, %f1858;
	mov.f32 	%f1520, %f1502;
	mov.f32 	%f1521, %f1503;
	mov.f32 	%f1522, %f1504;
	mov.f32 	%f1523, %f1505;
	mov.f32 	%f1524, %f1506;
	mov.f32 	%f1525, %f1507;
	mov.f32 	%f1526, %f1858;
	mov.f32 	%f1527, %f1508;
	mov.f32 	%f1528, %f1509;
	mov.f32 	%f1529, %f1510;
	mov.f32 	%f1530, %f1511;
	mov.f32 	%f1531, %f1512;
	mov.f32 	%f1532, %f1513;
	mov.f32 	%f1533, %f1514;
	mov.f32 	%f1534, %f1515;
	mov.f32 	%f1535, %f1516;
	mov.f32 	%f1536, %f1517;
	mov.f32 	%f1537, %f1518;
	mov.u32 	%r1176, %r1158;
	mov.u32 	%r1177, %r1159;
	mov.u32 	%r1178, %r1160;
	mov.u32 	%r1179, %r1161;
	mov.u32 	%r1180, %r1162;
	mov.u32 	%r1181, %r1163;
	mov.u32 	%r1182, %r1514;
	mov.u32 	%r1183, %r1164;
	mov.u32 	%r1184, %r1165;
	mov.u32 	%r1185, %r1166;
	mov.u32 	%r1186, %r1167;
	mov.u32 	%r1187, %r1168;
	mov.u32 	%r1188, %r1169;
	mov.u32 	%r1189, %r1170;
	mov.u32 	%r1190, %r1171;
	mov.u32 	%r1191, %r1172;
	mov.u32 	%r1192, %r1173;
	mov.u32 	%r1193, %r1174;
	@%p181 bra 	$L__BB11_216;
	setp.leu.f32 	%p182, %f1509, %f1858;
	mov.f32 	%f1520, %f1502;
	mov.f32 	%f1521, %f1503;
	mov.f32 	%f1522, %f1504;
	mov.f32 	%f1523, %f1505;
	mov.f32 	%f1524, %f1506;
	mov.f32 	%f1525, %f1507;
	mov.f32 	%f1526, %f1508;
	mov.f32 	%f1527, %f1858;
	mov.f32 	%f1528, %f1509;
	mov.f32 	%f1529, %f1510;
	mov.f32 	%f1530, %f1511;
	mov.f32 	%f1531, %f1512;
	mov.f32 	%f1532, %f1513;
	mov.f32 	%f1533, %f1514;
	mov.f32 	%f1534, %f1515;
	mov.f32 	%f1535, %f1516;
	mov.f32 	%f1536, %f1517;
	mov.f32 	%f1537, %f1518;
	mov.u32 	%r1176, %r1158;
	mov.u32 	%r1177, %r1159;
	mov.u32 	%r1178, %r1160;
	mov.u32 	%r1179, %r1161;
	mov.u32 	%r1180, %r1162;
	mov.u32 	%r1181, %r1163;
	mov.u32 	%r1182, %r1164;
	mov.u32 	%r1183, %r1514;
	mov.u32 	%r1184, %r1165;
	mov.u32 	%r1185, %r1166;
	mov.u32 	%r1186, %r1167;
	mov.u32 	%r1187, %r1168;
	mov.u32 	%r1188, %r1169;
	mov.u32 	%r1189, %r1170;
	mov.u32 	%r1190, %r1171;
	mov.u32 	%r1191, %r1172;
	mov.u32 	%r1192, %r1173;
	mov.u32 	%r1193, %r1174;
	@%p182 bra 	$L__BB11_216;
	setp.leu.f32 	%p183, %f1510, %f1858;
	mov.f32 	%f1520, %f1502;
	mov.f32 	%f1521, %f1503;
	mov.f32 	%f1522, %f1504;
	mov.f32 	%f1523, %f1505;
	mov.f32 	%f1524, %f1506;
	mov.f32 	%f1525, %f1507;
	mov.f32 	%f1526, %f1508;
	mov.f32 	%f1527, %f1509;
	mov.f32 	%f1528, %f1858;
	mov.f32 	%f1529, %f1510;
	mov.f32 	%f1530, %f1511;
	mov.f32 	%f1531, %f1512;
	mov.f32 	%f1532, %f1513;
	mov.f32 	%f1533, %f1514;
	mov.f32 	%f1534, %f1515;
	mov.f32 	%f1535, %f1516;
	mov.f32 	%f1536, %f1517;
	mov.f32 	%f1537, %f1518;
	mov.u32 	%r1176, %r1158;
	mov.u32 	%r1177, %r1159;
	mov.u32 	%r1178, %r1160;
	mov.u32 	%r1179, %r1161;
	mov.u32 	%r1180, %r1162;
	mov.u32 	%r1181, %r1163;
	mov.u32 	%r1182, %r1164;
	mov.u32 	%r1183, %r1165;
	mov.u32 	%r1184, %r1514;
	mov.u32 	%r1185, %r1166;
	mov.u32 	%r1186, %r1167;
	mov.u32 	%r1187, %r1168;
	mov.u32 	%r1188, %r1169;
	mov.u32 	%r1189, %r1170;
	mov.u32 	%r1190, %r1171;
	mov.u32 	%r1191, %r1172;
	mov.u32 	%r1192, %r1173;
	mov.u32 	%r1193, %r1174;
	@%p183 bra 	$L__BB11_216;
	setp.leu.f32 	%p184, %f1511, %f1858;
	mov.f32 	%f1520, %f1502;
	mov.f32 	%f1521, %f1503;
	mov.f32 	%f1522, %f1504;
	mov.f32 	%f1523, %f1505;
	mov.f32 	%f1524, %f1506;
	mov.f32 	%f1525, %f1507;
	mov.f32 	%f1526, %f1508;
	mov.f32 	%f1527, %f1509;
	mov.f32 	%f1528, %f1510;
	mov.f32 	%f1529, %f1858;
	mov.f32 	%f1530, %f1511;
	mov.f32 	%f1531, %f1512;
	mov.f32 	%f1532, %f1513;
	mov.f32 	%f1533, %f1514;
	mov.f32 	%f1534, %f1515;
	mov.f32 	%f1535, %f1516;
	mov.f32 	%f1536, %f1517;
	mov.f32 	%f1537, %f1518;
	mov.u32 	%r1176, %r1158;
	mov.u32 	%r1177, %r1159;
	mov.u32 	%r1178, %r1160;
	mov.u32 	%r1179, %r1161;
	mov.u32 	%r1180, %r1162;
	mov.u32 	%r1181, %r1163;
	mov.u32 	%r1182, %r1164;
	mov.u32 	%r1183, %r1165;
	mov.u32 	%r1184, %r1166;
	mov.u32 	%r1185, %r1514;
	mov.u32 	%r1186, %r1167;
	mov.u32 	%r1187, %r1168;
	mov.u32 	%r1188, %r1169;
	mov.u32 	%r1189, %r1170;
	mov.u32 	%r1190, %r1171;
	mov.u32 	%r1191, %r1172;
	mov.u32 	%r1192, %r1173;
	mov.u32 	%r1193, %r1174;
	@%p184 bra 	$L__BB11_216;
	setp.leu.f32 	%p185, %f1512, %f1858;
	mov.f32 	%f1520, %f1502;
	mov.f32 	%f1521, %f1503;
	mov.f32 	%f1522, %f1504;
	mov.f32 	%f1523, %f1505;
	mov.f32 	%f1524, %f1506;
	mov.f32 	%f1525, %f1507;
	mov.f32 	%f1526, %f1508;
	mov.f32 	%f1527, %f1509;
	mov.f32 	%f1528, %f1510;
	mov.f32 	%f1529, %f1511;
	mov.f32 	%f1530, %f1858;
	mov.f32 	%f1531, %f1512;
	mov.f32 	%f1532, %f1513;
	mov.f32 	%f1533, %f1514;
	mov.f32 	%f1534, %f1515;
	mov.f32 	%f1535, %f1516;
	mov.f32 	%f1536, %f1517;
	mov.f32 	%f1537, %f1518;
	mov.u32 	%r1176, %r1158;
	mov.u32 	%r1177, %r1159;
	mov.u32 	%r1178, %r1160;
	mov.u32 	%r1179, %r1161;
	mov.u32 	%r1180, %r1162;
	mov.u32 	%r1181, %r1163;
	mov.u32 	%r1182, %r1164;
	mov.u32 	%r1183, %r1165;
	mov.u32 	%r1184, %r1166;
	mov.u32 	%r1185, %r1167;
	mov.u32 	%r1186, %r1514;
	mov.u32 	%r1187, %r1168;
	mov.u32 	%r1188, %r1169;
	mov.u32 	%r1189, %r1170;
	mov.u32 	%r1190, %r1171;
	mov.u32 	%r1191, %r1172;
	mov.u32 	%r1192, %r1173;
	mov.u32 	%r1193, %r1174;
	@%p185 bra 	$L__BB11_216;
	setp.leu.f32 	%p186, %f1513, %f1858;
	mov.f32 	%f1520, %f1502;
	mov.f32 	%f1521, %f1503;
	mov.f32 	%f1522, %f1504;
	mov.f32 	%f1523, %f1505;
	mov.f32 	%f1524, %f1506;
	mov.f32 	%f1525, %f1507;
	mov.f32 	%f1526, %f1508;
	mov.f32 	%f1527, %f1509;
	mov.f32 	%f1528, %f1510;
	mov.f32 	%f1529, %f1511;
	mov.f32 	%f1530, %f1512;
	mov.f32 	%f1531, %f1858;
	mov.f32 	%f1532, %f1513;
	mov.f32 	%f1533, %f1514;
	mov.f32 	%f1534, %f1515;
	mov.f32 	%f1535, %f1516;
	mov.f32 	%f1536, %f1517;
	mov.f32 	%f1537, %f1518;
	mov.u32 	%r1176, %r1158;
	mov.u32 	%r1177, %r1159;
	mov.u32 	%r1178, %r1160;
	mov.u32 	%r1179, %r1161;
	mov.u32 	%r1180, %r1162;
	mov.u32 	%r1181, %r1163;
	mov.u32 	%r1182, %r1164;
	mov.u32 	%r1183, %r1165;
	mov.u32 	%r1184, %r1166;
	mov.u32 	%r1185, %r1167;
	mov.u32 	%r1186, %r1168;
	mov.u32 	%r1187, %r1514;
	mov.u32 	%r1188, %r1169;
	mov.u32 	%r1189, %r1170;
	mov.u32 	%r1190, %r1171;
	mov.u32 	%r1191, %r1172;
	mov.u32 	%r1192, %r1173;
	mov.u32 	%r1193, %r1174;
	@%p186 bra 	$L__BB11_216;
	setp.leu.f32 	%p187, %f1514, %f1858;
	mov.f32 	%f1520, %f1502;
	mov.f32 	%f1521, %f1503;
	mov.f32 	%f1522, %f1504;
	mov.f32 	%f1523, %f1505;
	mov.f32 	%f1524, %f1506;
	mov.f32 	%f1525, %f1507;
	mov.f32 	%f1526, %f1508;
	mov.f32 	%f1527, %f1509;
	mov.f32 	%f1528, %f1510;
	mov.f32 	%f1529, %f1511;
	mov.f32 	%f1530, %f1512;
	mov.f32 	%f1531, %f1513;
	mov.f32 	%f1532, %f1858;
	mov.f32 	%f1533, %f1514;
	mov.f32 	%f1534, %f1515;
	mov.f32 	%f1535, %f1516;
	mov.f32 	%f1536, %f1517;
	mov.f32 	%f1537, %f1518;
	mov.u32 	%r1176, %r1158;
	mov.u32 	%r1177, %r1159;
	mov.u32 	%r1178, %r1160;
	mov.u32 	%r1179, %r1161;
	mov.u32 	%r1180, %r1162;
	mov.u32 	%r1181, %r1163;
	mov.u32 	%r1182, %r1164;
	mov.u32 	%r1183, %r1165;
	mov.u32 	%r1184, %r1166;
	mov.u32 	%r1185, %r1167;
	mov.u32 	%r1186, %r1168;
	mov.u32 	%r1187, %r1169;
	mov.u32 	%r1188, %r1514;
	mov.u32 	%r1189, %r1170;
	mov.u32 	%r1190, %r1171;
	mov.u32 	%r1191, %r1172;
	mov.u32 	%r1192, %r1173;
	mov.u32 	%r1193, %r1174;
	@%p187 bra 	$L__BB11_216;
	setp.leu.f32 	%p188, %f1515, %f1858;
	mov.f32 	%f1520, %f1502;
	mov.f32 	%f1521, %f1503;
	mov.f32 	%f1522, %f1504;
	mov.f32 	%f1523, %f1505;
	mov.f32 	%f1524, %f1506;
	mov.f32 	%f1525, %f1507;
	mov.f32 	%f1526, %f1508;
	mov.f32 	%f1527, %f1509;
	mov.f32 	%f1528, %f1510;
	mov.f32 	%f1529, %f1511;
	mov.f32 	%f1530, %f1512;
	mov.f32 	%f1531, %f1513;
	mov.f32 	%f1532, %f1514;
	mov.f32 	%f1533, %f1858;
	mov.f32 	%f1534, %f1515;
	mov.f32 	%f1535, %f1516;
	mov.f32 	%f1536, %f1517;
	mov.f32 	%f1537, %f1518;
	mov.u32 	%r1176, %r1158;
	mov.u32 	%r1177, %r1159;
	mov.u32 	%r1178, %r1160;
	mov.u32 	%r1179, %r1161;
	mov.u32 	%r1180, %r1162;
	mov.u32 	%r1181, %r1163;
	mov.u32 	%r1182, %r1164;
	mov.u32 	%r1183, %r1165;
	mov.u32 	%r1184, %r1166;
	mov.u32 	%r1185, %r1167;
	mov.u32 	%r1186, %r1168;
	mov.u32 	%r1187, %r1169;
	mov.u32 	%r1188, %r1170;
	mov.u32 	%r1189, %r1514;
	mov.u32 	%r1190, %r1171;
	mov.u32 	%r1191, %r1172;
	mov.u32 	%r1192, %r1173;
	mov.u32 	%r1193, %r1174;
	@%p188 bra 	$L__BB11_216;
	setp.leu.f32 	%p189, %f1516, %f1858;
	mov.f32 	%f1520, %f1502;
	mov.f32 	%f1521, %f1503;
	mov.f32 	%f1522, %f1504;
	mov.f32 	%f1523, %f1505;
	mov.f32 	%f1524, %f1506;
	mov.f32 	%f1525, %f1507;
	mov.f32 	%f1526, %f1508;
	mov.f32 	%f1527, %f1509;
	mov.f32 	%f1528, %f1510;
	mov.f32 	%f1529, %f1511;
	mov.f32 	%f1530, %f1512;
	mov.f32 	%f1531, %f1513;
	mov.f32 	%f1532, %f1514;
	mov.f32 	%f1533, %f1515;
	mov.f32 	%f1534, %f1858;
	mov.f32 	%f1535, %f1516;
	mov.f32 	%f1536, %f1517;
	mov.f32 	%f1537, %f1518;
	mov.u32 	%r1176, %r1158;
	mov.u32 	%r1177, %r1159;
	mov.u32 	%r1178, %r1160;
	mov.u32 	%r1179, %r1161;
	mov.u32 	%r1180, %r1162;
	mov.u32 	%r1181, %r1163;
	mov.u32 	%r1182, %r1164;
	mov.u32 	%r1183, %r1165;
	mov.u32 	%r1184, %r1166;
	mov.u32 	%r1185, %r1167;
	mov.u32 	%r1186, %r1168;
	mov.u32 	%r1187, %r1169;
	mov.u32 	%r1188, %r1170;
	mov.u32 	%r1189, %r1171;
	mov.u32 	%r1190, %r1514;
	mov.u32 	%r1191, %r1172;
	mov.u32 	%r1192, %r1173;
	mov.u32 	%r1193, %r1174;
	@%p189 bra 	$L__BB11_216;
	setp.leu.f32 	%p190, %f1517, %f1858;
	mov.f32 	%f1520, %f1502;
	mov.f32 	%f1521, %f1503;
	mov.f32 	%f1522, %f1504;
	mov.f32 	%f1523, %f1505;
	mov.f32 	%f1524, %f1506;
	mov.f32 	%f1525, %f1507;
	mov.f32 	%f1526, %f1508;
	mov.f32 	%f1527, %f1509;
	mov.f32 	%f1528, %f1510;
	mov.f32 	%f1529, %f1511;
	mov.f32 	%f1530, %f1512;
	mov.f32 	%f1531, %f1513;
	mov.f32 	%f1532, %f1514;
	mov.f32 	%f1533, %f1515;
	mov.f32 	%f1534, %f1516;
	mov.f32 	%f1535, %f1858;
	mov.f32 	%f1536, %f1517;
	mov.f32 	%f1537, %f1518;
	mov.u32 	%r1176, %r1158;
	mov.u32 	%r1177, %r1159;
	mov.u32 	%r1178, %r1160;
	mov.u32 	%r1179, %r1161;
	mov.u32 	%r1180, %r1162;
	mov.u32 	%r1181, %r1163;
	mov.u32 	%r1182, %r1164;
	mov.u32 	%r1183, %r1165;
	mov.u32 	%r1184, %r1166;
	mov.u32 	%r1185, %r1167;
	mov.u32 	%r1186, %r1168;
	mov.u32 	%r1187, %r1169;
	mov.u32 	%r1188, %r1170;
	mov.u32 	%r1189, %r1171;
	mov.u32 	%r1190, %r1172;
	mov.u32 	%r1191, %r1514;
	mov.u32 	%r1192, %r1173;
	mov.u32 	%r1193, %r1174;
	@%p190 bra 	$L__BB11_216;
	setp.leu.f32 	%p191, %f1518, %f1858;
	mov.f32 	%f1520, %f1502;
	mov.f32 	%f1521, %f1503;
	mov.f32 	%f1522, %f1504;
	mov.f32 	%f1523, %f1505;
	mov.f32 	%f1524, %f1506;
	mov.f32 	%f1525, %f1507;
	mov.f32 	%f1526, %f1508;
	mov.f32 	%f1527, %f1509;
	mov.f32 	%f1528, %f1510;
	mov.f32 	%f1529, %f1511;
	mov.f32 	%f1530, %f1512;
	mov.f32 	%f1531, %f1513;
	mov.f32 	%f1532, %f1514;
	mov.f32 	%f1533, %f1515;
	mov.f32 	%f1534, %f1516;
	mov.f32 	%f1535, %f1517;
	mov.f32 	%f1536, %f1858;
	mov.f32 	%f1537, %f1518;
	mov.u32 	%r1176, %r1158;
	mov.u32 	%r1177, %r1159;
	mov.u32 	%r1178, %r1160;
	mov.u32 	%r1179, %r1161;
	mov.u32 	%r1180, %r1162;
	mov.u32 	%r1181, %r1163;
	mov.u32 	%r1182, %r1164;
	mov.u32 	%r1183, %r1165;
	mov.u32 	%r1184, %r1166;
	mov.u32 	%r1185, %r1167;
	mov.u32 	%r1186, %r1168;
	mov.u32 	%r1187, %r1169;
	mov.u32 	%r1188, %r1170;
	mov.u32 	%r1189, %r1171;
	mov.u32 	%r1190, %r1172;
	mov.u32 	%r1191, %r1173;
	mov.u32 	%r1192, %r1514;
	mov.u32 	%r1193, %r1174;
	@%p191 bra 	$L__BB11_216;
	setp.leu.f32 	%p192, %f1876, %f1858;
	mov.f32 	%f1520, %f1502;
	mov.f32 	%f1521, %f1503;
	mov.f32 	%f1522, %f1504;
	mov.f32 	%f1523, %f1505;
	mov.f32 	%f1524, %f1506;
	mov.f32 	%f1525, %f1507;
	mov.f32 	%f1526, %f1508;
	mov.f32 	%f1527, %f1509;
	mov.f32 	%f1528, %f1510;
	mov.f32 	%f1529, %f1511;
	mov.f32 	%f1530, %f1512;
	mov.f32 	%f1531, %f1513;
	mov.f32 	%f1532, %f1514;
	mov.f32 	%f1533, %f1515;
	mov.f32 	%f1534, %f1516;
	mov.f32 	%f1535, %f1517;
	mov.f32 	%f1536, %f1518;
	mov.f32 	%f1537, %f1858;
	mov.u32 	%r1176, %r1158;
	mov.u32 	%r1177, %r1159;
	mov.u32 	%r1178, %r1160;
	mov.u32 	%r1179, %r1161;
	mov.u32 	%r1180, %r1162;
	mov.u32 	%r1181, %r1163;
	mov.u32 	%r1182, %r1164;
	mov.u32 	%r1183, %r1165;
	mov.u32 	%r1184, %r1166;
	mov.u32 	%r1185, %r1167;
	mov.u32 	%r1186, %r1168;
	mov.u32 	%r1187, %r1169;
	mov.u32 	%r1188, %r1170;
	mov.u32 	%r1189, %r1171;
	mov.u32 	%r1190, %r1172;
	mov.u32 	%r1191, %r1173;
	mov.u32 	%r1192, %r1174;
	mov.u32 	%r1193, %r1514;
	@%p192 bra 	$L__BB11_216;
	mov.f32 	%f1520, %f1502;
	mov.f32 	%f1521, %f1503;
	mov.f32 	%f1522, %f1504;
	mov.f32 	%f1523, %f1505;
	mov.f32 	%f1524, %f1506;
	mov.f32 	%f1525, %f1507;
	mov.f32 	%f1526, %f1508;
	mov.f32 	%f1527, %f1509;
	mov.f32 	%f1528, %f1510;
	mov.f32 	%f1529, %f1511;
	mov.f32 	%f1530, %f1512;
	mov.f32 	%f1531, %f1513;
	mov.f32 	%f1532, %f1514;
	mov.f32 	%f1533, %f1515;
	mov.f32 	%f1534, %f1516;
	mov.f32 	%f1535, %f1517;
	mov.f32 	%f1536, %f1518;
	mov.f32 	%f1537, %f1876;
	mov.f32 	%f1876, %f1858;
	mov.u32 	%r1176, %r1158;
	mov.u32 	%r1177, %r1159;
	mov.u32 	%r1178, %r1160;
	mov.u32 	%r1179, %r1161;
	mov.u32 	%r1180, %r1162;
	mov.u32 	%r1181, %r1163;
	mov.u32 	%r1182, %r1164;
	mov.u32 	%r1183, %r1165;
	mov.u32 	%r1184, %r1166;
	mov.u32 	%r1185, %r1167;
	mov.u32 	%r1186, %r1168;
	mov.u32 	%r1187, %r1169;
	mov.u32 	%r1188, %r1170;
	mov.u32 	%r1189, %r1171;
	mov.u32 	%r1190, %r1172;
	mov.u32 	%r1191, %r1173;
	mov.u32 	%r1192, %r1174;
	mov.u32 	%r1193, %r1532;
	mov.u32 	%r1532, %r1514;
$L__BB11_216:
	setp.leu.f32 	%p193, %f1520, %f1857;
	mov.f32 	%f1539, %f1857;
	mov.f32 	%f1540, %f1520;
	mov.f32 	%f1541, %f1521;
	mov.f32 	%f1542, %f1522;
	mov.f32 	%f1543, %f1523;
	mov.f32 	%f1544, %f1524;
	mov.f32 	%f1545, %f1525;
	mov.f32 	%f1546, %f1526;
	mov.f32 	%f1547, %f1527;
	mov.f32 	%f1548, %f1528;
	mov.f32 	%f1549, %f1529;
	mov.f32 	%f1550, %f1530;
	mov.f32 	%f1551, %f1531;
	mov.f32 	%f1552, %f1532;
	mov.f32 	%f1553, %f1533;
	mov.f32 	%f1554, %f1534;
	mov.f32 	%f1555, %f1535;
	mov.f32 	%f1556, %f1536;
	mov.f32 	%f1557, %f1537;
	mov.u32 	%r1195, %r1513;
	mov.u32 	%r1196, %r1176;
	mov.u32 	%r1197, %r1177;
	mov.u32 	%r1198, %r1178;
	mov.u32 	%r1199, %r1179;
	mov.u32 	%r1200, %r1180;
	mov.u32 	%r1201, %r1181;
	mov.u32 	%r1202, %r1182;
	mov.u32 	%r1203, %r1183;
	mov.u32 	%r1204, %r1184;
	mov.u32 	%r1205, %r1185;
	mov.u32 	%r1206, %r1186;
	mov.u32 	%r1207, %r1187;
	mov.u32 	%r1208, %r1188;
	mov.u32 	%r1209, %r1189;
	mov.u32 	%r1210, %r1190;
	mov.u32 	%r1211, %r1191;
	mov.u32 	%r1212, %r1192;
	mov.u32 	%r1213, %r1193;
	@%p193 bra 	$L__BB11_236;
	setp.leu.f32 	%p194, %f1521, %f1857;
	mov.f32 	%f1539, %f1520;
	mov.f32 	%f1540, %f1857;
	mov.f32 	%f1541, %f1521;
	mov.f32 	%f1542, %f1522;
	mov.f32 	%f1543, %f1523;
	mov.f32 	%f1544, %f1524;
	mov.f32 	%f1545, %f1525;
	mov.f32 	%f1546, %f1526;
	mov.f32 	%f1547, %f1527;
	mov.f32 	%f1548, %f1528;
	mov.f32 	%f1549, %f1529;
	mov.f32 	%f1550, %f1530;
	mov.f32 	%f1551, %f1531;
	mov.f32 	%f1552, %f1532;
	mov.f32 	%f1553, %f1533;
	mov.f32 	%f1554, %f1534;
	mov.f32 	%f1555, %f1535;
	mov.f32 	%f1556, %f1536;
	mov.f32 	%f1557, %f1537;
	mov.u32 	%r1195, %r1176;
	mov.u32 	%r1196, %r1513;
	mov.u32 	%r1197, %r1177;
	mov.u32 	%r1198, %r1178;
	mov.u32 	%r1199, %r1179;
	mov.u32 	%r1200, %r1180;
	mov.u32 	%r1201, %r1181;
	mov.u32 	%r1202, %r1182;
	mov.u32 	%r1203, %r1183;
	mov.u32 	%r1204, %r1184;
	mov.u32 	%r1205, %r1185;
	mov.u32 	%r1206, %r1186;
	mov.u32 	%r1207, %r1187;
	mov.u32 	%r1208, %r1188;
	mov.u32 	%r1209, %r1189;
	mov.u32 	%r1210, %r1190;
	mov.u32 	%r1211, %r1191;
	mov.u32 	%r1212, %r1192;
	mov.u32 	%r1213, %r1193;
	@%p194 bra 	$L__BB11_236;
	setp.leu.f32 	%p195, %f1522, %f1857;
	mov.f32 	%f1539, %f1520;
	mov.f32 	%f1540, %f1521;
	mov.f32 	%f1541, %f1857;
	mov.f32 	%f1542, %f1522;
	mov.f32 	%f1543, %f1523;
	mov.f32 	%f1544, %f1524;
	mov.f32 	%f1545, %f1525;
	mov.f32 	%f1546, %f1526;
	mov.f32 	%f1547, %f1527;
	mov.f32 	%f1548, %f1528;
	mov.f32 	%f1549, %f1529;
	mov.f32 	%f1550, %f1530;
	mov.f32 	%f1551, %f1531;
	mov.f32 	%f1552, %f1532;
	mov.f32 	%f1553, %f1533;
	mov.f32 	%f1554, %f1534;
	mov.f32 	%f1555, %f1535;
	mov.f32 	%f1556, %f1536;
	mov.f32 	%f1557, %f1537;
	mov.u32 	%r1195, %r1176;
	mov.u32 	%r1196, %r1177;
	mov.u32 	%r1197, %r1513;
	mov.u32 	%r1198, %r1178;
	mov.u32 	%r1199, %r1179;
	mov.u32 	%r1200, %r1180;
	mov.u32 	%r1201, %r1181;
	mov.u32 	%r1202, %r1182;
	mov.u32 	%r1203, %r1183;
	mov.u32 	%r1204, %r1184;
	mov.u32 	%r1205, %r1185;
	mov.u32 	%r1206, %r1186;
	mov.u32 	%r1207, %r1187;
	mov.u32 	%r1208, %r1188;
	mov.u32 	%r1209, %r1189;
	mov.u32 	%r1210, %r1190;
	mov.u32 	%r1211, %r1191;
	mov.u32 	%r1212, %r1192;
	mov.u32 	%r1213, %r1193;
	@%p195 bra 	$L__BB11_236;
	setp.leu.f32 	%p196, %f1523, %f1857;
	mov.f32 	%f1539, %f1520;
	mov.f32 	%f1540, %f1521;
	mov.f32 	%f1541, %f1522;
	mov.f32 	%f1542, %f1857;
	mov.f32 	%f1543, %f1523;
	mov.f32 	%f1544, %f1524;
	mov.f32 	%f1545, %f1525;
	mov.f32 	%f1546, %f1526;
	mov.f32 	%f1547, %f1527;
	mov.f32 	%f1548, %f1528;
	mov.f32 	%f1549, %f1529;
	mov.f32 	%f1550, %f1530;
	mov.f32 	%f1551, %f1531;
	mov.f32 	%f1552, %f1532;
	mov.f32 	%f1553, %f1533;
	mov.f32 	%f1554, %f1534;
	mov.f32 	%f1555, %f1535;
	mov.f32 	%f1556, %f1536;
	mov.f32 	%f1557, %f1537;
	mov.u32 	%r1195, %r1176;
	mov.u32 	%r1196, %r1177;
	mov.u32 	%r1197, %r1178;
	mov.u32 	%r1198, %r1513;
	mov.u32 	%r1199, %r1179;
	mov.u32 	%r1200, %r1180;
	mov.u32 	%r1201, %r1181;
	mov.u32 	%r1202, %r1182;
	mov.u32 	%r1203, %r1183;
	mov.u32 	%r1204, %r1184;
	mov.u32 	%r1205, %r1185;
	mov.u32 	%r1206, %r1186;
	mov.u32 	%r1207, %r1187;
	mov.u32 	%r1208, %r1188;
	mov.u32 	%r1209, %r1189;
	mov.u32 	%r1210, %r1190;
	mov.u32 	%r1211, %r1191;
	mov.u32 	%r1212, %r1192;
	mov.u32 	%r1213, %r1193;
	@%p196 bra 	$L__BB11_236;
	setp.leu.f32 	%p197, %f1524, %f1857;
	mov.f32 	%f1539, %f1520;
	mov.f32 	%f1540, %f1521;
	mov.f32 	%f1541, %f1522;
	mov.f32 	%f1542, %f1523;
	mov.f32 	%f1543, %f1857;
	mov.f32 	%f1544, %f1524;
	mov.f32 	%f1545, %f1525;
	mov.f32 	%f1546, %f1526;
	mov.f32 	%f1547, %f1527;
	mov.f32 	%f1548, %f1528;
	mov.f32 	%f1549, %f1529;
	mov.f32 	%f1550, %f1530;
	mov.f32 	%f1551, %f1531;
	mov.f32 	%f1552, %f1532;
	mov.f32 	%f1553, %f1533;
	mov.f32 	%f1554, %f1534;
	mov.f32 	%f1555, %f1535;
	mov.f32 	%f1556, %f1536;
	mov.f32 	%f1557, %f1537;
	mov.u32 	%r1195, %r1176;
	mov.u32 	%r1196, %r1177;
	mov.u32 	%r1197, %r1178;
	mov.u32 	%r1198, %r1179;
	mov.u32 	%r1199, %r1513;
	mov.u32 	%r1200, %r1180;
	mov.u32 	%r1201, %r1181;
	mov.u32 	%r1202, %r1182;
	mov.u32 	%r1203, %r1183;
	mov.u32 	%r1204, %r1184;
	mov.u32 	%r1205, %r1185;
	mov.u32 	%r1206, %r1186;
	mov.u32 	%r1207, %r1187;
	mov.u32 	%r1208, %r1188;
	mov.u32 	%r1209, %r1189;
	mov.u32 	%r1210, %r1190;
	mov.u32 	%r1211, %r1191;
	mov.u32 	%r1212, %r1192;
	mov.u32 	%r1213, %r1193;
	@%p197 bra 	$L__BB11_236;
	setp.leu.f32 	%p198, %f1525, %f1857;
	mov.f32 	%f1539, %f1520;
	mov.f32 	%f1540, %f1521;
	mov.f32 	%f1541, %f1522;
	mov.f32 	%f1542, %f1523;
	mov.f32 	%f1543, %f1524;
	mov.f32 	%f1544, %f1857;
	mov.f32 	%f1545, %f1525;
	mov.f32 	%f1546, %f1526;
	mov.f32 	%f1547, %f1527;
	mov.f32 	%f1548, %f1528;
	mov.f32 	%f1549, %f1529;
	mov.f32 	%f1550, %f1530;
	mov.f32 	%f1551, %f1531;
	mov.f32 	%f1552, %f1532;
	mov.f32 	%f1553, %f1533;
	mov.f32 	%f1554, %f1534;
	mov.f32 	%f1555, %f1535;
	mov.f32 	%f1556, %f1536;
	mov.f32 	%f1557, %f1537;
	mov.u32 	%r1195, %r1176;
	mov.u32 	%r1196, %r1177;
	mov.u32 	%r1197, %r1178;
	mov.u32 	%r1198, %r1179;
	mov.u32 	%r1199, %r1180;
	mov.u32 	%r1200, %r1513;
	mov.u32 	%r1201, %r1181;
	mov.u32 	%r1202, %r1182;
	mov.u32 	%r1203, %r1183;
	mov.u32 	%r1204, %r1184;
	mov.u32 	%r1205, %r1185;
	mov.u32 	%r1206, %r1186;
	mov.u32 	%r1207, %r1187;
	mov.u32 	%r1208, %r1188;
	mov.u32 	%r1209, %r1189;
	mov.u32 	%r1210, %r1190;
	mov.u32 	%r1211, %r1191;
	mov.u32 	%r1212, %r1192;
	mov.u32 	%r1213, %r1193;
	@%p198 bra 	$L__BB11_236;
	setp.leu.f32 	%p199, %f1526, %f1857;
	mov.f32 	%f1539, %f1520;
	mov.f32 	%f1540, %f1521;
	mov.f32 	%f1541, %f1522;
	mov.f32 	%f1542, %f1523;
	mov.f32 	%f1543, %f1524;
	mov.f32 	%f1544, %f1525;
	mov.f32 	%f1545, %f1857;
	mov.f32 	%f1546, %f1526;
	mov.f32 	%f1547, %f1527;
	mov.f32 	%f1548, %f1528;
	mov.f32 	%f1549, %f1529;
	mov.f32 	%f1550, %f1530;
	mov.f32 	%f1551, %f1531;
	mov.f32 	%f1552, %f1532;
	mov.f32 	%f1553, %f1533;
	mov.f32 	%f1554, %f1534;
	mov.f32 	%f1555, %f1535;
	mov.f32 	%f1556, %f1536;
	mov.f32 	%f1557, %f1537;
	mov.u32 	%r1195, %r1176;
	mov.u32 	%r1196, %r1177;
	mov.u32 	%r1197, %r1178;
	mov.u32 	%r1198, %r1179;
	mov.u32 	%r1199, %r1180;
	mov.u32 	%r1200, %r1181;
	mov.u32 	%r1201, %r1513;
	mov.u32 	%r1202, %r1182;
	mov.u32 	%r1203, %r1183;
	mov.u32 	%r1204, %r1184;
	mov.u32 	%r1205, %r1185;
	mov.u32 	%r1206, %r1186;
	mov.u32 	%r1207, %r1187;
	mov.u32 	%r1208, %r1188;
	mov.u32 	%r1209, %r1189;
	mov.u32 	%r1210, %r1190;
	mov.u32 	%r1211, %r1191;
	mov.u32 	%r1212, %r1192;
	mov.u32 	%r1213, %r1193;
	@%p199 bra 	$L__BB11_236;
	setp.leu.f32 	%p200, %f1527, %f1857;
	mov.f32 	%f1539, %f1520;
	mov.f32 	%f1540, %f1521;
	mov.f32 	%f1541, %f1522;
	mov.f32 	%f1542, %f1523;
	mov.f32 	%f1543, %f1524;
	mov.f32 	%f1544, %f1525;
	mov.f32 	%f1545, %f1526;
	mov.f32 	%f1546, %f1857;
	mov.f32 	%f1547, %f1527;
	mov.f32 	%f1548, %f1528;
	mov.f32 	%f1549, %f1529;
	mov.f32 	%f1550, %f1530;
	mov.f32 	%f1551, %f1531;
	mov.f32 	%f1552, %f1532;
	mov.f32 	%f1553, %f1533;
	mov.f32 	%f1554, %f1534;
	mov.f32 	%f1555, %f1535;
	mov.f32 	%f1556, %f1536;
	mov.f32 	%f1557, %f1537;
	mov.u32 	%r1195, %r1176;
	mov.u32 	%r1196, %r1177;
	mov.u32 	%r1197, %r1178;
	mov.u32 	%r1198, %r1179;
	mov.u32 	%r1199, %r1180;
	mov.u32 	%r1200, %r1181;
	mov.u32 	%r1201, %r1182;
	mov.u32 	%r1202, %r1513;
	mov.u32 	%r1203, %r1183;
	mov.u32 	%r1204, %r1184;
	mov.u32 	%r1205, %r1185;
	mov.u32 	%r1206, %r1186;
	mov.u32 	%r1207, %r1187;
	mov.u32 	%r1208, %r1188;
	mov.u32 	%r1209, %r1189;
	mov.u32 	%r1210, %r1190;
	mov.u32 	%r1211, %r1191;
	mov.u32 	%r1212, %r1192;
	mov.u32 	%r1213, %r1193;
	@%p200 bra 	$L__BB11_236;
	setp.leu.f32 	%p201, %f1528, %f1857;
	mov.f32 	%f1539, %f1520;
	mov.f32 	%f1540, %f1521;
	mov.f32 	%f1541, %f1522;
	mov.f32 	%f1542, %f1523;
	mov.f32 	%f1543, %f1524;
	mov.f32 	%f1544, %f1525;
	mov.f32 	%f1545, %f1526;
	mov.f32 	%f1546, %f1527;
	mov.f32 	%f1547, %f1857;
	mov.f32 	%f1548, %f1528;
	mov.f32 	%f1549, %f1529;
	mov.f32 	%f1550, %f1530;
	mov.f32 	%f1551, %f1531;
	mov.f32 	%f1552, %f1532;
	mov.f32 	%f1553, %f1533;
	mov.f32 	%f1554, %f1534;
	mov.f32 	%f1555, %f1535;
	mov.f32 	%f1556, %f1536;
	mov.f32 	%f1557, %f1537;
	mov.u32 	%r1195, %r1176;
	mov.u32 	%r1196, %r1177;
	mov.u32 	%r1197, %r1178;
	mov.u32 	%r1198, %r1179;
	mov.u32 	%r1199, %r1180;
	mov.u32 	%r1200, %r1181;
	mov.u32 	%r1201, %r1182;
	mov.u32 	%r1202, %r1183;
	mov.u32 	%r1203, %r1513;
	mov.u32 	%r1204, %r1184;
	mov.u32 	%r1205, %r1185;
	mov.u32 	%r1206, %r1186;
	mov.u32 	%r1207, %r1187;
	mov.u32 	%r1208, %r1188;
	mov.u32 	%r1209, %r1189;
	mov.u32 	%r1210, %r1190;
	mov.u32 	%r1211, %r1191;
	mov.u32 	%r1212, %r1192;
	mov.u32 	%r1213, %r1193;
	@%p201 bra 	$L__BB11_236;
	setp.leu.f32 	%p202, %f1529, %f1857;
	mov.f32 	%f1539, %f1520;
	mov.f32 	%f1540, %f1521;
	mov.f32 	%f1541, %f1522;
	mov.f32 	%f1542, %f1523;
	mov.f32 	%f1543, %f1524;
	mov.f32 	%f1544, %f1525;
	mov.f32 	%f1545, %f1526;
	mov.f32 	%f1546, %f1527;
	mov.f32 	%f1547, %f1528;
	mov.f32 	%f1548, %f1857;
	mov.f32 	%f1549, %f1529;
	mov.f32 	%f1550, %f1530;
	mov.f32 	%f1551, %f1531;
	mov.f32 	%f1552, %f1532;
	mov.f32 	%f1553, %f1533;
	mov.f32 	%f1554, %f1534;
	mov.f32 	%f1555, %f1535;
	mov.f32 	%f1556, %f1536;
	mov.f32 	%f1557, %f1537;
	mov.u32 	%r1195, %r1176;
	mov.u32 	%r1196, %r1177;
	mov.u32 	%r1197, %r1178;
	mov.u32 	%r1198, %r1179;
	mov.u32 	%r1199, %r1180;
	mov.u32 	%r1200, %r1181;
	mov.u32 	%r1201, %r1182;
	mov.u32 	%r1202, %r1183;
	mov.u32 	%r1203, %r1184;
	mov.u32 	%r1204, %r1513;
	mov.u32 	%r1205, %r1185;
	mov.u32 	%r1206, %r1186;
	mov.u32 	%r1207, %r1187;
	mov.u32 	%r1208, %r1188;
	mov.u32 	%r1209, %r1189;
	mov.u32 	%r1210, %r1190;
	mov.u32 	%r1211, %r1191;
	mov.u32 	%r1212, %r1192;
	mov.u32 	%r1213, %r1193;
	@%p202 bra 	$L__BB11_236;
	setp.leu.f32 	%p203, %f1530, %f1857;
	mov.f32 	%f1539, %f1520;
	mov.f32 	%f1540, %f1521;
	mov.f32 	%f1541, %f1522;
	mov.f32 	%f1542, %f1523;
	mov.f32 	%f1543, %f1524;
	mov.f32 	%f1544, %f1525;
	mov.f32 	%f1545, %f1526;
	mov.f32 	%f1546, %f1527;
	mov.f32 	%f1547, %f1528;
	mov.f32 	%f1548, %f1529;
	mov.f32 	%f1549, %f1857;
	mov.f32 	%f1550, %f1530;
	mov.f32 	%f1551, %f1531;
	mov.f32 	%f1552, %f1532;
	mov.f32 	%f1553, %f1533;
	mov.f32 	%f1554, %f1534;
	mov.f32 	%f1555, %f1535;
	mov.f32 	%f1556, %f1536;
	mov.f32 	%f1557, %f1537;
	mov.u32 	%r1195, %r1176;
	mov.u32 	%r1196, %r1177;
	mov.u32 	%r1197, %r1178;
	mov.u32 	%r1198, %r1179;
	mov.u32 	%r1199, %r1180;
	mov.u32 	%r1200, %r1181;
	mov.u32 	%r1201, %r1182;
	mov.u32 	%r1202, %r1183;
	mov.u32 	%r1203, %r1184;
	mov.u32 	%r1204, %r1185;
	mov.u32 	%r1205, %r1513;
	mov.u32 	%r1206, %r1186;
	mov.u32 	%r1207, %r1187;
	mov.u32 	%r1208, %r1188;
	mov.u32 	%r1209, %r1189;
	mov.u32 	%r1210, %r1190;
	mov.u32 	%r1211, %r1191;
	mov.u32 	%r1212, %r1192;
	mov.u32 	%r1213, %r1193;
	@%p203 bra 	$L__BB11_236;
	setp.leu.f32 	%p204, %f1531, %f1857;
	mov.f32 	%f1539, %f1520;
	mov.f32 	%f1540, %f1521;
	mov.f32 	%f1541, %f1522;
	mov.f32 	%f1542, %f1523;
	mov.f32 	%f1543, %f1524;
	mov.f32 	%f1544, %f1525;
	mov.f32 	%f1545, %f1526;
	mov.f32 	%f1546, %f1527;
	mov.f32 	%f1547, %f1528;
	mov.f32 	%f1548, %f1529;
	mov.f32 	%f1549, %f1530;
	mov.f32 	%f1550, %f1857;
	mov.f32 	%f1551, %f1531;
	mov.f32 	%f1552, %f1532;
	mov.f32 	%f1553, %f1533;
	mov.f32 	%f1554, %f1534;
	mov.f32 	%f1555, %f1535;
	mov.f32 	%f1556, %f1536;
	mov.f32 	%f1557, %f1537;
	mov.u32 	%r1195, %r1176;
	mov.u32 	%r1196, %r1177;
	mov.u32 	%r1197, %r1178;
	mov.u32 	%r1198, %r1179;
	mov.u32 	%r1199, %r1180;
	mov.u32 	%r1200, %r1181;
	mov.u32 	%r1201, %r1182;
	mov.u32 	%r1202, %r1183;
	mov.u32 	%r1203, %r1184;
	mov.u32 	%r1204, %r1185;
	mov.u32 	%r1205, %r1186;
	mov.u32 	%r1206, %r1513;
	mov.u32 	%r1207, %r1187;
	mov.u32 	%r1208, %r1188;
	mov.u32 	%r1209, %r1189;
	mov.u32 	%r1210, %r1190;
	mov.u32 	%r1211, %r1191;
	mov.u32 	%r1212, %r1192;
	mov.u32 	%r1213, %r1193;
	@%p204 bra 	$L__BB11_236;
	setp.leu.f32 	%p205, %f1532, %f1857;
	mov.f32 	%f1539, %f1520;
	mov.f32 	%f1540, %f1521;
	mov.f32 	%f1541, %f1522;
	mov.f32 	%f1542, %f1523;
	mov.f32 	%f1543, %f1524;
	mov.f32 	%f1544, %f1525;
	mov.f32 	%f1545, %f1526;
	mov.f32 	%f1546, %f1527;
	mov.f32 	%f1547, %f1528;
	mov.f32 	%f1548, %f1529;
	mov.f32 	%f1549, %f1530;
	mov.f32 	%f1550, %f1531;
	mov.f32 	%f1551, %f1857;
	mov.f32 	%f1552, %f1532;
	mov.f32 	%f1553, %f1533;
	mov.f32 	%f1554, %f1534;
	mov.f32 	%f1555, %f1535;
	mov.f32 	%f1556, %f1536;
	mov.f32 	%f1557, %f1537;
	mov.u32 	%r1195, %r1176;
	mov.u32 	%r1196, %r1177;
	mov.u32 	%r1197, %r1178;
	mov.u32 	%r1198, %r1179;
	mov.u32 	%r1199, %r1180;
	mov.u32 	%r1200, %r1181;
	mov.u32 	%r1201, %r1182;
	mov.u32 	%r1202, %r1183;
	mov.u32 	%r1203, %r1184;
	mov.u32 	%r1204, %r1185;
	mov.u32 	%r1205, %r1186;
	mov.u32 	%r1206, %r1187;
	mov.u32 	%r1207, %r1513;
	mov.u32 	%r1208, %r1188;
	mov.u32 	%r1209, %r1189;
	mov.u32 	%r1210, %r1190;
	mov.u32 	%r1211, %r1191;
	mov.u32 	%r1212, %r1192;
	mov.u32 	%r1213, %r1193;
	@%p205 bra 	$L__BB11_236;
	setp.leu.f32 	%p206, %f1533, %f1857;
	mov.f32 	%f1539, %f1520;
	mov.f32 	%f1540, %f1521;
	mov.f32 	%f1541, %f1522;
	mov.f32 	%f1542, %f1523;
	mov.f32 	%f1543, %f1524;
	mov.f32 	%f1544, %f1525;
	mov.f32 	%f1545, %f1526;
	mov.f32 	%f1546, %f1527;
	mov.f32 	%f1547, %f1528;
	mov.f32 	%f1548, %f1529;
	mov.f32 	%f1549, %f1530;
	mov.f32 	%f1550, %f1531;
	mov.f32 	%f1551, %f1532;
	mov.f32 	%f1552, %f1857;
	mov.f32 	%f1553, %f1533;
	mov.f32 	%f1554, %f1534;
	mov.f32 	%f1555, %f1535;
	mov.f32 	%f1556, %f1536;
	mov.f32 	%f1557, %f1537;
	mov.u32 	%r1195, %r1176;
	mov.u32 	%r1196, %r1177;
	mov.u32 	%r1197, %r1178;
	mov.u32 	%r1198, %r1179;
	mov.u32 	%r1199, %r1180;
	mov.u32 	%r1200, %r1181;
	mov.u32 	%r1201, %r1182;
	mov.u32 	%r1202, %r1183;
	mov.u32 	%r1203, %r1184;
	mov.u32 	%r1204, %r1185;
	mov.u32 	%r1205, %r1186;
	mov.u32 	%r1206, %r1187;
	mov.u32 	%r1207, %r1188;
	mov.u32 	%r1208, %r1513;
	mov.u32 	%r1209, %r1189;
	mov.u32 	%r1210, %r1190;
	mov.u32 	%r1211, %r1191;
	mov.u32 	%r1212, %r1192;
	mov.u32 	%r1213, %r1193;
	@%p206 bra 	$L__BB11_236;
	setp.leu.f32 	%p207, %f1534, %f1857;
	mov.f32 	%f1539, %f1520;
	mov.f32 	%f1540, %f1521;
	mov.f32 	%f1541, %f1522;
	mov.f32 	%f1542, %f1523;
	mov.f32 	%f1543, %f1524;
	mov.f32 	%f1544, %f1525;
	mov.f32 	%f1545, %f1526;
	mov.f32 	%f1546, %f1527;
	mov.f32 	%f1547, %f1528;
	mov.f32 	%f1548, %f1529;
	mov.f32 	%f1549, %f1530;
	mov.f32 	%f1550, %f1531;
	mov.f32 	%f1551, %f1532;
	mov.f32 	%f1552, %f1533;
	mov.f32 	%f1553, %f1857;
	mov.f32 	%f1554, %f1534;
	mov.f32 	%f1555, %f1535;
	mov.f32 	%f1556, %f1536;
	mov.f32 	%f1557, %f1537;
	mov.u32 	%r1195, %r1176;
	mov.u32 	%r1196, %r1177;
	mov.u32 	%r1197, %r1178;
	mov.u32 	%r1198, %r1179;
	mov.u32 	%r1199, %r1180;
	mov.u32 	%r1200, %r1181;
	mov.u32 	%r1201, %r1182;
	mov.u32 	%r1202, %r1183;
	mov.u32 	%r1203, %r1184;
	mov.u32 	%r1204, %r1185;
	mov.u32 	%r1205, %r1186;
	mov.u32 	%r1206, %r1187;
	mov.u32 	%r1207, %r1188;
	mov.u32 	%r1208, %r1189;
	mov.u32 	%r1209, %r1513;
	mov.u32 	%r1210, %r1190;
	mov.u32 	%r1211, %r1191;
	mov.u32 	%r1212, %r1192;
	mov.u32 	%r1213, %r1193;
	@%p207 bra 	$L__BB11_236;
	setp.leu.f32 	%p208, %f1535, %f1857;
	mov.f32 	%f1539, %f1520;
	mov.f32 	%f1540, %f1521;
	mov.f32 	%f1541, %f1522;
	mov.f32 	%f1542, %f1523;
	mov.f32 	%f1543, %f1524;
	mov.f32 	%f1544, %f1525;
	mov.f32 	%f1545, %f1526;
	mov.f32 	%f1546, %f1527;
	mov.f32 	%f1547, %f1528;
	mov.f32 	%f1548, %f1529;
	mov.f32 	%f1549, %f1530;
	mov.f32 	%f1550, %f1531;
	mov.f32 	%f1551, %f1532;
	mov.f32 	%f1552, %f1533;
	mov.f32 	%f1553, %f1534;
	mov.f32 	%f1554, %f1857;
	mov.f32 	%f1555, %f1535;
	mov.f32 	%f1556, %f1536;
	mov.f32 	%f1557, %f1537;
	mov.u32 	%r1195, %r1176;
	mov.u32 	%r1196, %r1177;
	mov.u32 	%r1197, %r1178;
	mov.u32 	%r1198, %r1179;
	mov.u32 	%r1199, %r1180;
	mov.u32 	%r1200, %r1181;
	mov.u32 	%r1201, %r1182;
	mov.u32 	%r1202, %r1183;
	mov.u32 	%r1203, %r1184;
	mov.u32 	%r1204, %r1185;
	mov.u32 	%r1205, %r1186;
	mov.u32 	%r1206, %r1187;
	mov.u32 	%r1207, %r1188;
	mov.u32 	%r1208, %r1189;
	mov.u32 	%r1209, %r1190;
	mov.u32 	%r1210, %r1513;
	mov.u32 	%r1211, %r1191;
	mov.u32 	%r1212, %r1192;
	mov.u32 	%r1213, %r1193;
	@%p208 bra 	$L__BB11_236;
	setp.leu.f32 	%p209, %f1536, %f1857;
	mov.f32 	%f1539, %f1520;
	mov.f32 	%f1540, %f1521;
	mov.f32 	%f1541, %f1522;
	mov.f32 	%f1542, %f1523;
	mov.f32 	%f1543, %f1524;
	mov.f32 	%f1544, %f1525;
	mov.f32 	%f1545, %f1526;
	mov.f32 	%f1546, %f1527;
	mov.f32 	%f1547, %f1528;
	mov.f32 	%f1548, %f1529;
	mov.f32 	%f1549, %f1530;
	mov.f32 	%f1550, %f1531;
	mov.f32 	%f1551, %f1532;
	mov.f32 	%f1552, %f1533;
	mov.f32 	%f1553, %f1534;
	mov.f32 	%f1554, %f1535;
	mov.f32 	%f1555, %f1857;
	mov.f32 	%f1556, %f1536;
	mov.f32 	%f1557, %f1537;
	mov.u32 	%r1195, %r1176;
	mov.u32 	%r1196, %r1177;
	mov.u32 	%r1197, %r1178;
	mov.u32 	%r1198, %r1179;
	mov.u32 	%r1199, %r1180;
	mov.u32 	%r1200, %r1181;
	mov.u32 	%r1201, %r1182;
	mov.u32 	%r1202, %r1183;
	mov.u32 	%r1203, %r1184;
	mov.u32 	%r1204, %r1185;
	mov.u32 	%r1205, %r1186;
	mov.u32 	%r1206, %r1187;
	mov.u32 	%r1207, %r1188;
	mov.u32 	%r1208, %r1189;
	mov.u32 	%r1209, %r1190;
	mov.u32 	%r1210, %r1191;
	mov.u32 	%r1211, %r1513;
	mov.u32 	%r1212, %r1192;
	mov.u32 	%r1213, %r1193;
	@%p209 bra 	$L__BB11_236;
	setp.leu.f32 	%p210, %f1537, %f1857;
	mov.f32 	%f1539, %f1520;
	mov.f32 	%f1540, %f1521;
	mov.f32 	%f1541, %f1522;
	mov.f32 	%f1542, %f1523;
	mov.f32 	%f1543, %f1524;
	mov.f32 	%f1544, %f1525;
	mov.f32 	%f1545, %f1526;
	mov.f32 	%f1546, %f1527;
	mov.f32 	%f1547, %f1528;
	mov.f32 	%f1548, %f1529;
	mov.f32 	%f1549, %f1530;
	mov.f32 	%f1550, %f1531;
	mov.f32 	%f1551, %f1532;
	mov.f32 	%f1552, %f1533;
	mov.f32 	%f1553, %f1534;
	mov.f32 	%f1554, %f1535;
	mov.f32 	%f1555, %f1536;
	mov.f32 	%f1556, %f1857;
	mov.f32 	%f1557, %f1537;
	mov.u32 	%r1195, %r1176;
	mov.u32 	%r1196, %r1177;
	mov.u32 	%r1197, %r1178;
	mov.u32 	%r1198, %r1179;
	mov.u32 	%r1199, %r1180;
	mov.u32 	%r1200, %r1181;
	mov.u32 	%r1201, %r1182;
	mov.u32 	%r1202, %r1183;
	mov.u32 	%r1203, %r1184;
	mov.u32 	%r1204, %r1185;
	mov.u32 	%r1205, %r1186;
	mov.u32 	%r1206, %r1187;
	mov.u32 	%r1207, %r1188;
	mov.u32 	%r1208, %r1189;
	mov.u32 	%r1209, %r1190;
	mov.u32 	%r1210, %r1191;
	mov.u32 	%r1211, %r1192;
	mov.u32 	%r1212, %r1513;
	mov.u32 	%r1213, %r1193;
	@%p210 bra 	$L__BB11_236;
	setp.leu.f32 	%p211, %f1876, %f1857;
	mov.f32 	%f1539, %f1520;
	mov.f32 	%f1540, %f1521;
	mov.f32 	%f1541, %f1522;
	mov.f32 	%f1542, %f1523;
	mov.f32 	%f1543, %f1524;
	mov.f32 	%f1544, %f1525;
	mov.f32 	%f1545, %f1526;
	mov.f32 	%f1546, %f1527;
	mov.f32 	%f1547, %f1528;
	mov.f32 	%f1548, %f1529;
	mov.f32 	%f1549, %f1530;
	mov.f32 	%f1550, %f1531;
	mov.f32 	%f1551, %f1532;
	mov.f32 	%f1552, %f1533;
	mov.f32 	%f1553, %f1534;
	mov.f32 	%f1554, %f1535;
	mov.f32 	%f1555, %f1536;
	mov.f32 	%f1556, %f1537;
	mov.f32 	%f1557, %f1857;
	mov.u32 	%r1195, %r1176;
	mov.u32 	%r1196, %r1177;
	mov.u32 	%r1197, %r1178;
	mov.u32 	%r1198, %r1179;
	mov.u32 	%r1199, %r1180;
	mov.u32 	%r1200, %r1181;
	mov.u32 	%r1201, %r1182;
	mov.u32 	%r1202, %r1183;
	mov.u32 	%r1203, %r1184;
	mov.u32 	%r1204, %r1185;
	mov.u32 	%r1205, %r1186;
	mov.u32 	%r1206, %r1187;
	mov.u32 	%r1207, %r1188;
	mov.u32 	%r1208, %r1189;
	mov.u32 	%r1209, %r1190;
	mov.u32 	%r1210, %r1191;
	mov.u32 	%r1211, %r1192;
	mov.u32 	%r1212, %r1193;
	mov.u32 	%r1213, %r1513;
	@%p211 bra 	$L__BB11_236;
	mov.f32 	%f1539, %f1520;
	mov.f32 	%f1540, %f1521;
	mov.f32 	%f1541, %f1522;
	mov.f32 	%f1542, %f1523;
	mov.f32 	%f1543, %f1524;
	mov.f32 	%f1544, %f1525;
	mov.f32 	%f1545, %f1526;
	mov.f32 	%f1546, %f1527;
	mov.f32 	%f1547, %f1528;
	mov.f32 	%f1548, %f1529;
	mov.f32 	%f1549, %f1530;
	mov.f32 	%f1550, %f1531;
	mov.f32 	%f1551, %f1532;
	mov.f32 	%f1552, %f1533;
	mov.f32 	%f1553, %f1534;
	mov.f32 	%f1554, %f1535;
	mov.f32 	%f1555, %f1536;
	mov.f32 	%f1556, %f1537;
	mov.f32 	%f1557, %f1876;
	mov.f32 	%f1876, %f1857;
	mov.u32 	%r1195, %r1176;
	mov.u32 	%r1196, %r1177;
	mov.u32 	%r1197, %r1178;
	mov.u32 	%r1198, %r1179;
	mov.u32 	%r1199, %r1180;
	mov.u32 	%r1200, %r1181;
	mov.u32 	%r1201, %r1182;
	mov.u32 	%r1202, %r1183;
	mov.u32 	%r1203, %r1184;
	mov.u32 	%r1204, %r1185;
	mov.u32 	%r1205, %r1186;
	mov.u32 	%r1206, %r1187;
	mov.u32 	%r1207, %r1188;
	mov.u32 	%r1208, %r1189;
	mov.u32 	%r1209, %r1190;
	mov.u32 	%r1210, %r1191;
	mov.u32 	%r1211, %r1192;
	mov.u32 	%r1212, %r1193;
	mov.u32 	%r1213, %r1532;
	mov.u32 	%r1532, %r1513;
$L__BB11_236:
	setp.leu.f32 	%p212, %f1539, %f1856;
	mov.f32 	%f1559, %f1856;
	mov.f32 	%f1560, %f1539;
	mov.f32 	%f1561, %f1540;
	mov.f32 	%f1562, %f1541;
	mov.f32 	%f1563, %f1542;
	mov.f32 	%f1564, %f1543;
	mov.f32 	%f1565, %f1544;
	mov.f32 	%f1566, %f1545;
	mov.f32 	%f1567, %f1546;
	mov.f32 	%f1568, %f1547;
	mov.f32 	%f1569, %f1548;
	mov.f32 	%f1570, %f1549;
	mov.f32 	%f1571, %f1550;
	mov.f32 	%f1572, %f1551;
	mov.f32 	%f1573, %f1552;
	mov.f32 	%f1574, %f1553;
	mov.f32 	%f1575, %f1554;
	mov.f32 	%f1576, %f1555;
	mov.f32 	%f1577, %f1556;
	mov.f32 	%f1578, %f1557;
	mov.u32 	%r1215, %r1512;
	mov.u32 	%r1216, %r1195;
	mov.u32 	%r1217, %r1196;
	mov.u32 	%r1218, %r1197;
	mov.u32 	%r1219, %r1198;
	mov.u32 	%r1220, %r1199;
	mov.u32 	%r1221, %r1200;
	mov.u32 	%r1222, %r1201;
	mov.u32 	%r1223, %r1202;
	mov.u32 	%r1224, %r1203;
	mov.u32 	%r1225, %r1204;
	mov.u32 	%r1226, %r1205;
	mov.u32 	%r1227, %r1206;
	mov.u32 	%r1228, %r1207;
	mov.u32 	%r1229, %r1208;
	mov.u32 	%r1230, %r1209;
	mov.u32 	%r1231, %r1210;
	mov.u32 	%r1232, %r1211;
	mov.u32 	%r1233, %r1212;
	mov.u32 	%r1234, %r1213;
	@%p212 bra 	$L__BB11_257;
	setp.leu.f32 	%p213, %f1540, %f1856;
	mov.f32 	%f1559, %f1539;
	mov.f32 	%f1560, %f1856;
	mov.f32 	%f1561, %f1540;
	mov.f32 	%f1562, %f1541;
	mov.f32 	%f1563, %f1542;
	mov.f32 	%f1564, %f1543;
	mov.f32 	%f1565, %f1544;
	mov.f32 	%f1566, %f1545;
	mov.f32 	%f1567, %f1546;
	mov.f32 	%f1568, %f1547;
	mov.f32 	%f1569, %f1548;
	mov.f32 	%f1570, %f1549;
	mov.f32 	%f1571, %f1550;
	mov.f32 	%f1572, %f1551;
	mov.f32 	%f1573, %f1552;
	mov.f32 	%f1574, %f1553;
	mov.f32 	%f1575, %f1554;
	mov.f32 	%f1576, %f1555;
	mov.f32 	%f1577, %f1556;
	mov.f32 	%f1578, %f1557;
	mov.u32 	%r1215, %r1195;
	mov.u32 	%r1216, %r1512;
	mov.u32 	%r1217, %r1196;
	mov.u32 	%r1218, %r1197;
	mov.u32 	%r1219, %r1198;
	mov.u32 	%r1220, %r1199;
	mov.u32 	%r1221, %r1200;
	mov.u32 	%r1222, %r1201;
	mov.u32 	%r1223, %r1202;
	mov.u32 	%r1224, %r1203;
	mov.u32 	%r1225, %r1204;
	mov.u32 	%r1226, %r1205;
	mov.u32 	%r1227, %r1206;
	mov.u32 	%r1228, %r1207;
	mov.u32 	%r1229, %r1208;
	mov.u32 	%r1230, %r1209;
	mov.u32 	%r1231, %r1210;
	mov.u32 	%r1232, %r1211;
	mov.u32 	%r1233, %r1212;
	mov.u32 	%r1234, %r1213;
	@%p213 bra 	$L__BB11_257;
	setp.leu.f32 	%p214, %f1541, %f1856;
	mov.f32 	%f1559, %f1539;
	mov.f32 	%f1560, %f1540;
	mov.f32 	%f1561, %f1856;
	mov.f32 	%f1562, %f1541;
	mov.f32 	%f1563, %f1542;
	mov.f32 	%f1564, %f1543;
	mov.f32 	%f1565, %f1544;
	mov.f32 	%f1566, %f1545;
	mov.f32 	%f1567, %f1546;
	mov.f32 	%f1568, %f1547;
	mov.f32 	%f1569, %f1548;
	mov.f32 	%f1570, %f1549;
	mov.f32 	%f1571, %f1550;
	mov.f32 	%f1572, %f1551;
	mov.f32 	%f1573, %f1552;
	mov.f32 	%f1574, %f1553;
	mov.f32 	%f1575, %f1554;
	mov.f32 	%f1576, %f1555;
	mov.f32 	%f1577, %f1556;
	mov.f32 	%f1578, %f1557;
	mov.u32 	%r1215, %r1195;
	mov.u32 	%r1216, %r1196;
	mov.u32 	%r1217, %r1512;
	mov.u32 	%r1218, %r1197;
	mov.u32 	%r1219, %r1198;
	mov.u32 	%r1220, %r1199;
	mov.u32 	%r1221, %r1200;
	mov.u32 	%r1222, %r1201;
	mov.u32 	%r1223, %r1202;
	mov.u32 	%r1224, %r1203;
	mov.u32 	%r1225, %r1204;
	mov.u32 	%r1226, %r1205;
	mov.u32 	%r1227, %r1206;
	mov.u32 	%r1228, %r1207;
	mov.u32 	%r1229, %r1208;
	mov.u32 	%r1230, %r1209;
	mov.u32 	%r1231, %r1210;
	mov.u32 	%r1232, %r1211;
	mov.u32 	%r1233, %r1212;
	mov.u32 	%r1234, %r1213;
	@%p214 bra 	$L__BB11_257;
	setp.leu.f32 	%p215, %f1542, %f1856;
	mov.f32 	%f1559, %f1539;
	mov.f32 	%f1560, %f1540;
	mov.f32 	%f1561, %f1541;
	mov.f32 	%f1562, %f1856;
	mov.f32 	%f1563, %f1542;
	mov.f32 	%f1564, %f1543;
	mov.f32 	%f1565, %f1544;
	mov.f32 	%f1566, %f1545;
	mov.f32 	%f1567, %f1546;
	mov.f32 	%f1568, %f1547;
	mov.f32 	%f1569, %f1548;
	mov.f32 	%f1570, %f1549;
	mov.f32 	%f1571, %f1550;
	mov.f32 	%f1572, %f1551;
	mov.f32 	%f1573, %f1552;
	mov.f32 	%f1574, %f1553;
	mov.f32 	%f1575, %f1554;
	mov.f32 	%f1576, %f1555;
	mov.f32 	%f1577, %f1556;
	mov.f32 	%f1578, %f1557;
	mov.u32 	%r1215, %r1195;
	mov.u32 	%r1216, %r1196;
	mov.u32 	%r1217, %r1197;
	mov.u32 	%r1218, %r1512;
	mov.u32 	%r1219, %r1198;
	mov.u32 	%r1220, %r1199;
	mov.u32 	%r1221, %r1200;
	mov.u32 	%r1222, %r1201;
	mov.u32 	%r1223, %r1202;
	mov.u32 	%r1224, %r1203;
	mov.u32 	%r1225, %r1204;
	mov.u32 	%r1226, %r1205;
	mov.u32 	%r1227, %r1206;
	mov.u32 	%r1228, %r1207;
	mov.u32 	%r1229, %r1208;
	mov.u32 	%r1230, %r1209;
	mov.u32 	%r1231, %r1210;
	mov.u32 	%r1232, %r1211;
	mov.u32 	%r1233, %r1212;
	mov.u32 	%r1234, %r1213;
	@%p215 bra 	$L__BB11_257;
	setp.leu.f32 	%p216, %f1543, %f1856;
	mov.f32 	%f1559, %f1539;
	mov.f32 	%f1560, %f1540;
	mov.f32 	%f1561, %f1541;
	mov.f32 	%f1562, %f1542;
	mov.f32 	%f1563, %f1856;
	mov.f32 	%f1564, %f1543;
	mov.f32 	%f1565, %f1544;
	mov.f32 	%f1566, %f1545;
	mov.f32 	%f1567, %f1546;
	mov.f32 	%f1568, %f1547;
	mov.f32 	%f1569, %f1548;
	mov.f32 	%f1570, %f1549;
	mov.f32 	%f1571, %f1550;
	mov.f32 	%f1572, %f1551;
	mov.f32 	%f1573, %f1552;
	mov.f32 	%f1574, %f1553;
	mov.f32 	%f1575, %f1554;
	mov.f32 	%f1576, %f1555;
	mov.f32 	%f1577, %f1556;
	mov.f32 	%f1578, %f1557;
	mov.u32 	%r1215, %r1195;
	mov.u32 	%r1216, %r1196;
	mov.u32 	%r1217, %r1197;
	mov.u32 	%r1218, %r1198;
	mov.u32 	%r1219, %r1512;
	mov.u32 	%r1220, %r1199;
	mov.u32 	%r1221, %r1200;
	mov.u32 	%r1222, %r1201;
	mov.u32 	%r1223, %r1202;
	mov.u32 	%r1224, %r1203;
	mov.u32 	%r1225, %r1204;
	mov.u32 	%r1226, %r1205;
	mov.u32 	%r1227, %r1206;
	mov.u32 	%r1228, %r1207;
	mov.u32 	%r1229, %r1208;
	mov.u32 	%r1230, %r1209;
	mov.u32 	%r1231, %r1210;
	mov.u32 	%r1232, %r1211;
	mov.u32 	%r1233, %r1212;
	mov.u32 	%r1234, %r1213;
	@%p216 bra 	$L__BB11_257;
	setp.leu.f32 	%p217, %f1544, %f1856;
	mov.f32 	%f1559, %f1539;
	mov.f32 	%f1560, %f1540;
	mov.f32 	%f1561, %f1541;
	mov.f32 	%f1562, %f1542;
	mov.f32 	%f1563, %f1543;
	mov.f32 	%f1564, %f1856;
	mov.f32 	%f1565, %f1544;
	mov.f32 	%f1566, %f1545;
	mov.f32 	%f1567, %f1546;
	mov.f32 	%f1568, %f1547;
	mov.f32 	%f1569, %f1548;
	mov.f32 	%f1570, %f1549;
	mov.f32 	%f1571, %f1550;
	mov.f32 	%f1572, %f1551;
	mov.f32 	%f1573, %f1552;
	mov.f32 	%f1574, %f1553;
	mov.f32 	%f1575, %f1554;
	mov.f32 	%f1576, %f1555;
	mov.f32 	%f1577, %f1556;
	mov.f32 	%f1578, %f1557;
	mov.u32 	%r1215, %r1195;
	mov.u32 	%r1216, %r1196;
	mov.u32 	%r1217, %r1197;
	mov.u32 	%r1218, %r1198;
	mov.u32 	%r1219, %r1199;
	mov.u32 	%r1220, %r1512;
	mov.u32 	%r1221, %r1200;
	mov.u32 	%r1222, %r1201;
	mov.u32 	%r1223, %r1202;
	mov.u32 	%r1224, %r1203;
	mov.u32 	%r1225, %r1204;
	mov.u32 	%r1226, %r1205;
	mov.u32 	%r1227, %r1206;
	mov.u32 	%r1228, %r1207;
	mov.u32 	%r1229, %r1208;
	mov.u32 	%r1230, %r1209;
	mov.u32 	%r1231, %r1210;
	mov.u32 	%r1232, %r1211;
	mov.u32 	%r1233, %r1212;
	mov.u32 	%r1234, %r1213;
	@%p217 bra 	$L__BB11_257;
	setp.leu.f32 	%p218, %f1545, %f1856;
	mov.f32 	%f1559, %f1539;
	mov.f32 	%f1560, %f1540;
	mov.f32 	%f1561, %f1541;
	mov.f32 	%f1562, %f1542;
	mov.f32 	%f1563, %f1543;
	mov.f32 	%f1564, %f1544;
	mov.f32 	%f1565, %f1856;
	mov.f32 	%f1566, %f1545;
	mov.f32 	%f1567, %f1546;
	mov.f32 	%f1568, %f1547;
	mov.f32 	%f1569, %f1548;
	mov.f32 	%f1570, %f1549;
	mov.f32 	%f1571, %f1550;
	mov.f32 	%f1572, %f1551;
	mov.f32 	%f1573, %f1552;
	mov.f32 	%f1574, %f1553;
	mov.f32 	%f1575, %f1554;
	mov.f32 	%f1576, %f1555;
	mov.f32 	%f1577, %f1556;
	mov.f32 	%f1578, %f1557;
	mov.u32 	%r1215, %r1195;
	mov.u32 	%r1216, %r1196;
	mov.u32 	%r1217, %r1197;
	mov.u32 	%r1218, %r1198;
	mov.u32 	%r1219, %r1199;
	mov.u32 	%r1220, %r1200;
	mov.u32 	%r1221, %r1512;
	mov.u32 	%r1222, %r1201;
	mov.u32 	%r1223, %r1202;
	mov.u32 	%r1224, %r1203;
	mov.u32 	%r1225, %r1204;
	mov.u32 	%r1226, %r1205;
	mov.u32 	%r1227, %r1206;
	mov.u32 	%r1228, %r1207;
	mov.u32 	%r1229, %r1208;
	mov.u32 	%r1230, %r1209;
	mov.u32 	%r1231, %r1210;
	mov.u32 	%r1232, %r1211;
	mov.u32 	%r1233, %r1212;
	mov.u32 	%r1234, %r1213;
	@%p218 bra 	$L__BB11_257;
	setp.leu.f32 	%p219, %f1546, %f1856;
	mov.f32 	%f1559, %f1539;
	mov.f32 	%f1560, %f1540;
	mov.f32 	%f1561, %f1541;
	mov.f32 	%f1562, %f1542;
	mov.f32 	%f1563, %f1543;
	mov.f32 	%f1564, %f1544;
	mov.f32 	%f1565, %f1545;
	mov.f32 	%f1566, %f1856;
	mov.f32 	%f1567, %f1546;
	mov.f32 	%f1568, %f1547;
	mov.f32 	%f1569, %f1548;
	mov.f32 	%f1570, %f1549;
	mov.f32 	%f1571, %f1550;
	mov.f32 	%f1572, %f1551;
	mov.f32 	%f1573, %f1552;
	mov.f32 	%f1574, %f1553;
	mov.f32 	%f1575, %f1554;
	mov.f32 	%f1576, %f1555;
	mov.f32 	%f1577, %f1556;
	mov.f32 	%f1578, %f1557;
	mov.u32 	%r1215, %r1195;
	mov.u32 	%r1216, %r1196;
	mov.u32 	%r1217, %r1197;
	mov.u32 	%r1218, %r1198;
	mov.u32 	%r1219, %r1199;
	mov.u32 	%r1220, %r1200;
	mov.u32 	%r1221, %r1201;
	mov.u32 	%r1222, %r1512;
	mov.u32 	%r1223, %r1202;
	mov.u32 	%r1224, %r1203;
	mov.u32 	%r1225, %r1204;
	mov.u32 	%r1226, %r1205;
	mov.u32 	%r1227, %r1206;
	mov.u32 	%r1228, %r1207;
	mov.u32 	%r1229, %r1208;
	mov.u32 	%r1230, %r1209;
	mov.u32 	%r1231, %r1210;
	mov.u32 	%r1232, %r1211;
	mov.u32 	%r1233, %r1212;
	mov.u32 	%r1234, %r1213;
	@%p219 bra 	$L__BB11_257;
	setp.leu.f32 	%p220, %f1547, %f1856;
	mov.f32 	%f1559, %f1539;
	mov.f32 	%f1560, %f1540;
	mov.f32 	%f1561, %f1541;
	mov.f32 	%f1562, %f1542;
	mov.f32 	%f1563, %f1543;
	mov.f32 	%f1564, %f1544;
	mov.f32 	%f1565, %f1545;
	mov.f32 	%f1566, %f1546;
	mov.f32 	%f1567, %f1856;
	mov.f32 	%f1568, %f1547;
	mov.f32 	%f1569, %f1548;
	mov.f32 	%f1570, %f1549;
	mov.f32 	%f1571, %f1550;
	mov.f32 	%f1572, %f1551;
	mov.f32 	%f1573, %f1552;
	mov.f32 	%f1574, %f1553;
	mov.f32 	%f1575, %f1554;
	mov.f32 	%f1576, %f1555;
	mov.f32 	%f1577, %f1556;
	mov.f32 	%f1578, %f1557;
	mov.u32 	%r1215, %r1195;
	mov.u32 	%r1216, %r1196;
	mov.u32 	%r1217, %r1197;
	mov.u32 	%r1218, %r1198;
	mov.u32 	%r1219, %r1199;
	mov.u32 	%r1220, %r1200;
	mov.u32 	%r1221, %r1201;
	mov.u32 	%r1222, %r1202;
	mov.u32 	%r1223, %r1512;
	mov.u32 	%r1224, %r1203;
	mov.u32 	%r1225, %r1204;
	mov.u32 	%r1226, %r1205;
	mov.u32 	%r1227, %r1206;
	mov.u32 	%r1228, %r1207;
	mov.u32 	%r1229, %r1208;
	mov.u32 	%r1230, %r1209;
	mov.u32 	%r1231, %r1210;
	mov.u32 	%r1232, %r1211;
	mov.u32 	%r1233, %r1212;
	mov.u32 	%r1234, %r1213;
	@%p220 bra 	$L__BB11_257;
	setp.leu.f32 	%p221, %f1548, %f1856;
	mov.f32 	%f1559, %f1539;
	mov.f32 	%f1560, %f1540;
	mov.f32 	%f1561, %f1541;
	mov.f32 	%f1562, %f1542;
	mov.f32 	%f1563, %f1543;
	mov.f32 	%f1564, %f1544;
	mov.f32 	%f1565, %f1545;
	mov.f32 	%f1566, %f1546;
	mov.f32 	%f1567, %f1547;
	mov.f32 	%f1568, %f1856;
	mov.f32 	%f1569, %f1548;
	mov.f32 	%f1570, %f1549;
	mov.f32 	%f1571, %f1550;
	mov.f32 	%f1572, %f1551;
	mov.f32 	%f1573, %f1552;
	mov.f32 	%f1574, %f1553;
	mov.f32 	%f1575, %f1554;
	mov.f32 	%f1576, %f1555;
	mov.f32 	%f1577, %f1556;
	mov.f32 	%f1578, %f1557;
	mov.u32 	%r1215, %r1195;
	mov.u32 	%r1216, %r1196;
	mov.u32 	%r1217, %r1197;
	mov.u32 	%r1218, %r1198;
	mov.u32 	%r1219, %r1199;
	mov.u32 	%r1220, %r1200;
	mov.u32 	%r1221, %r1201;
	mov.u32 	%r1222, %r1202;
	mov.u32 	%r1223, %r1203;
	mov.u32 	%r1224, %r1512;
	mov.u32 	%r1225, %r1204;
	mov.u32 	%r1226, %r1205;
	mov.u32 	%r1227, %r1206;
	mov.u32 	%r1228, %r1207;
	mov.u32 	%r1229, %r1208;
	mov.u32 	%r1230, %r1209;
	mov.u32 	%r1231, %r1210;
	mov.u32 	%r1232, %r1211;
	mov.u32 	%r1233, %r1212;
	mov.u32 	%r1234, %r1213;
	@%p221 bra 	$L__BB11_257;
	setp.leu.f32 	%p222, %f1549, %f1856;
	mov.f32 	%f1559, %f1539;
	mov.f32 	%f1560, %f1540;
	mov.f32 	%f1561, %f1541;
	mov.f32 	%f1562, %f1542;
	mov.f32 	%f1563, %f1543;
	mov.f32 	%f1564, %f1544;
	mov.f32 	%f1565, %f1545;
	mov.f32 	%f1566, %f1546;
	mov.f32 	%f1567, %f1547;
	mov.f32 	%f1568, %f1548;
	mov.f32 	%f1569, %f1856;
	mov.f32 	%f1570, %f1549;
	mov.f32 	%f1571, %f1550;
	mov.f32 	%f1572, %f1551;
	mov.f32 	%f1573, %f1552;
	mov.f32 	%f1574, %f1553;
	mov.f32 	%f1575, %f1554;
	mov.f32 	%f1576, %f1555;
	mov.f32 	%f1577, %f1556;
	mov.f32 	%f1578, %f1557;
	mov.u32 	%r1215, %r1195;
	mov.u32 	%r1216, %r1196;
	mov.u32 	%r1217, %r1197;
	mov.u32 	%r1218, %r1198;
	mov.u32 	%r1219, %r1199;
	mov.u32 	%r1220, %r1200;
	mov.u32 	%r1221, %r1201;
	mov.u32 	%r1222, %r1202;
	mov.u32 	%r1223, %r1203;
	mov.u32 	%r1224, %r1204;
	mov.u32 	%r1225, %r1512;
	mov.u32 	%r1226, %r1205;
	mov.u32 	%r1227, %r1206;
	mov.u32 	%r1228, %r1207;
	mov.u32 	%r1229, %r1208;
	mov.u32 	%r1230, %r1209;
	mov.u32 	%r1231, %r1210;
	mov.u32 	%r1232, %r1211;
	mov.u32 	%r1233, %r1212;
	mov.u32 	%r1234, %r1213;
	@%p222 bra 	$L__BB11_257;
	setp.leu.f32 	%p223, %f1550, %f1856;
	mov.f32 	%f1559, %f1539;
	mov.f32 	%f1560, %f1540;
	mov.f32 	%f1561, %f1541;
	mov.f32 	%f1562, %f1542;
	mov.f32 	%f1563, %f1543;
	mov.f32 	%f1564, %f1544;
	mov.f32 	%f1565, %f1545;
	mov.f32 	%f1566, %f1546;
	mov.f32 	%f1567, %f1547;
	mov.f32 	%f1568, %f1548;
	mov.f32 	%f1569, %f1549;
	mov.f32 	%f1570, %f1856;
	mov.f32 	%f1571, %f1550;
	mov.f32 	%f1572, %f1551;
	mov.f32 	%f1573, %f1552;
	mov.f32 	%f1574, %f1553;
	mov.f32 	%f1575, %f1554;
	mov.f32 	%f1576, %f1555;
	mov.f32 	%f1577, %f1556;
	mov.f32 	%f1578, %f1557;
	mov.u32 	%r1215, %r1195;
	mov.u32 	%r1216, %r1196;
	mov.u32 	%r1217, %r1197;
	mov.u32 	%r1218, %r1198;
	mov.u32 	%r1219, %r1199;
	mov.u32 	%r1220, %r1200;
	mov.u32 	%r1221, %r1201;
	mov.u32 	%r1222, %r1202;
	mov.u32 	%r1223, %r1203;
	mov.u32 	%r1224, %r1204;
	mov.u32 	%r1225, %r1205;
	mov.u32 	%r1226, %r1512;
	mov.u32 	%r1227, %r1206;
	mov.u32 	%r1228, %r1207;
	mov.u32 	%r1229, %r1208;
	mov.u32 	%r1230, %r1209;
	mov.u32 	%r1231, %r1210;
	mov.u32 	%r1232, %r1211;
	mov.u32 	%r1233, %r1212;
	mov.u32 	%r1234, %r1213;
	@%p223 bra 	$L__BB11_257;
	setp.leu.f32 	%p224, %f1551, %f1856;
	mov.f32 	%f1559, %f1539;
	mov.f32 	%f1560, %f1540;
	mov.f32 	%f1561, %f1541;
	mov.f32 	%f1562, %f1542;
	mov.f32 	%f1563, %f1543;
	mov.f32 	%f1564, %f1544;
	mov.f32 	%f1565, %f1545;
	mov.f32 	%f1566, %f1546;
	mov.f32 	%f1567, %f1547;
	mov.f32 	%f1568, %f1548;
	mov.f32 	%f1569, %f1549;
	mov.f32 	%f1570, %f1550;
	mov.f32 	%f1571, %f1856;
	mov.f32 	%f1572, %f1551;
	mov.f32 	%f1573, %f1552;
	mov.f32 	%f1574, %f1553;
	mov.f32 	%f1575, %f1554;
	mov.f32 	%f1576, %f1555;
	mov.f32 	%f1577, %f1556;
	mov.f32 	%f1578, %f1557;
	mov.u32 	%r1215, %r1195;
	mov.u32 	%r1216, %r1196;
	mov.u32 	%r1217, %r1197;
	mov.u32 	%r1218, %r1198;
	mov.u32 	%r1219, %r1199;
	mov.u32 	%r1220, %r1200;
	mov.u32 	%r1221, %r1201;
	mov.u32 	%r1222, %r1202;
	mov.u32 	%r1223, %r1203;
	mov.u32 	%r1224, %r1204;
	mov.u32 	%r1225, %r1205;
	mov.u32 	%r1226, %r1206;
	mov.u32 	%r1227, %r1512;
	mov.u32 	%r1228, %r1207;
	mov.u32 	%r1229, %r1208;
	mov.u32 	%r1230, %r1209;
	mov.u32 	%r1231, %r1210;
	mov.u32 	%r1232, %r1211;
	mov.u32 	%r1233, %r1212;
	mov.u32 	%r1234, %r1213;
	@%p224 bra 	$L__BB11_257;
	setp.leu.f32 	%p225, %f1552, %f1856;
	mov.f32 	%f1559, %f1539;
	mov.f32 	%f1560, %f1540;
	mov.f32 	%f1561, %f1541;
	mov.f32 	%f1562, %f1542;
	mov.f32 	%f1563, %f1543;
	mov.f32 	%f1564, %f1544;
	mov.f32 	%f1565, %f1545;
	mov.f32 	%f1566, %f1546;
	mov.f32 	%f1567, %f1547;
	mov.f32 	%f1568, %f1548;
	mov.f32 	%f1569, %f1549;
	mov.f32 	%f1570, %f1550;
	mov.f32 	%f1571, %f1551;
	mov.f32 	%f1572, %f1856;
	mov.f32 	%f1573, %f1552;
	mov.f32 	%f1574, %f1553;
	mov.f32 	%f1575, %f1554;
	mov.f32 	%f1576, %f1555;
	mov.f32 	%f1577, %f1556;
	mov.f32 	%f1578, %f1557;
	mov.u32 	%r1215, %r1195;
	mov.u32 	%r1216, %r1196;
	mov.u32 	%r1217, %r1197;
	mov.u32 	%r1218, %r1198;
	mov.u32 	%r1219, %r1199;
	mov.u32 	%r1220, %r1200;
	mov.u32 	%r1221, %r1201;
	mov.u32 	%r1222, %r1202;
	mov.u32 	%r1223, %r1203;
	mov.u32 	%r1224, %r1204;
	mov.u32 	%r1225, %r1205;
	mov.u32 	%r1226, %r1206;
	mov.u32 	%r1227, %r1207;
	mov.u32 	%r1228, %r1512;
	mov.u32 	%r1229, %r1208;
	mov.u32 	%r1230, %r1209;
	mov.u32 	%r1231, %r1210;
	mov.u32 	%r1232, %r1211;
	mov.u32 	%r1233, %r1212;
	mov.u32 	%r1234, %r1213;
	@%p225 bra 	$L__BB11_257;
	setp.leu.f32 	%p226, %f1553, %f1856;
	mov.f32 	%f1559, %f1539;
	mov.f32 	%f1560, %f1540;
	mov.f32 	%f1561, %f1541;
	mov.f32 	%f1562, %f1542;
	mov.f32 	%f1563, %f1543;
	mov.f32 	%f1564, %f1544;
	mov.f32 	%f1565, %f1545;
	mov.f32 	%f1566, %f1546;
	mov.f32 	%f1567, %f1547;
	mov.f32 	%f1568, %f1548;
	mov.f32 	%f1569, %f1549;
	mov.f32 	%f1570, %f1550;
	mov.f32 	%f1571, %f1551;
	mov.f32 	%f1572, %f1552;
	mov.f32 	%f1573, %f1856;
	mov.f32 	%f1574, %f1553;
	mov.f32 	%f1575, %f1554;
	mov.f32 	%f1576, %f1555;
	mov.f32 	%f1577, %f1556;
	mov.f32 	%f1578, %f1557;
	mov.u32 	%r1215, %r1195;
	mov.u32 	%r1216, %r1196;
	mov.u32 	%r1217, %r1197;
	mov.u32 	%r1218, %r1198;
	mov.u32 	%r1219, %r1199;
	mov.u32 	%r1220, %r1200;
	mov.u32 	%r1221, %r1201;
	mov.u32 	%r1222, %r1202;
	mov.u32 	%r1223, %r1203;
	mov.u32 	%r1224, %r1204;
	mov.u32 	%r1225, %r1205;
	mov.u32 	%r1226, %r1206;
	mov.u32 	%r1227, %r1207;
	mov.u32 	%r1228, %r1208;
	mov.u32 	%r1229, %r1512;
	mov.u32 	%r1230, %r1209;
	mov.u32 	%r1231, %r1210;
	mov.u32 	%r1232, %r1211;
	mov.u32 	%r1233, %r1212;
	mov.u32 	%r1234, %r1213;
	@%p226 bra 	$L__BB11_257;
	setp.leu.f32 	%p227, %f1554, %f1856;
	mov.f32 	%f1559, %f1539;
	mov.f32 	%f1560, %f1540;
	mov.f32 	%f1561, %f1541;
	mov.f32 	%f1562, %f1542;
	mov.f32 	%f1563, %f1543;
	mov.f32 	%f1564, %f1544;
	mov.f32 	%f1565, %f1545;
	mov.f32 	%f1566, %f1546;
	mov.f32 	%f1567, %f1547;
	mov.f32 	%f1568, %f1548;
	mov.f32 	%f1569, %f1549;
	mov.f32 	%f1570, %f1550;
	mov.f32 	%f1571, %f1551;
	mov.f32 	%f1572, %f1552;
	mov.f32 	%f1573, %f1553;
	mov.f32 	%f1574, %f1856;
	mov.f32 	%f1575, %f1554;
	mov.f32 	%f1576, %f1555;
	mov.f32 	%f1577, %f1556;
	mov.f32 	%f1578, %f1557;
	mov.u32 	%r1215, %r1195;
	mov.u32 	%r1216, %r1196;
	mov.u32 	%r1217, %r1197;
	mov.u32 	%r1218, %r1198;
	mov.u32 	%r1219, %r1199;
	mov.u32 	%r1220, %r1200;
	mov.u32 	%r1221, %r1201;
	mov.u32 	%r1222, %r1202;
	mov.u32 	%r1223, %r1203;
	mov.u32 	%r1224, %r1204;
	mov.u32 	%r1225, %r1205;
	mov.u32 	%r1226, %r1206;
	mov.u32 	%r1227, %r1207;
	mov.u32 	%r1228, %r1208;
	mov.u32 	%r1229, %r1209;
	mov.u32 	%r1230, %r1512;
	mov.u32 	%r1231, %r1210;
	mov.u32 	%r1232, %r1211;
	mov.u32 	%r1233, %r1212;
	mov.u32 	%r1234, %r1213;
	@%p227 bra 	$L__BB11_257;
	setp.leu.f32 	%p228, %f1555, %f1856;
	mov.f32 	%f1559, %f1539;
	mov.f32 	%f1560, %f1540;
	mov.f32 	%f1561, %f1541;
	mov.f32 	%f1562, %f1542;
	mov.f32 	%f1563, %f1543;
	mov.f32 	%f1564, %f1544;
	mov.f32 	%f1565, %f1545;
	mov.f32 	%f1566, %f1546;
	mov.f32 	%f1567, %f1547;
	mov.f32 	%f1568, %f1548;
	mov.f32 	%f1569, %f1549;
	mov.f32 	%f1570, %f1550;
	mov.f32 	%f1571, %f1551;
	mov.f32 	%f1572, %f1552;
	mov.f32 	%f1573, %f1553;
	mov.f32 	%f1574, %f1554;
	mov.f32 	%f1575, %f1856;
	mov.f32 	%f1576, %f1555;
	mov.f32 	%f1577, %f1556;
	mov.f32 	%f1578, %f1557;
	mov.u32 	%r1215, %r1195;
	mov.u32 	%r1216, %r1196;
	mov.u32 	%r1217, %r1197;
	mov.u32 	%r1218, %r1198;
	mov.u32 	%r1219, %r1199;
	mov.u32 	%r1220, %r1200;
	mov.u32 	%r1221, %r1201;
	mov.u32 	%r1222, %r1202;
	mov.u32 	%r1223, %r1203;
	mov.u32 	%r1224, %r1204;
	mov.u32 	%r1225, %r1205;
	mov.u32 	%r1226, %r1206;
	mov.u32 	%r1227, %r1207;
	mov.u32 	%r1228, %r1208;
	mov.u32 	%r1229, %r1209;
	mov.u32 	%r1230, %r1210;
	mov.u32 	%r1231, %r1512;
	mov.u32 	%r1232, %r1211;
	mov.u32 	%r1233, %r1212;
	mov.u32 	%r1234, %r1213;
	@%p228 bra 	$L__BB11_257;
	setp.leu.f32 	%p229, %f1556, %f1856;
	mov.f32 	%f1559, %f1539;
	mov.f32 	%f1560, %f1540;
	mov.f32 	%f1561, %f1541;
	mov.f32 	%f1562, %f1542;
	mov.f32 	%f1563, %f1543;
	mov.f32 	%f1564, %f1544;
	mov.f32 	%f1565, %f1545;
	mov.f32 	%f1566, %f1546;
	mov.f32 	%f1567, %f1547;
	mov.f32 	%f1568, %f1548;
	mov.f32 	%f1569, %f1549;
	mov.f32 	%f1570, %f1550;
	mov.f32 	%f1571, %f1551;
	mov.f32 	%f1572, %f1552;
	mov.f32 	%f1573, %f1553;
	mov.f32 	%f1574, %f1554;
	mov.f32 	%f1575, %f1555;
	mov.f32 	%f1576, %f1856;
	mov.f32 	%f1577, %f1556;
	mov.f32 	%f1578, %f1557;
	mov.u32 	%r1215, %r1195;
	mov.u32 	%r1216, %r1196;
	mov.u32 	%r1217, %r1197;
	mov.u32 	%r1218, %r1198;
	mov.u32 	%r1219, %r1199;
	mov.u32 	%r1220, %r1200;
	mov.u32 	%r1221, %r1201;
	mov.u32 	%r1222, %r1202;
	mov.u32 	%r1223, %r1203;
	mov.u32 	%r1224, %r1204;
	mov.u32 	%r1225, %r1205;
	mov.u32 	%r1226, %r1206;
	mov.u32 	%r1227, %r1207;
	mov.u32 	%r1228, %r1208;
	mov.u32 	%r1229, %r1209;
	mov.u32 	%r1230, %r1210;
	mov.u32 	%r1231, %r1211;
	mov.u32 	%r1232, %r1512;
	mov.u32 	%r1233, %r1212;
	mov.u32 	%r1234, %r1213;
	@%p229 bra 	$L__BB11_257;
	setp.leu.f32 	%p230, %f1557, %f1856;
	mov.f32 	%f1559, %f1539;
	mov.f32 	%f1560, %f1540;
	mov.f32 	%f1561, %f1541;
	mov.f32 	%f1562, %f1542;
	mov.f32 	%f1563, %f1543;
	mov.f32 	%f1564, %f1544;
	mov.f32 	%f1565, %f1545;
	mov.f32 	%f1566, %f1546;
	mov.f32 	%f1567, %f1547;
	mov.f32 	%f1568, %f1548;
	mov.f32 	%f1569, %f1549;
	mov.f32 	%f1570, %f1550;
	mov.f32 	%f1571, %f1551;
	mov.f32 	%f1572, %f1552;
	mov.f32 	%f1573, %f1553;
	mov.f32 	%f1574, %f1554;
	mov.f32 	%f1575, %f1555;
	mov.f32 	%f1576, %f1556;
	mov.f32 	%f1577, %f1856;
	mov.f32 	%f1578, %f1557;
	mov.u32 	%r1215, %r1195;
	mov.u32 	%r1216, %r1196;
	mov.u32 	%r1217, %r1197;
	mov.u32 	%r1218, %r1198;
	mov.u32 	%r1219, %r1199;
	mov.u32 	%r1220, %r1200;
	mov.u32 	%r1221, %r1201;
	mov.u32 	%r1222, %r1202;
	mov.u32 	%r1223, %r1203;
	mov.u32 	%r1224, %r1204;
	mov.u32 	%r1225, %r1205;
	mov.u32 	%r1226, %r1206;
	mov.u32 	%r1227, %r1207;
	mov.u32 	%r1228, %r1208;
	mov.u32 	%r1229, %r1209;
	mov.u32 	%r1230, %r1210;
	mov.u32 	%r1231, %r1211;
	mov.u32 	%r1232, %r1212;
	mov.u32 	%r1233, %r1512;
	mov.u32 	%r1234, %r1213;
	@%p230 bra 	$L__BB11_257;
	setp.leu.f32 	%p231, %f1876, %f1856;
	mov.f32 	%f1559, %f1539;
	mov.f32 	%f1560, %f1540;
	mov.f32 	%f1561, %f1541;
	mov.f32 	%f1562, %f1542;
	mov.f32 	%f1563, %f1543;
	mov.f32 	%f1564, %f1544;
	mov.f32 	%f1565, %f1545;
	mov.f32 	%f1566, %f1546;
	mov.f32 	%f1567, %f1547;
	mov.f32 	%f1568, %f1548;
	mov.f32 	%f1569, %f1549;
	mov.f32 	%f1570, %f1550;
	mov.f32 	%f1571, %f1551;
	mov.f32 	%f1572, %f1552;
	mov.f32 	%f1573, %f1553;
	mov.f32 	%f1574, %f1554;
	mov.f32 	%f1575, %f1555;
	mov.f32 	%f1576, %f1556;
	mov.f32 	%f1577, %f1557;
	mov.f32 	%f1578, %f1856;
	mov.u32 	%r1215, %r1195;
	mov.u32 	%r1216, %r1196;
	mov.u32 	%r1217, %r1197;
	mov.u32 	%r1218, %r1198;
	mov.u32 	%r1219, %r1199;
	mov.u32 	%r1220, %r1200;
	mov.u32 	%r1221, %r1201;
	mov.u32 	%r1222, %r1202;
	mov.u32 	%r1223, %r1203;
	mov.u32 	%r1224, %r1204;
	mov.u32 	%r1225, %r1205;
	mov.u32 	%r1226, %r1206;
	mov.u32 	%r1227, %r1207;
	mov.u32 	%r1228, %r1208;
	mov.u32 	%r1229, %r1209;
	mov.u32 	%r1230, %r1210;
	mov.u32 	%r1231, %r1211;
	mov.u32 	%r1232, %r1212;
	mov.u32 	%r1233, %r1213;
	mov.u32 	%r1234, %r1512;
	@%p231 bra 	$L__BB11_257;
	mov.f32 	%f1559, %f1539;
	mov.f32 	%f1560, %f1540;
	mov.f32 	%f1561, %f1541;
	mov.f32 	%f1562, %f1542;
	mov.f32 	%f1563, %f1543;
	mov.f32 	%f1564, %f1544;
	mov.f32 	%f1565, %f1545;
	mov.f32 	%f1566, %f1546;
	mov.f32 	%f1567, %f1547;
	mov.f32 	%f1568, %f1548;
	mov.f32 	%f1569, %f1549;
	mov.f32 	%f1570, %f1550;
	mov.f32 	%f1571, %f1551;
	mov.f32 	%f1572, %f1552;
	mov.f32 	%f1573, %f1553;
	mov.f32 	%f1574, %f1554;
	mov.f32 	%f1575, %f1555;
	mov.f32 	%f1576, %f1556;
	mov.f32 	%f1577, %f1557;
	mov.f32 	%f1578, %f1876;
	mov.f32 	%f1876, %f1856;
	mov.u32 	%r1215, %r1195;
	mov.u32 	%r1216, %r1196;
	mov.u32 	%r1217, %r1197;
	mov.u32 	%r1218, %r1198;
	mov.u32 	%r1219, %r1199;
	mov.u32 	%r1220, %r1200;
	mov.u32 	%r1221, %r1201;
	mov.u32 	%r1222, %r1202;
	mov.u32 	%r1223, %r1203;
	mov.u32 	%r1224, %r1204;
	mov.u32 	%r1225, %r1205;
	mov.u32 	%r1226, %r1206;
	mov.u32 	%r1227, %r1207;
	mov.u32 	%r1228, %r1208;
	mov.u32 	%r1229, %r1209;
	mov.u32 	%r1230, %r1210;
	mov.u32 	%r1231, %r1211;
	mov.u32 	%r1232, %r1212;
	mov.u32 	%r1233, %r1213;
	mov.u32 	%r1234, %r1532;
	mov.u32 	%r1532, %r1512;
$L__BB11_257:
	setp.leu.f32 	%p232, %f1559, %f1855;
	mov.f32 	%f1580, %f1855;
	mov.f32 	%f1581, %f1559;
	mov.f32 	%f1582, %f1560;
	mov.f32 	%f1583, %f1561;
	mov.f32 	%f1584, %f1562;
	mov.f32 	%f1585, %f1563;
	mov.f32 	%f1586, %f1564;
	mov.f32 	%f1587, %f1565;
	mov.f32 	%f1588, %f1566;
	mov.f32 	%f1589, %f1567;
	mov.f32 	%f1590, %f1568;
	mov.f32 	%f1591, %f1569;
	mov.f32 	%f1592, %f1570;
	mov.f32 	%f1593, %f1571;
	mov.f32 	%f1594, %f1572;
	mov.f32 	%f1595, %f1573;
	mov.f32 	%f1596, %f1574;
	mov.f32 	%f1597, %f1575;
	mov.f32 	%f1598, %f1576;
	mov.f32 	%f1599, %f1577;
	mov.f32 	%f1600, %f1578;
	mov.u32 	%r1236, %r1511;
	mov.u32 	%r1237, %r1215;
	mov.u32 	%r1238, %r1216;
	mov.u32 	%r1239, %r1217;
	mov.u32 	%r1240, %r1218;
	mov.u32 	%r1241, %r1219;
	mov.u32 	%r1242, %r1220;
	mov.u32 	%r1243, %r1221;
	mov.u32 	%r1244, %r1222;
	mov.u32 	%r1245, %r1223;
	mov.u32 	%r1246, %r1224;
	mov.u32 	%r1247, %r1225;
	mov.u32 	%r1248, %r1226;
	mov.u32 	%r1249, %r1227;
	mov.u32 	%r1250, %r1228;
	mov.u32 	%r1251, %r1229;
	mov.u32 	%r1252, %r1230;
	mov.u32 	%r1253, %r1231;
	mov.u32 	%r1254, %r1232;
	mov.u32 	%r1255, %r1233;
	mov.u32 	%r1256, %r1234;
	@%p232 bra 	$L__BB11_279;
	setp.leu.f32 	%p233, %f1560, %f1855;
	mov.f32 	%f1580, %f1559;
	mov.f32 	%f1581, %f1855;
	mov.f32 	%f1582, %f1560;
	mov.f32 	%f1583, %f1561;
	mov.f32 	%f1584, %f1562;
	mov.f32 	%f1585, %f1563;
	mov.f32 	%f1586, %f1564;
	mov.f32 	%f1587, %f1565;
	mov.f32 	%f1588, %f1566;
	mov.f32 	%f1589, %f1567;
	mov.f32 	%f1590, %f1568;
	mov.f32 	%f1591, %f1569;
	mov.f32 	%f1592, %f1570;
	mov.f32 	%f1593, %f1571;
	mov.f32 	%f1594, %f1572;
	mov.f32 	%f1595, %f1573;
	mov.f32 	%f1596, %f1574;
	mov.f32 	%f1597, %f1575;
	mov.f32 	%f1598, %f1576;
	mov.f32 	%f1599, %f1577;
	mov.f32 	%f1600, %f1578;
	mov.u32 	%r1236, %r1215;
	mov.u32 	%r1237, %r1511;
	mov.u32 	%r1238, %r1216;
	mov.u32 	%r1239, %r1217;
	mov.u32 	%r1240, %r1218;
	mov.u32 	%r1241, %r1219;
	mov.u32 	%r1242, %r1220;
	mov.u32 	%r1243, %r1221;
	mov.u32 	%r1244, %r1222;
	mov.u32 	%r1245, %r1223;
	mov.u32 	%r1246, %r1224;
	mov.u32 	%r1247, %r1225;
	mov.u32 	%r1248, %r1226;
	mov.u32 	%r1249, %r1227;
	mov.u32 	%r1250, %r1228;
	mov.u32 	%r1251, %r1229;
	mov.u32 	%r1252, %r1230;
	mov.u32 	%r1253, %r1231;
	mov.u32 	%r1254, %r1232;
	mov.u32 	%r1255, %r1233;
	mov.u32 	%r1256, %r1234;
	@%p233 bra 	$L__BB11_279;
	setp.leu.f32 	%p234, %f1561, %f1855;
	mov.f32 	%f1580, %f1559;
	mov.f32 	%f1581, %f1560;
	mov.f32 	%f1582, %f1855;
	mov.f32 	%f1583, %f1561;
	mov.f32 	%f1584, %f1562;
	mov.f32 	%f1585, %f1563;
	mov.f32 	%f1586, %f1564;
	mov.f32 	%f1587, %f1565;
	mov.f32 	%f1588, %f1566;
	mov.f32 	%f1589, %f1567;
	mov.f32 	%f1590, %f1568;
	mov.f32 	%f1591, %f1569;
	mov.f32 	%f1592, %f1570;
	mov.f32 	%f1593, %f1571;
	mov.f32 	%f1594, %f1572;
	mov.f32 	%f1595, %f1573;
	mov.f32 	%f1596, %f1574;
	mov.f32 	%f1597, %f1575;
	mov.f32 	%f1598, %f1576;
	mov.f32 	%f1599, %f1577;
	mov.f32 	%f1600, %f1578;
	mov.u32 	%r1236, %r1215;
	mov.u32 	%r1237, %r1216;
	mov.u32 	%r1238, %r1511;
	mov.u32 	%r1239, %r1217;
	mov.u32 	%r1240, %r1218;
	mov.u32 	%r1241, %r1219;
	mov.u32 	%r1242, %r1220;
	mov.u32 	%r1243, %r1221;
	mov.u32 	%r1244, %r1222;
	mov.u32 	%r1245, %r1223;
	mov.u32 	%r1246, %r1224;
	mov.u32 	%r1247, %r1225;
	mov.u32 	%r1248, %r1226;
	mov.u32 	%r1249, %r1227;
	mov.u32 	%r1250, %r1228;
	mov.u32 	%r1251, %r1229;
	mov.u32 	%r1252, %r1230;
	mov.u32 	%r1253, %r1231;
	mov.u32 	%r1254, %r1232;
	mov.u32 	%r1255, %r1233;
	mov.u32 	%r1256, %r1234;
	@%p234 bra 	$L__BB11_279;
	setp.leu.f32 	%p235, %f1562, %f1855;
	mov.f32 	%f1580, %f1559;
	mov.f32 	%f1581, %f1560;
	mov.f32 	%f1582, %f1561;
	mov.f32 	%f1583, %f1855;
	mov.f32 	%f1584, %f1562;
	mov.f32 	%f1585, %f1563;
	mov.f32 	%f1586, %f1564;
	mov.f32 	%f1587, %f1565;
	mov.f32 	%f1588, %f1566;
	mov.f32 	%f1589, %f1567;
	mov.f32 	%f1590, %f1568;
	mov.f32 	%f1591, %f1569;
	mov.f32 	%f1592, %f1570;
	mov.f32 	%f1593, %f1571;
	mov.f32 	%f1594, %f1572;
	mov.f32 	%f1595, %f1573;
	mov.f32 	%f1596, %f1574;
	mov.f32 	%f1597, %f1575;
	mov.f32 	%f1598, %f1576;
	mov.f32 	%f1599, %f1577;
	mov.f32 	%f1600, %f1578;
	mov.u32 	%r1236, %r1215;
	mov.u32 	%r1237, %r1216;
	mov.u32 	%r1238, %r1217;
	mov.u32 	%r1239, %r1511;
	mov.u32 	%r1240, %r1218;
	mov.u32 	%r1241, %r1219;
	mov.u32 	%r1242, %r1220;
	mov.u32 	%r1243, %r1221;
	mov.u32 	%r1244, %r1222;
	mov.u32 	%r1245, %r1223;
	mov.u32 	%r1246, %r1224;
	mov.u32 	%r1247, %r1225;
	mov.u32 	%r1248, %r1226;
	mov.u32 	%r1249, %r1227;
	mov.u32 	%r1250, %r1228;
	mov.u32 	%r1251, %r1229;
	mov.u32 	%r1252, %r1230;
	mov.u32 	%r1253, %r1231;
	mov.u32 	%r1254, %r1232;
	mov.u32 	%r1255, %r1233;
	mov.u32 	%r1256, %r1234;
	@%p235 bra 	$L__BB11_279;
	setp.leu.f32 	%p236, %f1563, %f1855;
	mov.f32 	%f1580, %f1559;
	mov.f32 	%f1581, %f1560;
	mov.f32 	%f1582, %f1561;
	mov.f32 	%f1583, %f1562;
	mov.f32 	%f1584, %f1855;
	mov.f32 	%f1585, %f1563;
	mov.f32 	%f1586, %f1564;
	mov.f32 	%f1587, %f1565;
	mov.f32 	%f1588, %f1566;
	mov.f32 	%f1589, %f1567;
	mov.f32 	%f1590, %f1568;
	mov.f32 	%f1591, %f1569;
	mov.f32 	%f1592, %f1570;
	mov.f32 	%f1593, %f1571;
	mov.f32 	%f1594, %f1572;
	mov.f32 	%f1595, %f1573;
	mov.f32 	%f1596, %f1574;
	mov.f32 	%f1597, %f1575;
	mov.f32 	%f1598, %f1576;
	mov.f32 	%f1599, %f1577;
	mov.f32 	%f1600, %f1578;
	mov.u32 	%r1236, %r1215;
	mov.u32 	%r1237, %r1216;
	mov.u32 	%r1238, %r1217;
	mov.u32 	%r1239, %r1218;
	mov.u32 	%r1240, %r1511;
	mov.u32 	%r1241, %r1219;
	mov.u32 	%r1242, %r1220;
	mov.u32 	%r1243, %r1221;
	mov.u32 	%r1244, %r1222;
	mov.u32 	%r1245, %r1223;
	mov.u32 	%r1246, %r1224;
	mov.u32 	%r1247, %r1225;
	mov.u32 	%r1248, %r1226;
	mov.u32 	%r1249, %r1227;
	mov.u32 	%r1250, %r1228;
	mov.u32 	%r1251, %r1229;
	mov.u32 	%r1252, %r1230;
	mov.u32 	%r1253, %r1231;
	mov.u32 	%r1254, %r1232;
	mov.u32 	%r1255, %r1233;
	mov.u32 	%r1256, %r1234;
	@%p236 bra 	$L__BB11_279;
	setp.leu.f32 	%p237, %f1564, %f1855;
	mov.f32 	%f1580, %f1559;
	mov.f32 	%f1581, %f1560;
	mov.f32 	%f1582, %f1561;
	mov.f32 	%f1583, %f1562;
	mov.f32 	%f1584, %f1563;
	mov.f32 	%f1585, %f1855;
	mov.f32 	%f1586, %f1564;
	mov.f32 	%f1587, %f1565;
	mov.f32 	%f1588, %f1566;
	mov.f32 	%f1589, %f1567;
	mov.f32 	%f1590, %f1568;
	mov.f32 	%f1591, %f1569;
	mov.f32 	%f1592, %f1570;
	mov.f32 	%f1593, %f1571;
	mov.f32 	%f1594, %f1572;
	mov.f32 	%f1595, %f1573;
	mov.f32 	%f1596, %f1574;
	mov.f32 	%f1597, %f1575;
	mov.f32 	%f1598, %f1576;
	mov.f32 	%f1599, %f1577;
	mov.f32 	%f1600, %f1578;
	mov.u32 	%r1236, %r1215;
	mov.u32 	%r1237, %r1216;
	mov.u32 	%r1238, %r1217;
	mov.u32 	%r1239, %r1218;
	mov.u32 	%r1240, %r1219;
	mov.u32 	%r1241, %r1511;
	mov.u32 	%r1242, %r1220;
	mov.u32 	%r1243, %r1221;
	mov.u32 	%r1244, %r1222;
	mov.u32 	%r1245, %r1223;
	mov.u32 	%r1246, %r1224;
	mov.u32 	%r1247, %r1225;
	mov.u32 	%r1248, %r1226;
	mov.u32 	%r1249, %r1227;
	mov.u32 	%r1250, %r1228;
	mov.u32 	%r1251, %r1229;
	mov.u32 	%r1252, %r1230;
	mov.u32 	%r1253, %r1231;
	mov.u32 	%r1254, %r1232;
	mov.u32 	%r1255, %r1233;
	mov.u32 	%r1256, %r1234;
	@%p237 bra 	$L__BB11_279;
	setp.leu.f32 	%p238, %f1565, %f1855;
	mov.f32 	%f1580, %f1559;
	mov.f32 	%f1581, %f1560;
	mov.f32 	%f1582, %f1561;
	mov.f32 	%f1583, %f1562;
	mov.f32 	%f1584, %f1563;
	mov.f32 	%f1585, %f1564;
	mov.f32 	%f1586, %f1855;
	mov.f32 	%f1587, %f1565;
	mov.f32 	%f1588, %f1566;
	mov.f32 	%f1589, %f1567;
	mov.f32 	%f1590, %f1568;
	mov.f32 	%f1591, %f1569;
	mov.f32 	%f1592, %f1570;
	mov.f32 	%f1593, %f1571;
	mov.f32 	%f1594, %f1572;
	mov.f32 	%f1595, %f1573;
	mov.f32 	%f1596, %f1574;
	mov.f32 	%f1597, %f1575;
	mov.f32 	%f1598, %f1576;
	mov.f32 	%f1599, %f1577;
	mov.f32 	%f1600, %f1578;
	mov.u32 	%r1236, %r1215;
	mov.u32 	%r1237, %r1216;
	mov.u32 	%r1238, %r1217;
	mov.u32 	%r1239, %r1218;
	mov.u32 	%r1240, %r1219;
	mov.u32 	%r1241, %r1220;
	mov.u32 	%r1242, %r1511;
	mov.u32 	%r1243, %r1221;
	mov.u32 	%r1244, %r1222;
	mov.u32 	%r1245, %r1223;
	mov.u32 	%r1246, %r1224;
	mov.u32 	%r1247, %r1225;
	mov.u32 	%r1248, %r1226;
	mov.u32 	%r1249, %r1227;
	mov.u32 	%r1250, %r1228;
	mov.u32 	%r1251, %r1229;
	mov.u32 	%r1252, %r1230;
	mov.u32 	%r1253, %r1231;
	mov.u32 	%r1254, %r1232;
	mov.u32 	%r1255, %r1233;
	mov.u32 	%r1256, %r1234;
	@%p238 bra 	$L__BB11_279;
	setp.leu.f32 	%p239, %f1566, %f1855;
	mov.f32 	%f1580, %f1559;
	mov.f32 	%f1581, %f1560;
	mov.f32 	%f1582, %f1561;
	mov.f32 	%f1583, %f1562;
	mov.f32 	%f1584, %f1563;
	mov.f32 	%f1585, %f1564;
	mov.f32 	%f1586, %f1565;
	mov.f32 	%f1587, %f1855;
	mov.f32 	%f1588, %f1566;
	mov.f32 	%f1589, %f1567;
	mov.f32 	%f1590, %f1568;
	mov.f32 	%f1591, %f1569;
	mov.f32 	%f1592, %f1570;
	mov.f32 	%f1593, %f1571;
	mov.f32 	%f1594, %f1572;
	mov.f32 	%f1595, %f1573;
	mov.f32 	%f1596, %f1574;
	mov.f32 	%f1597, %f1575;
	mov.f32 	%f1598, %f1576;
	mov.f32 	%f1599, %f1577;
	mov.f32 	%f1600, %f1578;
	mov.u32 	%r1236, %r1215;
	mov.u32 	%r1237, %r1216;
	mov.u32 	%r1238, %r1217;
	mov.u32 	%r1239, %r1218;
	mov.u32 	%r1240, %r1219;
	mov.u32 	%r1241, %r1220;
	mov.u32 	%r1242, %r1221;
	mov.u32 	%r1243, %r1511;
	mov.u32 	%r1244, %r1222;
	mov.u32 	%r1245, %r1223;
	mov.u32 	%r1246, %r1224;
	mov.u32 	%r1247, %r1225;
	mov.u32 	%r1248, %r1226;
	mov.u32 	%r1249, %r1227;
	mov.u32 	%r1250, %r1228;
	mov.u32 	%r1251, %r1229;
	mov.u32 	%r1252, %r1230;
	mov.u32 	%r1253, %r1231;
	mov.u32 	%r1254, %r1232;
	mov.u32 	%r1255, %r1233;
	mov.u32 	%r1256, %r1234;
	@%p239 bra 	$L__BB11_279;
	setp.leu.f32 	%p240, %f1567, %f1855;
	mov.f32 	%f1580, %f1559;
	mov.f32 	%f1581, %f1560;
	mov.f32 	%f1582, %f1561;
	mov.f32 	%f1583, %f1562;
	mov.f32 	%f1584, %f1563;
	mov.f32 	%f1585, %f1564;
	mov.f32 	%f1586, %f1565;
	mov.f32 	%f1587, %f1566;
	mov.f32 	%f1588, %f1855;
	mov.f32 	%f1589, %f1567;
	mov.f32 	%f1590, %f1568;
	mov.f32 	%f1591, %f1569;
	mov.f32 	%f1592, %f1570;
	mov.f32 	%f1593, %f1571;
	mov.f32 	%f1594, %f1572;
	mov.f32 	%f1595, %f1573;
	mov.f32 	%f1596, %f1574;
	mov.f32 	%f1597, %f1575;
	mov.f32 	%f1598, %f1576;
	mov.f32 	%f1599, %f1577;
	mov.f32 	%f1600, %f1578;
	mov.u32 	%r1236, %r1215;
	mov.u32 	%r1237, %r1216;
	mov.u32 	%r1238, %r1217;
	mov.u32 	%r1239, %r1218;
	mov.u32 	%r1240, %r1219;
	mov.u32 	%r1241, %r1220;
	mov.u32 	%r1242, %r1221;
	mov.u32 	%r1243, %r1222;
	mov.u32 	%r1244, %r1511;
	mov.u32 	%r1245, %r1223;
	mov.u32 	%r1246, %r1224;
	mov.u32 	%r1247, %r1225;
	mov.u32 	%r1248, %r1226;
	mov.u32 	%r1249, %r1227;
	mov.u32 	%r1250, %r1228;
	mov.u32 	%r1251, %r1229;
	mov.u32 	%r1252, %r1230;
	mov.u32 	%r1253, %r1231;
	mov.u32 	%r1254, %r1232;
	mov.u32 	%r1255, %r1233;
	mov.u32 	%r1256, %r1234;
	@%p240 bra 	$L__BB11_279;
	setp.leu.f32 	%p241, %f1568, %f1855;
	mov.f32 	%f1580, %f1559;
	mov.f32 	%f1581, %f1560;
	mov.f32 	%f1582, %f1561;
	mov.f32 	%f1583, %f1562;
	mov.f32 	%f1584, %f1563;
	mov.f32 	%f1585, %f1564;
	mov.f32 	%f1586, %f1565;
	mov.f32 	%f1587, %f1566;
	mov.f32 	%f1588, %f1567;
	mov.f32 	%f1589, %f1855;
	mov.f32 	%f1590, %f1568;
	mov.f32 	%f1591, %f1569;
	mov.f32 	%f1592, %f1570;
	mov.f32 	%f1593, %f1571;
	mov.f32 	%f1594, %f1572;
	mov.f32 	%f1595, %f1573;
	mov.f32 	%f1596, %f1574;
	mov.f32 	%f1597, %f1575;
	mov.f32 	%f1598, %f1576;
	mov.f32 	%f1599, %f1577;
	mov.f32 	%f1600, %f1578;
	mov.u32 	%r1236, %r1215;
	mov.u32 	%r1237, %r1216;
	mov.u32 	%r1238, %r1217;
	mov.u32 	%r1239, %r1218;
	mov.u32 	%r1240, %r1219;
	mov.u32 	%r1241, %r1220;
	mov.u32 	%r1242, %r1221;
	mov.u32 	%r1243, %r1222;
	mov.u32 	%r1244, %r1223;
	mov.u32 	%r1245, %r1511;
	mov.u32 	%r1246, %r1224;
	mov.u32 	%r1247, %r1225;
	mov.u32 	%r1248, %r1226;
	mov.u32 	%r1249, %r1227;
	mov.u32 	%r1250, %r1228;
	mov.u32 	%r1251, %r1229;
	mov.u32 	%r1252, %r1230;
	mov.u32 	%r1253, %r1231;
	mov.u32 	%r1254, %r1232;
	mov.u32 	%r1255, %r1233;
	mov.u32 	%r1256, %r1234;
	@%p241 bra 	$L__BB11_279;
	setp.leu.f32 	%p242, %f1569, %f1855;
	mov.f32 	%f1580, %f1559;
	mov.f32 	%f1581, %f1560;
	mov.f32 	%f1582, %f1561;
	mov.f32 	%f1583, %f1562;
	mov.f32 	%f1584, %f1563;
	mov.f32 	%f1585, %f1564;
	mov.f32 	%f1586, %f1565;
	mov.f32 	%f1587, %f1566;
	mov.f32 	%f1588, %f1567;
	mov.f32 	%f1589, %f1568;
	mov.f32 	%f1590, %f1855;
	mov.f32 	%f1591, %f1569;
	mov.f32 	%f1592, %f1570;
	mov.f32 	%f1593, %f1571;
	mov.f32 	%f1594, %f1572;
	mov.f32 	%f1595, %f1573;
	mov.f32 	%f1596, %f1574;
	mov.f32 	%f1597, %f1575;
	mov.f32 	%f1598, %f1576;
	mov.f32 	%f1599, %f1577;
	mov.f32 	%f1600, %f1578;
	mov.u32 	%r1236, %r1215;
	mov.u32 	%r1237, %r1216;
	mov.u32 	%r1238, %r1217;
	mov.u32 	%r1239, %r1218;
	mov.u32 	%r1240, %r1219;
	mov.u32 	%r1241, %r1220;
	mov.u32 	%r1242, %r1221;
	mov.u32 	%r1243, %r1222;
	mov.u32 	%r1244, %r1223;
	mov.u32 	%r1245, %r1224;
	mov.u32 	%r1246, %r1511;
	mov.u32 	%r1247, %r1225;
	mov.u32 	%r1248, %r1226;
	mov.u32 	%r1249, %r1227;
	mov.u32 	%r1250, %r1228;
	mov.u32 	%r1251, %r1229;
	mov.u32 	%r1252, %r1230;
	mov.u32 	%r1253, %r1231;
	mov.u32 	%r1254, %r1232;
	mov.u32 	%r1255, %r1233;
	mov.u32 	%r1256, %r1234;
	@%p242 bra 	$L__BB11_279;
	setp.leu.f32 	%p243, %f1570, %f1855;
	mov.f32 	%f1580, %f1559;
	mov.f32 	%f1581, %f1560;
	mov.f32 	%f1582, %f1561;
	mov.f32 	%f1583, %f1562;
	mov.f32 	%f1584, %f1563;
	mov.f32 	%f1585, %f1564;
	mov.f32 	%f1586, %f1565;
	mov.f32 	%f1587, %f1566;
	mov.f32 	%f1588, %f1567;
	mov.f32 	%f1589, %f1568;
	mov.f32 	%f1590, %f1569;
	mov.f32 	%f1591, %f1855;
	mov.f32 	%f1592, %f1570;
	mov.f32 	%f1593, %f1571;
	mov.f32 	%f1594, %f1572;
	mov.f32 	%f1595, %f1573;
	mov.f32 	%f1596, %f1574;
	mov.f32 	%f1597, %f1575;
	mov.f32 	%f1598, %f1576;
	mov.f32 	%f1599, %f1577;
	mov.f32 	%f1600, %f1578;
	mov.u32 	%r1236, %r1215;
	mov.u32 	%r1237, %r1216;
	mov.u32 	%r1238, %r1217;
	mov.u32 	%r1239, %r1218;
	mov.u32 	%r1240, %r1219;
	mov.u32 	%r1241, %r1220;
	mov.u32 	%r1242, %r1221;
	mov.u32 	%r1243, %r1222;
	mov.u32 	%r1244, %r1223;
	mov.u32 	%r1245, %r1224;
	mov.u32 	%r1246, %r1225;
	mov.u32 	%r1247, %r1511;
	mov.u32 	%r1248, %r1226;
	mov.u32 	%r1249, %r1227;
	mov.u32 	%r1250, %r1228;
	mov.u32 	%r1251, %r1229;
	mov.u32 	%r1252, %r1230;
	mov.u32 	%r1253, %r1231;
	mov.u32 	%r1254, %r1232;
	mov.u32 	%r1255, %r1233;
	mov.u32 	%r1256, %r1234;
	@%p243 bra 	$L__BB11_279;
	setp.leu.f32 	%p244, %f1571, %f1855;
	mov.f32 	%f1580, %f1559;
	mov.f32 	%f1581, %f1560;
	mov.f32 	%f1582, %f1561;
	mov.f32 	%f1583, %f1562;
	mov.f32 	%f1584, %f1563;
	mov.f32 	%f1585, %f1564;
	mov.f32 	%f1586, %f1565;
	mov.f32 	%f1587, %f1566;
	mov.f32 	%f1588, %f1567;
	mov.f32 	%f1589, %f1568;
	mov.f32 	%f1590, %f1569;
	mov.f32 	%f1591, %f1570;
	mov.f32 	%f1592, %f1855;
	mov.f32 	%f1593, %f1571;
	mov.f32 	%f1594, %f1572;
	mov.f32 	%f1595, %f1573;
	mov.f32 	%f1596, %f1574;
	mov.f32 	%f1597, %f1575;
	mov.f32 	%f1598, %f1576;
	mov.f32 	%f1599, %f1577;
	mov.f32 	%f1600, %f1578;
	mov.u32 	%r1236, %r1215;
	mov.u32 	%r1237, %r1216;
	mov.u32 	%r1238, %r1217;
	mov.u32 	%r1239, %r1218;
	mov.u32 	%r1240, %r1219;
	mov.u32 	%r1241, %r1220;
	mov.u32 	%r1242, %r1221;
	mov.u32 	%r1243, %r1222;
	mov.u32 	%r1244, %r1223;
	mov.u32 	%r1245, %r1224;
	mov.u32 	%r1246, %r1225;
	mov.u32 	%r1247, %r1226;
	mov.u32 	%r1248, %r1511;
	mov.u32 	%r1249, %r1227;
	mov.u32 	%r1250, %r1228;
	mov.u32 	%r1251, %r1229;
	mov.u32 	%r1252, %r1230;
	mov.u32 	%r1253, %r1231;
	mov.u32 	%r1254, %r1232;
	mov.u32 	%r1255, %r1233;
	mov.u32 	%r1256, %r1234;
	@%p244 bra 	$L__BB11_279;
	setp.leu.f32 	%p245, %f1572, %f1855;
	mov.f32 	%f1580, %f1559;
	mov.f32 	%f1581, %f1560;
	mov.f32 	%f1582, %f1561;
	mov.f32 	%f1583, %f1562;
	mov.f32 	%f1584, %f1563;
	mov.f32 	%f1585, %f1564;
	mov.f32 	%f1586, %f1565;
	mov.f32 	%f1587, %f1566;
	mov.f32 	%f1588, %f1567;
	mov.f32 	%f1589, %f1568;
	mov.f32 	%f1590, %f1569;
	mov.f32 	%f1591, %f1570;
	mov.f32 	%f1592, %f1571;
	mov.f32 	%f1593, %f1855;
	mov.f32 	%f1594, %f1572;
	mov.f32 	%f1595, %f1573;
	mov.f32 	%f1596, %f1574;
	mov.f32 	%f1597, %f1575;
	mov.f32 	%f1598, %f1576;
	mov.f32 	%f1599, %f1577;
	mov.f32 	%f1600, %f1578;
	mov.u32 	%r1236, %r1215;
	mov.u32 	%r1237, %r1216;
	mov.u32 	%r1238, %r1217;
	mov.u32 	%r1239, %r1218;
	mov.u32 	%r1240, %r1219;
	mov.u32 	%r1241, %r1220;
	mov.u32 	%r1242, %r1221;
	mov.u32 	%r1243, %r1222;
	mov.u32 	%r1244, %r1223;
	mov.u32 	%r1245, %r1224;
	mov.u32 	%r1246, %r1225;
	mov.u32 	%r1247, %r1226;
	mov.u32 	%r1248, %r1227;
	mov.u32 	%r1249, %r1511;
	mov.u32 	%r1250, %r1228;
	mov.u32 	%r1251, %r1229;
	mov.u32 	%r1252, %r1230;
	mov.u32 	%r1253, %r1231;
	mov.u32 	%r1254, %r1232;
	mov.u32 	%r1255, %r1233;
	mov.u32 	%r1256, %r1234;
	@%p245 bra 	$L__BB11_279;
	setp.leu.f32 	%p246, %f1573, %f1855;
	mov.f32 	%f1580, %f1559;
	mov.f32 	%f1581, %f1560;
	mov.f32 	%f1582, %f1561;
	mov.f32 	%f1583, %f1562;
	mov.f32 	%f1584, %f1563;
	mov.f32 	%f1585, %f1564;
	mov.f32 	%f1586, %f1565;
	mov.f32 	%f1587, %f1566;
	mov.f32 	%f1588, %f1567;
	mov.f32 	%f1589, %f1568;
	mov.f32 	%f1590, %f1569;
	mov.f32 	%f1591, %f1570;
	mov.f32 	%f1592, %f1571;
	mov.f32 	%f1593, %f1572;
	mov.f32 	%f1594, %f1855;
	mov.f32 	%f1595, %f1573;
	mov.f32 	%f1596, %f1574;
	mov.f32 	%f1597, %f1575;
	mov.f32 	%f1598, %f1576;
	mov.f32 	%f1599, %f1577;
	mov.f32 	%f1600, %f1578;
	mov.u32 	%r1236, %r1215;
	mov.u32 	%r1237, %r1216;
	mov.u32 	%r1238, %r1217;
	mov.u32 	%r1239, %r1218;
	mov.u32 	%r1240, %r1219;
	mov.u32 	%r1241, %r1220;
	mov.u32 	%r1242, %r1221;
	mov.u32 	%r1243, %r1222;
	mov.u32 	%r1244, %r1223;
	mov.u32 	%r1245, %r1224;
	mov.u32 	%r1246, %r1225;
	mov.u32 	%r1247, %r1226;
	mov.u32 	%r1248, %r1227;
	mov.u32 	%r1249, %r1228;
	mov.u32 	%r1250, %r1511;
	mov.u32 	%r1251, %r1229;
	mov.u32 	%r1252, %r1230;
	mov.u32 	%r1253, %r1231;
	mov.u32 	%r1254, %r1232;
	mov.u32 	%r1255, %r1233;
	mov.u32 	%r1256, %r1234;
	@%p246 bra 	$L__BB11_279;
	setp.leu.f32 	%p247, %f1574, %f1855;
	mov.f32 	%f1580, %f1559;
	mov.f32 	%f1581, %f1560;
	mov.f32 	%f1582, %f1561;
	mov.f32 	%f1583, %f1562;
	mov.f32 	%f1584, %f1563;
	mov.f32 	%f1585, %f1564;
	mov.f32 	%f1586, %f1565;
	mov.f32 	%f1587, %f1566;
	mov.f32 	%f1588, %f1567;
	mov.f32 	%f1589, %f1568;
	mov.f32 	%f1590, %f1569;
	mov.f32 	%f1591, %f1570;
	mov.f32 	%f1592, %f1571;
	mov.f32 	%f1593, %f1572;
	mov.f32 	%f1594, %f1573;
	mov.f32 	%f1595, %f1855;
	mov.f32 	%f1596, %f1574;
	mov.f32 	%f1597, %f1575;
	mov.f32 	%f1598, %f1576;
	mov.f32 	%f1599, %f1577;
	mov.f32 	%f1600, %f1578;
	mov.u32 	%r1236, %r1215;
	mov.u32 	%r1237, %r1216;
	mov.u32 	%r1238, %r1217;
	mov.u32 	%r1239, %r1218;
	mov.u32 	%r1240, %r1219;
	mov.u32 	%r1241, %r1220;
	mov.u32 	%r1242, %r1221;
	mov.u32 	%r1243, %r1222;
	mov.u32 	%r1244, %r1223;
	mov.u32 	%r1245, %r1224;
	mov.u32 	%r1246, %r1225;
	mov.u32 	%r1247, %r1226;
	mov.u32 	%r1248, %r1227;
	mov.u32 	%r1249, %r1228;
	mov.u32 	%r1250, %r1229;
	mov.u32 	%r1251, %r1511;
	mov.u32 	%r1252, %r1230;
	mov.u32 	%r1253, %r1231;
	mov.u32 	%r1254, %r1232;
	mov.u32 	%r1255, %r1233;
	mov.u32 	%r1256, %r1234;
	@%p247 bra 	$L__BB11_279;
	setp.leu.f32 	%p248, %f1575, %f1855;
	mov.f32 	%f1580, %f1559;
	mov.f32 	%f1581, %f1560;
	mov.f32 	%f1582, %f1561;
	mov.f32 	%f1583, %f1562;
	mov.f32 	%f1584, %f1563;
	mov.f32 	%f1585, %f1564;
	mov.f32 	%f1586, %f1565;
	mov.f32 	%f1587, %f1566;
	mov.f32 	%f1588, %f1567;
	mov.f32 	%f1589, %f1568;
	mov.f32 	%f1590, %f1569;
	mov.f32 	%f1591, %f1570;
	mov.f32 	%f1592, %f1571;
	mov.f32 	%f1593, %f1572;
	mov.f32 	%f1594, %f1573;
	mov.f32 	%f1595, %f1574;
	mov.f32 	%f1596, %f1855;
	mov.f32 	%f1597, %f1575;
	mov.f32 	%f1598, %f1576;
	mov.f32 	%f1599, %f1577;
	mov.f32 	%f1600, %f1578;
	mov.u32 	%r1236, %r1215;
	mov.u32 	%r1237, %r1216;
	mov.u32 	%r1238, %r1217;
	mov.u32 	%r1239, %r1218;
	mov.u32 	%r1240, %r1219;
	mov.u32 	%r1241, %r1220;
	mov.u32 	%r1242, %r1221;
	mov.u32 	%r1243, %r1222;
	mov.u32 	%r1244, %r1223;
	mov.u32 	%r1245, %r1224;
	mov.u32 	%r1246, %r1225;
	mov.u32 	%r1247, %r1226;
	mov.u32 	%r1248, %r1227;
	mov.u32 	%r1249, %r1228;
	mov.u32 	%r1250, %r1229;
	mov.u32 	%r1251, %r1230;
	mov.u32 	%r1252, %r1511;
	mov.u32 	%r1253, %r1231;
	mov.u32 	%r1254, %r1232;
	mov.u32 	%r1255, %r1233;
	mov.u32 	%r1256, %r1234;
	@%p248 bra 	$L__BB11_279;
	setp.leu.f32 	%p249, %f1576, %f1855;
	mov.f32 	%f1580, %f1559;
	mov.f32 	%f1581, %f1560;
	mov.f32 	%f1582, %f1561;
	mov.f32 	%f1583, %f1562;
	mov.f32 	%f1584, %f1563;
	mov.f32 	%f1585, %f1564;
	mov.f32 	%f1586, %f1565;
	mov.f32 	%f1587, %f1566;
	mov.f32 	%f1588, %f1567;
	mov.f32 	%f1589, %f1568;
	mov.f32 	%f1590, %f1569;
	mov.f32 	%f1591, %f1570;
	mov.f32 	%f1592, %f1571;
	mov.f32 	%f1593, %f1572;
	mov.f32 	%f1594, %f1573;
	mov.f32 	%f1595, %f1574;
	mov.f32 	%f1596, %f1575;
	mov.f32 	%f1597, %f1855;
	mov.f32 	%f1598, %f1576;
	mov.f32 	%f1599, %f1577;
	mov.f32 	%f1600, %f1578;
	mov.u32 	%r1236, %r1215;
	mov.u32 	%r1237, %r1216;
	mov.u32 	%r1238, %r1217;
	mov.u32 	%r1239, %r1218;
	mov.u32 	%r1240, %r1219;
	mov.u32 	%r1241, %r1220;
	mov.u32 	%r1242, %r1221;
	mov.u32 	%r1243, %r1222;
	mov.u32 	%r1244, %r1223;
	mov.u32 	%r1245, %r1224;
	mov.u32 	%r1246, %r1225;
	mov.u32 	%r1247, %r1226;
	mov.u32 	%r1248, %r1227;
	mov.u32 	%r1249, %r1228;
	mov.u32 	%r1250, %r1229;
	mov.u32 	%r1251, %r1230;
	mov.u32 	%r1252, %r1231;
	mov.u32 	%r1253, %r1511;
	mov.u32 	%r1254, %r1232;
	mov.u32 	%r1255, %r1233;
	mov.u32 	%r1256, %r1234;
	@%p249 bra 	$L__BB11_279;
	setp.leu.f32 	%p250, %f1577, %f1855;
	mov.f32 	%f1580, %f1559;
	mov.f32 	%f1581, %f1560;
	mov.f32 	%f1582, %f1561;
	mov.f32 	%f1583, %f1562;
	mov.f32 	%f1584, %f1563;
	mov.f32 	%f1585, %f1564;
	mov.f32 	%f1586, %f1565;
	mov.f32 	%f1587, %f1566;
	mov.f32 	%f1588, %f1567;
	mov.f32 	%f1589, %f1568;
	mov.f32 	%f1590, %f1569;
	mov.f32 	%f1591, %f1570;
	mov.f32 	%f1592, %f1571;
	mov.f32 	%f1593, %f1572;
	mov.f32 	%f1594, %f1573;
	mov.f32 	%f1595, %f1574;
	mov.f32 	%f1596, %f1575;
	mov.f32 	%f1597, %f1576;
	mov.f32 	%f1598, %f1855;
	mov.f32 	%f1599, %f1577;
	mov.f32 	%f1600, %f1578;
	mov.u32 	%r1236, %r1215;
	mov.u32 	%r1237, %r1216;
	mov.u32 	%r1238, %r1217;
	mov.u32 	%r1239, %r1218;
	mov.u32 	%r1240, %r1219;
	mov.u32 	%r1241, %r1220;
	mov.u32 	%r1242, %r1221;
	mov.u32 	%r1243, %r1222;
	mov.u32 	%r1244, %r1223;
	mov.u32 	%r1245, %r1224;
	mov.u32 	%r1246, %r1225;
	mov.u32 	%r1247, %r1226;
	mov.u32 	%r1248, %r1227;
	mov.u32 	%r1249, %r1228;
	mov.u32 	%r1250, %r1229;
	mov.u32 	%r1251, %r1230;
	mov.u32 	%r1252, %r1231;
	mov.u32 	%r1253, %r1232;
	mov.u32 	%r1254, %r1511;
	mov.u32 	%r1255, %r1233;
	mov.u32 	%r1256, %r1234;
	@%p250 bra 	$L__BB11_279;
	setp.leu.f32 	%p251, %f1578, %f1855;
	mov.f32 	%f1580, %f1559;
	mov.f32 	%f1581, %f1560;
	mov.f32 	%f1582, %f1561;
	mov.f32 	%f1583, %f1562;
	mov.f32 	%f1584, %f1563;
	mov.f32 	%f1585, %f1564;
	mov.f32 	%f1586, %f1565;
	mov.f32 	%f1587, %f1566;
	mov.f32 	%f1588, %f1567;
	mov.f32 	%f1589, %f1568;
	mov.f32 	%f1590, %f1569;
	mov.f32 	%f1591, %f1570;
	mov.f32 	%f1592, %f1571;
	mov.f32 	%f1593, %f1572;
	mov.f32 	%f1594, %f1573;
	mov.f32 	%f1595, %f1574;
	mov.f32 	%f1596, %f1575;
	mov.f32 	%f1597, %f1576;
	mov.f32 	%f1598, %f1577;
	mov.f32 	%f1599, %f1855;
	mov.f32 	%f1600, %f1578;
	mov.u32 	%r1236, %r1215;
	mov.u32 	%r1237, %r1216;
	mov.u32 	%r1238, %r1217;
	mov.u32 	%r1239, %r1218;
	mov.u32 	%r1240, %r1219;
	mov.u32 	%r1241, %r1220;
	mov.u32 	%r1242, %r1221;
	mov.u32 	%r1243, %r1222;
	mov.u32 	%r1244, %r1223;
	mov.u32 	%r1245, %r1224;
	mov.u32 	%r1246, %r1225;
	mov.u32 	%r1247, %r1226;
	mov.u32 	%r1248, %r1227;
	mov.u32 	%r1249, %r1228;
	mov.u32 	%r1250, %r1229;
	mov.u32 	%r1251, %r1230;
	mov.u32 	%r1252, %r1231;
	mov.u32 	%r1253, %r1232;
	mov.u32 	%r1254, %r1233;
	mov.u32 	%r1255, %r1511;
	mov.u32 	%r1256, %r1234;
	@%p251 bra 	$L__BB11_279;
	setp.leu.f32 	%p252, %f1876, %f1855;
	mov.f32 	%f1580, %f1559;
	mov.f32 	%f1581, %f1560;
	mov.f32 	%f1582, %f1561;
	mov.f32 	%f1583, %f1562;
	mov.f32 	%f1584, %f1563;
	mov.f32 	%f1585, %f1564;
	mov.f32 	%f1586, %f1565;
	mov.f32 	%f1587, %f1566;
	mov.f32 	%f1588, %f1567;
	mov.f32 	%f1589, %f1568;
	mov.f32 	%f1590, %f1569;
	mov.f32 	%f1591, %f1570;
	mov.f32 	%f1592, %f1571;
	mov.f32 	%f1593, %f1572;
	mov.f32 	%f1594, %f1573;
	mov.f32 	%f1595, %f1574;
	mov.f32 	%f1596, %f1575;
	mov.f32 	%f1597, %f1576;
	mov.f32 	%f1598, %f1577;
	mov.f32 	%f1599, %f1578;
	mov.f32 	%f1600, %f1855;
	mov.u32 	%r1236, %r1215;
	mov.u32 	%r1237, %r1216;
	mov.u32 	%r1238, %r1217;
	mov.u32 	%r1239, %r1218;
	mov.u32 	%r1240, %r1219;
	mov.u32 	%r1241, %r1220;
	mov.u32 	%r1242, %r1221;
	mov.u32 	%r1243, %r1222;
	mov.u32 	%r1244, %r1223;
	mov.u32 	%r1245, %r1224;
	mov.u32 	%r1246, %r1225;
	mov.u32 	%r1247, %r1226;
	mov.u32 	%r1248, %r1227;
	mov.u32 	%r1249, %r1228;
	mov.u32 	%r1250, %r1229;
	mov.u32 	%r1251, %r1230;
	mov.u32 	%r1252, %r1231;
	mov.u32 	%r1253, %r1232;
	mov.u32 	%r1254, %r1233;
	mov.u32 	%r1255, %r1234;
	mov.u32 	%r1256, %r1511;
	@%p252 bra 	$L__BB11_279;
	mov.f32 	%f1580, %f1559;
	mov.f32 	%f1581, %f1560;
	mov.f32 	%f1582, %f1561;
	mov.f32 	%f1583, %f1562;
	mov.f32 	%f1584, %f1563;
	mov.f32 	%f1585, %f1564;
	mov.f32 	%f1586, %f1565;
	mov.f32 	%f1587, %f1566;
	mov.f32 	%f1588, %f1567;
	mov.f32 	%f1589, %f1568;
	mov.f32 	%f1590, %f1569;
	mov.f32 	%f1591, %f1570;
	mov.f32 	%f1592, %f1571;
	mov.f32 	%f1593, %f1572;
	mov.f32 	%f1594, %f1573;
	mov.f32 	%f1595, %f1574;
	mov.f32 	%f1596, %f1575;
	mov.f32 	%f1597, %f1576;
	mov.f32 	%f1598, %f1577;
	mov.f32 	%f1599, %f1578;
	mov.f32 	%f1600, %f1876;
	mov.f32 	%f1876, %f1855;
	mov.u32 	%r1236, %r1215;
	mov.u32 	%r1237, %r1216;
	mov.u32 	%r1238, %r1217;
	mov.u32 	%r1239, %r1218;
	mov.u32 	%r1240, %r1219;
	mov.u32 	%r1241, %r1220;
	mov.u32 	%r1242, %r1221;
	mov.u32 	%r1243, %r1222;
	mov.u32 	%r1244, %r1223;
	mov.u32 	%r1245, %r1224;
	mov.u32 	%r1246, %r1225;
	mov.u32 	%r1247, %r1226;
	mov.u32 	%r1248, %r1227;
	mov.u32 	%r1249, %r1228;
	mov.u32 	%r1250, %r1229;
	mov.u32 	%r1251, %r1230;
	mov.u32 	%r1252, %r1231;
	mov.u32 	%r1253, %r1232;
	mov.u32 	%r1254, %r1233;
	mov.u32 	%r1255, %r1234;
	mov.u32 	%r1256, %r1532;
	mov.u32 	%r1532, %r1511;
$L__BB11_279:
	setp.leu.f32 	%p253, %f1580, %f1854;
	mov.f32 	%f1602, %f1854;
	mov.f32 	%f1603, %f1580;
	mov.f32 	%f1604, %f1581;
	mov.f32 	%f1605, %f1582;
	mov.f32 	%f1606, %f1583;
	mov.f32 	%f1607, %f1584;
	mov.f32 	%f1608, %f1585;
	mov.f32 	%f1609, %f1586;
	mov.f32 	%f1610, %f1587;
	mov.f32 	%f1611, %f1588;
	mov.f32 	%f1612, %f1589;
	mov.f32 	%f1613, %f1590;
	mov.f32 	%f1614, %f1591;
	mov.f32 	%f1615, %f1592;
	mov.f32 	%f1616, %f1593;
	mov.f32 	%f1617, %f1594;
	mov.f32 	%f1618, %f1595;
	mov.f32 	%f1619, %f1596;
	mov.f32 	%f1620, %f1597;
	mov.f32 	%f1621, %f1598;
	mov.f32 	%f1622, %f1599;
	mov.f32 	%f1623, %f1600;
	mov.u32 	%r1258, %r1510;
	mov.u32 	%r1259, %r1236;
	mov.u32 	%r1260, %r1237;
	mov.u32 	%r1261, %r1238;
	mov.u32 	%r1262, %r1239;
	mov.u32 	%r1263, %r1240;
	mov.u32 	%r1264, %r1241;
	mov.u32 	%r1265, %r1242;
	mov.u32 	%r1266, %r1243;
	mov.u32 	%r1267, %r1244;
	mov.u32 	%r1268, %r1245;
	mov.u32 	%r1269, %r1246;
	mov.u32 	%r1270, %r1247;
	mov.u32 	%r1271, %r1248;
	mov.u32 	%r1272, %r1249;
	mov.u32 	%r1273, %r1250;
	mov.u32 	%r1274, %r1251;
	mov.u32 	%r1275, %r1252;
	mov.u32 	%r1276, %r1253;
	mov.u32 	%r1277, %r1254;
	mov.u32 	%r1278, %r1255;
	mov.u32 	%r1279, %r1256;
	@%p253 bra 	$L__BB11_302;
	setp.leu.f32 	%p254, %f1581, %f1854;
	mov.f32 	%f1602, %f1580;
	mov.f32 	%f1603, %f1854;
	mov.f32 	%f1604, %f1581;
	mov.f32 	%f1605, %f1582;
	mov.f32 	%f1606, %f1583;
	mov.f32 	%f1607, %f1584;
	mov.f32 	%f1608, %f1585;
	mov.f32 	%f1609, %f1586;
	mov.f32 	%f1610, %f1587;
	mov.f32 	%f1611, %f1588;
	mov.f32 	%f1612, %f1589;
	mov.f32 	%f1613, %f1590;
	mov.f32 	%f1614, %f1591;
	mov.f32 	%f1615, %f1592;
	mov.f32 	%f1616, %f1593;
	mov.f32 	%f1617, %f1594;
	mov.f32 	%f1618, %f1595;
	mov.f32 	%f1619, %f1596;
	mov.f32 	%f1620, %f1597;
	mov.f32 	%f1621, %f1598;
	mov.f32 	%f1622, %f1599;
	mov.f32 	%f1623, %f1600;
	mov.u32 	%r1258, %r1236;
	mov.u32 	%r1259, %r1510;
	mov.u32 	%r1260, %r1237;
	mov.u32 	%r1261, %r1238;
	mov.u32 	%r1262, %r1239;
	mov.u32 	%r1263, %r1240;
	mov.u32 	%r1264, %r1241;
	mov.u32 	%r1265, %r1242;
	mov.u32 	%r1266, %r1243;
	mov.u32 	%r1267, %r1244;
	mov.u32 	%r1268, %r1245;
	mov.u32 	%r1269, %r1246;
	mov.u32 	%r1270, %r1247;
	mov.u32 	%r1271, %r1248;
	mov.u32 	%r1272, %r1249;
	mov.u32 	%r1273, %r1250;
	mov.u32 	%r1274, %r1251;
	mov.u32 	%r1275, %r1252;
	mov.u32 	%r1276, %r1253;
	mov.u32 	%r1277, %r1254;
	mov.u32 	%r1278, %r1255;
	mov.u32 	%r1279, %r1256;
	@%p254 bra 	$L__BB11_302;
	setp.leu.f32 	%p255, %f1582, %f1854;
	mov.f32 	%f1602, %f1580;
	mov.f32 	%f1603, %f1581;
	mov.f32 	%f1604, %f1854;
	mov.f32 	%f1605, %f1582;
	mov.f32 	%f1606, %f1583;
	mov.f32 	%f1607, %f1584;
	mov.f32 	%f1608, %f1585;
	mov.f32 	%f1609, %f1586;
	mov.f32 	%f1610, %f1587;
	mov.f32 	%f1611, %f1588;
	mov.f32 	%f1612, %f1589;
	mov.f32 	%f1613, %f1590;
	mov.f32 	%f1614, %f1591;
	mov.f32 	%f1615, %f1592;
	mov.f32 	%f1616, %f1593;
	mov.f32 	%f1617, %f1594;
	mov.f32 	%f1618, %f1595;
	mov.f32 	%f1619, %f1596;
	mov.f32 	%f1620, %f1597;
	mov.f32 	%f1621, %f1598;
	mov.f32 	%f1622, %f1599;
	mov.f32 	%f1623, %f1600;
	mov.u32 	%r1258, %r1236;
	mov.u32 	%r1259, %r1237;
	mov.u32 	%r1260, %r1510;
	mov.u32 	%r1261, %r1238;
	mov.u32 	%r1262, %r1239;
	mov.u32 	%r1263, %r1240;
	mov.u32 	%r1264, %r1241;
	mov.u32 	%r1265, %r1242;
	mov.u32 	%r1266, %r1243;
	mov.u32 	%r1267, %r1244;
	mov.u32 	%r1268, %r1245;
	mov.u32 	%r1269, %r1246;
	mov.u32 	%r1270, %r1247;
	mov.u32 	%r1271, %r1248;
	mov.u32 	%r1272, %r1249;
	mov.u32 	%r1273, %r1250;
	mov.u32 	%r1274, %r1251;
	mov.u32 	%r1275, %r1252;
	mov.u32 	%r1276, %r1253;
	mov.u32 	%r1277, %r1254;
	mov.u32 	%r1278, %r1255;
	mov.u32 	%r1279, %r1256;
	@%p255 bra 	$L__BB11_302;
	setp.leu.f32 	%p256, %f1583, %f1854;
	mov.f32 	%f1602, %f1580;
	mov.f32 	%f1603, %f1581;
	mov.f32 	%f1604, %f1582;
	mov.f32 	%f1605, %f1854;
	mov.f32 	%f1606, %f1583;
	mov.f32 	%f1607, %f1584;
	mov.f32 	%f1608, %f1585;
	mov.f32 	%f1609, %f1586;
	mov.f32 	%f1610, %f1587;
	mov.f32 	%f1611, %f1588;
	mov.f32 	%f1612, %f1589;
	mov.f32 	%f1613, %f1590;
	mov.f32 	%f1614, %f1591;
	mov.f32 	%f1615, %f1592;
	mov.f32 	%f1616, %f1593;
	mov.f32 	%f1617, %f1594;
	mov.f32 	%f1618, %f1595;
	mov.f32 	%f1619, %f1596;
	mov.f32 	%f1620, %f1597;
	mov.f32 	%f1621, %f1598;
	mov.f32 	%f1622, %f1599;
	mov.f32 	%f1623, %f1600;
	mov.u32 	%r1258, %r1236;
	mov.u32 	%r1259, %r1237;
	mov.u32 	%r1260, %r1238;
	mov.u32 	%r1261, %r1510;
	mov.u32 	%r1262, %r1239;
	mov.u32 	%r1263, %r1240;
	mov.u32 	%r1264, %r1241;
	mov.u32 	%r1265, %r1242;
	mov.u32 	%r1266, %r1243;
	mov.u32 	%r1267, %r1244;
	mov.u32 	%r1268, %r1245;
	mov.u32 	%r1269, %r1246;
	mov.u32 	%r1270, %r1247;
	mov.u32 	%r1271, %r1248;
	mov.u32 	%r1272, %r1249;
	mov.u32 	%r1273, %r1250;
	mov.u32 	%r1274, %r1251;
	mov.u32 	%r1275, %r1252;
	mov.u32 	%r1276, %r1253;
	mov.u32 	%r1277, %r1254;
	mov.u32 	%r1278, %r1255;
	mov.u32 	%r1279, %r1256;
	@%p256 bra 	$L__BB11_302;
	setp.leu.f32 	%p257, %f1584, %f1854;
	mov.f32 	%f1602, %f1580;
	mov.f32 	%f1603, %f1581;
	mov.f32 	%f1604, %f1582;
	mov.f32 	%f1605, %f1583;
	mov.f32 	%f1606, %f1854;
	mov.f32 	%f1607, %f1584;
	mov.f32 	%f1608, %f1585;
	mov.f32 	%f1609, %f1586;
	mov.f32 	%f1610, %f1587;
	mov.f32 	%f1611, %f1588;
	mov.f32 	%f1612, %f1589;
	mov.f32 	%f1613, %f1590;
	mov.f32 	%f1614, %f1591;
	mov.f32 	%f1615, %f1592;
	mov.f32 	%f1616, %f1593;
	mov.f32 	%f1617, %f1594;
	mov.f32 	%f1618, %f1595;
	mov.f32 	%f1619, %f1596;
	mov.f32 	%f1620, %f1597;
	mov.f32 	%f1621, %f1598;
	mov.f32 	%f1622, %f1599;
	mov.f32 	%f1623, %f1600;
	mov.u32 	%r1258, %r1236;
	mov.u32 	%r1259, %r1237;
	mov.u32 	%r1260, %r1238;
	mov.u32 	%r1261, %r1239;
	mov.u32 	%r1262, %r1510;
	mov.u32 	%r1263, %r1240;
	mov.u32 	%r1264, %r1241;
	mov.u32 	%r1265, %r1242;
	mov.u32 	%r1266, %r1243;
	mov.u32 	%r1267, %r1244;
	mov.u32 	%r1268, %r1245;
	mov.u32 	%r1269, %r1246;
	mov.u32 	%r1270, %r1247;
	mov.u32 	%r1271, %r1248;
	mov.u32 	%r1272, %r1249;
	mov.u32 	%r1273, %r1250;
	mov.u32 	%r1274, %r1251;
	mov.u32 	%r1275, %r1252;
	mov.u32 	%r1276, %r1253;
	mov.u32 	%r1277, %r1254;
	mov.u32 	%r1278, %r1255;
	mov.u32 	%r1279, %r1256;
	@%p257 bra 	$L__BB11_302;
	setp.leu.f32 	%p258, %f1585, %f1854;
	mov.f32 	%f1602, %f1580;
	mov.f32 	%f1603, %f1581;
	mov.f32 	%f1604, %f1582;
	mov.f32 	%f1605, %f1583;
	mov.f32 	%f1606, %f1584;
	mov.f32 	%f1607, %f1854;
	mov.f32 	%f1608, %f1585;
	mov.f32 	%f1609, %f1586;
	mov.f32 	%f1610, %f1587;
	mov.f32 	%f1611, %f1588;
	mov.f32 	%f1612, %f1589;
	mov.f32 	%f1613, %f1590;
	mov.f32 	%f1614, %f1591;
	mov.f32 	%f1615, %f1592;
	mov.f32 	%f1616, %f1593;
	mov.f32 	%f1617, %f1594;
	mov.f32 	%f1618, %f1595;
	mov.f32 	%f1619, %f1596;
	mov.f32 	%f1620, %f1597;
	mov.f32 	%f1621, %f1598;
	mov.f32 	%f1622, %f1599;
	mov.f32 	%f1623, %f1600;
	mov.u32 	%r1258, %r1236;
	mov.u32 	%r1259, %r1237;
	mov.u32 	%r1260, %r1238;
	mov.u32 	%r1261, %r1239;
	mov.u32 	%r1262, %r1240;
	mov.u32 	%r1263, %r1510;
	mov.u32 	%r1264, %r1241;
	mov.u32 	%r1265, %r1242;
	mov.u32 	%r1266, %r1243;
	mov.u32 	%r1267, %r1244;
	mov.u32 	%r1268, %r1245;
	mov.u32 	%r1269, %r1246;
	mov.u32 	%r1270, %r1247;
	mov.u32 	%r1271, %r1248;
	mov.u32 	%r1272, %r1249;
	mov.u32 	%r1273, %r1250;
	mov.u32 	%r1274, %r1251;
	mov.u32 	%r1275, %r1252;
	mov.u32 	%r1276, %r1253;
	mov.u32 	%r1277, %r1254;
	mov.u32 	%r1278, %r1255;
	mov.u32 	%r1279, %r1256;
	@%p258 bra 	$L__BB11_302;
	setp.leu.f32 	%p259, %f1586, %f1854;
	mov.f32 	%f1602, %f1580;
	mov.f32 	%f1603, %f1581;
	mov.f32 	%f1604, %f1582;
	mov.f32 	%f1605, %f1583;
	mov.f32 	%f1606, %f1584;
	mov.f32 	%f1607, %f1585;
	mov.f32 	%f1608, %f1854;
	mov.f32 	%f1609, %f1586;
	mov.f32 	%f1610, %f1587;
	mov.f32 	%f1611, %f1588;
	mov.f32 	%f1612, %f1589;
	mov.f32 	%f1613, %f1590;
	mov.f32 	%f1614, %f1591;
	mov.f32 	%f1615, %f1592;
	mov.f32 	%f1616, %f1593;
	mov.f32 	%f1617, %f1594;
	mov.f32 	%f1618, %f1595;
	mov.f32 	%f1619, %f1596;
	mov.f32 	%f1620, %f1597;
	mov.f32 	%f1621, %f1598;
	mov.f32 	%f1622, %f1599;
	mov.f32 	%f1623, %f1600;
	mov.u32 	%r1258, %r1236;
	mov.u32 	%r1259, %r1237;
	mov.u32 	%r1260, %r1238;
	mov.u32 	%r1261, %r1239;
	mov.u32 	%r1262, %r1240;
	mov.u32 	%r1263, %r1241;
	mov.u32 	%r1264, %r1510;
	mov.u32 	%r1265, %r1242;
	mov.u32 	%r1266, %r1243;
	mov.u32 	%r1267, %r1244;
	mov.u32 	%r1268, %r1245;
	mov.u32 	%r1269, %r1246;
	mov.u32 	%r1270, %r1247;
	mov.u32 	%r1271, %r1248;
	mov.u32 	%r1272, %r1249;
	mov.u32 	%r1273, %r1250;
	mov.u32 	%r1274, %r1251;
	mov.u32 	%r1275, %r1252;
	mov.u32 	%r1276, %r1253;
	mov.u32 	%r1277, %r1254;
	mov.u32 	%r1278, %r1255;
	mov.u32 	%r1279, %r1256;
	@%p259 bra 	$L__BB11_302;
	setp.leu.f32 	%p260, %f1587, %f1854;
	mov.f32 	%f1602, %f1580;
	mov.f32 	%f1603, %f1581;
	mov.f32 	%f1604, %f1582;
	mov.f32 	%f1605, %f1583;
	mov.f32 	%f1606, %f1584;
	mov.f32 	%f1607, %f1585;
	mov.f32 	%f1608, %f1586;
	mov.f32 	%f1609, %f1854;
	mov.f32 	%f1610, %f1587;
	mov.f32 	%f1611, %f1588;
	mov.f32 	%f1612, %f1589;
	mov.f32 	%f1613, %f1590;
	mov.f32 	%f1614, %f1591;
	mov.f32 	%f1615, %f1592;
	mov.f32 	%f1616, %f1593;
	mov.f32 	%f1617, %f1594;
	mov.f32 	%f1618, %f1595;
	mov.f32 	%f1619, %f1596;
	mov.f32 	%f1620, %f1597;
	mov.f32 	%f1621, %f1598;
	mov.f32 	%f1622, %f1599;
	mov.f32 	%f1623, %f1600;
	mov.u32 	%r1258, %r1236;
	mov.u32 	%r1259, %r1237;
	mov.u32 	%r1260, %r1238;
	mov.u32 	%r1261, %r1239;
	mov.u32 	%r1262, %r1240;
	mov.u32 	%r1263, %r1241;
	mov.u32 	%r1264, %r1242;
	mov.u32 	%r1265, %r1510;
	mov.u32 	%r1266, %r1243;
	mov.u32 	%r1267, %r1244;
	mov.u32 	%r1268, %r1245;
	mov.u32 	%r1269, %r1246;
	mov.u32 	%r1270, %r1247;
	mov.u32 	%r1271, %r1248;
	mov.u32 	%r1272, %r1249;
	mov.u32 	%r1273, %r1250;
	mov.u32 	%r1274, %r1251;
	mov.u32 	%r1275, %r1252;
	mov.u32 	%r1276, %r1253;
	mov.u32 	%r1277, %r1254;
	mov.u32 	%r1278, %r1255;
	mov.u32 	%r1279, %r1256;
	@%p260 bra 	$L__BB11_302;
	setp.leu.f32 	%p261, %f1588, %f1854;
	mov.f32 	%f1602, %f1580;
	mov.f32 	%f1603, %f1581;
	mov.f32 	%f1604, %f1582;
	mov.f32 	%f1605, %f1583;
	mov.f32 	%f1606, %f1584;
	mov.f32 	%f1607, %f1585;
	mov.f32 	%f1608, %f1586;
	mov.f32 	%f1609, %f1587;
	mov.f32 	%f1610, %f1854;
	mov.f32 	%f1611, %f1588;
	mov.f32 	%f1612, %f1589;
	mov.f32 	%f1613, %f1590;
	mov.f32 	%f1614, %f1591;
	mov.f32 	%f1615, %f1592;
	mov.f32 	%f1616, %f1593;
	mov.f32 	%f1617, %f1594;
	mov.f32 	%f1618, %f1595;
	mov.f32 	%f1619, %f1596;
	mov.f32 	%f1620, %f1597;
	mov.f32 	%f1621, %f1598;
	mov.f32 	%f1622, %f1599;
	mov.f32 	%f1623, %f1600;
	mov.u32 	%r1258, %r1236;
	mov.u32 	%r1259, %r1237;
	mov.u32 	%r1260, %r1238;
	mov.u32 	%r1261, %r1239;
	mov.u32 	%r1262, %r1240;
	mov.u32 	%r1263, %r1241;
	mov.u32 	%r1264, %r1242;
	mov.u32 	%r1265, %r1243;
	mov.u32 	%r1266, %r1510;
	mov.u32 	%r1267, %r1244;
	mov.u32 	%r1268, %r1245;
	mov.u32 	%r1269, %r1246;
	mov.u32 	%r1270, %r1247;
	mov.u32 	%r1271, %r1248;
	mov.u32 	%r1272, %r1249;
	mov.u32 	%r1273, %r1250;
	mov.u32 	%r1274, %r1251;
	mov.u32 	%r1275, %r1252;
	mov.u32 	%r1276, %r1253;
	mov.u32 	%r1277, %r1254;
	mov.u32 	%r1278, %r1255;
	mov.u32 	%r1279, %r1256;
	@%p261 bra 	$L__BB11_302;
	setp.leu.f32 	%p262, %f1589, %f1854;
	mov.f32 	%f1602, %f1580;
	mov.f32 	%f1603, %f1581;
	mov.f32 	%f1604, %f1582;
	mov.f32 	%f1605, %f1583;
	mov.f32 	%f1606, %f1584;
	mov.f32 	%f1607, %f1585;
	mov.f32 	%f1608, %f1586;
	mov.f32 	%f1609, %f1587;
	mov.f32 	%f1610, %f1588;
	mov.f32 	%f1611, %f1854;
	mov.f32 	%f1612, %f1589;
	mov.f32 	%f1613, %f1590;
	mov.f32 	%f1614, %f1591;
	mov.f32 	%f1615, %f1592;
	mov.f32 	%f1616, %f1593;
	mov.f32 	%f1617, %f1594;
	mov.f32 	%f1618, %f1595;
	mov.f32 	%f1619, %f1596;
	mov.f32 	%f1620, %f1597;
	mov.f32 	%f1621, %f1598;
	mov.f32 	%f1622, %f1599;
	mov.f32 	%f1623, %f1600;
	mov.u32 	%r1258, %r1236;
	mov.u32 	%r1259, %r1237;
	mov.u32 	%r1260, %r1238;
	mov.u32 	%r1261, %r1239;
	mov.u32 	%r1262, %r1240;
	mov.u32 	%r1263, %r1241;
	mov.u32 	%r1264, %r1242;
	mov.u32 	%r1265, %r1243;
	mov.u32 	%r1266, %r1244;
	mov.u32 	%r1267, %r1510;
	mov.u32 	%r1268, %r1245;
	mov.u32 	%r1269, %r1246;
	mov.u32 	%r1270, %r1247;
	mov.u32 	%r1271, %r1248;
	mov.u32 	%r1272, %r1249;
	mov.u32 	%r1273, %r1250;
	mov.u32 	%r1274, %r1251;
	mov.u32 	%r1275, %r1252;
	mov.u32 	%r1276, %r1253;
	mov.u32 	%r1277, %r1254;
	mov.u32 	%r1278, %r1255;
	mov.u32 	%r1279, %r1256;
	@%p262 bra 	$L__BB11_302;
	setp.leu.f32 	%p263, %f1590, %f1854;
	mov.f32 	%f1602, %f1580;
	mov.f32 	%f1603, %f1581;
	mov.f32 	%f1604, %f1582;
	mov.f32 	%f1605, %f1583;
	mov.f32 	%f1606, %f1584;
	mov.f32 	%f1607, %f1585;
	mov.f32 	%f1608, %f1586;
	mov.f32 	%f1609, %f1587;
	mov.f32 	%f1610, %f1588;
	mov.f32 	%f1611, %f1589;
	mov.f32 	%f1612, %f1854;
	mov.f32 	%f1613, %f1590;
	mov.f32 	%f1614, %f1591;
	mov.f32 	%f1615, %f1592;
	mov.f32 	%f1616, %f1593;
	mov.f32 	%f1617, %f1594;
	mov.f32 	%f1618, %f1595;
	mov.f32 	%f1619, %f1596;
	mov.f32 	%f1620, %f1597;
	mov.f32 	%f1621, %f1598;
	mov.f32 	%f1622, %f1599;
	mov.f32 	%f1623, %f1600;
	mov.u32 	%r1258, %r1236;
	mov.u32 	%r1259, %r1237;
	mov.u32 	%r1260, %r1238;
	mov.u32 	%r1261, %r1239;
	mov.u32 	%r1262, %r1240;
	mov.u32 	%r1263, %r1241;
	mov.u32 	%r1264, %r1242;
	mov.u32 	%r1265, %r1243;
	mov.u32 	%r1266, %r1244;
	mov.u32 	%r1267, %r1245;
	mov.u32 	%r1268, %r1510;
	mov.u32 	%r1269, %r1246;
	mov.u32 	%r1270, %r1247;
	mov.u32 	%r1271, %r1248;
	mov.u32 	%r1272, %r1249;
	mov.u32 	%r1273, %r1250;
	mov.u32 	%r1274, %r1251;
	mov.u32 	%r1275, %r1252;
	mov.u32 	%r1276, %r1253;
	mov.u32 	%r1277, %r1254;
	mov.u32 	%r1278, %r1255;
	mov.u32 	%r1279, %r1256;
	@%p263 bra 	$L__BB11_302;
	setp.leu.f32 	%p264, %f1591, %f1854;
	mov.f32 	%f1602, %f1580;
	mov.f32 	%f1603, %f1581;
	mov.f32 	%f1604, %f1582;
	mov.f32 	%f1605, %f1583;
	mov.f32 	%f1606, %f1584;
	mov.f32 	%f1607, %f1585;
	mov.f32 	%f1608, %f1586;
	mov.f32 	%f1609, %f1587;
	mov.f32 	%f1610, %f1588;
	mov.f32 	%f1611, %f1589;
	mov.f32 	%f1612, %f1590;
	mov.f32 	%f1613, %f1854;
	mov.f32 	%f1614, %f1591;
	mov.f32 	%f1615, %f1592;
	mov.f32 	%f1616, %f1593;
	mov.f32 	%f1617, %f1594;
	mov.f32 	%f1618, %f1595;
	mov.f32 	%f1619, %f1596;
	mov.f32 	%f1620, %f1597;
	mov.f32 	%f1621, %f1598;
	mov.f32 	%f1622, %f1599;
	mov.f32 	%f1623, %f1600;
	mov.u32 	%r1258, %r1236;
	mov.u32 	%r1259, %r1237;
	mov.u32 	%r1260, %r1238;
	mov.u32 	%r1261, %r1239;
	mov.u32 	%r1262, %r1240;
	mov.u32 	%r1263, %r1241;
	mov.u32 	%r1264, %r1242;
	mov.u32 	%r1265, %r1243;
	mov.u32 	%r1266, %r1244;
	mov.u32 	%r1267, %r1245;
	mov.u32 	%r1268, %r1246;
	mov.u32 	%r1269, %r1510;
	mov.u32 	%r1270, %r1247;
	mov.u32 	%r1271, %r1248;
	mov.u32 	%r1272, %r1249;
	mov.u32 	%r1273, %r1250;
	mov.u32 	%r1274, %r1251;
	mov.u32 	%r1275, %r1252;
	mov.u32 	%r1276, %r1253;
	mov.u32 	%r1277, %r1254;
	mov.u32 	%r1278, %r1255;
	mov.u32 	%r1279, %r1256;
	@%p264 bra 	$L__BB11_302;
	setp.leu.f32 	%p265, %f1592, %f1854;
	mov.f32 	%f1602, %f1580;
	mov.f32 	%f1603, %f1581;
	mov.f32 	%f1604, %f1582;
	mov.f32 	%f1605, %f1583;
	mov.f32 	%f1606, %f1584;
	mov.f32 	%f1607, %f1585;
	mov.f32 	%f1608, %f1586;
	mov.f32 	%f1609, %f1587;
	mov.f32 	%f1610, %f1588;
	mov.f32 	%f1611, %f1589;
	mov.f32 	%f1612, %f1590;
	mov.f32 	%f1613, %f1591;
	mov.f32 	%f1614, %f1854;
	mov.f32 	%f1615, %f1592;
	mov.f32 	%f1616, %f1593;
	mov.f32 	%f1617, %f1594;
	mov.f32 	%f1618, %f1595;
	mov.f32 	%f1619, %f1596;
	mov.f32 	%f1620, %f1597;
	mov.f32 	%f1621, %f1598;
	mov.f32 	%f1622, %f1599;
	mov.f32 	%f1623, %f1600;
	mov.u32 	%r1258, %r1236;
	mov.u32 	%r1259, %r1237;
	mov.u32 	%r1260, %r1238;
	mov.u32 	%r1261, %r1239;
	mov.u32 	%r1262, %r1240;
	mov.u32 	%r1263, %r1241;
	mov.u32 	%r1264, %r1242;
	mov.u32 	%r1265, %r1243;
	mov.u32 	%r1266, %r1244;
	mov.u32 	%r1267, %r1245;
	mov.u32 	%r1268, %r1246;
	mov.u32 	%r1269, %r1247;
	mov.u32 	%r1270, %r1510;
	mov.u32 	%r1271, %r1248;
	mov.u32 	%r1272, %r1249;
	mov.u32 	%r1273, %r1250;
	mov.u32 	%r1274, %r1251;
	mov.u32 	%r1275, %r1252;
	mov.u32 	%r1276, %r1253;
	mov.u32 	%r1277, %r1254;
	mov.u32 	%r1278, %r1255;
	mov.u32 	%r1279, %r1256;
	@%p265 bra 	$L__BB11_302;
	setp.leu.f32 	%p266, %f1593, %f1854;
	mov.f32 	%f1602, %f1580;
	mov.f32 	%f1603, %f1581;
	mov.f32 	%f1604, %f1582;
	mov.f32 	%f1605, %f1583;
	mov.f32 	%f1606, %f1584;
	mov.f32 	%f1607, %f1585;
	mov.f32 	%f1608, %f1586;
	mov.f32 	%f1609, %f1587;
	mov.f32 	%f1610, %f1588;
	mov.f32 	%f1611, %f1589;
	mov.f32 	%f1612, %f1590;
	mov.f32 	%f1613, %f1591;
	mov.f32 	%f1614, %f1592;
	mov.f32 	%f1615, %f1854;
	mov.f32 	%f1616, %f1593;
	mov.f32 	%f1617, %f1594;
	mov.f32 	%f1618, %f1595;
	mov.f32 	%f1619, %f1596;
	mov.f32 	%f1620, %f1597;
	mov.f32 	%f1621, %f1598;
	mov.f32 	%f1622, %f1599;
	mov.f32 	%f1623, %f1600;
	mov.u32 	%r1258, %r1236;
	mov.u32 	%r1259, %r1237;
	mov.u32 	%r1260, %r1238;
	mov.u32 	%r1261, %r1239;
	mov.u32 	%r1262, %r1240;
	mov.u32 	%r1263, %r1241;
	mov.u32 	%r1264, %r1242;
	mov.u32 	%r1265, %r1243;
	mov.u32 	%r1266, %r1244;
	mov.u32 	%r1267, %r1245;
	mov.u32 	%r1268, %r1246;
	mov.u32 	%r1269, %r1247;
	mov.u32 	%r1270, %r1248;
	mov.u32 	%r1271, %r1510;
	mov.u32 	%r1272, %r1249;
	mov.u32 	%r1273, %r1250;
	mov.u32 	%r1274, %r1251;
	mov.u32 	%r1275, %r1252;
	mov.u32 	%r1276, %r1253;
	mov.u32 	%r1277, %r1254;
	mov.u32 	%r1278, %r1255;
	mov.u32 	%r1279, %r1256;
	@%p266 bra 	$L__BB11_302;
	setp.leu.f32 	%p267, %f1594, %f1854;
	mov.f32 	%f1602, %f1580;
	mov.f32 	%f1603, %f1581;
	mov.f32 	%f1604, %f1582;
	mov.f32 	%f1605, %f1583;
	mov.f32 	%f1606, %f1584;
	mov.f32 	%f1607, %f1585;
	mov.f32 	%f1608, %f1586;
	mov.f32 	%f1609, %f1587;
	mov.f32 	%f1610, %f1588;
	mov.f32 	%f1611, %f1589;
	mov.f32 	%f1612, %f1590;
	mov.f32 	%f1613, %f1591;
	mov.f32 	%f1614, %f1592;
	mov.f32 	%f1615, %f1593;
	mov.f32 	%f1616, %f1854;
	mov.f32 	%f1617, %f1594;
	mov.f32 	%f1618, %f1595;
	mov.f32 	%f1619, %f1596;
	mov.f32 	%f1620, %f1597;
	mov.f32 	%f1621, %f1598;
	mov.f32 	%f1622, %f1599;
	mov.f32 	%f1623, %f1600;
	mov.u32 	%r1258, %r1236;
	mov.u32 	%r1259, %r1237;
	mov.u32 	%r1260, %r1238;
	mov.u32 	%r1261, %r1239;
	mov.u32 	%r1262, %r1240;
	mov.u32 	%r1263, %r1241;
	mov.u32 	%r1264, %r1242;
	mov.u32 	%r1265, %r1243;
	mov.u32 	%r1266, %r1244;
	mov.u32 	%r1267, %r1245;
	mov.u32 	%r1268, %r1246;
	mov.u32 	%r1269, %r1247;
	mov.u32 	%r1270, %r1248;
	mov.u32 	%r1271, %r1249;
	mov.u32 	%r1272, %r1510;
	mov.u32 	%r1273, %r1250;
	mov.u32 	%r1274, %r1251;
	mov.u32 	%r1275, %r1252;
	mov.u32 	%r1276, %r1253;
	mov.u32 	%r1277, %r1254;
	mov.u32 	%r1278, %r1255;
	mov.u32 	%r1279, %r1256;
	@%p267 bra 	$L__BB11_302;
	setp.leu.f32 	%p268, %f1595, %f1854;
	mov.f32 	%f1602, %f1580;
	mov.f32 	%f1603, %f1581;
	mov.f32 	%f1604, %f1582;
	mov.f32 	%f1605, %f1583;
	mov.f32 	%f1606, %f1584;
	mov.f32 	%f1607, %f1585;
	mov.f32 	%f1608, %f1586;
	mov.f32 	%f1609, %f1587;
	mov.f32 	%f1610, %f1588;
	mov.f32 	%f1611, %f1589;
	mov.f32 	%f1612, %f1590;
	mov.f32 	%f1613, %f1591;
	mov.f32 	%f1614, %f1592;
	mov.f32 	%f1615, %f1593;
	mov.f32 	%f1616, %f1594;
	mov.f32 	%f1617, %f1854;
	mov.f32 	%f1618, %f1595;
	mov.f32 	%f1619, %f1596;
	mov.f32 	%f1620, %f1597;
	mov.f32 	%f1621, %f1598;
	mov.f32 	%f1622, %f1599;
	mov.f32 	%f1623, %f1600;
	mov.u32 	%r1258, %r1236;
	mov.u32 	%r1259, %r1237;
	mov.u32 	%r1260, %r1238;
	mov.u32 	%r1261, %r1239;
	mov.u32 	%r1262, %r1240;
	mov.u32 	%r1263, %r1241;
	mov.u32 	%r1264, %r1242;
	mov.u32 	%r1265, %r1243;
	mov.u32 	%r1266, %r1244;
	mov.u32 	%r1267, %r1245;
	mov.u32 	%r1268, %r1246;
	mov.u32 	%r1269, %r1247;
	mov.u32 	%r1270, %r1248;
	mov.u32 	%r1271, %r1249;
	mov.u32 	%r1272, %r1250;
	mov.u32 	%r1273, %r1510;
	mov.u32 	%r1274, %r1251;
	mov.u32 	%r1275, %r1252;
	mov.u32 	%r1276, %r1253;
	mov.u32 	%r1277, %r1254;
	mov.u32 	%r1278, %r1255;
	mov.u32 	%r1279, %r1256;
	@%p268 bra 	$L__BB11_302;
	setp.leu.f32 	%p269, %f1596, %f1854;
	mov.f32 	%f1602, %f1580;
	mov.f32 	%f1603, %f1581;
	mov.f32 	%f1604, %f1582;
	mov.f32 	%f1605, %f1583;
	mov.f32 	%f1606, %f1584;
	mov.f32 	%f1607, %f1585;
	mov.f32 	%f1608, %f1586;
	mov.f32 	%f1609, %f1587;
	mov.f32 	%f1610, %f1588;
	mov.f32 	%f1611, %f1589;
	mov.f32 	%f1612, %f1590;
	mov.f32 	%f1613, %f1591;
	mov.f32 	%f1614, %f1592;
	mov.f32 	%f1615, %f1593;
	mov.f32 	%f1616, %f1594;
	mov.f32 	%f1617, %f1595;
	mov.f32 	%f1618, %f1854;
	mov.f32 	%f1619, %f1596;
	mov.f32 	%f1620, %f1597;
	mov.f32 	%f1621, %f1598;
	mov.f32 	%f1622, %f1599;
	mov.f32 	%f1623, %f1600;
	mov.u32 	%r1258, %r1236;
	mov.u32 	%r1259, %r1237;
	mov.u32 	%r1260, %r1238;
	mov.u32 	%r1261, %r1239;
	mov.u32 	%r1262, %r1240;
	mov.u32 	%r1263, %r1241;
	mov.u32 	%r1264, %r1242;
	mov.u32 	%r1265, %r1243;
	mov.u32 	%r1266, %r1244;
	mov.u32 	%r1267, %r1245;
	mov.u32 	%r1268, %r1246;
	mov.u32 	%r1269, %r1247;
	mov.u32 	%r1270, %r1248;
	mov.u32 	%r1271, %r1249;
	mov.u32 	%r1272, %r1250;
	mov.u32 	%r1273, %r1251;
	mov.u32 	%r1274, %r1510;
	mov.u32 	%r1275, %r1252;
	mov.u32 	%r1276, %r1253;
	mov.u32 	%r1277, %r1254;
	mov.u32 	%r1278, %r1255;
	mov.u32 	%r1279, %r1256;
	@%p269 bra 	$L__BB11_302;
	setp.leu.f32 	%p270, %f1597, %f1854;
	mov.f32 	%f1602, %f1580;
	mov.f32 	%f1603, %f1581;
	mov.f32 	%f1604, %f1582;
	mov.f32 	%f1605, %f1583;
	mov.f32 	%f1606, %f1584;
	mov.f32 	%f1607, %f1585;
	mov.f32 	%f1608, %f1586;
	mov.f32 	%f1609, %f1587;
	mov.f32 	%f1610, %f1588;
	mov.f32 	%f1611, %f1589;
	mov.f32 	%f1612, %f1590;
	mov.f32 	%f1613, %f1591;
	mov.f32 	%f1614, %f1592;
	mov.f32 	%f1615, %f1593;
	mov.f32 	%f1616, %f1594;
	mov.f32 	%f1617, %f1595;
	mov.f32 	%f1618, %f1596;
	mov.f32 	%f1619, %f1854;
	mov.f32 	%f1620, %f1597;
	mov.f32 	%f1621, %f1598;
	mov.f32 	%f1622, %f1599;
	mov.f32 	%f1623, %f1600;
	mov.u32 	%r1258, %r1236;
	mov.u32 	%r1259, %r1237;
	mov.u32 	%r1260, %r1238;
	mov.u32 	%r1261, %r1239;
	mov.u32 	%r1262, %r1240;
	mov.u32 	%r1263, %r1241;
	mov.u32 	%r1264, %r1242;
	mov.u32 	%r1265, %r1243;
	mov.u32 	%r1266, %r1244;
	mov.u32 	%r1267, %r1245;
	mov.u32 	%r1268, %r1246;
	mov.u32 	%r1269, %r1247;
	mov.u32 	%r1270, %r1248;
	mov.u32 	%r1271, %r1249;
	mov.u32 	%r1272, %r1250;
	mov.u32 	%r1273, %r1251;
	mov.u32 	%r1274, %r1252;
	mov.u32 	%r1275, %r1510;
	mov.u32 	%r1276, %r1253;
	mov.u32 	%r1277, %r1254;
	mov.u32 	%r1278, %r1255;
	mov.u32 	%r1279, %r1256;
	@%p270 bra 	$L__BB11_302;
	setp.leu.f32 	%p271, %f1598, %f1854;
	mov.f32 	%f1602, %f1580;
	mov.f32 	%f1603, %f1581;
	mov.f32 	%f1604, %f1582;
	mov.f32 	%f1605, %f1583;
	mov.f32 	%f1606, %f1584;
	mov.f32 	%f1607, %f1585;
	mov.f32 	%f1608, %f1586;
	mov.f32 	%f1609, %f1587;
	mov.f32 	%f1610, %f1588;
	mov.f32 	%f1611, %f1589;
	mov.f32 	%f1612, %f1590;
	mov.f32 	%f1613, %f1591;
	mov.f32 	%f1614, %f1592;
	mov.f32 	%f1615, %f1593;
	mov.f32 	%f1616, %f1594;
	mov.f32 	%f1617, %f1595;
	mov.f32 	%f1618, %f1596;
	mov.f32 	%f1619, %f1597;
	mov.f32 	%f1620, %f1854;
	mov.f32 	%f1621, %f1598;
	mov.f32 	%f1622, %f1599;
	mov.f32 	%f1623, %f1600;
	mov.u32 	%r1258, %r1236;
	mov.u32 	%r1259, %r1237;
	mov.u32 	%r1260, %r1238;
	mov.u32 	%r1261, %r1239;
	mov.u32 	%r1262, %r1240;
	mov.u32 	%r1263, %r1241;
	mov.u32 	%r1264, %r1242;
	mov.u32 	%r1265, %r1243;
	mov.u32 	%r1266, %r1244;
	mov.u32 	%r1267, %r1245;
	mov.u32 	%r1268, %r1246;
	mov.u32 	%r1269, %r1247;
	mov.u32 	%r1270, %r1248;
	mov.u32 	%r1271, %r1249;
	mov.u32 	%r1272, %r1250;
	mov.u32 	%r1273, %r1251;
	mov.u32 	%r1274, %r1252;
	mov.u32 	%r1275, %r1253;
	mov.u32 	%r1276, %r1510;
	mov.u32 	%r1277, %r1254;
	mov.u32 	%r1278, %r1255;
	mov.u32 	%r1279, %r1256;
	@%p271 bra 	$L__BB11_302;
	setp.leu.f32 	%p272, %f1599, %f1854;
	mov.f32 	%f1602, %f1580;
	mov.f32 	%f1603, %f1581;
	mov.f32 	%f1604, %f1582;
	mov.f32 	%f1605, %f1583;
	mov.f32 	%f1606, %f1584;
	mov.f32 	%f1607, %f1585;
	mov.f32 	%f1608, %f1586;
	mov.f32 	%f1609, %f1587;
	mov.f32 	%f1610, %f1588;
	mov.f32 	%f1611, %f1589;
	mov.f32 	%f1612, %f1590;
	mov.f32 	%f1613, %f1591;
	mov.f32 	%f1614, %f1592;
	mov.f32 	%f1615, %f1593;
	mov.f32 	%f1616, %f1594;
	mov.f32 	%f1617, %f1595;
	mov.f32 	%f1618, %f1596;
	mov.f32 	%f1619, %f1597;
	mov.f32 	%f1620, %f1598;
	mov.f32 	%f1621, %f1854;
	mov.f32 	%f1622, %f1599;
	mov.f32 	%f1623, %f1600;
	mov.u32 	%r1258, %r1236;
	mov.u32 	%r1259, %r1237;
	mov.u32 	%r1260, %r1238;
	mov.u32 	%r1261, %r1239;
	mov.u32 	%r1262, %r1240;
	mov.u32 	%r1263, %r1241;
	mov.u32 	%r1264, %r1242;
	mov.u32 	%r1265, %r1243;
	mov.u32 	%r1266, %r1244;
	mov.u32 	%r1267, %r1245;
	mov.u32 	%r1268, %r1246;
	mov.u32 	%r1269, %r1247;
	mov.u32 	%r1270, %r1248;
	mov.u32 	%r1271, %r1249;
	mov.u32 	%r1272, %r1250;
	mov.u32 	%r1273, %r1251;
	mov.u32 	%r1274, %r1252;
	mov.u32 	%r1275, %r1253;
	mov.u32 	%r1276, %r1254;
	mov.u32 	%r1277, %r1510;
	mov.u32 	%r1278, %r1255;
	mov.u32 	%r1279, %r1256;
	@%p272 bra 	$L__BB11_302;
	setp.leu.f32 	%p273, %f1600, %f1854;
	mov.f32 	%f1602, %f1580;
	mov.f32 	%f1603, %f1581;
	mov.f32 	%f1604, %f1582;
	mov.f32 	%f1605, %f1583;
	mov.f32 	%f1606, %f1584;
	mov.f32 	%f1607, %f1585;
	mov.f32 	%f1608, %f1586;
	mov.f32 	%f1609, %f1587;
	mov.f32 	%f1610, %f1588;
	mov.f32 	%f1611, %f1589;
	mov.f32 	%f1612, %f1590;
	mov.f32 	%f1613, %f1591;
	mov.f32 	%f1614, %f1592;
	mov.f32 	%f1615, %f1593;
	mov.f32 	%f1616, %f1594;
	mov.f32 	%f1617, %f1595;
	mov.f32 	%f1618, %f1596;
	mov.f32 	%f1619, %f1597;
	mov.f32 	%f1620, %f1598;
	mov.f32 	%f1621, %f1599;
	mov.f32 	%f1622, %f1854;
	mov.f32 	%f1623, %f1600;
	mov.u32 	%r1258, %r1236;
	mov.u32 	%r1259, %r1237;
	mov.u32 	%r1260, %r1238;
	mov.u32 	%r1261, %r1239;
	mov.u32 	%r1262, %r1240;
	mov.u32 	%r1263, %r1241;
	mov.u32 	%r1264, %r1242;
	mov.u32 	%r1265, %r1243;
	mov.u32 	%r1266, %r1244;
	mov.u32 	%r1267, %r1245;
	mov.u32 	%r1268, %r1246;
	mov.u32 	%r1269, %r1247;
	mov.u32 	%r1270, %r1248;
	mov.u32 	%r1271, %r1249;
	mov.u32 	%r1272, %r1250;
	mov.u32 	%r1273, %r1251;
	mov.u32 	%r1274, %r1252;
	mov.u32 	%r1275, %r1253;
	mov.u32 	%r1276, %r1254;
	mov.u32 	%r1277, %r1255;
	mov.u32 	%r1278, %r1510;
	mov.u32 	%r1279, %r1256;
	@%p273 bra 	$L__BB11_302;
	setp.leu.f32 	%p274, %f1876, %f1854;
	mov.f32 	%f1602, %f1580;
	mov.f32 	%f1603, %f1581;
	mov.f32 	%f1604, %f1582;
	mov.f32 	%f1605, %f1583;
	mov.f32 	%f1606, %f1584;
	mov.f32 	%f1607, %f1585;
	mov.f32 	%f1608, %f1586;
	mov.f32 	%f1609, %f1587;
	mov.f32 	%f1610, %f1588;
	mov.f32 	%f1611, %f1589;
	mov.f32 	%f1612, %f1590;
	mov.f32 	%f1613, %f1591;
	mov.f32 	%f1614, %f1592;
	mov.f32 	%f1615, %f1593;
	mov.f32 	%f1616, %f1594;
	mov.f32 	%f1617, %f1595;
	mov.f32 	%f1618, %f1596;
	mov.f32 	%f1619, %f1597;
	mov.f32 	%f1620, %f1598;
	mov.f32 	%f1621, %f1599;
	mov.f32 	%f1622, %f1600;
	mov.f32 	%f1623, %f1854;
	mov.u32 	%r1258, %r1236;
	mov.u32 	%r1259, %r1237;
	mov.u32 	%r1260, %r1238;
	mov.u32 	%r1261, %r1239;
	mov.u32 	%r1262, %r1240;
	mov.u32 	%r1263, %r1241;
	mov.u32 	%r1264, %r1242;
	mov.u32 	%r1265, %r1243;
	mov.u32 	%r1266, %r1244;
	mov.u32 	%r1267, %r1245;
	mov.u32 	%r1268, %r1246;
	mov.u32 	%r1269, %r1247;
	mov.u32 	%r1270, %r1248;
	mov.u32 	%r1271, %r1249;
	mov.u32 	%r1272, %r1250;
	mov.u32 	%r1273, %r1251;
	mov.u32 	%r1274, %r1252;
	mov.u32 	%r1275, %r1253;
	mov.u32 	%r1276, %r1254;
	mov.u32 	%r1277, %r1255;
	mov.u32 	%r1278, %r1256;
	mov.u32 	%r1279, %r1510;
	@%p274 bra 	$L__BB11_302;
	mov.f32 	%f1602, %f1580;
	mov.f32 	%f1603, %f1581;
	mov.f32 	%f1604, %f1582;
	mov.f32 	%f1605, %f1583;
	mov.f32 	%f1606, %f1584;
	mov.f32 	%f1607, %f1585;
	mov.f32 	%f1608, %f1586;
	mov.f32 	%f1609, %f1587;
	mov.f32 	%f1610, %f1588;
	mov.f32 	%f1611, %f1589;
	mov.f32 	%f1612, %f1590;
	mov.f32 	%f1613, %f1591;
	mov.f32 	%f1614, %f1592;
	mov.f32 	%f1615, %f1593;
	mov.f32 	%f1616, %f1594;
	mov.f32 	%f1617, %f1595;
	mov.f32 	%f1618, %f1596;
	mov.f32 	%f1619, %f1597;
	mov.f32 	%f1620, %f1598;
	mov.f32 	%f1621, %f1599;
	mov.f32 	%f1622, %f1600;
	mov.f32 	%f1623, %f1876;
	mov.f32 	%f1876, %f1854;
	mov.u32 	%r1258, %r1236;
	mov.u32 	%r1259, %r1237;
	mov.u32 	%r1260, %r1238;
	mov.u32 	%r1261, %r1239;
	mov.u32 	%r1262, %r1240;
	mov.u32 	%r1263, %r1241;
	mov.u32 	%r1264, %r1242;
	mov.u32 	%r1265, %r1243;
	mov.u32 	%r1266, %r1244;
	mov.u32 	%r1267, %r1245;
	mov.u32 	%r1268, %r1246;
	mov.u32 	%r1269, %r1247;
	mov.u32 	%r1270, %r1248;
	mov.u32 	%r1271, %r1249;
	mov.u32 	%r1272, %r1250;
	mov.u32 	%r1273, %r1251;
	mov.u32 	%r1274, %r1252;
	mov.u32 	%r1275, %r1253;
	mov.u32 	%r1276, %r1254;
	mov.u32 	%r1277, %r1255;
	mov.u32 	%r1278, %r1256;
	mov.u32 	%r1279, %r1532;
	mov.u32 	%r1532, %r1510;
$L__BB11_302:
	setp.leu.f32 	%p275, %f1602, %f1853;
	mov.f32 	%f1625, %f1853;
	mov.f32 	%f1626, %f1602;
	mov.f32 	%f1627, %f1603;
	mov.f32 	%f1628, %f1604;
	mov.f32 	%f1629, %f1605;
	mov.f32 	%f1630, %f1606;
	mov.f32 	%f1631, %f1607;
	mov.f32 	%f1632, %f1608;
	mov.f32 	%f1633, %f1609;
	mov.f32 	%f1634, %f1610;
	mov.f32 	%f1635, %f1611;
	mov.f32 	%f1636, %f1612;
	mov.f32 	%f1637, %f1613;
	mov.f32 	%f1638, %f1614;
	mov.f32 	%f1639, %f1615;
	mov.f32 	%f1640, %f1616;
	mov.f32 	%f1641, %f1617;
	mov.f32 	%f1642, %f1618;
	mov.f32 	%f1643, %f1619;
	mov.f32 	%f1644, %f1620;
	mov.f32 	%f1645, %f1621;
	mov.f32 	%f1646, %f1622;
	mov.f32 	%f1647, %f1623;
	mov.u32 	%r1281, %r1509;
	mov.u32 	%r1282, %r1258;
	mov.u32 	%r1283, %r1259;
	mov.u32 	%r1284, %r1260;
	mov.u32 	%r1285, %r1261;
	mov.u32 	%r1286, %r1262;
	mov.u32 	%r1287, %r1263;
	mov.u32 	%r1288, %r1264;
	mov.u32 	%r1289, %r1265;
	mov.u32 	%r1290, %r1266;
	mov.u32 	%r1291, %r1267;
	mov.u32 	%r1292, %r1268;
	mov.u32 	%r1293, %r1269;
	mov.u32 	%r1294, %r1270;
	mov.u32 	%r1295, %r1271;
	mov.u32 	%r1296, %r1272;
	mov.u32 	%r1297, %r1273;
	mov.u32 	%r1298, %r1274;
	mov.u32 	%r1299, %r1275;
	mov.u32 	%r1300, %r1276;
	mov.u32 	%r1301, %r1277;
	mov.u32 	%r1302, %r1278;
	mov.u32 	%r1303, %r1279;
	@%p275 bra 	$L__BB11_326;
	setp.leu.f32 	%p276, %f1603, %f1853;
	mov.f32 	%f1625, %f1602;
	mov.f32 	%f1626, %f1853;
	mov.f32 	%f1627, %f1603;
	mov.f32 	%f1628, %f1604;
	mov.f32 	%f1629, %f1605;
	mov.f32 	%f1630, %f1606;
	mov.f32 	%f1631, %f1607;
	mov.f32 	%f1632, %f1608;
	mov.f32 	%f1633, %f1609;
	mov.f32 	%f1634, %f1610;
	mov.f32 	%f1635, %f1611;
	mov.f32 	%f1636, %f1612;
	mov.f32 	%f1637, %f1613;
	mov.f32 	%f1638, %f1614;
	mov.f32 	%f1639, %f1615;
	mov.f32 	%f1640, %f1616;
	mov.f32 	%f1641, %f1617;
	mov.f32 	%f1642, %f1618;
	mov.f32 	%f1643, %f1619;
	mov.f32 	%f1644, %f1620;
	mov.f32 	%f1645, %f1621;
	mov.f32 	%f1646, %f1622;
	mov.f32 	%f1647, %f1623;
	mov.u32 	%r1281, %r1258;
	mov.u32 	%r1282, %r1509;
	mov.u32 	%r1283, %r1259;
	mov.u32 	%r1284, %r1260;
	mov.u32 	%r1285, %r1261;
	mov.u32 	%r1286, %r1262;
	mov.u32 	%r1287, %r1263;
	mov.u32 	%r1288, %r1264;
	mov.u32 	%r1289, %r1265;
	mov.u32 	%r1290, %r1266;
	mov.u32 	%r1291, %r1267;
	mov.u32 	%r1292, %r1268;
	mov.u32 	%r1293, %r1269;
	mov.u32 	%r1294, %r1270;
	mov.u32 	%r1295, %r1271;
	mov.u32 	%r1296, %r1272;
	mov.u32 	%r1297, %r1273;
	mov.u32 	%r1298, %r1274;
	mov.u32 	%r1299, %r1275;
	mov.u32 	%r1300, %r1276;
	mov.u32 	%r1301, %r1277;
	mov.u32 	%r1302, %r1278;
	mov.u32 	%r1303, %r1279;
	@%p276 bra 	$L__BB11_326;
	setp.leu.f32 	%p277, %f1604, %f1853;
	mov.f32 	%f1625, %f1602;
	mov.f32 	%f1626, %f1603;
	mov.f32 	%f1627, %f1853;
	mov.f32 	%f1628, %f1604;
	mov.f32 	%f1629, %f1605;
	mov.f32 	%f1630, %f1606;
	mov.f32 	%f1631, %f1607;
	mov.f32 	%f1632, %f1608;
	mov.f32 	%f1633, %f1609;
	mov.f32 	%f1634, %f1610;
	mov.f32 	%f1635, %f1611;
	mov.f32 	%f1636, %f1612;
	mov.f32 	%f1637, %f1613;
	mov.f32 	%f1638, %f1614;
	mov.f32 	%f1639, %f1615;
	mov.f32 	%f1640, %f1616;
	mov.f32 	%f1641, %f1617;
	mov.f32 	%f1642, %f1618;
	mov.f32 	%f1643, %f1619;
	mov.f32 	%f1644, %f1620;
	mov.f32 	%f1645, %f1621;
	mov.f32 	%f1646, %f1622;
	mov.f32 	%f1647, %f1623;
	mov.u32 	%r1281, %r1258;
	mov.u32 	%r1282, %r1259;
	mov.u32 	%r1283, %r1509;
	mov.u32 	%r1284, %r1260;
	mov.u32 	%r1285, %r1261;
	mov.u32 	%r1286, %r1262;
	mov.u32 	%r1287, %r1263;
	mov.u32 	%r1288, %r1264;
	mov.u32 	%r1289, %r1265;
	mov.u32 	%r1290, %r1266;
	mov.u32 	%r1291, %r1267;
	mov.u32 	%r1292, %r1268;
	mov.u32 	%r1293, %r1269;
	mov.u32 	%r1294, %r1270;
	mov.u32 	%r1295, %r1271;
	mov.u32 	%r1296, %r1272;
	mov.u32 	%r1297, %r1273;
	mov.u32 	%r1298, %r1274;
	mov.u32 	%r1299, %r1275;
	mov.u32 	%r1300, %r1276;
	mov.u32 	%r1301, %r1277;
	mov.u32 	%r1302, %r1278;
	mov.u32 	%r1303, %r1279;
	@%p277 bra 	$L__BB11_326;
	setp.leu.f32 	%p278, %f1605, %f1853;
	mov.f32 	%f1625, %f1602;
	mov.f32 	%f1626, %f1603;
	mov.f32 	%f1627, %f1604;
	mov.f32 	%f1628, %f1853;
	mov.f32 	%f1629, %f1605;
	mov.f32 	%f1630, %f1606;
	mov.f32 	%f1631, %f1607;
	mov.f32 	%f1632, %f1608;
	mov.f32 	%f1633, %f1609;
	mov.f32 	%f1634, %f1610;
	mov.f32 	%f1635, %f1611;
	mov.f32 	%f1636, %f1612;
	mov.f32 	%f1637, %f1613;
	mov.f32 	%f1638, %f1614;
	mov.f32 	%f1639, %f1615;
	mov.f32 	%f1640, %f1616;
	mov.f32 	%f1641, %f1617;
	mov.f32 	%f1642, %f1618;
	mov.f32 	%f1643, %f1619;
	mov.f32 	%f1644, %f1620;
	mov.f32 	%f1645, %f1621;
	mov.f32 	%f1646, %f1622;
	mov.f32 	%f1647, %f1623;
	mov.u32 	%r1281, %r1258;
	mov.u32 	%r1282, %r1259;
	mov.u32 	%r1283, %r1260;
	mov.u32 	%r1284, %r1509;
	mov.u32 	%r1285, %r1261;
	mov.u32 	%r1286, %r1262;
	mov.u32 	%r1287, %r1263;
	mov.u32 	%r1288, %r1264;
	mov.u32 	%r1289, %r1265;
	mov.u32 	%r1290, %r1266;
	mov.u32 	%r1291, %r1267;
	mov.u32 	%r1292, %r1268;
	mov.u32 	%r1293, %r1269;
	mov.u32 	%r1294, %r1270;
	mov.u32 	%r1295, %r1271;
	mov.u32 	%r1296, %r1272;
	mov.u32 	%r1297, %r1273;
	mov.u32 	%r1298, %r1274;
	mov.u32 	%r1299, %r1275;
	mov.u32 	%r1300, %r1276;
	mov.u32 	%r1301, %r1277;
	mov.u32 	%r1302, %r1278;
	mov.u32 	%r1303, %r1279;
	@%p278 bra 	$L__BB11_326;
	setp.leu.f32 	%p279, %f1606, %f1853;
	mov.f32 	%f1625, %f1602;
	mov.f32 	%f1626, %f1603;
	mov.f32 	%f1627, %f1604;
	mov.f32 	%f1628, %f1605;
	mov.f32 	%f1629, %f1853;
	mov.f32 	%f1630, %f1606;
	mov.f32 	%f1631, %f1607;
	mov.f32 	%f1632, %f1608;
	mov.f32 	%f1633, %f1609;
	mov.f32 	%f1634, %f1610;
	mov.f32 	%f1635, %f1611;
	mov.f32 	%f1636, %f1612;
	mov.f32 	%f1637, %f1613;
	mov.f32 	%f1638, %f1614;
	mov.f32 	%f1639, %f1615;
	mov.f32 	%f1640, %f1616;
	mov.f32 	%f1641, %f1617;
	mov.f32 	%f1642, %f1618;
	mov.f32 	%f1643, %f1619;
	mov.f32 	%f1644, %f1620;
	mov.f32 	%f1645, %f1621;
	mov.f32 	%f1646, %f1622;
	mov.f32 	%f1647, %f1623;
	mov.u32 	%r1281, %r1258;
	mov.u32 	%r1282, %r1259;
	mov.u32 	%r1283, %r1260;
	mov.u32 	%r1284, %r1261;
	mov.u32 	%r1285, %r1509;
	mov.u32 	%r1286, %r1262;
	mov.u32 	%r1287, %r1263;
	mov.u32 	%r1288, %r1264;
	mov.u32 	%r1289, %r1265;
	mov.u32 	%r1290, %r1266;
	mov.u32 	%r1291, %r1267;
	mov.u32 	%r1292, %r1268;
	mov.u32 	%r1293, %r1269;
	mov.u32 	%r1294, %r1270;
	mov.u32 	%r1295, %r1271;
	mov.u32 	%r1296, %r1272;
	mov.u32 	%r1297, %r1273;
	mov.u32 	%r1298, %r1274;
	mov.u32 	%r1299, %r1275;
	mov.u32 	%r1300, %r1276;
	mov.u32 	%r1301, %r1277;
	mov.u32 	%r1302, %r1278;
	mov.u32 	%r1303, %r1279;
	@%p279 bra 	$L__BB11_326;
	setp.leu.f32 	%p280, %f1607, %f1853;
	mov.f32 	%f1625, %f1602;
	mov.f32 	%f1626, %f1603;
	mov.f32 	%f1627, %f1604;
	mov.f32 	%f1628, %f1605;
	mov.f32 	%f1629, %f1606;
	mov.f32 	%f1630, %f1853;
	mov.f32 	%f1631, %f1607;
	mov.f32 	%f1632, %f1608;
	mov.f32 	%f1633, %f1609;
	mov.f32 	%f1634, %f1610;
	mov.f32 	%f1635, %f1611;
	mov.f32 	%f1636, %f1612;
	mov.f32 	%f1637, %f1613;
	mov.f32 	%f1638, %f1614;
	mov.f32 	%f1639, %f1615;
	mov.f32 	%f1640, %f1616;
	mov.f32 	%f1641, %f1617;
	mov.f32 	%f1642, %f1618;
	mov.f32 	%f1643, %f1619;
	mov.f32 	%f1644, %f1620;
	mov.f32 	%f1645, %f1621;
	mov.f32 	%f1646, %f1622;
	mov.f32 	%f1647, %f1623;
	mov.u32 	%r1281, %r1258;
	mov.u32 	%r1282, %r1259;
	mov.u32 	%r1283, %r1260;
	mov.u32 	%r1284, %r1261;
	mov.u32 	%r1285, %r1262;
	mov.u32 	%r1286, %r1509;
	mov.u32 	%r1287, %r1263;
	mov.u32 	%r1288, %r1264;
	mov.u32 	%r1289, %r1265;
	mov.u32 	%r1290, %r1266;
	mov.u32 	%r1291, %r1267;
	mov.u32 	%r1292, %r1268;
	mov.u32 	%r1293, %r1269;
	mov.u32 	%r1294, %r1270;
	mov.u32 	%r1295, %r1271;
	mov.u32 	%r1296, %r1272;
	mov.u32 	%r1297, %r1273;
	mov.u32 	%r1298, %r1274;
	mov.u32 	%r1299, %r1275;
	mov.u32 	%r1300, %r1276;
	mov.u32 	%r1301, %r1277;
	mov.u32 	%r1302, %r1278;
	mov.u32 	%r1303, %r1279;
	@%p280 bra 	$L__BB11_326;
	setp.leu.f32 	%p281, %f1608, %f1853;
	mov.f32 	%f1625, %f1602;
	mov.f32 	%f1626, %f1603;
	mov.f32 	%f1627, %f1604;
	mov.f32 	%f1628, %f1605;
	mov.f32 	%f1629, %f1606;
	mov.f32 	%f1630, %f1607;
	mov.f32 	%f1631, %f1853;
	mov.f32 	%f1632, %f1608;
	mov.f32 	%f1633, %f1609;
	mov.f32 	%f1634, %f1610;
	mov.f32 	%f1635, %f1611;
	mov.f32 	%f1636, %f1612;
	mov.f32 	%f1637, %f1613;
	mov.f32 	%f1638, %f1614;
	mov.f32 	%f1639, %f1615;
	mov.f32 	%f1640, %f1616;
	mov.f32 	%f1641, %f1617;
	mov.f32 	%f1642, %f1618;
	mov.f32 	%f1643, %f1619;
	mov.f32 	%f1644, %f1620;
	mov.f32 	%f1645, %f1621;
	mov.f32 	%f1646, %f1622;
	mov.f32 	%f1647, %f1623;
	mov.u32 	%r1281, %r1258;
	mov.u32 	%r1282, %r1259;
	mov.u32 	%r1283, %r1260;
	mov.u32 	%r1284, %r1261;
	mov.u32 	%r1285, %r1262;
	mov.u32 	%r1286, %r1263;
	mov.u32 	%r1287, %r1509;
	mov.u32 	%r1288, %r1264;
	mov.u32 	%r1289, %r1265;
	mov.u32 	%r1290, %r1266;
	mov.u32 	%r1291, %r1267;
	mov.u32 	%r1292, %r1268;
	mov.u32 	%r1293, %r1269;
	mov.u32 	%r1294, %r1270;
	mov.u32 	%r1295, %r1271;
	mov.u32 	%r1296, %r1272;
	mov.u32 	%r1297, %r1273;
	mov.u32 	%r1298, %r1274;
	mov.u32 	%r1299, %r1275;
	mov.u32 	%r1300, %r1276;
	mov.u32 	%r1301, %r1277;
	mov.u32 	%r1302, %r1278;
	mov.u32 	%r1303, %r1279;
	@%p281 bra 	$L__BB11_326;
	setp.leu.f32 	%p282, %f1609, %f1853;
	mov.f32 	%f1625, %f1602;
	mov.f32 	%f1626, %f1603;
	mov.f32 	%f1627, %f1604;
	mov.f32 	%f1628, %f1605;
	mov.f32 	%f1629, %f1606;
	mov.f32 	%f1630, %f1607;
	mov.f32 	%f1631, %f1608;
	mov.f32 	%f1632, %f1853;
	mov.f32 	%f1633, %f1609;
	mov.f32 	%f1634, %f1610;
	mov.f32 	%f1635, %f1611;
	mov.f32 	%f1636, %f1612;
	mov.f32 	%f1637, %f1613;
	mov.f32 	%f1638, %f1614;
	mov.f32 	%f1639, %f1615;
	mov.f32 	%f1640, %f1616;
	mov.f32 	%f1641, %f1617;
	mov.f32 	%f1642, %f1618;
	mov.f32 	%f1643, %f1619;
	mov.f32 	%f1644, %f1620;
	mov.f32 	%f1645, %f1621;
	mov.f32 	%f1646, %f1622;
	mov.f32 	%f1647, %f1623;
	mov.u32 	%r1281, %r1258;
	mov.u32 	%r1282, %r1259;
	mov.u32 	%r1283, %r1260;
	mov.u32 	%r1284, %r1261;
	mov.u32 	%r1285, %r1262;
	mov.u32 	%r1286, %r1263;
	mov.u32 	%r1287, %r1264;
	mov.u32 	%r1288, %r1509;
	mov.u32 	%r1289, %r1265;
	mov.u32 	%r1290, %r1266;
	mov.u32 	%r1291, %r1267;
	mov.u32 	%r1292, %r1268;
	mov.u32 	%r1293, %r1269;
	mov.u32 	%r1294, %r1270;
	mov.u32 	%r1295, %r1271;
	mov.u32 	%r1296, %r1272;
	mov.u32 	%r1297, %r1273;
	mov.u32 	%r1298, %r1274;
	mov.u32 	%r1299, %r1275;
	mov.u32 	%r1300, %r1276;
	mov.u32 	%r1301, %r1277;
	mov.u32 	%r1302, %r1278;
	mov.u32 	%r1303, %r1279;
	@%p282 bra 	$L__BB11_326;
	setp.leu.f32 	%p283, %f1610, %f1853;
	mov.f32 	%f1625, %f1602;
	mov.f32 	%f1626, %f1603;
	mov.f32 	%f1627, %f1604;
	mov.f32 	%f1628, %f1605;
	mov.f32 	%f1629, %f1606;
	mov.f32 	%f1630, %f1607;
	mov.f32 	%f1631, %f1608;
	mov.f32 	%f1632, %f1609;
	mov.f32 	%f1633, %f1853;
	mov.f32 	%f1634, %f1610;
	mov.f32 	%f1635, %f1611;
	mov.f32 	%f1636, %f1612;
	mov.f32 	%f1637, %f1613;
	mov.f32 	%f1638, %f1614;
	mov.f32 	%f1639, %f1615;
	mov.f32 	%f1640, %f1616;
	mov.f32 	%f1641, %f1617;
	mov.f32 	%f1642, %f1618;
	mov.f32 	%f1643, %f1619;
	mov.f32 	%f1644, %f1620;
	mov.f32 	%f1645, %f1621;
	mov.f32 	%f1646, %f1622;
	mov.f32 	%f1647, %f1623;
	mov.u32 	%r1281, %r1258;
	mov.u32 	%r1282, %r1259;
	mov.u32 	%r1283, %r1260;
	mov.u32 	%r1284, %r1261;
	mov.u32 	%r1285, %r1262;
	mov.u32 	%r1286, %r1263;
	mov.u32 	%r1287, %r1264;
	mov.u32 	%r1288, %r1265;
	mov.u32 	%r1289, %r1509;
	mov.u32 	%r1290, %r1266;
	mov.u32 	%r1291, %r1267;
	mov.u32 	%r1292, %r1268;
	mov.u32 	%r1293, %r1269;
	mov.u32 	%r1294, %r1270;
	mov.u32 	%r1295, %r1271;
	mov.u32 	%r1296, %r1272;
	mov.u32 	%r1297, %r1273;
	mov.u32 	%r1298, %r1274;
	mov.u32 	%r1299, %r1275;
	mov.u32 	%r1300, %r1276;
	mov.u32 	%r1301, %r1277;
	mov.u32 	%r1302, %r1278;
	mov.u32 	%r1303, %r1279;
	@%p283 bra 	$L__BB11_326;
	setp.leu.f32 	%p284, %f1611, %f1853;
	mov.f32 	%f1625, %f1602;
	mov.f32 	%f1626, %f1603;
	mov.f32 	%f1627, %f1604;
	mov.f32 	%f1628, %f1605;
	mov.f32 	%f1629, %f1606;
	mov.f32 	%f1630, %f1607;
	mov.f32 	%f1631, %f1608;
	mov.f32 	%f1632, %f1609;
	mov.f32 	%f1633, %f1610;
	mov.f32 	%f1634, %f1853;
	mov.f32 	%f1635, %f1611;
	mov.f32 	%f1636, %f1612;
	mov.f32 	%f1637, %f1613;
	mov.f32 	%f1638, %f1614;
	mov.f32 	%f1639, %f1615;
	mov.f32 	%f1640, %f1616;
	mov.f32 	%f1641, %f1617;
	mov.f32 	%f1642, %f1618;
	mov.f32 	%f1643, %f1619;
	mov.f32 	%f1644, %f1620;
	mov.f32 	%f1645, %f1621;
	mov.f32 	%f1646, %f1622;
	mov.f32 	%f1647, %f1623;
	mov.u32 	%r1281, %r1258;
	mov.u32 	%r1282, %r1259;
	mov.u32 	%r1283, %r1260;
	mov.u32 	%r1284, %r1261;
	mov.u32 	%r1285, %r1262;
	mov.u32 	%r1286, %r1263;
	mov.u32 	%r1287, %r1264;
	mov.u32 	%r1288, %r1265;
	mov.u32 	%r1289, %r1266;
	mov.u32 	%r1290, %r1509;
	mov.u32 	%r1291, %r1267;
	mov.u32 	%r1292, %r1268;
	mov.u32 	%r1293, %r1269;
	mov.u32 	%r1294, %r1270;
	mov.u32 	%r1295, %r1271;
	mov.u32 	%r1296, %r1272;
	mov.u32 	%r1297, %r1273;
	mov.u32 	%r1298, %r1274;
	mov.u32 	%r1299, %r1275;
	mov.u32 	%r1300, %r1276;
	mov.u32 	%r1301, %r1277;
	mov.u32 	%r1302, %r1278;
	mov.u32 	%r1303, %r1279;
	@%p284 bra 	$L__BB11_326;
	setp.leu.f32 	%p285, %f1612, %f1853;
	mov.f32 	%f1625, %f1602;
	mov.f32 	%f1626, %f1603;
	mov.f32 	%f1627, %f1604;
	mov.f32 	%f1628, %f1605;
	mov.f32 	%f1629, %f1606;
	mov.f32 	%f1630, %f1607;
	mov.f32 	%f1631, %f1608;
	mov.f32 	%f1632, %f1609;
	mov.f32 	%f1633, %f1610;
	mov.f32 	%f1634, %f1611;
	mov.f32 	%f1635, %f1853;
	mov.f32 	%f1636, %f1612;
	mov.f32 	%f1637, %f1613;
	mov.f32 	%f1638, %f1614;
	mov.f32 	%f1639, %f1615;
	mov.f32 	%f1640, %f1616;
	mov.f32 	%f1641, %f1617;
	mov.f32 	%f1642, %f1618;
	mov.f32 	%f1643, %f1619;
	mov.f32 	%f1644, %f1620;
	mov.f32 	%f1645, %f1621;
	mov.f32 	%f1646, %f1622;
	mov.f32 	%f1647, %f1623;
	mov.u32 	%r1281, %r1258;
	mov.u32 	%r1282, %r1259;
	mov.u32 	%r1283, %r1260;
	mov.u32 	%r1284, %r1261;
	mov.u32 	%r1285, %r1262;
	mov.u32 	%r1286, %r1263;
	mov.u32 	%r1287, %r1264;
	mov.u32 	%r1288, %r1265;
	mov.u32 	%r1289, %r1266;
	mov.u32 	%r1290, %r1267;
	mov.u32 	%r1291, %r1509;
	mov.u32 	%r1292, %r1268;
	mov.u32 	%r1293, %r1269;
	mov.u32 	%r1294, %r1270;
	mov.u32 	%r1295, %r1271;
	mov.u32 	%r1296, %r1272;
	mov.u32 	%r1297, %r1273;
	mov.u32 	%r1298, %r1274;
	mov.u32 	%r1299, %r1275;
	mov.u32 	%r1300, %r1276;
	mov.u32 	%r1301, %r1277;
	mov.u32 	%r1302, %r1278;
	mov.u32 	%r1303, %r1279;
	@%p285 bra 	$L__BB11_326;
	setp.leu.f32 	%p286, %f1613, %f1853;
	mov.f32 	%f1625, %f1602;
	mov.f32 	%f1626, %f1603;
	mov.f32 	%f1627, %f1604;
	mov.f32 	%f1628, %f1605;
	mov.f32 	%f1629, %f1606;
	mov.f32 	%f1630, %f1607;
	mov.f32 	%f1631, %f1608;
	mov.f32 	%f1632, %f1609;
	mov.f32 	%f1633, %f1610;
	mov.f32 	%f1634, %f1611;
	mov.f32 	%f1635, %f1612;
	mov.f32 	%f1636, %f1853;
	mov.f32 	%f1637, %f1613;
	mov.f32 	%f1638, %f1614;
	mov.f32 	%f1639, %f1615;
	mov.f32 	%f1640, %f1616;
	mov.f32 	%f1641, %f1617;
	mov.f32 	%f1642, %f1618;
	mov.f32 	%f1643, %f1619;
	mov.f32 	%f1644, %f1620;
	mov.f32 	%f1645, %f1621;
	mov.f32 	%f1646, %f1622;
	mov.f32 	%f1647, %f1623;
	mov.u32 	%r1281, %r1258;
	mov.u32 	%r1282, %r1259;
	mov.u32 	%r1283, %r1260;
	mov.u32 	%r1284, %r1261;
	mov.u32 	%r1285, %r1262;
	mov.u32 	%r1286, %r1263;
	mov.u32 	%r1287, %r1264;
	mov.u32 	%r1288, %r1265;
	mov.u32 	%r1289, %r1266;
	mov.u32 	%r1290, %r1267;
	mov.u32 	%r1291, %r1268;
	mov.u32 	%r1292, %r1509;
	mov.u32 	%r1293, %r1269;
	mov.u32 	%r1294, %r1270;
	mov.u32 	%r1295, %r1271;
	mov.u32 	%r1296, %r1272;
	mov.u32 	%r1297, %r1273;
	mov.u32 	%r1298, %r1274;
	mov.u32 	%r1299, %r1275;
	mov.u32 	%r1300, %r1276;
	mov.u32 	%r1301, %r1277;
	mov.u32 	%r1302, %r1278;
	mov.u32 	%r1303, %r1279;
	@%p286 bra 	$L__BB11_326;
	setp.leu.f32 	%p287, %f1614, %f1853;
	mov.f32 	%f1625, %f1602;
	mov.f32 	%f1626, %f1603;
	mov.f32 	%f1627, %f1604;
	mov.f32 	%f1628, %f1605;
	mov.f32 	%f1629, %f1606;
	mov.f32 	%f1630, %f1607;
	mov.f32 	%f1631, %f1608;
	mov.f32 	%f1632, %f1609;
	mov.f32 	%f1633, %f1610;
	mov.f32 	%f1634, %f1611;
	mov.f32 	%f1635, %f1612;
	mov.f32 	%f1636, %f1613;
	mov.f32 	%f1637, %f1853;
	mov.f32 	%f1638, %f1614;
	mov.f32 	%f1639, %f1615;
	mov.f32 	%f1640, %f1616;
	mov.f32 	%f1641, %f1617;
	mov.f32 	%f1642, %f1618;
	mov.f32 	%f1643, %f1619;
	mov.f32 	%f1644, %f1620;
	mov.f32 	%f1645, %f1621;
	mov.f32 	%f1646, %f1622;
	mov.f32 	%f1647, %f1623;
	mov.u32 	%r1281, %r1258;
	mov.u32 	%r1282, %r1259;
	mov.u32 	%r1283, %r1260;
	mov.u32 	%r1284, %r1261;
	mov.u32 	%r1285, %r1262;
	mov.u32 	%r1286, %r1263;
	mov.u32 	%r1287, %r1264;
	mov.u32 	%r1288, %r1265;
	mov.u32 	%r1289, %r1266;
	mov.u32 	%r1290, %r1267;
	mov.u32 	%r1291, %r1268;
	mov.u32 	%r1292, %r1269;
	mov.u32 	%r1293, %r1509;
	mov.u32 	%r1294, %r1270;
	mov.u32 	%r1295, %r1271;
	mov.u32 	%r1296, %r1272;
	mov.u32 	%r1297, %r1273;
	mov.u32 	%r1298, %r1274;
	mov.u32 	%r1299, %r1275;
	mov.u32 	%r1300, %r1276;
	mov.u32 	%r1301, %r1277;
	mov.u32 	%r1302, %r1278;
	mov.u32 	%r1303, %r1279;
	@%p287 bra 	$L__BB11_326;
	setp.leu.f32 	%p288, %f1615, %f1853;
	mov.f32 	%f1625, %f1602;
	mov.f32 	%f1626, %f1603;
	mov.f32 	%f1627, %f1604;
	mov.f32 	%f1628, %f1605;
	mov.f32 	%f1629, %f1606;
	mov.f32 	%f1630, %f1607;
	mov.f32 	%f1631, %f1608;
	mov.f32 	%f1632, %f1609;
	mov.f32 	%f1633, %f1610;
	mov.f32 	%f1634, %f1611;
	mov.f32 	%f1635, %f1612;
	mov.f32 	%f1636, %f1613;
	mov.f32 	%f1637, %f1614;
	mov.f32 	%f1638, %f1853;
	mov.f32 	%f1639, %f1615;
	mov.f32 	%f1640, %f1616;
	mov.f32 	%f1641, %f1617;
	mov.f32 	%f1642, %f1618;
	mov.f32 	%f1643, %f1619;
	mov.f32 	%f1644, %f1620;
	mov.f32 	%f1645, %f1621;
	mov.f32 	%f1646, %f1622;
	mov.f32 	%f1647, %f1623;
	mov.u32 	%r1281, %r1258;
	mov.u32 	%r1282, %r1259;
	mov.u32 	%r1283, %r1260;
	mov.u32 	%r1284, %r1261;
	mov.u32 	%r1285, %r1262;
	mov.u32 	%r1286, %r1263;
	mov.u32 	%r1287, %r1264;
	mov.u32 	%r1288, %r1265;
	mov.u32 	%r1289, %r1266;
	mov.u32 	%r1290, %r1267;
	mov.u32 	%r1291, %r1268;
	mov.u32 	%r1292, %r1269;
	mov.u32 	%r1293, %r1270;
	mov.u32 	%r1294, %r1509;
	mov.u32 	%r1295, %r1271;
	mov.u32 	%r1296, %r1272;
	mov.u32 	%r1297, %r1273;
	mov.u32 	%r1298, %r1274;
	mov.u32 	%r1299, %r1275;
	mov.u32 	%r1300, %r1276;
	mov.u32 	%r1301, %r1277;
	mov.u32 	%r1302, %r1278;
	mov.u32 	%r1303, %r1279;
	@%p288 bra 	$L__BB11_326;
	setp.leu.f32 	%p289, %f1616, %f1853;
	mov.f32 	%f1625, %f1602;
	mov.f32 	%f1626, %f1603;
	mov.f32 	%f1627, %f1604;
	mov.f32 	%f1628, %f1605;
	mov.f32 	%f1629, %f1606;
	mov.f32 	%f1630, %f1607;
	mov.f32 	%f1631, %f1608;
	mov.f32 	%f1632, %f1609;
	mov.f32 	%f1633, %f1610;
	mov.f32 	%f1634, %f1611;
	mov.f32 	%f1635, %f1612;
	mov.f32 	%f1636, %f1613;
	mov.f32 	%f1637, %f1614;
	mov.f32 	%f1638, %f1615;
	mov.f32 	%f1639, %f1853;
	mov.f32 	%f1640, %f1616;
	mov.f32 	%f1641, %f1617;
	mov.f32 	%f1642, %f1618;
	mov.f32 	%f1643, %f1619;
	mov.f32 	%f1644, %f1620;
	mov.f32 	%f1645, %f1621;
	mov.f32 	%f1646, %f1622;
	mov.f32 	%f1647, %f1623;
	mov.u32 	%r1281, %r1258;
	mov.u32 	%r1282, %r1259;
	mov.u32 	%r1283, %r1260;
	mov.u32 	%r1284, %r1261;
	mov.u32 	%r1285, %r1262;
	mov.u32 	%r1286, %r1263;
	mov.u32 	%r1287, %r1264;
	mov.u32 	%r1288, %r1265;
	mov.u32 	%r1289, %r1266;
	mov.u32 	%r1290, %r1267;
	mov.u32 	%r1291, %r1268;
	mov.u32 	%r1292, %r1269;
	mov.u32 	%r1293, %r1270;
	mov.u32 	%r1294, %r1271;
	mov.u32 	%r1295, %r1509;
	mov.u32 	%r1296, %r1272;
	mov.u32 	%r1297, %r1273;
	mov.u32 	%r1298, %r1274;
	mov.u32 	%r1299, %r1275;
	mov.u32 	%r1300, %r1276;
	mov.u32 	%r1301, %r1277;
	mov.u32 	%r1302, %r1278;
	mov.u32 	%r1303, %r1279;
	@%p289 bra 	$L__BB11_326;
	setp.leu.f32 	%p290, %f1617, %f1853;
	mov.f32 	%f1625, %f1602;
	mov.f32 	%f1626, %f1603;
	mov.f32 	%f1627, %f1604;
	mov.f32 	%f1628, %f1605;
	mov.f32 	%f1629, %f1606;
	mov.f32 	%f1630, %f1607;
	mov.f32 	%f1631, %f1608;
	mov.f32 	%f1632, %f1609;
	mov.f32 	%f1633, %f1610;
	mov.f32 	%f1634, %f1611;
	mov.f32 	%f1635, %f1612;
	mov.f32 	%f1636, %f1613;
	mov.f32 	%f1637, %f1614;
	mov.f32 	%f1638, %f1615;
	mov.f32 	%f1639, %f1616;
	mov.f32 	%f1640, %f1853;
	mov.f32 	%f1641, %f1617;
	mov.f32 	%f1642, %f1618;
	mov.f32 	%f1643, %f1619;
	mov.f32 	%f1644, %f1620;
	mov.f32 	%f1645, %f1621;
	mov.f32 	%f1646, %f1622;
	mov.f32 	%f1647, %f1623;
	mov.u32 	%r1281, %r1258;
	mov.u32 	%r1282, %r1259;
	mov.u32 	%r1283, %r1260;
	mov.u32 	%r1284, %r1261;
	mov.u32 	%r1285, %r1262;
	mov.u32 	%r1286, %r1263;
	mov.u32 	%r1287, %r1264;
	mov.u32 	%r1288, %r1265;
	mov.u32 	%r1289, %r1266;
	mov.u32 	%r1290, %r1267;
	mov.u32 	%r1291, %r1268;
	mov.u32 	%r1292, %r1269;
	mov.u32 	%r1293, %r1270;
	mov.u32 	%r1294, %r1271;
	mov.u32 	%r1295, %r1272;
	mov.u32 	%r1296, %r1509;
	mov.u32 	%r1297, %r1273;
	mov.u32 	%r1298, %r1274;
	mov.u32 	%r1299, %r1275;
	mov.u32 	%r1300, %r1276;
	mov.u32 	%r1301, %r1277;
	mov.u32 	%r1302, %r1278;
	mov.u32 	%r1303, %r1279;
	@%p290 bra 	$L__BB11_326;
	setp.leu.f32 	%p291, %f1618, %f1853;
	mov.f32 	%f1625, %f1602;
	mov.f32 	%f1626, %f1603;
	mov.f32 	%f1627, %f1604;
	mov.f32 	%f1628, %f1605;
	mov.f32 	%f1629, %f1606;
	mov.f32 	%f1630, %f1607;
	mov.f32 	%f1631, %f1608;
	mov.f32 	%f1632, %f1609;
	mov.f32 	%f1633, %f1610;
	mov.f32 	%f1634, %f1611;
	mov.f32 	%f1635, %f1612;
	mov.f32 	%f1636, %f1613;
	mov.f32 	%f1637, %f1614;
	mov.f32 	%f1638, %f1615;
	mov.f32 	%f1639, %f1616;
	mov.f32 	%f1640, %f1617;
	mov.f32 	%f1641, %f1853;
	mov.f32 	%f1642, %f1618;
	mov.f32 	%f1643, %f1619;
	mov.f32 	%f1644, %f1620;
	mov.f32 	%f1645, %f1621;
	mov.f32 	%f1646, %f1622;
	mov.f32 	%f1647, %f1623;
	mov.u32 	%r1281, %r1258;
	mov.u32 	%r1282, %r1259;
	mov.u32 	%r1283, %r1260;
	mov.u32 	%r1284, %r1261;
	mov.u32 	%r1285, %r1262;
	mov.u32 	%r1286, %r1263;
	mov.u32 	%r1287, %r1264;
	mov.u32 	%r1288, %r1265;
	mov.u32 	%r1289, %r1266;
	mov.u32 	%r1290, %r1267;
	mov.u32 	%r1291, %r1268;
	mov.u32 	%r1292, %r1269;
	mov.u32 	%r1293, %r1270;
	mov.u32 	%r1294, %r1271;
	mov.u32 	%r1295, %r1272;
	mov.u32 	%r1296, %r1273;
	mov.u32 	%r1297, %r1509;
	mov.u32 	%r1298, %r1274;
	mov.u32 	%r1299, %r1275;
	mov.u32 	%r1300, %r1276;
	mov.u32 	%r1301, %r1277;
	mov.u32 	%r1302, %r1278;
	mov.u32 	%r1303, %r1279;
	@%p291 bra 	$L__BB11_326;
	setp.leu.f32 	%p292, %f1619, %f1853;
	mov.f32 	%f1625, %f1602;
	mov.f32 	%f1626, %f1603;
	mov.f32 	%f1627, %f1604;
	mov.f32 	%f1628, %f1605;
	mov.f32 	%f1629, %f1606;
	mov.f32 	%f1630, %f1607;
	mov.f32 	%f1631, %f1608;
	mov.f32 	%f1632, %f1609;
	mov.f32 	%f1633, %f1610;
	mov.f32 	%f1634, %f1611;
	mov.f32 	%f1635, %f1612;
	mov.f32 	%f1636, %f1613;
	mov.f32 	%f1637, %f1614;
	mov.f32 	%f1638, %f1615;
	mov.f32 	%f1639, %f1616;
	mov.f32 	%f1640, %f1617;
	mov.f32 	%f1641, %f1618;
	mov.f32 	%f1642, %f1853;
	mov.f32 	%f1643, %f1619;
	mov.f32 	%f1644, %f1620;
	mov.f32 	%f1645, %f1621;
	mov.f32 	%f1646, %f1622;
	mov.f32 	%f1647, %f1623;
	mov.u32 	%r1281, %r1258;
	mov.u32 	%r1282, %r1259;
	mov.u32 	%r1283, %r1260;
	mov.u32 	%r1284, %r1261;
	mov.u32 	%r1285, %r1262;
	mov.u32 	%r1286, %r1263;
	mov.u32 	%r1287, %r1264;
	mov.u32 	%r1288, %r1265;
	mov.u32 	%r1289, %r1266;
	mov.u32 	%r1290, %r1267;
	mov.u32 	%r1291, %r1268;
	mov.u32 	%r1292, %r1269;
	mov.u32 	%r1293, %r1270;
	mov.u32 	%r1294, %r1271;
	mov.u32 	%r1295, %r1272;
	mov.u32 	%r1296, %r1273;
	mov.u32 	%r1297, %r1274;
	mov.u32 	%r1298, %r1509;
	mov.u32 	%r1299, %r1275;
	mov.u32 	%r1300, %r1276;
	mov.u32 	%r1301, %r1277;
	mov.u32 	%r1302, %r1278;
	mov.u32 	%r1303, %r1279;
	@%p292 bra 	$L__BB11_326;
	setp.leu.f32 	%p293, %f1620, %f1853;
	mov.f32 	%f1625, %f1602;
	mov.f32 	%f1626, %f1603;
	mov.f32 	%f1627, %f1604;
	mov.f32 	%f1628, %f1605;
	mov.f32 	%f1629, %f1606;
	mov.f32 	%f1630, %f1607;
	mov.f32 	%f1631, %f1608;
	mov.f32 	%f1632, %f1609;
	mov.f32 	%f1633, %f1610;
	mov.f32 	%f1634, %f1611;
	mov.f32 	%f1635, %f1612;
	mov.f32 	%f1636, %f1613;
	mov.f32 	%f1637, %f1614;
	mov.f32 	%f1638, %f1615;
	mov.f32 	%f1639, %f1616;
	mov.f32 	%f1640, %f1617;
	mov.f32 	%f1641, %f1618;
	mov.f32 	%f1642, %f1619;
	mov.f32 	%f1643, %f1853;
	mov.f32 	%f1644, %f1620;
	mov.f32 	%f1645, %f1621;
	mov.f32 	%f1646, %f1622;
	mov.f32 	%f1647, %f1623;
	mov.u32 	%r1281, %r1258;
	mov.u32 	%r1282, %r1259;
	mov.u32 	%r1283, %r1260;
	mov.u32 	%r1284, %r1261;
	mov.u32 	%r1285, %r1262;
	mov.u32 	%r1286, %r1263;
	mov.u32 	%r1287, %r1264;
	mov.u32 	%r1288, %r1265;
	mov.u32 	%r1289, %r1266;
	mov.u32 	%r1290, %r1267;
	mov.u32 	%r1291, %r1268;
	mov.u32 	%r1292, %r1269;
	mov.u32 	%r1293, %r1270;
	mov.u32 	%r1294, %r1271;
	mov.u32 	%r1295, %r1272;
	mov.u32 	%r1296, %r1273;
	mov.u32 	%r1297, %r1274;
	mov.u32 	%r1298, %r1275;
	mov.u32 	%r1299, %r1509;
	mov.u32 	%r1300, %r1276;
	mov.u32 	%r1301, %r1277;
	mov.u32 	%r1302, %r1278;
	mov.u32 	%r1303, %r1279;
	@%p293 bra 	$L__BB11_326;
	setp.leu.f32 	%p294, %f1621, %f1853;
	mov.f32 	%f1625, %f1602;
	mov.f32 	%f1626, %f1603;
	mov.f32 	%f1627, %f1604;
	mov.f32 	%f1628, %f1605;
	mov.f32 	%f1629, %f1606;
	mov.f32 	%f1630, %f1607;
	mov.f32 	%f1631, %f1608;
	mov.f32 	%f1632, %f1609;
	mov.f32 	%f1633, %f1610;
	mov.f32 	%f1634, %f1611;
	mov.f32 	%f1635, %f1612;
	mov.f32 	%f1636, %f1613;
	mov.f32 	%f1637, %f1614;
	mov.f32 	%f1638, %f1615;
	mov.f32 	%f1639, %f1616;
	mov.f32 	%f1640, %f1617;
	mov.f32 	%f1641, %f1618;
	mov.f32 	%f1642, %f1619;
	mov.f32 	%f1643, %f1620;
	mov.f32 	%f1644, %f1853;
	mov.f32 	%f1645, %f1621;
	mov.f32 	%f1646, %f1622;
	mov.f32 	%f1647, %f1623;
	mov.u32 	%r1281, %r1258;
	mov.u32 	%r1282, %r1259;
	mov.u32 	%r1283, %r1260;
	mov.u32 	%r1284, %r1261;
	mov.u32 	%r1285, %r1262;
	mov.u32 	%r1286, %r1263;
	mov.u32 	%r1287, %r1264;
	mov.u32 	%r1288, %r1265;
	mov.u32 	%r1289, %r1266;
	mov.u32 	%r1290, %r1267;
	mov.u32 	%r1291, %r1268;
	mov.u32 	%r1292, %r1269;
	mov.u32 	%r1293, %r1270;
	mov.u32 	%r1294, %r1271;
	mov.u32 	%r1295, %r1272;
	mov.u32 	%r1296, %r1273;
	mov.u32 	%r1297, %r1274;
	mov.u32 	%r1298, %r1275;
	mov.u32 	%r1299, %r1276;
	mov.u32 	%r1300, %r1509;
	mov.u32 	%r1301, %r1277;
	mov.u32 	%r1302, %r1278;
	mov.u32 	%r1303, %r1279;
	@%p294 bra 	$L__BB11_326;
	setp.leu.f32 	%p295, %f1622, %f1853;
	mov.f32 	%f1625, %f1602;
	mov.f32 	%f1626, %f1603;
	mov.f32 	%f1627, %f1604;
	mov.f32 	%f1628, %f1605;
	mov.f32 	%f1629, %f1606;
	mov.f32 	%f1630, %f1607;
	mov.f32 	%f1631, %f1608;
	mov.f32 	%f1632, %f1609;
	mov.f32 	%f1633, %f1610;
	mov.f32 	%f1634, %f1611;
	mov.f32 	%f1635, %f1612;
	mov.f32 	%f1636, %f1613;
	mov.f32 	%f1637, %f1614;
	mov.f32 	%f1638, %f1615;
	mov.f32 	%f1639, %f1616;
	mov.f32 	%f1640, %f1617;
	mov.f32 	%f1641, %f1618;
	mov.f32 	%f1642, %f1619;
	mov.f32 	%f1643, %f1620;
	mov.f32 	%f1644, %f1621;
	mov.f32 	%f1645, %f1853;
	mov.f32 	%f1646, %f1622;
	mov.f32 	%f1647, %f1623;
	mov.u32 	%r1281, %r1258;
	mov.u32 	%r1282, %r1259;
	mov.u32 	%r1283, %r1260;
	mov.u32 	%r1284, %r1261;
	mov.u32 	%r1285, %r1262;
	mov.u32 	%r1286, %r1263;
	mov.u32 	%r1287, %r1264;
	mov.u32 	%r1288, %r1265;
	mov.u32 	%r1289, %r1266;
	mov.u32 	%r1290, %r1267;
	mov.u32 	%r1291, %r1268;
	mov.u32 	%r1292, %r1269;
	mov.u32 	%r1293, %r1270;
	mov.u32 	%r1294, %r1271;
	mov.u32 	%r1295, %r1272;
	mov.u32 	%r1296, %r1273;
	mov.u32 	%r1297, %r1274;
	mov.u32 	%r1298, %r1275;
	mov.u32 	%r1299, %r1276;
	mov.u32 	%r1300, %r1277;
	mov.u32 	%r1301, %r1509;
	mov.u32 	%r1302, %r1278;
	mov.u32 	%r1303, %r1279;
	@%p295 bra 	$L__BB11_326;
	setp.leu.f32 	%p296, %f1623, %f1853;
	mov.f32 	%f1625, %f1602;
	mov.f32 	%f1626, %f1603;
	mov.f32 	%f1627, %f1604;
	mov.f32 	%f1628, %f1605;
	mov.f32 	%f1629, %f1606;
	mov.f32 	%f1630, %f1607;
	mov.f32 	%f1631, %f1608;
	mov.f32 	%f1632, %f1609;
	mov.f32 	%f1633, %f1610;
	mov.f32 	%f1634, %f1611;
	mov.f32 	%f1635, %f1612;
	mov.f32 	%f1636, %f1613;
	mov.f32 	%f1637, %f1614;
	mov.f32 	%f1638, %f1615;
	mov.f32 	%f1639, %f1616;
	mov.f32 	%f1640, %f1617;
	mov.f32 	%f1641, %f1618;
	mov.f32 	%f1642, %f1619;
	mov.f32 	%f1643, %f1620;
	mov.f32 	%f1644, %f1621;
	mov.f32 	%f1645, %f1622;
	mov.f32 	%f1646, %f1853;
	mov.f32 	%f1647, %f1623;
	mov.u32 	%r1281, %r1258;
	mov.u32 	%r1282, %r1259;
	mov.u32 	%r1283, %r1260;
	mov.u32 	%r1284, %r1261;
	mov.u32 	%r1285, %r1262;
	mov.u32 	%r1286, %r1263;
	mov.u32 	%r1287, %r1264;
	mov.u32 	%r1288, %r1265;
	mov.u32 	%r1289, %r1266;
	mov.u32 	%r1290, %r1267;
	mov.u32 	%r1291, %r1268;
	mov.u32 	%r1292, %r1269;
	mov.u32 	%r1293, %r1270;
	mov.u32 	%r1294, %r1271;
	mov.u32 	%r1295, %r1272;
	mov.u32 	%r1296, %r1273;
	mov.u32 	%r1297, %r1274;
	mov.u32 	%r1298, %r1275;
	mov.u32 	%r1299, %r1276;
	mov.u32 	%r1300, %r1277;
	mov.u32 	%r1301, %r1278;
	mov.u32 	%r1302, %r1509;
	mov.u32 	%r1303, %r1279;
	@%p296 bra 	$L__BB11_326;
	setp.leu.f32 	%p297, %f1876, %f1853;
	mov.f32 	%f1625, %f1602;
	mov.f32 	%f1626, %f1603;
	mov.f32 	%f1627, %f1604;
	mov.f32 	%f1628, %f1605;
	mov.f32 	%f1629, %f1606;
	mov.f32 	%f1630, %f1607;
	mov.f32 	%f1631, %f1608;
	mov.f32 	%f1632, %f1609;
	mov.f32 	%f1633, %f1610;
	mov.f32 	%f1634, %f1611;
	mov.f32 	%f1635, %f1612;
	mov.f32 	%f1636, %f1613;
	mov.f32 	%f1637, %f1614;
	mov.f32 	%f1638, %f1615;
	mov.f32 	%f1639, %f1616;
	mov.f32 	%f1640, %f1617;
	mov.f32 	%f1641, %f1618;
	mov.f32 	%f1642, %f1619;
	mov.f32 	%f1643, %f1620;
	mov.f32 	%f1644, %f1621;
	mov.f32 	%f1645, %f1622;
	mov.f32 	%f1646, %f1623;
	mov.f32 	%f1647, %f1853;
	mov.u32 	%r1281, %r1258;
	mov.u32 	%r1282, %r1259;
	mov.u32 	%r1283, %r1260;
	mov.u32 	%r1284, %r1261;
	mov.u32 	%r1285, %r1262;
	mov.u32 	%r1286, %r1263;
	mov.u32 	%r1287, %r1264;
	mov.u32 	%r1288, %r1265;
	mov.u32 	%r1289, %r1266;
	mov.u32 	%r1290, %r1267;
	mov.u32 	%r1291, %r1268;
	mov.u32 	%r1292, %r1269;
	mov.u32 	%r1293, %r1270;
	mov.u32 	%r1294, %r1271;
	mov.u32 	%r1295, %r1272;
	mov.u32 	%r1296, %r1273;
	mov.u32 	%r1297, %r1274;
	mov.u32 	%r1298, %r1275;
	mov.u32 	%r1299, %r1276;
	mov.u32 	%r1300, %r1277;
	mov.u32 	%r1301, %r1278;
	mov.u32 	%r1302, %r1279;
	mov.u32 	%r1303, %r1509;
	@%p297 bra 	$L__BB11_326;
	mov.f32 	%f1625, %f1602;
	mov.f32 	%f1626, %f1603;
	mov.f32 	%f1627, %f1604;
	mov.f32 	%f1628, %f1605;
	mov.f32 	%f1629, %f1606;
	mov.f32 	%f1630, %f1607;
	mov.f32 	%f1631, %f1608;
	mov.f32 	%f1632, %f1609;
	mov.f32 	%f1633, %f1610;
	mov.f32 	%f1634, %f1611;
	mov.f32 	%f1635, %f1612;
	mov.f32 	%f1636, %f1613;
	mov.f32 	%f1637, %f1614;
	mov.f32 	%f1638, %f1615;
	mov.f32 	%f1639, %f1616;
	mov.f32 	%f1640, %f1617;
	mov.f32 	%f1641, %f1618;
	mov.f32 	%f1642, %f1619;
	mov.f32 	%f1643, %f1620;
	mov.f32 	%f1644, %f1621;
	mov.f32 	%f1645, %f1622;
	mov.f32 	%f1646, %f1623;
	mov.f32 	%f1647, %f1876;
	mov.f32 	%f1876, %f1853;
	mov.u32 	%r1281, %r1258;
	mov.u32 	%r1282, %r1259;
	mov.u32 	%r1283, %r1260;
	mov.u32 	%r1284, %r1261;
	mov.u32 	%r1285, %r1262;
	mov.u32 	%r1286, %r1263;
	mov.u32 	%r1287, %r1264;
	mov.u32 	%r1288, %r1265;
	mov.u32 	%r1289, %r1266;
	mov.u32 	%r1290, %r1267;
	mov.u32 	%r1291, %r1268;
	mov.u32 	%r1292, %r1269;
	mov.u32 	%r1293, %r1270;
	mov.u32 	%r1294, %r1271;
	mov.u32 	%r1295, %r1272;
	mov.u32 	%r1296, %r1273;
	mov.u32 	%r1297, %r1274;
	mov.u32 	%r1298, %r1275;
	mov.u32 	%r1299, %r1276;
	mov.u32 	%r1300, %r1277;
	mov.u32 	%r1301, %r1278;
	mov.u32 	%r1302, %r1279;
	mov.u32 	%r1303, %r1532;
	mov.u32 	%r1532, %r1509;
$L__BB11_326:
	setp.leu.f32 	%p298, %f1625, %f1852;
	mov.f32 	%f1649, %f1852;
	mov.f32 	%f1650, %f1625;
	mov.f32 	%f1651, %f1626;
	mov.f32 	%f1652, %f1627;
	mov.f32 	%f1653, %f1628;
	mov.f32 	%f1654, %f1629;
	mov.f32 	%f1655, %f1630;
	mov.f32 	%f1656, %f1631;
	mov.f32 	%f1657, %f1632;
	mov.f32 	%f1658, %f1633;
	mov.f32 	%f1659, %f1634;
	mov.f32 	%f1660, %f1635;
	mov.f32 	%f1661, %f1636;
	mov.f32 	%f1662, %f1637;
	mov.f32 	%f1663, %f1638;
	mov.f32 	%f1664, %f1639;
	mov.f32 	%f1665, %f1640;
	mov.f32 	%f1666, %f1641;
	mov.f32 	%f1667, %f1642;
	mov.f32 	%f1668, %f1643;
	mov.f32 	%f1669, %f1644;
	mov.f32 	%f1670, %f1645;
	mov.f32 	%f1671, %f1646;
	mov.f32 	%f1672, %f1647;
	mov.u32 	%r1305, %r1508;
	mov.u32 	%r1306, %r1281;
	mov.u32 	%r1307, %r1282;
	mov.u32 	%r1308, %r1283;
	mov.u32 	%r1309, %r1284;
	mov.u32 	%r1310, %r1285;
	mov.u32 	%r1311, %r1286;
	mov.u32 	%r1312, %r1287;
	mov.u32 	%r1313, %r1288;
	mov.u32 	%r1314, %r1289;
	mov.u32 	%r1315, %r1290;
	mov.u32 	%r1316, %r1291;
	mov.u32 	%r1317, %r1292;
	mov.u32 	%r1318, %r1293;
	mov.u32 	%r1319, %r1294;
	mov.u32 	%r1320, %r1295;
	mov.u32 	%r1321, %r1296;
	mov.u32 	%r1322, %r1297;
	mov.u32 	%r1323, %r1298;
	mov.u32 	%r1324, %r1299;
	mov.u32 	%r1325, %r1300;
	mov.u32 	%r1326, %r1301;
	mov.u32 	%r1327, %r1302;
	mov.u32 	%r1328, %r1303;
	@%p298 bra 	$L__BB11_351;
	setp.leu.f32 	%p299, %f1626, %f1852;
	mov.f32 	%f1649, %f1625;
	mov.f32 	%f1650, %f1852;
	mov.f32 	%f1651, %f1626;
	mov.f32 	%f1652, %f1627;
	mov.f32 	%f1653, %f1628;
	mov.f32 	%f1654, %f1629;
	mov.f32 	%f1655, %f1630;
	mov.f32 	%f1656, %f1631;
	mov.f32 	%f1657, %f1632;
	mov.f32 	%f1658, %f1633;
	mov.f32 	%f1659, %f1634;
	mov.f32 	%f1660, %f1635;
	mov.f32 	%f1661, %f1636;
	mov.f32 	%f1662, %f1637;
	mov.f32 	%f1663, %f1638;
	mov.f32 	%f1664, %f1639;
	mov.f32 	%f1665, %f1640;
	mov.f32 	%f1666, %f1641;
	mov.f32 	%f1667, %f1642;
	mov.f32 	%f1668, %f1643;
	mov.f32 	%f1669, %f1644;
	mov.f32 	%f1670, %f1645;
	mov.f32 	%f1671, %f1646;
	mov.f32 	%f1672, %f1647;
	mov.u32 	%r1305, %r1281;
	mov.u32 	%r1306, %r1508;
	mov.u32 	%r1307, %r1282;
	mov.u32 	%r1308, %r1283;
	mov.u32 	%r1309, %r1284;
	mov.u32 	%r1310, %r1285;
	mov.u32 	%r1311, %r1286;
	mov.u32 	%r1312, %r1287;
	mov.u32 	%r1313, %r1288;
	mov.u32 	%r1314, %r1289;
	mov.u32 	%r1315, %r1290;
	mov.u32 	%r1316, %r1291;
	mov.u32 	%r1317, %r1292;
	mov.u32 	%r1318, %r1293;
	mov.u32 	%r1319, %r1294;
	mov.u32 	%r1320, %r1295;
	mov.u32 	%r1321, %r1296;
	mov.u32 	%r1322, %r1297;
	mov.u32 	%r1323, %r1298;
	mov.u32 	%r1324, %r1299;
	mov.u32 	%r1325, %r1300;
	mov.u32 	%r1326, %r1301;
	mov.u32 	%r1327, %r1302;
	mov.u32 	%r1328, %r1303;
	@%p299 bra 	$L__BB11_351;
	setp.leu.f32 	%p300, %f1627, %f1852;
	mov.f32 	%f1649, %f1625;
	mov.f32 	%f1650, %f1626;
	mov.f32 	%f1651, %f1852;
	mov.f32 	%f1652, %f1627;
	mov.f32 	%f1653, %f1628;
	mov.f32 	%f1654, %f1629;
	mov.f32 	%f1655, %f1630;
	mov.f32 	%f1656, %f1631;
	mov.f32 	%f1657, %f1632;
	mov.f32 	%f1658, %f1633;
	mov.f32 	%f1659, %f1634;
	mov.f32 	%f1660, %f1635;
	mov.f32 	%f1661, %f1636;
	mov.f32 	%f1662, %f1637;
	mov.f32 	%f1663, %f1638;
	mov.f32 	%f1664, %f1639;
	mov.f32 	%f1665, %f1640;
	mov.f32 	%f1666, %f1641;
	mov.f32 	%f1667, %f1642;
	mov.f32 	%f1668, %f1643;
	mov.f32 	%f1669, %f1644;
	mov.f32 	%f1670, %f1645;
	mov.f32 	%f1671, %f1646;
	mov.f32 	%f1672, %f1647;
	mov.u32 	%r1305, %r1281;
	mov.u32 	%r1306, %r1282;
	mov.u32 	%r1307, %r1508;
	mov.u32 	%r1308, %r1283;
	mov.u32 	%r1309, %r1284;
	mov.u32 	%r1310, %r1285;
	mov.u32 	%r1311, %r1286;
	mov.u32 	%r1312, %r1287;
	mov.u32 	%r1313, %r1288;
	mov.u32 	%r1314, %r1289;
	mov.u32 	%r1315, %r1290;
	mov.u32 	%r1316, %r1291;
	mov.u32 	%r1317, %r1292;
	mov.u32 	%r1318, %r1293;
	mov.u32 	%r1319, %r1294;
	mov.u32 	%r1320, %r1295;
	mov.u32 	%r1321, %r1296;
	mov.u32 	%r1322, %r1297;
	mov.u32 	%r1323, %r1298;
	mov.u32 	%r1324, %r1299;
	mov.u32 	%r1325, %r1300;
	mov.u32 	%r1326, %r1301;
	mov.u32 	%r1327, %r1302;
	mov.u32 	%r1328, %r1303;
	@%p300 bra 	$L__BB11_351;
	setp.leu.f32 	%p301, %f1628, %f1852;
	mov.f32 	%f1649, %f1625;
	mov.f32 	%f1650, %f1626;
	mov.f32 	%f1651, %f1627;
	mov.f32 	%f1652, %f1852;
	mov.f32 	%f1653, %f1628;
	mov.f32 	%f1654, %f1629;
	mov.f32 	%f1655, %f1630;
	mov.f32 	%f1656, %f1631;
	mov.f32 	%f1657, %f1632;
	mov.f32 	%f1658, %f1633;
	mov.f32 	%f1659, %f1634;
	mov.f32 	%f1660, %f1635;
	mov.f32 	%f1661, %f1636;
	mov.f32 	%f1662, %f1637;
	mov.f32 	%f1663, %f1638;
	mov.f32 	%f1664, %f1639;
	mov.f32 	%f1665, %f1640;
	mov.f32 	%f1666, %f1641;
	mov.f32 	%f1667, %f1642;
	mov.f32 	%f1668, %f1643;
	mov.f32 	%f1669, %f1644;
	mov.f32 	%f1670, %f1645;
	mov.f32 	%f1671, %f1646;
	mov.f32 	%f1672, %f1647;
	mov.u32 	%r1305, %r1281;
	mov.u32 	%r1306, %r1282;
	mov.u32 	%r1307, %r1283;
	mov.u32 	%r1308, %r1508;
	mov.u32 	%r1309, %r1284;
	mov.u32 	%r1310, %r1285;
	mov.u32 	%r1311, %r1286;
	mov.u32 	%r1312, %r1287;
	mov.u32 	%r1313, %r1288;
	mov.u32 	%r1314, %r1289;
	mov.u32 	%r1315, %r1290;
	mov.u32 	%r1316, %r1291;
	mov.u32 	%r1317, %r1292;
	mov.u32 	%r1318, %r1293;
	mov.u32 	%r1319, %r1294;
	mov.u32 	%r1320, %r1295;
	mov.u32 	%r1321, %r1296;
	mov.u32 	%r1322, %r1297;
	mov.u32 	%r1323, %r1298;
	mov.u32 	%r1324, %r1299;
	mov.u32 	%r1325, %r1300;
	mov.u32 	%r1326, %r1301;
	mov.u32 	%r1327, %r1302;
	mov.u32 	%r1328, %r1303;
	@%p301 bra 	$L__BB11_351;
	setp.leu.f32 	%p302, %f1629, %f1852;
	mov.f32 	%f1649, %f1625;
	mov.f32 	%f1650, %f1626;
	mov.f32 	%f1651, %f1627;
	mov.f32 	%f1652, %f1628;
	mov.f32 	%f1653, %f1852;
	mov.f32 	%f1654, %f1629;
	mov.f32 	%f1655, %f1630;
	mov.f32 	%f1656, %f1631;
	mov.f32 	%f1657, %f1632;
	mov.f32 	%f1658, %f1633;
	mov.f32 	%f1659, %f1634;
	mov.f32 	%f1660, %f1635;
	mov.f32 	%f1661, %f1636;
	mov.f32 	%f1662, %f1637;
	mov.f32 	%f1663, %f1638;
	mov.f32 	%f1664, %f1639;
	mov.f32 	%f1665, %f1640;
	mov.f32 	%f1666, %f1641;
	mov.f32 	%f1667, %f1642;
	mov.f32 	%f1668, %f1643;
	mov.f32 	%f1669, %f1644;
	mov.f32 	%f1670, %f1645;
	mov.f32 	%f1671, %f1646;
	mov.f32 	%f1672, %f1647;
	mov.u32 	%r1305, %r1281;
	mov.u32 	%r1306, %r1282;
	mov.u32 	%r1307, %r1283;
	mov.u32 	%r1308, %r1284;
	mov.u32 	%r1309, %r1508;
	mov.u32 	%r1310, %r1285;
	mov.u32 	%r1311, %r1286;
	mov.u32 	%r1312, %r1287;
	mov.u32 	%r1313, %r1288;
	mov.u32 	%r1314, %r1289;
	mov.u32 	%r1315, %r1290;
	mov.u32 	%r1316, %r1291;
	mov.u32 	%r1317, %r1292;
	mov.u32 	%r1318, %r1293;
	mov.u32 	%r1319, %r1294;
	mov.u32 	%r1320, %r1295;
	mov.u32 	%r1321, %r1296;
	mov.u32 	%r1322, %r1297;
	mov.u32 	%r1323, %r1298;
	mov.u32 	%r1324, %r1299;
	mov.u32 	%r1325, %r1300;
	mov.u32 	%r1326, %r1301;
	mov.u32 	%r1327, %r1302;
	mov.u32 	%r1328, %r1303;
	@%p302 bra 	$L__BB11_351;
	setp.leu.f32 	%p303, %f1630, %f1852;
	mov.f32 	%f1649, %f1625;
	mov.f32 	%f1650, %f1626;
	mov.f32 	%f1651, %f1627;
	mov.f32 	%f1652, %f1628;
	mov.f32 	%f1653, %f1629;
	mov.f32 	%f1654, %f1852;
	mov.f32 	%f1655, %f1630;
	mov.f32 	%f1656, %f1631;
	mov.f32 	%f1657, %f1632;
	mov.f32 	%f1658, %f1633;
	mov.f32 	%f1659, %f1634;
	mov.f32 	%f1660, %f1635;
	mov.f32 	%f1661, %f1636;
	mov.f32 	%f1662, %f1637;
	mov.f32 	%f1663, %f1638;
	mov.f32 	%f1664, %f1639;
	mov.f32 	%f1665, %f1640;
	mov.f32 	%f1666, %f1641;
	mov.f32 	%f1667, %f1642;
	mov.f32 	%f1668, %f1643;
	mov.f32 	%f1669, %f1644;
	mov.f32 	%f1670, %f1645;
	mov.f32 	%f1671, %f1646;
	mov.f32 	%f1672, %f1647;
	mov.u32 	%r1305, %r1281;
	mov.u32 	%r1306, %r1282;
	mov.u32 	%r1307, %r1283;
	mov.u32 	%r1308, %r1284;
	mov.u32 	%r1309, %r1285;
	mov.u32 	%r1310, %r1508;
	mov.u32 	%r1311, %r1286;
	mov.u32 	%r1312, %r1287;
	mov.u32 	%r1313, %r1288;
	mov.u32 	%r1314, %r1289;
	mov.u32 	%r1315, %r1290;
	mov.u32 	%r1316, %r1291;
	mov.u32 	%r1317, %r1292;
	mov.u32 	%r1318, %r1293;
	mov.u32 	%r1319, %r1294;
	mov.u32 	%r1320, %r1295;
	mov.u32 	%r1321, %r1296;
	mov.u32 	%r1322, %r1297;
	mov.u32 	%r1323, %r1298;
	mov.u32 	%r1324, %r1299;
	mov.u32 	%r1325, %r1300;
	mov.u32 	%r1326, %r1301;
	mov.u32 	%r1327, %r1302;
	mov.u32 	%r1328, %r1303;
	@%p303 bra 	$L__BB11_351;
	setp.leu.f32 	%p304, %f1631, %f1852;
	mov.f32 	%f1649, %f1625;
	mov.f32 	%f1650, %f1626;
	mov.f32 	%f1651, %f1627;
	mov.f32 	%f1652, %f1628;
	mov.f32 	%f1653, %f1629;
	mov.f32 	%f1654, %f1630;
	mov.f32 	%f1655, %f1852;
	mov.f32 	%f1656, %f1631;
	mov.f32 	%f1657, %f1632;
	mov.f32 	%f1658, %f1633;
	mov.f32 	%f1659, %f1634;
	mov.f32 	%f1660, %f1635;
	mov.f32 	%f1661, %f1636;
	mov.f32 	%f1662, %f1637;
	mov.f32 	%f1663, %f1638;
	mov.f32 	%f1664, %f1639;
	mov.f32 	%f1665, %f1640;
	mov.f32 	%f1666, %f1641;
	mov.f32 	%f1667, %f1642;
	mov.f32 	%f1668, %f1643;
	mov.f32 	%f1669, %f1644;
	mov.f32 	%f1670, %f1645;
	mov.f32 	%f1671, %f1646;
	mov.f32 	%f1672, %f1647;
	mov.u32 	%r1305, %r1281;
	mov.u32 	%r1306, %r1282;
	mov.u32 	%r1307, %r1283;
	mov.u32 	%r1308, %r1284;
	mov.u32 	%r1309, %r1285;
	mov.u32 	%r1310, %r1286;
	mov.u32 	%r1311, %r1508;
	mov.u32 	%r1312, %r1287;
	mov.u32 	%r1313, %r1288;
	mov.u32 	%r1314, %r1289;
	mov.u32 	%r1315, %r1290;
	mov.u32 	%r1316, %r1291;
	mov.u32 	%r1317, %r1292;
	mov.u32 	%r1318, %r1293;
	mov.u32 	%r1319, %r1294;
	mov.u32 	%r1320, %r1295;
	mov.u32 	%r1321, %r1296;
	mov.u32 	%r1322, %r1297;
	mov.u32 	%r1323, %r1298;
	mov.u32 	%r1324, %r1299;
	mov.u32 	%r1325, %r1300;
	mov.u32 	%r1326, %r1301;
	mov.u32 	%r1327, %r1302;
	mov.u32 	%r1328, %r1303;
	@%p304 bra 	$L__BB11_351;
	setp.leu.f32 	%p305, %f1632, %f1852;
	mov.f32 	%f1649, %f1625;
	mov.f32 	%f1650, %f1626;
	mov.f32 	%f1651, %f1627;
	mov.f32 	%f1652, %f1628;
	mov.f32 	%f1653, %f1629;
	mov.f32 	%f1654, %f1630;
	mov.f32 	%f1655, %f1631;
	mov.f32 	%f1656, %f1852;
	mov.f32 	%f1657, %f1632;
	mov.f32 	%f1658, %f1633;
	mov.f32 	%f1659, %f1634;
	mov.f32 	%f1660, %f1635;
	mov.f32 	%f1661, %f1636;
	mov.f32 	%f1662, %f1637;
	mov.f32 	%f1663, %f1638;
	mov.f32 	%f1664, %f1639;
	mov.f32 	%f1665, %f1640;
	mov.f32 	%f1666, %f1641;
	mov.f32 	%f1667, %f1642;
	mov.f32 	%f1668, %f1643;
	mov.f32 	%f1669, %f1644;
	mov.f32 	%f1670, %f1645;
	mov.f32 	%f1671, %f1646;
	mov.f32 	%f1672, %f1647;
	mov.u32 	%r1305, %r1281;
	mov.u32 	%r1306, %r1282;
	mov.u32 	%r1307, %r1283;
	mov.u32 	%r1308, %r1284;
	mov.u32 	%r1309, %r1285;
	mov.u32 	%r1310, %r1286;
	mov.u32 	%r1311, %r1287;
	mov.u32 	%r1312, %r1508;
	mov.u32 	%r1313, %r1288;
	mov.u32 	%r1314, %r1289;
	mov.u32 	%r1315, %r1290;
	mov.u32 	%r1316, %r1291;
	mov.u32 	%r1317, %r1292;
	mov.u32 	%r1318, %r1293;
	mov.u32 	%r1319, %r1294;
	mov.u32 	%r1320, %r1295;
	mov.u32 	%r1321, %r1296;
	mov.u32 	%r1322, %r1297;
	mov.u32 	%r1323, %r1298;
	mov.u32 	%r1324, %r1299;
	mov.u32 	%r1325, %r1300;
	mov.u32 	%r1326, %r1301;
	mov.u32 	%r1327, %r1302;
	mov.u32 	%r1328, %r1303;
	@%p305 bra 	$L__BB11_351;
	setp.leu.f32 	%p306, %f1633, %f1852;
	mov.f32 	%f1649, %f1625;
	mov.f32 	%f1650, %f1626;
	mov.f32 	%f1651, %f1627;
	mov.f32 	%f1652, %f1628;
	mov.f32 	%f1653, %f1629;
	mov.f32 	%f1654, %f1630;
	mov.f32 	%f1655, %f1631;
	mov.f32 	%f1656, %f1632;
	mov.f32 	%f1657, %f1852;
	mov.f32 	%f1658, %f1633;
	mov.f32 	%f1659, %f1634;
	mov.f32 	%f1660, %f1635;
	mov.f32 	%f1661, %f1636;
	mov.f32 	%f1662, %f1637;
	mov.f32 	%f1663, %f1638;
	mov.f32 	%f1664, %f1639;
	mov.f32 	%f1665, %f1640;
	mov.f32 	%f1666, %f1641;
	mov.f32 	%f1667, %f1642;
	mov.f32 	%f1668, %f1643;
	mov.f32 	%f1669, %f1644;
	mov.f32 	%f1670, %f1645;
	mov.f32 	%f1671, %f1646;
	mov.f32 	%f1672, %f1647;
	mov.u32 	%r1305, %r1281;
	mov.u32 	%r1306, %r1282;
	mov.u32 	%r1307, %r1283;
	mov.u32 	%r1308, %r1284;
	mov.u32 	%r1309, %r1285;
	mov.u32 	%r1310, %r1286;
	mov.u32 	%r1311, %r1287;
	mov.u32 	%r1312, %r1288;
	mov.u32 	%r1313, %r1508;
	mov.u32 	%r1314, %r1289;
	mov.u32 	%r1315, %r1290;
	mov.u32 	%r1316, %r1291;
	mov.u32 	%r1317, %r1292;
	mov.u32 	%r1318, %r1293;
	mov.u32 	%r1319, %r1294;
	mov.u32 	%r1320, %r1295;
	mov.u32 	%r1321, %r1296;
	mov.u32 	%r1322, %r1297;
	mov.u32 	%r1323, %r1298;
	mov.u32 	%r1324, %r1299;
	mov.u32 	%r1325, %r1300;
	mov.u32 	%r1326, %r1301;
	mov.u32 	%r1327, %r1302;
	mov.u32 	%r1328, %r1303;
	@%p306 bra 	$L__BB11_351;
	setp.leu.f32 	%p307, %f1634, %f1852;
	mov.f32 	%f1649, %f1625;
	mov.f32 	%f1650, %f1626;
	mov.f32 	%f1651, %f1627;
	mov.f32 	%f1652, %f1628;
	mov.f32 	%f1653, %f1629;
	mov.f32 	%f1654, %f1630;
	mov.f32 	%f1655, %f1631;
	mov.f32 	%f1656, %f1632;
	mov.f32 	%f1657, %f1633;
	mov.f32 	%f1658, %f1852;
	mov.f32 	%f1659, %f1634;
	mov.f32 	%f1660, %f1635;
	mov.f32 	%f1661, %f1636;
	mov.f32 	%f1662, %f1637;
	mov.f32 	%f1663, %f1638;
	mov.f32 	%f1664, %f1639;
	mov.f32 	%f1665, %f1640;
	mov.f32 	%f1666, %f1641;
	mov.f32 	%f1667, %f1642;
	mov.f32 	%f1668, %f1643;
	mov.f32 	%f1669, %f1644;
	mov.f32 	%f1670, %f1645;
	mov.f32 	%f1671, %f1646;
	mov.f32 	%f1672, %f1647;
	mov.u32 	%r1305, %r1281;
	mov.u32 	%r1306, %r1282;
	mov.u32 	%r1307, %r1283;
	mov.u32 	%r1308, %r1284;
	mov.u32 	%r1309, %r1285;
	mov.u32 	%r1310, %r1286;
	mov.u32 	%r1311, %r1287;
	mov.u32 	%r1312, %r1288;
	mov.u32 	%r1313, %r1289;
	mov.u32 	%r1314, %r1508;
	mov.u32 	%r1315, %r1290;
	mov.u32 	%r1316, %r1291;
	mov.u32 	%r1317, %r1292;
	mov.u32 	%r1318, %r1293;
	mov.u32 	%r1319, %r1294;
	mov.u32 	%r1320, %r1295;
	mov.u32 	%r1321, %r1296;
	mov.u32 	%r1322, %r1297;
	mov.u32 	%r1323, %r1298;
	mov.u32 	%r1324, %r1299;
	mov.u32 	%r1325, %r1300;
	mov.u32 	%r1326, %r1301;
	mov.u32 	%r1327, %r1302;
	mov.u32 	%r1328, %r1303;
	@%p307 bra 	$L__BB11_351;
	setp.leu.f32 	%p308, %f1635, %f1852;
	mov.f32 	%f1649, %f1625;
	mov.f32 	%f1650, %f1626;
	mov.f32 	%f1651, %f1627;
	mov.f32 	%f1652, %f1628;
	mov.f32 	%f1653, %f1629;
	mov.f32 	%f1654, %f1630;
	mov.f32 	%f1655, %f1631;
	mov.f32 	%f1656, %f1632;
	mov.f32 	%f1657, %f1633;
	mov.f32 	%f1658, %f1634;
	mov.f32 	%f1659, %f1852;
	mov.f32 	%f1660, %f1635;
	mov.f32 	%f1661, %f1636;
	mov.f32 	%f1662, %f1637;
	mov.f32 	%f1663, %f1638;
	mov.f32 	%f1664, %f1639;
	mov.f32 	%f1665, %f1640;
	mov.f32 	%f1666, %f1641;
	mov.f32 	%f1667, %f1642;
	mov.f32 	%f1668, %f1643;
	mov.f32 	%f1669, %f1644;
	mov.f32 	%f1670, %f1645;
	mov.f32 	%f1671, %f1646;
	mov.f32 	%f1672, %f1647;
	mov.u32 	%r1305, %r1281;
	mov.u32 	%r1306, %r1282;
	mov.u32 	%r1307, %r1283;
	mov.u32 	%r1308, %r1284;
	mov.u32 	%r1309, %r1285;
	mov.u32 	%r1310, %r1286;
	mov.u32 	%r1311, %r1287;
	mov.u32 	%r1312, %r1288;
	mov.u32 	%r1313, %r1289;
	mov.u32 	%r1314, %r1290;
	mov.u32 	%r1315, %r1508;
	mov.u32 	%r1316, %r1291;
	mov.u32 	%r1317, %r1292;
	mov.u32 	%r1318, %r1293;
	mov.u32 	%r1319, %r1294;
	mov.u32 	%r1320, %r1295;
	mov.u32 	%r1321, %r1296;
	mov.u32 	%r1322, %r1297;
	mov.u32 	%r1323, %r1298;
	mov.u32 	%r1324, %r1299;
	mov.u32 	%r1325, %r1300;
	mov.u32 	%r1326, %r1301;
	mov.u32 	%r1327, %r1302;
	mov.u32 	%r1328, %r1303;
	@%p308 bra 	$L__BB11_351;
	setp.leu.f32 	%p309, %f1636, %f1852;
	mov.f32 	%f1649, %f1625;
	mov.f32 	%f1650, %f1626;
	mov.f32 	%f1651, %f1627;
	mov.f32 	%f1652, %f1628;
	mov.f32 	%f1653, %f1629;
	mov.f32 	%f1654, %f1630;
	mov.f32 	%f1655, %f1631;
	mov.f32 	%f1656, %f1632;
	mov.f32 	%f1657, %f1633;
	mov.f32 	%f1658, %f1634;
	mov.f32 	%f1659, %f1635;
	mov.f32 	%f1660, %f1852;
	mov.f32 	%f1661, %f1636;
	mov.f32 	%f1662, %f1637;
	mov.f32 	%f1663, %f1638;
	mov.f32 	%f1664, %f1639;
	mov.f32 	%f1665, %f1640;
	mov.f32 	%f1666, %f1641;
	mov.f32 	%f1667, %f1642;
	mov.f32 	%f1668, %f1643;
	mov.f32 	%f1669, %f1644;
	mov.f32 	%f1670, %f1645;
	mov.f32 	%f1671, %f1646;
	mov.f32 	%f1672, %f1647;
	mov.u32 	%r1305, %r1281;
	mov.u32 	%r1306, %r1282;
	mov.u32 	%r1307, %r1283;
	mov.u32 	%r1308, %r1284;
	mov.u32 	%r1309, %r1285;
	mov.u32 	%r1310, %r1286;
	mov.u32 	%r1311, %r1287;
	mov.u32 	%r1312, %r1288;
	mov.u32 	%r1313, %r1289;
	mov.u32 	%r1314, %r1290;
	mov.u32 	%r1315, %r1291;
	mov.u32 	%r1316, %r1508;
	mov.u32 	%r1317, %r1292;
	mov.u32 	%r1318, %r1293;
	mov.u32 	%r1319, %r1294;
	mov.u32 	%r1320, %r1295;
	mov.u32 	%r1321, %r1296;
	mov.u32 	%r1322, %r1297;
	mov.u32 	%r1323, %r1298;
	mov.u32 	%r1324, %r1299;
	mov.u32 	%r1325, %r1300;
	mov.u32 	%r1326, %r1301;
	mov.u32 	%r1327, %r1302;
	mov.u32 	%r1328, %r1303;
	@%p309 bra 	$L__BB11_351;
	setp.leu.f32 	%p310, %f1637, %f1852;
	mov.f32 	%f1649, %f1625;
	mov.f32 	%f1650, %f1626;
	mov.f32 	%f1651, %f1627;
	mov.f32 	%f1652, %f1628;
	mov.f32 	%f1653, %f1629;
	mov.f32 	%f1654, %f1630;
	mov.f32 	%f1655, %f1631;
	mov.f32 	%f1656, %f1632;
	mov.f32 	%f1657, %f1633;
	mov.f32 	%f1658, %f1634;
	mov.f32 	%f1659, %f1635;
	mov.f32 	%f1660, %f1636;
	mov.f32 	%f1661, %f1852;
	mov.f32 	%f1662, %f1637;
	mov.f32 	%f1663, %f1638;
	mov.f32 	%f1664, %f1639;
	mov.f32 	%f1665, %f1640;
	mov.f32 	%f1666, %f1641;
	mov.f32 	%f1667, %f1642;
	mov.f32 	%f1668, %f1643;
	mov.f32 	%f1669, %f1644;
	mov.f32 	%f1670, %f1645;
	mov.f32 	%f1671, %f1646;
	mov.f32 	%f1672, %f1647;
	mov.u32 	%r1305, %r1281;
	mov.u32 	%r1306, %r1282;
	mov.u32 	%r1307, %r1283;
	mov.u32 	%r1308, %r1284;
	mov.u32 	%r1309, %r1285;
	mov.u32 	%r1310, %r1286;
	mov.u32 	%r1311, %r1287;
	mov.u32 	%r1312, %r1288;
	mov.u32 	%r1313, %r1289;
	mov.u32 	%r1314, %r1290;
	mov.u32 	%r1315, %r1291;
	mov.u32 	%r1316, %r1292;
	mov.u32 	%r1317, %r1508;
	mov.u32 	%r1318, %r1293;
	mov.u32 	%r1319, %r1294;
	mov.u32 	%r1320, %r1295;
	mov.u32 	%r1321, %r1296;
	mov.u32 	%r1322, %r1297;
	mov.u32 	%r1323, %r1298;
	mov.u32 	%r1324, %r1299;
	mov.u32 	%r1325, %r1300;
	mov.u32 	%r1326, %r1301;
	mov.u32 	%r1327, %r1302;
	mov.u32 	%r1328, %r1303;
	@%p310 bra 	$L__BB11_351;
	setp.leu.f32 	%p311, %f1638, %f1852;
	mov.f32 	%f1649, %f1625;
	mov.f32 	%f1650, %f1626;
	mov.f32 	%f1651, %f1627;
	mov.f32 	%f1652, %f1628;
	mov.f32 	%f1653, %f1629;
	mov.f32 	%f1654, %f1630;
	mov.f32 	%f1655, %f1631;
	mov.f32 	%f1656, %f1632;
	mov.f32 	%f1657, %f1633;
	mov.f32 	%f1658, %f1634;
	mov.f32 	%f1659, %f1635;
	mov.f32 	%f1660, %f1636;
	mov.f32 	%f1661, %f1637;
	mov.f32 	%f1662, %f1852;
	mov.f32 	%f1663, %f1638;
	mov.f32 	%f1664, %f1639;
	mov.f32 	%f1665, %f1640;
	mov.f32 	%f1666, %f1641;
	mov.f32 	%f1667, %f1642;
	mov.f32 	%f1668, %f1643;
	mov.f32 	%f1669, %f1644;
	mov.f32 	%f1670, %f1645;
	mov.f32 	%f1671, %f1646;
	mov.f32 	%f1672, %f1647;
	mov.u32 	%r1305, %r1281;
	mov.u32 	%r1306, %r1282;
	mov.u32 	%r1307, %r1283;
	mov.u32 	%r1308, %r1284;
	mov.u32 	%r1309, %r1285;
	mov.u32 	%r1310, %r1286;
	mov.u32 	%r1311, %r1287;
	mov.u32 	%r1312, %r1288;
	mov.u32 	%r1313, %r1289;
	mov.u32 	%r1314, %r1290;
	mov.u32 	%r1315, %r1291;
	mov.u32 	%r1316, %r1292;
	mov.u32 	%r1317, %r1293;
	mov.u32 	%r1318, %r1508;
	mov.u32 	%r1319, %r1294;
	mov.u32 	%r1320, %r1295;
	mov.u32 	%r1321, %r1296;
	mov.u32 	%r1322, %r1297;
	mov.u32 	%r1323, %r1298;
	mov.u32 	%r1324, %r1299;
	mov.u32 	%r1325, %r1300;
	mov.u32 	%r1326, %r1301;
	mov.u32 	%r1327, %r1302;
	mov.u32 	%r1328, %r1303;
	@%p311 bra 	$L__BB11_351;
	setp.leu.f32 	%p312, %f1639, %f1852;
	mov.f32 	%f1649, %f1625;
	mov.f32 	%f1650, %f1626;
	mov.f32 	%f1651, %f1627;
	mov.f32 	%f1652, %f1628;
	mov.f32 	%f1653, %f1629;
	mov.f32 	%f1654, %f1630;
	mov.f32 	%f1655, %f1631;
	mov.f32 	%f1656, %f1632;
	mov.f32 	%f1657, %f1633;
	mov.f32 	%f1658, %f1634;
	mov.f32 	%f1659, %f1635;
	mov.f32 	%f1660, %f1636;
	mov.f32 	%f1661, %f1637;
	mov.f32 	%f1662, %f1638;
	mov.f32 	%f1663, %f1852;
	mov.f32 	%f1664, %f1639;
	mov.f32 	%f1665, %f1640;
	mov.f32 	%f1666, %f1641;
	mov.f32 	%f1667, %f1642;
	mov.f32 	%f1668, %f1643;
	mov.f32 	%f1669, %f1644;
	mov.f32 	%f1670, %f1645;
	mov.f32 	%f1671, %f1646;
	mov.f32 	%f1672, %f1647;
	mov.u32 	%r1305, %r1281;
	mov.u32 	%r1306, %r1282;
	mov.u32 	%r1307, %r1283;
	mov.u32 	%r1308, %r1284;
	mov.u32 	%r1309, %r1285;
	mov.u32 	%r1310, %r1286;
	mov.u32 	%r1311, %r1287;
	mov.u32 	%r1312, %r1288;
	mov.u32 	%r1313, %r1289;
	mov.u32 	%r1314, %r1290;
	mov.u32 	%r1315, %r1291;
	mov.u32 	%r1316, %r1292;
	mov.u32 	%r1317, %r1293;
	mov.u32 	%r1318, %r1294;
	mov.u32 	%r1319, %r1508;
	mov.u32 	%r1320, %r1295;
	mov.u32 	%r1321, %r1296;
	mov.u32 	%r1322, %r1297;
	mov.u32 	%r1323, %r1298;
	mov.u32 	%r1324, %r1299;
	mov.u32 	%r1325, %r1300;
	mov.u32 	%r1326, %r1301;
	mov.u32 	%r1327, %r1302;
	mov.u32 	%r1328, %r1303;
	@%p312 bra 	$L__BB11_351;
	setp.leu.f32 	%p313, %f1640, %f1852;
	mov.f32 	%f1649, %f1625;
	mov.f32 	%f1650, %f1626;
	mov.f32 	%f1651, %f1627;
	mov.f32 	%f1652, %f1628;
	mov.f32 	%f1653, %f1629;
	mov.f32 	%f1654, %f1630;
	mov.f32 	%f1655, %f1631;
	mov.f32 	%f1656, %f1632;
	mov.f32 	%f1657, %f1633;
	mov.f32 	%f1658, %f1634;
	mov.f32 	%f1659, %f1635;
	mov.f32 	%f1660, %f1636;
	mov.f32 	%f1661, %f1637;
	mov.f32 	%f1662, %f1638;
	mov.f32 	%f1663, %f1639;
	mov.f32 	%f1664, %f1852;
	mov.f32 	%f1665, %f1640;
	mov.f32 	%f1666, %f1641;
	mov.f32 	%f1667, %f1642;
	mov.f32 	%f1668, %f1643;
	mov.f32 	%f1669, %f1644;
	mov.f32 	%f1670, %f1645;
	mov.f32 	%f1671, %f1646;
	mov.f32 	%f1672, %f1647;
	mov.u32 	%r1305, %r1281;
	mov.u32 	%r1306, %r1282;
	mov.u32 	%r1307, %r1283;
	mov.u32 	%r1308, %r1284;
	mov.u32 	%r1309, %r1285;
	mov.u32 	%r1310, %r1286;
	mov.u32 	%r1311, %r1287;
	mov.u32 	%r1312, %r1288;
	mov.u32 	%r1313, %r1289;
	mov.u32 	%r1314, %r1290;
	mov.u32 	%r1315, %r1291;
	mov.u32 	%r1316, %r1292;
	mov.u32 	%r1317, %r1293;
	mov.u32 	%r1318, %r1294;
	mov.u32 	%r1319, %r1295;
	mov.u32 	%r1320, %r1508;
	mov.u32 	%r1321, %r1296;
	mov.u32 	%r1322, %r1297;
	mov.u32 	%r1323, %r1298;
	mov.u32 	%r1324, %r1299;
	mov.u32 	%r1325, %r1300;
	mov.u32 	%r1326, %r1301;
	mov.u32 	%r1327, %r1302;
	mov.u32 	%r1328, %r1303;
	@%p313 bra 	$L__BB11_351;
	setp.leu.f32 	%p314, %f1641, %f1852;
	mov.f32 	%f1649, %f1625;
	mov.f32 	%f1650, %f1626;
	mov.f32 	%f1651, %f1627;
	mov.f32 	%f1652, %f1628;
	mov.f32 	%f1653, %f1629;
	mov.f32 	%f1654, %f1630;
	mov.f32 	%f1655, %f1631;
	mov.f32 	%f1656, %f1632;
	mov.f32 	%f1657, %f1633;
	mov.f32 	%f1658, %f1634;
	mov.f32 	%f1659, %f1635;
	mov.f32 	%f1660, %f1636;
	mov.f32 	%f1661, %f1637;
	mov.f32 	%f1662, %f1638;
	mov.f32 	%f1663, %f1639;
	mov.f32 	%f1664, %f1640;
	mov.f32 	%f1665, %f1852;
	mov.f32 	%f1666, %f1641;
	mov.f32 	%f1667, %f1642;
	mov.f32 	%f1668, %f1643;
	mov.f32 	%f1669, %f1644;
	mov.f32 	%f1670, %f1645;
	mov.f32 	%f1671, %f1646;
	mov.f32 	%f1672, %f1647;
	mov.u32 	%r1305, %r1281;
	mov.u32 	%r1306, %r1282;
	mov.u32 	%r1307, %r1283;
	mov.u32 	%r1308, %r1284;
	mov.u32 	%r1309, %r1285;
	mov.u32 	%r1310, %r1286;
	mov.u32 	%r1311, %r1287;
	mov.u32 	%r1312, %r1288;
	mov.u32 	%r1313, %r1289;
	mov.u32 	%r1314, %r1290;
	mov.u32 	%r1315, %r1291;
	mov.u32 	%r1316, %r1292;
	mov.u32 	%r1317, %r1293;
	mov.u32 	%r1318, %r1294;
	mov.u32 	%r1319, %r1295;
	mov.u32 	%r1320, %r1296;
	mov.u32 	%r1321, %r1508;
	mov.u32 	%r1322, %r1297;
	mov.u32 	%r1323, %r1298;
	mov.u32 	%r1324, %r1299;
	mov.u32 	%r1325, %r1300;
	mov.u32 	%r1326, %r1301;
	mov.u32 	%r1327, %r1302;
	mov.u32 	%r1328, %r1303;
	@%p314 bra 	$L__BB11_351;
	setp.leu.f32 	%p315, %f1642, %f1852;
	mov.f32 	%f1649, %f1625;
	mov.f32 	%f1650, %f1626;
	mov.f32 	%f1651, %f1627;
	mov.f32 	%f1652, %f1628;
	mov.f32 	%f1653, %f1629;
	mov.f32 	%f1654, %f1630;
	mov.f32 	%f1655, %f1631;
	mov.f32 	%f1656, %f1632;
	mov.f32 	%f1657, %f1633;
	mov.f32 	%f1658, %f1634;
	mov.f32 	%f1659, %f1635;
	mov.f32 	%f1660, %f1636;
	mov.f32 	%f1661, %f1637;
	mov.f32 	%f1662, %f1638;
	mov.f32 	%f1663, %f1639;
	mov.f32 	%f1664, %f1640;
	mov.f32 	%f1665, %f1641;
	mov.f32 	%f1666, %f1852;
	mov.f32 	%f1667, %f1642;
	mov.f32 	%f1668, %f1643;
	mov.f32 	%f1669, %f1644;
	mov.f32 	%f1670, %f1645;
	mov.f32 	%f1671, %f1646;
	mov.f32 	%f1672, %f1647;
	mov.u32 	%r1305, %r1281;
	mov.u32 	%r1306, %r1282;
	mov.u32 	%r1307, %r1283;
	mov.u32 	%r1308, %r1284;
	mov.u32 	%r1309, %r1285;
	mov.u32 	%r1310, %r1286;
	mov.u32 	%r1311, %r1287;
	mov.u32 	%r1312, %r1288;
	mov.u32 	%r1313, %r1289;
	mov.u32 	%r1314, %r1290;
	mov.u32 	%r1315, %r1291;
	mov.u32 	%r1316, %r1292;
	mov.u32 	%r1317, %r1293;
	mov.u32 	%r1318, %r1294;
	mov.u32 	%r1319, %r1295;
	mov.u32 	%r1320, %r1296;
	mov.u32 	%r1321, %r1297;
	mov.u32 	%r1322, %r1508;
	mov.u32 	%r1323, %r1298;
	mov.u32 	%r1324, %r1299;
	mov.u32 	%r1325, %r1300;
	mov.u32 	%r1326, %r1301;
	mov.u32 	%r1327, %r1302;
	mov.u32 	%r1328, %r1303;
	@%p315 bra 	$L__BB11_351;
	setp.leu.f32 	%p316, %f1643, %f1852;
	mov.f32 	%f1649, %f1625;
	mov.f32 	%f1650, %f1626;
	mov.f32 	%f1651, %f1627;
	mov.f32 	%f1652, %f1628;
	mov.f32 	%f1653, %f1629;
	mov.f32 	%f1654, %f1630;
	mov.f32 	%f1655, %f1631;
	mov.f32 	%f1656, %f1632;
	mov.f32 	%f1657, %f1633;
	mov.f32 	%f1658, %f1634;
	mov.f32 	%f1659, %f1635;
	mov.f32 	%f1660, %f1636;
	mov.f32 	%f1661, %f1637;
	mov.f32 	%f1662, %f1638;
	mov.f32 	%f1663, %f1639;
	mov.f32 	%f1664, %f1640;
	mov.f32 	%f1665, %f1641;
	mov.f32 	%f1666, %f1642;
	mov.f32 	%f1667, %f1852;
	mov.f32 	%f1668, %f1643;
	mov.f32 	%f1669, %f1644;
	mov.f32 	%f1670, %f1645;
	mov.f32 	%f1671, %f1646;
	mov.f32 	%f1672, %f1647;
	mov.u32 	%r1305, %r1281;
	mov.u32 	%r1306, %r1282;
	mov.u32 	%r1307, %r1283;
	mov.u32 	%r1308, %r1284;
	mov.u32 	%r1309, %r1285;
	mov.u32 	%r1310, %r1286;
	mov.u32 	%r1311, %r1287;
	mov.u32 	%r1312, %r1288;
	mov.u32 	%r1313, %r1289;
	mov.u32 	%r1314, %r1290;
	mov.u32 	%r1315, %r1291;
	mov.u32 	%r1316, %r1292;
	mov.u32 	%r1317, %r1293;
	mov.u32 	%r1318, %r1294;
	mov.u32 	%r1319, %r1295;
	mov.u32 	%r1320, %r1296;
	mov.u32 	%r1321, %r1297;
	mov.u32 	%r1322, %r1298;
	mov.u32 	%r1323, %r1508;
	mov.u32 	%r1324, %r1299;
	mov.u32 	%r1325, %r1300;
	mov.u32 	%r1326, %r1301;
	mov.u32 	%r1327, %r1302;
	mov.u32 	%r1328, %r1303;
	@%p316 bra 	$L__BB11_351;
	setp.leu.f32 	%p317, %f1644, %f1852;
	mov.f32 	%f1649, %f1625;
	mov.f32 	%f1650, %f1626;
	mov.f32 	%f1651, %f1627;
	mov.f32 	%f1652, %f1628;
	mov.f32 	%f1653, %f1629;
	mov.f32 	%f1654, %f1630;
	mov.f32 	%f1655, %f1631;
	mov.f32 	%f1656, %f1632;
	mov.f32 	%f1657, %f1633;
	mov.f32 	%f1658, %f1634;
	mov.f32 	%f1659, %f1635;
	mov.f32 	%f1660, %f1636;
	mov.f32 	%f1661, %f1637;
	mov.f32 	%f1662, %f1638;
	mov.f32 	%f1663, %f1639;
	mov.f32 	%f1664, %f1640;
	mov.f32 	%f1665, %f1641;
	mov.f32 	%f1666, %f1642;
	mov.f32 	%f1667, %f1643;
	mov.f32 	%f1668, %f1852;
	mov.f32 	%f1669, %f1644;
	mov.f32 	%f1670, %f1645;
	mov.f32 	%f1671, %f1646;
	mov.f32 	%f1672, %f1647;
	mov.u32 	%r1305, %r1281;
	mov.u32 	%r1306, %r1282;
	mov.u32 	%r1307, %r1283;
	mov.u32 	%r1308, %r1284;
	mov.u32 	%r1309, %r1285;
	mov.u32 	%r1310, %r1286;
	mov.u32 	%r1311, %r1287;
	mov.u32 	%r1312, %r1288;
	mov.u32 	%r1313, %r1289;
	mov.u32 	%r1314, %r1290;
	mov.u32 	%r1315, %r1291;
	mov.u32 	%r1316, %r1292;
	mov.u32 	%r1317, %r1293;
	mov.u32 	%r1318, %r1294;
	mov.u32 	%r1319, %r1295;
	mov.u32 	%r1320, %r1296;
	mov.u32 	%r1321, %r1297;
	mov.u32 	%r1322, %r1298;
	mov.u32 	%r1323, %r1299;
	mov.u32 	%r1324, %r1508;
	mov.u32 	%r1325, %r1300;
	mov.u32 	%r1326, %r1301;
	mov.u32 	%r1327, %r1302;
	mov.u32 	%r1328, %r1303;
	@%p317 bra 	$L__BB11_351;
	setp.leu.f32 	%p318, %f1645, %f1852;
	mov.f32 	%f1649, %f1625;
	mov.f32 	%f1650, %f1626;
	mov.f32 	%f1651, %f1627;
	mov.f32 	%f1652, %f1628;
	mov.f32 	%f1653, %f1629;
	mov.f32 	%f1654, %f1630;
	mov.f32 	%f1655, %f1631;
	mov.f32 	%f1656, %f1632;
	mov.f32 	%f1657, %f1633;
	mov.f32 	%f1658, %f1634;
	mov.f32 	%f1659, %f1635;
	mov.f32 	%f1660, %f1636;
	mov.f32 	%f1661, %f1637;
	mov.f32 	%f1662, %f1638;
	mov.f32 	%f1663, %f1639;
	mov.f32 	%f1664, %f1640;
	mov.f32 	%f1665, %f1641;
	mov.f32 	%f1666, %f1642;
	mov.f32 	%f1667, %f1643;
	mov.f32 	%f1668, %f1644;
	mov.f32 	%f1669, %f1852;
	mov.f32 	%f1670, %f1645;
	mov.f32 	%f1671, %f1646;
	mov.f32 	%f1672, %f1647;
	mov.u32 	%r1305, %r1281;
	mov.u32 	%r1306, %r1282;
	mov.u32 	%r1307, %r1283;
	mov.u32 	%r1308, %r1284;
	mov.u32 	%r1309, %r1285;
	mov.u32 	%r1310, %r1286;
	mov.u32 	%r1311, %r1287;
	mov.u32 	%r1312, %r1288;
	mov.u32 	%r1313, %r1289;
	mov.u32 	%r1314, %r1290;
	mov.u32 	%r1315, %r1291;
	mov.u32 	%r1316, %r1292;
	mov.u32 	%r1317, %r1293;
	mov.u32 	%r1318, %r1294;
	mov.u32 	%r1319, %r1295;
	mov.u32 	%r1320, %r1296;
	mov.u32 	%r1321, %r1297;
	mov.u32 	%r1322, %r1298;
	mov.u32 	%r1323, %r1299;
	mov.u32 	%r1324, %r1300;
	mov.u32 	%r1325, %r1508;
	mov.u32 	%r1326, %r1301;
	mov.u32 	%r1327, %r1302;
	mov.u32 	%r1328, %r1303;
	@%p318 bra 	$L__BB11_351;
	setp.leu.f32 	%p319, %f1646, %f1852;
	mov.f32 	%f1649, %f1625;
	mov.f32 	%f1650, %f1626;
	mov.f32 	%f1651, %f1627;
	mov.f32 	%f1652, %f1628;
	mov.f32 	%f1653, %f1629;
	mov.f32 	%f1654, %f1630;
	mov.f32 	%f1655, %f1631;
	mov.f32 	%f1656, %f1632;
	mov.f32 	%f1657, %f1633;
	mov.f32 	%f1658, %f1634;
	mov.f32 	%f1659, %f1635;
	mov.f32 	%f1660, %f1636;
	mov.f32 	%f1661, %f1637;
	mov.f32 	%f1662, %f1638;
	mov.f32 	%f1663, %f1639;
	mov.f32 	%f1664, %f1640;
	mov.f32 	%f1665, %f1641;
	mov.f32 	%f1666, %f1642;
	mov.f32 	%f1667, %f1643;
	mov.f32 	%f1668, %f1644;
	mov.f32 	%f1669, %f1645;
	mov.f32 	%f1670, %f1852;
	mov.f32 	%f1671, %f1646;
	mov.f32 	%f1672, %f1647;
	mov.u32 	%r1305, %r1281;
	mov.u32 	%r1306, %r1282;
	mov.u32 	%r1307, %r1283;
	mov.u32 	%r1308, %r1284;
	mov.u32 	%r1309, %r1285;
	mov.u32 	%r1310, %r1286;
	mov.u32 	%r1311, %r1287;
	mov.u32 	%r1312, %r1288;
	mov.u32 	%r1313, %r1289;
	mov.u32 	%r1314, %r1290;
	mov.u32 	%r1315, %r1291;
	mov.u32 	%r1316, %r1292;
	mov.u32 	%r1317, %r1293;
	mov.u32 	%r1318, %r1294;
	mov.u32 	%r1319, %r1295;
	mov.u32 	%r1320, %r1296;
	mov.u32 	%r1321, %r1297;
	mov.u32 	%r1322, %r1298;
	mov.u32 	%r1323, %r1299;
	mov.u32 	%r1324, %r1300;
	mov.u32 	%r1325, %r1301;
	mov.u32 	%r1326, %r1508;
	mov.u32 	%r1327, %r1302;
	mov.u32 	%r1328, %r1303;
	@%p319 bra 	$L__BB11_351;
	setp.leu.f32 	%p320, %f1647, %f1852;
	mov.f32 	%f1649, %f1625;
	mov.f32 	%f1650, %f1626;
	mov.f32 	%f1651, %f1627;
	mov.f32 	%f1652, %f1628;
	mov.f32 	%f1653, %f1629;
	mov.f32 	%f1654, %f1630;
	mov.f32 	%f1655, %f1631;
	mov.f32 	%f1656, %f1632;
	mov.f32 	%f1657, %f1633;
	mov.f32 	%f1658, %f1634;
	mov.f32 	%f1659, %f1635;
	mov.f32 	%f1660, %f1636;
	mov.f32 	%f1661, %f1637;
	mov.f32 	%f1662, %f1638;
	mov.f32 	%f1663, %f1639;
	mov.f32 	%f1664, %f1640;
	mov.f32 	%f1665, %f1641;
	mov.f32 	%f1666, %f1642;
	mov.f32 	%f1667, %f1643;
	mov.f32 	%f1668, %f1644;
	mov.f32 	%f1669, %f1645;
	mov.f32 	%f1670, %f1646;
	mov.f32 	%f1671, %f1852;
	mov.f32 	%f1672, %f1647;
	mov.u32 	%r1305, %r1281;
	mov.u32 	%r1306, %r1282;
	mov.u32 	%r1307, %r1283;
	mov.u32 	%r1308, %r1284;
	mov.u32 	%r1309, %r1285;
	mov.u32 	%r1310, %r1286;
	mov.u32 	%r1311, %r1287;
	mov.u32 	%r1312, %r1288;
	mov.u32 	%r1313, %r1289;
	mov.u32 	%r1314, %r1290;
	mov.u32 	%r1315, %r1291;
	mov.u32 	%r1316, %r1292;
	mov.u32 	%r1317, %r1293;
	mov.u32 	%r1318, %r1294;
	mov.u32 	%r1319, %r1295;
	mov.u32 	%r1320, %r1296;
	mov.u32 	%r1321, %r1297;
	mov.u32 	%r1322, %r1298;
	mov.u32 	%r1323, %r1299;
	mov.u32 	%r1324, %r1300;
	mov.u32 	%r1325, %r1301;
	mov.u32 	%r1326, %r1302;
	mov.u32 	%r1327, %r1508;
	mov.u32 	%r1328, %r1303;
	@%p320 bra 	$L__BB11_351;
	setp.leu.f32 	%p321, %f1876, %f1852;
	mov.f32 	%f1649, %f1625;
	mov.f32 	%f1650, %f1626;
	mov.f32 	%f1651, %f1627;
	mov.f32 	%f1652, %f1628;
	mov.f32 	%f1653, %f1629;
	mov.f32 	%f1654, %f1630;
	mov.f32 	%f1655, %f1631;
	mov.f32 	%f1656, %f1632;
	mov.f32 	%f1657, %f1633;
	mov.f32 	%f1658, %f1634;
	mov.f32 	%f1659, %f1635;
	mov.f32 	%f1660, %f1636;
	mov.f32 	%f1661, %f1637;
	mov.f32 	%f1662, %f1638;
	mov.f32 	%f1663, %f1639;
	mov.f32 	%f1664, %f1640;
	mov.f32 	%f1665, %f1641;
	mov.f32 	%f1666, %f1642;
	mov.f32 	%f1667, %f1643;
	mov.f32 	%f1668, %f1644;
	mov.f32 	%f1669, %f1645;
	mov.f32 	%f1670, %f1646;
	mov.f32 	%f1671, %f1647;
	mov.f32 	%f1672, %f1852;
	mov.u32 	%r1305, %r1281;
	mov.u32 	%r1306, %r1282;
	mov.u32 	%r1307, %r1283;
	mov.u32 	%r1308, %r1284;
	mov.u32 	%r1309, %r1285;
	mov.u32 	%r1310, %r1286;
	mov.u32 	%r1311, %r1287;
	mov.u32 	%r1312, %r1288;
	mov.u32 	%r1313, %r1289;
	mov.u32 	%r1314, %r1290;
	mov.u32 	%r1315, %r1291;
	mov.u32 	%r1316, %r1292;
	mov.u32 	%r1317, %r1293;
	mov.u32 	%r1318, %r1294;
	mov.u32 	%r1319, %r1295;
	mov.u32 	%r1320, %r1296;
	mov.u32 	%r1321, %r1297;
	mov.u32 	%r1322, %r1298;
	mov.u32 	%r1323, %r1299;
	mov.u32 	%r1324, %r1300;
	mov.u32 	%r1325, %r1301;
	mov.u32 	%r1326, %r1302;
	mov.u32 	%r1327, %r1303;
	mov.u32 	%r1328, %r1508;
	@%p321 bra 	$L__BB11_351;
	mov.f32 	%f1649, %f1625;
	mov.f32 	%f1650, %f1626;
	mov.f32 	%f1651, %f1627;
	mov.f32 	%f1652, %f1628;
	mov.f32 	%f1653, %f1629;
	mov.f32 	%f1654, %f1630;
	mov.f32 	%f1655, %f1631;
	mov.f32 	%f1656, %f1632;
	mov.f32 	%f1657, %f1633;
	mov.f32 	%f1658, %f1634;
	mov.f32 	%f1659, %f1635;
	mov.f32 	%f1660, %f1636;
	mov.f32 	%f1661, %f1637;
	mov.f32 	%f1662, %f1638;
	mov.f32 	%f1663, %f1639;
	mov.f32 	%f1664, %f1640;
	mov.f32 	%f1665, %f1641;
	mov.f32 	%f1666, %f1642;
	mov.f32 	%f1667, %f1643;
	mov.f32 	%f1668, %f1644;
	mov.f32 	%f1669, %f1645;
	mov.f32 	%f1670, %f1646;
	mov.f32 	%f1671, %f1647;
	mov.f32 	%f1672, %f1876;
	mov.f32 	%f1876, %f1852;
	mov.u32 	%r1305, %r1281;
	mov.u32 	%r1306, %r1282;
	mov.u32 	%r1307, %r1283;
	mov.u32 	%r1308, %r1284;
	mov.u32 	%r1309, %r1285;
	mov.u32 	%r1310, %r1286;
	mov.u32 	%r1311, %r1287;
	mov.u32 	%r1312, %r1288;
	mov.u32 	%r1313, %r1289;
	mov.u32 	%r1314, %r1290;
	mov.u32 	%r1315, %r1291;
	mov.u32 	%r1316, %r1292;
	mov.u32 	%r1317, %r1293;
	mov.u32 	%r1318, %r1294;
	mov.u32 	%r1319, %r1295;
	mov.u32 	%r1320, %r1296;
	mov.u32 	%r1321, %r1297;
	mov.u32 	%r1322, %r1298;
	mov.u32 	%r1323, %r1299;
	mov.u32 	%r1324, %r1300;
	mov.u32 	%r1325, %r1301;
	mov.u32 	%r1326, %r1302;
	mov.u32 	%r1327, %r1303;
	mov.u32 	%r1328, %r1532;
	mov.u32 	%r1532, %r1508;
$L__BB11_351:
	setp.leu.f32 	%p322, %f1649, %f1851;
	mov.f32 	%f1674, %f1851;
	mov.f32 	%f1675, %f1649;
	mov.f32 	%f1676, %f1650;
	mov.f32 	%f1677, %f1651;
	mov.f32 	%f1678, %f1652;
	mov.f32 	%f1679, %f1653;
	mov.f32 	%f1680, %f1654;
	mov.f32 	%f1681, %f1655;
	mov.f32 	%f1682, %f1656;
	mov.f32 	%f1683, %f1657;
	mov.f32 	%f1684, %f1658;
	mov.f32 	%f1685, %f1659;
	mov.f32 	%f1686, %f1660;
	mov.f32 	%f1687, %f1661;
	mov.f32 	%f1688, %f1662;
	mov.f32 	%f1689, %f1663;
	mov.f32 	%f1690, %f1664;
	mov.f32 	%f1691, %f1665;
	mov.f32 	%f1692, %f1666;
	mov.f32 	%f1693, %f1667;
	mov.f32 	%f1694, %f1668;
	mov.f32 	%f1695, %f1669;
	mov.f32 	%f1696, %f1670;
	mov.f32 	%f1697, %f1671;
	mov.f32 	%f1698, %f1672;
	mov.u32 	%r1330, %r1507;
	mov.u32 	%r1331, %r1305;
	mov.u32 	%r1332, %r1306;
	mov.u32 	%r1333, %r1307;
	mov.u32 	%r1334, %r1308;
	mov.u32 	%r1335, %r1309;
	mov.u32 	%r1336, %r1310;
	mov.u32 	%r1337, %r1311;
	mov.u32 	%r1338, %r1312;
	mov.u32 	%r1339, %r1313;
	mov.u32 	%r1340, %r1314;
	mov.u32 	%r1341, %r1315;
	mov.u32 	%r1342, %r1316;
	mov.u32 	%r1343, %r1317;
	mov.u32 	%r1344, %r1318;
	mov.u32 	%r1345, %r1319;
	mov.u32 	%r1346, %r1320;
	mov.u32 	%r1347, %r1321;
	mov.u32 	%r1348, %r1322;
	mov.u32 	%r1349, %r1323;
	mov.u32 	%r1350, %r1324;
	mov.u32 	%r1351, %r1325;
	mov.u32 	%r1352, %r1326;
	mov.u32 	%r1353, %r1327;
	mov.u32 	%r1354, %r1328;
	@%p322 bra 	$L__BB11_377;
	setp.leu.f32 	%p323, %f1650, %f1851;
	mov.f32 	%f1674, %f1649;
	mov.f32 	%f1675, %f1851;
	mov.f32 	%f1676, %f1650;
	mov.f32 	%f1677, %f1651;
	mov.f32 	%f1678, %f1652;
	mov.f32 	%f1679, %f1653;
	mov.f32 	%f1680, %f1654;
	mov.f32 	%f1681, %f1655;
	mov.f32 	%f1682, %f1656;
	mov.f32 	%f1683, %f1657;
	mov.f32 	%f1684, %f1658;
	mov.f32 	%f1685, %f1659;
	mov.f32 	%f1686, %f1660;
	mov.f32 	%f1687, %f1661;
	mov.f32 	%f1688, %f1662;
	mov.f32 	%f1689, %f1663;
	mov.f32 	%f1690, %f1664;
	mov.f32 	%f1691, %f1665;
	mov.f32 	%f1692, %f1666;
	mov.f32 	%f1693, %f1667;
	mov.f32 	%f1694, %f1668;
	mov.f32 	%f1695, %f1669;
	mov.f32 	%f1696, %f1670;
	mov.f32 	%f1697, %f1671;
	mov.f32 	%f1698, %f1672;
	mov.u32 	%r1330, %r1305;
	mov.u32 	%r1331, %r1507;
	mov.u32 	%r1332, %r1306;
	mov.u32 	%r1333, %r1307;
	mov.u32 	%r1334, %r1308;
	mov.u32 	%r1335, %r1309;
	mov.u32 	%r1336, %r1310;
	mov.u32 	%r1337, %r1311;
	mov.u32 	%r1338, %r1312;
	mov.u32 	%r1339, %r1313;
	mov.u32 	%r1340, %r1314;
	mov.u32 	%r1341, %r1315;
	mov.u32 	%r1342, %r1316;
	mov.u32 	%r1343, %r1317;
	mov.u32 	%r1344, %r1318;
	mov.u32 	%r1345, %r1319;
	mov.u32 	%r1346, %r1320;
	mov.u32 	%r1347, %r1321;
	mov.u32 	%r1348, %r1322;
	mov.u32 	%r1349, %r1323;
	mov.u32 	%r1350, %r1324;
	mov.u32 	%r1351, %r1325;
	mov.u32 	%r1352, %r1326;
	mov.u32 	%r1353, %r1327;
	mov.u32 	%r1354, %r1328;
	@%p323 bra 	$L__BB11_377;
	setp.leu.f32 	%p324, %f1651, %f1851;
	mov.f32 	%f1674, %f1649;
	mov.f32 	%f1675, %f1650;
	mov.f32 	%f1676, %f1851;
	mov.f32 	%f1677, %f1651;
	mov.f32 	%f1678, %f1652;
	mov.f32 	%f1679, %f1653;
	mov.f32 	%f1680, %f1654;
	mov.f32 	%f1681, %f1655;
	mov.f32 	%f1682, %f1656;
	mov.f32 	%f1683, %f1657;
	mov.f32 	%f1684, %f1658;
	mov.f32 	%f1685, %f1659;
	mov.f32 	%f1686, %f1660;
	mov.f32 	%f1687, %f1661;
	mov.f32 	%f1688, %f1662;
	mov.f32 	%f1689, %f1663;
	mov.f32 	%f1690, %f1664;
	mov.f32 	%f1691, %f1665;
	mov.f32 	%f1692, %f1666;
	mov.f32 	%f1693, %f1667;
	mov.f32 	%f1694, %f1668;
	mov.f32 	%f1695, %f1669;
	mov.f32 	%f1696, %f1670;
	mov.f32 	%f1697, %f1671;
	mov.f32 	%f1698, %f1672;
	mov.u32 	%r1330, %r1305;
	mov.u32 	%r1331, %r1306;
	mov.u32 	%r1332, %r1507;
	mov.u32 	%r1333, %r1307;
	mov.u32 	%r1334, %r1308;
	mov.u32 	%r1335, %r1309;
	mov.u32 	%r1336, %r1310;
	mov.u32 	%r1337, %r1311;
	mov.u32 	%r1338, %r1312;
	mov.u32 	%r1339, %r1313;
	mov.u32 	%r1340, %r1314;
	mov.u32 	%r1341, %r1315;
	mov.u32 	%r1342, %r1316;
	mov.u32 	%r1343, %r1317;
	mov.u32 	%r1344, %r1318;
	mov.u32 	%r1345, %r1319;
	mov.u32 	%r1346, %r1320;
	mov.u32 	%r1347, %r1321;
	mov.u32 	%r1348, %r1322;
	mov.u32 	%r1349, %r1323;
	mov.u32 	%r1350, %r1324;
	mov.u32 	%r1351, %r1325;
	mov.u32 	%r1352, %r1326;
	mov.u32 	%r1353, %r1327;
	mov.u32 	%r1354, %r1328;
	@%p324 bra 	$L__BB11_377;
	setp.leu.f32 	%p325, %f1652, %f1851;
	mov.f32 	%f1674, %f1649;
	mov.f32 	%f1675, %f1650;
	mov.f32 	%f1676, %f1651;
	mov.f32 	%f1677, %f1851;
	mov.f32 	%f1678, %f1652;
	mov.f32 	%f1679, %f1653;
	mov.f32 	%f1680, %f1654;
	mov.f32 	%f1681, %f1655;
	mov.f32 	%f1682, %f1656;
	mov.f32 	%f1683, %f1657;
	mov.f32 	%f1684, %f1658;
	mov.f32 	%f1685, %f1659;
	mov.f32 	%f1686, %f1660;
	mov.f32 	%f1687, %f1661;
	mov.f32 	%f1688, %f1662;
	mov.f32 	%f1689, %f1663;
	mov.f32 	%f1690, %f1664;
	mov.f32 	%f1691, %f1665;
	mov.f32 	%f1692, %f1666;
	mov.f32 	%f1693, %f1667;
	mov.f32 	%f1694, %f1668;
	mov.f32 	%f1695, %f1669;
	mov.f32 	%f1696, %f1670;
	mov.f32 	%f1697, %f1671;
	mov.f32 	%f1698, %f1672;
	mov.u32 	%r1330, %r1305;
	mov.u32 	%r1331, %r1306;
	mov.u32 	%r1332, %r1307;
	mov.u32 	%r1333, %r1507;
	mov.u32 	%r1334, %r1308;
	mov.u32 	%r1335, %r1309;
	mov.u32 	%r1336, %r1310;
	mov.u32 	%r1337, %r1311;
	mov.u32 	%r1338, %r1312;
	mov.u32 	%r1339, %r1313;
	mov.u32 	%r1340, %r1314;
	mov.u32 	%r1341, %r1315;
	mov.u32 	%r1342, %r1316;
	mov.u32 	%r1343, %r1317;
	mov.u32 	%r1344, %r1318;
	mov.u32 	%r1345, %r1319;
	mov.u32 	%r1346, %r1320;
	mov.u32 	%r1347, %r1321;
	mov.u32 	%r1348, %r1322;
	mov.u32 	%r1349, %r1323;
	mov.u32 	%r1350, %r1324;
	mov.u32 	%r1351, %r1325;
	mov.u32 	%r1352, %r1326;
	mov.u32 	%r1353, %r1327;
	mov.u32 	%r1354, %r1328;
	@%p325 bra 	$L__BB11_377;
	setp.leu.f32 	%p326, %f1653, %f1851;
	mov.f32 	%f1674, %f1649;
	mov.f32 	%f1675, %f1650;
	mov.f32 	%f1676, %f1651;
	mov.f32 	%f1677, %f1652;
	mov.f32 	%f1678, %f1851;
	mov.f32 	%f1679, %f1653;
	mov.f32 	%f1680, %f1654;
	mov.f32 	%f1681, %f1655;
	mov.f32 	%f1682, %f1656;
	mov.f32 	%f1683, %f1657;
	mov.f32 	%f1684, %f1658;
	mov.f32 	%f1685, %f1659;
	mov.f32 	%f1686, %f1660;
	mov.f32 	%f1687, %f1661;
	mov.f32 	%f1688, %f1662;
	mov.f32 	%f1689, %f1663;
	mov.f32 	%f1690, %f1664;
	mov.f32 	%f1691, %f1665;
	mov.f32 	%f1692, %f1666;
	mov.f32 	%f1693, %f1667;
	mov.f32 	%f1694, %f1668;
	mov.f32 	%f1695, %f1669;
	mov.f32 	%f1696, %f1670;
	mov.f32 	%f1697, %f1671;
	mov.f32 	%f1698, %f1672;
	mov.u32 	%r1330, %r1305;
	mov.u32 	%r1331, %r1306;
	mov.u32 	%r1332, %r1307;
	mov.u32 	%r1333, %r1308;
	mov.u32 	%r1334, %r1507;
	mov.u32 	%r1335, %r1309;
	mov.u32 	%r1336, %r1310;
	mov.u32 	%r1337, %r1311;
	mov.u32 	%r1338, %r1312;
	mov.u32 	%r1339, %r1313;
	mov.u32 	%r1340, %r1314;
	mov.u32 	%r1341, %r1315;
	mov.u32 	%r1342, %r1316;
	mov.u32 	%r1343, %r1317;
	mov.u32 	%r1344, %r1318;
	mov.u32 	%r1345, %r1319;
	mov.u32 	%r1346, %r1320;
	mov.u32 	%r1347, %r1321;
	mov.u32 	%r1348, %r1322;
	mov.u32 	%r1349, %r1323;
	mov.u32 	%r1350, %r1324;
	mov.u32 	%r1351, %r1325;
	mov.u32 	%r1352, %r1326;
	mov.u32 	%r1353, %r1327;
	mov.u32 	%r1354, %r1328;
	@%p326 bra 	$L__BB11_377;
	setp.leu.f32 	%p327, %f1654, %f1851;
	mov.f32 	%f1674, %f1649;
	mov.f32 	%f1675, %f1650;
	mov.f32 	%f1676, %f1651;
	mov.f32 	%f1677, %f1652;
	mov.f32 	%f1678, %f1653;
	mov.f32 	%f1679, %f1851;
	mov.f32 	%f1680, %f1654;
	mov.f32 	%f1681, %f1655;
	mov.f32 	%f1682, %f1656;
	mov.f32 	%f1683, %f1657;
	mov.f32 	%f1684, %f1658;
	mov.f32 	%f1685, %f1659;
	mov.f32 	%f1686, %f1660;
	mov.f32 	%f1687, %f1661;
	mov.f32 	%f1688, %f1662;
	mov.f32 	%f1689, %f1663;
	mov.f32 	%f1690, %f1664;
	mov.f32 	%f1691, %f1665;
	mov.f32 	%f1692, %f1666;
	mov.f32 	%f1693, %f1667;
	mov.f32 	%f1694, %f1668;
	mov.f32 	%f1695, %f1669;
	mov.f32 	%f1696, %f1670;
	mov.f32 	%f1697, %f1671;
	mov.f32 	%f1698, %f1672;
	mov.u32 	%r1330, %r1305;
	mov.u32 	%r1331, %r1306;
	mov.u32 	%r1332, %r1307;
	mov.u32 	%r1333, %r1308;
	mov.u32 	%r1334, %r1309;
	mov.u32 	%r1335, %r1507;
	mov.u32 	%r1336, %r1310;
	mov.u32 	%r1337, %r1311;
	mov.u32 	%r1338, %r1312;
	mov.u32 	%r1339, %r1313;
	mov.u32 	%r1340, %r1314;
	mov.u32 	%r1341, %r1315;
	mov.u32 	%r1342, %r1316;
	mov.u32 	%r1343, %r1317;
	mov.u32 	%r1344, %r1318;
	mov.u32 	%r1345, %r1319;
	mov.u32 	%r1346, %r1320;
	mov.u32 	%r1347, %r1321;
	mov.u32 	%r1348, %r1322;
	mov.u32 	%r1349, %r1323;
	mov.u32 	%r1350, %r1324;
	mov.u32 	%r1351, %r1325;
	mov.u32 	%r1352, %r1326;
	mov.u32 	%r1353, %r1327;
	mov.u32 	%r1354, %r1328;
	@%p327 bra 	$L__BB11_377;
	setp.leu.f32 	%p328, %f1655, %f1851;
	mov.f32 	%f1674, %f1649;
	mov.f32 	%f1675, %f1650;
	mov.f32 	%f1676, %f1651;
	mov.f32 	%f1677, %f1652;
	mov.f32 	%f1678, %f1653;
	mov.f32 	%f1679, %f1654;
	mov.f32 	%f1680, %f1851;
	mov.f32 	%f1681, %f1655;
	mov.f32 	%f1682, %f1656;
	mov.f32 	%f1683, %f1657;
	mov.f32 	%f1684, %f1658;
	mov.f32 	%f1685, %f1659;
	mov.f32 	%f1686, %f1660;
	mov.f32 	%f1687, %f1661;
	mov.f32 	%f1688, %f1662;
	mov.f32 	%f1689, %f1663;
	mov.f32 	%f1690, %f1664;
	mov.f32 	%f1691, %f1665;
	mov.f32 	%f1692, %f1666;
	mov.f32 	%f1693, %f1667;
	mov.f32 	%f1694, %f1668;
	mov.f32 	%f1695, %f1669;
	mov.f32 	%f1696, %f1670;
	mov.f32 	%f1697, %f1671;
	mov.f32 	%f1698, %f1672;
	mov.u32 	%r1330, %r1305;
	mov.u32 	%r1331, %r1306;
	mov.u32 	%r1332, %r1307;
	mov.u32 	%r1333, %r1308;
	mov.u32 	%r1334, %r1309;
	mov.u32 	%r1335, %r1310;
	mov.u32 	%r1336, %r1507;
	mov.u32 	%r1337, %r1311;
	mov.u32 	%r1338, %r1312;
	mov.u32 	%r1339, %r1313;
	mov.u32 	%r1340, %r1314;
	mov.u32 	%r1341, %r1315;
	mov.u32 	%r1342, %r1316;
	mov.u32 	%r1343, %r1317;
	mov.u32 	%r1344, %r1318;
	mov.u32 	%r1345, %r1319;
	mov.u32 	%r1346, %r1320;
	mov.u32 	%r1347, %r1321;
	mov.u32 	%r1348, %r1322;
	mov.u32 	%r1349, %r1323;
	mov.u32 	%r1350, %r1324;
	mov.u32 	%r1351, %r1325;
	mov.u32 	%r1352, %r1326;
	mov.u32 	%r1353, %r1327;
	mov.u32 	%r1354, %r1328;
	@%p328 bra 	$L__BB11_377;
	setp.leu.f32 	%p329, %f1656, %f1851;
	mov.f32 	%f1674, %f1649;
	mov.f32 	%f1675, %f1650;
	mov.f32 	%f1676, %f1651;
	mov.f32 	%f1677, %f1652;
	mov.f32 	%f1678, %f1653;
	mov.f32 	%f1679, %f1654;
	mov.f32 	%f1680, %f1655;
	mov.f32 	%f1681, %f1851;
	mov.f32 	%f1682, %f1656;
	mov.f32 	%f1683, %f1657;
	mov.f32 	%f1684, %f1658;
	mov.f32 	%f1685, %f1659;
	mov.f32 	%f1686, %f1660;
	mov.f32 	%f1687, %f1661;
	mov.f32 	%f1688, %f1662;
	mov.f32 	%f1689, %f1663;
	mov.f32 	%f1690, %f1664;
	mov.f32 	%f1691, %f1665;
	mov.f32 	%f1692, %f1666;
	mov.f32 	%f1693, %f1667;
	mov.f32 	%f1694, %f1668;
	mov.f32 	%f1695, %f1669;
	mov.f32 	%f1696, %f1670;
	mov.f32 	%f1697, %f1671;
	mov.f32 	%f1698, %f1672;
	mov.u32 	%r1330, %r1305;
	mov.u32 	%r1331, %r1306;
	mov.u32 	%r1332, %r1307;
	mov.u32 	%r1333, %r1308;
	mov.u32 	%r1334, %r1309;
	mov.u32 	%r1335, %r1310;
	mov.u32 	%r1336, %r1311;
	mov.u32 	%r1337, %r1507;
	mov.u32 	%r1338, %r1312;
	mov.u32 	%r1339, %r1313;
	mov.u32 	%r1340, %r1314;
	mov.u32 	%r1341, %r1315;
	mov.u32 	%r1342, %r1316;
	mov.u32 	%r1343, %r1317;
	mov.u32 	%r1344, %r1318;
	mov.u32 	%r1345, %r1319;
	mov.u32 	%r1346, %r1320;
	mov.u32 	%r1347, %r1321;
	mov.u32 	%r1348, %r1322;
	mov.u32 	%r1349, %r1323;
	mov.u32 	%r1350, %r1324;
	mov.u32 	%r1351, %r1325;
	mov.u32 	%r1352, %r1326;
	mov.u32 	%r1353, %r1327;
	mov.u32 	%r1354, %r1328;
	@%p329 bra 	$L__BB11_377;
	setp.leu.f32 	%p330, %f1657, %f1851;
	mov.f32 	%f1674, %f1649;
	mov.f32 	%f1675, %f1650;
	mov.f32 	%f1676, %f1651;
	mov.f32 	%f1677, %f1652;
	mov.f32 	%f1678, %f1653;
	mov.f32 	%f1679, %f1654;
	mov.f32 	%f1680, %f1655;
	mov.f32 	%f1681, %f1656;
	mov.f32 	%f1682, %f1851;
	mov.f32 	%f1683, %f1657;
	mov.f32 	%f1684, %f1658;
	mov.f32 	%f1685, %f1659;
	mov.f32 	%f1686, %f1660;
	mov.f32 	%f1687, %f1661;
	mov.f32 	%f1688, %f1662;
	mov.f32 	%f1689, %f1663;
	mov.f32 	%f1690, %f1664;
	mov.f32 	%f1691, %f1665;
	mov.f32 	%f1692, %f1666;
	mov.f32 	%f1693, %f1667;
	mov.f32 	%f1694, %f1668;
	mov.f32 	%f1695, %f1669;
	mov.f32 	%f1696, %f1670;
	mov.f32 	%f1697, %f1671;
	mov.f32 	%f1698, %f1672;
	mov.u32 	%r1330, %r1305;
	mov.u32 	%r1331, %r1306;
	mov.u32 	%r1332, %r1307;
	mov.u32 	%r1333, %r1308;
	mov.u32 	%r1334, %r1309;
	mov.u32 	%r1335, %r1310;
	mov.u32 	%r1336, %r1311;
	mov.u32 	%r1337, %r1312;
	mov.u32 	%r1338, %r1507;
	mov.u32 	%r1339, %r1313;
	mov.u32 	%r1340, %r1314;
	mov.u32 	%r1341, %r1315;
	mov.u32 	%r1342, %r1316;
	mov.u32 	%r1343, %r1317;
	mov.u32 	%r1344, %r1318;
	mov.u32 	%r1345, %r1319;
	mov.u32 	%r1346, %r1320;
	mov.u32 	%r1347, %r1321;
	mov.u32 	%r1348, %r1322;
	mov.u32 	%r1349, %r1323;
	mov.u32 	%r1350, %r1324;
	mov.u32 	%r1351, %r1325;
	mov.u32 	%r1352, %r1326;
	mov.u32 	%r1353, %r1327;
	mov.u32 	%r1354, %r1328;
	@%p330 bra 	$L__BB11_377;
	setp.leu.f32 	%p331, %f1658, %f1851;
	mov.f32 	%f1674, %f1649;
	mov.f32 	%f1675, %f1650;
	mov.f32 	%f1676, %f1651;
	mov.f32 	%f1677, %f1652;
	mov.f32 	%f1678, %f1653;
	mov.f32 	%f1679, %f1654;
	mov.f32 	%f1680, %f1655;
	mov.f32 	%f1681, %f1656;
	mov.f32 	%f1682, %f1657;
	mov.f32 	%f1683, %f1851;
	mov.f32 	%f1684, %f1658;
	mov.f32 	%f1685, %f1659;
	mov.f32 	%f1686, %f1660;
	mov.f32 	%f1687, %f1661;
	mov.f32 	%f1688, %f1662;
	mov.f32 	%f1689, %f1663;
	mov.f32 	%f1690, %f1664;
	mov.f32 	%f1691, %f1665;
	mov.f32 	%f1692, %f1666;
	mov.f32 	%f1693, %f1667;
	mov.f32 	%f1694, %f1668;
	mov.f32 	%f1695, %f1669;
	mov.f32 	%f1696, %f1670;
	mov.f32 	%f1697, %f1671;
	mov.f32 	%f1698, %f1672;
	mov.u32 	%r1330, %r1305;
	mov.u32 	%r1331, %r1306;
	mov.u32 	%r1332, %r1307;
	mov.u32 	%r1333, %r1308;
	mov.u32 	%r1334, %r1309;
	mov.u32 	%r1335, %r1310;
	mov.u32 	%r1336, %r1311;
	mov.u32 	%r1337, %r1312;
	mov.u32 	%r1338, %r1313;
	mov.u32 	%r1339, %r1507;
	mov.u32 	%r1340, %r1314;
	mov.u32 	%r1341, %r1315;
	mov.u32 	%r1342, %r1316;
	mov.u32 	%r1343, %r1317;
	mov.u32 	%r1344, %r1318;
	mov.u32 	%r1345, %r1319;
	mov.u32 	%r1346, %r1320;
	mov.u32 	%r1347, %r1321;
	mov.u32 	%r1348, %r1322;
	mov.u32 	%r1349, %r1323;
	mov.u32 	%r1350, %r1324;
	mov.u32 	%r1351, %r1325;
	mov.u32 	%r1352, %r1326;
	mov.u32 	%r1353, %r1327;
	mov.u32 	%r1354, %r1328;
	@%p331 bra 	$L__BB11_377;
	setp.leu.f32 	%p332, %f1659, %f1851;
	mov.f32 	%f1674, %f1649;
	mov.f32 	%f1675, %f1650;
	mov.f32 	%f1676, %f1651;
	mov.f32 	%f1677, %f1652;
	mov.f32 	%f1678, %f1653;
	mov.f32 	%f1679, %f1654;
	mov.f32 	%f1680, %f1655;
	mov.f32 	%f1681, %f1656;
	mov.f32 	%f1682, %f1657;
	mov.f32 	%f1683, %f1658;
	mov.f32 	%f1684, %f1851;
	mov.f32 	%f1685, %f1659;
	mov.f32 	%f1686, %f1660;
	mov.f32 	%f1687, %f1661;
	mov.f32 	%f1688, %f1662;
	mov.f32 	%f1689, %f1663;
	mov.f32 	%f1690, %f1664;
	mov.f32 	%f1691, %f1665;
	mov.f32 	%f1692, %f1666;
	mov.f32 	%f1693, %f1667;
	mov.f32 	%f1694, %f1668;
	mov.f32 	%f1695, %f1669;
	mov.f32 	%f1696, %f1670;
	mov.f32 	%f1697, %f1671;
	mov.f32 	%f1698, %f1672;
	mov.u32 	%r1330, %r1305;
	mov.u32 	%r1331, %r1306;
	mov.u32 	%r1332, %r1307;
	mov.u32 	%r1333, %r1308;
	mov.u32 	%r1334, %r1309;
	mov.u32 	%r1335, %r1310;
	mov.u32 	%r1336, %r1311;
	mov.u32 	%r1337, %r1312;
	mov.u32 	%r1338, %r1313;
	mov.u32 	%r1339, %r1314;
	mov.u32 	%r1340, %r1507;
	mov.u32 	%r1341, %r1315;
	mov.u32 	%r1342, %r1316;
	mov.u32 	%r1343, %r1317;
	mov.u32 	%r1344, %r1318;
	mov.u32 	%r1345, %r1319;
	mov.u32 	%r1346, %r1320;
	mov.u32 	%r1347, %r1321;
	mov.u32 	%r1348, %r1322;
	mov.u32 	%r1349, %r1323;
	mov.u32 	%r1350, %r1324;
	mov.u32 	%r1351, %r1325;
	mov.u32 	%r1352, %r1326;
	mov.u32 	%r1353, %r1327;
	mov.u32 	%r1354, %r1328;
	@%p332 bra 	$L__BB11_377;
	setp.leu.f32 	%p333, %f1660, %f1851;
	mov.f32 	%f1674, %f1649;
	mov.f32 	%f1675, %f1650;
	mov.f32 	%f1676, %f1651;
	mov.f32 	%f1677, %f1652;
	mov.f32 	%f1678, %f1653;
	mov.f32 	%f1679, %f1654;
	mov.f32 	%f1680, %f1655;
	mov.f32 	%f1681, %f1656;
	mov.f32 	%f1682, %f1657;
	mov.f32 	%f1683, %f1658;
	mov.f32 	%f1684, %f1659;
	mov.f32 	%f1685, %f1851;
	mov.f32 	%f1686, %f1660;
	mov.f32 	%f1687, %f1661;
	mov.f32 	%f1688, %f1662;
	mov.f32 	%f1689, %f1663;
	mov.f32 	%f1690, %f1664;
	mov.f32 	%f1691, %f1665;
	mov.f32 	%f1692, %f1666;
	mov.f32 	%f1693, %f1667;
	mov.f32 	%f1694, %f1668;
	mov.f32 	%f1695, %f1669;
	mov.f32 	%f1696, %f1670;
	mov.f32 	%f1697, %f1671;
	mov.f32 	%f1698, %f1672;
	mov.u32 	%r1330, %r1305;
	mov.u32 	%r1331, %r1306;
	mov.u32 	%r1332, %r1307;
	mov.u32 	%r1333, %r1308;
	mov.u32 	%r1334, %r1309;
	mov.u32 	%r1335, %r1310;
	mov.u32 	%r1336, %r1311;
	mov.u32 	%r1337, %r1312;
	mov.u32 	%r1338, %r1313;
	mov.u32 	%r1339, %r1314;
	mov.u32 	%r1340, %r1315;
	mov.u32 	%r1341, %r1507;
	mov.u32 	%r1342, %r1316;
	mov.u32 	%r1343, %r1317;
	mov.u32 	%r1344, %r1318;
	mov.u32 	%r1345, %r1319;
	mov.u32 	%r1346, %r1320;
	mov.u32 	%r1347, %r1321;
	mov.u32 	%r1348, %r1322;
	mov.u32 	%r1349, %r1323;
	mov.u32 	%r1350, %r1324;
	mov.u32 	%r1351, %r1325;
	mov.u32 	%r1352, %r1326;
	mov.u32 	%r1353, %r1327;
	mov.u32 	%r1354, %r1328;
	@%p333 bra 	$L__BB11_377;
	setp.leu.f32 	%p334, %f1661, %f1851;
	mov.f32 	%f1674, %f1649;
	mov.f32 	%f1675, %f1650;
	mov.f32 	%f1676, %f1651;
	mov.f32 	%f1677, %f1652;
	mov.f32 	%f1678, %f1653;
	mov.f32 	%f1679, %f1654;
	mov.f32 	%f1680, %f1655;
	mov.f32 	%f1681, %f1656;
	mov.f32 	%f1682, %f1657;
	mov.f32 	%f1683, %f1658;
	mov.f32 	%f1684, %f1659;
	mov.f32 	%f1685, %f1660;
	mov.f32 	%f1686, %f1851;
	mov.f32 	%f1687, %f1661;
	mov.f32 	%f1688, %f1662;
	mov.f32 	%f1689, %f1663;
	mov.f32 	%f1690, %f1664;
	mov.f32 	%f1691, %f1665;
	mov.f32 	%f1692, %f1666;
	mov.f32 	%f1693, %f1667;
	mov.f32 	%f1694, %f1668;
	mov.f32 	%f1695, %f1669;
	mov.f32 	%f1696, %f1670;
	mov.f32 	%f1697, %f1671;
	mov.f32 	%f1698, %f1672;
	mov.u32 	%r1330, %r1305;
	mov.u32 	%r1331, %r1306;
	mov.u32 	%r1332, %r1307;
	mov.u32 	%r1333, %r1308;
	mov.u32 	%r1334, %r1309;
	mov.u32 	%r1335, %r1310;
	mov.u32 	%r1336, %r1311;
	mov.u32 	%r1337, %r1312;
	mov.u32 	%r1338, %r1313;
	mov.u32 	%r1339, %r1314;
	mov.u32 	%r1340, %r1315;
	mov.u32 	%r1341, %r1316;
	mov.u32 	%r1342, %r1507;
	mov.u32 	%r1343, %r1317;
	mov.u32 	%r1344, %r1318;
	mov.u32 	%r1345, %r1319;
	mov.u32 	%r1346, %r1320;
	mov.u32 	%r1347, %r1321;
	mov.u32 	%r1348, %r1322;
	mov.u32 	%r1349, %r1323;
	mov.u32 	%r1350, %r1324;
	mov.u32 	%r1351, %r1325;
	mov.u32 	%r1352, %r1326;
	mov.u32 	%r1353, %r1327;
	mov.u32 	%r1354, %r1328;
	@%p334 bra 	$L__BB11_377;
	setp.leu.f32 	%p335, %f1662, %f1851;
	mov.f32 	%f1674, %f1649;
	mov.f32 	%f1675, %f1650;
	mov.f32 	%f1676, %f1651;
	mov.f32 	%f1677, %f1652;
	mov.f32 	%f1678, %f1653;
	mov.f32 	%f1679, %f1654;
	mov.f32 	%f1680, %f1655;
	mov.f32 	%f1681, %f1656;
	mov.f32 	%f1682, %f1657;
	mov.f32 	%f1683, %f1658;
	mov.f32 	%f1684, %f1659;
	mov.f32 	%f1685, %f1660;
	mov.f32 	%f1686, %f1661;
	mov.f32 	%f1687, %f1851;
	mov.f32 	%f1688, %f1662;
	mov.f32 	%f1689, %f1663;
	mov.f32 	%f1690, %f1664;
	mov.f32 	%f1691, %f1665;
	mov.f32 	%f1692, %f1666;
	mov.f32 	%f1693, %f1667;
	mov.f32 	%f1694, %f1668;
	mov.f32 	%f1695, %f1669;
	mov.f32 	%f1696, %f1670;
	mov.f32 	%f1697, %f1671;
	mov.f32 	%f1698, %f1672;
	mov.u32 	%r1330, %r1305;
	mov.u32 	%r1331, %r1306;
	mov.u32 	%r1332, %r1307;
	mov.u32 	%r1333, %r1308;
	mov.u32 	%r1334, %r1309;
	mov.u32 	%r1335, %r1310;
	mov.u32 	%r1336, %r1311;
	mov.u32 	%r1337, %r1312;
	mov.u32 	%r1338, %r1313;
	mov.u32 	%r1339, %r1314;
	mov.u32 	%r1340, %r1315;
	mov.u32 	%r1341, %r1316;
	mov.u32 	%r1342, %r1317;
	mov.u32 	%r1343, %r1507;
	mov.u32 	%r1344, %r1318;
	mov.u32 	%r1345, %r1319;
	mov.u32 	%r1346, %r1320;
	mov.u32 	%r1347, %r1321;
	mov.u32 	%r1348, %r1322;
	mov.u32 	%r1349, %r1323;
	mov.u32 	%r1350, %r1324;
	mov.u32 	%r1351, %r1325;
	mov.u32 	%r1352, %r1326;
	mov.u32 	%r1353, %r1327;
	mov.u32 	%r1354, %r1328;
	@%p335 bra 	$L__BB11_377;
	setp.leu.f32 	%p336, %f1663, %f1851;
	mov.f32 	%f1674, %f1649;
	mov.f32 	%f1675, %f1650;
	mov.f32 	%f1676, %f1651;
	mov.f32 	%f1677, %f1652;
	mov.f32 	%f1678, %f1653;
	mov.f32 	%f1679, %f1654;
	mov.f32 	%f1680, %f1655;
	mov.f32 	%f1681, %f1656;
	mov.f32 	%f1682, %f1657;
	mov.f32 	%f1683, %f1658;
	mov.f32 	%f1684, %f1659;
	mov.f32 	%f1685, %f1660;
	mov.f32 	%f1686, %f1661;
	mov.f32 	%f1687, %f1662;
	mov.f32 	%f1688, %f1851;
	mov.f32 	%f1689, %f1663;
	mov.f32 	%f1690, %f1664;
	mov.f32 	%f1691, %f1665;
	mov.f32 	%f1692, %f1666;
	mov.f32 	%f1693, %f1667;
	mov.f32 	%f1694, %f1668;
	mov.f32 	%f1695, %f1669;
	mov.f32 	%f1696, %f1670;
	mov.f32 	%f1697, %f1671;
	mov.f32 	%f1698, %f1672;
	mov.u32 	%r1330, %r1305;
	mov.u32 	%r1331, %r1306;
	mov.u32 	%r1332, %r1307;
	mov.u32 	%r1333, %r1308;
	mov.u32 	%r1334, %r1309;
	mov.u32 	%r1335, %r1310;
	mov.u32 	%r1336, %r1311;
	mov.u32 	%r1337, %r1312;
	mov.u32 	%r1338, %r1313;
	mov.u32 	%r1339, %r1314;
	mov.u32 	%r1340, %r1315;
	mov.u32 	%r1341, %r1316;
	mov.u32 	%r1342, %r1317;
	mov.u32 	%r1343, %r1318;
	mov.u32 	%r1344, %r1507;
	mov.u32 	%r1345, %r1319;
	mov.u32 	%r1346, %r1320;
	mov.u32 	%r1347, %r1321;
	mov.u32 	%r1348, %r1322;
	mov.u32 	%r1349, %r1323;
	mov.u32 	%r1350, %r1324;
	mov.u32 	%r1351, %r1325;
	mov.u32 	%r1352, %r1326;
	mov.u32 	%r1353, %r1327;
	mov.u32 	%r1354, %r1328;
	@%p336 bra 	$L__BB11_377;
	setp.leu.f32 	%p337, %f1664, %f1851;
	mov.f32 	%f1674, %f1649;
	mov.f32 	%f1675, %f1650;
	mov.f32 	%f1676, %f1651;
	mov.f32 	%f1677, %f1652;
	mov.f32 	%f1678, %f1653;
	mov.f32 	%f1679, %f1654;
	mov.f32 	%f1680, %f1655;
	mov.f32 	%f1681, %f1656;
	mov.f32 	%f1682, %f1657;
	mov.f32 	%f1683, %f1658;
	mov.f32 	%f1684, %f1659;
	mov.f32 	%f1685, %f1660;
	mov.f32 	%f1686, %f1661;
	mov.f32 	%f1687, %f1662;
	mov.f32 	%f1688, %f1663;
	mov.f32 	%f1689, %f1851;
	mov.f32 	%f1690, %f1664;
	mov.f32 	%f1691, %f1665;
	mov.f32 	%f1692, %f1666;
	mov.f32 	%f1693, %f1667;
	mov.f32 	%f1694, %f1668;
	mov.f32 	%f1695, %f1669;
	mov.f32 	%f1696, %f1670;
	mov.f32 	%f1697, %f1671;
	mov.f32 	%f1698, %f1672;
	mov.u32 	%r1330, %r1305;
	mov.u32 	%r1331, %r1306;
	mov.u32 	%r1332, %r1307;
	mov.u32 	%r1333, %r1308;
	mov.u32 	%r1334, %r1309;
	mov.u32 	%r1335, %r1310;
	mov.u32 	%r1336, %r1311;
	mov.u32 	%r1337, %r1312;
	mov.u32 	%r1338, %r1313;
	mov.u32 	%r1339, %r1314;
	mov.u32 	%r1340, %r1315;
	mov.u32 	%r1341, %r1316;
	mov.u32 	%r1342, %r1317;
	mov.u32 	%r1343, %r1318;
	mov.u32 	%r1344, %r1319;
	mov.u32 	%r1345, %r1507;
	mov.u32 	%r1346, %r1320;
	mov.u32 	%r1347, %r1321;
	mov.u32 	%r1348, %r1322;
	mov.u32 	%r1349, %r1323;
	mov.u32 	%r1350, %r1324;
	mov.u32 	%r1351, %r1325;
	mov.u32 	%r1352, %r1326;
	mov.u32 	%r1353, %r1327;
	mov.u32 	%r1354, %r1328;
	@%p337 bra 	$L__BB11_377;
	setp.leu.f32 	%p338, %f1665, %f1851;
	mov.f32 	%f1674, %f1649;
	mov.f32 	%f1675, %f1650;
	mov.f32 	%f1676, %f1651;
	mov.f32 	%f1677, %f1652;
	mov.f32 	%f1678, %f1653;
	mov.f32 	%f1679, %f1654;
	mov.f32 	%f1680, %f1655;
	mov.f32 	%f1681, %f1656;
	mov.f32 	%f1682, %f1657;
	mov.f32 	%f1683, %f1658;
	mov.f32 	%f1684, %f1659;
	mov.f32 	%f1685, %f1660;
	mov.f32 	%f1686, %f1661;
	mov.f32 	%f1687, %f1662;
	mov.f32 	%f1688, %f1663;
	mov.f32 	%f1689, %f1664;
	mov.f32 	%f1690, %f1851;
	mov.f32 	%f1691, %f1665;
	mov.f32 	%f1692, %f1666;
	mov.f32 	%f1693, %f1667;
	mov.f32 	%f1694, %f1668;
	mov.f32 	%f1695, %f1669;
	mov.f32 	%f1696, %f1670;
	mov.f32 	%f1697, %f1671;
	mov.f32 	%f1698, %f1672;
	mov.u32 	%r1330, %r1305;
	mov.u32 	%r1331, %r1306;
	mov.u32 	%r1332, %r1307;
	mov.u32 	%r1333, %r1308;
	mov.u32 	%r1334, %r1309;
	mov.u32 	%r1335, %r1310;
	mov.u32 	%r1336, %r1311;
	mov.u32 	%r1337, %r1312;
	mov.u32 	%r1338, %r1313;
	mov.u32 	%r1339, %r1314;
	mov.u32 	%r1340, %r1315;
	mov.u32 	%r1341, %r1316;
	mov.u32 	%r1342, %r1317;
	mov.u32 	%r1343, %r1318;
	mov.u32 	%r1344, %r1319;
	mov.u32 	%r1345, %r1320;
	mov.u32 	%r1346, %r1507;
	mov.u32 	%r1347, %r1321;
	mov.u32 	%r1348, %r1322;
	mov.u32 	%r1349, %r1323;
	mov.u32 	%r1350, %r1324;
	mov.u32 	%r1351, %r1325;
	mov.u32 	%r1352, %r1326;
	mov.u32 	%r1353, %r1327;
	mov.u32 	%r1354, %r1328;
	@%p338 bra 	$L__BB11_377;
	setp.leu.f32 	%p339, %f1666, %f1851;
	mov.f32 	%f1674, %f1649;
	mov.f32 	%f1675, %f1650;
	mov.f32 	%f1676, %f1651;
	mov.f32 	%f1677, %f1652;
	mov.f32 	%f1678, %f1653;
	mov.f32 	%f1679, %f1654;
	mov.f32 	%f1680, %f1655;
	mov.f32 	%f1681, %f1656;
	mov.f32 	%f1682, %f1657;
	mov.f32 	%f1683, %f1658;
	mov.f32 	%f1684, %f1659;
	mov.f32 	%f1685, %f1660;
	mov.f32 	%f1686, %f1661;
	mov.f32 	%f1687, %f1662;
	mov.f32 	%f1688, %f1663;
	mov.f32 	%f1689, %f1664;
	mov.f32 	%f1690, %f1665;
	mov.f32 	%f1691, %f1851;
	mov.f32 	%f1692, %f1666;
	mov.f32 	%f1693, %f1667;
	mov.f32 	%f1694, %f1668;
	mov.f32 	%f1695, %f1669;
	mov.f32 	%f1696, %f1670;
	mov.f32 	%f1697, %f1671;
	mov.f32 	%f1698, %f1672;
	mov.u32 	%r1330, %r1305;
	mov.u32 	%r1331, %r1306;
	mov.u32 	%r1332, %r1307;
	mov.u32 	%r1333, %r1308;
	mov.u32 	%r1334, %r1309;
	mov.u32 	%r1335, %r1310;
	mov.u32 	%r1336, %r1311;
	mov.u32 	%r1337, %r1312;
	mov.u32 	%r1338, %r1313;
	mov.u32 	%r1339, %r1314;
	mov.u32 	%r1340, %r1315;
	mov.u32 	%r1341, %r1316;
	mov.u32 	%r1342, %r1317;
	mov.u32 	%r1343, %r1318;
	mov.u32 	%r1344, %r1319;
	mov.u32 	%r1345, %r1320;
	mov.u32 	%r1346, %r1321;
	mov.u32 	%r1347, %r1507;
	mov.u32 	%r1348, %r1322;
	mov.u32 	%r1349, %r1323;
	mov.u32 	%r1350, %r1324;
	mov.u32 	%r1351, %r1325;
	mov.u32 	%r1352, %r1326;
	mov.u32 	%r1353, %r1327;
	mov.u32 	%r1354, %r1328;
	@%p339 bra 	$L__BB11_377;
	setp.leu.f32 	%p340, %f1667, %f1851;
	mov.f32 	%f1674, %f1649;
	mov.f32 	%f1675, %f1650;
	mov.f32 	%f1676, %f1651;
	mov.f32 	%f1677, %f1652;
	mov.f32 	%f1678, %f1653;
	mov.f32 	%f1679, %f1654;
	mov.f32 	%f1680, %f1655;
	mov.f32 	%f1681, %f1656;
	mov.f32 	%f1682, %f1657;
	mov.f32 	%f1683, %f1658;
	mov.f32 	%f1684, %f1659;
	mov.f32 	%f1685, %f1660;
	mov.f32 	%f1686, %f1661;
	mov.f32 	%f1687, %f1662;
	mov.f32 	%f1688, %f1663;
	mov.f32 	%f1689, %f1664;
	mov.f32 	%f1690, %f1665;
	mov.f32 	%f1691, %f1666;
	mov.f32 	%f1692, %f1851;
	mov.f32 	%f1693, %f1667;
	mov.f32 	%f1694, %f1668;
	mov.f32 	%f1695, %f1669;
	mov.f32 	%f1696, %f1670;
	mov.f32 	%f1697, %f1671;
	mov.f32 	%f1698, %f1672;
	mov.u32 	%r1330, %r1305;
	mov.u32 	%r1331, %r1306;
	mov.u32 	%r1332, %r1307;
	mov.u32 	%r1333, %r1308;
	mov.u32 	%r1334, %r1309;
	mov.u32 	%r1335, %r1310;
	mov.u32 	%r1336, %r1311;
	mov.u32 	%r1337, %r1312;
	mov.u32 	%r1338, %r1313;
	mov.u32 	%r1339, %r1314;
	mov.u32 	%r1340, %r1315;
	mov.u32 	%r1341, %r1316;
	mov.u32 	%r1342, %r1317;
	mov.u32 	%r1343, %r1318;
	mov.u32 	%r1344, %r1319;
	mov.u32 	%r1345, %r1320;
	mov.u32 	%r1346, %r1321;
	mov.u32 	%r1347, %r1322;
	mov.u32 	%r1348, %r1507;
	mov.u32 	%r1349, %r1323;
	mov.u32 	%r1350, %r1324;
	mov.u32 	%r1351, %r1325;
	mov.u32 	%r1352, %r1326;
	mov.u32 	%r1353, %r1327;
	mov.u32 	%r1354, %r1328;
	@%p340 bra 	$L__BB11_377;
	setp.leu.f32 	%p341, %f1668, %f1851;
	mov.f32 	%f1674, %f1649;
	mov.f32 	%f1675, %f1650;
	mov.f32 	%f1676, %f1651;
	mov.f32 	%f1677, %f1652;
	mov.f32 	%f1678, %f1653;
	mov.f32 	%f1679, %f1654;
	mov.f32 	%f1680, %f1655;
	mov.f32 	%f1681, %f1656;
	mov.f32 	%f1682, %f1657;
	mov.f32 	%f1683, %f1658;
	mov.f32 	%f1684, %f1659;
	mov.f32 	%f1685, %f1660;
	mov.f32 	%f1686, %f1661;
	mov.f32 	%f1687, %f1662;
	mov.f32 	%f1688, %f1663;
	mov.f32 	%f1689, %f1664;
	mov.f32 	%f1690, %f1665;
	mov.f32 	%f1691, %f1666;
	mov.f32 	%f1692, %f1667;
	mov.f32 	%f1693, %f1851;
	mov.f32 	%f1694, %f1668;
	mov.f32 	%f1695, %f1669;
	mov.f32 	%f1696, %f1670;
	mov.f32 	%f1697, %f1671;
	mov.f32 	%f1698, %f1672;
	mov.u32 	%r1330, %r1305;
	mov.u32 	%r1331, %r1306;
	mov.u32 	%r1332, %r1307;
	mov.u32 	%r1333, %r1308;
	mov.u32 	%r1334, %r1309;
	mov.u32 	%r1335, %r1310;
	mov.u32 	%r1336, %r1311;
	mov.u32 	%r1337, %r1312;
	mov.u32 	%r1338, %r1313;
	mov.u32 	%r1339, %r1314;
	mov.u32 	%r1340, %r1315;
	mov.u32 	%r1341, %r1316;
	mov.u32 	%r1342, %r1317;
	mov.u32 	%r1343, %r1318;
	mov.u32 	%r1344, %r1319;
	mov.u32 	%r1345, %r1320;
	mov.u32 	%r1346, %r1321;
	mov.u32 	%r1347, %r1322;
	mov.u32 	%r1348, %r1323;
	mov.u32 	%r1349, %r1507;
	mov.u32 	%r1350, %r1324;
	mov.u32 	%r1351, %r1325;
	mov.u32 	%r1352, %r1326;
	mov.u32 	%r1353, %r1327;
	mov.u32 	%r1354, %r1328;
	@%p341 bra 	$L__BB11_377;
	setp.leu.f32 	%p342, %f1669, %f1851;
	mov.f32 	%f1674, %f1649;
	mov.f32 	%f1675, %f1650;
	mov.f32 	%f1676, %f1651;
	mov.f32 	%f1677, %f1652;
	mov.f32 	%f1678, %f1653;
	mov.f32 	%f1679, %f1654;
	mov.f32 	%f1680, %f1655;
	mov.f32 	%f1681, %f1656;
	mov.f32 	%f1682, %f1657;
	mov.f32 	%f1683, %f1658;
	mov.f32 	%f1684, %f1659;
	mov.f32 	%f1685, %f1660;
	mov.f32 	%f1686, %f1661;
	mov.f32 	%f1687, %f1662;
	mov.f32 	%f1688, %f1663;
	mov.f32 	%f1689, %f1664;
	mov.f32 	%f1690, %f1665;
	mov.f32 	%f1691, %f1666;
	mov.f32 	%f1692, %f1667;
	mov.f32 	%f1693, %f1668;
	mov.f32 	%f1694, %f1851;
	mov.f32 	%f1695, %f1669;
	mov.f32 	%f1696, %f1670;
	mov.f32 	%f1697, %f1671;
	mov.f32 	%f1698, %f1672;
	mov.u32 	%r1330, %r1305;
	mov.u32 	%r1331, %r1306;
	mov.u32 	%r1332, %r1307;
	mov.u32 	%r1333, %r1308;
	mov.u32 	%r1334, %r1309;
	mov.u32 	%r1335, %r1310;
	mov.u32 	%r1336, %r1311;
	mov.u32 	%r1337, %r1312;
	mov.u32 	%r1338, %r1313;
	mov.u32 	%r1339, %r1314;
	mov.u32 	%r1340, %r1315;
	mov.u32 	%r1341, %r1316;
	mov.u32 	%r1342, %r1317;
	mov.u32 	%r1343, %r1318;
	mov.u32 	%r1344, %r1319;
	mov.u32 	%r1345, %r1320;
	mov.u32 	%r1346, %r1321;
	mov.u32 	%r1347, %r1322;
	mov.u32 	%r1348, %r1323;
	mov.u32 	%r1349, %r1324;
	mov.u32 	%r1350, %r1507;
	mov.u32 	%r1351, %r1325;
	mov.u32 	%r1352, %r1326;
	mov.u32 	%r1353, %r1327;
	mov.u32 	%r1354, %r1328;
	@%p342 bra 	$L__BB11_377;
	setp.leu.f32 	%p343, %f1670, %f1851;
	mov.f32 	%f1674, %f1649;
	mov.f32 	%f1675, %f1650;
	mov.f32 	%f1676, %f1651;
	mov.f32 	%f1677, %f1652;
	mov.f32 	%f1678, %f1653;
	mov.f32 	%f1679, %f1654;
	mov.f32 	%f1680, %f1655;
	mov.f32 	%f1681, %f1656;
	mov.f32 	%f1682, %f1657;
	mov.f32 	%f1683, %f1658;
	mov.f32 	%f1684, %f1659;
	mov.f32 	%f1685, %f1660;
	mov.f32 	%f1686, %f1661;
	mov.f32 	%f1687, %f1662;
	mov.f32 	%f1688, %f1663;
	mov.f32 	%f1689, %f1664;
	mov.f32 	%f1690, %f1665;
	mov.f32 	%f1691, %f1666;
	mov.f32 	%f1692, %f1667;
	mov.f32 	%f1693, %f1668;
	mov.f32 	%f1694, %f1669;
	mov.f32 	%f1695, %f1851;
	mov.f32 	%f1696, %f1670;
	mov.f32 	%f1697, %f1671;
	mov.f32 	%f1698, %f1672;
	mov.u32 	%r1330, %r1305;
	mov.u32 	%r1331, %r1306;
	mov.u32 	%r1332, %r1307;
	mov.u32 	%r1333, %r1308;
	mov.u32 	%r1334, %r1309;
	mov.u32 	%r1335, %r1310;
	mov.u32 	%r1336, %r1311;
	mov.u32 	%r1337, %r1312;
	mov.u32 	%r1338, %r1313;
	mov.u32 	%r1339, %r1314;
	mov.u32 	%r1340, %r1315;
	mov.u32 	%r1341, %r1316;
	mov.u32 	%r1342, %r1317;
	mov.u32 	%r1343, %r1318;
	mov.u32 	%r1344, %r1319;
	mov.u32 	%r1345, %r1320;
	mov.u32 	%r1346, %r1321;
	mov.u32 	%r1347, %r1322;
	mov.u32 	%r1348, %r1323;
	mov.u32 	%r1349, %r1324;
	mov.u32 	%r1350, %r1325;
	mov.u32 	%r1351, %r1507;
	mov.u32 	%r1352, %r1326;
	mov.u32 	%r1353, %r1327;
	mov.u32 	%r1354, %r1328;
	@%p343 bra 	$L__BB11_377;
	setp.leu.f32 	%p344, %f1671, %f1851;
	mov.f32 	%f1674, %f1649;
	mov.f32 	%f1675, %f1650;
	mov.f32 	%f1676, %f1651;
	mov.f32 	%f1677, %f1652;
	mov.f32 	%f1678, %f1653;
	mov.f32 	%f1679, %f1654;
	mov.f32 	%f1680, %f1655;
	mov.f32 	%f1681, %f1656;
	mov.f32 	%f1682, %f1657;
	mov.f32 	%f1683, %f1658;
	mov.f32 	%f1684, %f1659;
	mov.f32 	%f1685, %f1660;
	mov.f32 	%f1686, %f1661;
	mov.f32 	%f1687, %f1662;
	mov.f32 	%f1688, %f1663;
	mov.f32 	%f1689, %f1664;
	mov.f32 	%f1690, %f1665;
	mov.f32 	%f1691, %f1666;
	mov.f32 	%f1692, %f1667;
	mov.f32 	%f1693, %f1668;
	mov.f32 	%f1694, %f1669;
	mov.f32 	%f1695, %f1670;
	mov.f32 	%f1696, %f1851;
	mov.f32 	%f1697, %f1671;
	mov.f32 	%f1698, %f1672;
	mov.u32 	%r1330, %r1305;
	mov.u32 	%r1331, %r1306;
	mov.u32 	%r1332, %r1307;
	mov.u32 	%r1333, %r1308;
	mov.u32 	%r1334, %r1309;
	mov.u32 	%r1335, %r1310;
	mov.u32 	%r1336, %r1311;
	mov.u32 	%r1337, %r1312;
	mov.u32 	%r1338, %r1313;
	mov.u32 	%r1339, %r1314;
	mov.u32 	%r1340, %r1315;
	mov.u32 	%r1341, %r1316;
	mov.u32 	%r1342, %r1317;
	mov.u32 	%r1343, %r1318;
	mov.u32 	%r1344, %r1319;
	mov.u32 	%r1345, %r1320;
	mov.u32 	%r1346, %r1321;
	mov.u32 	%r1347, %r1322;
	mov.u32 	%r1348, %r1323;
	mov.u32 	%r1349, %r1324;
	mov.u32 	%r1350, %r1325;
	mov.u32 	%r1351, %r1326;
	mov.u32 	%r1352, %r1507;
	mov.u32 	%r1353, %r1327;
	mov.u32 	%r1354, %r1328;
	@%p344 bra 	$L__BB11_377;
	setp.leu.f32 	%p345, %f1672, %f1851;
	mov.f32 	%f1674, %f1649;
	mov.f32 	%f1675, %f1650;
	mov.f32 	%f1676, %f1651;
	mov.f32 	%f1677, %f1652;
	mov.f32 	%f1678, %f1653;
	mov.f32 	%f1679, %f1654;
	mov.f32 	%f1680, %f1655;
	mov.f32 	%f1681, %f1656;
	mov.f32 	%f1682, %f1657;
	mov.f32 	%f1683, %f1658;
	mov.f32 	%f1684, %f1659;
	mov.f32 	%f1685, %f1660;
	mov.f32 	%f1686, %f1661;
	mov.f32 	%f1687, %f1662;
	mov.f32 	%f1688, %f1663;
	mov.f32 	%f1689, %f1664;
	mov.f32 	%f1690, %f1665;
	mov.f32 	%f1691, %f1666;
	mov.f32 	%f1692, %f1667;
	mov.f32 	%f1693, %f1668;
	mov.f32 	%f1694, %f1669;
	mov.f32 	%f1695, %f1670;
	mov.f32 	%f1696, %f1671;
	mov.f32 	%f1697, %f1851;
	mov.f32 	%f1698, %f1672;
	mov.u32 	%r1330, %r1305;
	mov.u32 	%r1331, %r1306;
	mov.u32 	%r1332, %r1307;
	mov.u32 	%r1333, %r1308;
	mov.u32 	%r1334, %r1309;
	mov.u32 	%r1335, %r1310;
	mov.u32 	%r1336, %r1311;
	mov.u32 	%r1337, %r1312;
	mov.u32 	%r1338, %r1313;
	mov.u32 	%r1339, %r1314;
	mov.u32 	%r1340, %r1315;
	mov.u32 	%r1341, %r1316;
	mov.u32 	%r1342, %r1317;
	mov.u32 	%r1343, %r1318;
	mov.u32 	%r1344, %r1319;
	mov.u32 	%r1345, %r1320;
	mov.u32 	%r1346, %r1321;
	mov.u32 	%r1347, %r1322;
	mov.u32 	%r1348, %r1323;
	mov.u32 	%r1349, %r1324;
	mov.u32 	%r1350, %r1325;
	mov.u32 	%r1351, %r1326;
	mov.u32 	%r1352, %r1327;
	mov.u32 	%r1353, %r1507;
	mov.u32 	%r1354, %r1328;
	@%p345 bra 	$L__BB11_377;
	setp.leu.f32 	%p346, %f1876, %f1851;
	mov.f32 	%f1674, %f1649;
	mov.f32 	%f1675, %f1650;
	mov.f32 	%f1676, %f1651;
	mov.f32 	%f1677, %f1652;
	mov.f32 	%f1678, %f1653;
	mov.f32 	%f1679, %f1654;
	mov.f32 	%f1680, %f1655;
	mov.f32 	%f1681, %f1656;
	mov.f32 	%f1682, %f1657;
	mov.f32 	%f1683, %f1658;
	mov.f32 	%f1684, %f1659;
	mov.f32 	%f1685, %f1660;
	mov.f32 	%f1686, %f1661;
	mov.f32 	%f1687, %f1662;
	mov.f32 	%f1688, %f1663;
	mov.f32 	%f1689, %f1664;
	mov.f32 	%f1690, %f1665;
	mov.f32 	%f1691, %f1666;
	mov.f32 	%f1692, %f1667;
	mov.f32 	%f1693, %f1668;
	mov.f32 	%f1694, %f1669;
	mov.f32 	%f1695, %f1670;
	mov.f32 	%f1696, %f1671;
	mov.f32 	%f1697, %f1672;
	mov.f32 	%f1698, %f1851;
	mov.u32 	%r1330, %r1305;
	mov.u32 	%r1331, %r1306;
	mov.u32 	%r1332, %r1307;
	mov.u32 	%r1333, %r1308;
	mov.u32 	%r1334, %r1309;
	mov.u32 	%r1335, %r1310;
	mov.u32 	%r1336, %r1311;
	mov.u32 	%r1337, %r1312;
	mov.u32 	%r1338, %r1313;
	mov.u32 	%r1339, %r1314;
	mov.u32 	%r1340, %r1315;
	mov.u32 	%r1341, %r1316;
	mov.u32 	%r1342, %r1317;
	mov.u32 	%r1343, %r1318;
	mov.u32 	%r1344, %r1319;
	mov.u32 	%r1345, %r1320;
	mov.u32 	%r1346, %r1321;
	mov.u32 	%r1347, %r1322;
	mov.u32 	%r1348, %r1323;
	mov.u32 	%r1349, %r1324;
	mov.u32 	%r1350, %r1325;
	mov.u32 	%r1351, %r1326;
	mov.u32 	%r1352, %r1327;
	mov.u32 	%r1353, %r1328;
	mov.u32 	%r1354, %r1507;
	@%p346 bra 	$L__BB11_377;
	mov.f32 	%f1674, %f1649;
	mov.f32 	%f1675, %f1650;
	mov.f32 	%f1676, %f1651;
	mov.f32 	%f1677, %f1652;
	mov.f32 	%f1678, %f1653;
	mov.f32 	%f1679, %f1654;
	mov.f32 	%f1680, %f1655;
	mov.f32 	%f1681, %f1656;
	mov.f32 	%f1682, %f1657;
	mov.f32 	%f1683, %f1658;
	mov.f32 	%f1684, %f1659;
	mov.f32 	%f1685, %f1660;
	mov.f32 	%f1686, %f1661;
	mov.f32 	%f1687, %f1662;
	mov.f32 	%f1688, %f1663;
	mov.f32 	%f1689, %f1664;
	mov.f32 	%f1690, %f1665;
	mov.f32 	%f1691, %f1666;
	mov.f32 	%f1692, %f1667;
	mov.f32 	%f1693, %f1668;
	mov.f32 	%f1694, %f1669;
	mov.f32 	%f1695, %f1670;
	mov.f32 	%f1696, %f1671;
	mov.f32 	%f1697, %f1672;
	mov.f32 	%f1698, %f1876;
	mov.f32 	%f1876, %f1851;
	mov.u32 	%r1330, %r1305;
	mov.u32 	%r1331, %r1306;
	mov.u32 	%r1332, %r1307;
	mov.u32 	%r1333, %r1308;
	mov.u32 	%r1334, %r1309;
	mov.u32 	%r1335, %r1310;
	mov.u32 	%r1336, %r1311;
	mov.u32 	%r1337, %r1312;
	mov.u32 	%r1338, %r1313;
	mov.u32 	%r1339, %r1314;
	mov.u32 	%r1340, %r1315;
	mov.u32 	%r1341, %r1316;
	mov.u32 	%r1342, %r1317;
	mov.u32 	%r1343, %r1318;
	mov.u32 	%r1344, %r1319;
	mov.u32 	%r1345, %r1320;
	mov.u32 	%r1346, %r1321;
	mov.u32 	%r1347, %r1322;
	mov.u32 	%r1348, %r1323;
	mov.u32 	%r1349, %r1324;
	mov.u32 	%r1350, %r1325;
	mov.u32 	%r1351, %r1326;
	mov.u32 	%r1352, %r1327;
	mov.u32 	%r1353, %r1328;
	mov.u32 	%r1354, %r1532;
	mov.u32 	%r1532, %r1507;
$L__BB11_377:
	setp.leu.f32 	%p347, %f1674, %f1850;
	mov.f32 	%f1700, %f1850;
	mov.f32 	%f1701, %f1674;
	mov.f32 	%f1702, %f1675;
	mov.f32 	%f1703, %f1676;
	mov.f32 	%f1704, %f1677;
	mov.f32 	%f1705, %f1678;
	mov.f32 	%f1706, %f1679;
	mov.f32 	%f1707, %f1680;
	mov.f32 	%f1708, %f1681;
	mov.f32 	%f1709, %f1682;
	mov.f32 	%f1710, %f1683;
	mov.f32 	%f1711, %f1684;
	mov.f32 	%f1712, %f1685;
	mov.f32 	%f1713, %f1686;
	mov.f32 	%f1714, %f1687;
	mov.f32 	%f1715, %f1688;
	mov.f32 	%f1716, %f1689;
	mov.f32 	%f1717, %f1690;
	mov.f32 	%f1718, %f1691;
	mov.f32 	%f1719, %f1692;
	mov.f32 	%f1720, %f1693;
	mov.f32 	%f1721, %f1694;
	mov.f32 	%f1722, %f1695;
	mov.f32 	%f1723, %f1696;
	mov.f32 	%f1724, %f1697;
	mov.f32 	%f1725, %f1698;
	mov.u32 	%r1356, %r1506;
	mov.u32 	%r1357, %r1330;
	mov.u32 	%r1358, %r1331;
	mov.u32 	%r1359, %r1332;
	mov.u32 	%r1360, %r1333;
	mov.u32 	%r1361, %r1334;
	mov.u32 	%r1362, %r1335;
	mov.u32 	%r1363, %r1336;
	mov.u32 	%r1364, %r1337;
	mov.u32 	%r1365, %r1338;
	mov.u32 	%r1366, %r1339;
	mov.u32 	%r1367, %r1340;
	mov.u32 	%r1368, %r1341;
	mov.u32 	%r1369, %r1342;
	mov.u32 	%r1370, %r1343;
	mov.u32 	%r1371, %r1344;
	mov.u32 	%r1372, %r1345;
	mov.u32 	%r1373, %r1346;
	mov.u32 	%r1374, %r1347;
	mov.u32 	%r1375, %r1348;
	mov.u32 	%r1376, %r1349;
	mov.u32 	%r1377, %r1350;
	mov.u32 	%r1378, %r1351;
	mov.u32 	%r1379, %r1352;
	mov.u32 	%r1380, %r1353;
	mov.u32 	%r1381, %r1354;
	@%p347 bra 	$L__BB11_404;
	setp.leu.f32 	%p348, %f1675, %f1850;
	mov.f32 	%f1700, %f1674;
	mov.f32 	%f1701, %f1850;
	mov.f32 	%f1702, %f1675;
	mov.f32 	%f1703, %f1676;
	mov.f32 	%f1704, %f1677;
	mov.f32 	%f1705, %f1678;
	mov.f32 	%f1706, %f1679;
	mov.f32 	%f1707, %f1680;
	mov.f32 	%f1708, %f1681;
	mov.f32 	%f1709, %f1682;
	mov.f32 	%f1710, %f1683;
	mov.f32 	%f1711, %f1684;
	mov.f32 	%f1712, %f1685;
	mov.f32 	%f1713, %f1686;
	mov.f32 	%f1714, %f1687;
	mov.f32 	%f1715, %f1688;
	mov.f32 	%f1716, %f1689;
	mov.f32 	%f1717, %f1690;
	mov.f32 	%f1718, %f1691;
	mov.f32 	%f1719, %f1692;
	mov.f32 	%f1720, %f1693;
	mov.f32 	%f1721, %f1694;
	mov.f32 	%f1722, %f1695;
	mov.f32 	%f1723, %f1696;
	mov.f32 	%f1724, %f1697;
	mov.f32 	%f1725, %f1698;
	mov.u32 	%r1356, %r1330;
	mov.u32 	%r1357, %r1506;
	mov.u32 	%r1358, %r1331;
	mov.u32 	%r1359, %r1332;
	mov.u32 	%r1360, %r1333;
	mov.u32 	%r1361, %r1334;
	mov.u32 	%r1362, %r1335;
	mov.u32 	%r1363, %r1336;
	mov.u32 	%r1364, %r1337;
	mov.u32 	%r1365, %r1338;
	mov.u32 	%r1366, %r1339;
	mov.u32 	%r1367, %r1340;
	mov.u32 	%r1368, %r1341;
	mov.u32 	%r1369, %r1342;
	mov.u32 	%r1370, %r1343;
	mov.u32 	%r1371, %r1344;
	mov.u32 	%r1372, %r1345;
	mov.u32 	%r1373, %r1346;
	mov.u32 	%r1374, %r1347;
	mov.u32 	%r1375, %r1348;
	mov.u32 	%r1376, %r1349;
	mov.u32 	%r1377, %r1350;
	mov.u32 	%r1378, %r1351;
	mov.u32 	%r1379, %r1352;
	mov.u32 	%r1380, %r1353;
	mov.u32 	%r1381, %r1354;
	@%p348 bra 	$L__BB11_404;
	setp.leu.f32 	%p349, %f1676, %f1850;
	mov.f32 	%f1700, %f1674;
	mov.f32 	%f1701, %f1675;
	mov.f32 	%f1702, %f1850;
	mov.f32 	%f1703, %f1676;
	mov.f32 	%f1704, %f1677;
	mov.f32 	%f1705, %f1678;
	mov.f32 	%f1706, %f1679;
	mov.f32 	%f1707, %f1680;
	mov.f32 	%f1708, %f1681;
	mov.f32 	%f1709, %f1682;
	mov.f32 	%f1710, %f1683;
	mov.f32 	%f1711, %f1684;
	mov.f32 	%f1712, %f1685;
	mov.f32 	%f1713, %f1686;
	mov.f32 	%f1714, %f1687;
	mov.f32 	%f1715, %f1688;
	mov.f32 	%f1716, %f1689;
	mov.f32 	%f1717, %f1690;
	mov.f32 	%f1718, %f1691;
	mov.f32 	%f1719, %f1692;
	mov.f32 	%f1720, %f1693;
	mov.f32 	%f1721, %f1694;
	mov.f32 	%f1722, %f1695;
	mov.f32 	%f1723, %f1696;
	mov.f32 	%f1724, %f1697;
	mov.f32 	%f1725, %f1698;
	mov.u32 	%r1356, %r1330;
	mov.u32 	%r1357, %r1331;
	mov.u32 	%r1358, %r1506;
	mov.u32 	%r1359, %r1332;
	mov.u32 	%r1360, %r1333;
	mov.u32 	%r1361, %r1334;
	mov.u32 	%r1362, %r1335;
	mov.u32 	%r1363, %r1336;
	mov.u32 	%r1364, %r1337;
	mov.u32 	%r1365, %r1338;
	mov.u32 	%r1366, %r1339;
	mov.u32 	%r1367, %r1340;
	mov.u32 	%r1368, %r1341;
	mov.u32 	%r1369, %r1342;
	mov.u32 	%r1370, %r1343;
	mov.u32 	%r1371, %r1344;
	mov.u32 	%r1372, %r1345;
	mov.u32 	%r1373, %r1346;
	mov.u32 	%r1374, %r1347;
	mov.u32 	%r1375, %r1348;
	mov.u32 	%r1376, %r1349;
	mov.u32 	%r1377, %r1350;
	mov.u32 	%r1378, %r1351;
	mov.u32 	%r1379, %r1352;
	mov.u32 	%r1380, %r1353;
	mov.u32 	%r1381, %r1354;
	@%p349 bra 	$L__BB11_404;
	setp.leu.f32 	%p350, %f1677, %f1850;
	mov.f32 	%f1700, %f1674;
	mov.f32 	%f1701, %f1675;
	mov.f32 	%f1702, %f1676;
	mov.f32 	%f1703, %f1850;
	mov.f32 	%f1704, %f1677;
	mov.f32 	%f1705, %f1678;
	mov.f32 	%f1706, %f1679;
	mov.f32 	%f1707, %f1680;
	mov.f32 	%f1708, %f1681;
	mov.f32 	%f1709, %f1682;
	mov.f32 	%f1710, %f1683;
	mov.f32 	%f1711, %f1684;
	mov.f32 	%f1712, %f1685;
	mov.f32 	%f1713, %f1686;
	mov.f32 	%f1714, %f1687;
	mov.f32 	%f1715, %f1688;
	mov.f32 	%f1716, %f1689;
	mov.f32 	%f1717, %f1690;
	mov.f32 	%f1718, %f1691;
	mov.f32 	%f1719, %f1692;
	mov.f32 	%f1720, %f1693;
	mov.f32 	%f1721, %f1694;
	mov.f32 	%f1722, %f1695;
	mov.f32 	%f1723, %f1696;
	mov.f32 	%f1724, %f1697;
	mov.f32 	%f1725, %f1698;
	mov.u32 	%r1356, %r1330;
	mov.u32 	%r1357, %r1331;
	mov.u32 	%r1358, %r1332;
	mov.u32 	%r1359, %r1506;
	mov.u32 	%r1360, %r1333;
	mov.u32 	%r1361, %r1334;
	mov.u32 	%r1362, %r1335;
	mov.u32 	%r1363, %r1336;
	mov.u32 	%r1364, %r1337;
	mov.u32 	%r1365, %r1338;
	mov.u32 	%r1366, %r1339;
	mov.u32 	%r1367, %r1340;
	mov.u32 	%r1368, %r1341;
	mov.u32 	%r1369, %r1342;
	mov.u32 	%r1370, %r1343;
	mov.u32 	%r1371, %r1344;
	mov.u32 	%r1372, %r1345;
	mov.u32 	%r1373, %r1346;
	mov.u32 	%r1374, %r1347;
	mov.u32 	%r1375, %r1348;
	mov.u32 	%r1376, %r1349;
	mov.u32 	%r1377, %r1350;
	mov.u32 	%r1378, %r1351;
	mov.u32 	%r1379, %r1352;
	mov.u32 	%r1380, %r1353;
	mov.u32 	%r1381, %r1354;
	@%p350 bra 	$L__BB11_404;
	setp.leu.f32 	%p351, %f1678, %f1850;
	mov.f32 	%f1700, %f1674;
	mov.f32 	%f1701, %f1675;
	mov.f32 	%f1702, %f1676;
	mov.f32 	%f1703, %f1677;
	mov.f32 	%f1704, %f1850;
	mov.f32 	%f1705, %f1678;
	mov.f32 	%f1706, %f1679;
	mov.f32 	%f1707, %f1680;
	mov.f32 	%f1708, %f1681;
	mov.f32 	%f1709, %f1682;
	mov.f32 	%f1710, %f1683;
	mov.f32 	%f1711, %f1684;
	mov.f32 	%f1712, %f1685;
	mov.f32 	%f1713, %f1686;
	mov.f32 	%f1714, %f1687;
	mov.f32 	%f1715, %f1688;
	mov.f32 	%f1716, %f1689;
	mov.f32 	%f1717, %f1690;
	mov.f32 	%f1718, %f1691;
	mov.f32 	%f1719, %f1692;
	mov.f32 	%f1720, %f1693;
	mov.f32 	%f1721, %f1694;
	mov.f32 	%f1722, %f1695;
	mov.f32 	%f1723, %f1696;
	mov.f32 	%f1724, %f1697;
	mov.f32 	%f1725, %f1698;
	mov.u32 	%r1356, %r1330;
	mov.u32 	%r1357, %r1331;
	mov.u32 	%r1358, %r1332;
	mov.u32 	%r1359, %r1333;
	mov.u32 	%r1360, %r1506;
	mov.u32 	%r1361, %r1334;
	mov.u32 	%r1362, %r1335;
	mov.u32 	%r1363, %r1336;
	mov.u32 	%r1364, %r1337;
	mov.u32 	%r1365, %r1338;
	mov.u32 	%r1366, %r1339;
	mov.u32 	%r1367, %r1340;
	mov.u32 	%r1368, %r1341;
	mov.u32 	%r1369, %r1342;
	mov.u32 	%r1370, %r1343;
	mov.u32 	%r1371, %r1344;
	mov.u32 	%r1372, %r1345;
	mov.u32 	%r1373, %r1346;
	mov.u32 	%r1374, %r1347;
	mov.u32 	%r1375, %r1348;
	mov.u32 	%r1376, %r1349;
	mov.u32 	%r1377, %r1350;
	mov.u32 	%r1378, %r1351;
	mov.u32 	%r1379, %r1352;
	mov.u32 	%r1380, %r1353;
	mov.u32 	%r1381, %r1354;
	@%p351 bra 	$L__BB11_404;
	setp.leu.f32 	%p352, %f1679, %f1850;
	mov.f32 	%f1700, %f1674;
	mov.f32 	%f1701, %f1675;
	mov.f32 	%f1702, %f1676;
	mov.f32 	%f1703, %f1677;
	mov.f32 	%f1704, %f1678;
	mov.f32 	%f1705, %f1850;
	mov.f32 	%f1706, %f1679;
	mov.f32 	%f1707, %f1680;
	mov.f32 	%f1708, %f1681;
	mov.f32 	%f1709, %f1682;
	mov.f32 	%f1710, %f1683;
	mov.f32 	%f1711, %f1684;
	mov.f32 	%f1712, %f1685;
	mov.f32 	%f1713, %f1686;
	mov.f32 	%f1714, %f1687;
	mov.f32 	%f1715, %f1688;
	mov.f32 	%f1716, %f1689;
	mov.f32 	%f1717, %f1690;
	mov.f32 	%f1718, %f1691;
	mov.f32 	%f1719, %f1692;
	mov.f32 	%f1720, %f1693;
	mov.f32 	%f1721, %f1694;
	mov.f32 	%f1722, %f1695;
	mov.f32 	%f1723, %f1696;
	mov.f32 	%f1724, %f1697;
	mov.f32 	%f1725, %f1698;
	mov.u32 	%r1356, %r1330;
	mov.u32 	%r1357, %r1331;
	mov.u32 	%r1358, %r1332;
	mov.u32 	%r1359, %r1333;
	mov.u32 	%r1360, %r1334;
	mov.u32 	%r1361, %r1506;
	mov.u32 	%r1362, %r1335;
	mov.u32 	%r1363, %r1336;
	mov.u32 	%r1364, %r1337;
	mov.u32 	%r1365, %r1338;
	mov.u32 	%r1366, %r1339;
	mov.u32 	%r1367, %r1340;
	mov.u32 	%r1368, %r1341;
	mov.u32 	%r1369, %r1342;
	mov.u32 	%r1370, %r1343;
	mov.u32 	%r1371, %r1344;
	mov.u32 	%r1372, %r1345;
	mov.u32 	%r1373, %r1346;
	mov.u32 	%r1374, %r1347;
	mov.u32 	%r1375, %r1348;
	mov.u32 	%r1376, %r1349;
	mov.u32 	%r1377, %r1350;
	mov.u32 	%r1378, %r1351;
	mov.u32 	%r1379, %r1352;
	mov.u32 	%r1380, %r1353;
	mov.u32 	%r1381, %r1354;
	@%p352 bra 	$L__BB11_404;
	setp.leu.f32 	%p353, %f1680, %f1850;
	mov.f32 	%f1700, %f1674;
	mov.f32 	%f1701, %f1675;
	mov.f32 	%f1702, %f1676;
	mov.f32 	%f1703, %f1677;
	mov.f32 	%f1704, %f1678;
	mov.f32 	%f1705, %f1679;
	mov.f32 	%f1706, %f1850;
	mov.f32 	%f1707, %f1680;
	mov.f32 	%f1708, %f1681;
	mov.f32 	%f1709, %f1682;
	mov.f32 	%f1710, %f1683;
	mov.f32 	%f1711, %f1684;
	mov.f32 	%f1712, %f1685;
	mov.f32 	%f1713, %f1686;
	mov.f32 	%f1714, %f1687;
	mov.f32 	%f1715, %f1688;
	mov.f32 	%f1716, %f1689;
	mov.f32 	%f1717, %f1690;
	mov.f32 	%f1718, %f1691;
	mov.f32 	%f1719, %f1692;
	mov.f32 	%f1720, %f1693;
	mov.f32 	%f1721, %f1694;
	mov.f32 	%f1722, %f1695;
	mov.f32 	%f1723, %f1696;
	mov.f32 	%f1724, %f1697;
	mov.f32 	%f1725, %f1698;
	mov.u32 	%r1356, %r1330;
	mov.u32 	%r1357, %r1331;
	mov.u32 	%r1358, %r1332;
	mov.u32 	%r1359, %r1333;
	mov.u32 	%r1360, %r1334;
	mov.u32 	%r1361, %r1335;
	mov.u32 	%r1362, %r1506;
	mov.u32 	%r1363, %r1336;
	mov.u32 	%r1364, %r1337;
	mov.u32 	%r1365, %r1338;
	mov.u32 	%r1366, %r1339;
	mov.u32 	%r1367, %r1340;
	mov.u32 	%r1368, %r1341;
	mov.u32 	%r1369, %r1342;
	mov.u32 	%r1370, %r1343;
	mov.u32 	%r1371, %r1344;
	mov.u32 	%r1372, %r1345;
	mov.u32 	%r1373, %r1346;
	mov.u32 	%r1374, %r1347;
	mov.u32 	%r1375, %r1348;
	mov.u32 	%r1376, %r1349;
	mov.u32 	%r1377, %r1350;
	mov.u32 	%r1378, %r1351;
	mov.u32 	%r1379, %r1352;
	mov.u32 	%r1380, %r1353;
	mov.u32 	%r1381, %r1354;
	@%p353 bra 	$L__BB11_404;
	setp.leu.f32 	%p354, %f1681, %f1850;
	mov.f32 	%f1700, %f1674;
	mov.f32 	%f1701, %f1675;
	mov.f32 	%f1702, %f1676;
	mov.f32 	%f1703, %f1677;
	mov.f32 	%f1704, %f1678;
	mov.f32 	%f1705, %f1679;
	mov.f32 	%f1706, %f1680;
	mov.f32 	%f1707, %f1850;
	mov.f32 	%f1708, %f1681;
	mov.f32 	%f1709, %f1682;
	mov.f32 	%f1710, %f1683;
	mov.f32 	%f1711, %f1684;
	mov.f32 	%f1712, %f1685;
	mov.f32 	%f1713, %f1686;
	mov.f32 	%f1714, %f1687;
	mov.f32 	%f1715, %f1688;
	mov.f32 	%f1716, %f1689;
	mov.f32 	%f1717, %f1690;
	mov.f32 	%f1718, %f1691;
	mov.f32 	%f1719, %f1692;
	mov.f32 	%f1720, %f1693;
	mov.f32 	%f1721, %f1694;
	mov.f32 	%f1722, %f1695;
	mov.f32 	%f1723, %f1696;
	mov.f32 	%f1724, %f1697;
	mov.f32 	%f1725, %f1698;
	mov.u32 	%r1356, %r1330;
	mov.u32 	%r1357, %r1331;
	mov.u32 	%r1358, %r1332;
	mov.u32 	%r1359, %r1333;
	mov.u32 	%r1360, %r1334;
	mov.u32 	%r1361, %r1335;
	mov.u32 	%r1362, %r1336;
	mov.u32 	%r1363, %r1506;
	mov.u32 	%r1364, %r1337;
	mov.u32 	%r1365, %r1338;
	mov.u32 	%r1366, %r1339;
	mov.u32 	%r1367, %r1340;
	mov.u32 	%r1368, %r1341;
	mov.u32 	%r1369, %r1342;
	mov.u32 	%r1370, %r1343;
	mov.u32 	%r1371, %r1344;
	mov.u32 	%r1372, %r1345;
	mov.u32 	%r1373, %r1346;
	mov.u32 	%r1374, %r1347;
	mov.u32 	%r1375, %r1348;
	mov.u32 	%r1376, %r1349;
	mov.u32 	%r1377, %r1350;
	mov.u32 	%r1378, %r1351;
	mov.u32 	%r1379, %r1352;
	mov.u32 	%r1380, %r1353;
	mov.u32 	%r1381, %r1354;
	@%p354 bra 	$L__BB11_404;
	setp.leu.f32 	%p355, %f1682, %f1850;
	mov.f32 	%f1700, %f1674;
	mov.f32 	%f1701, %f1675;
	mov.f32 	%f1702, %f1676;
	mov.f32 	%f1703, %f1677;
	mov.f32 	%f1704, %f1678;
	mov.f32 	%f1705, %f1679;
	mov.f32 	%f1706, %f1680;
	mov.f32 	%f1707, %f1681;
	mov.f32 	%f1708, %f1850;
	mov.f32 	%f1709, %f1682;
	mov.f32 	%f1710, %f1683;
	mov.f32 	%f1711, %f1684;
	mov.f32 	%f1712, %f1685;
	mov.f32 	%f1713, %f1686;
	mov.f32 	%f1714, %f1687;
	mov.f32 	%f1715, %f1688;
	mov.f32 	%f1716, %f1689;
	mov.f32 	%f1717, %f1690;
	mov.f32 	%f1718, %f1691;
	mov.f32 	%f1719, %f1692;
	mov.f32 	%f1720, %f1693;
	mov.f32 	%f1721, %f1694;
	mov.f32 	%f1722, %f1695;
	mov.f32 	%f1723, %f1696;
	mov.f32 	%f1724, %f1697;
	mov.f32 	%f1725, %f1698;
	mov.u32 	%r1356, %r1330;
	mov.u32 	%r1357, %r1331;
	mov.u32 	%r1358, %r1332;
	mov.u32 	%r1359, %r1333;
	mov.u32 	%r1360, %r1334;
	mov.u32 	%r1361, %r1335;
	mov.u32 	%r1362, %r1336;
	mov.u32 	%r1363, %r1337;
	mov.u32 	%r1364, %r1506;
	mov.u32 	%r1365, %r1338;
	mov.u32 	%r1366, %r1339;
	mov.u32 	%r1367, %r1340;
	mov.u32 	%r1368, %r1341;
	mov.u32 	%r1369, %r1342;
	mov.u32 	%r1370, %r1343;
	mov.u32 	%r1371, %r1344;
	mov.u32 	%r1372, %r1345;
	mov.u32 	%r1373, %r1346;
	mov.u32 	%r1374, %r1347;
	mov.u32 	%r1375, %r1348;
	mov.u32 	%r1376, %r1349;
	mov.u32 	%r1377, %r1350;
	mov.u32 	%r1378, %r1351;
	mov.u32 	%r1379, %r1352;
	mov.u32 	%r1380, %r1353;
	mov.u32 	%r1381, %r1354;
	@%p355 bra 	$L__BB11_404;
	setp.leu.f32 	%p356, %f1683, %f1850;
	mov.f32 	%f1700, %f1674;
	mov.f32 	%f1701, %f1675;
	mov.f32 	%f1702, %f1676;
	mov.f32 	%f1703, %f1677;
	mov.f32 	%f1704, %f1678;
	mov.f32 	%f1705, %f1679;
	mov.f32 	%f1706, %f1680;
	mov.f32 	%f1707, %f1681;
	mov.f32 	%f1708, %f1682;
	mov.f32 	%f1709, %f1850;
	mov.f32 	%f1710, %f1683;
	mov.f32 	%f1711, %f1684;
	mov.f32 	%f1712, %f1685;
	mov.f32 	%f1713, %f1686;
	mov.f32 	%f1714, %f1687;
	mov.f32 	%f1715, %f1688;
	mov.f32 	%f1716, %f1689;
	mov.f32 	%f1717, %f1690;
	mov.f32 	%f1718, %f1691;
	mov.f32 	%f1719, %f1692;
	mov.f32 	%f1720, %f1693;
	mov.f32 	%f1721, %f1694;
	mov.f32 	%f1722, %f1695;
	mov.f32 	%f1723, %f1696;
	mov.f32 	%f1724, %f1697;
	mov.f32 	%f1725, %f1698;
	mov.u32 	%r1356, %r1330;
	mov.u32 	%r1357, %r1331;
	mov.u32 	%r1358, %r1332;
	mov.u32 	%r1359, %r1333;
	mov.u32 	%r1360, %r1334;
	mov.u32 	%r1361, %r1335;
	mov.u32 	%r1362, %r1336;
	mov.u32 	%r1363, %r1337;
	mov.u32 	%r1364, %r1338;
	mov.u32 	%r1365, %r1506;
	mov.u32 	%r1366, %r1339;
	mov.u32 	%r1367, %r1340;
	mov.u32 	%r1368, %r1341;
	mov.u32 	%r1369, %r1342;
	mov.u32 	%r1370, %r1343;
	mov.u32 	%r1371, %r1344;
	mov.u32 	%r1372, %r1345;
	mov.u32 	%r1373, %r1346;
	mov.u32 	%r1374, %r1347;
	mov.u32 	%r1375, %r1348;
	mov.u32 	%r1376, %r1349;
	mov.u32 	%r1377, %r1350;
	mov.u32 	%r1378, %r1351;
	mov.u32 	%r1379, %r1352;
	mov.u32 	%r1380, %r1353;
	mov.u32 	%r1381, %r1354;
	@%p356 bra 	$L__BB11_404;
	setp.leu.f32 	%p357, %f1684, %f1850;
	mov.f32 	%f1700, %f1674;
	mov.f32 	%f1701, %f1675;
	mov.f32 	%f1702, %f1676;
	mov.f32 	%f1703, %f1677;
	mov.f32 	%f1704, %f1678;
	mov.f32 	%f1705, %f1679;
	mov.f32 	%f1706, %f1680;
	mov.f32 	%f1707, %f1681;
	mov.f32 	%f1708, %f1682;
	mov.f32 	%f1709, %f1683;
	mov.f32 	%f1710, %f1850;
	mov.f32 	%f1711, %f1684;
	mov.f32 	%f1712, %f1685;
	mov.f32 	%f1713, %f1686;
	mov.f32 	%f1714, %f1687;
	mov.f32 	%f1715, %f1688;
	mov.f32 	%f1716, %f1689;
	mov.f32 	%f1717, %f1690;
	mov.f32 	%f1718, %f1691;
	mov.f32 	%f1719, %f1692;
	mov.f32 	%f1720, %f1693;
	mov.f32 	%f1721, %f1694;
	mov.f32 	%f1722, %f1695;
	mov.f32 	%f1723, %f1696;
	mov.f32 	%f1724, %f1697;
	mov.f32 	%f1725, %f1698;
	mov.u32 	%r1356, %r1330;
	mov.u32 	%r1357, %r1331;
	mov.u32 	%r1358, %r1332;
	mov.u32 	%r1359, %r1333;
	mov.u32 	%r1360, %r1334;
	mov.u32 	%r1361, %r1335;
	mov.u32 	%r1362, %r1336;
	mov.u32 	%r1363, %r1337;
	mov.u32 	%r1364, %r1338;
	mov.u32 	%r1365, %r1339;
	mov.u32 	%r1366, %r1506;
	mov.u32 	%r1367, %r1340;
	mov.u32 	%r1368, %r1341;
	mov.u32 	%r1369, %r1342;
	mov.u32 	%r1370, %r1343;
	mov.u32 	%r1371, %r1344;
	mov.u32 	%r1372, %r1345;
	mov.u32 	%r1373, %r1346;
	mov.u32 	%r1374, %r1347;
	mov.u32 	%r1375, %r1348;
	mov.u32 	%r1376, %r1349;
	mov.u32 	%r1377, %r1350;
	mov.u32 	%r1378, %r1351;
	mov.u32 	%r1379, %r1352;
	mov.u32 	%r1380, %r1353;
	mov.u32 	%r1381, %r1354;
	@%p357 bra 	$L__BB11_404;
	setp.leu.f32 	%p358, %f1685, %f1850;
	mov.f32 	%f1700, %f1674;
	mov.f32 	%f1701, %f1675;
	mov.f32 	%f1702, %f1676;
	mov.f32 	%f1703, %f1677;
	mov.f32 	%f1704, %f1678;
	mov.f32 	%f1705, %f1679;
	mov.f32 	%f1706, %f1680;
	mov.f32 	%f1707, %f1681;
	mov.f32 	%f1708, %f1682;
	mov.f32 	%f1709, %f1683;
	mov.f32 	%f1710, %f1684;
	mov.f32 	%f1711, %f1850;
	mov.f32 	%f1712, %f1685;
	mov.f32 	%f1713, %f1686;
	mov.f32 	%f1714, %f1687;
	mov.f32 	%f1715, %f1688;
	mov.f32 	%f1716, %f1689;
	mov.f32 	%f1717, %f1690;
	mov.f32 	%f1718, %f1691;
	mov.f32 	%f1719, %f1692;
	mov.f32 	%f1720, %f1693;
	mov.f32 	%f1721, %f1694;
	mov.f32 	%f1722, %f1695;
	mov.f32 	%f1723, %f1696;
	mov.f32 	%f1724, %f1697;
	mov.f32 	%f1725, %f1698;
	mov.u32 	%r1356, %r1330;
	mov.u32 	%r1357, %r1331;
	mov.u32 	%r1358, %r1332;
	mov.u32 	%r1359, %r1333;
	mov.u32 	%r1360, %r1334;
	mov.u32 	%r1361, %r1335;
	mov.u32 	%r1362, %r1336;
	mov.u32 	%r1363, %r1337;
	mov.u32 	%r1364, %r1338;
	mov.u32 	%r1365, %r1339;
	mov.u32 	%r1366, %r1340;
	mov.u32 	%r1367, %r1506;
	mov.u32 	%r1368, %r1341;
	mov.u32 	%r1369, %r1342;
	mov.u32 	%r1370, %r1343;
	mov.u32 	%r1371, %r1344;
	mov.u32 	%r1372, %r1345;
	mov.u32 	%r1373, %r1346;
	mov.u32 	%r1374, %r1347;
	mov.u32 	%r1375, %r1348;
	mov.u32 	%r1376, %r1349;
	mov.u32 	%r1377, %r1350;
	mov.u32 	%r1378, %r1351;
	mov.u32 	%r1379, %r1352;
	mov.u32 	%r1380, %r1353;
	mov.u32 	%r1381, %r1354;
	@%p358 bra 	$L__BB11_404;
	setp.leu.f32 	%p359, %f1686, %f1850;
	mov.f32 	%f1700, %f1674;
	mov.f32 	%f1701, %f1675;
	mov.f32 	%f1702, %f1676;
	mov.f32 	%f1703, %f1677;
	mov.f32 	%f1704, %f1678;
	mov.f32 	%f1705, %f1679;
	mov.f32 	%f1706, %f1680;
	mov.f32 	%f1707, %f1681;
	mov.f32 	%f1708, %f1682;
	mov.f32 	%f1709, %f1683;
	mov.f32 	%f1710, %f1684;
	mov.f32 	%f1711, %f1685;
	mov.f32 	%f1712, %f1850;
	mov.f32 	%f1713, %f1686;
	mov.f32 	%f1714, %f1687;
	mov.f32 	%f1715, %f1688;
	mov.f32 	%f1716, %f1689;
	mov.f32 	%f1717, %f1690;
	mov.f32 	%f1718, %f1691;
	mov.f32 	%f1719, %f1692;
	mov.f32 	%f1720, %f1693;
	mov.f32 	%f1721, %f1694;
	mov.f32 	%f1722, %f1695;
	mov.f32 	%f1723, %f1696;
	mov.f32 	%f1724, %f1697;
	mov.f32 	%f1725, %f1698;
	mov.u32 	%r1356, %r1330;
	mov.u32 	%r1357, %r1331;
	mov.u32 	%r1358, %r1332;
	mov.u32 	%r1359, %r1333;
	mov.u32 	%r1360, %r1334;
	mov.u32 	%r1361, %r1335;
	mov.u32 	%r1362, %r1336;
	mov.u32 	%r1363, %r1337;
	mov.u32 	%r1364, %r1338;
	mov.u32 	%r1365, %r1339;
	mov.u32 	%r1366, %r1340;
	mov.u32 	%r1367, %r1341;
	mov.u32 	%r1368, %r1506;
	mov.u32 	%r1369, %r1342;
	mov.u32 	%r1370, %r1343;
	mov.u32 	%r1371, %r1344;
	mov.u32 	%r1372, %r1345;
	mov.u32 	%r1373, %r1346;
	mov.u32 	%r1374, %r1347;
	mov.u32 	%r1375, %r1348;
	mov.u32 	%r1376, %r1349;
	mov.u32 	%r1377, %r1350;
	mov.u32 	%r1378, %r1351;
	mov.u32 	%r1379, %r1352;
	mov.u32 	%r1380, %r1353;
	mov.u32 	%r1381, %r1354;
	@%p359 bra 	$L__BB11_404;
	setp.leu.f32 	%p360, %f1687, %f1850;
	mov.f32 	%f1700, %f1674;
	mov.f32 	%f1701, %f1675;
	mov.f32 	%f1702, %f1676;
	mov.f32 	%f1703, %f1677;
	mov.f32 	%f1704, %f1678;
	mov.f32 	%f1705, %f1679;
	mov.f32 	%f1706, %f1680;
	mov.f32 	%f1707, %f1681;
	mov.f32 	%f1708, %f1682;
	mov.f32 	%f1709, %f1683;
	mov.f32 	%f1710, %f1684;
	mov.f32 	%f1711, %f1685;
	mov.f32 	%f1712, %f1686;
	mov.f32 	%f1713, %f1850;
	mov.f32 	%f1714, %f1687;
	mov.f32 	%f1715, %f1688;
	mov.f32 	%f1716, %f1689;
	mov.f32 	%f1717, %f1690;
	mov.f32 	%f1718, %f1691;
	mov.f32 	%f1719, %f1692;
	mov.f32 	%f1720, %f1693;
	mov.f32 	%f1721, %f1694;
	mov.f32 	%f1722, %f1695;
	mov.f32 	%f1723, %f1696;
	mov.f32 	%f1724, %f1697;
	mov.f32 	%f1725, %f1698;
	mov.u32 	%r1356, %r1330;
	mov.u32 	%r1357, %r1331;
	mov.u32 	%r1358, %r1332;
	mov.u32 	%r1359, %r1333;
	mov.u32 	%r1360, %r1334;
	mov.u32 	%r1361, %r1335;
	mov.u32 	%r1362, %r1336;
	mov.u32 	%r1363, %r1337;
	mov.u32 	%r1364, %r1338;
	mov.u32 	%r1365, %r1339;
	mov.u32 	%r1366, %r1340;
	mov.u32 	%r1367, %r1341;
	mov.u32 	%r1368, %r1342;
	mov.u32 	%r1369, %r1506;
	mov.u32 	%r1370, %r1343;
	mov.u32 	%r1371, %r1344;
	mov.u32 	%r1372, %r1345;
	mov.u32 	%r1373, %r1346;
	mov.u32 	%r1374, %r1347;
	mov.u32 	%r1375, %r1348;
	mov.u32 	%r1376, %r1349;
	mov.u32 	%r1377, %r1350;
	mov.u32 	%r1378, %r1351;
	mov.u32 	%r1379, %r1352;
	mov.u32 	%r1380, %r1353;
	mov.u32 	%r1381, %r1354;
	@%p360 bra 	$L__BB11_404;
	setp.leu.f32 	%p361, %f1688, %f1850;
	mov.f32 	%f1700, %f1674;
	mov.f32 	%f1701, %f1675;
	mov.f32 	%f1702, %f1676;
	mov.f32 	%f1703, %f1677;
	mov.f32 	%f1704, %f1678;
	mov.f32 	%f1705, %f1679;
	mov.f32 	%f1706, %f1680;
	mov.f32 	%f1707, %f1681;
	mov.f32 	%f1708, %f1682;
	mov.f32 	%f1709, %f1683;
	mov.f32 	%f1710, %f1684;
	mov.f32 	%f1711, %f1685;
	mov.f32 	%f1712, %f1686;
	mov.f32 	%f1713, %f1687;
	mov.f32 	%f1714, %f1850;
	mov.f32 	%f1715, %f1688;
	mov.f32 	%f1716, %f1689;
	mov.f32 	%f1717, %f1690;
	mov.f32 	%f1718, %f1691;
	mov.f32 	%f1719, %f1692;
	mov.f32 	%f1720, %f1693;
	mov.f32 	%f1721, %f1694;
	mov.f32 	%f1722, %f1695;
	mov.f32 	%f1723, %f1696;
	mov.f32 	%f1724, %f1697;
	mov.f32 	%f1725, %f1698;
	mov.u32 	%r1356, %r1330;
	mov.u32 	%r1357, %r1331;
	mov.u32 	%r1358, %r1332;
	mov.u32 	%r1359, %r1333;
	mov.u32 	%r1360, %r1334;
	mov.u32 	%r1361, %r1335;
	mov.u32 	%r1362, %r1336;
	mov.u32 	%r1363, %r1337;
	mov.u32 	%r1364, %r1338;
	mov.u32 	%r1365, %r1339;
	mov.u32 	%r1366, %r1340;
	mov.u32 	%r1367, %r1341;
	mov.u32 	%r1368, %r1342;
	mov.u32 	%r1369, %r1343;
	mov.u32 	%r1370, %r1506;
	mov.u32 	%r1371, %r1344;
	mov.u32 	%r1372, %r1345;
	mov.u32 	%r1373, %r1346;
	mov.u32 	%r1374, %r1347;
	mov.u32 	%r1375, %r1348;
	mov.u32 	%r1376, %r1349;
	mov.u32 	%r1377, %r1350;
	mov.u32 	%r1378, %r1351;
	mov.u32 	%r1379, %r1352;
	mov.u32 	%r1380, %r1353;
	mov.u32 	%r1381, %r1354;
	@%p361 bra 	$L__BB11_404;
	setp.leu.f32 	%p362, %f1689, %f1850;
	mov.f32 	%f1700, %f1674;
	mov.f32 	%f1701, %f1675;
	mov.f32 	%f1702, %f1676;
	mov.f32 	%f1703, %f1677;
	mov.f32 	%f1704, %f1678;
	mov.f32 	%f1705, %f1679;
	mov.f32 	%f1706, %f1680;
	mov.f32 	%f1707, %f1681;
	mov.f32 	%f1708, %f1682;
	mov.f32 	%f1709, %f1683;
	mov.f32 	%f1710, %f1684;
	mov.f32 	%f1711, %f1685;
	mov.f32 	%f1712, %f1686;
	mov.f32 	%f1713, %f1687;
	mov.f32 	%f1714, %f1688;
	mov.f32 	%f1715, %f1850;
	mov.f32 	%f1716, %f1689;
	mov.f32 	%f1717, %f1690;
	mov.f32 	%f1718, %f1691;
	mov.f32 	%f1719, %f1692;
	mov.f32 	%f1720, %f1693;
	mov.f32 	%f1721, %f1694;
	mov.f32 	%f1722, %f1695;
	mov.f32 	%f1723, %f1696;
	mov.f32 	%f1724, %f1697;
	mov.f32 	%f1725, %f1698;
	mov.u32 	%r1356, %r1330;
	mov.u32 	%r1357, %r1331;
	mov.u32 	%r1358, %r1332;
	mov.u32 	%r1359, %r1333;
	mov.u32 	%r1360, %r1334;
	mov.u32 	%r1361, %r1335;
	mov.u32 	%r1362, %r1336;
	mov.u32 	%r1363, %r1337;
	mov.u32 	%r1364, %r1338;
	mov.u32 	%r1365, %r1339;
	mov.u32 	%r1366, %r1340;
	mov.u32 	%r1367, %r1341;
	mov.u32 	%r1368, %r1342;
	mov.u32 	%r1369, %r1343;
	mov.u32 	%r1370, %r1344;
	mov.u32 	%r1371, %r1506;
	mov.u32 	%r1372, %r1345;
	mov.u32 	%r1373, %r1346;
	mov.u32 	%r1374, %r1347;
	mov.u32 	%r1375, %r1348;
	mov.u32 	%r1376, %r1349;
	mov.u32 	%r1377, %r1350;
	mov.u32 	%r1378, %r1351;
	mov.u32 	%r1379, %r1352;
	mov.u32 	%r1380, %r1353;
	mov.u32 	%r1381, %r1354;
	@%p362 bra 	$L__BB11_404;
	setp.leu.f32 	%p363, %f1690, %f1850;
	mov.f32 	%f1700, %f1674;
	mov.f32 	%f1701, %f1675;
	mov.f32 	%f1702, %f1676;
	mov.f32 	%f1703, %f1677;
	mov.f32 	%f1704, %f1678;
	mov.f32 	%f1705, %f1679;
	mov.f32 	%f1706, %f1680;
	mov.f32 	%f1707, %f1681;
	mov.f32 	%f1708, %f1682;
	mov.f32 	%f1709, %f1683;
	mov.f32 	%f1710, %f1684;
	mov.f32 	%f1711, %f1685;
	mov.f32 	%f1712, %f1686;
	mov.f32 	%f1713, %f1687;
	mov.f32 	%f1714, %f1688;
	mov.f32 	%f1715, %f1689;
	mov.f32 	%f1716, %f1850;
	mov.f32 	%f1717, %f1690;
	mov.f32 	%f1718, %f1691;
	mov.f32 	%f1719, %f1692;
	mov.f32 	%f1720, %f1693;
	mov.f32 	%f1721, %f1694;
	mov.f32 	%f1722, %f1695;
	mov.f32 	%f1723, %f1696;
	mov.f32 	%f1724, %f1697;
	mov.f32 	%f1725, %f1698;
	mov.u32 	%r1356, %r1330;
	mov.u32 	%r1357, %r1331;
	mov.u32 	%r1358, %r1332;
	mov.u32 	%r1359, %r1333;
	mov.u32 	%r1360, %r1334;
	mov.u32 	%r1361, %r1335;
	mov.u32 	%r1362, %r1336;
	mov.u32 	%r1363, %r1337;
	mov.u32 	%r1364, %r1338;
	mov.u32 	%r1365, %r1339;
	mov.u32 	%r1366, %r1340;
	mov.u32 	%r1367, %r1341;
	mov.u32 	%r1368, %r1342;
	mov.u32 	%r1369, %r1343;
	mov.u32 	%r1370, %r1344;
	mov.u32 	%r1371, %r1345;
	mov.u32 	%r1372, %r1506;
	mov.u32 	%r1373, %r1346;
	mov.u32 	%r1374, %r1347;
	mov.u32 	%r1375, %r1348;
	mov.u32 	%r1376, %r1349;
	mov.u32 	%r1377, %r1350;
	mov.u32 	%r1378, %r1351;
	mov.u32 	%r1379, %r1352;
	mov.u32 	%r1380, %r1353;
	mov.u32 	%r1381, %r1354;
	@%p363 bra 	$L__BB11_404;
	setp.leu.f32 	%p364, %f1691, %f1850;
	mov.f32 	%f1700, %f1674;
	mov.f32 	%f1701, %f1675;
	mov.f32 	%f1702, %f1676;
	mov.f32 	%f1703, %f1677;
	mov.f32 	%f1704, %f1678;
	mov.f32 	%f1705, %f1679;
	mov.f32 	%f1706, %f1680;
	mov.f32 	%f1707, %f1681;
	mov.f32 	%f1708, %f1682;
	mov.f32 	%f1709, %f1683;
	mov.f32 	%f1710, %f1684;
	mov.f32 	%f1711, %f1685;
	mov.f32 	%f1712, %f1686;
	mov.f32 	%f1713, %f1687;
	mov.f32 	%f1714, %f1688;
	mov.f32 	%f1715, %f1689;
	mov.f32 	%f1716, %f1690;
	mov.f32 	%f1717, %f1850;
	mov.f32 	%f1718, %f1691;
	mov.f32 	%f1719, %f1692;
	mov.f32 	%f1720, %f1693;
	mov.f32 	%f1721, %f1694;
	mov.f32 	%f1722, %f1695;
	mov.f32 	%f1723, %f1696;
	mov.f32 	%f1724, %f1697;
	mov.f32 	%f1725, %f1698;
	mov.u32 	%r1356, %r1330;
	mov.u32 	%r1357, %r1331;
	mov.u32 	%r1358, %r1332;
	mov.u32 	%r1359, %r1333;
	mov.u32 	%r1360, %r1334;
	mov.u32 	%r1361, %r1335;
	mov.u32 	%r1362, %r1336;
	mov.u32 	%r1363, %r1337;
	mov.u32 	%r1364, %r1338;
	mov.u32 	%r1365, %r1339;
	mov.u32 	%r1366, %r1340;
	mov.u32 	%r1367, %r1341;
	mov.u32 	%r1368, %r1342;
	mov.u32 	%r1369, %r1343;
	mov.u32 	%r1370, %r1344;
	mov.u32 	%r1371, %r1345;
	mov.u32 	%r1372, %r1346;
	mov.u32 	%r1373, %r1506;
	mov.u32 	%r1374, %r1347;
	mov.u32 	%r1375, %r1348;
	mov.u32 	%r1376, %r1349;
	mov.u32 	%r1377, %r1350;
	mov.u32 	%r1378, %r1351;
	mov.u32 	%r1379, %r1352;
	mov.u32 	%r1380, %r1353;
	mov.u32 	%r1381, %r1354;
	@%p364 bra 	$L__BB11_404;
	setp.leu.f32 	%p365, %f1692, %f1850;
	mov.f32 	%f1700, %f1674;
	mov.f32 	%f1701, %f1675;
	mov.f32 	%f1702, %f1676;
	mov.f32 	%f1703, %f1677;
	mov.f32 	%f1704, %f1678;
	mov.f32 	%f1705, %f1679;
	mov.f32 	%f1706, %f1680;
	mov.f32 	%f1707, %f1681;
	mov.f32 	%f1708, %f1682;
	mov.f32 	%f1709, %f1683;
	mov.f32 	%f1710, %f1684;
	mov.f32 	%f1711, %f1685;
	mov.f32 	%f1712, %f1686;
	mov.f32 	%f1713, %f1687;
	mov.f32 	%f1714, %f1688;
	mov.f32 	%f1715, %f1689;
	mov.f32 	%f1716, %f1690;
	mov.f32 	%f1717, %f1691;
	mov.f32 	%f1718, %f1850;
	mov.f32 	%f1719, %f1692;
	mov.f32 	%f1720, %f1693;
	mov.f32 	%f1721, %f1694;
	mov.f32 	%f1722, %f1695;
	mov.f32 	%f1723, %f1696;
	mov.f32 	%f1724, %f1697;
	mov.f32 	%f1725, %f1698;
	mov.u32 	%r1356, %r1330;
	mov.u32 	%r1357, %r1331;
	mov.u32 	%r1358, %r1332;
	mov.u32 	%r1359, %r1333;
	mov.u32 	%r1360, %r1334;
	mov.u32 	%r1361, %r1335;
	mov.u32 	%r1362, %r1336;
	mov.u32 	%r1363, %r1337;
	mov.u32 	%r1364, %r1338;
	mov.u32 	%r1365, %r1339;
	mov.u32 	%r1366, %r1340;
	mov.u32 	%r1367, %r1341;
	mov.u32 	%r1368, %r1342;
	mov.u32 	%r1369, %r1343;
	mov.u32 	%r1370, %r1344;
	mov.u32 	%r1371, %r1345;
	mov.u32 	%r1372, %r1346;
	mov.u32 	%r1373, %r1347;
	mov.u32 	%r1374, %r1506;
	mov.u32 	%r1375, %r1348;
	mov.u32 	%r1376, %r1349;
	mov.u32 	%r1377, %r1350;
	mov.u32 	%r1378, %r1351;
	mov.u32 	%r1379, %r1352;
	mov.u32 	%r1380, %r1353;
	mov.u32 	%r1381, %r1354;
	@%p365 bra 	$L__BB11_404;
	setp.leu.f32 	%p366, %f1693, %f1850;
	mov.f32 	%f1700, %f1674;
	mov.f32 	%f1701, %f1675;
	mov.f32 	%f1702, %f1676;
	mov.f32 	%f1703, %f1677;
	mov.f32 	%f1704, %f1678;
	mov.f32 	%f1705, %f1679;
	mov.f32 	%f1706, %f1680;
	mov.f32 	%f1707, %f1681;
	mov.f32 	%f1708, %f1682;
	mov.f32 	%f1709, %f1683;
	mov.f32 	%f1710, %f1684;
	mov.f32 	%f1711, %f1685;
	mov.f32 	%f1712, %f1686;
	mov.f32 	%f1713, %f1687;
	mov.f32 	%f1714, %f1688;
	mov.f32 	%f1715, %f1689;
	mov.f32 	%f1716, %f1690;
	mov.f32 	%f1717, %f1691;
	mov.f32 	%f1718, %f1692;
	mov.f32 	%f1719, %f1850;
	mov.f32 	%f1720, %f1693;
	mov.f32 	%f1721, %f1694;
	mov.f32 	%f1722, %f1695;
	mov.f32 	%f1723, %f1696;
	mov.f32 	%f1724, %f1697;
	mov.f32 	%f1725, %f1698;
	mov.u32 	%r1356, %r1330;
	mov.u32 	%r1357, %r1331;
	mov.u32 	%r1358, %r1332;
	mov.u32 	%r1359, %r1333;
	mov.u32 	%r1360, %r1334;
	mov.u32 	%r1361, %r1335;
	mov.u32 	%r1362, %r1336;
	mov.u32 	%r1363, %r1337;
	mov.u32 	%r1364, %r1338;
	mov.u32 	%r1365, %r1339;
	mov.u32 	%r1366, %r1340;
	mov.u32 	%r1367, %r1341;
	mov.u32 	%r1368, %r1342;
	mov.u32 	%r1369, %r1343;
	mov.u32 	%r1370, %r1344;
	mov.u32 	%r1371, %r1345;
	mov.u32 	%r1372, %r1346;
	mov.u32 	%r1373, %r1347;
	mov.u32 	%r1374, %r1348;
	mov.u32 	%r1375, %r1506;
	mov.u32 	%r1376, %r1349;
	mov.u32 	%r1377, %r1350;
	mov.u32 	%r1378, %r1351;
	mov.u32 	%r1379, %r1352;
	mov.u32 	%r1380, %r1353;
	mov.u32 	%r1381, %r1354;
	@%p366 bra 	$L__BB11_404;
	setp.leu.f32 	%p367, %f1694, %f1850;
	mov.f32 	%f1700, %f1674;
	mov.f32 	%f1701, %f1675;
	mov.f32 	%f1702, %f1676;
	mov.f32 	%f1703, %f1677;
	mov.f32 	%f1704, %f1678;
	mov.f32 	%f1705, %f1679;
	mov.f32 	%f1706, %f1680;
	mov.f32 	%f1707, %f1681;
	mov.f32 	%f1708, %f1682;
	mov.f32 	%f1709, %f1683;
	mov.f32 	%f1710, %f1684;
	mov.f32 	%f1711, %f1685;
	mov.f32 	%f1712, %f1686;
	mov.f32 	%f1713, %f1687;
	mov.f32 	%f1714, %f1688;
	mov.f32 	%f1715, %f1689;
	mov.f32 	%f1716, %f1690;
	mov.f32 	%f1717, %f1691;
	mov.f32 	%f1718, %f1692;
	mov.f32 	%f1719, %f1693;
	mov.f32 	%f1720, %f1850;
	mov.f32 	%f1721, %f1694;
	mov.f32 	%f1722, %f1695;
	mov.f32 	%f1723, %f1696;
	mov.f32 	%f1724, %f1697;
	mov.f32 	%f1725, %f1698;
	mov.u32 	%r1356, %r1330;
	mov.u32 	%r1357, %r1331;
	mov.u32 	%r1358, %r1332;
	mov.u32 	%r1359, %r1333;
	mov.u32 	%r1360, %r1334;
	mov.u32 	%r1361, %r1335;
	mov.u32 	%r1362, %r1336;
	mov.u32 	%r1363, %r1337;
	mov.u32 	%r1364, %r1338;
	mov.u32 	%r1365, %r1339;
	mov.u32 	%r1366, %r1340;
	mov.u32 	%r1367, %r1341;
	mov.u32 	%r1368, %r1342;
	mov.u32 	%r1369, %r1343;
	mov.u32 	%r1370, %r1344;
	mov.u32 	%r1371, %r1345;
	mov.u32 	%r1372, %r1346;
	mov.u32 	%r1373, %r1347;
	mov.u32 	%r1374, %r1348;
	mov.u32 	%r1375, %r1349;
	mov.u32 	%r1376, %r1506;
	mov.u32 	%r1377, %r1350;
	mov.u32 	%r1378, %r1351;
	mov.u32 	%r1379, %r1352;
	mov.u32 	%r1380, %r1353;
	mov.u32 	%r1381, %r1354;
	@%p367 bra 	$L__BB11_404;
	setp.leu.f32 	%p368, %f1695, %f1850;
	mov.f32 	%f1700, %f1674;
	mov.f32 	%f1701, %f1675;
	mov.f32 	%f1702, %f1676;
	mov.f32 	%f1703, %f1677;
	mov.f32 	%f1704, %f1678;
	mov.f32 	%f1705, %f1679;
	mov.f32 	%f1706, %f1680;
	mov.f32 	%f1707, %f1681;
	mov.f32 	%f1708, %f1682;
	mov.f32 	%f1709, %f1683;
	mov.f32 	%f1710, %f1684;
	mov.f32 	%f1711, %f1685;
	mov.f32 	%f1712, %f1686;
	mov.f32 	%f1713, %f1687;
	mov.f32 	%f1714, %f1688;
	mov.f32 	%f1715, %f1689;
	mov.f32 	%f1716, %f1690;
	mov.f32 	%f1717, %f1691;
	mov.f32 	%f1718, %f1692;
	mov.f32 	%f1719, %f1693;
	mov.f32 	%f1720, %f1694;
	mov.f32 	%f1721, %f1850;
	mov.f32 	%f1722, %f1695;
	mov.f32 	%f1723, %f1696;
	mov.f32 	%f1724, %f1697;
	mov.f32 	%f1725, %f1698;
	mov.u32 	%r1356, %r1330;
	mov.u32 	%r1357, %r1331;
	mov.u32 	%r1358, %r1332;
	mov.u32 	%r1359, %r1333;
	mov.u32 	%r1360, %r1334;
	mov.u32 	%r1361, %r1335;
	mov.u32 	%r1362, %r1336;
	mov.u32 	%r1363, %r1337;
	mov.u32 	%r1364, %r1338;
	mov.u32 	%r1365, %r1339;
	mov.u32 	%r1366, %r1340;
	mov.u32 	%r1367, %r1341;
	mov.u32 	%r1368, %r1342;
	mov.u32 	%r1369, %r1343;
	mov.u32 	%r1370, %r1344;
	mov.u32 	%r1371, %r1345;
	mov.u32 	%r1372, %r1346;
	mov.u32 	%r1373, %r1347;
	mov.u32 	%r1374, %r1348;
	mov.u32 	%r1375, %r1349;
	mov.u32 	%r1376, %r1350;
	mov.u32 	%r1377, %r1506;
	mov.u32 	%r1378, %r1351;
	mov.u32 	%r1379, %r1352;
	mov.u32 	%r1380, %r1353;
	mov.u32 	%r1381, %r1354;
	@%p368 bra 	$L__BB11_404;
	setp.leu.f32 	%p369, %f1696, %f1850;
	mov.f32 	%f1700, %f1674;
	mov.f32 	%f1701, %f1675;
	mov.f32 	%f1702, %f1676;
	mov.f32 	%f1703, %f1677;
	mov.f32 	%f1704, %f1678;
	mov.f32 	%f1705, %f1679;
	mov.f32 	%f1706, %f1680;
	mov.f32 	%f1707, %f1681;
	mov.f32 	%f1708, %f1682;
	mov.f32 	%f1709, %f1683;
	mov.f32 	%f1710, %f1684;
	mov.f32 	%f1711, %f1685;
	mov.f32 	%f1712, %f1686;
	mov.f32 	%f1713, %f1687;
	mov.f32 	%f1714, %f1688;
	mov.f32 	%f1715, %f1689;
	mov.f32 	%f1716, %f1690;
	mov.f32 	%f1717, %f1691;
	mov.f32 	%f1718, %f1692;
	mov.f32 	%f1719, %f1693;
	mov.f32 	%f1720, %f1694;
	mov.f32 	%f1721, %f1695;
	mov.f32 	%f1722, %f1850;
	mov.f32 	%f1723, %f1696;
	mov.f32 	%f1724, %f1697;
	mov.f32 	%f1725, %f1698;
	mov.u32 	%r1356, %r1330;
	mov.u32 	%r1357, %r1331;
	mov.u32 	%r1358, %r1332;
	mov.u32 	%r1359, %r1333;
	mov.u32 	%r1360, %r1334;
	mov.u32 	%r1361, %r1335;
	mov.u32 	%r1362, %r1336;
	mov.u32 	%r1363, %r1337;
	mov.u32 	%r1364, %r1338;
	mov.u32 	%r1365, %r1339;
	mov.u32 	%r1366, %r1340;
	mov.u32 	%r1367, %r1341;
	mov.u32 	%r1368, %r1342;
	mov.u32 	%r1369, %r1343;
	mov.u32 	%r1370, %r1344;
	mov.u32 	%r1371, %r1345;
	mov.u32 	%r1372, %r1346;
	mov.u32 	%r1373, %r1347;
	mov.u32 	%r1374, %r1348;
	mov.u32 	%r1375, %r1349;
	mov.u32 	%r1376, %r1350;
	mov.u32 	%r1377, %r1351;
	mov.u32 	%r1378, %r1506;
	mov.u32 	%r1379, %r1352;
	mov.u32 	%r1380, %r1353;
	mov.u32 	%r1381, %r1354;
	@%p369 bra 	$L__BB11_404;
	setp.leu.f32 	%p370, %f1697, %f1850;
	mov.f32 	%f1700, %f1674;
	mov.f32 	%f1701, %f1675;
	mov.f32 	%f1702, %f1676;
	mov.f32 	%f1703, %f1677;
	mov.f32 	%f1704, %f1678;
	mov.f32 	%f1705, %f1679;
	mov.f32 	%f1706, %f1680;
	mov.f32 	%f1707, %f1681;
	mov.f32 	%f1708, %f1682;
	mov.f32 	%f1709, %f1683;
	mov.f32 	%f1710, %f1684;
	mov.f32 	%f1711, %f1685;
	mov.f32 	%f1712, %f1686;
	mov.f32 	%f1713, %f1687;
	mov.f32 	%f1714, %f1688;
	mov.f32 	%f1715, %f1689;
	mov.f32 	%f1716, %f1690;
	mov.f32 	%f1717, %f1691;
	mov.f32 	%f1718, %f1692;
	mov.f32 	%f1719, %f1693;
	mov.f32 	%f1720, %f1694;
	mov.f32 	%f1721, %f1695;
	mov.f32 	%f1722, %f1696;
	mov.f32 	%f1723, %f1850;
	mov.f32 	%f1724, %f1697;
	mov.f32 	%f1725, %f1698;
	mov.u32 	%r1356, %r1330;
	mov.u32 	%r1357, %r1331;
	mov.u32 	%r1358, %r1332;
	mov.u32 	%r1359, %r1333;
	mov.u32 	%r1360, %r1334;
	mov.u32 	%r1361, %r1335;
	mov.u32 	%r1362, %r1336;
	mov.u32 	%r1363, %r1337;
	mov.u32 	%r1364, %r1338;
	mov.u32 	%r1365, %r1339;
	mov.u32 	%r1366, %r1340;
	mov.u32 	%r1367, %r1341;
	mov.u32 	%r1368, %r1342;
	mov.u32 	%r1369, %r1343;
	mov.u32 	%r1370, %r1344;
	mov.u32 	%r1371, %r1345;
	mov.u32 	%r1372, %r1346;
	mov.u32 	%r1373, %r1347;
	mov.u32 	%r1374, %r1348;
	mov.u32 	%r1375, %r1349;
	mov.u32 	%r1376, %r1350;
	mov.u32 	%r1377, %r1351;
	mov.u32 	%r1378, %r1352;
	mov.u32 	%r1379, %r1506;
	mov.u32 	%r1380, %r1353;
	mov.u32 	%r1381, %r1354;
	@%p370 bra 	$L__BB11_404;
	setp.leu.f32 	%p371, %f1698, %f1850;
	mov.f32 	%f1700, %f1674;
	mov.f32 	%f1701, %f1675;
	mov.f32 	%f1702, %f1676;
	mov.f32 	%f1703, %f1677;
	mov.f32 	%f1704, %f1678;
	mov.f32 	%f1705, %f1679;
	mov.f32 	%f1706, %f1680;
	mov.f32 	%f1707, %f1681;
	mov.f32 	%f1708, %f1682;
	mov.f32 	%f1709, %f1683;
	mov.f32 	%f1710, %f1684;
	mov.f32 	%f1711, %f1685;
	mov.f32 	%f1712, %f1686;
	mov.f32 	%f1713, %f1687;
	mov.f32 	%f1714, %f1688;
	mov.f32 	%f1715, %f1689;
	mov.f32 	%f1716, %f1690;
	mov.f32 	%f1717, %f1691;
	mov.f32 	%f1718, %f1692;
	mov.f32 	%f1719, %f1693;
	mov.f32 	%f1720, %f1694;
	mov.f32 	%f1721, %f1695;
	mov.f32 	%f1722, %f1696;
	mov.f32 	%f1723, %f1697;
	mov.f32 	%f1724, %f1850;
	mov.f32 	%f1725, %f1698;
	mov.u32 	%r1356, %r1330;
	mov.u32 	%r1357, %r1331;
	mov.u32 	%r1358, %r1332;
	mov.u32 	%r1359, %r1333;
	mov.u32 	%r1360, %r1334;
	mov.u32 	%r1361, %r1335;
	mov.u32 	%r1362, %r1336;
	mov.u32 	%r1363, %r1337;
	mov.u32 	%r1364, %r1338;
	mov.u32 	%r1365, %r1339;
	mov.u32 	%r1366, %r1340;
	mov.u32 	%r1367, %r1341;
	mov.u32 	%r1368, %r1342;
	mov.u32 	%r1369, %r1343;
	mov.u32 	%r1370, %r1344;
	mov.u32 	%r1371, %r1345;
	mov.u32 	%r1372, %r1346;
	mov.u32 	%r1373, %r1347;
	mov.u32 	%r1374, %r1348;
	mov.u32 	%r1375, %r1349;
	mov.u32 	%r1376, %r1350;
	mov.u32 	%r1377, %r1351;
	mov.u32 	%r1378, %r1352;
	mov.u32 	%r1379, %r1353;
	mov.u32 	%r1380, %r1506;
	mov.u32 	%r1381, %r1354;
	@%p371 bra 	$L__BB11_404;
	setp.leu.f32 	%p372, %f1876, %f1850;
	mov.f32 	%f1700, %f1674;
	mov.f32 	%f1701, %f1675;
	mov.f32 	%f1702, %f1676;
	mov.f32 	%f1703, %f1677;
	mov.f32 	%f1704, %f1678;
	mov.f32 	%f1705, %f1679;
	mov.f32 	%f1706, %f1680;
	mov.f32 	%f1707, %f1681;
	mov.f32 	%f1708, %f1682;
	mov.f32 	%f1709, %f1683;
	mov.f32 	%f1710, %f1684;
	mov.f32 	%f1711, %f1685;
	mov.f32 	%f1712, %f1686;
	mov.f32 	%f1713, %f1687;
	mov.f32 	%f1714, %f1688;
	mov.f32 	%f1715, %f1689;
	mov.f32 	%f1716, %f1690;
	mov.f32 	%f1717, %f1691;
	mov.f32 	%f1718, %f1692;
	mov.f32 	%f1719, %f1693;
	mov.f32 	%f1720, %f1694;
	mov.f32 	%f1721, %f1695;
	mov.f32 	%f1722, %f1696;
	mov.f32 	%f1723, %f1697;
	mov.f32 	%f1724, %f1698;
	mov.f32 	%f1725, %f1850;
	mov.u32 	%r1356, %r1330;
	mov.u32 	%r1357, %r1331;
	mov.u32 	%r1358, %r1332;
	mov.u32 	%r1359, %r1333;
	mov.u32 	%r1360, %r1334;
	mov.u32 	%r1361, %r1335;
	mov.u32 	%r1362, %r1336;
	mov.u32 	%r1363, %r1337;
	mov.u32 	%r1364, %r1338;
	mov.u32 	%r1365, %r1339;
	mov.u32 	%r1366, %r1340;
	mov.u32 	%r1367, %r1341;
	mov.u32 	%r1368, %r1342;
	mov.u32 	%r1369, %r1343;
	mov.u32 	%r1370, %r1344;
	mov.u32 	%r1371, %r1345;
	mov.u32 	%r1372, %r1346;
	mov.u32 	%r1373, %r1347;
	mov.u32 	%r1374, %r1348;
	mov.u32 	%r1375, %r1349;
	mov.u32 	%r1376, %r1350;
	mov.u32 	%r1377, %r1351;
	mov.u32 	%r1378, %r1352;
	mov.u32 	%r1379, %r1353;
	mov.u32 	%r1380, %r1354;
	mov.u32 	%r1381, %r1506;
	@%p372 bra 	$L__BB11_404;
	mov.f32 	%f1700, %f1674;
	mov.f32 	%f1701, %f1675;
	mov.f32 	%f1702, %f1676;
	mov.f32 	%f1703, %f1677;
	mov.f32 	%f1704, %f1678;
	mov.f32 	%f1705, %f1679;
	mov.f32 	%f1706, %f1680;
	mov.f32 	%f1707, %f1681;
	mov.f32 	%f1708, %f1682;
	mov.f32 	%f1709, %f1683;
	mov.f32 	%f1710, %f1684;
	mov.f32 	%f1711, %f1685;
	mov.f32 	%f1712, %f1686;
	mov.f32 	%f1713, %f1687;
	mov.f32 	%f1714, %f1688;
	mov.f32 	%f1715, %f1689;
	mov.f32 	%f1716, %f1690;
	mov.f32 	%f1717, %f1691;
	mov.f32 	%f1718, %f1692;
	mov.f32 	%f1719, %f1693;
	mov.f32 	%f1720, %f1694;
	mov.f32 	%f1721, %f1695;
	mov.f32 	%f1722, %f1696;
	mov.f32 	%f1723, %f1697;
	mov.f32 	%f1724, %f1698;
	mov.f32 	%f1725, %f1876;
	mov.f32 	%f1876, %f1850;
	mov.u32 	%r1356, %r1330;
	mov.u32 	%r1357, %r1331;
	mov.u32 	%r1358, %r1332;
	mov.u32 	%r1359, %r1333;
	mov.u32 	%r1360, %r1334;
	mov.u32 	%r1361, %r1335;
	mov.u32 	%r1362, %r1336;
	mov.u32 	%r1363, %r1337;
	mov.u32 	%r1364, %r1338;
	mov.u32 	%r1365, %r1339;
	mov.u32 	%r1366, %r1340;
	mov.u32 	%r1367, %r1341;
	mov.u32 	%r1368, %r1342;
	mov.u32 	%r1369, %r1343;
	mov.u32 	%r1370, %r1344;
	mov.u32 	%r1371, %r1345;
	mov.u32 	%r1372, %r1346;
	mov.u32 	%r1373, %r1347;
	mov.u32 	%r1374, %r1348;
	mov.u32 	%r1375, %r1349;
	mov.u32 	%r1376, %r1350;
	mov.u32 	%r1377, %r1351;
	mov.u32 	%r1378, %r1352;
	mov.u32 	%r1379, %r1353;
	mov.u32 	%r1380, %r1354;
	mov.u32 	%r1381, %r1532;
	mov.u32 	%r1532, %r1506;
$L__BB11_404:
	setp.leu.f32 	%p373, %f1700, %f1849;
	mov.f32 	%f1727, %f1849;
	mov.f32 	%f1728, %f1700;
	mov.f32 	%f1729, %f1701;
	mov.f32 	%f1730, %f1702;
	mov.f32 	%f1731, %f1703;
	mov.f32 	%f1732, %f1704;
	mov.f32 	%f1733, %f1705;
	mov.f32 	%f1734, %f1706;
	mov.f32 	%f1735, %f1707;
	mov.f32 	%f1736, %f1708;
	mov.f32 	%f1737, %f1709;
	mov.f32 	%f1738, %f1710;
	mov.f32 	%f1739, %f1711;
	mov.f32 	%f1740, %f1712;
	mov.f32 	%f1741, %f1713;
	mov.f32 	%f1742, %f1714;
	mov.f32 	%f1743, %f1715;
	mov.f32 	%f1744, %f1716;
	mov.f32 	%f1745, %f1717;
	mov.f32 	%f1746, %f1718;
	mov.f32 	%f1747, %f1719;
	mov.f32 	%f1748, %f1720;
	mov.f32 	%f1749, %f1721;
	mov.f32 	%f1750, %f1722;
	mov.f32 	%f1751, %f1723;
	mov.f32 	%f1752, %f1724;
	mov.f32 	%f1753, %f1725;
	mov.u32 	%r1383, %r1505;
	mov.u32 	%r1384, %r1356;
	mov.u32 	%r1385, %r1357;
	mov.u32 	%r1386, %r1358;
	mov.u32 	%r1387, %r1359;
	mov.u32 	%r1388, %r1360;
	mov.u32 	%r1389, %r1361;
	mov.u32 	%r1390, %r1362;
	mov.u32 	%r1391, %r1363;
	mov.u32 	%r1392, %r1364;
	mov.u32 	%r1393, %r1365;
	mov.u32 	%r1394, %r1366;
	mov.u32 	%r1395, %r1367;
	mov.u32 	%r1396, %r1368;
	mov.u32 	%r1397, %r1369;
	mov.u32 	%r1398, %r1370;
	mov.u32 	%r1399, %r1371;
	mov.u32 	%r1400, %r1372;
	mov.u32 	%r1401, %r1373;
	mov.u32 	%r1402, %r1374;
	mov.u32 	%r1403, %r1375;
	mov.u32 	%r1404, %r1376;
	mov.u32 	%r1405, %r1377;
	mov.u32 	%r1406, %r1378;
	mov.u32 	%r1407, %r1379;
	mov.u32 	%r1408, %r1380;
	mov.u32 	%r1409, %r1381;
	@%p373 bra 	$L__BB11_432;
	setp.leu.f32 	%p374, %f1701, %f1849;
	mov.f32 	%f1727, %f1700;
	mov.f32 	%f1728, %f1849;
	mov.f32 	%f1729, %f1701;
	mov.f32 	%f1730, %f1702;
	mov.f32 	%f1731, %f1703;
	mov.f32 	%f1732, %f1704;
	mov.f32 	%f1733, %f1705;
	mov.f32 	%f1734, %f1706;
	mov.f32 	%f1735, %f1707;
	mov.f32 	%f1736, %f1708;
	mov.f32 	%f1737, %f1709;
	mov.f32 	%f1738, %f1710;
	mov.f32 	%f1739, %f1711;
	mov.f32 	%f1740, %f1712;
	mov.f32 	%f1741, %f1713;
	mov.f32 	%f1742, %f1714;
	mov.f32 	%f1743, %f1715;
	mov.f32 	%f1744, %f1716;
	mov.f32 	%f1745, %f1717;
	mov.f32 	%f1746, %f1718;
	mov.f32 	%f1747, %f1719;
	mov.f32 	%f1748, %f1720;
	mov.f32 	%f1749, %f1721;
	mov.f32 	%f1750, %f1722;
	mov.f32 	%f1751, %f1723;
	mov.f32 	%f1752, %f1724;
	mov.f32 	%f1753, %f1725;
	mov.u32 	%r1383, %r1356;
	mov.u32 	%r1384, %r1505;
	mov.u32 	%r1385, %r1357;
	mov.u32 	%r1386, %r1358;
	mov.u32 	%r1387, %r1359;
	mov.u32 	%r1388, %r1360;
	mov.u32 	%r1389, %r1361;
	mov.u32 	%r1390, %r1362;
	mov.u32 	%r1391, %r1363;
	mov.u32 	%r1392, %r1364;
	mov.u32 	%r1393, %r1365;
	mov.u32 	%r1394, %r1366;
	mov.u32 	%r1395, %r1367;
	mov.u32 	%r1396, %r1368;
	mov.u32 	%r1397, %r1369;
	mov.u32 	%r1398, %r1370;
	mov.u32 	%r1399, %r1371;
	mov.u32 	%r1400, %r1372;
	mov.u32 	%r1401, %r1373;
	mov.u32 	%r1402, %r1374;
	mov.u32 	%r1403, %r1375;
	mov.u32 	%r1404, %r1376;
	mov.u32 	%r1405, %r1377;
	mov.u32 	%r1406, %r1378;
	mov.u32 	%r1407, %r1379;
	mov.u32 	%r1408, %r1380;
	mov.u32 	%r1409, %r1381;
	@%p374 bra 	$L__BB11_432;
	setp.leu.f32 	%p375, %f1702, %f1849;
	mov.f32 	%f1727, %f1700;
	mov.f32 	%f1728, %f1701;
	mov.f32 	%f1729, %f1849;
	mov.f32 	%f1730, %f1702;
	mov.f32 	%f1731, %f1703;
	mov.f32 	%f1732, %f1704;
	mov.f32 	%f1733, %f1705;
	mov.f32 	%f1734, %f1706;
	mov.f32 	%f1735, %f1707;
	mov.f32 	%f1736, %f1708;
	mov.f32 	%f1737, %f1709;
	mov.f32 	%f1738, %f1710;
	mov.f32 	%f1739, %f1711;
	mov.f32 	%f1740, %f1712;
	mov.f32 	%f1741, %f1713;
	mov.f32 	%f1742, %f1714;
	mov.f32 	%f1743, %f1715;
	mov.f32 	%f1744, %f1716;
	mov.f32 	%f1745, %f1717;
	mov.f32 	%f1746, %f1718;
	mov.f32 	%f1747, %f1719;
	mov.f32 	%f1748, %f1720;
	mov.f32 	%f1749, %f1721;
	mov.f32 	%f1750, %f1722;
	mov.f32 	%f1751, %f1723;
	mov.f32 	%f1752, %f1724;
	mov.f32 	%f1753, %f1725;
	mov.u32 	%r1383, %r1356;
	mov.u32 	%r1384, %r1357;
	mov.u32 	%r1385, %r1505;
	mov.u32 	%r1386, %r1358;
	mov.u32 	%r1387, %r1359;
	mov.u32 	%r1388, %r1360;
	mov.u32 	%r1389, %r1361;
	mov.u32 	%r1390, %r1362;
	mov.u32 	%r1391, %r1363;
	mov.u32 	%r1392, %r1364;
	mov.u32 	%r1393, %r1365;
	mov.u32 	%r1394, %r1366;
	mov.u32 	%r1395, %r1367;
	mov.u32 	%r1396, %r1368;
	mov.u32 	%r1397, %r1369;
	mov.u32 	%r1398, %r1370;
	mov.u32 	%r1399, %r1371;
	mov.u32 	%r1400, %r1372;
	mov.u32 	%r1401, %r1373;
	mov.u32 	%r1402, %r1374;
	mov.u32 	%r1403, %r1375;
	mov.u32 	%r1404, %r1376;
	mov.u32 	%r1405, %r1377;
	mov.u32 	%r1406, %r1378;
	mov.u32 	%r1407, %r1379;
	mov.u32 	%r1408, %r1380;
	mov.u32 	%r1409, %r1381;
	@%p375 bra 	$L__BB11_432;
	setp.leu.f32 	%p376, %f1703, %f1849;
	mov.f32 	%f1727, %f1700;
	mov.f32 	%f1728, %f1701;
	mov.f32 	%f1729, %f1702;
	mov.f32 	%f1730, %f1849;
	mov.f32 	%f1731, %f1703;
	mov.f32 	%f1732, %f1704;
	mov.f32 	%f1733, %f1705;
	mov.f32 	%f1734, %f1706;
	mov.f32 	%f1735, %f1707;
	mov.f32 	%f1736, %f1708;
	mov.f32 	%f1737, %f1709;
	mov.f32 	%f1738, %f1710;
	mov.f32 	%f1739, %f1711;
	mov.f32 	%f1740, %f1712;
	mov.f32 	%f1741, %f1713;
	mov.f32 	%f1742, %f1714;
	mov.f32 	%f1743, %f1715;
	mov.f32 	%f1744, %f1716;
	mov.f32 	%f1745, %f1717;
	mov.f32 	%f1746, %f1718;
	mov.f32 	%f1747, %f1719;
	mov.f32 	%f1748, %f1720;
	mov.f32 	%f1749, %f1721;
	mov.f32 	%f1750, %f1722;
	mov.f32 	%f1751, %f1723;
	mov.f32 	%f1752, %f1724;
	mov.f32 	%f1753, %f1725;
	mov.u32 	%r1383, %r1356;
	mov.u32 	%r1384, %r1357;
	mov.u32 	%r1385, %r1358;
	mov.u32 	%r1386, %r1505;
	mov.u32 	%r1387, %r1359;
	mov.u32 	%r1388, %r1360;
	mov.u32 	%r1389, %r1361;
	mov.u32 	%r1390, %r1362;
	mov.u32 	%r1391, %r1363;
	mov.u32 	%r1392, %r1364;
	mov.u32 	%r1393, %r1365;
	mov.u32 	%r1394, %r1366;
	mov.u32 	%r1395, %r1367;
	mov.u32 	%r1396, %r1368;
	mov.u32 	%r1397, %r1369;
	mov.u32 	%r1398, %r1370;
	mov.u32 	%r1399, %r1371;
	mov.u32 	%r1400, %r1372;
	mov.u32 	%r1401, %r1373;
	mov.u32 	%r1402, %r1374;
	mov.u32 	%r1403, %r1375;
	mov.u32 	%r1404, %r1376;
	mov.u32 	%r1405, %r1377;
	mov.u32 	%r1406, %r1378;
	mov.u32 	%r1407, %r1379;
	mov.u32 	%r1408, %r1380;
	mov.u32 	%r1409, %r1381;
	@%p376 bra 	$L__BB11_432;
	setp.leu.f32 	%p377, %f1704, %f1849;
	mov.f32 	%f1727, %f1700;
	mov.f32 	%f1728, %f1701;
	mov.f32 	%f1729, %f1702;
	mov.f32 	%f1730, %f1703;
	mov.f32 	%f1731, %f1849;
	mov.f32 	%f1732, %f1704;
	mov.f32 	%f1733, %f1705;
	mov.f32 	%f1734, %f1706;
	mov.f32 	%f1735, %f1707;
	mov.f32 	%f1736, %f1708;
	mov.f32 	%f1737, %f1709;
	mov.f32 	%f1738, %f1710;
	mov.f32 	%f1739, %f1711;
	mov.f32 	%f1740, %f1712;
	mov.f32 	%f1741, %f1713;
	mov.f32 	%f1742, %f1714;
	mov.f32 	%f1743, %f1715;
	mov.f32 	%f1744, %f1716;
	mov.f32 	%f1745, %f1717;
	mov.f32 	%f1746, %f1718;
	mov.f32 	%f1747, %f1719;
	mov.f32 	%f1748, %f1720;
	mov.f32 	%f1749, %f1721;
	mov.f32 	%f1750, %f1722;
	mov.f32 	%f1751, %f1723;
	mov.f32 	%f1752, %f1724;
	mov.f32 	%f1753, %f1725;
	mov.u32 	%r1383, %r1356;
	mov.u32 	%r1384, %r1357;
	mov.u32 	%r1385, %r1358;
	mov.u32 	%r1386, %r1359;
	mov.u32 	%r1387, %r1505;
	mov.u32 	%r1388, %r1360;
	mov.u32 	%r1389, %r1361;
	mov.u32 	%r1390, %r1362;
	mov.u32 	%r1391, %r1363;
	mov.u32 	%r1392, %r1364;
	mov.u32 	%r1393, %r1365;
	mov.u32 	%r1394, %r1366;
	mov.u32 	%r1395, %r1367;
	mov.u32 	%r1396, %r1368;
	mov.u32 	%r1397, %r1369;
	mov.u32 	%r1398, %r1370;
	mov.u32 	%r1399, %r1371;
	mov.u32 	%r1400, %r1372;
	mov.u32 	%r1401, %r1373;
	mov.u32 	%r1402, %r1374;
	mov.u32 	%r1403, %r1375;
	mov.u32 	%r1404, %r1376;
	mov.u32 	%r1405, %r1377;
	mov.u32 	%r1406, %r1378;
	mov.u32 	%r1407, %r1379;
	mov.u32 	%r1408, %r1380;
	mov.u32 	%r1409, %r1381;
	@%p377 bra 	$L__BB11_432;
	setp.leu.f32 	%p378, %f1705, %f1849;
	mov.f32 	%f1727, %f1700;
	mov.f32 	%f1728, %f1701;
	mov.f32 	%f1729, %f1702;
	mov.f32 	%f1730, %f1703;
	mov.f32 	%f1731, %f1704;
	mov.f32 	%f1732, %f1849;
	mov.f32 	%f1733, %f1705;
	mov.f32 	%f1734, %f1706;
	mov.f32 	%f1735, %f1707;
	mov.f32 	%f1736, %f1708;
	mov.f32 	%f1737, %f1709;
	mov.f32 	%f1738, %f1710;
	mov.f32 	%f1739, %f1711;
	mov.f32 	%f1740, %f1712;
	mov.f32 	%f1741, %f1713;
	mov.f32 	%f1742, %f1714;
	mov.f32 	%f1743, %f1715;
	mov.f32 	%f1744, %f1716;
	mov.f32 	%f1745, %f1717;
	mov.f32 	%f1746, %f1718;
	mov.f32 	%f1747, %f1719;
	mov.f32 	%f1748, %f1720;
	mov.f32 	%f1749, %f1721;
	mov.f32 	%f1750, %f1722;
	mov.f32 	%f1751, %f1723;
	mov.f32 	%f1752, %f1724;
	mov.f32 	%f1753, %f1725;
	mov.u32 	%r1383, %r1356;
	mov.u32 	%r1384, %r1357;
	mov.u32 	%r1385, %r1358;
	mov.u32 	%r1386, %r1359;
	mov.u32 	%r1387, %r1360;
	mov.u32 	%r1388, %r1505;
	mov.u32 	%r1389, %r1361;
	mov.u32 	%r1390, %r1362;
	mov.u32 	%r1391, %r1363;
	mov.u32 	%r1392, %r1364;
	mov.u32 	%r1393, %r1365;
	mov.u32 	%r1394, %r1366;
	mov.u32 	%r1395, %r1367;
	mov.u32 	%r1396, %r1368;
	mov.u32 	%r1397, %r1369;
	mov.u32 	%r1398, %r1370;
	mov.u32 	%r1399, %r1371;
	mov.u32 	%r1400, %r1372;
	mov.u32 	%r1401, %r1373;
	mov.u32 	%r1402, %r1374;
	mov.u32 	%r1403, %r1375;
	mov.u32 	%r1404, %r1376;
	mov.u32 	%r1405, %r1377;
	mov.u32 	%r1406, %r1378;
	mov.u32 	%r1407, %r1379;
	mov.u32 	%r1408, %r1380;
	mov.u32 	%r1409, %r1381;
	@%p378 bra 	$L__BB11_432;
	setp.leu.f32 	%p379, %f1706, %f1849;
	mov.f32 	%f1727, %f1700;
	mov.f32 	%f1728, %f1701;
	mov.f32 	%f1729, %f1702;
	mov.f32 	%f1730, %f1703;
	mov.f32 	%f1731, %f1704;
	mov.f32 	%f1732, %f1705;
	mov.f32 	%f1733, %f1849;
	mov.f32 	%f1734, %f1706;
	mov.f32 	%f1735, %f1707;
	mov.f32 	%f1736, %f1708;
	mov.f32 	%f1737, %f1709;
	mov.f32 	%f1738, %f1710;
	mov.f32 	%f1739, %f1711;
	mov.f32 	%f1740, %f1712;
	mov.f32 	%f1741, %f1713;
	mov.f32 	%f1742, %f1714;
	mov.f32 	%f1743, %f1715;
	mov.f32 	%f1744, %f1716;
	mov.f32 	%f1745, %f1717;
	mov.f32 	%f1746, %f1718;
	mov.f32 	%f1747, %f1719;
	mov.f32 	%f1748, %f1720;
	mov.f32 	%f1749, %f1721;
	mov.f32 	%f1750, %f1722;
	mov.f32 	%f1751, %f1723;
	mov.f32 	%f1752, %f1724;
	mov.f32 	%f1753, %f1725;
	mov.u32 	%r1383, %r1356;
	mov.u32 	%r1384, %r1357;
	mov.u32 	%r1385, %r1358;
	mov.u32 	%r1386, %r1359;
	mov.u32 	%r1387, %r1360;
	mov.u32 	%r1388, %r1361;
	mov.u32 	%r1389, %r1505;
	mov.u32 	%r1390, %r1362;
	mov.u32 	%r1391, %r1363;
	mov.u32 	%r1392, %r1364;
	mov.u32 	%r1393, %r1365;
	mov.u32 	%r1394, %r1366;
	mov.u32 	%r1395, %r1367;
	mov.u32 	%r1396, %r1368;
	mov.u32 	%r1397, %r1369;
	mov.u32 	%r1398, %r1370;
	mov.u32 	%r1399, %r1371;
	mov.u32 	%r1400, %r1372;
	mov.u32 	%r1401, %r1373;
	mov.u32 	%r1402, %r1374;
	mov.u32 	%r1403, %r1375;
	mov.u32 	%r1404, %r1376;
	mov.u32 	%r1405, %r1377;
	mov.u32 	%r1406, %r1378;
	mov.u32 	%r1407, %r1379;
	mov.u32 	%r1408, %r1380;
	mov.u32 	%r1409, %r1381;
	@%p379 bra 	$L__BB11_432;
	setp.leu.f32 	%p380, %f1707, %f1849;
	mov.f32 	%f1727, %f1700;
	mov.f32 	%f1728, %f1701;
	mov.f32 	%f1729, %f1702;
	mov.f32 	%f1730, %f1703;
	mov.f32 	%f1731, %f1704;
	mov.f32 	%f1732, %f1705;
	mov.f32 	%f1733, %f1706;
	mov.f32 	%f1734, %f1849;
	mov.f32 	%f1735, %f1707;
	mov.f32 	%f1736, %f1708;
	mov.f32 	%f1737, %f1709;
	mov.f32 	%f1738, %f1710;
	mov.f32 	%f1739, %f1711;
	mov.f32 	%f1740, %f1712;
	mov.f32 	%f1741, %f1713;
	mov.f32 	%f1742, %f1714;
	mov.f32 	%f1743, %f1715;
	mov.f32 	%f1744, %f1716;
	mov.f32 	%f1745, %f1717;
	mov.f32 	%f1746, %f1718;
	mov.f32 	%f1747, %f1719;
	mov.f32 	%f1748, %f1720;
	mov.f32 	%f1749, %f1721;
	mov.f32 	%f1750, %f1722;
	mov.f32 	%f1751, %f1723;
	mov.f32 	%f1752, %f1724;
	mov.f32 	%f1753, %f1725;
	mov.u32 	%r1383, %r1356;
	mov.u32 	%r1384, %r1357;
	mov.u32 	%r1385, %r1358;
	mov.u32 	%r1386, %r1359;
	mov.u32 	%r1387, %r1360;
	mov.u32 	%r1388, %r1361;
	mov.u32 	%r1389, %r1362;
	mov.u32 	%r1390, %r1505;
	mov.u32 	%r1391, %r1363;
	mov.u32 	%r1392, %r1364;
	mov.u32 	%r1393, %r1365;
	mov.u32 	%r1394, %r1366;
	mov.u32 	%r1395, %r1367;
	mov.u32 	%r1396, %r1368;
	mov.u32 	%r1397, %r1369;
	mov.u32 	%r1398, %r1370;
	mov.u32 	%r1399, %r1371;
	mov.u32 	%r1400, %r1372;
	mov.u32 	%r1401, %r1373;
	mov.u32 	%r1402, %r1374;
	mov.u32 	%r1403, %r1375;
	mov.u32 	%r1404, %r1376;
	mov.u32 	%r1405, %r1377;
	mov.u32 	%r1406, %r1378;
	mov.u32 	%r1407, %r1379;
	mov.u32 	%r1408, %r1380;
	mov.u32 	%r1409, %r1381;
	@%p380 bra 	$L__BB11_432;
	setp.leu.f32 	%p381, %f1708, %f1849;
	mov.f32 	%f1727, %f1700;
	mov.f32 	%f1728, %f1701;
	mov.f32 	%f1729, %f1702;
	mov.f32 	%f1730, %f1703;
	mov.f32 	%f1731, %f1704;
	mov.f32 	%f1732, %f1705;
	mov.f32 	%f1733, %f1706;
	mov.f32 	%f1734, %f1707;
	mov.f32 	%f1735, %f1849;
	mov.f32 	%f1736, %f1708;
	mov.f32 	%f1737, %f1709;
	mov.f32 	%f1738, %f1710;
	mov.f32 	%f1739, %f1711;
	mov.f32 	%f1740, %f1712;
	mov.f32 	%f1741, %f1713;
	mov.f32 	%f1742, %f1714;
	mov.f32 	%f1743, %f1715;
	mov.f32 	%f1744, %f1716;
	mov.f32 	%f1745, %f1717;
	mov.f32 	%f1746, %f1718;
	mov.f32 	%f1747, %f1719;
	mov.f32 	%f1748, %f1720;
	mov.f32 	%f1749, %f1721;
	mov.f32 	%f1750, %f1722;
	mov.f32 	%f1751, %f1723;
	mov.f32 	%f1752, %f1724;
	mov.f32 	%f1753, %f1725;
	mov.u32 	%r1383, %r1356;
	mov.u32 	%r1384, %r1357;
	mov.u32 	%r1385, %r1358;
	mov.u32 	%r1386, %r1359;
	mov.u32 	%r1387, %r1360;
	mov.u32 	%r1388, %r1361;
	mov.u32 	%r1389, %r1362;
	mov.u32 	%r1390, %r1363;
	mov.u32 	%r1391, %r1505;
	mov.u32 	%r1392, %r1364;
	mov.u32 	%r1393, %r1365;
	mov.u32 	%r1394, %r1366;
	mov.u32 	%r1395, %r1367;
	mov.u32 	%r1396, %r1368;
	mov.u32 	%r1397, %r1369;
	mov.u32 	%r1398, %r1370;
	mov.u32 	%r1399, %r1371;
	mov.u32 	%r1400, %r1372;
	mov.u32 	%r1401, %r1373;
	mov.u32 	%r1402, %r1374;
	mov.u32 	%r1403, %r1375;
	mov.u32 	%r1404, %r1376;
	mov.u32 	%r1405, %r1377;
	mov.u32 	%r1406, %r1378;
	mov.u32 	%r1407, %r1379;
	mov.u32 	%r1408, %r1380;
	mov.u32 	%r1409, %r1381;
	@%p381 bra 	$L__BB11_432;
	setp.leu.f32 	%p382, %f1709, %f1849;
	mov.f32 	%f1727, %f1700;
	mov.f32 	%f1728, %f1701;
	mov.f32 	%f1729, %f1702;
	mov.f32 	%f1730, %f1703;
	mov.f32 	%f1731, %f1704;
	mov.f32 	%f1732, %f1705;
	mov.f32 	%f1733, %f1706;
	mov.f32 	%f1734, %f1707;
	mov.f32 	%f1735, %f1708;
	mov.f32 	%f1736, %f1849;
	mov.f32 	%f1737, %f1709;
	mov.f32 	%f1738, %f1710;
	mov.f32 	%f1739, %f1711;
	mov.f32 	%f1740, %f1712;
	mov.f32 	%f1741, %f1713;
	mov.f32 	%f1742, %f1714;
	mov.f32 	%f1743, %f1715;
	mov.f32 	%f1744, %f1716;
	mov.f32 	%f1745, %f1717;
	mov.f32 	%f1746, %f1718;
	mov.f32 	%f1747, %f1719;
	mov.f32 	%f1748, %f1720;
	mov.f32 	%f1749, %f1721;
	mov.f32 	%f1750, %f1722;
	mov.f32 	%f1751, %f1723;
	mov.f32 	%f1752, %f1724;
	mov.f32 	%f1753, %f1725;
	mov.u32 	%r1383, %r1356;
	mov.u32 	%r1384, %r1357;
	mov.u32 	%r1385, %r1358;
	mov.u32 	%r1386, %r1359;
	mov.u32 	%r1387, %r1360;
	mov.u32 	%r1388, %r1361;
	mov.u32 	%r1389, %r1362;
	mov.u32 	%r1390, %r1363;
	mov.u32 	%r1391, %r1364;
	mov.u32 	%r1392, %r1505;
	mov.u32 	%r1393, %r1365;
	mov.u32 	%r1394, %r1366;
	mov.u32 	%r1395, %r1367;
	mov.u32 	%r1396, %r1368;
	mov.u32 	%r1397, %r1369;
	mov.u32 	%r1398, %r1370;
	mov.u32 	%r1399, %r1371;
	mov.u32 	%r1400, %r1372;
	mov.u32 	%r1401, %r1373;
	mov.u32 	%r1402, %r1374;
	mov.u32 	%r1403, %r1375;
	mov.u32 	%r1404, %r1376;
	mov.u32 	%r1405, %r1377;
	mov.u32 	%r1406, %r1378;
	mov.u32 	%r1407, %r1379;
	mov.u32 	%r1408, %r1380;
	mov.u32 	%r1409, %r1381;
	@%p382 bra 	$L__BB11_432;
	setp.leu.f32 	%p383, %f1710, %f1849;
	mov.f32 	%f1727, %f1700;
	mov.f32 	%f1728, %f1701;
	mov.f32 	%f1729, %f1702;
	mov.f32 	%f1730, %f1703;
	mov.f32 	%f1731, %f1704;
	mov.f32 	%f1732, %f1705;
	mov.f32 	%f1733, %f1706;
	mov.f32 	%f1734, %f1707;
	mov.f32 	%f1735, %f1708;
	mov.f32 	%f1736, %f1709;
	mov.f32 	%f1737, %f1849;
	mov.f32 	%f1738, %f1710;
	mov.f32 	%f1739, %f1711;
	mov.f32 	%f1740, %f1712;
	mov.f32 	%f1741, %f1713;
	mov.f32 	%f1742, %f1714;
	mov.f32 	%f1743, %f1715;
	mov.f32 	%f1744, %f1716;
	mov.f32 	%f1745, %f1717;
	mov.f32 	%f1746, %f1718;
	mov.f32 	%f1747, %f1719;
	mov.f32 	%f1748, %f1720;
	mov.f32 	%f1749, %f1721;
	mov.f32 	%f1750, %f1722;
	mov.f32 	%f1751, %f1723;
	mov.f32 	%f1752, %f1724;
	mov.f32 	%f1753, %f1725;
	mov.u32 	%r1383, %r1356;
	mov.u32 	%r1384, %r1357;
	mov.u32 	%r1385, %r1358;
	mov.u32 	%r1386, %r1359;
	mov.u32 	%r1387, %r1360;
	mov.u32 	%r1388, %r1361;
	mov.u32 	%r1389, %r1362;
	mov.u32 	%r1390, %r1363;
	mov.u32 	%r1391, %r1364;
	mov.u32 	%r1392, %r1365;
	mov.u32 	%r1393, %r1505;
	mov.u32 	%r1394, %r1366;
	mov.u32 	%r1395, %r1367;
	mov.u32 	%r1396, %r1368;
	mov.u32 	%r1397, %r1369;
	mov.u32 	%r1398, %r1370;
	mov.u32 	%r1399, %r1371;
	mov.u32 	%r1400, %r1372;
	mov.u32 	%r1401, %r1373;
	mov.u32 	%r1402, %r1374;
	mov.u32 	%r1403, %r1375;
	mov.u32 	%r1404, %r1376;
	mov.u32 	%r1405, %r1377;
	mov.u32 	%r1406, %r1378;
	mov.u32 	%r1407, %r1379;
	mov.u32 	%r1408, %r1380;
	mov.u32 	%r1409, %r1381;
	@%p383 bra 	$L__BB11_432;
	setp.leu.f32 	%p384, %f1711, %f1849;
	mov.f32 	%f1727, %f1700;
	mov.f32 	%f1728, %f1701;
	mov.f32 	%f1729, %f1702;
	mov.f32 	%f1730, %f1703;
	mov.f32 	%f1731, %f1704;
	mov.f32 	%f1732, %f1705;
	mov.f32 	%f1733, %f1706;
	mov.f32 	%f1734, %f1707;
	mov.f32 	%f1735, %f1708;
	mov.f32 	%f1736, %f1709;
	mov.f32 	%f1737, %f1710;
	mov.f32 	%f1738, %f1849;
	mov.f32 	%f1739, %f1711;
	mov.f32 	%f1740, %f1712;
	mov.f32 	%f1741, %f1713;
	mov.f32 	%f1742, %f1714;
	mov.f32 	%f1743, %f1715;
	mov.f32 	%f1744, %f1716;
	mov.f32 	%f1745, %f1717;
	mov.f32 	%f1746, %f1718;
	mov.f32 	%f1747, %f1719;
	mov.f32 	%f1748, %f1720;
	mov.f32 	%f1749, %f1721;
	mov.f32 	%f1750, %f1722;
	mov.f32 	%f1751, %f1723;
	mov.f32 	%f1752, %f1724;
	mov.f32 	%f1753, %f1725;
	mov.u32 	%r1383, %r1356;
	mov.u32 	%r1384, %r1357;
	mov.u32 	%r1385, %r1358;
	mov.u32 	%r1386, %r1359;
	mov.u32 	%r1387, %r1360;
	mov.u32 	%r1388, %r1361;
	mov.u32 	%r1389, %r1362;
	mov.u32 	%r1390, %r1363;
	mov.u32 	%r1391, %r1364;
	mov.u32 	%r1392, %r1365;
	mov.u32 	%r1393, %r1366;
	mov.u32 	%r1394, %r1505;
	mov.u32 	%r1395, %r1367;
	mov.u32 	%r1396, %r1368;
	mov.u32 	%r1397, %r1369;
	mov.u32 	%r1398, %r1370;
	mov.u32 	%r1399, %r1371;
	mov.u32 	%r1400, %r1372;
	mov.u32 	%r1401, %r1373;
	mov.u32 	%r1402, %r1374;
	mov.u32 	%r1403, %r1375;
	mov.u32 	%r1404, %r1376;
	mov.u32 	%r1405, %r1377;
	mov.u32 	%r1406, %r1378;
	mov.u32 	%r1407, %r1379;
	mov.u32 	%r1408, %r1380;
	mov.u32 	%r1409, %r1381;
	@%p384 bra 	$L__BB11_432;
	setp.leu.f32 	%p385, %f1712, %f1849;
	mov.f32 	%f1727, %f1700;
	mov.f32 	%f1728, %f1701;
	mov.f32 	%f1729, %f1702;
	mov.f32 	%f1730, %f1703;
	mov.f32 	%f1731, %f1704;
	mov.f32 	%f1732, %f1705;
	mov.f32 	%f1733, %f1706;
	mov.f32 	%f1734, %f1707;
	mov.f32 	%f1735, %f1708;
	mov.f32 	%f1736, %f1709;
	mov.f32 	%f1737, %f1710;
	mov.f32 	%f1738, %f1711;
	mov.f32 	%f1739, %f1849;
	mov.f32 	%f1740, %f1712;
	mov.f32 	%f1741, %f1713;
	mov.f32 	%f1742, %f1714;
	mov.f32 	%f1743, %f1715;
	mov.f32 	%f1744, %f1716;
	mov.f32 	%f1745, %f1717;
	mov.f32 	%f1746, %f1718;
	mov.f32 	%f1747, %f1719;
	mov.f32 	%f1748, %f1720;
	mov.f32 	%f1749, %f1721;
	mov.f32 	%f1750, %f1722;
	mov.f32 	%f1751, %f1723;
	mov.f32 	%f1752, %f1724;
	mov.f32 	%f1753, %f1725;
	mov.u32 	%r1383, %r1356;
	mov.u32 	%r1384, %r1357;
	mov.u32 	%r1385, %r1358;
	mov.u32 	%r1386, %r1359;
	mov.u32 	%r1387, %r1360;
	mov.u32 	%r1388, %r1361;
	mov.u32 	%r1389, %r1362;
	mov.u32 	%r1390, %r1363;
	mov.u32 	%r1391, %r1364;
	mov.u32 	%r1392, %r1365;
	mov.u32 	%r1393, %r1366;
	mov.u32 	%r1394, %r1367;
	mov.u32 	%r1395, %r1505;
	mov.u32 	%r1396, %r1368;
	mov.u32 	%r1397, %r1369;
	mov.u32 	%r1398, %r1370;
	mov.u32 	%r1399, %r1371;
	mov.u32 	%r1400, %r1372;
	mov.u32 	%r1401, %r1373;
	mov.u32 	%r1402, %r1374;
	mov.u32 	%r1403, %r1375;
	mov.u32 	%r1404, %r1376;
	mov.u32 	%r1405, %r1377;
	mov.u32 	%r1406, %r1378;
	mov.u32 	%r1407, %r1379;
	mov.u32 	%r1408, %r1380;
	mov.u32 	%r1409, %r1381;
	@%p385 bra 	$L__BB11_432;
	setp.leu.f32 	%p386, %f1713, %f1849;
	mov.f32 	%f1727, %f1700;
	mov.f32 	%f1728, %f1701;
	mov.f32 	%f1729, %f1702;
	mov.f32 	%f1730, %f1703;
	mov.f32 	%f1731, %f1704;
	mov.f32 	%f1732, %f1705;
	mov.f32 	%f1733, %f1706;
	mov.f32 	%f1734, %f1707;
	mov.f32 	%f1735, %f1708;
	mov.f32 	%f1736, %f1709;
	mov.f32 	%f1737, %f1710;
	mov.f32 	%f1738, %f1711;
	mov.f32 	%f1739, %f1712;
	mov.f32 	%f1740, %f1849;
	mov.f32 	%f1741, %f1713;
	mov.f32 	%f1742, %f1714;
	mov.f32 	%f1743, %f1715;
	mov.f32 	%f1744, %f1716;
	mov.f32 	%f1745, %f1717;
	mov.f32 	%f1746, %f1718;
	mov.f32 	%f1747, %f1719;
	mov.f32 	%f1748, %f1720;
	mov.f32 	%f1749, %f1721;
	mov.f32 	%f1750, %f1722;
	mov.f32 	%f1751, %f1723;
	mov.f32 	%f1752, %f1724;
	mov.f32 	%f1753, %f1725;
	mov.u32 	%r1383, %r1356;
	mov.u32 	%r1384, %r1357;
	mov.u32 	%r1385, %r1358;
	mov.u32 	%r1386, %r1359;
	mov.u32 	%r1387, %r1360;
	mov.u32 	%r1388, %r1361;
	mov.u32 	%r1389, %r1362;
	mov.u32 	%r1390, %r1363;
	mov.u32 	%r1391, %r1364;
	mov.u32 	%r1392, %r1365;
	mov.u32 	%r1393, %r1366;
	mov.u32 	%r1394, %r1367;
	mov.u32 	%r1395, %r1368;
	mov.u32 	%r1396, %r1505;
	mov.u32 	%r1397, %r1369;
	mov.u32 	%r1398, %r1370;
	mov.u32 	%r1399, %r1371;
	mov.u32 	%r1400, %r1372;
	mov.u32 	%r1401, %r1373;
	mov.u32 	%r1402, %r1374;
	mov.u32 	%r1403, %r1375;
	mov.u32 	%r1404, %r1376;
	mov.u32 	%r1405, %r1377;
	mov.u32 	%r1406, %r1378;
	mov.u32 	%r1407, %r1379;
	mov.u32 	%r1408, %r1380;
	mov.u32 	%r1409, %r1381;
	@%p386 bra 	$L__BB11_432;
	setp.leu.f32 	%p387, %f1714, %f1849;
	mov.f32 	%f1727, %f1700;
	mov.f32 	%f1728, %f1701;
	mov.f32 	%f1729, %f1702;
	mov.f32 	%f1730, %f1703;
	mov.f32 	%f1731, %f1704;
	mov.f32 	%f1732, %f1705;
	mov.f32 	%f1733, %f1706;
	mov.f32 	%f1734, %f1707;
	mov.f32 	%f1735, %f1708;
	mov.f32 	%f1736, %f1709;
	mov.f32 	%f1737, %f1710;
	mov.f32 	%f1738, %f1711;
	mov.f32 	%f1739, %f1712;
	mov.f32 	%f1740, %f1713;
	mov.f32 	%f1741, %f1849;
	mov.f32 	%f1742, %f1714;
	mov.f32 	%f1743, %f1715;
	mov.f32 	%f1744, %f1716;
	mov.f32 	%f1745, %f1717;
	mov.f32 	%f1746, %f1718;
	mov.f32 	%f1747, %f1719;
	mov.f32 	%f1748, %f1720;
	mov.f32 	%f1749, %f1721;
	mov.f32 	%f1750, %f1722;
	mov.f32 	%f1751, %f1723;
	mov.f32 	%f1752, %f1724;
	mov.f32 	%f1753, %f1725;
	mov.u32 	%r1383, %r1356;
	mov.u32 	%r1384, %r1357;
	mov.u32 	%r1385, %r1358;
	mov.u32 	%r1386, %r1359;
	mov.u32 	%r1387, %r1360;
	mov.u32 	%r1388, %r1361;
	mov.u32 	%r1389, %r1362;
	mov.u32 	%r1390, %r1363;
	mov.u32 	%r1391, %r1364;
	mov.u32 	%r1392, %r1365;
	mov.u32 	%r1393, %r1366;
	mov.u32 	%r1394, %r1367;
	mov.u32 	%r1395, %r1368;
	mov.u32 	%r1396, %r1369;
	mov.u32 	%r1397, %r1505;
	mov.u32 	%r1398, %r1370;
	mov.u32 	%r1399, %r1371;
	mov.u32 	%r1400, %r1372;
	mov.u32 	%r1401, %r1373;
	mov.u32 	%r1402, %r1374;
	mov.u32 	%r1403, %r1375;
	mov.u32 	%r1404, %r1376;
	mov.u32 	%r1405, %r1377;
	mov.u32 	%r1406, %r1378;
	mov.u32 	%r1407, %r1379;
	mov.u32 	%r1408, %r1380;
	mov.u32 	%r1409, %r1381;
	@%p387 bra 	$L__BB11_432;
	setp.leu.f32 	%p388, %f1715, %f1849;
	mov.f32 	%f1727, %f1700;
	mov.f32 	%f1728, %f1701;
	mov.f32 	%f1729, %f1702;
	mov.f32 	%f1730, %f1703;
	mov.f32 	%f1731, %f1704;
	mov.f32 	%f1732, %f1705;
	mov.f32 	%f1733, %f1706;
	mov.f32 	%f1734, %f1707;
	mov.f32 	%f1735, %f1708;
	mov.f32 	%f1736, %f1709;
	mov.f32 	%f1737, %f1710;
	mov.f32 	%f1738, %f1711;
	mov.f32 	%f1739, %f1712;
	mov.f32 	%f1740, %f1713;
	mov.f32 	%f1741, %f1714;
	mov.f32 	%f1742, %f1849;
	mov.f32 	%f1743, %f1715;
	mov.f32 	%f1744, %f1716;
	mov.f32 	%f1745, %f1717;
	mov.f32 	%f1746, %f1718;
	mov.f32 	%f1747, %f1719;
	mov.f32 	%f1748, %f1720;
	mov.f32 	%f1749, %f1721;
	mov.f32 	%f1750, %f1722;
	mov.f32 	%f1751, %f1723;
	mov.f32 	%f1752, %f1724;
	mov.f32 	%f1753, %f1725;
	mov.u32 	%r1383, %r1356;
	mov.u32 	%r1384, %r1357;
	mov.u32 	%r1385, %r1358;
	mov.u32 	%r1386, %r1359;
	mov.u32 	%r1387, %r1360;
	mov.u32 	%r1388, %r1361;
	mov.u32 	%r1389, %r1362;
	mov.u32 	%r1390, %r1363;
	mov.u32 	%r1391, %r1364;
	mov.u32 	%r1392, %r1365;
	mov.u32 	%r1393, %r1366;
	mov.u32 	%r1394, %r1367;
	mov.u32 	%r1395, %r1368;
	mov.u32 	%r1396, %r1369;
	mov.u32 	%r1397, %r1370;
	mov.u32 	%r1398, %r1505;
	mov.u32 	%r1399, %r1371;
	mov.u32 	%r1400, %r1372;
	mov.u32 	%r1401, %r1373;
	mov.u32 	%r1402, %r1374;
	mov.u32 	%r1403, %r1375;
	mov.u32 	%r1404, %r1376;
	mov.u32 	%r1405, %r1377;
	mov.u32 	%r1406, %r1378;
	mov.u32 	%r1407, %r1379;
	mov.u32 	%r1408, %r1380;
	mov.u32 	%r1409, %r1381;
	@%p388 bra 	$L__BB11_432;
	setp.leu.f32 	%p389, %f1716, %f1849;
	mov.f32 	%f1727, %f1700;
	mov.f32 	%f1728, %f1701;
	mov.f32 	%f1729, %f1702;
	mov.f32 	%f1730, %f1703;
	mov.f32 	%f1731, %f1704;
	mov.f32 	%f1732, %f1705;
	mov.f32 	%f1733, %f1706;
	mov.f32 	%f1734, %f1707;
	mov.f32 	%f1735, %f1708;
	mov.f32 	%f1736, %f1709;
	mov.f32 	%f1737, %f1710;
	mov.f32 	%f1738, %f1711;
	mov.f32 	%f1739, %f1712;
	mov.f32 	%f1740, %f1713;
	mov.f32 	%f1741, %f1714;
	mov.f32 	%f1742, %f1715;
	mov.f32 	%f1743, %f1849;
	mov.f32 	%f1744, %f1716;
	mov.f32 	%f1745, %f1717;
	mov.f32 	%f1746, %f1718;
	mov.f32 	%f1747, %f1719;
	mov.f32 	%f1748, %f1720;
	mov.f32 	%f1749, %f1721;
	mov.f32 	%f1750, %f1722;
	mov.f32 	%f1751, %f1723;
	mov.f32 	%f1752, %f1724;
	mov.f32 	%f1753, %f1725;
	mov.u32 	%r1383, %r1356;
	mov.u32 	%r1384, %r1357;
	mov.u32 	%r1385, %r1358;
	mov.u32 	%r1386, %r1359;
	mov.u32 	%r1387, %r1360;
	mov.u32 	%r1388, %r1361;
	mov.u32 	%r1389, %r1362;
	mov.u32 	%r1390, %r1363;
	mov.u32 	%r1391, %r1364;
	mov.u32 	%r1392, %r1365;
	mov.u32 	%r1393, %r1366;
	mov.u32 	%r1394, %r1367;
	mov.u32 	%r1395, %r1368;
	mov.u32 	%r1396, %r1369;
	mov.u32 	%r1397, %r1370;
	mov.u32 	%r1398, %r1371;
	mov.u32 	%r1399, %r1505;
	mov.u32 	%r1400, %r1372;
	mov.u32 	%r1401, %r1373;
	mov.u32 	%r1402, %r1374;
	mov.u32 	%r1403, %r1375;
	mov.u32 	%r1404, %r1376;
	mov.u32 	%r1405, %r1377;
	mov.u32 	%r1406, %r1378;
	mov.u32 	%r1407, %r1379;
	mov.u32 	%r1408, %r1380;
	mov.u32 	%r1409, %r1381;
	@%p389 bra 	$L__BB11_432;
	setp.leu.f32 	%p390, %f1717, %f1849;
	mov.f32 	%f1727, %f1700;
	mov.f32 	%f1728, %f1701;
	mov.f32 	%f1729, %f1702;
	mov.f32 	%f1730, %f1703;
	mov.f32 	%f1731, %f1704;
	mov.f32 	%f1732, %f1705;
	mov.f32 	%f1733, %f1706;
	mov.f32 	%f1734, %f1707;
	mov.f32 	%f1735, %f1708;
	mov.f32 	%f1736, %f1709;
	mov.f32 	%f1737, %f1710;
	mov.f32 	%f1738, %f1711;
	mov.f32 	%f1739, %f1712;
	mov.f32 	%f1740, %f1713;
	mov.f32 	%f1741, %f1714;
	mov.f32 	%f1742, %f1715;
	mov.f32 	%f1743, %f1716;
	mov.f32 	%f1744, %f1849;
	mov.f32 	%f1745, %f1717;
	mov.f32 	%f1746, %f1718;
	mov.f32 	%f1747, %f1719;
	mov.f32 	%f1748, %f1720;
	mov.f32 	%f1749, %f1721;
	mov.f32 	%f1750, %f1722;
	mov.f32 	%f1751, %f1723;
	mov.f32 	%f1752, %f1724;
	mov.f32 	%f1753, %f1725;
	mov.u32 	%r1383, %r1356;
	mov.u32 	%r1384, %r1357;
	mov.u32 	%r1385, %r1358;
	mov.u32 	%r1386, %r1359;
	mov.u32 	%r1387, %r1360;
	mov.u32 	%r1388, %r1361;
	mov.u32 	%r1389, %r1362;
	mov.u32 	%r1390, %r1363;
	mov.u32 	%r1391, %r1364;
	mov.u32 	%r1392, %r1365;
	mov.u32 	%r1393, %r1366;
	mov.u32 	%r1394, %r1367;
	mov.u32 	%r1395, %r1368;
	mov.u32 	%r1396, %r1369;
	mov.u32 	%r1397, %r1370;
	mov.u32 	%r1398, %r1371;
	mov.u32 	%r1399, %r1372;
	mov.u32 	%r1400, %r1505;
	mov.u32 	%r1401, %r1373;
	mov.u32 	%r1402, %r1374;
	mov.u32 	%r1403, %r1375;
	mov.u32 	%r1404, %r1376;
	mov.u32 	%r1405, %r1377;
	mov.u32 	%r1406, %r1378;
	mov.u32 	%r1407, %r1379;
	mov.u32 	%r1408, %r1380;
	mov.u32 	%r1409, %r1381;
	@%p390 bra 	$L__BB11_432;
	setp.leu.f32 	%p391, %f1718, %f1849;
	mov.f32 	%f1727, %f1700;
	mov.f32 	%f1728, %f1701;
	mov.f32 	%f1729, %f1702;
	mov.f32 	%f1730, %f1703;
	mov.f32 	%f1731, %f1704;
	mov.f32 	%f1732, %f1705;
	mov.f32 	%f1733, %f1706;
	mov.f32 	%f1734, %f1707;
	mov.f32 	%f1735, %f1708;
	mov.f32 	%f1736, %f1709;
	mov.f32 	%f1737, %f1710;
	mov.f32 	%f1738, %f1711;
	mov.f32 	%f1739, %f1712;
	mov.f32 	%f1740, %f1713;
	mov.f32 	%f1741, %f1714;
	mov.f32 	%f1742, %f1715;
	mov.f32 	%f1743, %f1716;
	mov.f32 	%f1744, %f1717;
	mov.f32 	%f1745, %f1849;
	mov.f32 	%f1746, %f1718;
	mov.f32 	%f1747, %f1719;
	mov.f32 	%f1748, %f1720;
	mov.f32 	%f1749, %f1721;
	mov.f32 	%f1750, %f1722;
	mov.f32 	%f1751, %f1723;
	mov.f32 	%f1752, %f1724;
	mov.f32 	%f1753, %f1725;
	mov.u32 	%r1383, %r1356;
	mov.u32 	%r1384, %r1357;
	mov.u32 	%r1385, %r1358;
	mov.u32 	%r1386, %r1359;
	mov.u32 	%r1387, %r1360;
	mov.u32 	%r1388, %r1361;
	mov.u32 	%r1389, %r1362;
	mov.u32 	%r1390, %r1363;
	mov.u32 	%r1391, %r1364;
	mov.u32 	%r1392, %r1365;
	mov.u32 	%r1393, %r1366;
	mov.u32 	%r1394, %r1367;
	mov.u32 	%r1395, %r1368;
	mov.u32 	%r1396, %r1369;
	mov.u32 	%r1397, %r1370;
	mov.u32 	%r1398, %r1371;
	mov.u32 	%r1399, %r1372;
	mov.u32 	%r1400, %r1373;
	mov.u32 	%r1401, %r1505;
	mov.u32 	%r1402, %r1374;
	mov.u32 	%r1403, %r1375;
	mov.u32 	%r1404, %r1376;
	mov.u32 	%r1405, %r1377;
	mov.u32 	%r1406, %r1378;
	mov.u32 	%r1407, %r1379;
	mov.u32 	%r1408, %r1380;
	mov.u32 	%r1409, %r1381;
	@%p391 bra 	$L__BB11_432;
	setp.leu.f32 	%p392, %f1719, %f1849;
	mov.f32 	%f1727, %f1700;
	mov.f32 	%f1728, %f1701;
	mov.f32 	%f1729, %f1702;
	mov.f32 	%f1730, %f1703;
	mov.f32 	%f1731, %f1704;
	mov.f32 	%f1732, %f1705;
	mov.f32 	%f1733, %f1706;
	mov.f32 	%f1734, %f1707;
	mov.f32 	%f1735, %f1708;
	mov.f32 	%f1736, %f1709;
	mov.f32 	%f1737, %f1710;
	mov.f32 	%f1738, %f1711;
	mov.f32 	%f1739, %f1712;
	mov.f32 	%f1740, %f1713;
	mov.f32 	%f1741, %f1714;
	mov.f32 	%f1742, %f1715;
	mov.f32 	%f1743, %f1716;
	mov.f32 	%f1744, %f1717;
	mov.f32 	%f1745, %f1718;
	mov.f32 	%f1746, %f1849;
	mov.f32 	%f1747, %f1719;
	mov.f32 	%f1748, %f1720;
	mov.f32 	%f1749, %f1721;
	mov.f32 	%f1750, %f1722;
	mov.f32 	%f1751, %f1723;
	mov.f32 	%f1752, %f1724;
	mov.f32 	%f1753, %f1725;
	mov.u32 	%r1383, %r1356;
	mov.u32 	%r1384, %r1357;
	mov.u32 	%r1385, %r1358;
	mov.u32 	%r1386, %r1359;
	mov.u32 	%r1387, %r1360;
	mov.u32 	%r1388, %r1361;
	mov.u32 	%r1389, %r1362;
	mov.u32 	%r1390, %r1363;
	mov.u32 	%r1391, %r1364;
	mov.u32 	%r1392, %r1365;
	mov.u32 	%r1393, %r1366;
	mov.u32 	%r1394, %r1367;
	mov.u32 	%r1395, %r1368;
	mov.u32 	%r1396, %r1369;
	mov.u32 	%r1397, %r1370;
	mov.u32 	%r1398, %r1371;
	mov.u32 	%r1399, %r1372;
	mov.u32 	%r1400, %r1373;
	mov.u32 	%r1401, %r1374;
	mov.u32 	%r1402, %r1505;
	mov.u32 	%r1403, %r1375;
	mov.u32 	%r1404, %r1376;
	mov.u32 	%r1405, %r1377;
	mov.u32 	%r1406, %r1378;
	mov.u32 	%r1407, %r1379;
	mov.u32 	%r1408, %r1380;
	mov.u32 	%r1409, %r1381;
	@%p392 bra 	$L__BB11_432;
	setp.leu.f32 	%p393, %f1720, %f1849;
	mov.f32 	%f1727, %f1700;
	mov.f32 	%f1728, %f1701;
	mov.f32 	%f1729, %f1702;
	mov.f32 	%f1730, %f1703;
	mov.f32 	%f1731, %f1704;
	mov.f32 	%f1732, %f1705;
	mov.f32 	%f1733, %f1706;
	mov.f32 	%f1734, %f1707;
	mov.f32 	%f1735, %f1708;
	mov.f32 	%f1736, %f1709;
	mov.f32 	%f1737, %f1710;
	mov.f32 	%f1738, %f1711;
	mov.f32 	%f1739, %f1712;
	mov.f32 	%f1740, %f1713;
	mov.f32 	%f1741, %f1714;
	mov.f32 	%f1742, %f1715;
	mov.f32 	%f1743, %f1716;
	mov.f32 	%f1744, %f1717;
	mov.f32 	%f1745, %f1718;
	mov.f32 	%f1746, %f1719;
	mov.f32 	%f1747, %f1849;
	mov.f32 	%f1748, %f1720;
	mov.f32 	%f1749, %f1721;
	mov.f32 	%f1750, %f1722;
	mov.f32 	%f1751, %f1723;
	mov.f32 	%f1752, %f1724;
	mov.f32 	%f1753, %f1725;
	mov.u32 	%r1383, %r1356;
	mov.u32 	%r1384, %r1357;
	mov.u32 	%r1385, %r1358;
	mov.u32 	%r1386, %r1359;
	mov.u32 	%r1387, %r1360;
	mov.u32 	%r1388, %r1361;
	mov.u32 	%r1389, %r1362;
	mov.u32 	%r1390, %r1363;
	mov.u32 	%r1391, %r1364;
	mov.u32 	%r1392, %r1365;
	mov.u32 	%r1393, %r1366;
	mov.u32 	%r1394, %r1367;
	mov.u32 	%r1395, %r1368;
	mov.u32 	%r1396, %r1369;
	mov.u32 	%r1397, %r1370;
	mov.u32 	%r1398, %r1371;
	mov.u32 	%r1399, %r1372;
	mov.u32 	%r1400, %r1373;
	mov.u32 	%r1401, %r1374;
	mov.u32 	%r1402, %r1375;
	mov.u32 	%r1403, %r1505;
	mov.u32 	%r1404, %r1376;
	mov.u32 	%r1405, %r1377;
	mov.u32 	%r1406, %r1378;
	mov.u32 	%r1407, %r1379;
	mov.u32 	%r1408, %r1380;
	mov.u32 	%r1409, %r1381;
	@%p393 bra 	$L__BB11_432;
	setp.leu.f32 	%p394, %f1721, %f1849;
	mov.f32 	%f1727, %f1700;
	mov.f32 	%f1728, %f1701;
	mov.f32 	%f1729, %f1702;
	mov.f32 	%f1730, %f1703;
	mov.f32 	%f1731, %f1704;
	mov.f32 	%f1732, %f1705;
	mov.f32 	%f1733, %f1706;
	mov.f32 	%f1734, %f1707;
	mov.f32 	%f1735, %f1708;
	mov.f32 	%f1736, %f1709;
	mov.f32 	%f1737, %f1710;
	mov.f32 	%f1738, %f1711;
	mov.f32 	%f1739, %f1712;
	mov.f32 	%f1740, %f1713;
	mov.f32 	%f1741, %f1714;
	mov.f32 	%f1742, %f1715;
	mov.f32 	%f1743, %f1716;
	mov.f32 	%f1744, %f1717;
	mov.f32 	%f1745, %f1718;
	mov.f32 	%f1746, %f1719;
	mov.f32 	%f1747, %f1720;
	mov.f32 	%f1748, %f1849;
	mov.f32 	%f1749, %f1721;
	mov.f32 	%f1750, %f1722;
	mov.f32 	%f1751, %f1723;
	mov.f32 	%f1752, %f1724;
	mov.f32 	%f1753, %f1725;
	mov.u32 	%r1383, %r1356;
	mov.u32 	%r1384, %r1357;
	mov.u32 	%r1385, %r1358;
	mov.u32 	%r1386, %r1359;
	mov.u32 	%r1387, %r1360;
	mov.u32 	%r1388, %r1361;
	mov.u32 	%r1389, %r1362;
	mov.u32 	%r1390, %r1363;
	mov.u32 	%r1391, %r1364;
	mov.u32 	%r1392, %r1365;
	mov.u32 	%r1393, %r1366;
	mov.u32 	%r1394, %r1367;
	mov.u32 	%r1395, %r1368;
	mov.u32 	%r1396, %r1369;
	mov.u32 	%r1397, %r1370;
	mov.u32 	%r1398, %r1371;
	mov.u32 	%r1399, %r1372;
	mov.u32 	%r1400, %r1373;
	mov.u32 	%r1401, %r1374;
	mov.u32 	%r1402, %r1375;
	mov.u32 	%r1403, %r1376;
	mov.u32 	%r1404, %r1505;
	mov.u32 	%r1405, %r1377;
	mov.u32 	%r1406, %r1378;
	mov.u32 	%r1407, %r1379;
	mov.u32 	%r1408, %r1380;
	mov.u32 	%r1409, %r1381;
	@%p394 bra 	$L__BB11_432;
	setp.leu.f32 	%p395, %f1722, %f1849;
	mov.f32 	%f1727, %f1700;
	mov.f32 	%f1728, %f1701;
	mov.f32 	%f1729, %f1702;
	mov.f32 	%f1730, %f1703;
	mov.f32 	%f1731, %f1704;
	mov.f32 	%f1732, %f1705;
	mov.f32 	%f1733, %f1706;
	mov.f32 	%f1734, %f1707;
	mov.f32 	%f1735, %f1708;
	mov.f32 	%f1736, %f1709;
	mov.f32 	%f1737, %f1710;
	mov.f32 	%f1738, %f1711;
	mov.f32 	%f1739, %f1712;
	mov.f32 	%f1740, %f1713;
	mov.f32 	%f1741, %f1714;
	mov.f32 	%f1742, %f1715;
	mov.f32 	%f1743, %f1716;
	mov.f32 	%f1744, %f1717;
	mov.f32 	%f1745, %f1718;
	mov.f32 	%f1746, %f1719;
	mov.f32 	%f1747, %f1720;
	mov.f32 	%f1748, %f1721;
	mov.f32 	%f1749, %f1849;
	mov.f32 	%f1750, %f1722;
	mov.f32 	%f1751, %f1723;
	mov.f32 	%f1752, %f1724;
	mov.f32 	%f1753, %f1725;
	mov.u32 	%r1383, %r1356;
	mov.u32 	%r1384, %r1357;
	mov.u32 	%r1385, %r1358;
	mov.u32 	%r1386, %r1359;
	mov.u32 	%r1387, %r1360;
	mov.u32 	%r1388, %r1361;
	mov.u32 	%r1389, %r1362;
	mov.u32 	%r1390, %r1363;
	mov.u32 	%r1391, %r1364;
	mov.u32 	%r1392, %r1365;
	mov.u32 	%r1393, %r1366;
	mov.u32 	%r1394, %r1367;
	mov.u32 	%r1395, %r1368;
	mov.u32 	%r1396, %r1369;
	mov.u32 	%r1397, %r1370;
	mov.u32 	%r1398, %r1371;
	mov.u32 	%r1399, %r1372;
	mov.u32 	%r1400, %r1373;
	mov.u32 	%r1401, %r1374;
	mov.u32 	%r1402, %r1375;
	mov.u32 	%r1403, %r1376;
	mov.u32 	%r1404, %r1377;
	mov.u32 	%r1405, %r1505;
	mov.u32 	%r1406, %r1378;
	mov.u32 	%r1407, %r1379;
	mov.u32 	%r1408, %r1380;
	mov.u32 	%r1409, %r1381;
	@%p395 bra 	$L__BB11_432;
	setp.leu.f32 	%p396, %f1723, %f1849;
	mov.f32 	%f1727, %f1700;
	mov.f32 	%f1728, %f1701;
	mov.f32 	%f1729, %f1702;
	mov.f32 	%f1730, %f1703;
	mov.f32 	%f1731, %f1704;
	mov.f32 	%f1732, %f1705;
	mov.f32 	%f1733, %f1706;
	mov.f32 	%f1734, %f1707;
	mov.f32 	%f1735, %f1708;
	mov.f32 	%f1736, %f1709;
	mov.f32 	%f1737, %f1710;
	mov.f32 	%f1738, %f1711;
	mov.f32 	%f1739, %f1712;
	mov.f32 	%f1740, %f1713;
	mov.f32 	%f1741, %f1714;
	mov.f32 	%f1742, %f1715;
	mov.f32 	%f1743, %f1716;
	mov.f32 	%f1744, %f1717;
	mov.f32 	%f1745, %f1718;
	mov.f32 	%f1746, %f1719;
	mov.f32 	%f1747, %f1720;
	mov.f32 	%f1748, %f1721;
	mov.f32 	%f1749, %f1722;
	mov.f32 	%f1750, %f1849;
	mov.f32 	%f1751, %f1723;
	mov.f32 	%f1752, %f1724;
	mov.f32 	%f1753, %f1725;
	mov.u32 	%r1383, %r1356;
	mov.u32 	%r1384, %r1357;
	mov.u32 	%r1385, %r1358;
	mov.u32 	%r1386, %r1359;
	mov.u32 	%r1387, %r1360;
	mov.u32 	%r1388, %r1361;
	mov.u32 	%r1389, %r1362;
	mov.u32 	%r1390, %r1363;
	mov.u32 	%r1391, %r1364;
	mov.u32 	%r1392, %r1365;
	mov.u32 	%r1393, %r1366;
	mov.u32 	%r1394, %r1367;
	mov.u32 	%r1395, %r1368;
	mov.u32 	%r1396, %r1369;
	mov.u32 	%r1397, %r1370;
	mov.u32 	%r1398, %r1371;
	mov.u32 	%r1399, %r1372;
	mov.u32 	%r1400, %r1373;
	mov.u32 	%r1401, %r1374;
	mov.u32 	%r1402, %r1375;
	mov.u32 	%r1403, %r1376;
	mov.u32 	%r1404, %r1377;
	mov.u32 	%r1405, %r1378;
	mov.u32 	%r1406, %r1505;
	mov.u32 	%r1407, %r1379;
	mov.u32 	%r1408, %r1380;
	mov.u32 	%r1409, %r1381;
	@%p396 bra 	$L__BB11_432;
	setp.leu.f32 	%p397, %f1724, %f1849;
	mov.f32 	%f1727, %f1700;
	mov.f32 	%f1728, %f1701;
	mov.f32 	%f1729, %f1702;
	mov.f32 	%f1730, %f1703;
	mov.f32 	%f1731, %f1704;
	mov.f32 	%f1732, %f1705;
	mov.f32 	%f1733, %f1706;
	mov.f32 	%f1734, %f1707;
	mov.f32 	%f1735, %f1708;
	mov.f32 	%f1736, %f1709;
	mov.f32 	%f1737, %f1710;
	mov.f32 	%f1738, %f1711;
	mov.f32 	%f1739, %f1712;
	mov.f32 	%f1740, %f1713;
	mov.f32 	%f1741, %f1714;
	mov.f32 	%f1742, %f1715;
	mov.f32 	%f1743, %f1716;
	mov.f32 	%f1744, %f1717;
	mov.f32 	%f1745, %f1718;
	mov.f32 	%f1746, %f1719;
	mov.f32 	%f1747, %f1720;
	mov.f32 	%f1748, %f1721;
	mov.f32 	%f1749, %f1722;
	mov.f32 	%f1750, %f1723;
	mov.f32 	%f1751, %f1849;
	mov.f32 	%f1752, %f1724;
	mov.f32 	%f1753, %f1725;
	mov.u32 	%r1383, %r1356;
	mov.u32 	%r1384, %r1357;
	mov.u32 	%r1385, %r1358;
	mov.u32 	%r1386, %r1359;
	mov.u32 	%r1387, %r1360;
	mov.u32 	%r1388, %r1361;
	mov.u32 	%r1389, %r1362;
	mov.u32 	%r1390, %r1363;
	mov.u32 	%r1391, %r1364;
	mov.u32 	%r1392, %r1365;
	mov.u32 	%r1393, %r1366;
	mov.u32 	%r1394, %r1367;
	mov.u32 	%r1395, %r1368;
	mov.u32 	%r1396, %r1369;
	mov.u32 	%r1397, %r1370;
	mov.u32 	%r1398, %r1371;
	mov.u32 	%r1399, %r1372;
	mov.u32 	%r1400, %r1373;
	mov.u32 	%r1401, %r1374;
	mov.u32 	%r1402, %r1375;
	mov.u32 	%r1403, %r1376;
	mov.u32 	%r1404, %r1377;
	mov.u32 	%r1405, %r1378;
	mov.u32 	%r1406, %r1379;
	mov.u32 	%r1407, %r1505;
	mov.u32 	%r1408, %r1380;
	mov.u32 	%r1409, %r1381;
	@%p397 bra 	$L__BB11_432;
	setp.leu.f32 	%p398, %f1725, %f1849;
	mov.f32 	%f1727, %f1700;
	mov.f32 	%f1728, %f1701;
	mov.f32 	%f1729, %f1702;
	mov.f32 	%f1730, %f1703;
	mov.f32 	%f1731, %f1704;
	mov.f32 	%f1732, %f1705;
	mov.f32 	%f1733, %f1706;
	mov.f32 	%f1734, %f1707;
	mov.f32 	%f1735, %f1708;
	mov.f32 	%f1736, %f1709;
	mov.f32 	%f1737, %f1710;
	mov.f32 	%f1738, %f1711;
	mov.f32 	%f1739, %f1712;
	mov.f32 	%f1740, %f1713;
	mov.f32 	%f1741, %f1714;
	mov.f32 	%f1742, %f1715;
	mov.f32 	%f1743, %f1716;
	mov.f32 	%f1744, %f1717;
	mov.f32 	%f1745, %f1718;
	mov.f32 	%f1746, %f1719;
	mov.f32 	%f1747, %f1720;
	mov.f32 	%f1748, %f1721;
	mov.f32 	%f1749, %f1722;
	mov.f32 	%f1750, %f1723;
	mov.f32 	%f1751, %f1724;
	mov.f32 	%f1752, %f1849;
	mov.f32 	%f1753, %f1725;
	mov.u32 	%r1383, %r1356;
	mov.u32 	%r1384, %r1357;
	mov.u32 	%r1385, %r1358;
	mov.u32 	%r1386, %r1359;
	mov.u32 	%r1387, %r1360;
	mov.u32 	%r1388, %r1361;
	mov.u32 	%r1389, %r1362;
	mov.u32 	%r1390, %r1363;
	mov.u32 	%r1391, %r1364;
	mov.u32 	%r1392, %r1365;
	mov.u32 	%r1393, %r1366;
	mov.u32 	%r1394, %r1367;
	mov.u32 	%r1395, %r1368;
	mov.u32 	%r1396, %r1369;
	mov.u32 	%r1397, %r1370;
	mov.u32 	%r1398, %r1371;
	mov.u32 	%r1399, %r1372;
	mov.u32 	%r1400, %r1373;
	mov.u32 	%r1401, %r1374;
	mov.u32 	%r1402, %r1375;
	mov.u32 	%r1403, %r1376;
	mov.u32 	%r1404, %r1377;
	mov.u32 	%r1405, %r1378;
	mov.u32 	%r1406, %r1379;
	mov.u32 	%r1407, %r1380;
	mov.u32 	%r1408, %r1505;
	mov.u32 	%r1409, %r1381;
	@%p398 bra 	$L__BB11_432;
	setp.leu.f32 	%p399, %f1876, %f1849;
	mov.f32 	%f1727, %f1700;
	mov.f32 	%f1728, %f1701;
	mov.f32 	%f1729, %f1702;
	mov.f32 	%f1730, %f1703;
	mov.f32 	%f1731, %f1704;
	mov.f32 	%f1732, %f1705;
	mov.f32 	%f1733, %f1706;
	mov.f32 	%f1734, %f1707;
	mov.f32 	%f1735, %f1708;
	mov.f32 	%f1736, %f1709;
	mov.f32 	%f1737, %f1710;
	mov.f32 	%f1738, %f1711;
	mov.f32 	%f1739, %f1712;
	mov.f32 	%f1740, %f1713;
	mov.f32 	%f1741, %f1714;
	mov.f32 	%f1742, %f1715;
	mov.f32 	%f1743, %f1716;
	mov.f32 	%f1744, %f1717;
	mov.f32 	%f1745, %f1718;
	mov.f32 	%f1746, %f1719;
	mov.f32 	%f1747, %f1720;
	mov.f32 	%f1748, %f1721;
	mov.f32 	%f1749, %f1722;
	mov.f32 	%f1750, %f1723;
	mov.f32 	%f1751, %f1724;
	mov.f32 	%f1752, %f1725;
	mov.f32 	%f1753, %f1849;
	mov.u32 	%r1383, %r1356;
	mov.u32 	%r1384, %r1357;
	mov.u32 	%r1385, %r1358;
	mov.u32 	%r1386, %r1359;
	mov.u32 	%r1387, %r1360;
	mov.u32 	%r1388, %r1361;
	mov.u32 	%r1389, %r1362;
	mov.u32 	%r1390, %r1363;
	mov.u32 	%r1391, %r1364;
	mov.u32 	%r1392, %r1365;
	mov.u32 	%r1393, %r1366;
	mov.u32 	%r1394, %r1367;
	mov.u32 	%r1395, %r1368;
	mov.u32 	%r1396, %r1369;
	mov.u32 	%r1397, %r1370;
	mov.u32 	%r1398, %r1371;
	mov.u32 	%r1399, %r1372;
	mov.u32 	%r1400, %r1373;
	mov.u32 	%r1401, %r1374;
	mov.u32 	%r1402, %r1375;
	mov.u32 	%r1403, %r1376;
	mov.u32 	%r1404, %r1377;
	mov.u32 	%r1405, %r1378;
	mov.u32 	%r1406, %r1379;
	mov.u32 	%r1407, %r1380;
	mov.u32 	%r1408, %r1381;
	mov.u32 	%r1409, %r1505;
	@%p399 bra 	$L__BB11_432;
	mov.f32 	%f1727, %f1700;
	mov.f32 	%f1728, %f1701;
	mov.f32 	%f1729, %f1702;
	mov.f32 	%f1730, %f1703;
	mov.f32 	%f1731, %f1704;
	mov.f32 	%f1732, %f1705;
	mov.f32 	%f1733, %f1706;
	mov.f32 	%f1734, %f1707;
	mov.f32 	%f1735, %f1708;
	mov.f32 	%f1736, %f1709;
	mov.f32 	%f1737, %f1710;
	mov.f32 	%f1738, %f1711;
	mov.f32 	%f1739, %f1712;
	mov.f32 	%f1740, %f1713;
	mov.f32 	%f1741, %f1714;
	mov.f32 	%f1742, %f1715;
	mov.f32 	%f1743, %f1716;
	mov.f32 	%f1744, %f1717;
	mov.f32 	%f1745, %f1718;
	mov.f32 	%f1746, %f1719;
	mov.f32 	%f1747, %f1720;
	mov.f32 	%f1748, %f1721;
	mov.f32 	%f1749, %f1722;
	mov.f32 	%f1750, %f1723;
	mov.f32 	%f1751, %f1724;
	mov.f32 	%f1752, %f1725;
	mov.f32 	%f1753, %f1876;
	mov.f32 	%f1876, %f1849;
	mov.u32 	%r1383, %r1356;
	mov.u32 	%r1384, %r1357;
	mov.u32 	%r1385, %r1358;
	mov.u32 	%r1386, %r1359;
	mov.u32 	%r1387, %r1360;
	mov.u32 	%r1388, %r1361;
	mov.u32 	%r1389, %r1362;
	mov.u32 	%r1390, %r1363;
	mov.u32 	%r1391, %r1364;
	mov.u32 	%r1392, %r1365;
	mov.u32 	%r1393, %r1366;
	mov.u32 	%r1394, %r1367;
	mov.u32 	%r1395, %r1368;
	mov.u32 	%r1396, %r1369;
	mov.u32 	%r1397, %r1370;
	mov.u32 	%r1398, %r1371;
	mov.u32 	%r1399, %r1372;
	mov.u32 	%r1400, %r1373;
	mov.u32 	%r1401, %r1374;
	mov.u32 	%r1402, %r1375;
	mov.u32 	%r1403, %r1376;
	mov.u32 	%r1404, %r1377;
	mov.u32 	%r1405, %r1378;
	mov.u32 	%r1406, %r1379;
	mov.u32 	%r1407, %r1380;
	mov.u32 	%r1408, %r1381;
	mov.u32 	%r1409, %r1532;
	mov.u32 	%r1532, %r1505;
$L__BB11_432:
	setp.leu.f32 	%p400, %f1727, %f1848;
	mov.f32 	%f1755, %f1848;
	mov.f32 	%f1756, %f1727;
	mov.f32 	%f1757, %f1728;
	mov.f32 	%f1758, %f1729;
	mov.f32 	%f1759, %f1730;
	mov.f32 	%f1760, %f1731;
	mov.f32 	%f1761, %f1732;
	mov.f32 	%f1762, %f1733;
	mov.f32 	%f1763, %f1734;
	mov.f32 	%f1764, %f1735;
	mov.f32 	%f1765, %f1736;
	mov.f32 	%f1766, %f1737;
	mov.f32 	%f1767, %f1738;
	mov.f32 	%f1768, %f1739;
	mov.f32 	%f1769, %f1740;
	mov.f32 	%f1770, %f1741;
	mov.f32 	%f1771, %f1742;
	mov.f32 	%f1772, %f1743;
	mov.f32 	%f1773, %f1744;
	mov.f32 	%f1774, %f1745;
	mov.f32 	%f1775, %f1746;
	mov.f32 	%f1776, %f1747;
	mov.f32 	%f1777, %f1748;
	mov.f32 	%f1778, %f1749;
	mov.f32 	%f1779, %f1750;
	mov.f32 	%f1780, %f1751;
	mov.f32 	%f1781, %f1752;
	mov.f32 	%f1782, %f1753;
	mov.u32 	%r1411, %r1504;
	mov.u32 	%r1412, %r1383;
	mov.u32 	%r1413, %r1384;
	mov.u32 	%r1414, %r1385;
	mov.u32 	%r1415, %r1386;
	mov.u32 	%r1416, %r1387;
	mov.u32 	%r1417, %r1388;
	mov.u32 	%r1418, %r1389;
	mov.u32 	%r1419, %r1390;
	mov.u32 	%r1420, %r1391;
	mov.u32 	%r1421, %r1392;
	mov.u32 	%r1422, %r1393;
	mov.u32 	%r1423, %r1394;
	mov.u32 	%r1424, %r1395;
	mov.u32 	%r1425, %r1396;
	mov.u32 	%r1426, %r1397;
	mov.u32 	%r1427, %r1398;
	mov.u32 	%r1428, %r1399;
	mov.u32 	%r1429, %r1400;
	mov.u32 	%r1430, %r1401;
	mov.u32 	%r1431, %r1402;
	mov.u32 	%r1432, %r1403;
	mov.u32 	%r1433, %r1404;
	mov.u32 	%r1434, %r1405;
	mov.u32 	%r1435, %r1406;
	mov.u32 	%r1436, %r1407;
	mov.u32 	%r1437, %r1408;
	mov.u32 	%r1438, %r1409;
	@%p400 bra 	$L__BB11_461;
	setp.leu.f32 	%p401, %f1728, %f1848;
	mov.f32 	%f1755, %f1727;
	mov.f32 	%f1756, %f1848;
	mov.f32 	%f1757, %f1728;
	mov.f32 	%f1758, %f1729;
	mov.f32 	%f1759, %f1730;
	mov.f32 	%f1760, %f1731;
	mov.f32 	%f1761, %f1732;
	mov.f32 	%f1762, %f1733;
	mov.f32 	%f1763, %f1734;
	mov.f32 	%f1764, %f1735;
	mov.f32 	%f1765, %f1736;
	mov.f32 	%f1766, %f1737;
	mov.f32 	%f1767, %f1738;
	mov.f32 	%f1768, %f1739;
	mov.f32 	%f1769, %f1740;
	mov.f32 	%f1770, %f1741;
	mov.f32 	%f1771, %f1742;
	mov.f32 	%f1772, %f1743;
	mov.f32 	%f1773, %f1744;
	mov.f32 	%f1774, %f1745;
	mov.f32 	%f1775, %f1746;
	mov.f32 	%f1776, %f1747;
	mov.f32 	%f1777, %f1748;
	mov.f32 	%f1778, %f1749;
	mov.f32 	%f1779, %f1750;
	mov.f32 	%f1780, %f1751;
	mov.f32 	%f1781, %f1752;
	mov.f32 	%f1782, %f1753;
	mov.u32 	%r1411, %r1383;
	mov.u32 	%r1412, %r1504;
	mov.u32 	%r1413, %r1384;
	mov.u32 	%r1414, %r1385;
	mov.u32 	%r1415, %r1386;
	mov.u32 	%r1416, %r1387;
	mov.u32 	%r1417, %r1388;
	mov.u32 	%r1418, %r1389;
	mov.u32 	%r1419, %r1390;
	mov.u32 	%r1420, %r1391;
	mov.u32 	%r1421, %r1392;
	mov.u32 	%r1422, %r1393;
	mov.u32 	%r1423, %r1394;
	mov.u32 	%r1424, %r1395;
	mov.u32 	%r1425, %r1396;
	mov.u32 	%r1426, %r1397;
	mov.u32 	%r1427, %r1398;
	mov.u32 	%r1428, %r1399;
	mov.u32 	%r1429, %r1400;
	mov.u32 	%r1430, %r1401;
	mov.u32 	%r1431, %r1402;
	mov.u32 	%r1432, %r1403;
	mov.u32 	%r1433, %r1404;
	mov.u32 	%r1434, %r1405;
	mov.u32 	%r1435, %r1406;
	mov.u32 	%r1436, %r1407;
	mov.u32 	%r1437, %r1408;
	mov.u32 	%r1438, %r1409;
	@%p401 bra 	$L__BB11_461;
	setp.leu.f32 	%p402, %f1729, %f1848;
	mov.f32 	%f1755, %f1727;
	mov.f32 	%f1756, %f1728;
	mov.f32 	%f1757, %f1848;
	mov.f32 	%f1758, %f1729;
	mov.f32 	%f1759, %f1730;
	mov.f32 	%f1760, %f1731;
	mov.f32 	%f1761, %f1732;
	mov.f32 	%f1762, %f1733;
	mov.f32 	%f1763, %f1734;
	mov.f32 	%f1764, %f1735;
	mov.f32 	%f1765, %f1736;
	mov.f32 	%f1766, %f1737;
	mov.f32 	%f1767, %f1738;
	mov.f32 	%f1768, %f1739;
	mov.f32 	%f1769, %f1740;
	mov.f32 	%f1770, %f1741;
	mov.f32 	%f1771, %f1742;
	mov.f32 	%f1772, %f1743;
	mov.f32 	%f1773, %f1744;
	mov.f32 	%f1774, %f1745;
	mov.f32 	%f1775, %f1746;
	mov.f32 	%f1776, %f1747;
	mov.f32 	%f1777, %f1748;
	mov.f32 	%f1778, %f1749;
	mov.f32 	%f1779, %f1750;
	mov.f32 	%f1780, %f1751;
	mov.f32 	%f1781, %f1752;
	mov.f32 	%f1782, %f1753;
	mov.u32 	%r1411, %r1383;
	mov.u32 	%r1412, %r1384;
	mov.u32 	%r1413, %r1504;
	mov.u32 	%r1414, %r1385;
	mov.u32 	%r1415, %r1386;
	mov.u32 	%r1416, %r1387;
	mov.u32 	%r1417, %r1388;
	mov.u32 	%r1418, %r1389;
	mov.u32 	%r1419, %r1390;
	mov.u32 	%r1420, %r1391;
	mov.u32 	%r1421, %r1392;
	mov.u32 	%r1422, %r1393;
	mov.u32 	%r1423, %r1394;
	mov.u32 	%r1424, %r1395;
	mov.u32 	%r1425, %r1396;
	mov.u32 	%r1426, %r1397;
	mov.u32 	%r1427, %r1398;
	mov.u32 	%r1428, %r1399;
	mov.u32 	%r1429, %r1400;
	mov.u32 	%r1430, %r1401;
	mov.u32 	%r1431, %r1402;
	mov.u32 	%r1432, %r1403;
	mov.u32 	%r1433, %r1404;
	mov.u32 	%r1434, %r1405;
	mov.u32 	%r1435, %r1406;
	mov.u32 	%r1436, %r1407;
	mov.u32 	%r1437, %r1408;
	mov.u32 	%r1438, %r1409;
	@%p402 bra 	$L__BB11_461;
	setp.leu.f32 	%p403, %f1730, %f1848;
	mov.f32 	%f1755, %f1727;
	mov.f32 	%f1756, %f1728;
	mov.f32 	%f1757, %f1729;
	mov.f32 	%f1758, %f1848;
	mov.f32 	%f1759, %f1730;
	mov.f32 	%f1760, %f1731;
	mov.f32 	%f1761, %f1732;
	mov.f32 	%f1762, %f1733;
	mov.f32 	%f1763, %f1734;
	mov.f32 	%f1764, %f1735;
	mov.f32 	%f1765, %f1736;
	mov.f32 	%f1766, %f1737;
	mov.f32 	%f1767, %f1738;
	mov.f32 	%f1768, %f1739;
	mov.f32 	%f1769, %f1740;
	mov.f32 	%f1770, %f1741;
	mov.f32 	%f1771, %f1742;
	mov.f32 	%f1772, %f1743;
	mov.f32 	%f1773, %f1744;
	mov.f32 	%f1774, %f1745;
	mov.f32 	%f1775, %f1746;
	mov.f32 	%f1776, %f1747;
	mov.f32 	%f1777, %f1748;
	mov.f32 	%f1778, %f1749;
	mov.f32 	%f1779, %f1750;
	mov.f32 	%f1780, %f1751;
	mov.f32 	%f1781, %f1752;
	mov.f32 	%f1782, %f1753;
	mov.u32 	%r1411, %r1383;
	mov.u32 	%r1412, %r1384;
	mov.u32 	%r1413, %r1385;
	mov.u32 	%r1414, %r1504;
	mov.u32 	%r1415, %r1386;
	mov.u32 	%r1416, %r1387;
	mov.u32 	%r1417, %r1388;
	mov.u32 	%r1418, %r1389;
	mov.u32 	%r1419, %r1390;
	mov.u32 	%r1420, %r1391;
	mov.u32 	%r1421, %r1392;
	mov.u32 	%r1422, %r1393;
	mov.u32 	%r1423, %r1394;
	mov.u32 	%r1424, %r1395;
	mov.u32 	%r1425, %r1396;
	mov.u32 	%r1426, %r1397;
	mov.u32 	%r1427, %r1398;
	mov.u32 	%r1428, %r1399;
	mov.u32 	%r1429, %r1400;
	mov.u32 	%r1430, %r1401;
	mov.u32 	%r1431, %r1402;
	mov.u32 	%r1432, %r1403;
	mov.u32 	%r1433, %r1404;
	mov.u32 	%r1434, %r1405;
	mov.u32 	%r1435, %r1406;
	mov.u32 	%r1436, %r1407;
	mov.u32 	%r1437, %r1408;
	mov.u32 	%r1438, %r1409;
	@%p403 bra 	$L__BB11_461;
	setp.leu.f32 	%p404, %f1731, %f1848;
	mov.f32 	%f1755, %f1727;
	mov.f32 	%f1756, %f1728;
	mov.f32 	%f1757, %f1729;
	mov.f32 	%f1758, %f1730;
	mov.f32 	%f1759, %f1848;
	mov.f32 	%f1760, %f1731;
	mov.f32 	%f1761, %f1732;
	mov.f32 	%f1762, %f1733;
	mov.f32 	%f1763, %f1734;
	mov.f32 	%f1764, %f1735;
	mov.f32 	%f1765, %f1736;
	mov.f32 	%f1766, %f1737;
	mov.f32 	%f1767, %f1738;
	mov.f32 	%f1768, %f1739;
	mov.f32 	%f1769, %f1740;
	mov.f32 	%f1770, %f1741;
	mov.f32 	%f1771, %f1742;
	mov.f32 	%f1772, %f1743;
	mov.f32 	%f1773, %f1744;
	mov.f32 	%f1774, %f1745;
	mov.f32 	%f1775, %f1746;
	mov.f32 	%f1776, %f1747;
	mov.f32 	%f1777, %f1748;
	mov.f32 	%f1778, %f1749;
	mov.f32 	%f1779, %f1750;
	mov.f32 	%f1780, %f1751;
	mov.f32 	%f1781, %f1752;
	mov.f32 	%f1782, %f1753;
	mov.u32 	%r1411, %r1383;
	mov.u32 	%r1412, %r1384;
	mov.u32 	%r1413, %r1385;
	mov.u32 	%r1414, %r1386;
	mov.u32 	%r1415, %r1504;
	mov.u32 	%r1416, %r1387;
	mov.u32 	%r1417, %r1388;
	mov.u32 	%r1418, %r1389;
	mov.u32 	%r1419, %r1390;
	mov.u32 	%r1420, %r1391;
	mov.u32 	%r1421, %r1392;
	mov.u32 	%r1422, %r1393;
	mov.u32 	%r1423, %r1394;
	mov.u32 	%r1424, %r1395;
	mov.u32 	%r1425, %r1396;
	mov.u32 	%r1426, %r1397;
	mov.u32 	%r1427, %r1398;
	mov.u32 	%r1428, %r1399;
	mov.u32 	%r1429, %r1400;
	mov.u32 	%r1430, %r1401;
	mov.u32 	%r1431, %r1402;
	mov.u32 	%r1432, %r1403;
	mov.u32 	%r1433, %r1404;
	mov.u32 	%r1434, %r1405;
	mov.u32 	%r1435, %r1406;
	mov.u32 	%r1436, %r1407;
	mov.u32 	%r1437, %r1408;
	mov.u32 	%r1438, %r1409;
	@%p404 bra 	$L__BB11_461;
	setp.leu.f32 	%p405, %f1732, %f1848;
	mov.f32 	%f1755, %f1727;
	mov.f32 	%f1756, %f1728;
	mov.f32 	%f1757, %f1729;
	mov.f32 	%f1758, %f1730;
	mov.f32 	%f1759, %f1731;
	mov.f32 	%f1760, %f1848;
	mov.f32 	%f1761, %f1732;
	mov.f32 	%f1762, %f1733;
	mov.f32 	%f1763, %f1734;
	mov.f32 	%f1764, %f1735;
	mov.f32 	%f1765, %f1736;
	mov.f32 	%f1766, %f1737;
	mov.f32 	%f1767, %f1738;
	mov.f32 	%f1768, %f1739;
	mov.f32 	%f1769, %f1740;
	mov.f32 	%f1770, %f1741;
	mov.f32 	%f1771, %f1742;
	mov.f32 	%f1772, %f1743;
	mov.f32 	%f1773, %f1744;
	mov.f32 	%f1774, %f1745;
	mov.f32 	%f1775, %f1746;
	mov.f32 	%f1776, %f1747;
	mov.f32 	%f1777, %f1748;
	mov.f32 	%f1778, %f1749;
	mov.f32 	%f1779, %f1750;
	mov.f32 	%f1780, %f1751;
	mov.f32 	%f1781, %f1752;
	mov.f32 	%f1782, %f1753;
	mov.u32 	%r1411, %r1383;
	mov.u32 	%r1412, %r1384;
	mov.u32 	%r1413, %r1385;
	mov.u32 	%r1414, %r1386;
	mov.u32 	%r1415, %r1387;
	mov.u32 	%r1416, %r1504;
	mov.u32 	%r1417, %r1388;
	mov.u32 	%r1418, %r1389;
	mov.u32 	%r1419, %r1390;
	mov.u32 	%r1420, %r1391;
	mov.u32 	%r1421, %r1392;
	mov.u32 	%r1422, %r1393;
	mov.u32 	%r1423, %r1394;
	mov.u32 	%r1424, %r1395;
	mov.u32 	%r1425, %r1396;
	mov.u32 	%r1426, %r1397;
	mov.u32 	%r1427, %r1398;
	mov.u32 	%r1428, %r1399;
	mov.u32 	%r1429, %r1400;
	mov.u32 	%r1430, %r1401;
	mov.u32 	%r1431, %r1402;
	mov.u32 	%r1432, %r1403;
	mov.u32 	%r1433, %r1404;
	mov.u32 	%r1434, %r1405;
	mov.u32 	%r1435, %r1406;
	mov.u32 	%r1436, %r1407;
	mov.u32 	%r1437, %r1408;
	mov.u32 	%r1438, %r1409;
	@%p405 bra 	$L__BB11_461;
	setp.leu.f32 	%p406, %f1733, %f1848;
	mov.f32 	%f1755, %f1727;
	mov.f32 	%f1756, %f1728;
	mov.f32 	%f1757, %f1729;
	mov.f32 	%f1758, %f1730;
	mov.f32 	%f1759, %f1731;
	mov.f32 	%f1760, %f1732;
	mov.f32 	%f1761, %f1848;
	mov.f32 	%f1762, %f1733;
	mov.f32 	%f1763, %f1734;
	mov.f32 	%f1764, %f1735;
	mov.f32 	%f1765, %f1736;
	mov.f32 	%f1766, %f1737;
	mov.f32 	%f1767, %f1738;
	mov.f32 	%f1768, %f1739;
	mov.f32 	%f1769, %f1740;
	mov.f32 	%f1770, %f1741;
	mov.f32 	%f1771, %f1742;
	mov.f32 	%f1772, %f1743;
	mov.f32 	%f1773, %f1744;
	mov.f32 	%f1774, %f1745;
	mov.f32 	%f1775, %f1746;
	mov.f32 	%f1776, %f1747;
	mov.f32 	%f1777, %f1748;
	mov.f32 	%f1778, %f1749;
	mov.f32 	%f1779, %f1750;
	mov.f32 	%f1780, %f1751;
	mov.f32 	%f1781, %f1752;
	mov.f32 	%f1782, %f1753;
	mov.u32 	%r1411, %r1383;
	mov.u32 	%r1412, %r1384;
	mov.u32 	%r1413, %r1385;
	mov.u32 	%r1414, %r1386;
	mov.u32 	%r1415, %r1387;
	mov.u32 	%r1416, %r1388;
	mov.u32 	%r1417, %r1504;
	mov.u32 	%r1418, %r1389;
	mov.u32 	%r1419, %r1390;
	mov.u32 	%r1420, %r1391;
	mov.u32 	%r1421, %r1392;
	mov.u32 	%r1422, %r1393;
	mov.u32 	%r1423, %r1394;
	mov.u32 	%r1424, %r1395;
	mov.u32 	%r1425, %r1396;
	mov.u32 	%r1426, %r1397;
	mov.u32 	%r1427, %r1398;
	mov.u32 	%r1428, %r1399;
	mov.u32 	%r1429, %r1400;
	mov.u32 	%r1430, %r1401;
	mov.u32 	%r1431, %r1402;
	mov.u32 	%r1432, %r1403;
	mov.u32 	%r1433, %r1404;
	mov.u32 	%r1434, %r1405;
	mov.u32 	%r1435, %r1406;
	mov.u32 	%r1436, %r1407;
	mov.u32 	%r1437, %r1408;
	mov.u32 	%r1438, %r1409;
	@%p406 bra 	$L__BB11_461;
	setp.leu.f32 	%p407, %f1734, %f1848;
	mov.f32 	%f1755, %f1727;
	mov.f32 	%f1756, %f1728;
	mov.f32 	%f1757, %f1729;
	mov.f32 	%f1758, %f1730;
	mov.f32 	%f1759, %f1731;
	mov.f32 	%f1760, %f1732;
	mov.f32 	%f1761, %f1733;
	mov.f32 	%f1762, %f1848;
	mov.f32 	%f1763, %f1734;
	mov.f32 	%f1764, %f1735;
	mov.f32 	%f1765, %f1736;
	mov.f32 	%f1766, %f1737;
	mov.f32 	%f1767, %f1738;
	mov.f32 	%f1768, %f1739;
	mov.f32 	%f1769, %f1740;
	mov.f32 	%f1770, %f1741;
	mov.f32 	%f1771, %f1742;
	mov.f32 	%f1772, %f1743;
	mov.f32 	%f1773, %f1744;
	mov.f32 	%f1774, %f1745;
	mov.f32 	%f1775, %f1746;
	mov.f32 	%f1776, %f1747;
	mov.f32 	%f1777, %f1748;
	mov.f32 	%f1778, %f1749;
	mov.f32 	%f1779, %f1750;
	mov.f32 	%f1780, %f1751;
	mov.f32 	%f1781, %f1752;
	mov.f32 	%f1782, %f1753;
	mov.u32 	%r1411, %r1383;
	mov.u32 	%r1412, %r1384;
	mov.u32 	%r1413, %r1385;
	mov.u32 	%r1414, %r1386;
	mov.u32 	%r1415, %r1387;
	mov.u32 	%r1416, %r1388;
	mov.u32 	%r1417, %r1389;
	mov.u32 	%r1418, %r1504;
	mov.u32 	%r1419, %r1390;
	mov.u32 	%r1420, %r1391;
	mov.u32 	%r1421, %r1392;
	mov.u32 	%r1422, %r1393;
	mov.u32 	%r1423, %r1394;
	mov.u32 	%r1424, %r1395;
	mov.u32 	%r1425, %r1396;
	mov.u32 	%r1426, %r1397;
	mov.u32 	%r1427, %r1398;
	mov.u32 	%r1428, %r1399;
	mov.u32 	%r1429, %r1400;
	mov.u32 	%r1430, %r1401;
	mov.u32 	%r1431, %r1402;
	mov.u32 	%r1432, %r1403;
	mov.u32 	%r1433, %r1404;
	mov.u32 	%r1434, %r1405;
	mov.u32 	%r1435, %r1406;
	mov.u32 	%r1436, %r1407;
	mov.u32 	%r1437, %r1408;
	mov.u32 	%r1438, %r1409;
	@%p407 bra 	$L__BB11_461;
	setp.leu.f32 	%p408, %f1735, %f1848;
	mov.f32 	%f1755, %f1727;
	mov.f32 	%f1756, %f1728;
	mov.f32 	%f1757, %f1729;
	mov.f32 	%f1758, %f1730;
	mov.f32 	%f1759, %f1731;
	mov.f32 	%f1760, %f1732;
	mov.f32 	%f1761, %f1733;
	mov.f32 	%f1762, %f1734;
	mov.f32 	%f1763, %f1848;
	mov.f32 	%f1764, %f1735;
	mov.f32 	%f1765, %f1736;
	mov.f32 	%f1766, %f1737;
	mov.f32 	%f1767, %f1738;
	mov.f32 	%f1768, %f1739;
	mov.f32 	%f1769, %f1740;
	mov.f32 	%f1770, %f1741;
	mov.f32 	%f1771, %f1742;
	mov.f32 	%f1772, %f1743;
	mov.f32 	%f1773, %f1744;
	mov.f32 	%f1774, %f1745;
	mov.f32 	%f1775, %f1746;
	mov.f32 	%f1776, %f1747;
	mov.f32 	%f1777, %f1748;
	mov.f32 	%f1778, %f1749;
	mov.f32 	%f1779, %f1750;
	mov.f32 	%f1780, %f1751;
	mov.f32 	%f1781, %f1752;
	mov.f32 	%f1782, %f1753;
	mov.u32 	%r1411, %r1383;
	mov.u32 	%r1412, %r1384;
	mov.u32 	%r1413, %r1385;
	mov.u32 	%r1414, %r1386;
	mov.u32 	%r1415, %r1387;
	mov.u32 	%r1416, %r1388;
	mov.u32 	%r1417, %r1389;
	mov.u32 	%r1418, %r1390;
	mov.u32 	%r1419, %r1504;
	mov.u32 	%r1420, %r1391;
	mov.u32 	%r1421, %r1392;
	mov.u32 	%r1422, %r1393;
	mov.u32 	%r1423, %r1394;
	mov.u32 	%r1424, %r1395;
	mov.u32 	%r1425, %r1396;
	mov.u32 	%r1426, %r1397;
	mov.u32 	%r1427, %r1398;
	mov.u32 	%r1428, %r1399;
	mov.u32 	%r1429, %r1400;
	mov.u32 	%r1430, %r1401;
	mov.u32 	%r1431, %r1402;
	mov.u32 	%r1432, %r1403;
	mov.u32 	%r1433, %r1404;
	mov.u32 	%r1434, %r1405;
	mov.u32 	%r1435, %r1406;
	mov.u32 	%r1436, %r1407;
	mov.u32 	%r1437, %r1408;
	mov.u32 	%r1438, %r1409;
	@%p408 bra 	$L__BB11_461;
	setp.leu.f32 	%p409, %f1736, %f1848;
	mov.f32 	%f1755, %f1727;
	mov.f32 	%f1756, %f1728;
	mov.f32 	%f1757, %f1729;
	mov.f32 	%f1758, %f1730;
	mov.f32 	%f1759, %f1731;
	mov.f32 	%f1760, %f1732;
	mov.f32 	%f1761, %f1733;
	mov.f32 	%f1762, %f1734;
	mov.f32 	%f1763, %f1735;
	mov.f32 	%f1764, %f1848;
	mov.f32 	%f1765, %f1736;
	mov.f32 	%f1766, %f1737;
	mov.f32 	%f1767, %f1738;
	mov.f32 	%f1768, %f1739;
	mov.f32 	%f1769, %f1740;
	mov.f32 	%f1770, %f1741;
	mov.f32 	%f1771, %f1742;
	mov.f32 	%f1772, %f1743;
	mov.f32 	%f1773, %f1744;
	mov.f32 	%f1774, %f1745;
	mov.f32 	%f1775, %f1746;
	mov.f32 	%f1776, %f1747;
	mov.f32 	%f1777, %f1748;
	mov.f32 	%f1778, %f1749;
	mov.f32 	%f1779, %f1750;
	mov.f32 	%f1780, %f1751;
	mov.f32 	%f1781, %f1752;
	mov.f32 	%f1782, %f1753;
	mov.u32 	%r1411, %r1383;
	mov.u32 	%r1412, %r1384;
	mov.u32 	%r1413, %r1385;
	mov.u32 	%r1414, %r1386;
	mov.u32 	%r1415, %r1387;
	mov.u32 	%r1416, %r1388;
	mov.u32 	%r1417, %r1389;
	mov.u32 	%r1418, %r1390;
	mov.u32 	%r1419, %r1391;
	mov.u32 	%r1420, %r1504;
	mov.u32 	%r1421, %r1392;
	mov.u32 	%r1422, %r1393;
	mov.u32 	%r1423, %r1394;
	mov.u32 	%r1424, %r1395;
	mov.u32 	%r1425, %r1396;
	mov.u32 	%r1426, %r1397;
	mov.u32 	%r1427, %r1398;
	mov.u32 	%r1428, %r1399;
	mov.u32 	%r1429, %r1400;
	mov.u32 	%r1430, %r1401;
	mov.u32 	%r1431, %r1402;
	mov.u32 	%r1432, %r1403;
	mov.u32 	%r1433, %r1404;
	mov.u32 	%r1434, %r1405;
	mov.u32 	%r1435, %r1406;
	mov.u32 	%r1436, %r1407;
	mov.u32 	%r1437, %r1408;
	mov.u32 	%r1438, %r1409;
	@%p409 bra 	$L__BB11_461;
	setp.leu.f32 	%p410, %f1737, %f1848;
	mov.f32 	%f1755, %f1727;
	mov.f32 	%f1756, %f1728;
	mov.f32 	%f1757, %f1729;
	mov.f32 	%f1758, %f1730;
	mov.f32 	%f1759, %f1731;
	mov.f32 	%f1760, %f1732;
	mov.f32 	%f1761, %f1733;
	mov.f32 	%f1762, %f1734;
	mov.f32 	%f1763, %f1735;
	mov.f32 	%f1764, %f1736;
	mov.f32 	%f1765, %f1848;
	mov.f32 	%f1766, %f1737;
	mov.f32 	%f1767, %f1738;
	mov.f32 	%f1768, %f1739;
	mov.f32 	%f1769, %f1740;
	mov.f32 	%f1770, %f1741;
	mov.f32 	%f1771, %f1742;
	mov.f32 	%f1772, %f1743;
	mov.f32 	%f1773, %f1744;
	mov.f32 	%f1774, %f1745;
	mov.f32 	%f1775, %f1746;
	mov.f32 	%f1776, %f1747;
	mov.f32 	%f1777, %f1748;
	mov.f32 	%f1778, %f1749;
	mov.f32 	%f1779, %f1750;
	mov.f32 	%f1780, %f1751;
	mov.f32 	%f1781, %f1752;
	mov.f32 	%f1782, %f1753;
	mov.u32 	%r1411, %r1383;
	mov.u32 	%r1412, %r1384;
	mov.u32 	%r1413, %r1385;
	mov.u32 	%r1414, %r1386;
	mov.u32 	%r1415, %r1387;
	mov.u32 	%r1416, %r1388;
	mov.u32 	%r1417, %r1389;
	mov.u32 	%r1418, %r1390;
	mov.u32 	%r1419, %r1391;
	mov.u32 	%r1420, %r1392;
	mov.u32 	%r1421, %r1504;
	mov.u32 	%r1422, %r1393;
	mov.u32 	%r1423, %r1394;
	mov.u32 	%r1424, %r1395;
	mov.u32 	%r1425, %r1396;
	mov.u32 	%r1426, %r1397;
	mov.u32 	%r1427, %r1398;
	mov.u32 	%r1428, %r1399;
	mov.u32 	%r1429, %r1400;
	mov.u32 	%r1430, %r1401;
	mov.u32 	%r1431, %r1402;
	mov.u32 	%r1432, %r1403;
	mov.u32 	%r1433, %r1404;
	mov.u32 	%r1434, %r1405;
	mov.u32 	%r1435, %r1406;
	mov.u32 	%r1436, %r1407;
	mov.u32 	%r1437, %r1408;
	mov.u32 	%r1438, %r1409;
	@%p410 bra 	$L__BB11_461;
	setp.leu.f32 	%p411, %f1738, %f1848;
	mov.f32 	%f1755, %f1727;
	mov.f32 	%f1756, %f1728;
	mov.f32 	%f1757, %f1729;
	mov.f32 	%f1758, %f1730;
	mov.f32 	%f1759, %f1731;
	mov.f32 	%f1760, %f1732;
	mov.f32 	%f1761, %f1733;
	mov.f32 	%f1762, %f1734;
	mov.f32 	%f1763, %f1735;
	mov.f32 	%f1764, %f1736;
	mov.f32 	%f1765, %f1737;
	mov.f32 	%f1766, %f1848;
	mov.f32 	%f1767, %f1738;
	mov.f32 	%f1768, %f1739;
	mov.f32 	%f1769, %f1740;
	mov.f32 	%f1770, %f1741;
	mov.f32 	%f1771, %f1742;
	mov.f32 	%f1772, %f1743;
	mov.f32 	%f1773, %f1744;
	mov.f32 	%f1774, %f1745;
	mov.f32 	%f1775, %f1746;
	mov.f32 	%f1776, %f1747;
	mov.f32 	%f1777, %f1748;
	mov.f32 	%f1778, %f1749;
	mov.f32 	%f1779, %f1750;
	mov.f32 	%f1780, %f1751;
	mov.f32 	%f1781, %f1752;
	mov.f32 	%f1782, %f1753;
	mov.u32 	%r1411, %r1383;
	mov.u32 	%r1412, %r1384;
	mov.u32 	%r1413, %r1385;
	mov.u32 	%r1414, %r1386;
	mov.u32 	%r1415, %r1387;
	mov.u32 	%r1416, %r1388;
	mov.u32 	%r1417, %r1389;
	mov.u32 	%r1418, %r1390;
	mov.u32 	%r1419, %r1391;
	mov.u32 	%r1420, %r1392;
	mov.u32 	%r1421, %r1393;
	mov.u32 	%r1422, %r1504;
	mov.u32 	%r1423, %r1394;
	mov.u32 	%r1424, %r1395;
	mov.u32 	%r1425, %r1396;
	mov.u32 	%r1426, %r1397;
	mov.u32 	%r1427, %r1398;
	mov.u32 	%r1428, %r1399;
	mov.u32 	%r1429, %r1400;
	mov.u32 	%r1430, %r1401;
	mov.u32 	%r1431, %r1402;
	mov.u32 	%r1432, %r1403;
	mov.u32 	%r1433, %r1404;
	mov.u32 	%r1434, %r1405;
	mov.u32 	%r1435, %r1406;
	mov.u32 	%r1436, %r1407;
	mov.u32 	%r1437, %r1408;
	mov.u32 	%r1438, %r1409;
	@%p411 bra 	$L__BB11_461;
	setp.leu.f32 	%p412, %f1739, %f1848;
	mov.f32 	%f1755, %f1727;
	mov.f32 	%f1756, %f1728;
	mov.f32 	%f1757, %f1729;
	mov.f32 	%f1758, %f1730;
	mov.f32 	%f1759, %f1731;
	mov.f32 	%f1760, %f1732;
	mov.f32 	%f1761, %f1733;
	mov.f32 	%f1762, %f1734;
	mov.f32 	%f1763, %f1735;
	mov.f32 	%f1764, %f1736;
	mov.f32 	%f1765, %f1737;
	mov.f32 	%f1766, %f1738;
	mov.f32 	%f1767, %f1848;
	mov.f32 	%f1768, %f1739;
	mov.f32 	%f1769, %f1740;
	mov.f32 	%f1770, %f1741;
	mov.f32 	%f1771, %f1742;
	mov.f32 	%f1772, %f1743;
	mov.f32 	%f1773, %f1744;
	mov.f32 	%f1774, %f1745;
	mov.f32 	%f1775, %f1746;
	mov.f32 	%f1776, %f1747;
	mov.f32 	%f1777, %f1748;
	mov.f32 	%f1778, %f1749;
	mov.f32 	%f1779, %f1750;
	mov.f32 	%f1780, %f1751;
	mov.f32 	%f1781, %f1752;
	mov.f32 	%f1782, %f1753;
	mov.u32 	%r1411, %r1383;
	mov.u32 	%r1412, %r1384;
	mov.u32 	%r1413, %r1385;
	mov.u32 	%r1414, %r1386;
	mov.u32 	%r1415, %r1387;
	mov.u32 	%r1416, %r1388;
	mov.u32 	%r1417, %r1389;
	mov.u32 	%r1418, %r1390;
	mov.u32 	%r1419, %r1391;
	mov.u32 	%r1420, %r1392;
	mov.u32 	%r1421, %r1393;
	mov.u32 	%r1422, %r1394;
	mov.u32 	%r1423, %r1504;
	mov.u32 	%r1424, %r1395;
	mov.u32 	%r1425, %r1396;
	mov.u32 	%r1426, %r1397;
	mov.u32 	%r1427, %r1398;
	mov.u32 	%r1428, %r1399;
	mov.u32 	%r1429, %r1400;
	mov.u32 	%r1430, %r1401;
	mov.u32 	%r1431, %r1402;
	mov.u32 	%r1432, %r1403;
	mov.u32 	%r1433, %r1404;
	mov.u32 	%r1434, %r1405;
	mov.u32 	%r1435, %r1406;
	mov.u32 	%r1436, %r1407;
	mov.u32 	%r1437, %r1408;
	mov.u32 	%r1438, %r1409;
	@%p412 bra 	$L__BB11_461;
	setp.leu.f32 	%p413, %f1740, %f1848;
	mov.f32 	%f1755, %f1727;
	mov.f32 	%f1756, %f1728;
	mov.f32 	%f1757, %f1729;
	mov.f32 	%f1758, %f1730;
	mov.f32 	%f1759, %f1731;
	mov.f32 	%f1760, %f1732;
	mov.f32 	%f1761, %f1733;
	mov.f32 	%f1762, %f1734;
	mov.f32 	%f1763, %f1735;
	mov.f32 	%f1764, %f1736;
	mov.f32 	%f1765, %f1737;
	mov.f32 	%f1766, %f1738;
	mov.f32 	%f1767, %f1739;
	mov.f32 	%f1768, %f1848;
	mov.f32 	%f1769, %f1740;
	mov.f32 	%f1770, %f1741;
	mov.f32 	%f1771, %f1742;
	mov.f32 	%f1772, %f1743;
	mov.f32 	%f1773, %f1744;
	mov.f32 	%f1774, %f1745;
	mov.f32 	%f1775, %f1746;
	mov.f32 	%f1776, %f1747;
	mov.f32 	%f1777, %f1748;
	mov.f32 	%f1778, %f1749;
	mov.f32 	%f1779, %f1750;
	mov.f32 	%f1780, %f1751;
	mov.f32 	%f1781, %f1752;
	mov.f32 	%f1782, %f1753;
	mov.u32 	%r1411, %r1383;
	mov.u32 	%r1412, %r1384;
	mov.u32 	%r1413, %r1385;
	mov.u32 	%r1414, %r1386;
	mov.u32 	%r1415, %r1387;
	mov.u32 	%r1416, %r1388;
	mov.u32 	%r1417, %r1389;
	mov.u32 	%r1418, %r1390;
	mov.u32 	%r1419, %r1391;
	mov.u32 	%r1420, %r1392;
	mov.u32 	%r1421, %r1393;
	mov.u32 	%r1422, %r1394;
	mov.u32 	%r1423, %r1395;
	mov.u32 	%r1424, %r1504;
	mov.u32 	%r1425, %r1396;
	mov.u32 	%r1426, %r1397;
	mov.u32 	%r1427, %r1398;
	mov.u32 	%r1428, %r1399;
	mov.u32 	%r1429, %r1400;
	mov.u32 	%r1430, %r1401;
	mov.u32 	%r1431, %r1402;
	mov.u32 	%r1432, %r1403;
	mov.u32 	%r1433, %r1404;
	mov.u32 	%r1434, %r1405;
	mov.u32 	%r1435, %r1406;
	mov.u32 	%r1436, %r1407;
	mov.u32 	%r1437, %r1408;
	mov.u32 	%r1438, %r1409;
	@%p413 bra 	$L__BB11_461;
	setp.leu.f32 	%p414, %f1741, %f1848;
	mov.f32 	%f1755, %f1727;
	mov.f32 	%f1756, %f1728;
	mov.f32 	%f1757, %f1729;
	mov.f32 	%f1758, %f1730;
	mov.f32 	%f1759, %f1731;
	mov.f32 	%f1760, %f1732;
	mov.f32 	%f1761, %f1733;
	mov.f32 	%f1762, %f1734;
	mov.f32 	%f1763, %f1735;
	mov.f32 	%f1764, %f1736;
	mov.f32 	%f1765, %f1737;
	mov.f32 	%f1766, %f1738;
	mov.f32 	%f1767, %f1739;
	mov.f32 	%f1768, %f1740;
	mov.f32 	%f1769, %f1848;
	mov.f32 	%f1770, %f1741;
	mov.f32 	%f1771, %f1742;
	mov.f32 	%f1772, %f1743;
	mov.f32 	%f1773, %f1744;
	mov.f32 	%f1774, %f1745;
	mov.f32 	%f1775, %f1746;
	mov.f32 	%f1776, %f1747;
	mov.f32 	%f1777, %f1748;
	mov.f32 	%f1778, %f1749;
	mov.f32 	%f1779, %f1750;
	mov.f32 	%f1780, %f1751;
	mov.f32 	%f1781, %f1752;
	mov.f32 	%f1782, %f1753;
	mov.u32 	%r1411, %r1383;
	mov.u32 	%r1412, %r1384;
	mov.u32 	%r1413, %r1385;
	mov.u32 	%r1414, %r1386;
	mov.u32 	%r1415, %r1387;
	mov.u32 	%r1416, %r1388;
	mov.u32 	%r1417, %r1389;
	mov.u32 	%r1418, %r1390;
	mov.u32 	%r1419, %r1391;
	mov.u32 	%r1420, %r1392;
	mov.u32 	%r1421, %r1393;
	mov.u32 	%r1422, %r1394;
	mov.u32 	%r1423, %r1395;
	mov.u32 	%r1424, %r1396;
	mov.u32 	%r1425, %r1504;
	mov.u32 	%r1426, %r1397;
	mov.u32 	%r1427, %r1398;
	mov.u32 	%r1428, %r1399;
	mov.u32 	%r1429, %r1400;
	mov.u32 	%r1430, %r1401;
	mov.u32 	%r1431, %r1402;
	mov.u32 	%r1432, %r1403;
	mov.u32 	%r1433, %r1404;
	mov.u32 	%r1434, %r1405;
	mov.u32 	%r1435, %r1406;
	mov.u32 	%r1436, %r1407;
	mov.u32 	%r1437, %r1408;
	mov.u32 	%r1438, %r1409;
	@%p414 bra 	$L__BB11_461;
	setp.leu.f32 	%p415, %f1742, %f1848;
	mov.f32 	%f1755, %f1727;
	mov.f32 	%f1756, %f1728;
	mov.f32 	%f1757, %f1729;
	mov.f32 	%f1758, %f1730;
	mov.f32 	%f1759, %f1731;
	mov.f32 	%f1760, %f1732;
	mov.f32 	%f1761, %f1733;
	mov.f32 	%f1762, %f1734;
	mov.f32 	%f1763, %f1735;
	mov.f32 	%f1764, %f1736;
	mov.f32 	%f1765, %f1737;
	mov.f32 	%f1766, %f1738;
	mov.f32 	%f1767, %f1739;
	mov.f32 	%f1768, %f1740;
	mov.f32 	%f1769, %f1741;
	mov.f32 	%f1770, %f1848;
	mov.f32 	%f1771, %f1742;
	mov.f32 	%f1772, %f1743;
	mov.f32 	%f1773, %f1744;
	mov.f32 	%f1774, %f1745;
	mov.f32 	%f1775, %f1746;
	mov.f32 	%f1776, %f1747;
	mov.f32 	%f1777, %f1748;
	mov.f32 	%f1778, %f1749;
	mov.f32 	%f1779, %f1750;
	mov.f32 	%f1780, %f1751;
	mov.f32 	%f1781, %f1752;
	mov.f32 	%f1782, %f1753;
	mov.u32 	%r1411, %r1383;
	mov.u32 	%r1412, %r1384;
	mov.u32 	%r1413, %r1385;
	mov.u32 	%r1414, %r1386;
	mov.u32 	%r1415, %r1387;
	mov.u32 	%r1416, %r1388;
	mov.u32 	%r1417, %r1389;
	mov.u32 	%r1418, %r1390;
	mov.u32 	%r1419, %r1391;
	mov.u32 	%r1420, %r1392;
	mov.u32 	%r1421, %r1393;
	mov.u32 	%r1422, %r1394;
	mov.u32 	%r1423, %r1395;
	mov.u32 	%r1424, %r1396;
	mov.u32 	%r1425, %r1397;
	mov.u32 	%r1426, %r1504;
	mov.u32 	%r1427, %r1398;
	mov.u32 	%r1428, %r1399;
	mov.u32 	%r1429, %r1400;
	mov.u32 	%r1430, %r1401;
	mov.u32 	%r1431, %r1402;
	mov.u32 	%r1432, %r1403;
	mov.u32 	%r1433, %r1404;
	mov.u32 	%r1434, %r1405;
	mov.u32 	%r1435, %r1406;
	mov.u32 	%r1436, %r1407;
	mov.u32 	%r1437, %r1408;
	mov.u32 	%r1438, %r1409;
	@%p415 bra 	$L__BB11_461;
	setp.leu.f32 	%p416, %f1743, %f1848;
	mov.f32 	%f1755, %f1727;
	mov.f32 	%f1756, %f1728;
	mov.f32 	%f1757, %f1729;
	mov.f32 	%f1758, %f1730;
	mov.f32 	%f1759, %f1731;
	mov.f32 	%f1760, %f1732;
	mov.f32 	%f1761, %f1733;
	mov.f32 	%f1762, %f1734;
	mov.f32 	%f1763, %f1735;
	mov.f32 	%f1764, %f1736;
	mov.f32 	%f1765, %f1737;
	mov.f32 	%f1766, %f1738;
	mov.f32 	%f1767, %f1739;
	mov.f32 	%f1768, %f1740;
	mov.f32 	%f1769, %f1741;
	mov.f32 	%f1770, %f1742;
	mov.f32 	%f1771, %f1848;
	mov.f32 	%f1772, %f1743;
	mov.f32 	%f1773, %f1744;
	mov.f32 	%f1774, %f1745;
	mov.f32 	%f1775, %f1746;
	mov.f32 	%f1776, %f1747;
	mov.f32 	%f1777, %f1748;
	mov.f32 	%f1778, %f1749;
	mov.f32 	%f1779, %f1750;
	mov.f32 	%f1780, %f1751;
	mov.f32 	%f1781, %f1752;
	mov.f32 	%f1782, %f1753;
	mov.u32 	%r1411, %r1383;
	mov.u32 	%r1412, %r1384;
	mov.u32 	%r1413, %r1385;
	mov.u32 	%r1414, %r1386;
	mov.u32 	%r1415, %r1387;
	mov.u32 	%r1416, %r1388;
	mov.u32 	%r1417, %r1389;
	mov.u32 	%r1418, %r1390;
	mov.u32 	%r1419, %r1391;
	mov.u32 	%r1420, %r1392;
	mov.u32 	%r1421, %r1393;
	mov.u32 	%r1422, %r1394;
	mov.u32 	%r1423, %r1395;
	mov.u32 	%r1424, %r1396;
	mov.u32 	%r1425, %r1397;
	mov.u32 	%r1426, %r1398;
	mov.u32 	%r1427, %r1504;
	mov.u32 	%r1428, %r1399;
	mov.u32 	%r1429, %r1400;
	mov.u32 	%r1430, %r1401;
	mov.u32 	%r1431, %r1402;
	mov.u32 	%r1432, %r1403;
	mov.u32 	%r1433, %r1404;
	mov.u32 	%r1434, %r1405;
	mov.u32 	%r1435, %r1406;
	mov.u32 	%r1436, %r1407;
	mov.u32 	%r1437, %r1408;
	mov.u32 	%r1438, %r1409;
	@%p416 bra 	$L__BB11_461;
	setp.leu.f32 	%p417, %f1744, %f1848;
	mov.f32 	%f1755, %f1727;
	mov.f32 	%f1756, %f1728;
	mov.f32 	%f1757, %f1729;
	mov.f32 	%f1758, %f1730;
	mov.f32 	%f1759, %f1731;
	mov.f32 	%f1760, %f1732;
	mov.f32 	%f1761, %f1733;
	mov.f32 	%f1762, %f1734;
	mov.f32 	%f1763, %f1735;
	mov.f32 	%f1764, %f1736;
	mov.f32 	%f1765, %f1737;
	mov.f32 	%f1766, %f1738;
	mov.f32 	%f1767, %f1739;
	mov.f32 	%f1768, %f1740;
	mov.f32 	%f1769, %f1741;
	mov.f32 	%f1770, %f1742;
	mov.f32 	%f1771, %f1743;
	mov.f32 	%f1772, %f1848;
	mov.f32 	%f1773, %f1744;
	mov.f32 	%f1774, %f1745;
	mov.f32 	%f1775, %f1746;
	mov.f32 	%f1776, %f1747;
	mov.f32 	%f1777, %f1748;
	mov.f32 	%f1778, %f1749;
	mov.f32 	%f1779, %f1750;
	mov.f32 	%f1780, %f1751;
	mov.f32 	%f1781, %f1752;
	mov.f32 	%f1782, %f1753;
	mov.u32 	%r1411, %r1383;
	mov.u32 	%r1412, %r1384;
	mov.u32 	%r1413, %r1385;
	mov.u32 	%r1414, %r1386;
	mov.u32 	%r1415, %r1387;
	mov.u32 	%r1416, %r1388;
	mov.u32 	%r1417, %r1389;
	mov.u32 	%r1418, %r1390;
	mov.u32 	%r1419, %r1391;
	mov.u32 	%r1420, %r1392;
	mov.u32 	%r1421, %r1393;
	mov.u32 	%r1422, %r1394;
	mov.u32 	%r1423, %r1395;
	mov.u32 	%r1424, %r1396;
	mov.u32 	%r1425, %r1397;
	mov.u32 	%r1426, %r1398;
	mov.u32 	%r1427, %r1399;
	mov.u32 	%r1428, %r1504;
	mov.u32 	%r1429, %r1400;
	mov.u32 	%r1430, %r1401;
	mov.u32 	%r1431, %r1402;
	mov.u32 	%r1432, %r1403;
	mov.u32 	%r1433, %r1404;
	mov.u32 	%r1434, %r1405;
	mov.u32 	%r1435, %r1406;
	mov.u32 	%r1436, %r1407;
	mov.u32 	%r1437, %r1408;
	mov.u32 	%r1438, %r1409;
	@%p417 bra 	$L__BB11_461;
	setp.leu.f32 	%p418, %f1745, %f1848;
	mov.f32 	%f1755, %f1727;
	mov.f32 	%f1756, %f1728;
	mov.f32 	%f1757, %f1729;
	mov.f32 	%f1758, %f1730;
	mov.f32 	%f1759, %f1731;
	mov.f32 	%f1760, %f1732;
	mov.f32 	%f1761, %f1733;
	mov.f32 	%f1762, %f1734;
	mov.f32 	%f1763, %f1735;
	mov.f32 	%f1764, %f1736;
	mov.f32 	%f1765, %f1737;
	mov.f32 	%f1766, %f1738;
	mov.f32 	%f1767, %f1739;
	mov.f32 	%f1768, %f1740;
	mov.f32 	%f1769, %f1741;
	mov.f32 	%f1770, %f1742;
	mov.f32 	%f1771, %f1743;
	mov.f32 	%f1772, %f1744;
	mov.f32 	%f1773, %f1848;
	mov.f32 	%f1774, %f1745;
	mov.f32 	%f1775, %f1746;
	mov.f32 	%f1776, %f1747;
	mov.f32 	%f1777, %f1748;
	mov.f32 	%f1778, %f1749;
	mov.f32 	%f1779, %f1750;
	mov.f32 	%f1780, %f1751;
	mov.f32 	%f1781, %f1752;
	mov.f32 	%f1782, %f1753;
	mov.u32 	%r1411, %r1383;
	mov.u32 	%r1412, %r1384;
	mov.u32 	%r1413, %r1385;
	mov.u32 	%r1414, %r1386;
	mov.u32 	%r1415, %r1387;
	mov.u32 	%r1416, %r1388;
	mov.u32 	%r1417, %r1389;
	mov.u32 	%r1418, %r1390;
	mov.u32 	%r1419, %r1391;
	mov.u32 	%r1420, %r1392;
	mov.u32 	%r1421, %r1393;
	mov.u32 	%r1422, %r1394;
	mov.u32 	%r1423, %r1395;
	mov.u32 	%r1424, %r1396;
	mov.u32 	%r1425, %r1397;
	mov.u32 	%r1426, %r1398;
	mov.u32 	%r1427, %r1399;
	mov.u32 	%r1428, %r1400;
	mov.u32 	%r1429, %r1504;
	mov.u32 	%r1430, %r1401;
	mov.u32 	%r1431, %r1402;
	mov.u32 	%r1432, %r1403;
	mov.u32 	%r1433, %r1404;
	mov.u32 	%r1434, %r1405;
	mov.u32 	%r1435, %r1406;
	mov.u32 	%r1436, %r1407;
	mov.u32 	%r1437, %r1408;
	mov.u32 	%r1438, %r1409;
	@%p418 bra 	$L__BB11_461;
	setp.leu.f32 	%p419, %f1746, %f1848;
	mov.f32 	%f1755, %f1727;
	mov.f32 	%f1756, %f1728;
	mov.f32 	%f1757, %f1729;
	mov.f32 	%f1758, %f1730;
	mov.f32 	%f1759, %f1731;
	mov.f32 	%f1760, %f1732;
	mov.f32 	%f1761, %f1733;
	mov.f32 	%f1762, %f1734;
	mov.f32 	%f1763, %f1735;
	mov.f32 	%f1764, %f1736;
	mov.f32 	%f1765, %f1737;
	mov.f32 	%f1766, %f1738;
	mov.f32 	%f1767, %f1739;
	mov.f32 	%f1768, %f1740;
	mov.f32 	%f1769, %f1741;
	mov.f32 	%f1770, %f1742;
	mov.f32 	%f1771, %f1743;
	mov.f32 	%f1772, %f1744;
	mov.f32 	%f1773, %f1745;
	mov.f32 	%f1774, %f1848;
	mov.f32 	%f1775, %f1746;
	mov.f32 	%f1776, %f1747;
	mov.f32 	%f1777, %f1748;
	mov.f32 	%f1778, %f1749;
	mov.f32 	%f1779, %f1750;
	mov.f32 	%f1780, %f1751;
	mov.f32 	%f1781, %f1752;
	mov.f32 	%f1782, %f1753;
	mov.u32 	%r1411, %r1383;
	mov.u32 	%r1412, %r1384;
	mov.u32 	%r1413, %r1385;
	mov.u32 	%r1414, %r1386;
	mov.u32 	%r1415, %r1387;
	mov.u32 	%r1416, %r1388;
	mov.u32 	%r1417, %r1389;
	mov.u32 	%r1418, %r1390;
	mov.u32 	%r1419, %r1391;
	mov.u32 	%r1420, %r1392;
	mov.u32 	%r1421, %r1393;
	mov.u32 	%r1422, %r1394;
	mov.u32 	%r1423, %r1395;
	mov.u32 	%r1424, %r1396;
	mov.u32 	%r1425, %r1397;
	mov.u32 	%r1426, %r1398;
	mov.u32 	%r1427, %r1399;
	mov.u32 	%r1428, %r1400;
	mov.u32 	%r1429, %r1401;
	mov.u32 	%r1430, %r1504;
	mov.u32 	%r1431, %r1402;
	mov.u32 	%r1432, %r1403;
	mov.u32 	%r1433, %r1404;
	mov.u32 	%r1434, %r1405;
	mov.u32 	%r1435, %r1406;
	mov.u32 	%r1436, %r1407;
	mov.u32 	%r1437, %r1408;
	mov.u32 	%r1438, %r1409;
	@%p419 bra 	$L__BB11_461;
	setp.leu.f32 	%p420, %f1747, %f1848;
	mov.f32 	%f1755, %f1727;
	mov.f32 	%f1756, %f1728;
	mov.f32 	%f1757, %f1729;
	mov.f32 	%f1758, %f1730;
	mov.f32 	%f1759, %f1731;
	mov.f32 	%f1760, %f1732;
	mov.f32 	%f1761, %f1733;
	mov.f32 	%f1762, %f1734;
	mov.f32 	%f1763, %f1735;
	mov.f32 	%f1764, %f1736;
	mov.f32 	%f1765, %f1737;
	mov.f32 	%f1766, %f1738;
	mov.f32 	%f1767, %f1739;
	mov.f32 	%f1768, %f1740;
	mov.f32 	%f1769, %f1741;
	mov.f32 	%f1770, %f1742;
	mov.f32 	%f1771, %f1743;
	mov.f32 	%f1772, %f1744;
	mov.f32 	%f1773, %f1745;
	mov.f32 	%f1774, %f1746;
	mov.f32 	%f1775, %f1848;
	mov.f32 	%f1776, %f1747;
	mov.f32 	%f1777, %f1748;
	mov.f32 	%f1778, %f1749;
	mov.f32 	%f1779, %f1750;
	mov.f32 	%f1780, %f1751;
	mov.f32 	%f1781, %f1752;
	mov.f32 	%f1782, %f1753;
	mov.u32 	%r1411, %r1383;
	mov.u32 	%r1412, %r1384;
	mov.u32 	%r1413, %r1385;
	mov.u32 	%r1414, %r1386;
	mov.u32 	%r1415, %r1387;
	mov.u32 	%r1416, %r1388;
	mov.u32 	%r1417, %r1389;
	mov.u32 	%r1418, %r1390;
	mov.u32 	%r1419, %r1391;
	mov.u32 	%r1420, %r1392;
	mov.u32 	%r1421, %r1393;
	mov.u32 	%r1422, %r1394;
	mov.u32 	%r1423, %r1395;
	mov.u32 	%r1424, %r1396;
	mov.u32 	%r1425, %r1397;
	mov.u32 	%r1426, %r1398;
	mov.u32 	%r1427, %r1399;
	mov.u32 	%r1428, %r1400;
	mov.u32 	%r1429, %r1401;
	mov.u32 	%r1430, %r1402;
	mov.u32 	%r1431, %r1504;
	mov.u32 	%r1432, %r1403;
	mov.u32 	%r1433, %r1404;
	mov.u32 	%r1434, %r1405;
	mov.u32 	%r1435, %r1406;
	mov.u32 	%r1436, %r1407;
	mov.u32 	%r1437, %r1408;
	mov.u32 	%r1438, %r1409;
	@%p420 bra 	$L__BB11_461;
	setp.leu.f32 	%p421, %f1748, %f1848;
	mov.f32 	%f1755, %f1727;
	mov.f32 	%f1756, %f1728;
	mov.f32 	%f1757, %f1729;
	mov.f32 	%f1758, %f1730;
	mov.f32 	%f1759, %f1731;
	mov.f32 	%f1760, %f1732;
	mov.f32 	%f1761, %f1733;
	mov.f32 	%f1762, %f1734;
	mov.f32 	%f1763, %f1735;
	mov.f32 	%f1764, %f1736;
	mov.f32 	%f1765, %f1737;
	mov.f32 	%f1766, %f1738;
	mov.f32 	%f1767, %f1739;
	mov.f32 	%f1768, %f1740;
	mov.f32 	%f1769, %f1741;
	mov.f32 	%f1770, %f1742;
	mov.f32 	%f1771, %f1743;
	mov.f32 	%f1772, %f1744;
	mov.f32 	%f1773, %f1745;
	mov.f32 	%f1774, %f1746;
	mov.f32 	%f1775, %f1747;
	mov.f32 	%f1776, %f1848;
	mov.f32 	%f1777, %f1748;
	mov.f32 	%f1778, %f1749;
	mov.f32 	%f1779, %f1750;
	mov.f32 	%f1780, %f1751;
	mov.f32 	%f1781, %f1752;
	mov.f32 	%f1782, %f1753;
	mov.u32 	%r1411, %r1383;
	mov.u32 	%r1412, %r1384;
	mov.u32 	%r1413, %r1385;
	mov.u32 	%r1414, %r1386;
	mov.u32 	%r1415, %r1387;
	mov.u32 	%r1416, %r1388;
	mov.u32 	%r1417, %r1389;
	mov.u32 	%r1418, %r1390;
	mov.u32 	%r1419, %r1391;
	mov.u32 	%r1420, %r1392;
	mov.u32 	%r1421, %r1393;
	mov.u32 	%r1422, %r1394;
	mov.u32 	%r1423, %r1395;
	mov.u32 	%r1424, %r1396;
	mov.u32 	%r1425, %r1397;
	mov.u32 	%r1426, %r1398;
	mov.u32 	%r1427, %r1399;
	mov.u32 	%r1428, %r1400;
	mov.u32 	%r1429, %r1401;
	mov.u32 	%r1430, %r1402;
	mov.u32 	%r1431, %r1403;
	mov.u32 	%r1432, %r1504;
	mov.u32 	%r1433, %r1404;
	mov.u32 	%r1434, %r1405;
	mov.u32 	%r1435, %r1406;
	mov.u32 	%r1436, %r1407;
	mov.u32 	%r1437, %r1408;
	mov.u32 	%r1438, %r1409;
	@%p421 bra 	$L__BB11_461;
	setp.leu.f32 	%p422, %f1749, %f1848;
	mov.f32 	%f1755, %f1727;
	mov.f32 	%f1756, %f1728;
	mov.f32 	%f1757, %f1729;
	mov.f32 	%f1758, %f1730;
	mov.f32 	%f1759, %f1731;
	mov.f32 	%f1760, %f1732;
	mov.f32 	%f1761, %f1733;
	mov.f32 	%f1762, %f1734;
	mov.f32 	%f1763, %f1735;
	mov.f32 	%f1764, %f1736;
	mov.f32 	%f1765, %f1737;
	mov.f32 	%f1766, %f1738;
	mov.f32 	%f1767, %f1739;
	mov.f32 	%f1768, %f1740;
	mov.f32 	%f1769, %f1741;
	mov.f32 	%f1770, %f1742;
	mov.f32 	%f1771, %f1743;
	mov.f32 	%f1772, %f1744;
	mov.f32 	%f1773, %f1745;
	mov.f32 	%f1774, %f1746;
	mov.f32 	%f1775, %f1747;
	mov.f32 	%f1776, %f1748;
	mov.f32 	%f1777, %f1848;
	mov.f32 	%f1778, %f1749;
	mov.f32 	%f1779, %f1750;
	mov.f32 	%f1780, %f1751;
	mov.f32 	%f1781, %f1752;
	mov.f32 	%f1782, %f1753;
	mov.u32 	%r1411, %r1383;
	mov.u32 	%r1412, %r1384;
	mov.u32 	%r1413, %r1385;
	mov.u32 	%r1414, %r1386;
	mov.u32 	%r1415, %r1387;
	mov.u32 	%r1416, %r1388;
	mov.u32 	%r1417, %r1389;
	mov.u32 	%r1418, %r1390;
	mov.u32 	%r1419, %r1391;
	mov.u32 	%r1420, %r1392;
	mov.u32 	%r1421, %r1393;
	mov.u32 	%r1422, %r1394;
	mov.u32 	%r1423, %r1395;
	mov.u32 	%r1424, %r1396;
	mov.u32 	%r1425, %r1397;
	mov.u32 	%r1426, %r1398;
	mov.u32 	%r1427, %r1399;
	mov.u32 	%r1428, %r1400;
	mov.u32 	%r1429, %r1401;
	mov.u32 	%r1430, %r1402;
	mov.u32 	%r1431, %r1403;
	mov.u32 	%r1432, %r1404;
	mov.u32 	%r1433, %r1504;
	mov.u32 	%r1434, %r1405;
	mov.u32 	%r1435, %r1406;
	mov.u32 	%r1436, %r1407;
	mov.u32 	%r1437, %r1408;
	mov.u32 	%r1438, %r1409;
	@%p422 bra 	$L__BB11_461;
	setp.leu.f32 	%p423, %f1750, %f1848;
	mov.f32 	%f1755, %f1727;
	mov.f32 	%f1756, %f1728;
	mov.f32 	%f1757, %f1729;
	mov.f32 	%f1758, %f1730;
	mov.f32 	%f1759, %f1731;
	mov.f32 	%f1760, %f1732;
	mov.f32 	%f1761, %f1733;
	mov.f32 	%f1762, %f1734;
	mov.f32 	%f1763, %f1735;
	mov.f32 	%f1764, %f1736;
	mov.f32 	%f1765, %f1737;
	mov.f32 	%f1766, %f1738;
	mov.f32 	%f1767, %f1739;
	mov.f32 	%f1768, %f1740;
	mov.f32 	%f1769, %f1741;
	mov.f32 	%f1770, %f1742;
	mov.f32 	%f1771, %f1743;
	mov.f32 	%f1772, %f1744;
	mov.f32 	%f1773, %f1745;
	mov.f32 	%f1774, %f1746;
	mov.f32 	%f1775, %f1747;
	mov.f32 	%f1776, %f1748;
	mov.f32 	%f1777, %f1749;
	mov.f32 	%f1778, %f1848;
	mov.f32 	%f1779, %f1750;
	mov.f32 	%f1780, %f1751;
	mov.f32 	%f1781, %f1752;
	mov.f32 	%f1782, %f1753;
	mov.u32 	%r1411, %r1383;
	mov.u32 	%r1412, %r1384;
	mov.u32 	%r1413, %r1385;
	mov.u32 	%r1414, %r1386;
	mov.u32 	%r1415, %r1387;
	mov.u32 	%r1416, %r1388;
	mov.u32 	%r1417, %r1389;
	mov.u32 	%r1418, %r1390;
	mov.u32 	%r1419, %r1391;
	mov.u32 	%r1420, %r1392;
	mov.u32 	%r1421, %r1393;
	mov.u32 	%r1422, %r1394;
	mov.u32 	%r1423, %r1395;
	mov.u32 	%r1424, %r1396;
	mov.u32 	%r1425, %r1397;
	mov.u32 	%r1426, %r1398;
	mov.u32 	%r1427, %r1399;
	mov.u32 	%r1428, %r1400;
	mov.u32 	%r1429, %r1401;
	mov.u32 	%r1430, %r1402;
	mov.u32 	%r1431, %r1403;
	mov.u32 	%r1432, %r1404;
	mov.u32 	%r1433, %r1405;
	mov.u32 	%r1434, %r1504;
	mov.u32 	%r1435, %r1406;
	mov.u32 	%r1436, %r1407;
	mov.u32 	%r1437, %r1408;
	mov.u32 	%r1438, %r1409;
	@%p423 bra 	$L__BB11_461;
	setp.leu.f32 	%p424, %f1751, %f1848;
	mov.f32 	%f1755, %f1727;
	mov.f32 	%f1756, %f1728;
	mov.f32 	%f1757, %f1729;
	mov.f32 	%f1758, %f1730;
	mov.f32 	%f1759, %f1731;
	mov.f32 	%f1760, %f1732;
	mov.f32 	%f1761, %f1733;
	mov.f32 	%f1762, %f1734;
	mov.f32 	%f1763, %f1735;
	mov.f32 	%f1764, %f1736;
	mov.f32 	%f1765, %f1737;
	mov.f32 	%f1766, %f1738;
	mov.f32 	%f1767, %f1739;
	mov.f32 	%f1768, %f1740;
	mov.f32 	%f1769, %f1741;
	mov.f32 	%f1770, %f1742;
	mov.f32 	%f1771, %f1743;
	mov.f32 	%f1772, %f1744;
	mov.f32 	%f1773, %f1745;
	mov.f32 	%f1774, %f1746;
	mov.f32 	%f1775, %f1747;
	mov.f32 	%f1776, %f1748;
	mov.f32 	%f1777, %f1749;
	mov.f32 	%f1778, %f1750;
	mov.f32 	%f1779, %f1848;
	mov.f32 	%f1780, %f1751;
	mov.f32 	%f1781, %f1752;
	mov.f32 	%f1782, %f1753;
	mov.u32 	%r1411, %r1383;
	mov.u32 	%r1412, %r1384;
	mov.u32 	%r1413, %r1385;
	mov.u32 	%r1414, %r1386;
	mov.u32 	%r1415, %r1387;
	mov.u32 	%r1416, %r1388;
	mov.u32 	%r1417, %r1389;
	mov.u32 	%r1418, %r1390;
	mov.u32 	%r1419, %r1391;
	mov.u32 	%r1420, %r1392;
	mov.u32 	%r1421, %r1393;
	mov.u32 	%r1422, %r1394;
	mov.u32 	%r1423, %r1395;
	mov.u32 	%r1424, %r1396;
	mov.u32 	%r1425, %r1397;
	mov.u32 	%r1426, %r1398;
	mov.u32 	%r1427, %r1399;
	mov.u32 	%r1428, %r1400;
	mov.u32 	%r1429, %r1401;
	mov.u32 	%r1430, %r1402;
	mov.u32 	%r1431, %r1403;
	mov.u32 	%r1432, %r1404;
	mov.u32 	%r1433, %r1405;
	mov.u32 	%r1434, %r1406;
	mov.u32 	%r1435, %r1504;
	mov.u32 	%r1436, %r1407;
	mov.u32 	%r1437, %r1408;
	mov.u32 	%r1438, %r1409;
	@%p424 bra 	$L__BB11_461;
	setp.leu.f32 	%p425, %f1752, %f1848;
	mov.f32 	%f1755, %f1727;
	mov.f32 	%f1756, %f1728;
	mov.f32 	%f1757, %f1729;
	mov.f32 	%f1758, %f1730;
	mov.f32 	%f1759, %f1731;
	mov.f32 	%f1760, %f1732;
	mov.f32 	%f1761, %f1733;
	mov.f32 	%f1762, %f1734;
	mov.f32 	%f1763, %f1735;
	mov.f32 	%f1764, %f1736;
	mov.f32 	%f1765, %f1737;
	mov.f32 	%f1766, %f1738;
	mov.f32 	%f1767, %f1739;
	mov.f32 	%f1768, %f1740;
	mov.f32 	%f1769, %f1741;
	mov.f32 	%f1770, %f1742;
	mov.f32 	%f1771, %f1743;
	mov.f32 	%f1772, %f1744;
	mov.f32 	%f1773, %f1745;
	mov.f32 	%f1774, %f1746;
	mov.f32 	%f1775, %f1747;
	mov.f32 	%f1776, %f1748;
	mov.f32 	%f1777, %f1749;
	mov.f32 	%f1778, %f1750;
	mov.f32 	%f1779, %f1751;
	mov.f32 	%f1780, %f1848;
	mov.f32 	%f1781, %f1752;
	mov.f32 	%f1782, %f1753;
	mov.u32 	%r1411, %r1383;
	mov.u32 	%r1412, %r1384;
	mov.u32 	%r1413, %r1385;
	mov.u32 	%r1414, %r1386;
	mov.u32 	%r1415, %r1387;
	mov.u32 	%r1416, %r1388;
	mov.u32 	%r1417, %r1389;
	mov.u32 	%r1418, %r1390;
	mov.u32 	%r1419, %r1391;
	mov.u32 	%r1420, %r1392;
	mov.u32 	%r1421, %r1393;
	mov.u32 	%r1422, %r1394;
	mov.u32 	%r1423, %r1395;
	mov.u32 	%r1424, %r1396;
	mov.u32 	%r1425, %r1397;
	mov.u32 	%r1426, %r1398;
	mov.u32 	%r1427, %r1399;
	mov.u32 	%r1428, %r1400;
	mov.u32 	%r1429, %r1401;
	mov.u32 	%r1430, %r1402;
	mov.u32 	%r1431, %r1403;
	mov.u32 	%r1432, %r1404;
	mov.u32 	%r1433, %r1405;
	mov.u32 	%r1434, %r1406;
	mov.u32 	%r1435, %r1407;
	mov.u32 	%r1436, %r1504;
	mov.u32 	%r1437, %r1408;
	mov.u32 	%r1438, %r1409;
	@%p425 bra 	$L__BB11_461;
	setp.leu.f32 	%p426, %f1753, %f1848;
	mov.f32 	%f1755, %f1727;
	mov.f32 	%f1756, %f1728;
	mov.f32 	%f1757, %f1729;
	mov.f32 	%f1758, %f1730;
	mov.f32 	%f1759, %f1731;
	mov.f32 	%f1760, %f1732;
	mov.f32 	%f1761, %f1733;
	mov.f32 	%f1762, %f1734;
	mov.f32 	%f1763, %f1735;
	mov.f32 	%f1764, %f1736;
	mov.f32 	%f1765, %f1737;
	mov.f32 	%f1766, %f1738;
	mov.f32 	%f1767, %f1739;
	mov.f32 	%f1768, %f1740;
	mov.f32 	%f1769, %f1741;
	mov.f32 	%f1770, %f1742;
	mov.f32 	%f1771, %f1743;
	mov.f32 	%f1772, %f1744;
	mov.f32 	%f1773, %f1745;
	mov.f32 	%f1774, %f1746;
	mov.f32 	%f1775, %f1747;
	mov.f32 	%f1776, %f1748;
	mov.f32 	%f1777, %f1749;
	mov.f32 	%f1778, %f1750;
	mov.f32 	%f1779, %f1751;
	mov.f32 	%f1780, %f1752;
	mov.f32 	%f1781, %f1848;
	mov.f32 	%f1782, %f1753;
	mov.u32 	%r1411, %r1383;
	mov.u32 	%r1412, %r1384;
	mov.u32 	%r1413, %r1385;
	mov.u32 	%r1414, %r1386;
	mov.u32 	%r1415, %r1387;
	mov.u32 	%r1416, %r1388;
	mov.u32 	%r1417, %r1389;
	mov.u32 	%r1418, %r1390;
	mov.u32 	%r1419, %r1391;
	mov.u32 	%r1420, %r1392;
	mov.u32 	%r1421, %r1393;
	mov.u32 	%r1422, %r1394;
	mov.u32 	%r1423, %r1395;
	mov.u32 	%r1424, %r1396;
	mov.u32 	%r1425, %r1397;
	mov.u32 	%r1426, %r1398;
	mov.u32 	%r1427, %r1399;
	mov.u32 	%r1428, %r1400;
	mov.u32 	%r1429, %r1401;
	mov.u32 	%r1430, %r1402;
	mov.u32 	%r1431, %r1403;
	mov.u32 	%r1432, %r1404;
	mov.u32 	%r1433, %r1405;
	mov.u32 	%r1434, %r1406;
	mov.u32 	%r1435, %r1407;
	mov.u32 	%r1436, %r1408;
	mov.u32 	%r1437, %r1504;
	mov.u32 	%r1438, %r1409;
	@%p426 bra 	$L__BB11_461;
	setp.leu.f32 	%p427, %f1876, %f1848;
	mov.f32 	%f1755, %f1727;
	mov.f32 	%f1756, %f1728;
	mov.f32 	%f1757, %f1729;
	mov.f32 	%f1758, %f1730;
	mov.f32 	%f1759, %f1731;
	mov.f32 	%f1760, %f1732;
	mov.f32 	%f1761, %f1733;
	mov.f32 	%f1762, %f1734;
	mov.f32 	%f1763, %f1735;
	mov.f32 	%f1764, %f1736;
	mov.f32 	%f1765, %f1737;
	mov.f32 	%f1766, %f1738;
	mov.f32 	%f1767, %f1739;
	mov.f32 	%f1768, %f1740;
	mov.f32 	%f1769, %f1741;
	mov.f32 	%f1770, %f1742;
	mov.f32 	%f1771, %f1743;
	mov.f32 	%f1772, %f1744;
	mov.f32 	%f1773, %f1745;
	mov.f32 	%f1774, %f1746;
	mov.f32 	%f1775, %f1747;
	mov.f32 	%f1776, %f1748;
	mov.f32 	%f1777, %f1749;
	mov.f32 	%f1778, %f1750;
	mov.f32 	%f1779, %f1751;
	mov.f32 	%f1780, %f1752;
	mov.f32 	%f1781, %f1753;
	mov.f32 	%f1782, %f1848;
	mov.u32 	%r1411, %r1383;
	mov.u32 	%r1412, %r1384;
	mov.u32 	%r1413, %r1385;
	mov.u32 	%r1414, %r1386;
	mov.u32 	%r1415, %r1387;
	mov.u32 	%r1416, %r1388;
	mov.u32 	%r1417, %r1389;
	mov.u32 	%r1418, %r1390;
	mov.u32 	%r1419, %r1391;
	mov.u32 	%r1420, %r1392;
	mov.u32 	%r1421, %r1393;
	mov.u32 	%r1422, %r1394;
	mov.u32 	%r1423, %r1395;
	mov.u32 	%r1424, %r1396;
	mov.u32 	%r1425, %r1397;
	mov.u32 	%r1426, %r1398;
	mov.u32 	%r1427, %r1399;
	mov.u32 	%r1428, %r1400;
	mov.u32 	%r1429, %r1401;
	mov.u32 	%r1430, %r1402;
	mov.u32 	%r1431, %r1403;
	mov.u32 	%r1432, %r1404;
	mov.u32 	%r1433, %r1405;
	mov.u32 	%r1434, %r1406;
	mov.u32 	%r1435, %r1407;
	mov.u32 	%r1436, %r1408;
	mov.u32 	%r1437, %r1409;
	mov.u32 	%r1438, %r1504;
	@%p427 bra 	$L__BB11_461;
	mov.f32 	%f1755, %f1727;
	mov.f32 	%f1756, %f1728;
	mov.f32 	%f1757, %f1729;
	mov.f32 	%f1758, %f1730;
	mov.f32 	%f1759, %f1731;
	mov.f32 	%f1760, %f1732;
	mov.f32 	%f1761, %f1733;
	mov.f32 	%f1762, %f1734;
	mov.f32 	%f1763, %f1735;
	mov.f32 	%f1764, %f1736;
	mov.f32 	%f1765, %f1737;
	mov.f32 	%f1766, %f1738;
	mov.f32 	%f1767, %f1739;
	mov.f32 	%f1768, %f1740;
	mov.f32 	%f1769, %f1741;
	mov.f32 	%f1770, %f1742;
	mov.f32 	%f1771, %f1743;
	mov.f32 	%f1772, %f1744;
	mov.f32 	%f1773, %f1745;
	mov.f32 	%f1774, %f1746;
	mov.f32 	%f1775, %f1747;
	mov.f32 	%f1776, %f1748;
	mov.f32 	%f1777, %f1749;
	mov.f32 	%f1778, %f1750;
	mov.f32 	%f1779, %f1751;
	mov.f32 	%f1780, %f1752;
	mov.f32 	%f1781, %f1753;
	mov.f32 	%f1782, %f1876;
	mov.f32 	%f1876, %f1848;
	mov.u32 	%r1411, %r1383;
	mov.u32 	%r1412, %r1384;
	mov.u32 	%r1413, %r1385;
	mov.u32 	%r1414, %r1386;
	mov.u32 	%r1415, %r1387;
	mov.u32 	%r1416, %r1388;
	mov.u32 	%r1417, %r1389;
	mov.u32 	%r1418, %r1390;
	mov.u32 	%r1419, %r1391;
	mov.u32 	%r1420, %r1392;
	mov.u32 	%r1421, %r1393;
	mov.u32 	%r1422, %r1394;
	mov.u32 	%r1423, %r1395;
	mov.u32 	%r1424, %r1396;
	mov.u32 	%r1425, %r1397;
	mov.u32 	%r1426, %r1398;
	mov.u32 	%r1427, %r1399;
	mov.u32 	%r1428, %r1400;
	mov.u32 	%r1429, %r1401;
	mov.u32 	%r1430, %r1402;
	mov.u32 	%r1431, %r1403;
	mov.u32 	%r1432, %r1404;
	mov.u32 	%r1433, %r1405;
	mov.u32 	%r1434, %r1406;
	mov.u32 	%r1435, %r1407;
	mov.u32 	%r1436, %r1408;
	mov.u32 	%r1437, %r1409;
	mov.u32 	%r1438, %r1532;
	mov.u32 	%r1532, %r1504;
$L__BB11_461:
	setp.leu.f32 	%p428, %f1755, %f1847;
	mov.f32 	%f1784, %f1847;
	mov.f32 	%f1785, %f1755;
	mov.f32 	%f1786, %f1756;
	mov.f32 	%f1787, %f1757;
	mov.f32 	%f1788, %f1758;
	mov.f32 	%f1789, %f1759;
	mov.f32 	%f1790, %f1760;
	mov.f32 	%f1791, %f1761;
	mov.f32 	%f1792, %f1762;
	mov.f32 	%f1793, %f1763;
	mov.f32 	%f1794, %f1764;
	mov.f32 	%f1795, %f1765;
	mov.f32 	%f1796, %f1766;
	mov.f32 	%f1797, %f1767;
	mov.f32 	%f1798, %f1768;
	mov.f32 	%f1799, %f1769;
	mov.f32 	%f1800, %f1770;
	mov.f32 	%f1801, %f1771;
	mov.f32 	%f1802, %f1772;
	mov.f32 	%f1803, %f1773;
	mov.f32 	%f1804, %f1774;
	mov.f32 	%f1805, %f1775;
	mov.f32 	%f1806, %f1776;
	mov.f32 	%f1807, %f1777;
	mov.f32 	%f1808, %f1778;
	mov.f32 	%f1809, %f1779;
	mov.f32 	%f1810, %f1780;
	mov.f32 	%f1811, %f1781;
	mov.f32 	%f1812, %f1782;
	mov.u32 	%r1440, %r1503;
	mov.u32 	%r1441, %r1411;
	mov.u32 	%r1442, %r1412;
	mov.u32 	%r1443, %r1413;
	mov.u32 	%r1444, %r1414;
	mov.u32 	%r1445, %r1415;
	mov.u32 	%r1446, %r1416;
	mov.u32 	%r1447, %r1417;
	mov.u32 	%r1448, %r1418;
	mov.u32 	%r1449, %r1419;
	mov.u32 	%r1450, %r1420;
	mov.u32 	%r1451, %r1421;
	mov.u32 	%r1452, %r1422;
	mov.u32 	%r1453, %r1423;
	mov.u32 	%r1454, %r1424;
	mov.u32 	%r1455, %r1425;
	mov.u32 	%r1456, %r1426;
	mov.u32 	%r1457, %r1427;
	mov.u32 	%r1458, %r1428;
	mov.u32 	%r1459, %r1429;
	mov.u32 	%r1460, %r1430;
	mov.u32 	%r1461, %r1431;
	mov.u32 	%r1462, %r1432;
	mov.u32 	%r1463, %r1433;
	mov.u32 	%r1464, %r1434;
	mov.u32 	%r1465, %r1435;
	mov.u32 	%r1466, %r1436;
	mov.u32 	%r1467, %r1437;
	mov.u32 	%r1468, %r1438;
	@%p428 bra 	$L__BB11_491;
	setp.leu.f32 	%p429, %f1756, %f1847;
	mov.f32 	%f1784, %f1755;
	mov.f32 	%f1785, %f1847;
	mov.f32 	%f1786, %f1756;
	mov.f32 	%f1787, %f1757;
	mov.f32 	%f1788, %f1758;
	mov.f32 	%f1789, %f1759;
	mov.f32 	%f1790, %f1760;
	mov.f32 	%f1791, %f1761;
	mov.f32 	%f1792, %f1762;
	mov.f32 	%f1793, %f1763;
	mov.f32 	%f1794, %f1764;
	mov.f32 	%f1795, %f1765;
	mov.f32 	%f1796, %f1766;
	mov.f32 	%f1797, %f1767;
	mov.f32 	%f1798, %f1768;
	mov.f32 	%f1799, %f1769;
	mov.f32 	%f1800, %f1770;
	mov.f32 	%f1801, %f1771;
	mov.f32 	%f1802, %f1772;
	mov.f32 	%f1803, %f1773;
	mov.f32 	%f1804, %f1774;
	mov.f32 	%f1805, %f1775;
	mov.f32 	%f1806, %f1776;
	mov.f32 	%f1807, %f1777;
	mov.f32 	%f1808, %f1778;
	mov.f32 	%f1809, %f1779;
	mov.f32 	%f1810, %f1780;
	mov.f32 	%f1811, %f1781;
	mov.f32 	%f1812, %f1782;
	mov.u32 	%r1440, %r1411;
	mov.u32 	%r1441, %r1503;
	mov.u32 	%r1442, %r1412;
	mov.u32 	%r1443, %r1413;
	mov.u32 	%r1444, %r1414;
	mov.u32 	%r1445, %r1415;
	mov.u32 	%r1446, %r1416;
	mov.u32 	%r1447, %r1417;
	mov.u32 	%r1448, %r1418;
	mov.u32 	%r1449, %r1419;
	mov.u32 	%r1450, %r1420;
	mov.u32 	%r1451, %r1421;
	mov.u32 	%r1452, %r1422;
	mov.u32 	%r1453, %r1423;
	mov.u32 	%r1454, %r1424;
	mov.u32 	%r1455, %r1425;
	mov.u32 	%r1456, %r1426;
	mov.u32 	%r1457, %r1427;
	mov.u32 	%r1458, %r1428;
	mov.u32 	%r1459, %r1429;
	mov.u32 	%r1460, %r1430;
	mov.u32 	%r1461, %r1431;
	mov.u32 	%r1462, %r1432;
	mov.u32 	%r1463, %r1433;
	mov.u32 	%r1464, %r1434;
	mov.u32 	%r1465, %r1435;
	mov.u32 	%r1466, %r1436;
	mov.u32 	%r1467, %r1437;
	mov.u32 	%r1468, %r1438;
	@%p429 bra 	$L__BB11_491;
	setp.leu.f32 	%p430, %f1757, %f1847;
	mov.f32 	%f1784, %f1755;
	mov.f32 	%f1785, %f1756;
	mov.f32 	%f1786, %f1847;
	mov.f32 	%f1787, %f1757;
	mov.f32 	%f1788, %f1758;
	mov.f32 	%f1789, %f1759;
	mov.f32 	%f1790, %f1760;
	mov.f32 	%f1791, %f1761;
	mov.f32 	%f1792, %f1762;
	mov.f32 	%f1793, %f1763;
	mov.f32 	%f1794, %f1764;
	mov.f32 	%f1795, %f1765;
	mov.f32 	%f1796, %f1766;
	mov.f32 	%f1797, %f1767;
	mov.f32 	%f1798, %f1768;
	mov.f32 	%f1799, %f1769;
	mov.f32 	%f1800, %f1770;
	mov.f32 	%f1801, %f1771;
	mov.f32 	%f1802, %f1772;
	mov.f32 	%f1803, %f1773;
	mov.f32 	%f1804, %f1774;
	mov.f32 	%f1805, %f1775;
	mov.f32 	%f1806, %f1776;
	mov.f32 	%f1807, %f1777;
	mov.f32 	%f1808, %f1778;
	mov.f32 	%f1809, %f1779;
	mov.f32 	%f1810, %f1780;
	mov.f32 	%f1811, %f1781;
	mov.f32 	%f1812, %f1782;
	mov.u32 	%r1440, %r1411;
	mov.u32 	%r1441, %r1412;
	mov.u32 	%r1442, %r1503;
	mov.u32 	%r1443, %r1413;
	mov.u32 	%r1444, %r1414;
	mov.u32 	%r1445, %r1415;
	mov.u32 	%r1446, %r1416;
	mov.u32 	%r1447, %r1417;
	mov.u32 	%r1448, %r1418;
	mov.u32 	%r1449, %r1419;
	mov.u32 	%r1450, %r1420;
	mov.u32 	%r1451, %r1421;
	mov.u32 	%r1452, %r1422;
	mov.u32 	%r1453, %r1423;
	mov.u32 	%r1454, %r1424;
	mov.u32 	%r1455, %r1425;
	mov.u32 	%r1456, %r1426;
	mov.u32 	%r1457, %r1427;
	mov.u32 	%r1458, %r1428;
	mov.u32 	%r1459, %r1429;
	mov.u32 	%r1460, %r1430;
	mov.u32 	%r1461, %r1431;
	mov.u32 	%r1462, %r1432;
	mov.u32 	%r1463, %r1433;
	mov.u32 	%r1464, %r1434;
	mov.u32 	%r1465, %r1435;
	mov.u32 	%r1466, %r1436;
	mov.u32 	%r1467, %r1437;
	mov.u32 	%r1468, %r1438;
	@%p430 bra 	$L__BB11_491;
	setp.leu.f32 	%p431, %f1758, %f1847;
	mov.f32 	%f1784, %f1755;
	mov.f32 	%f1785, %f1756;
	mov.f32 	%f1786, %f1757;
	mov.f32 	%f1787, %f1847;
	mov.f32 	%f1788, %f1758;
	mov.f32 	%f1789, %f1759;
	mov.f32 	%f1790, %f1760;
	mov.f32 	%f1791, %f1761;
	mov.f32 	%f1792, %f1762;
	mov.f32 	%f1793, %f1763;
	mov.f32 	%f1794, %f1764;
	mov.f32 	%f1795, %f1765;
	mov.f32 	%f1796, %f1766;
	mov.f32 	%f1797, %f1767;
	mov.f32 	%f1798, %f1768;
	mov.f32 	%f1799, %f1769;
	mov.f32 	%f1800, %f1770;
	mov.f32 	%f1801, %f1771;
	mov.f32 	%f1802, %f1772;
	mov.f32 	%f1803, %f1773;
	mov.f32 	%f1804, %f1774;
	mov.f32 	%f1805, %f1775;
	mov.f32 	%f1806, %f1776;
	mov.f32 	%f1807, %f1777;
	mov.f32 	%f1808, %f1778;
	mov.f32 	%f1809, %f1779;
	mov.f32 	%f1810, %f1780;
	mov.f32 	%f1811, %f1781;
	mov.f32 	%f1812, %f1782;
	mov.u32 	%r1440, %r1411;
	mov.u32 	%r1441, %r1412;
	mov.u32 	%r1442, %r1413;
	mov.u32 	%r1443, %r1503;
	mov.u32 	%r1444, %r1414;
	mov.u32 	%r1445, %r1415;
	mov.u32 	%r1446, %r1416;
	mov.u32 	%r1447, %r1417;
	mov.u32 	%r1448, %r1418;
	mov.u32 	%r1449, %r1419;
	mov.u32 	%r1450, %r1420;
	mov.u32 	%r1451, %r1421;
	mov.u32 	%r1452, %r1422;
	mov.u32 	%r1453, %r1423;
	mov.u32 	%r1454, %r1424;
	mov.u32 	%r1455, %r1425;
	mov.u32 	%r1456, %r1426;
	mov.u32 	%r1457, %r1427;
	mov.u32 	%r1458, %r1428;
	mov.u32 	%r1459, %r1429;
	mov.u32 	%r1460, %r1430;
	mov.u32 	%r1461, %r1431;
	mov.u32 	%r1462, %r1432;
	mov.u32 	%r1463, %r1433;
	mov.u32 	%r1464, %r1434;
	mov.u32 	%r1465, %r1435;
	mov.u32 	%r1466, %r1436;
	mov.u32 	%r1467, %r1437;
	mov.u32 	%r1468, %r1438;
	@%p431 bra 	$L__BB11_491;
	setp.leu.f32 	%p432, %f1759, %f1847;
	mov.f32 	%f1784, %f1755;
	mov.f32 	%f1785, %f1756;
	mov.f32 	%f1786, %f1757;
	mov.f32 	%f1787, %f1758;
	mov.f32 	%f1788, %f1847;
	mov.f32 	%f1789, %f1759;
	mov.f32 	%f1790, %f1760;
	mov.f32 	%f1791, %f1761;
	mov.f32 	%f1792, %f1762;
	mov.f32 	%f1793, %f1763;
	mov.f32 	%f1794, %f1764;
	mov.f32 	%f1795, %f1765;
	mov.f32 	%f1796, %f1766;
	mov.f32 	%f1797, %f1767;
	mov.f32 	%f1798, %f1768;
	mov.f32 	%f1799, %f1769;
	mov.f32 	%f1800, %f1770;
	mov.f32 	%f1801, %f1771;
	mov.f32 	%f1802, %f1772;
	mov.f32 	%f1803, %f1773;
	mov.f32 	%f1804, %f1774;
	mov.f32 	%f1805, %f1775;
	mov.f32 	%f1806, %f1776;
	mov.f32 	%f1807, %f1777;
	mov.f32 	%f1808, %f1778;
	mov.f32 	%f1809, %f1779;
	mov.f32 	%f1810, %f1780;
	mov.f32 	%f1811, %f1781;
	mov.f32 	%f1812, %f1782;
	mov.u32 	%r1440, %r1411;
	mov.u32 	%r1441, %r1412;
	mov.u32 	%r1442, %r1413;
	mov.u32 	%r1443, %r1414;
	mov.u32 	%r1444, %r1503;
	mov.u32 	%r1445, %r1415;
	mov.u32 	%r1446, %r1416;
	mov.u32 	%r1447, %r1417;
	mov.u32 	%r1448, %r1418;
	mov.u32 	%r1449, %r1419;
	mov.u32 	%r1450, %r1420;
	mov.u32 	%r1451, %r1421;
	mov.u32 	%r1452, %r1422;
	mov.u32 	%r1453, %r1423;
	mov.u32 	%r1454, %r1424;
	mov.u32 	%r1455, %r1425;
	mov.u32 	%r1456, %r1426;
	mov.u32 	%r1457, %r1427;
	mov.u32 	%r1458, %r1428;
	mov.u32 	%r1459, %r1429;
	mov.u32 	%r1460, %r1430;
	mov.u32 	%r1461, %r1431;
	mov.u32 	%r1462, %r1432;
	mov.u32 	%r1463, %r1433;
	mov.u32 	%r1464, %r1434;
	mov.u32 	%r1465, %r1435;
	mov.u32 	%r1466, %r1436;
	mov.u32 	%r1467, %r1437;
	mov.u32 	%r1468, %r1438;
	@%p432 bra 	$L__BB11_491;
	setp.leu.f32 	%p433, %f1760, %f1847;
	mov.f32 	%f1784, %f1755;
	mov.f32 	%f1785, %f1756;
	mov.f32 	%f1786, %f1757;
	mov.f32 	%f1787, %f1758;
	mov.f32 	%f1788, %f1759;
	mov.f32 	%f1789, %f1847;
	mov.f32 	%f1790, %f1760;
	mov.f32 	%f1791, %f1761;
	mov.f32 	%f1792, %f1762;
	mov.f32 	%f1793, %f1763;
	mov.f32 	%f1794, %f1764;
	mov.f32 	%f1795, %f1765;
	mov.f32 	%f1796, %f1766;
	mov.f32 	%f1797, %f1767;
	mov.f32 	%f1798, %f1768;
	mov.f32 	%f1799, %f1769;
	mov.f32 	%f1800, %f1770;
	mov.f32 	%f1801, %f1771;
	mov.f32 	%f1802, %f1772;
	mov.f32 	%f1803, %f1773;
	mov.f32 	%f1804, %f1774;
	mov.f32 	%f1805, %f1775;
	mov.f32 	%f1806, %f1776;
	mov.f32 	%f1807, %f1777;
	mov.f32 	%f1808, %f1778;
	mov.f32 	%f1809, %f1779;
	mov.f32 	%f1810, %f1780;
	mov.f32 	%f1811, %f1781;
	mov.f32 	%f1812, %f1782;
	mov.u32 	%r1440, %r1411;
	mov.u32 	%r1441, %r1412;
	mov.u32 	%r1442, %r1413;
	mov.u32 	%r1443, %r1414;
	mov.u32 	%r1444, %r1415;
	mov.u32 	%r1445, %r1503;
	mov.u32 	%r1446, %r1416;
	mov.u32 	%r1447, %r1417;
	mov.u32 	%r1448, %r1418;
	mov.u32 	%r1449, %r1419;
	mov.u32 	%r1450, %r1420;
	mov.u32 	%r1451, %r1421;
	mov.u32 	%r1452, %r1422;
	mov.u32 	%r1453, %r1423;
	mov.u32 	%r1454, %r1424;
	mov.u32 	%r1455, %r1425;
	mov.u32 	%r1456, %r1426;
	mov.u32 	%r1457, %r1427;
	mov.u32 	%r1458, %r1428;
	mov.u32 	%r1459, %r1429;
	mov.u32 	%r1460, %r1430;
	mov.u32 	%r1461, %r1431;
	mov.u32 	%r1462, %r1432;
	mov.u32 	%r1463, %r1433;
	mov.u32 	%r1464, %r1434;
	mov.u32 	%r1465, %r1435;
	mov.u32 	%r1466, %r1436;
	mov.u32 	%r1467, %r1437;
	mov.u32 	%r1468, %r1438;
	@%p433 bra 	$L__BB11_491;
	setp.leu.f32 	%p434, %f1761, %f1847;
	mov.f32 	%f1784, %f1755;
	mov.f32 	%f1785, %f1756;
	mov.f32 	%f1786, %f1757;
	mov.f32 	%f1787, %f1758;
	mov.f32 	%f1788, %f1759;
	mov.f32 	%f1789, %f1760;
	mov.f32 	%f1790, %f1847;
	mov.f32 	%f1791, %f1761;
	mov.f32 	%f1792, %f1762;
	mov.f32 	%f1793, %f1763;
	mov.f32 	%f1794, %f1764;
	mov.f32 	%f1795, %f1765;
	mov.f32 	%f1796, %f1766;
	mov.f32 	%f1797, %f1767;
	mov.f32 	%f1798, %f1768;
	mov.f32 	%f1799, %f1769;
	mov.f32 	%f1800, %f1770;
	mov.f32 	%f1801, %f1771;
	mov.f32 	%f1802, %f1772;
	mov.f32 	%f1803, %f1773;
	mov.f32 	%f1804, %f1774;
	mov.f32 	%f1805, %f1775;
	mov.f32 	%f1806, %f1776;
	mov.f32 	%f1807, %f1777;
	mov.f32 	%f1808, %f1778;
	mov.f32 	%f1809, %f1779;
	mov.f32 	%f1810, %f1780;
	mov.f32 	%f1811, %f1781;
	mov.f32 	%f1812, %f1782;
	mov.u32 	%r1440, %r1411;
	mov.u32 	%r1441, %r1412;
	mov.u32 	%r1442, %r1413;
	mov.u32 	%r1443, %r1414;
	mov.u32 	%r1444, %r1415;
	mov.u32 	%r1445, %r1416;
	mov.u32 	%r1446, %r1503;
	mov.u32 	%r1447, %r1417;
	mov.u32 	%r1448, %r1418;
	mov.u32 	%r1449, %r1419;
	mov.u32 	%r1450, %r1420;
	mov.u32 	%r1451, %r1421;
	mov.u32 	%r1452, %r1422;
	mov.u32 	%r1453, %r1423;
	mov.u32 	%r1454, %r1424;
	mov.u32 	%r1455, %r1425;
	mov.u32 	%r1456, %r1426;
	mov.u32 	%r1457, %r1427;
	mov.u32 	%r1458, %r1428;
	mov.u32 	%r1459, %r1429;
	mov.u32 	%r1460, %r1430;
	mov.u32 	%r1461, %r1431;
	mov.u32 	%r1462, %r1432;
	mov.u32 	%r1463, %r1433;
	mov.u32 	%r1464, %r1434;
	mov.u32 	%r1465, %r1435;
	mov.u32 	%r1466, %r1436;
	mov.u32 	%r1467, %r1437;
	mov.u32 	%r1468, %r1438;
	@%p434 bra 	$L__BB11_491;
	setp.leu.f32 	%p435, %f1762, %f1847;
	mov.f32 	%f1784, %f1755;
	mov.f32 	%f1785, %f1756;
	mov.f32 	%f1786, %f1757;
	mov.f32 	%f1787, %f1758;
	mov.f32 	%f1788, %f1759;
	mov.f32 	%f1789, %f1760;
	mov.f32 	%f1790, %f1761;
	mov.f32 	%f1791, %f1847;
	mov.f32 	%f1792, %f1762;
	mov.f32 	%f1793, %f1763;
	mov.f32 	%f1794, %f1764;
	mov.f32 	%f1795, %f1765;
	mov.f32 	%f1796, %f1766;
	mov.f32 	%f1797, %f1767;
	mov.f32 	%f1798, %f1768;
	mov.f32 	%f1799, %f1769;
	mov.f32 	%f1800, %f1770;
	mov.f32 	%f1801, %f1771;
	mov.f32 	%f1802, %f1772;
	mov.f32 	%f1803, %f1773;
	mov.f32 	%f1804, %f1774;
	mov.f32 	%f1805, %f1775;
	mov.f32 	%f1806, %f1776;
	mov.f32 	%f1807, %f1777;
	mov.f32 	%f1808, %f1778;
	mov.f32 	%f1809, %f1779;
	mov.f32 	%f1810, %f1780;
	mov.f32 	%f1811, %f1781;
	mov.f32 	%f1812, %f1782;
	mov.u32 	%r1440, %r1411;
	mov.u32 	%r1441, %r1412;
	mov.u32 	%r1442, %r1413;
	mov.u32 	%r1443, %r1414;
	mov.u32 	%r1444, %r1415;
	mov.u32 	%r1445, %r1416;
	mov.u32 	%r1446, %r1417;
	mov.u32 	%r1447, %r1503;
	mov.u32 	%r1448, %r1418;
	mov.u32 	%r1449, %r1419;
	mov.u32 	%r1450, %r1420;
	mov.u32 	%r1451, %r1421;
	mov.u32 	%r1452, %r1422;
	mov.u32 	%r1453, %r1423;
	mov.u32 	%r1454, %r1424;
	mov.u32 	%r1455, %r1425;
	mov.u32 	%r1456, %r1426;
	mov.u32 	%r1457, %r1427;
	mov.u32 	%r1458, %r1428;
	mov.u32 	%r1459, %r1429;
	mov.u32 	%r1460, %r1430;
	mov.u32 	%r1461, %r1431;
	mov.u32 	%r1462, %r1432;
	mov.u32 	%r1463, %r1433;
	mov.u32 	%r1464, %r1434;
	mov.u32 	%r1465, %r1435;
	mov.u32 	%r1466, %r1436;
	mov.u32 	%r1467, %r1437;
	mov.u32 	%r1468, %r1438;
	@%p435 bra 	$L__BB11_491;
	setp.leu.f32 	%p436, %f1763, %f1847;
	mov.f32 	%f1784, %f1755;
	mov.f32 	%f1785, %f1756;
	mov.f32 	%f1786, %f1757;
	mov.f32 	%f1787, %f1758;
	mov.f32 	%f1788, %f1759;
	mov.f32 	%f1789, %f1760;
	mov.f32 	%f1790, %f1761;
	mov.f32 	%f1791, %f1762;
	mov.f32 	%f1792, %f1847;
	mov.f32 	%f1793, %f1763;
	mov.f32 	%f1794, %f1764;
	mov.f32 	%f1795, %f1765;
	mov.f32 	%f1796, %f1766;
	mov.f32 	%f1797, %f1767;
	mov.f32 	%f1798, %f1768;
	mov.f32 	%f1799, %f1769;
	mov.f32 	%f1800, %f1770;
	mov.f32 	%f1801, %f1771;
	mov.f32 	%f1802, %f1772;
	mov.f32 	%f1803, %f1773;
	mov.f32 	%f1804, %f1774;
	mov.f32 	%f1805, %f1775;
	mov.f32 	%f1806, %f1776;
	mov.f32 	%f1807, %f1777;
	mov.f32 	%f1808, %f1778;
	mov.f32 	%f1809, %f1779;
	mov.f32 	%f1810, %f1780;
	mov.f32 	%f1811, %f1781;
	mov.f32 	%f1812, %f1782;
	mov.u32 	%r1440, %r1411;
	mov.u32 	%r1441, %r1412;
	mov.u32 	%r1442, %r1413;
	mov.u32 	%r1443, %r1414;
	mov.u32 	%r1444, %r1415;
	mov.u32 	%r1445, %r1416;
	mov.u32 	%r1446, %r1417;
	mov.u32 	%r1447, %r1418;
	mov.u32 	%r1448, %r1503;
	mov.u32 	%r1449, %r1419;
	mov.u32 	%r1450, %r1420;
	mov.u32 	%r1451, %r1421;
	mov.u32 	%r1452, %r1422;
	mov.u32 	%r1453, %r1423;
	mov.u32 	%r1454, %r1424;
	mov.u32 	%r1455, %r1425;
	mov.u32 	%r1456, %r1426;
	mov.u32 	%r1457, %r1427;
	mov.u32 	%r1458, %r1428;
	mov.u32 	%r1459, %r1429;
	mov.u32 	%r1460, %r1430;
	mov.u32 	%r1461, %r1431;
	mov.u32 	%r1462, %r1432;
	mov.u32 	%r1463, %r1433;
	mov.u32 	%r1464, %r1434;
	mov.u32 	%r1465, %r1435;
	mov.u32 	%r1466, %r1436;
	mov.u32 	%r1467, %r1437;
	mov.u32 	%r1468, %r1438;
	@%p436 bra 	$L__BB11_491;
	setp.leu.f32 	%p437, %f1764, %f1847;
	mov.f32 	%f1784, %f1755;
	mov.f32 	%f1785, %f1756;
	mov.f32 	%f1786, %f1757;
	mov.f32 	%f1787, %f1758;
	mov.f32 	%f1788, %f1759;
	mov.f32 	%f1789, %f1760;
	mov.f32 	%f1790, %f1761;
	mov.f32 	%f1791, %f1762;
	mov.f32 	%f1792, %f1763;
	mov.f32 	%f1793, %f1847;
	mov.f32 	%f1794, %f1764;
	mov.f32 	%f1795, %f1765;
	mov.f32 	%f1796, %f1766;
	mov.f32 	%f1797, %f1767;
	mov.f32 	%f1798, %f1768;
	mov.f32 	%f1799, %f1769;
	mov.f32 	%f1800, %f1770;
	mov.f32 	%f1801, %f1771;
	mov.f32 	%f1802, %f1772;
	mov.f32 	%f1803, %f1773;
	mov.f32 	%f1804, %f1774;
	mov.f32 	%f1805, %f1775;
	mov.f32 	%f1806, %f1776;
	mov.f32 	%f1807, %f1777;
	mov.f32 	%f1808, %f1778;
	mov.f32 	%f1809, %f1779;
	mov.f32 	%f1810, %f1780;
	mov.f32 	%f1811, %f1781;
	mov.f32 	%f1812, %f1782;
	mov.u32 	%r1440, %r1411;
	mov.u32 	%r1441, %r1412;
	mov.u32 	%r1442, %r1413;
	mov.u32 	%r1443, %r1414;
	mov.u32 	%r1444, %r1415;
	mov.u32 	%r1445, %r1416;
	mov.u32 	%r1446, %r1417;
	mov.u32 	%r1447, %r1418;
	mov.u32 	%r1448, %r1419;
	mov.u32 	%r1449, %r1503;
	mov.u32 	%r1450, %r1420;
	mov.u32 	%r1451, %r1421;
	mov.u32 	%r1452, %r1422;
	mov.u32 	%r1453, %r1423;
	mov.u32 	%r1454, %r1424;
	mov.u32 	%r1455, %r1425;
	mov.u32 	%r1456, %r1426;
	mov.u32 	%r1457, %r1427;
	mov.u32 	%r1458, %r1428;
	mov.u32 	%r1459, %r1429;
	mov.u32 	%r1460, %r1430;
	mov.u32 	%r1461, %r1431;
	mov.u32 	%r1462, %r1432;
	mov.u32 	%r1463, %r1433;
	mov.u32 	%r1464, %r1434;
	mov.u32 	%r1465, %r1435;
	mov.u32 	%r1466, %r1436;
	mov.u32 	%r1467, %r1437;
	mov.u32 	%r1468, %r1438;
	@%p437 bra 	$L__BB11_491;
	setp.leu.f32 	%p438, %f1765, %f1847;
	mov.f32 	%f1784, %f1755;
	mov.f32 	%f1785, %f1756;
	mov.f32 	%f1786, %f1757;
	mov.f32 	%f1787, %f1758;
	mov.f32 	%f1788, %f1759;
	mov.f32 	%f1789, %f1760;
	mov.f32 	%f1790, %f1761;
	mov.f32 	%f1791, %f1762;
	mov.f32 	%f1792, %f1763;
	mov.f32 	%f1793, %f1764;
	mov.f32 	%f1794, %f1847;
	mov.f32 	%f1795, %f1765;
	mov.f32 	%f1796, %f1766;
	mov.f32 	%f1797, %f1767;
	mov.f32 	%f1798, %f1768;
	mov.f32 	%f1799, %f1769;
	mov.f32 	%f1800, %f1770;
	mov.f32 	%f1801, %f1771;
	mov.f32 	%f1802, %f1772;
	mov.f32 	%f1803, %f1773;
	mov.f32 	%f1804, %f1774;
	mov.f32 	%f1805, %f1775;
	mov.f32 	%f1806, %f1776;
	mov.f32 	%f1807, %f1777;
	mov.f32 	%f1808, %f1778;
	mov.f32 	%f1809, %f1779;
	mov.f32 	%f1810, %f1780;
	mov.f32 	%f1811, %f1781;
	mov.f32 	%f1812, %f1782;
	mov.u32 	%r1440, %r1411;
	mov.u32 	%r1441, %r1412;
	mov.u32 	%r1442, %r1413;
	mov.u32 	%r1443, %r1414;
	mov.u32 	%r1444, %r1415;
	mov.u32 	%r1445, %r1416;
	mov.u32 	%r1446, %r1417;
	mov.u32 	%r1447, %r1418;
	mov.u32 	%r1448, %r1419;
	mov.u32 	%r1449, %r1420;
	mov.u32 	%r1450, %r1503;
	mov.u32 	%r1451, %r1421;
	mov.u32 	%r1452, %r1422;
	mov.u32 	%r1453, %r1423;
	mov.u32 	%r1454, %r1424;
	mov.u32 	%r1455, %r1425;
	mov.u32 	%r1456, %r1426;
	mov.u32 	%r1457, %r1427;
	mov.u32 	%r1458, %r1428;
	mov.u32 	%r1459, %r1429;
	mov.u32 	%r1460, %r1430;
	mov.u32 	%r1461, %r1431;
	mov.u32 	%r1462, %r1432;
	mov.u32 	%r1463, %r1433;
	mov.u32 	%r1464, %r1434;
	mov.u32 	%r1465, %r1435;
	mov.u32 	%r1466, %r1436;
	mov.u32 	%r1467, %r1437;
	mov.u32 	%r1468, %r1438;
	@%p438 bra 	$L__BB11_491;
	setp.leu.f32 	%p439, %f1766, %f1847;
	mov.f32 	%f1784, %f1755;
	mov.f32 	%f1785, %f1756;
	mov.f32 	%f1786, %f1757;
	mov.f32 	%f1787, %f1758;
	mov.f32 	%f1788, %f1759;
	mov.f32 	%f1789, %f1760;
	mov.f32 	%f1790, %f1761;
	mov.f32 	%f1791, %f1762;
	mov.f32 	%f1792, %f1763;
	mov.f32 	%f1793, %f1764;
	mov.f32 	%f1794, %f1765;
	mov.f32 	%f1795, %f1847;
	mov.f32 	%f1796, %f1766;
	mov.f32 	%f1797, %f1767;
	mov.f32 	%f1798, %f1768;
	mov.f32 	%f1799, %f1769;
	mov.f32 	%f1800, %f1770;
	mov.f32 	%f1801, %f1771;
	mov.f32 	%f1802, %f1772;
	mov.f32 	%f1803, %f1773;
	mov.f32 	%f1804, %f1774;
	mov.f32 	%f1805, %f1775;
	mov.f32 	%f1806, %f1776;
	mov.f32 	%f1807, %f1777;
	mov.f32 	%f1808, %f1778;
	mov.f32 	%f1809, %f1779;
	mov.f32 	%f1810, %f1780;
	mov.f32 	%f1811, %f1781;
	mov.f32 	%f1812, %f1782;
	mov.u32 	%r1440, %r1411;
	mov.u32 	%r1441, %r1412;
	mov.u32 	%r1442, %r1413;
	mov.u32 	%r1443, %r1414;
	mov.u32 	%r1444, %r1415;
	mov.u32 	%r1445, %r1416;
	mov.u32 	%r1446, %r1417;
	mov.u32 	%r1447, %r1418;
	mov.u32 	%r1448, %r1419;
	mov.u32 	%r1449, %r1420;
	mov.u32 	%r1450, %r1421;
	mov.u32 	%r1451, %r1503;
	mov.u32 	%r1452, %r1422;
	mov.u32 	%r1453, %r1423;
	mov.u32 	%r1454, %r1424;
	mov.u32 	%r1455, %r1425;
	mov.u32 	%r1456, %r1426;
	mov.u32 	%r1457, %r1427;
	mov.u32 	%r1458, %r1428;
	mov.u32 	%r1459, %r1429;
	mov.u32 	%r1460, %r1430;
	mov.u32 	%r1461, %r1431;
	mov.u32 	%r1462, %r1432;
	mov.u32 	%r1463, %r1433;
	mov.u32 	%r1464, %r1434;
	mov.u32 	%r1465, %r1435;
	mov.u32 	%r1466, %r1436;
	mov.u32 	%r1467, %r1437;
	mov.u32 	%r1468, %r1438;
	@%p439 bra 	$L__BB11_491;
	setp.leu.f32 	%p440, %f1767, %f1847;
	mov.f32 	%f1784, %f1755;
	mov.f32 	%f1785, %f1756;
	mov.f32 	%f1786, %f1757;
	mov.f32 	%f1787, %f1758;
	mov.f32 	%f1788, %f1759;
	mov.f32 	%f1789, %f1760;
	mov.f32 	%f1790, %f1761;
	mov.f32 	%f1791, %f1762;
	mov.f32 	%f1792, %f1763;
	mov.f32 	%f1793, %f1764;
	mov.f32 	%f1794, %f1765;
	mov.f32 	%f1795, %f1766;
	mov.f32 	%f1796, %f1847;
	mov.f32 	%f1797, %f1767;
	mov.f32 	%f1798, %f1768;
	mov.f32 	%f1799, %f1769;
	mov.f32 	%f1800, %f1770;
	mov.f32 	%f1801, %f1771;
	mov.f32 	%f1802, %f1772;
	mov.f32 	%f1803, %f1773;
	mov.f32 	%f1804, %f1774;
	mov.f32 	%f1805, %f1775;
	mov.f32 	%f1806, %f1776;
	mov.f32 	%f1807, %f1777;
	mov.f32 	%f1808, %f1778;
	mov.f32 	%f1809, %f1779;
	mov.f32 	%f1810, %f1780;
	mov.f32 	%f1811, %f1781;
	mov.f32 	%f1812, %f1782;
	mov.u32 	%r1440, %r1411;
	mov.u32 	%r1441, %r1412;
	mov.u32 	%r1442, %r1413;
	mov.u32 	%r1443, %r1414;
	mov.u32 	%r1444, %r1415;
	mov.u32 	%r1445, %r1416;
	mov.u32 	%r1446, %r1417;
	mov.u32 	%r1447, %r1418;
	mov.u32 	%r1448, %r1419;
	mov.u32 	%r1449, %r1420;
	mov.u32 	%r1450, %r1421;
	mov.u32 	%r1451, %r1422;
	mov.u32 	%r1452, %r1503;
	mov.u32 	%r1453, %r1423;
	mov.u32 	%r1454, %r1424;
	mov.u32 	%r1455, %r1425;
	mov.u32 	%r1456, %r1426;
	mov.u32 	%r1457, %r1427;
	mov.u32 	%r1458, %r1428;
	mov.u32 	%r1459, %r1429;
	mov.u32 	%r1460, %r1430;
	mov.u32 	%r1461, %r1431;
	mov.u32 	%r1462, %r1432;
	mov.u32 	%r1463, %r1433;
	mov.u32 	%r1464, %r1434;
	mov.u32 	%r1465, %r1435;
	mov.u32 	%r1466, %r1436;
	mov.u32 	%r1467, %r1437;
	mov.u32 	%r1468, %r1438;
	@%p440 bra 	$L__BB11_491;
	setp.leu.f32 	%p441, %f1768, %f1847;
	mov.f32 	%f1784, %f1755;
	mov.f32 	%f1785, %f1756;
	mov.f32 	%f1786, %f1757;
	mov.f32 	%f1787, %f1758;
	mov.f32 	%f1788, %f1759;
	mov.f32 	%f1789, %f1760;
	mov.f32 	%f1790, %f1761;
	mov.f32 	%f1791, %f1762;
	mov.f32 	%f1792, %f1763;
	mov.f32 	%f1793, %f1764;
	mov.f32 	%f1794, %f1765;
	mov.f32 	%f1795, %f1766;
	mov.f32 	%f1796, %f1767;
	mov.f32 	%f1797, %f1847;
	mov.f32 	%f1798, %f1768;
	mov.f32 	%f1799, %f1769;
	mov.f32 	%f1800, %f1770;
	mov.f32 	%f1801, %f1771;
	mov.f32 	%f1802, %f1772;
	mov.f32 	%f1803, %f1773;
	mov.f32 	%f1804, %f1774;
	mov.f32 	%f1805, %f1775;
	mov.f32 	%f1806, %f1776;
	mov.f32 	%f1807, %f1777;
	mov.f32 	%f1808, %f1778;
	mov.f32 	%f1809, %f1779;
	mov.f32 	%f1810, %f1780;
	mov.f32 	%f1811, %f1781;
	mov.f32 	%f1812, %f1782;
	mov.u32 	%r1440, %r1411;
	mov.u32 	%r1441, %r1412;
	mov.u32 	%r1442, %r1413;
	mov.u32 	%r1443, %r1414;
	mov.u32 	%r1444, %r1415;
	mov.u32 	%r1445, %r1416;
	mov.u32 	%r1446, %r1417;
	mov.u32 	%r1447, %r1418;
	mov.u32 	%r1448, %r1419;
	mov.u32 	%r1449, %r1420;
	mov.u32 	%r1450, %r1421;
	mov.u32 	%r1451, %r1422;
	mov.u32 	%r1452, %r1423;
	mov.u32 	%r1453, %r1503;
	mov.u32 	%r1454, %r1424;
	mov.u32 	%r1455, %r1425;
	mov.u32 	%r1456, %r1426;
	mov.u32 	%r1457, %r1427;
	mov.u32 	%r1458, %r1428;
	mov.u32 	%r1459, %r1429;
	mov.u32 	%r1460, %r1430;
	mov.u32 	%r1461, %r1431;
	mov.u32 	%r1462, %r1432;
	mov.u32 	%r1463, %r1433;
	mov.u32 	%r1464, %r1434;
	mov.u32 	%r1465, %r1435;
	mov.u32 	%r1466, %r1436;
	mov.u32 	%r1467, %r1437;
	mov.u32 	%r1468, %r1438;
	@%p441 bra 	$L__BB11_491;
	setp.leu.f32 	%p442, %f1769, %f1847;
	mov.f32 	%f1784, %f1755;
	mov.f32 	%f1785, %f1756;
	mov.f32 	%f1786, %f1757;
	mov.f32 	%f1787, %f1758;
	mov.f32 	%f1788, %f1759;
	mov.f32 	%f1789, %f1760;
	mov.f32 	%f1790, %f1761;
	mov.f32 	%f1791, %f1762;
	mov.f32 	%f1792, %f1763;
	mov.f32 	%f1793, %f1764;
	mov.f32 	%f1794, %f1765;
	mov.f32 	%f1795, %f1766;
	mov.f32 	%f1796, %f1767;
	mov.f32 	%f1797, %f1768;
	mov.f32 	%f1798, %f1847;
	mov.f32 	%f1799, %f1769;
	mov.f32 	%f1800, %f1770;
	mov.f32 	%f1801, %f1771;
	mov.f32 	%f1802, %f1772;
	mov.f32 	%f1803, %f1773;
	mov.f32 	%f1804, %f1774;
	mov.f32 	%f1805, %f1775;
	mov.f32 	%f1806, %f1776;
	mov.f32 	%f1807, %f1777;
	mov.f32 	%f1808, %f1778;
	mov.f32 	%f1809, %f1779;
	mov.f32 	%f1810, %f1780;
	mov.f32 	%f1811, %f1781;
	mov.f32 	%f1812, %f1782;
	mov.u32 	%r1440, %r1411;
	mov.u32 	%r1441, %r1412;
	mov.u32 	%r1442, %r1413;
	mov.u32 	%r1443, %r1414;
	mov.u32 	%r1444, %r1415;
	mov.u32 	%r1445, %r1416;
	mov.u32 	%r1446, %r1417;
	mov.u32 	%r1447, %r1418;
	mov.u32 	%r1448, %r1419;
	mov.u32 	%r1449, %r1420;
	mov.u32 	%r1450, %r1421;
	mov.u32 	%r1451, %r1422;
	mov.u32 	%r1452, %r1423;
	mov.u32 	%r1453, %r1424;
	mov.u32 	%r1454, %r1503;
	mov.u32 	%r1455, %r1425;
	mov.u32 	%r1456, %r1426;
	mov.u32 	%r1457, %r1427;
	mov.u32 	%r1458, %r1428;
	mov.u32 	%r1459, %r1429;
	mov.u32 	%r1460, %r1430;
	mov.u32 	%r1461, %r1431;
	mov.u32 	%r1462, %r1432;
	mov.u32 	%r1463, %r1433;
	mov.u32 	%r1464, %r1434;
	mov.u32 	%r1465, %r1435;
	mov.u32 	%r1466, %r1436;
	mov.u32 	%r1467, %r1437;
	mov.u32 	%r1468, %r1438;
	@%p442 bra 	$L__BB11_491;
	setp.leu.f32 	%p443, %f1770, %f1847;
	mov.f32 	%f1784, %f1755;
	mov.f32 	%f1785, %f1756;
	mov.f32 	%f1786, %f1757;
	mov.f32 	%f1787, %f1758;
	mov.f32 	%f1788, %f1759;
	mov.f32 	%f1789, %f1760;
	mov.f32 	%f1790, %f1761;
	mov.f32 	%f1791, %f1762;
	mov.f32 	%f1792, %f1763;
	mov.f32 	%f1793, %f1764;
	mov.f32 	%f1794, %f1765;
	mov.f32 	%f1795, %f1766;
	mov.f32 	%f1796, %f1767;
	mov.f32 	%f1797, %f1768;
	mov.f32 	%f1798, %f1769;
	mov.f32 	%f1799, %f1847;
	mov.f32 	%f1800, %f1770;
	mov.f32 	%f1801, %f1771;
	mov.f32 	%f1802, %f1772;
	mov.f32 	%f1803, %f1773;
	mov.f32 	%f1804, %f1774;
	mov.f32 	%f1805, %f1775;
	mov.f32 	%f1806, %f1776;
	mov.f32 	%f1807, %f1777;
	mov.f32 	%f1808, %f1778;
	mov.f32 	%f1809, %f1779;
	mov.f32 	%f1810, %f1780;
	mov.f32 	%f1811, %f1781;
	mov.f32 	%f1812, %f1782;
	mov.u32 	%r1440, %r1411;
	mov.u32 	%r1441, %r1412;
	mov.u32 	%r1442, %r1413;
	mov.u32 	%r1443, %r1414;
	mov.u32 	%r1444, %r1415;
	mov.u32 	%r1445, %r1416;
	mov.u32 	%r1446, %r1417;
	mov.u32 	%r1447, %r1418;
	mov.u32 	%r1448, %r1419;
	mov.u32 	%r1449, %r1420;
	mov.u32 	%r1450, %r1421;
	mov.u32 	%r1451, %r1422;
	mov.u32 	%r1452, %r1423;
	mov.u32 	%r1453, %r1424;
	mov.u32 	%r1454, %r1425;
	mov.u32 	%r1455, %r1503;
	mov.u32 	%r1456, %r1426;
	mov.u32 	%r1457, %r1427;
	mov.u32 	%r1458, %r1428;
	mov.u32 	%r1459, %r1429;
	mov.u32 	%r1460, %r1430;
	mov.u32 	%r1461, %r1431;
	mov.u32 	%r1462, %r1432;
	mov.u32 	%r1463, %r1433;
	mov.u32 	%r1464, %r1434;
	mov.u32 	%r1465, %r1435;
	mov.u32 	%r1466, %r1436;
	mov.u32 	%r1467, %r1437;
	mov.u32 	%r1468, %r1438;
	@%p443 bra 	$L__BB11_491;
	setp.leu.f32 	%p444, %f1771, %f1847;
	mov.f32 	%f1784, %f1755;
	mov.f32 	%f1785, %f1756;
	mov.f32 	%f1786, %f1757;
	mov.f32 	%f1787, %f1758;
	mov.f32 	%f1788, %f1759;
	mov.f32 	%f1789, %f1760;
	mov.f32 	%f1790, %f1761;
	mov.f32 	%f1791, %f1762;
	mov.f32 	%f1792, %f1763;
	mov.f32 	%f1793, %f1764;
	mov.f32 	%f1794, %f1765;
	mov.f32 	%f1795, %f1766;
	mov.f32 	%f1796, %f1767;
	mov.f32 	%f1797, %f1768;
	mov.f32 	%f1798, %f1769;
	mov.f32 	%f1799, %f1770;
	mov.f32 	%f1800, %f1847;
	mov.f32 	%f1801, %f1771;
	mov.f32 	%f1802, %f1772;
	mov.f32 	%f1803, %f1773;
	mov.f32 	%f1804, %f1774;
	mov.f32 	%f1805, %f1775;
	mov.f32 	%f1806, %f1776;
	mov.f32 	%f1807, %f1777;
	mov.f32 	%f1808, %f1778;
	mov.f32 	%f1809, %f1779;
	mov.f32 	%f1810, %f1780;
	mov.f32 	%f1811, %f1781;
	mov.f32 	%f1812, %f1782;
	mov.u32 	%r1440, %r1411;
	mov.u32 	%r1441, %r1412;
	mov.u32 	%r1442, %r1413;
	mov.u32 	%r1443, %r1414;
	mov.u32 	%r1444, %r1415;
	mov.u32 	%r1445, %r1416;
	mov.u32 	%r1446, %r1417;
	mov.u32 	%r1447, %r1418;
	mov.u32 	%r1448, %r1419;
	mov.u32 	%r1449, %r1420;
	mov.u32 	%r1450, %r1421;
	mov.u32 	%r1451, %r1422;
	mov.u32 	%r1452, %r1423;
	mov.u32 	%r1453, %r1424;
	mov.u32 	%r1454, %r1425;
	mov.u32 	%r1455, %r1426;
	mov.u32 	%r1456, %r1503;
	mov.u32 	%r1457, %r1427;
	mov.u32 	%r1458, %r1428;
	mov.u32 	%r1459, %r1429;
	mov.u32 	%r1460, %r1430;
	mov.u32 	%r1461, %r1431;
	mov.u32 	%r1462, %r1432;
	mov.u32 	%r1463, %r1433;
	mov.u32 	%r1464, %r1434;
	mov.u32 	%r1465, %r1435;
	mov.u32 	%r1466, %r1436;
	mov.u32 	%r1467, %r1437;
	mov.u32 	%r1468, %r1438;
	@%p444 bra 	$L__BB11_491;
	setp.leu.f32 	%p445, %f1772, %f1847;
	mov.f32 	%f1784, %f1755;
	mov.f32 	%f1785, %f1756;
	mov.f32 	%f1786, %f1757;
	mov.f32 	%f1787, %f1758;
	mov.f32 	%f1788, %f1759;
	mov.f32 	%f1789, %f1760;
	mov.f32 	%f1790, %f1761;
	mov.f32 	%f1791, %f1762;
	mov.f32 	%f1792, %f1763;
	mov.f32 	%f1793, %f1764;
	mov.f32 	%f1794, %f1765;
	mov.f32 	%f1795, %f1766;
	mov.f32 	%f1796, %f1767;
	mov.f32 	%f1797, %f1768;
	mov.f32 	%f1798, %f1769;
	mov.f32 	%f1799, %f1770;
	mov.f32 	%f1800, %f1771;
	mov.f32 	%f1801, %f1847;
	mov.f32 	%f1802, %f1772;
	mov.f32 	%f1803, %f1773;
	mov.f32 	%f1804, %f1774;
	mov.f32 	%f1805, %f1775;
	mov.f32 	%f1806, %f1776;
	mov.f32 	%f1807, %f1777;
	mov.f32 	%f1808, %f1778;
	mov.f32 	%f1809, %f1779;
	mov.f32 	%f1810, %f1780;
	mov.f32 	%f1811, %f1781;
	mov.f32 	%f1812, %f1782;
	mov.u32 	%r1440, %r1411;
	mov.u32 	%r1441, %r1412;
	mov.u32 	%r1442, %r1413;
	mov.u32 	%r1443, %r1414;
	mov.u32 	%r1444, %r1415;
	mov.u32 	%r1445, %r1416;
	mov.u32 	%r1446, %r1417;
	mov.u32 	%r1447, %r1418;
	mov.u32 	%r1448, %r1419;
	mov.u32 	%r1449, %r1420;
	mov.u32 	%r1450, %r1421;
	mov.u32 	%r1451, %r1422;
	mov.u32 	%r1452, %r1423;
	mov.u32 	%r1453, %r1424;
	mov.u32 	%r1454, %r1425;
	mov.u32 	%r1455, %r1426;
	mov.u32 	%r1456, %r1427;
	mov.u32 	%r1457, %r1503;
	mov.u32 	%r1458, %r1428;
	mov.u32 	%r1459, %r1429;
	mov.u32 	%r1460, %r1430;
	mov.u32 	%r1461, %r1431;
	mov.u32 	%r1462, %r1432;
	mov.u32 	%r1463, %r1433;
	mov.u32 	%r1464, %r1434;
	mov.u32 	%r1465, %r1435;
	mov.u32 	%r1466, %r1436;
	mov.u32 	%r1467, %r1437;
	mov.u32 	%r1468, %r1438;
	@%p445 bra 	$L__BB11_491;
	setp.leu.f32 	%p446, %f1773, %f1847;
	mov.f32 	%f1784, %f1755;
	mov.f32 	%f1785, %f1756;
	mov.f32 	%f1786, %f1757;
	mov.f32 	%f1787, %f1758;
	mov.f32 	%f1788, %f1759;
	mov.f32 	%f1789, %f1760;
	mov.f32 	%f1790, %f1761;
	mov.f32 	%f1791, %f1762;
	mov.f32 	%f1792, %f1763;
	mov.f32 	%f1793, %f1764;
	mov.f32 	%f1794, %f1765;
	mov.f32 	%f1795, %f1766;
	mov.f32 	%f1796, %f1767;
	mov.f32 	%f1797, %f1768;
	mov.f32 	%f1798, %f1769;
	mov.f32 	%f1799, %f1770;
	mov.f32 	%f1800, %f1771;
	mov.f32 	%f1801, %f1772;
	mov.f32 	%f1802, %f1847;
	mov.f32 	%f1803, %f1773;
	mov.f32 	%f1804, %f1774;
	mov.f32 	%f1805, %f1775;
	mov.f32 	%f1806, %f1776;
	mov.f32 	%f1807, %f1777;
	mov.f32 	%f1808, %f1778;
	mov.f32 	%f1809, %f1779;
	mov.f32 	%f1810, %f1780;
	mov.f32 	%f1811, %f1781;
	mov.f32 	%f1812, %f1782;
	mov.u32 	%r1440, %r1411;
	mov.u32 	%r1441, %r1412;
	mov.u32 	%r1442, %r1413;
	mov.u32 	%r1443, %r1414;
	mov.u32 	%r1444, %r1415;
	mov.u32 	%r1445, %r1416;
	mov.u32 	%r1446, %r1417;
	mov.u32 	%r1447, %r1418;
	mov.u32 	%r1448, %r1419;
	mov.u32 	%r1449, %r1420;
	mov.u32 	%r1450, %r1421;
	mov.u32 	%r1451, %r1422;
	mov.u32 	%r1452, %r1423;
	mov.u32 	%r1453, %r1424;
	mov.u32 	%r1454, %r1425;
	mov.u32 	%r1455, %r1426;
	mov.u32 	%r1456, %r1427;
	mov.u32 	%r1457, %r1428;
	mov.u32 	%r1458, %r1503;
	mov.u32 	%r1459, %r1429;
	mov.u32 	%r1460, %r1430;
	mov.u32 	%r1461, %r1431;
	mov.u32 	%r1462, %r1432;
	mov.u32 	%r1463, %r1433;
	mov.u32 	%r1464, %r1434;
	mov.u32 	%r1465, %r1435;
	mov.u32 	%r1466, %r1436;
	mov.u32 	%r1467, %r1437;
	mov.u32 	%r1468, %r1438;
	@%p446 bra 	$L__BB11_491;
	setp.leu.f32 	%p447, %f1774, %f1847;
	mov.f32 	%f1784, %f1755;
	mov.f32 	%f1785, %f1756;
	mov.f32 	%f1786, %f1757;
	mov.f32 	%f1787, %f1758;
	mov.f32 	%f1788, %f1759;
	mov.f32 	%f1789, %f1760;
	mov.f32 	%f1790, %f1761;
	mov.f32 	%f1791, %f1762;
	mov.f32 	%f1792, %f1763;
	mov.f32 	%f1793, %f1764;
	mov.f32 	%f1794, %f1765;
	mov.f32 	%f1795, %f1766;
	mov.f32 	%f1796, %f1767;
	mov.f32 	%f1797, %f1768;
	mov.f32 	%f1798, %f1769;
	mov.f32 	%f1799, %f1770;
	mov.f32 	%f1800, %f1771;
	mov.f32 	%f1801, %f1772;
	mov.f32 	%f1802, %f1773;
	mov.f32 	%f1803, %f1847;
	mov.f32 	%f1804, %f1774;
	mov.f32 	%f1805, %f1775;
	mov.f32 	%f1806, %f1776;
	mov.f32 	%f1807, %f1777;
	mov.f32 	%f1808, %f1778;
	mov.f32 	%f1809, %f1779;
	mov.f32 	%f1810, %f1780;
	mov.f32 	%f1811, %f1781;
	mov.f32 	%f1812, %f1782;
	mov.u32 	%r1440, %r1411;
	mov.u32 	%r1441, %r1412;
	mov.u32 	%r1442, %r1413;
	mov.u32 	%r1443, %r1414;
	mov.u32 	%r1444, %r1415;
	mov.u32 	%r1445, %r1416;
	mov.u32 	%r1446, %r1417;
	mov.u32 	%r1447, %r1418;
	mov.u32 	%r1448, %r1419;
	mov.u32 	%r1449, %r1420;
	mov.u32 	%r1450, %r1421;
	mov.u32 	%r1451, %r1422;
	mov.u32 	%r1452, %r1423;
	mov.u32 	%r1453, %r1424;
	mov.u32 	%r1454, %r1425;
	mov.u32 	%r1455, %r1426;
	mov.u32 	%r1456, %r1427;
	mov.u32 	%r1457, %r1428;
	mov.u32 	%r1458, %r1429;
	mov.u32 	%r1459, %r1503;
	mov.u32 	%r1460, %r1430;
	mov.u32 	%r1461, %r1431;
	mov.u32 	%r1462, %r1432;
	mov.u32 	%r1463, %r1433;
	mov.u32 	%r1464, %r1434;
	mov.u32 	%r1465, %r1435;
	mov.u32 	%r1466, %r1436;
	mov.u32 	%r1467, %r1437;
	mov.u32 	%r1468, %r1438;
	@%p447 bra 	$L__BB11_491;
	setp.leu.f32 	%p448, %f1775, %f1847;
	mov.f32 	%f1784, %f1755;
	mov.f32 	%f1785, %f1756;
	mov.f32 	%f1786, %f1757;
	mov.f32 	%f1787, %f1758;
	mov.f32 	%f1788, %f1759;
	mov.f32 	%f1789, %f1760;
	mov.f32 	%f1790, %f1761;
	mov.f32 	%f1791, %f1762;
	mov.f32 	%f1792, %f1763;
	mov.f32 	%f1793, %f1764;
	mov.f32 	%f1794, %f1765;
	mov.f32 	%f1795, %f1766;
	mov.f32 	%f1796, %f1767;
	mov.f32 	%f1797, %f1768;
	mov.f32 	%f1798, %f1769;
	mov.f32 	%f1799, %f1770;
	mov.f32 	%f1800, %f1771;
	mov.f32 	%f1801, %f1772;
	mov.f32 	%f1802, %f1773;
	mov.f32 	%f1803, %f1774;
	mov.f32 	%f1804, %f1847;
	mov.f32 	%f1805, %f1775;
	mov.f32 	%f1806, %f1776;
	mov.f32 	%f1807, %f1777;
	mov.f32 	%f1808, %f1778;
	mov.f32 	%f1809, %f1779;
	mov.f32 	%f1810, %f1780;
	mov.f32 	%f1811, %f1781;
	mov.f32 	%f1812, %f1782;
	mov.u32 	%r1440, %r1411;
	mov.u32 	%r1441, %r1412;
	mov.u32 	%r1442, %r1413;
	mov.u32 	%r1443, %r1414;
	mov.u32 	%r1444, %r1415;
	mov.u32 	%r1445, %r1416;
	mov.u32 	%r1446, %r1417;
	mov.u32 	%r1447, %r1418;
	mov.u32 	%r1448, %r1419;
	mov.u32 	%r1449, %r1420;
	mov.u32 	%r1450, %r1421;
	mov.u32 	%r1451, %r1422;
	mov.u32 	%r1452, %r1423;
	mov.u32 	%r1453, %r1424;
	mov.u32 	%r1454, %r1425;
	mov.u32 	%r1455, %r1426;
	mov.u32 	%r1456, %r1427;
	mov.u32 	%r1457, %r1428;
	mov.u32 	%r1458, %r1429;
	mov.u32 	%r1459, %r1430;
	mov.u32 	%r1460, %r1503;
	mov.u32 	%r1461, %r1431;
	mov.u32 	%r1462, %r1432;
	mov.u32 	%r1463, %r1433;
	mov.u32 	%r1464, %r1434;
	mov.u32 	%r1465, %r1435;
	mov.u32 	%r1466, %r1436;
	mov.u32 	%r1467, %r1437;
	mov.u32 	%r1468, %r1438;
	@%p448 bra 	$L__BB11_491;
	setp.leu.f32 	%p449, %f1776, %f1847;
	mov.f32 	%f1784, %f1755;
	mov.f32 	%f1785, %f1756;
	mov.f32 	%f1786, %f1757;
	mov.f32 	%f1787, %f1758;
	mov.f32 	%f1788, %f1759;
	mov.f32 	%f1789, %f1760;
	mov.f32 	%f1790, %f1761;
	mov.f32 	%f1791, %f1762;
	mov.f32 	%f1792, %f1763;
	mov.f32 	%f1793, %f1764;
	mov.f32 	%f1794, %f1765;
	mov.f32 	%f1795, %f1766;
	mov.f32 	%f1796, %f1767;
	mov.f32 	%f1797, %f1768;
	mov.f32 	%f1798, %f1769;
	mov.f32 	%f1799, %f1770;
	mov.f32 	%f1800, %f1771;
	mov.f32 	%f1801, %f1772;
	mov.f32 	%f1802, %f1773;
	mov.f32 	%f1803, %f1774;
	mov.f32 	%f1804, %f1775;
	mov.f32 	%f1805, %f1847;
	mov.f32 	%f1806, %f1776;
	mov.f32 	%f1807, %f1777;
	mov.f32 	%f1808, %f1778;
	mov.f32 	%f1809, %f1779;
	mov.f32 	%f1810, %f1780;
	mov.f32 	%f1811, %f1781;
	mov.f32 	%f1812, %f1782;
	mov.u32 	%r1440, %r1411;
	mov.u32 	%r1441, %r1412;
	mov.u32 	%r1442, %r1413;
	mov.u32 	%r1443, %r1414;
	mov.u32 	%r1444, %r1415;
	mov.u32 	%r1445, %r1416;
	mov.u32 	%r1446, %r1417;
	mov.u32 	%r1447, %r1418;
	mov.u32 	%r1448, %r1419;
	mov.u32 	%r1449, %r1420;
	mov.u32 	%r1450, %r1421;
	mov.u32 	%r1451, %r1422;
	mov.u32 	%r1452, %r1423;
	mov.u32 	%r1453, %r1424;
	mov.u32 	%r1454, %r1425;
	mov.u32 	%r1455, %r1426;
	mov.u32 	%r1456, %r1427;
	mov.u32 	%r1457, %r1428;
	mov.u32 	%r1458, %r1429;
	mov.u32 	%r1459, %r1430;
	mov.u32 	%r1460, %r1431;
	mov.u32 	%r1461, %r1503;
	mov.u32 	%r1462, %r1432;
	mov.u32 	%r1463, %r1433;
	mov.u32 	%r1464, %r1434;
	mov.u32 	%r1465, %r1435;
	mov.u32 	%r1466, %r1436;
	mov.u32 	%r1467, %r1437;
	mov.u32 	%r1468, %r1438;
	@%p449 bra 	$L__BB11_491;
	setp.leu.f32 	%p450, %f1777, %f1847;
	mov.f32 	%f1784, %f1755;
	mov.f32 	%f1785, %f1756;
	mov.f32 	%f1786, %f1757;
	mov.f32 	%f1787, %f1758;
	mov.f32 	%f1788, %f1759;
	mov.f32 	%f1789, %f1760;
	mov.f32 	%f1790, %f1761;
	mov.f32 	%f1791, %f1762;
	mov.f32 	%f1792, %f1763;
	mov.f32 	%f1793, %f1764;
	mov.f32 	%f1794, %f1765;
	mov.f32 	%f1795, %f1766;
	mov.f32 	%f1796, %f1767;
	mov.f32 	%f1797, %f1768;
	mov.f32 	%f1798, %f1769;
	mov.f32 	%f1799, %f1770;
	mov.f32 	%f1800, %f1771;
	mov.f32 	%f1801, %f1772;
	mov.f32 	%f1802, %f1773;
	mov.f32 	%f1803, %f1774;
	mov.f32 	%f1804, %f1775;
	mov.f32 	%f1805, %f1776;
	mov.f32 	%f1806, %f1847;
	mov.f32 	%f1807, %f1777;
	mov.f32 	%f1808, %f1778;
	mov.f32 	%f1809, %f1779;
	mov.f32 	%f1810, %f1780;
	mov.f32 	%f1811, %f1781;
	mov.f32 	%f1812, %f1782;
	mov.u32 	%r1440, %r1411;
	mov.u32 	%r1441, %r1412;
	mov.u32 	%r1442, %r1413;
	mov.u32 	%r1443, %r1414;
	mov.u32 	%r1444, %r1415;
	mov.u32 	%r1445, %r1416;
	mov.u32 	%r1446, %r1417;
	mov.u32 	%r1447, %r1418;
	mov.u32 	%r1448, %r1419;
	mov.u32 	%r1449, %r1420;
	mov.u32 	%r1450, %r1421;
	mov.u32 	%r1451, %r1422;
	mov.u32 	%r1452, %r1423;
	mov.u32 	%r1453, %r1424;
	mov.u32 	%r1454, %r1425;
	mov.u32 	%r1455, %r1426;
	mov.u32 	%r1456, %r1427;
	mov.u32 	%r1457, %r1428;
	mov.u32 	%r1458, %r1429;
	mov.u32 	%r1459, %r1430;
	mov.u32 	%r1460, %r1431;
	mov.u32 	%r1461, %r1432;
	mov.u32 	%r1462, %r1503;
	mov.u32 	%r1463, %r1433;
	mov.u32 	%r1464, %r1434;
	mov.u32 	%r1465, %r1435;
	mov.u32 	%r1466, %r1436;
	mov.u32 	%r1467, %r1437;
	mov.u32 	%r1468, %r1438;
	@%p450 bra 	$L__BB11_491;
	setp.leu.f32 	%p451, %f1778, %f1847;
	mov.f32 	%f1784, %f1755;
	mov.f32 	%f1785, %f1756;
	mov.f32 	%f1786, %f1757;
	mov.f32 	%f1787, %f1758;
	mov.f32 	%f1788, %f1759;
	mov.f32 	%f1789, %f1760;
	mov.f32 	%f1790, %f1761;
	mov.f32 	%f1791, %f1762;
	mov.f32 	%f1792, %f1763;
	mov.f32 	%f1793, %f1764;
	mov.f32 	%f1794, %f1765;
	mov.f32 	%f1795, %f1766;
	mov.f32 	%f1796, %f1767;
	mov.f32 	%f1797, %f1768;
	mov.f32 	%f1798, %f1769;
	mov.f32 	%f1799, %f1770;
	mov.f32 	%f1800, %f1771;
	mov.f32 	%f1801, %f1772;
	mov.f32 	%f1802, %f1773;
	mov.f32 	%f1803, %f1774;
	mov.f32 	%f1804, %f1775;
	mov.f32 	%f1805, %f1776;
	mov.f32 	%f1806, %f1777;
	mov.f32 	%f1807, %f1847;
	mov.f32 	%f1808, %f1778;
	mov.f32 	%f1809, %f1779;
	mov.f32 	%f1810, %f1780;
	mov.f32 	%f1811, %f1781;
	mov.f32 	%f1812, %f1782;
	mov.u32 	%r1440, %r1411;
	mov.u32 	%r1441, %r1412;
	mov.u32 	%r1442, %r1413;
	mov.u32 	%r1443, %r1414;
	mov.u32 	%r1444, %r1415;
	mov.u32 	%r1445, %r1416;
	mov.u32 	%r1446, %r1417;
	mov.u32 	%r1447, %r1418;
	mov.u32 	%r1448, %r1419;
	mov.u32 	%r1449, %r1420;
	mov.u32 	%r1450, %r1421;
	mov.u32 	%r1451, %r1422;
	mov.u32 	%r1452, %r1423;
	mov.u32 	%r1453, %r1424;
	mov.u32 	%r1454, %r1425;
	mov.u32 	%r1455, %r1426;
	mov.u32 	%r1456, %r1427;
	mov.u32 	%r1457, %r1428;
	mov.u32 	%r1458, %r1429;
	mov.u32 	%r1459, %r1430;
	mov.u32 	%r1460, %r1431;
	mov.u32 	%r1461, %r1432;
	mov.u32 	%r1462, %r1433;
	mov.u32 	%r1463, %r1503;
	mov.u32 	%r1464, %r1434;
	mov.u32 	%r1465, %r1435;
	mov.u32 	%r1466, %r1436;
	mov.u32 	%r1467, %r1437;
	mov.u32 	%r1468, %r1438;
	@%p451 bra 	$L__BB11_491;
	setp.leu.f32 	%p452, %f1779, %f1847;
	mov.f32 	%f1784, %f1755;
	mov.f32 	%f1785, %f1756;
	mov.f32 	%f1786, %f1757;
	mov.f32 	%f1787, %f1758;
	mov.f32 	%f1788, %f1759;
	mov.f32 	%f1789, %f1760;
	mov.f32 	%f1790, %f1761;
	mov.f32 	%f1791, %f1762;
	mov.f32 	%f1792, %f1763;
	mov.f32 	%f1793, %f1764;
	mov.f32 	%f1794, %f1765;
	mov.f32 	%f1795, %f1766;
	mov.f32 	%f1796, %f1767;
	mov.f32 	%f1797, %f1768;
	mov.f32 	%f1798, %f1769;
	mov.f32 	%f1799, %f1770;
	mov.f32 	%f1800, %f1771;
	mov.f32 	%f1801, %f1772;
	mov.f32 	%f1802, %f1773;
	mov.f32 	%f1803, %f1774;
	mov.f32 	%f1804, %f1775;
	mov.f32 	%f1805, %f1776;
	mov.f32 	%f1806, %f1777;
	mov.f32 	%f1807, %f1778;
	mov.f32 	%f1808, %f1847;
	mov.f32 	%f1809, %f1779;
	mov.f32 	%f1810, %f1780;
	mov.f32 	%f1811, %f1781;
	mov.f32 	%f1812, %f1782;
	mov.u32 	%r1440, %r1411;
	mov.u32 	%r1441, %r1412;
	mov.u32 	%r1442, %r1413;
	mov.u32 	%r1443, %r1414;
	mov.u32 	%r1444, %r1415;
	mov.u32 	%r1445, %r1416;
	mov.u32 	%r1446, %r1417;
	mov.u32 	%r1447, %r1418;
	mov.u32 	%r1448, %r1419;
	mov.u32 	%r1449, %r1420;
	mov.u32 	%r1450, %r1421;
	mov.u32 	%r1451, %r1422;
	mov.u32 	%r1452, %r1423;
	mov.u32 	%r1453, %r1424;
	mov.u32 	%r1454, %r1425;
	mov.u32 	%r1455, %r1426;
	mov.u32 	%r1456, %r1427;
	mov.u32 	%r1457, %r1428;
	mov.u32 	%r1458, %r1429;
	mov.u32 	%r1459, %r1430;
	mov.u32 	%r1460, %r1431;
	mov.u32 	%r1461, %r1432;
	mov.u32 	%r1462, %r1433;
	mov.u32 	%r1463, %r1434;
	mov.u32 	%r1464, %r1503;
	mov.u32 	%r1465, %r1435;
	mov.u32 	%r1466, %r1436;
	mov.u32 	%r1467, %r1437;
	mov.u32 	%r1468, %r1438;
	@%p452 bra 	$L__BB11_491;
	setp.leu.f32 	%p453, %f1780, %f1847;
	mov.f32 	%f1784, %f1755;
	mov.f32 	%f1785, %f1756;
	mov.f32 	%f1786, %f1757;
	mov.f32 	%f1787, %f1758;
	mov.f32 	%f1788, %f1759;
	mov.f32 	%f1789, %f1760;
	mov.f32 	%f1790, %f1761;
	mov.f32 	%f1791, %f1762;
	mov.f32 	%f1792, %f1763;
	mov.f32 	%f1793, %f1764;
	mov.f32 	%f1794, %f1765;
	mov.f32 	%f1795, %f1766;
	mov.f32 	%f1796, %f1767;
	mov.f32 	%f1797, %f1768;
	mov.f32 	%f1798, %f1769;
	mov.f32 	%f1799, %f1770;
	mov.f32 	%f1800, %f1771;
	mov.f32 	%f1801, %f1772;
	mov.f32 	%f1802, %f1773;
	mov.f32 	%f1803, %f1774;
	mov.f32 	%f1804, %f1775;
	mov.f32 	%f1805, %f1776;
	mov.f32 	%f1806, %f1777;
	mov.f32 	%f1807, %f1778;
	mov.f32 	%f1808, %f1779;
	mov.f32 	%f1809, %f1847;
	mov.f32 	%f1810, %f1780;
	mov.f32 	%f1811, %f1781;
	mov.f32 	%f1812, %f1782;
	mov.u32 	%r1440, %r1411;
	mov.u32 	%r1441, %r1412;
	mov.u32 	%r1442, %r1413;
	mov.u32 	%r1443, %r1414;
	mov.u32 	%r1444, %r1415;
	mov.u32 	%r1445, %r1416;
	mov.u32 	%r1446, %r1417;
	mov.u32 	%r1447, %r1418;
	mov.u32 	%r1448, %r1419;
	mov.u32 	%r1449, %r1420;
	mov.u32 	%r1450, %r1421;
	mov.u32 	%r1451, %r1422;
	mov.u32 	%r1452, %r1423;
	mov.u32 	%r1453, %r1424;
	mov.u32 	%r1454, %r1425;
	mov.u32 	%r1455, %r1426;
	mov.u32 	%r1456, %r1427;
	mov.u32 	%r1457, %r1428;
	mov.u32 	%r1458, %r1429;
	mov.u32 	%r1459, %r1430;
	mov.u32 	%r1460, %r1431;
	mov.u32 	%r1461, %r1432;
	mov.u32 	%r1462, %r1433;
	mov.u32 	%r1463, %r1434;
	mov.u32 	%r1464, %r1435;
	mov.u32 	%r1465, %r1503;
	mov.u32 	%r1466, %r1436;
	mov.u32 	%r1467, %r1437;
	mov.u32 	%r1468, %r1438;
	@%p453 bra 	$L__BB11_491;
	setp.leu.f32 	%p454, %f1781, %f1847;
	mov.f32 	%f1784, %f1755;
	mov.f32 	%f1785, %f1756;
	mov.f32 	%f1786, %f1757;
	mov.f32 	%f1787, %f1758;
	mov.f32 	%f1788, %f1759;
	mov.f32 	%f1789, %f1760;
	mov.f32 	%f1790, %f1761;
	mov.f32 	%f1791, %f1762;
	mov.f32 	%f1792, %f1763;
	mov.f32 	%f1793, %f1764;
	mov.f32 	%f1794, %f1765;
	mov.f32 	%f1795, %f1766;
	mov.f32 	%f1796, %f1767;
	mov.f32 	%f1797, %f1768;
	mov.f32 	%f1798, %f1769;
	mov.f32 	%f1799, %f1770;
	mov.f32 	%f1800, %f1771;
	mov.f32 	%f1801, %f1772;
	mov.f32 	%f1802, %f1773;
	mov.f32 	%f1803, %f1774;
	mov.f32 	%f1804, %f1775;
	mov.f32 	%f1805, %f1776;
	mov.f32 	%f1806, %f1777;
	mov.f32 	%f1807, %f1778;
	mov.f32 	%f1808, %f1779;
	mov.f32 	%f1809, %f1780;
	mov.f32 	%f1810, %f1847;
	mov.f32 	%f1811, %f1781;
	mov.f32 	%f1812, %f1782;
	mov.u32 	%r1440, %r1411;
	mov.u32 	%r1441, %r1412;
	mov.u32 	%r1442, %r1413;
	mov.u32 	%r1443, %r1414;
	mov.u32 	%r1444, %r1415;
	mov.u32 	%r1445, %r1416;
	mov.u32 	%r1446, %r1417;
	mov.u32 	%r1447, %r1418;
	mov.u32 	%r1448, %r1419;
	mov.u32 	%r1449, %r1420;
	mov.u32 	%r1450, %r1421;
	mov.u32 	%r1451, %r1422;
	mov.u32 	%r1452, %r1423;
	mov.u32 	%r1453, %r1424;
	mov.u32 	%r1454, %r1425;
	mov.u32 	%r1455, %r1426;
	mov.u32 	%r1456, %r1427;
	mov.u32 	%r1457, %r1428;
	mov.u32 	%r1458, %r1429;
	mov.u32 	%r1459, %r1430;
	mov.u32 	%r1460, %r1431;
	mov.u32 	%r1461, %r1432;
	mov.u32 	%r1462, %r1433;
	mov.u32 	%r1463, %r1434;
	mov.u32 	%r1464, %r1435;
	mov.u32 	%r1465, %r1436;
	mov.u32 	%r1466, %r1503;
	mov.u32 	%r1467, %r1437;
	mov.u32 	%r1468, %r1438;
	@%p454 bra 	$L__BB11_491;
	setp.leu.f32 	%p455, %f1782, %f1847;
	mov.f32 	%f1784, %f1755;
	mov.f32 	%f1785, %f1756;
	mov.f32 	%f1786, %f1757;
	mov.f32 	%f1787, %f1758;
	mov.f32 	%f1788, %f1759;
	mov.f32 	%f1789, %f1760;
	mov.f32 	%f1790, %f1761;
	mov.f32 	%f1791, %f1762;
	mov.f32 	%f1792, %f1763;
	mov.f32 	%f1793, %f1764;
	mov.f32 	%f1794, %f1765;
	mov.f32 	%f1795, %f1766;
	mov.f32 	%f1796, %f1767;
	mov.f32 	%f1797, %f1768;
	mov.f32 	%f1798, %f1769;
	mov.f32 	%f1799, %f1770;
	mov.f32 	%f1800, %f1771;
	mov.f32 	%f1801, %f1772;
	mov.f32 	%f1802, %f1773;
	mov.f32 	%f1803, %f1774;
	mov.f32 	%f1804, %f1775;
	mov.f32 	%f1805, %f1776;
	mov.f32 	%f1806, %f1777;
	mov.f32 	%f1807, %f1778;
	mov.f32 	%f1808, %f1779;
	mov.f32 	%f1809, %f1780;
	mov.f32 	%f1810, %f1781;
	mov.f32 	%f1811, %f1847;
	mov.f32 	%f1812, %f1782;
	mov.u32 	%r1440, %r1411;
	mov.u32 	%r1441, %r1412;
	mov.u32 	%r1442, %r1413;
	mov.u32 	%r1443, %r1414;
	mov.u32 	%r1444, %r1415;
	mov.u32 	%r1445, %r1416;
	mov.u32 	%r1446, %r1417;
	mov.u32 	%r1447, %r1418;
	mov.u32 	%r1448, %r1419;
	mov.u32 	%r1449, %r1420;
	mov.u32 	%r1450, %r1421;
	mov.u32 	%r1451, %r1422;
	mov.u32 	%r1452, %r1423;
	mov.u32 	%r1453, %r1424;
	mov.u32 	%r1454, %r1425;
	mov.u32 	%r1455, %r1426;
	mov.u32 	%r1456, %r1427;
	mov.u32 	%r1457, %r1428;
	mov.u32 	%r1458, %r1429;
	mov.u32 	%r1459, %r1430;
	mov.u32 	%r1460, %r1431;
	mov.u32 	%r1461, %r1432;
	mov.u32 	%r1462, %r1433;
	mov.u32 	%r1463, %r1434;
	mov.u32 	%r1464, %r1435;
	mov.u32 	%r1465, %r1436;
	mov.u32 	%r1466, %r1437;
	mov.u32 	%r1467, %r1503;
	mov.u32 	%r1468, %r1438;
	@%p455 bra 	$L__BB11_491;
	setp.leu.f32 	%p456, %f1876, %f1847;
	mov.f32 	%f1784, %f1755;
	mov.f32 	%f1785, %f1756;
	mov.f32 	%f1786, %f1757;
	mov.f32 	%f1787, %f1758;
	mov.f32 	%f1788, %f1759;
	mov.f32 	%f1789, %f1760;
	mov.f32 	%f1790, %f1761;
	mov.f32 	%f1791, %f1762;
	mov.f32 	%f1792, %f1763;
	mov.f32 	%f1793, %f1764;
	mov.f32 	%f1794, %f1765;
	mov.f32 	%f1795, %f1766;
	mov.f32 	%f1796, %f1767;
	mov.f32 	%f1797, %f1768;
	mov.f32 	%f1798, %f1769;
	mov.f32 	%f1799, %f1770;
	mov.f32 	%f1800, %f1771;
	mov.f32 	%f1801, %f1772;
	mov.f32 	%f1802, %f1773;
	mov.f32 	%f1803, %f1774;
	mov.f32 	%f1804, %f1775;
	mov.f32 	%f1805, %f1776;
	mov.f32 	%f1806, %f1777;
	mov.f32 	%f1807, %f1778;
	mov.f32 	%f1808, %f1779;
	mov.f32 	%f1809, %f1780;
	mov.f32 	%f1810, %f1781;
	mov.f32 	%f1811, %f1782;
	mov.f32 	%f1812, %f1847;
	mov.u32 	%r1440, %r1411;
	mov.u32 	%r1441, %r1412;
	mov.u32 	%r1442, %r1413;
	mov.u32 	%r1443, %r1414;
	mov.u32 	%r1444, %r1415;
	mov.u32 	%r1445, %r1416;
	mov.u32 	%r1446, %r1417;
	mov.u32 	%r1447, %r1418;
	mov.u32 	%r1448, %r1419;
	mov.u32 	%r1449, %r1420;
	mov.u32 	%r1450, %r1421;
	mov.u32 	%r1451, %r1422;
	mov.u32 	%r1452, %r1423;
	mov.u32 	%r1453, %r1424;
	mov.u32 	%r1454, %r1425;
	mov.u32 	%r1455, %r1426;
	mov.u32 	%r1456, %r1427;
	mov.u32 	%r1457, %r1428;
	mov.u32 	%r1458, %r1429;
	mov.u32 	%r1459, %r1430;
	mov.u32 	%r1460, %r1431;
	mov.u32 	%r1461, %r1432;
	mov.u32 	%r1462, %r1433;
	mov.u32 	%r1463, %r1434;
	mov.u32 	%r1464, %r1435;
	mov.u32 	%r1465, %r1436;
	mov.u32 	%r1466, %r1437;
	mov.u32 	%r1467, %r1438;
	mov.u32 	%r1468, %r1503;
	@%p456 bra 	$L__BB11_491;
	mov.f32 	%f1784, %f1755;
	mov.f32 	%f1785, %f1756;
	mov.f32 	%f1786, %f1757;
	mov.f32 	%f1787, %f1758;
	mov.f32 	%f1788, %f1759;
	mov.f32 	%f1789, %f1760;
	mov.f32 	%f1790, %f1761;
	mov.f32 	%f1791, %f1762;
	mov.f32 	%f1792, %f1763;
	mov.f32 	%f1793, %f1764;
	mov.f32 	%f1794, %f1765;
	mov.f32 	%f1795, %f1766;
	mov.f32 	%f1796, %f1767;
	mov.f32 	%f1797, %f1768;
	mov.f32 	%f1798, %f1769;
	mov.f32 	%f1799, %f1770;
	mov.f32 	%f1800, %f1771;
	mov.f32 	%f1801, %f1772;
	mov.f32 	%f1802, %f1773;
	mov.f32 	%f1803, %f1774;
	mov.f32 	%f1804, %f1775;
	mov.f32 	%f1805, %f1776;
	mov.f32 	%f1806, %f1777;
	mov.f32 	%f1807, %f1778;
	mov.f32 	%f1808, %f1779;
	mov.f32 	%f1809, %f1780;
	mov.f32 	%f1810, %f1781;
	mov.f32 	%f1811, %f1782;
	mov.f32 	%f1812, %f1876;
	mov.f32 	%f1876, %f1847;
	mov.u32 	%r1440, %r1411;
	mov.u32 	%r1441, %r1412;
	mov.u32 	%r1442, %r1413;
	mov.u32 	%r1443, %r1414;
	mov.u32 	%r1444, %r1415;
	mov.u32 	%r1445, %r1416;
	mov.u32 	%r1446, %r1417;
	mov.u32 	%r1447, %r1418;
	mov.u32 	%r1448, %r1419;
	mov.u32 	%r1449, %r1420;
	mov.u32 	%r1450, %r1421;
	mov.u32 	%r1451, %r1422;
	mov.u32 	%r1452, %r1423;
	mov.u32 	%r1453, %r1424;
	mov.u32 	%r1454, %r1425;
	mov.u32 	%r1455, %r1426;
	mov.u32 	%r1456, %r1427;
	mov.u32 	%r1457, %r1428;
	mov.u32 	%r1458, %r1429;
	mov.u32 	%r1459, %r1430;
	mov.u32 	%r1460, %r1431;
	mov.u32 	%r1461, %r1432;
	mov.u32 	%r1462, %r1433;
	mov.u32 	%r1463, %r1434;
	mov.u32 	%r1464, %r1435;
	mov.u32 	%r1465, %r1436;
	mov.u32 	%r1466, %r1437;
	mov.u32 	%r1467, %r1438;
	mov.u32 	%r1468, %r1532;
	mov.u32 	%r1532, %r1503;
$L__BB11_491:
	setp.leu.f32 	%p457, %f1784, %f1846;
	mov.f32 	%f1814, %f1846;
	mov.f32 	%f1815, %f1784;
	mov.f32 	%f1816, %f1785;
	mov.f32 	%f1817, %f1786;
	mov.f32 	%f1818, %f1787;
	mov.f32 	%f1819, %f1788;
	mov.f32 	%f1820, %f1789;
	mov.f32 	%f1821, %f1790;
	mov.f32 	%f1822, %f1791;
	mov.f32 	%f1823, %f1792;
	mov.f32 	%f1824, %f1793;
	mov.f32 	%f1825, %f1794;
	mov.f32 	%f1826, %f1795;
	mov.f32 	%f1827, %f1796;
	mov.f32 	%f1828, %f1797;
	mov.f32 	%f1829, %f1798;
	mov.f32 	%f1830, %f1799;
	mov.f32 	%f1831, %f1800;
	mov.f32 	%f1832, %f1801;
	mov.f32 	%f1833, %f1802;
	mov.f32 	%f1834, %f1803;
	mov.f32 	%f1835, %f1804;
	mov.f32 	%f1836, %f1805;
	mov.f32 	%f1837, %f1806;
	mov.f32 	%f1838, %f1807;
	mov.f32 	%f1839, %f1808;
	mov.f32 	%f1840, %f1809;
	mov.f32 	%f1841, %f1810;
	mov.f32 	%f1842, %f1811;
	mov.f32 	%f1843, %f1812;
	mov.u32 	%r1470, %r1502;
	mov.u32 	%r1471, %r1440;
	mov.u32 	%r1472, %r1441;
	mov.u32 	%r1473, %r1442;
	mov.u32 	%r1474, %r1443;
	mov.u32 	%r1475, %r1444;
	mov.u32 	%r1476, %r1445;
	mov.u32 	%r1477, %r1446;
	mov.u32 	%r1478, %r1447;
	mov.u32 	%r1479, %r1448;
	mov.u32 	%r1480, %r1449;
	mov.u32 	%r1481, %r1450;
	mov.u32 	%r1482, %r1451;
	mov.u32 	%r1483, %r1452;
	mov.u32 	%r1484, %r1453;
	mov.u32 	%r1485, %r1454;
	mov.u32 	%r1486, %r1455;
	mov.u32 	%r1487, %r1456;
	mov.u32 	%r1488, %r1457;
	mov.u32 	%r1489, %r1458;
	mov.u32 	%r1490, %r1459;
	mov.u32 	%r1491, %r1460;
	mov.u32 	%r1492, %r1461;
	mov.u32 	%r1493, %r1462;
	mov.u32 	%r1494, %r1463;
	mov.u32 	%r1495, %r1464;
	mov.u32 	%r1496, %r1465;
	mov.u32 	%r1497, %r1466;
	mov.u32 	%r1498, %r1467;
	mov.u32 	%r1499, %r1468;
	@%p457 bra 	$L__BB11_522;
	setp.leu.f32 	%p458, %f1785, %f1846;
	mov.f32 	%f1814, %f1784;
	mov.f32 	%f1815, %f1846;
	mov.f32 	%f1816, %f1785;
	mov.f32 	%f1817, %f1786;
	mov.f32 	%f1818, %f1787;
	mov.f32 	%f1819, %f1788;
	mov.f32 	%f1820, %f1789;
	mov.f32 	%f1821, %f1790;
	mov.f32 	%f1822, %f1791;
	mov.f32 	%f1823, %f1792;
	mov.f32 	%f1824, %f1793;
	mov.f32 	%f1825, %f1794;
	mov.f32 	%f1826, %f1795;
	mov.f32 	%f1827, %f1796;
	mov.f32 	%f1828, %f1797;
	mov.f32 	%f1829, %f1798;
	mov.f32 	%f1830, %f1799;
	mov.f32 	%f1831, %f1800;
	mov.f32 	%f1832, %f1801;
	mov.f32 	%f1833, %f1802;
	mov.f32 	%f1834, %f1803;
	mov.f32 	%f1835, %f1804;
	mov.f32 	%f1836, %f1805;
	mov.f32 	%f1837, %f1806;
	mov.f32 	%f1838, %f1807;
	mov.f32 	%f1839, %f1808;
	mov.f32 	%f1840, %f1809;
	mov.f32 	%f1841, %f1810;
	mov.f32 	%f1842, %f1811;
	mov.f32 	%f1843, %f1812;
	mov.u32 	%r1470, %r1440;
	mov.u32 	%r1471, %r1502;
	mov.u32 	%r1472, %r1441;
	mov.u32 	%r1473, %r1442;
	mov.u32 	%r1474, %r1443;
	mov.u32 	%r1475, %r1444;
	mov.u32 	%r1476, %r1445;
	mov.u32 	%r1477, %r1446;
	mov.u32 	%r1478, %r1447;
	mov.u32 	%r1479, %r1448;
	mov.u32 	%r1480, %r1449;
	mov.u32 	%r1481, %r1450;
	mov.u32 	%r1482, %r1451;
	mov.u32 	%r1483, %r1452;
	mov.u32 	%r1484, %r1453;
	mov.u32 	%r1485, %r1454;
	mov.u32 	%r1486, %r1455;
	mov.u32 	%r1487, %r1456;
	mov.u32 	%r1488, %r1457;
	mov.u32 	%r1489, %r1458;
	mov.u32 	%r1490, %r1459;
	mov.u32 	%r1491, %r1460;
	mov.u32 	%r1492, %r1461;
	mov.u32 	%r1493, %r1462;
	mov.u32 	%r1494, %r1463;
	mov.u32 	%r1495, %r1464;
	mov.u32 	%r1496, %r1465;
	mov.u32 	%r1497, %r1466;
	mov.u32 	%r1498, %r1467;
	mov.u32 	%r1499, %r1468;
	@%p458 bra 	$L__BB11_522;
	setp.leu.f32 	%p459, %f1786, %f1846;
	mov.f32 	%f1814, %f1784;
	mov.f32 	%f1815, %f1785;
	mov.f32 	%f1816, %f1846;
	mov.f32 	%f1817, %f1786;
	mov.f32 	%f1818, %f1787;
	mov.f32 	%f1819, %f1788;
	mov.f32 	%f1820, %f1789;
	mov.f32 	%f1821, %f1790;
	mov.f32 	%f1822, %f1791;
	mov.f32 	%f1823, %f1792;
	mov.f32 	%f1824, %f1793;
	mov.f32 	%f1825, %f1794;
	mov.f32 	%f1826, %f1795;
	mov.f32 	%f1827, %f1796;
	mov.f32 	%f1828, %f1797;
	mov.f32 	%f1829, %f1798;
	mov.f32 	%f1830, %f1799;
	mov.f32 	%f1831, %f1800;
	mov.f32 	%f1832, %f1801;
	mov.f32 	%f1833, %f1802;
	mov.f32 	%f1834, %f1803;
	mov.f32 	%f1835, %f1804;
	mov.f32 	%f1836, %f1805;
	mov.f32 	%f1837, %f1806;
	mov.f32 	%f1838, %f1807;
	mov.f32 	%f1839, %f1808;
	mov.f32 	%f1840, %f1809;
	mov.f32 	%f1841, %f1810;
	mov.f32 	%f1842, %f1811;
	mov.f32 	%f1843, %f1812;
	mov.u32 	%r1470, %r1440;
	mov.u32 	%r1471, %r1441;
	mov.u32 	%r1472, %r1502;
	mov.u32 	%r1473, %r1442;
	mov.u32 	%r1474, %r1443;
	mov.u32 	%r1475, %r1444;
	mov.u32 	%r1476, %r1445;
	mov.u32 	%r1477, %r1446;
	mov.u32 	%r1478, %r1447;
	mov.u32 	%r1479, %r1448;
	mov.u32 	%r1480, %r1449;
	mov.u32 	%r1481, %r1450;
	mov.u32 	%r1482, %r1451;
	mov.u32 	%r1483, %r1452;
	mov.u32 	%r1484, %r1453;
	mov.u32 	%r1485, %r1454;
	mov.u32 	%r1486, %r1455;
	mov.u32 	%r1487, %r1456;
	mov.u32 	%r1488, %r1457;
	mov.u32 	%r1489, %r1458;
	mov.u32 	%r1490, %r1459;
	mov.u32 	%r1491, %r1460;
	mov.u32 	%r1492, %r1461;
	mov.u32 	%r1493, %r1462;
	mov.u32 	%r1494, %r1463;
	mov.u32 	%r1495, %r1464;
	mov.u32 	%r1496, %r1465;
	mov.u32 	%r1497, %r1466;
	mov.u32 	%r1498, %r1467;
	mov.u32 	%r1499, %r1468;
	@%p459 bra 	$L__BB11_522;
	setp.leu.f32 	%p460, %f1787, %f1846;
	mov.f32 	%f1814, %f1784;
	mov.f32 	%f1815, %f1785;
	mov.f32 	%f1816, %f1786;
	mov.f32 	%f1817, %f1846;
	mov.f32 	%f1818, %f1787;
	mov.f32 	%f1819, %f1788;
	mov.f32 	%f1820, %f1789;
	mov.f32 	%f1821, %f1790;
	mov.f32 	%f1822, %f1791;
	mov.f32 	%f1823, %f1792;
	mov.f32 	%f1824, %f1793;
	mov.f32 	%f1825, %f1794;
	mov.f32 	%f1826, %f1795;
	mov.f32 	%f1827, %f1796;
	mov.f32 	%f1828, %f1797;
	mov.f32 	%f1829, %f1798;
	mov.f32 	%f1830, %f1799;
	mov.f32 	%f1831, %f1800;
	mov.f32 	%f1832, %f1801;
	mov.f32 	%f1833, %f1802;
	mov.f32 	%f1834, %f1803;
	mov.f32 	%f1835, %f1804;
	mov.f32 	%f1836, %f1805;
	mov.f32 	%f1837, %f1806;
	mov.f32 	%f1838, %f1807;
	mov.f32 	%f1839, %f1808;
	mov.f32 	%f1840, %f1809;
	mov.f32 	%f1841, %f1810;
	mov.f32 	%f1842, %f1811;
	mov.f32 	%f1843, %f1812;
	mov.u32 	%r1470, %r1440;
	mov.u32 	%r1471, %r1441;
	mov.u32 	%r1472, %r1442;
	mov.u32 	%r1473, %r1502;
	mov.u32 	%r1474, %r1443;
	mov.u32 	%r1475, %r1444;
	mov.u32 	%r1476, %r1445;
	mov.u32 	%r1477, %r1446;
	mov.u32 	%r1478, %r1447;
	mov.u32 	%r1479, %r1448;
	mov.u32 	%r1480, %r1449;
	mov.u32 	%r1481, %r1450;
	mov.u32 	%r1482, %r1451;
	mov.u32 	%r1483, %r1452;
	mov.u32 	%r1484, %r1453;
	mov.u32 	%r1485, %r1454;
	mov.u32 	%r1486, %r1455;
	mov.u32 	%r1487, %r1456;
	mov.u32 	%r1488, %r1457;
	mov.u32 	%r1489, %r1458;
	mov.u32 	%r1490, %r1459;
	mov.u32 	%r1491, %r1460;
	mov.u32 	%r1492, %r1461;
	mov.u32 	%r1493, %r1462;
	mov.u32 	%r1494, %r1463;
	mov.u32 	%r1495, %r1464;
	mov.u32 	%r1496, %r1465;
	mov.u32 	%r1497, %r1466;
	mov.u32 	%r1498, %r1467;
	mov.u32 	%r1499, %r1468;
	@%p460 bra 	$L__BB11_522;
	setp.leu.f32 	%p461, %f1788, %f1846;
	mov.f32 	%f1814, %f1784;
	mov.f32 	%f1815, %f1785;
	mov.f32 	%f1816, %f1786;
	mov.f32 	%f1817, %f1787;
	mov.f32 	%f1818, %f1846;
	mov.f32 	%f1819, %f1788;
	mov.f32 	%f1820, %f1789;
	mov.f32 	%f1821, %f1790;
	mov.f32 	%f1822, %f1791;
	mov.f32 	%f1823, %f1792;
	mov.f32 	%f1824, %f1793;
	mov.f32 	%f1825, %f1794;
	mov.f32 	%f1826, %f1795;
	mov.f32 	%f1827, %f1796;
	mov.f32 	%f1828, %f1797;
	mov.f32 	%f1829, %f1798;
	mov.f32 	%f1830, %f1799;
	mov.f32 	%f1831, %f1800;
	mov.f32 	%f1832, %f1801;
	mov.f32 	%f1833, %f1802;
	mov.f32 	%f1834, %f1803;
	mov.f32 	%f1835, %f1804;
	mov.f32 	%f1836, %f1805;
	mov.f32 	%f1837, %f1806;
	mov.f32 	%f1838, %f1807;
	mov.f32 	%f1839, %f1808;
	mov.f32 	%f1840, %f1809;
	mov.f32 	%f1841, %f1810;
	mov.f32 	%f1842, %f1811;
	mov.f32 	%f1843, %f1812;
	mov.u32 	%r1470, %r1440;
	mov.u32 	%r1471, %r1441;
	mov.u32 	%r1472, %r1442;
	mov.u32 	%r1473, %r1443;
	mov.u32 	%r1474, %r1502;
	mov.u32 	%r1475, %r1444;
	mov.u32 	%r1476, %r1445;
	mov.u32 	%r1477, %r1446;
	mov.u32 	%r1478, %r1447;
	mov.u32 	%r1479, %r1448;
	mov.u32 	%r1480, %r1449;
	mov.u32 	%r1481, %r1450;
	mov.u32 	%r1482, %r1451;
	mov.u32 	%r1483, %r1452;
	mov.u32 	%r1484, %r1453;
	mov.u32 	%r1485, %r1454;
	mov.u32 	%r1486, %r1455;
	mov.u32 	%r1487, %r1456;
	mov.u32 	%r1488, %r1457;
	mov.u32 	%r1489, %r1458;
	mov.u32 	%r1490, %r1459;
	mov.u32 	%r1491, %r1460;
	mov.u32 	%r1492, %r1461;
	mov.u32 	%r1493, %r1462;
	mov.u32 	%r1494, %r1463;
	mov.u32 	%r1495, %r1464;
	mov.u32 	%r1496, %r1465;
	mov.u32 	%r1497, %r1466;
	mov.u32 	%r1498, %r1467;
	mov.u32 	%r1499, %r1468;
	@%p461 bra 	$L__BB11_522;
	setp.leu.f32 	%p462, %f1789, %f1846;
	mov.f32 	%f1814, %f1784;
	mov.f32 	%f1815, %f1785;
	mov.f32 	%f1816, %f1786;
	mov.f32 	%f1817, %f1787;
	mov.f32 	%f1818, %f1788;
	mov.f32 	%f1819, %f1846;
	mov.f32 	%f1820, %f1789;
	mov.f32 	%f1821, %f1790;
	mov.f32 	%f1822, %f1791;
	mov.f32 	%f1823, %f1792;
	mov.f32 	%f1824, %f1793;
	mov.f32 	%f1825, %f1794;
	mov.f32 	%f1826, %f1795;
	mov.f32 	%f1827, %f1796;
	mov.f32 	%f1828, %f1797;
	mov.f32 	%f1829, %f1798;
	mov.f32 	%f1830, %f1799;
	mov.f32 	%f1831, %f1800;
	mov.f32 	%f1832, %f1801;
	mov.f32 	%f1833, %f1802;
	mov.f32 	%f1834, %f1803;
	mov.f32 	%f1835, %f1804;
	mov.f32 	%f1836, %f1805;
	mov.f32 	%f1837, %f1806;
	mov.f32 	%f1838, %f1807;
	mov.f32 	%f1839, %f1808;
	mov.f32 	%f1840, %f1809;
	mov.f32 	%f1841, %f1810;
	mov.f32 	%f1842, %f1811;
	mov.f32 	%f1843, %f1812;
	mov.u32 	%r1470, %r1440;
	mov.u32 	%r1471, %r1441;
	mov.u32 	%r1472, %r1442;
	mov.u32 	%r1473, %r1443;
	mov.u32 	%r1474, %r1444;
	mov.u32 	%r1475, %r1502;
	mov.u32 	%r1476, %r1445;
	mov.u32 	%r1477, %r1446;
	mov.u32 	%r1478, %r1447;
	mov.u32 	%r1479, %r1448;
	mov.u32 	%r1480, %r1449;
	mov.u32 	%r1481, %r1450;
	mov.u32 	%r1482, %r1451;
	mov.u32 	%r1483, %r1452;
	mov.u32 	%r1484, %r1453;
	mov.u32 	%r1485, %r1454;
	mov.u32 	%r1486, %r1455;
	mov.u32 	%r1487, %r1456;
	mov.u32 	%r1488, %r1457;
	mov.u32 	%r1489, %r1458;
	mov.u32 	%r1490, %r1459;
	mov.u32 	%r1491, %r1460;
	mov.u32 	%r1492, %r1461;
	mov.u32 	%r1493, %r1462;
	mov.u32 	%r1494, %r1463;
	mov.u32 	%r1495, %r1464;
	mov.u32 	%r1496, %r1465;
	mov.u32 	%r1497, %r1466;
	mov.u32 	%r1498, %r1467;
	mov.u32 	%r1499, %r1468;
	@%p462 bra 	$L__BB11_522;
	setp.leu.f32 	%p463, %f1790, %f1846;
	mov.f32 	%f1814, %f1784;
	mov.f32 	%f1815, %f1785;
	mov.f32 	%f1816, %f1786;
	mov.f32 	%f1817, %f1787;
	mov.f32 	%f1818, %f1788;
	mov.f32 	%f1819, %f1789;
	mov.f32 	%f1820, %f1846;
	mov.f32 	%f1821, %f1790;
	mov.f32 	%f1822, %f1791;
	mov.f32 	%f1823, %f1792;
	mov.f32 	%f1824, %f1793;
	mov.f32 	%f1825, %f1794;
	mov.f32 	%f1826, %f1795;
	mov.f32 	%f1827, %f1796;
	mov.f32 	%f1828, %f1797;
	mov.f32 	%f1829, %f1798;
	mov.f32 	%f1830, %f1799;
	mov.f32 	%f1831, %f1800;
	mov.f32 	%f1832, %f1801;
	mov.f32 	%f1833, %f1802;
	mov.f32 	%f1834, %f1803;
	mov.f32 	%f1835, %f1804;
	mov.f32 	%f1836, %f1805;
	mov.f32 	%f1837, %f1806;
	mov.f32 	%f1838, %f1807;
	mov.f32 	%f1839, %f1808;
	mov.f32 	%f1840, %f1809;
	mov.f32 	%f1841, %f1810;
	mov.f32 	%f1842, %f1811;
	mov.f32 	%f1843, %f1812;
	mov.u32 	%r1470, %r1440;
	mov.u32 	%r1471, %r1441;
	mov.u32 	%r1472, %r1442;
	mov.u32 	%r1473, %r1443;
	mov.u32 	%r1474, %r1444;
	mov.u32 	%r1475, %r1445;
	mov.u32 	%r1476, %r1502;
	mov.u32 	%r1477, %r1446;
	mov.u32 	%r1478, %r1447;
	mov.u32 	%r1479, %r1448;
	mov.u32 	%r1480, %r1449;
	mov.u32 	%r1481, %r1450;
	mov.u32 	%r1482, %r1451;
	mov.u32 	%r1483, %r1452;
	mov.u32 	%r1484, %r1453;
	mov.u32 	%r1485, %r1454;
	mov.u32 	%r1486, %r1455;
	mov.u32 	%r1487, %r1456;
	mov.u32 	%r1488, %r1457;
	mov.u32 	%r1489, %r1458;
	mov.u32 	%r1490, %r1459;
	mov.u32 	%r1491, %r1460;
	mov.u32 	%r1492, %r1461;
	mov.u32 	%r1493, %r1462;
	mov.u32 	%r1494, %r1463;
	mov.u32 	%r1495, %r1464;
	mov.u32 	%r1496, %r1465;
	mov.u32 	%r1497, %r1466;
	mov.u32 	%r1498, %r1467;
	mov.u32 	%r1499, %r1468;
	@%p463 bra 	$L__BB11_522;
	setp.leu.f32 	%p464, %f1791, %f1846;
	mov.f32 	%f1814, %f1784;
	mov.f32 	%f1815, %f1785;
	mov.f32 	%f1816, %f1786;
	mov.f32 	%f1817, %f1787;
	mov.f32 	%f1818, %f1788;
	mov.f32 	%f1819, %f1789;
	mov.f32 	%f1820, %f1790;
	mov.f32 	%f1821, %f1846;
	mov.f32 	%f1822, %f1791;
	mov.f32 	%f1823, %f1792;
	mov.f32 	%f1824, %f1793;
	mov.f32 	%f1825, %f1794;
	mov.f32 	%f1826, %f1795;
	mov.f32 	%f1827, %f1796;
	mov.f32 	%f1828, %f1797;
	mov.f32 	%f1829, %f1798;
	mov.f32 	%f1830, %f1799;
	mov.f32 	%f1831, %f1800;
	mov.f32 	%f1832, %f1801;
	mov.f32 	%f1833, %f1802;
	mov.f32 	%f1834, %f1803;
	mov.f32 	%f1835, %f1804;
	mov.f32 	%f1836, %f1805;
	mov.f32 	%f1837, %f1806;
	mov.f32 	%f1838, %f1807;
	mov.f32 	%f1839, %f1808;
	mov.f32 	%f1840, %f1809;
	mov.f32 	%f1841, %f1810;
	mov.f32 	%f1842, %f1811;
	mov.f32 	%f1843, %f1812;
	mov.u32 	%r1470, %r1440;
	mov.u32 	%r1471, %r1441;
	mov.u32 	%r1472, %r1442;
	mov.u32 	%r1473, %r1443;
	mov.u32 	%r1474, %r1444;
	mov.u32 	%r1475, %r1445;
	mov.u32 	%r1476, %r1446;
	mov.u32 	%r1477, %r1502;
	mov.u32 	%r1478, %r1447;
	mov.u32 	%r1479, %r1448;
	mov.u32 	%r1480, %r1449;
	mov.u32 	%r1481, %r1450;
	mov.u32 	%r1482, %r1451;
	mov.u32 	%r1483, %r1452;
	mov.u32 	%r1484, %r1453;
	mov.u32 	%r1485, %r1454;
	mov.u32 	%r1486, %r1455;
	mov.u32 	%r1487, %r1456;
	mov.u32 	%r1488, %r1457;
	mov.u32 	%r1489, %r1458;
	mov.u32 	%r1490, %r1459;
	mov.u32 	%r1491, %r1460;
	mov.u32 	%r1492, %r1461;
	mov.u32 	%r1493, %r1462;
	mov.u32 	%r1494, %r1463;
	mov.u32 	%r1495, %r1464;
	mov.u32 	%r1496, %r1465;
	mov.u32 	%r1497, %r1466;
	mov.u32 	%r1498, %r1467;
	mov.u32 	%r1499, %r1468;
	@%p464 bra 	$L__BB11_522;
	setp.leu.f32 	%p465, %f1792, %f1846;
	mov.f32 	%f1814, %f1784;
	mov.f32 	%f1815, %f1785;
	mov.f32 	%f1816, %f1786;
	mov.f32 	%f1817, %f1787;
	mov.f32 	%f1818, %f1788;
	mov.f32 	%f1819, %f1789;
	mov.f32 	%f1820, %f1790;
	mov.f32 	%f1821, %f1791;
	mov.f32 	%f1822, %f1846;
	mov.f32 	%f1823, %f1792;
	mov.f32 	%f1824, %f1793;
	mov.f32 	%f1825, %f1794;
	mov.f32 	%f1826, %f1795;
	mov.f32 	%f1827, %f1796;
	mov.f32 	%f1828, %f1797;
	mov.f32 	%f1829, %f1798;
	mov.f32 	%f1830, %f1799;
	mov.f32 	%f1831, %f1800;
	mov.f32 	%f1832, %f1801;
	mov.f32 	%f1833, %f1802;
	mov.f32 	%f1834, %f1803;
	mov.f32 	%f1835, %f1804;
	mov.f32 	%f1836, %f1805;
	mov.f32 	%f1837, %f1806;
	mov.f32 	%f1838, %f1807;
	mov.f32 	%f1839, %f1808;
	mov.f32 	%f1840, %f1809;
	mov.f32 	%f1841, %f1810;
	mov.f32 	%f1842, %f1811;
	mov.f32 	%f1843, %f1812;
	mov.u32 	%r1470, %r1440;
	mov.u32 	%r1471, %r1441;
	mov.u32 	%r1472, %r1442;
	mov.u32 	%r1473, %r1443;
	mov.u32 	%r1474, %r1444;
	mov.u32 	%r1475, %r1445;
	mov.u32 	%r1476, %r1446;
	mov.u32 	%r1477, %r1447;
	mov.u32 	%r1478, %r1502;
	mov.u32 	%r1479, %r1448;
	mov.u32 	%r1480, %r1449;
	mov.u32 	%r1481, %r1450;
	mov.u32 	%r1482, %r1451;
	mov.u32 	%r1483, %r1452;
	mov.u32 	%r1484, %r1453;
	mov.u32 	%r1485, %r1454;
	mov.u32 	%r1486, %r1455;
	mov.u32 	%r1487, %r1456;
	mov.u32 	%r1488, %r1457;
	mov.u32 	%r1489, %r1458;
	mov.u32 	%r1490, %r1459;
	mov.u32 	%r1491, %r1460;
	mov.u32 	%r1492, %r1461;
	mov.u32 	%r1493, %r1462;
	mov.u32 	%r1494, %r1463;
	mov.u32 	%r1495, %r1464;
	mov.u32 	%r1496, %r1465;
	mov.u32 	%r1497, %r1466;
	mov.u32 	%r1498, %r1467;
	mov.u32 	%r1499, %r1468;
	@%p465 bra 	$L__BB11_522;
	setp.leu.f32 	%p466, %f1793, %f1846;
	mov.f32 	%f1814, %f1784;
	mov.f32 	%f1815, %f1785;
	mov.f32 	%f1816, %f1786;
	mov.f32 	%f1817, %f1787;
	mov.f32 	%f1818, %f1788;
	mov.f32 	%f1819, %f1789;
	mov.f32 	%f1820, %f1790;
	mov.f32 	%f1821, %f1791;
	mov.f32 	%f1822, %f1792;
	mov.f32 	%f1823, %f1846;
	mov.f32 	%f1824, %f1793;
	mov.f32 	%f1825, %f1794;
	mov.f32 	%f1826, %f1795;
	mov.f32 	%f1827, %f1796;
	mov.f32 	%f1828, %f1797;
	mov.f32 	%f1829, %f1798;
	mov.f32 	%f1830, %f1799;
	mov.f32 	%f1831, %f1800;
	mov.f32 	%f1832, %f1801;
	mov.f32 	%f1833, %f1802;
	mov.f32 	%f1834, %f1803;
	mov.f32 	%f1835, %f1804;
	mov.f32 	%f1836, %f1805;
	mov.f32 	%f1837, %f1806;
	mov.f32 	%f1838, %f1807;
	mov.f32 	%f1839, %f1808;
	mov.f32 	%f1840, %f1809;
	mov.f32 	%f1841, %f1810;
	mov.f32 	%f1842, %f1811;
	mov.f32 	%f1843, %f1812;
	mov.u32 	%r1470, %r1440;
	mov.u32 	%r1471, %r1441;
	mov.u32 	%r1472, %r1442;
	mov.u32 	%r1473, %r1443;
	mov.u32 	%r1474, %r1444;
	mov.u32 	%r1475, %r1445;
	mov.u32 	%r1476, %r1446;
	mov.u32 	%r1477, %r1447;
	mov.u32 	%r1478, %r1448;
	mov.u32 	%r1479, %r1502;
	mov.u32 	%r1480, %r1449;
	mov.u32 	%r1481, %r1450;
	mov.u32 	%r1482, %r1451;
	mov.u32 	%r1483, %r1452;
	mov.u32 	%r1484, %r1453;
	mov.u32 	%r1485, %r1454;
	mov.u32 	%r1486, %r1455;
	mov.u32 	%r1487, %r1456;
	mov.u32 	%r1488, %r1457;
	mov.u32 	%r1489, %r1458;
	mov.u32 	%r1490, %r1459;
	mov.u32 	%r1491, %r1460;
	mov.u32 	%r1492, %r1461;
	mov.u32 	%r1493, %r1462;
	mov.u32 	%r1494, %r1463;
	mov.u32 	%r1495, %r1464;
	mov.u32 	%r1496, %r1465;
	mov.u32 	%r1497, %r1466;
	mov.u32 	%r1498, %r1467;
	mov.u32 	%r1499, %r1468;
	@%p466 bra 	$L__BB11_522;
	setp.leu.f32 	%p467, %f1794, %f1846;
	mov.f32 	%f1814, %f1784;
	mov.f32 	%f1815, %f1785;
	mov.f32 	%f1816, %f1786;
	mov.f32 	%f1817, %f1787;
	mov.f32 	%f1818, %f1788;
	mov.f32 	%f1819, %f1789;
	mov.f32 	%f1820, %f1790;
	mov.f32 	%f1821, %f1791;
	mov.f32 	%f1822, %f1792;
	mov.f32 	%f1823, %f1793;
	mov.f32 	%f1824, %f1846;
	mov.f32 	%f1825, %f1794;
	mov.f32 	%f1826, %f1795;
	mov.f32 	%f1827, %f1796;
	mov.f32 	%f1828, %f1797;
	mov.f32 	%f1829, %f1798;
	mov.f32 	%f1830, %f1799;
	mov.f32 	%f1831, %f1800;
	mov.f32 	%f1832, %f1801;
	mov.f32 	%f1833, %f1802;
	mov.f32 	%f1834, %f1803;
	mov.f32 	%f1835, %f1804;
	mov.f32 	%f1836, %f1805;
	mov.f32 	%f1837, %f1806;
	mov.f32 	%f1838, %f1807;
	mov.f32 	%f1839, %f1808;
	mov.f32 	%f1840, %f1809;
	mov.f32 	%f1841, %f1810;
	mov.f32 	%f1842, %f1811;
	mov.f32 	%f1843, %f1812;
	mov.u32 	%r1470, %r1440;
	mov.u32 	%r1471, %r1441;
	mov.u32 	%r1472, %r1442;
	mov.u32 	%r1473, %r1443;
	mov.u32 	%r1474, %r1444;
	mov.u32 	%r1475, %r1445;
	mov.u32 	%r1476, %r1446;
	mov.u32 	%r1477, %r1447;
	mov.u32 	%r1478, %r1448;
	mov.u32 	%r1479, %r1449;
	mov.u32 	%r1480, %r1502;
	mov.u32 	%r1481, %r1450;
	mov.u32 	%r1482, %r1451;
	mov.u32 	%r1483, %r1452;
	mov.u32 	%r1484, %r1453;
	mov.u32 	%r1485, %r1454;
	mov.u32 	%r1486, %r1455;
	mov.u32 	%r1487, %r1456;
	mov.u32 	%r1488, %r1457;
	mov.u32 	%r1489, %r1458;
	mov.u32 	%r1490, %r1459;
	mov.u32 	%r1491, %r1460;
	mov.u32 	%r1492, %r1461;
	mov.u32 	%r1493, %r1462;
	mov.u32 	%r1494, %r1463;
	mov.u32 	%r1495, %r1464;
	mov.u32 	%r1496, %r1465;
	mov.u32 	%r1497, %r1466;
	mov.u32 	%r1498, %r1467;
	mov.u32 	%r1499, %r1468;
	@%p467 bra 	$L__BB11_522;
	setp.leu.f32 	%p468, %f1795, %f1846;
	mov.f32 	%f1814, %f1784;
	mov.f32 	%f1815, %f1785;
	mov.f32 	%f1816, %f1786;
	mov.f32 	%f1817, %f1787;
	mov.f32 	%f1818, %f1788;
	mov.f32 	%f1819, %f1789;
	mov.f32 	%f1820, %f1790;
	mov.f32 	%f1821, %f1791;
	mov.f32 	%f1822, %f1792;
	mov.f32 	%f1823, %f1793;
	mov.f32 	%f1824, %f1794;
	mov.f32 	%f1825, %f1846;
	mov.f32 	%f1826, %f1795;
	mov.f32 	%f1827, %f1796;
	mov.f32 	%f1828, %f1797;
	mov.f32 	%f1829, %f1798;
	mov.f32 	%f1830, %f1799;
	mov.f32 	%f1831, %f1800;
	mov.f32 	%f1832, %f1801;
	mov.f32 	%f1833, %f1802;
	mov.f32 	%f1834, %f1803;
	mov.f32 	%f1835, %f1804;
	mov.f32 	%f1836, %f1805;
	mov.f32 	%f1837, %f1806;
	mov.f32 	%f1838, %f1807;
	mov.f32 	%f1839, %f1808;
	mov.f32 	%f1840, %f1809;
	mov.f32 	%f1841, %f1810;
	mov.f32 	%f1842, %f1811;
	mov.f32 	%f1843, %f1812;
	mov.u32 	%r1470, %r1440;
	mov.u32 	%r1471, %r1441;
	mov.u32 	%r1472, %r1442;
	mov.u32 	%r1473, %r1443;
	mov.u32 	%r1474, %r1444;
	mov.u32 	%r1475, %r1445;
	mov.u32 	%r1476, %r1446;
	mov.u32 	%r1477, %r1447;
	mov.u32 	%r1478, %r1448;
	mov.u32 	%r1479, %r1449;
	mov.u32 	%r1480, %r1450;
	mov.u32 	%r1481, %r1502;
	mov.u32 	%r1482, %r1451;
	mov.u32 	%r1483, %r1452;
	mov.u32 	%r1484, %r1453;
	mov.u32 	%r1485, %r1454;
	mov.u32 	%r1486, %r1455;
	mov.u32 	%r1487, %r1456;
	mov.u32 	%r1488, %r1457;
	mov.u32 	%r1489, %r1458;
	mov.u32 	%r1490, %r1459;
	mov.u32 	%r1491, %r1460;
	mov.u32 	%r1492, %r1461;
	mov.u32 	%r1493, %r1462;
	mov.u32 	%r1494, %r1463;
	mov.u32 	%r1495, %r1464;
	mov.u32 	%r1496, %r1465;
	mov.u32 	%r1497, %r1466;
	mov.u32 	%r1498, %r1467;
	mov.u32 	%r1499, %r1468;
	@%p468 bra 	$L__BB11_522;
	setp.leu.f32 	%p469, %f1796, %f1846;
	mov.f32 	%f1814, %f1784;
	mov.f32 	%f1815, %f1785;
	mov.f32 	%f1816, %f1786;
	mov.f32 	%f1817, %f1787;
	mov.f32 	%f1818, %f1788;
	mov.f32 	%f1819, %f1789;
	mov.f32 	%f1820, %f1790;
	mov.f32 	%f1821, %f1791;
	mov.f32 	%f1822, %f1792;
	mov.f32 	%f1823, %f1793;
	mov.f32 	%f1824, %f1794;
	mov.f32 	%f1825, %f1795;
	mov.f32 	%f1826, %f1846;
	mov.f32 	%f1827, %f1796;
	mov.f32 	%f1828, %f1797;
	mov.f32 	%f1829, %f1798;
	mov.f32 	%f1830, %f1799;
	mov.f32 	%f1831, %f1800;
	mov.f32 	%f1832, %f1801;
	mov.f32 	%f1833, %f1802;
	mov.f32 	%f1834, %f1803;
	mov.f32 	%f1835, %f1804;
	mov.f32 	%f1836, %f1805;
	mov.f32 	%f1837, %f1806;
	mov.f32 	%f1838, %f1807;
	mov.f32 	%f1839, %f1808;
	mov.f32 	%f1840, %f1809;
	mov.f32 	%f1841, %f1810;
	mov.f32 	%f1842, %f1811;
	mov.f32 	%f1843, %f1812;
	mov.u32 	%r1470, %r1440;
	mov.u32 	%r1471, %r1441;
	mov.u32 	%r1472, %r1442;
	mov.u32 	%r1473, %r1443;
	mov.u32 	%r1474, %r1444;
	mov.u32 	%r1475, %r1445;
	mov.u32 	%r1476, %r1446;
	mov.u32 	%r1477, %r1447;
	mov.u32 	%r1478, %r1448;
	mov.u32 	%r1479, %r1449;
	mov.u32 	%r1480, %r1450;
	mov.u32 	%r1481, %r1451;
	mov.u32 	%r1482, %r1502;
	mov.u32 	%r1483, %r1452;
	mov.u32 	%r1484, %r1453;
	mov.u32 	%r1485, %r1454;
	mov.u32 	%r1486, %r1455;
	mov.u32 	%r1487, %r1456;
	mov.u32 	%r1488, %r1457;
	mov.u32 	%r1489, %r1458;
	mov.u32 	%r1490, %r1459;
	mov.u32 	%r1491, %r1460;
	mov.u32 	%r1492, %r1461;
	mov.u32 	%r1493, %r1462;
	mov.u32 	%r1494, %r1463;
	mov.u32 	%r1495, %r1464;
	mov.u32 	%r1496, %r1465;
	mov.u32 	%r1497, %r1466;
	mov.u32 	%r1498, %r1467;
	mov.u32 	%r1499, %r1468;
	@%p469 bra 	$L__BB11_522;
	setp.leu.f32 	%p470, %f1797, %f1846;
	mov.f32 	%f1814, %f1784;
	mov.f32 	%f1815, %f1785;
	mov.f32 	%f1816, %f1786;
	mov.f32 	%f1817, %f1787;
	mov.f32 	%f1818, %f1788;
	mov.f32 	%f1819, %f1789;
	mov.f32 	%f1820, %f1790;
	mov.f32 	%f1821, %f1791;
	mov.f32 	%f1822, %f1792;
	mov.f32 	%f1823, %f1793;
	mov.f32 	%f1824, %f1794;
	mov.f32 	%f1825, %f1795;
	mov.f32 	%f1826, %f1796;
	mov.f32 	%f1827, %f1846;
	mov.f32 	%f1828, %f1797;
	mov.f32 	%f1829, %f1798;
	mov.f32 	%f1830, %f1799;
	mov.f32 	%f1831, %f1800;
	mov.f32 	%f1832, %f1801;
	mov.f32 	%f1833, %f1802;
	mov.f32 	%f1834, %f1803;
	mov.f32 	%f1835, %f1804;
	mov.f32 	%f1836, %f1805;
	mov.f32 	%f1837, %f1806;
	mov.f32 	%f1838, %f1807;
	mov.f32 	%f1839, %f1808;
	mov.f32 	%f1840, %f1809;
	mov.f32 	%f1841, %f1810;
	mov.f32 	%f1842, %f1811;
	mov.f32 	%f1843, %f1812;
	mov.u32 	%r1470, %r1440;
	mov.u32 	%r1471, %r1441;
	mov.u32 	%r1472, %r1442;
	mov.u32 	%r1473, %r1443;
	mov.u32 	%r1474, %r1444;
	mov.u32 	%r1475, %r1445;
	mov.u32 	%r1476, %r1446;
	mov.u32 	%r1477, %r1447;
	mov.u32 	%r1478, %r1448;
	mov.u32 	%r1479, %r1449;
	mov.u32 	%r1480, %r1450;
	mov.u32 	%r1481, %r1451;
	mov.u32 	%r1482, %r1452;
	mov.u32 	%r1483, %r1502;
	mov.u32 	%r1484, %r1453;
	mov.u32 	%r1485, %r1454;
	mov.u32 	%r1486, %r1455;
	mov.u32 	%r1487, %r1456;
	mov.u32 	%r1488, %r1457;
	mov.u32 	%r1489, %r1458;
	mov.u32 	%r1490, %r1459;
	mov.u32 	%r1491, %r1460;
	mov.u32 	%r1492, %r1461;
	mov.u32 	%r1493, %r1462;
	mov.u32 	%r1494, %r1463;
	mov.u32 	%r1495, %r1464;
	mov.u32 	%r1496, %r1465;
	mov.u32 	%r1497, %r1466;
	mov.u32 	%r1498, %r1467;
	mov.u32 	%r1499, %r1468;
	@%p470 bra 	$L__BB11_522;
	setp.leu.f32 	%p471, %f1798, %f1846;
	mov.f32 	%f1814, %f1784;
	mov.f32 	%f1815, %f1785;
	mov.f32 	%f1816, %f1786;
	mov.f32 	%f1817, %f1787;
	mov.f32 	%f1818, %f1788;
	mov.f32 	%f1819, %f1789;
	mov.f32 	%f1820, %f1790;
	mov.f32 	%f1821, %f1791;
	mov.f32 	%f1822, %f1792;
	mov.f32 	%f1823, %f1793;
	mov.f32 	%f1824, %f1794;
	mov.f32 	%f1825, %f1795;
	mov.f32 	%f1826, %f1796;
	mov.f32 	%f1827, %f1797;
	mov.f32 	%f1828, %f1846;
	mov.f32 	%f1829, %f1798;
	mov.f32 	%f1830, %f1799;
	mov.f32 	%f1831, %f1800;
	mov.f32 	%f1832, %f1801;
	mov.f32 	%f1833, %f1802;
	mov.f32 	%f1834, %f1803;
	mov.f32 	%f1835, %f1804;
	mov.f32 	%f1836, %f1805;
	mov.f32 	%f1837, %f1806;
	mov.f32 	%f1838, %f1807;
	mov.f32 	%f1839, %f1808;
	mov.f32 	%f1840, %f1809;
	mov.f32 	%f1841, %f1810;
	mov.f32 	%f1842, %f1811;
	mov.f32 	%f1843, %f1812;
	mov.u32 	%r1470, %r1440;
	mov.u32 	%r1471, %r1441;
	mov.u32 	%r1472, %r1442;
	mov.u32 	%r1473, %r1443;
	mov.u32 	%r1474, %r1444;
	mov.u32 	%r1475, %r1445;
	mov.u32 	%r1476, %r1446;
	mov.u32 	%r1477, %r1447;
	mov.u32 	%r1478, %r1448;
	mov.u32 	%r1479, %r1449;
	mov.u32 	%r1480, %r1450;
	mov.u32 	%r1481, %r1451;
	mov.u32 	%r1482, %r1452;
	mov.u32 	%r1483, %r1453;
	mov.u32 	%r1484, %r1502;
	mov.u32 	%r1485, %r1454;
	mov.u32 	%r1486, %r1455;
	mov.u32 	%r1487, %r1456;
	mov.u32 	%r1488, %r1457;
	mov.u32 	%r1489, %r1458;
	mov.u32 	%r1490, %r1459;
	mov.u32 	%r1491, %r1460;
	mov.u32 	%r1492, %r1461;
	mov.u32 	%r1493, %r1462;
	mov.u32 	%r1494, %r1463;
	mov.u32 	%r1495, %r1464;
	mov.u32 	%r1496, %r1465;
	mov.u32 	%r1497, %r1466;
	mov.u32 	%r1498, %r1467;
	mov.u32 	%r1499, %r1468;
	@%p471 bra 	$L__BB11_522;
	setp.leu.f32 	%p472, %f1799, %f1846;
	mov.f32 	%f1814, %f1784;
	mov.f32 	%f1815, %f1785;
	mov.f32 	%f1816, %f1786;
	mov.f32 	%f1817, %f1787;
	mov.f32 	%f1818, %f1788;
	mov.f32 	%f1819, %f1789;
	mov.f32 	%f1820, %f1790;
	mov.f32 	%f1821, %f1791;
	mov.f32 	%f1822, %f1792;
	mov.f32 	%f1823, %f1793;
	mov.f32 	%f1824, %f1794;
	mov.f32 	%f1825, %f1795;
	mov.f32 	%f1826, %f1796;
	mov.f32 	%f1827, %f1797;
	mov.f32 	%f1828, %f1798;
	mov.f32 	%f1829, %f1846;
	mov.f32 	%f1830, %f1799;
	mov.f32 	%f1831, %f1800;
	mov.f32 	%f1832, %f1801;
	mov.f32 	%f1833, %f1802;
	mov.f32 	%f1834, %f1803;
	mov.f32 	%f1835, %f1804;
	mov.f32 	%f1836, %f1805;
	mov.f32 	%f1837, %f1806;
	mov.f32 	%f1838, %f1807;
	mov.f32 	%f1839, %f1808;
	mov.f32 	%f1840, %f1809;
	mov.f32 	%f1841, %f1810;
	mov.f32 	%f1842, %f1811;
	mov.f32 	%f1843, %f1812;
	mov.u32 	%r1470, %r1440;
	mov.u32 	%r1471, %r1441;
	mov.u32 	%r1472, %r1442;
	mov.u32 	%r1473, %r1443;
	mov.u32 	%r1474, %r1444;
	mov.u32 	%r1475, %r1445;
	mov.u32 	%r1476, %r1446;
	mov.u32 	%r1477, %r1447;
	mov.u32 	%r1478, %r1448;
	mov.u32 	%r1479, %r1449;
	mov.u32 	%r1480, %r1450;
	mov.u32 	%r1481, %r1451;
	mov.u32 	%r1482, %r1452;
	mov.u32 	%r1483, %r1453;
	mov.u32 	%r1484, %r1454;
	mov.u32 	%r1485, %r1502;
	mov.u32 	%r1486, %r1455;
	mov.u32 	%r1487, %r1456;
	mov.u32 	%r1488, %r1457;
	mov.u32 	%r1489, %r1458;
	mov.u32 	%r1490, %r1459;
	mov.u32 	%r1491, %r1460;
	mov.u32 	%r1492, %r1461;
	mov.u32 	%r1493, %r1462;
	mov.u32 	%r1494, %r1463;
	mov.u32 	%r1495, %r1464;
	mov.u32 	%r1496, %r1465;
	mov.u32 	%r1497, %r1466;
	mov.u32 	%r1498, %r1467;
	mov.u32 	%r1499, %r1468;
	@%p472 bra 	$L__BB11_522;
	setp.leu.f32 	%p473, %f1800, %f1846;
	mov.f32 	%f1814, %f1784;
	mov.f32 	%f1815, %f1785;
	mov.f32 	%f1816, %f1786;
	mov.f32 	%f1817, %f1787;
	mov.f32 	%f1818, %f1788;
	mov.f32 	%f1819, %f1789;
	mov.f32 	%f1820, %f1790;
	mov.f32 	%f1821, %f1791;
	mov.f32 	%f1822, %f1792;
	mov.f32 	%f1823, %f1793;
	mov.f32 	%f1824, %f1794;
	mov.f32 	%f1825, %f1795;
	mov.f32 	%f1826, %f1796;
	mov.f32 	%f1827, %f1797;
	mov.f32 	%f1828, %f1798;
	mov.f32 	%f1829, %f1799;
	mov.f32 	%f1830, %f1846;
	mov.f32 	%f1831, %f1800;
	mov.f32 	%f1832, %f1801;
	mov.f32 	%f1833, %f1802;
	mov.f32 	%f1834, %f1803;
	mov.f32 	%f1835, %f1804;
	mov.f32 	%f1836, %f1805;
	mov.f32 	%f1837, %f1806;
	mov.f32 	%f1838, %f1807;
	mov.f32 	%f1839, %f1808;
	mov.f32 	%f1840, %f1809;
	mov.f32 	%f1841, %f1810;
	mov.f32 	%f1842, %f1811;
	mov.f32 	%f1843, %f1812;
	mov.u32 	%r1470, %r1440;
	mov.u32 	%r1471, %r1441;
	mov.u32 	%r1472, %r1442;
	mov.u32 	%r1473, %r1443;
	mov.u32 	%r1474, %r1444;
	mov.u32 	%r1475, %r1445;
	mov.u32 	%r1476, %r1446;
	mov.u32 	%r1477, %r1447;
	mov.u32 	%r1478, %r1448;
	mov.u32 	%r1479, %r1449;
	mov.u32 	%r1480, %r1450;
	mov.u32 	%r1481, %r1451;
	mov.u32 	%r1482, %r1452;
	mov.u32 	%r1483, %r1453;
	mov.u32 	%r1484, %r1454;
	mov.u32 	%r1485, %r1455;
	mov.u32 	%r1486, %r1502;
	mov.u32 	%r1487, %r1456;
	mov.u32 	%r1488, %r1457;
	mov.u32 	%r1489, %r1458;
	mov.u32 	%r1490, %r1459;
	mov.u32 	%r1491, %r1460;
	mov.u32 	%r1492, %r1461;
	mov.u32 	%r1493, %r1462;
	mov.u32 	%r1494, %r1463;
	mov.u32 	%r1495, %r1464;
	mov.u32 	%r1496, %r1465;
	mov.u32 	%r1497, %r1466;
	mov.u32 	%r1498, %r1467;
	mov.u32 	%r1499, %r1468;
	@%p473 bra 	$L__BB11_522;
	setp.leu.f32 	%p474, %f1801, %f1846;
	mov.f32 	%f1814, %f1784;
	mov.f32 	%f1815, %f1785;
	mov.f32 	%f1816, %f1786;
	mov.f32 	%f1817, %f1787;
	mov.f32 	%f1818, %f1788;
	mov.f32 	%f1819, %f1789;
	mov.f32 	%f1820, %f1790;
	mov.f32 	%f1821, %f1791;
	mov.f32 	%f1822, %f1792;
	mov.f32 	%f1823, %f1793;
	mov.f32 	%f1824, %f1794;
	mov.f32 	%f1825, %f1795;
	mov.f32 	%f1826, %f1796;
	mov.f32 	%f1827, %f1797;
	mov.f32 	%f1828, %f1798;
	mov.f32 	%f1829, %f1799;
	mov.f32 	%f1830, %f1800;
	mov.f32 	%f1831, %f1846;
	mov.f32 	%f1832, %f1801;
	mov.f32 	%f1833, %f1802;
	mov.f32 	%f1834, %f1803;
	mov.f32 	%f1835, %f1804;
	mov.f32 	%f1836, %f1805;
	mov.f32 	%f1837, %f1806;
	mov.f32 	%f1838, %f1807;
	mov.f32 	%f1839, %f1808;
	mov.f32 	%f1840, %f1809;
	mov.f32 	%f1841, %f1810;
	mov.f32 	%f1842, %f1811;
	mov.f32 	%f1843, %f1812;
	mov.u32 	%r1470, %r1440;
	mov.u32 	%r1471, %r1441;
	mov.u32 	%r1472, %r1442;
	mov.u32 	%r1473, %r1443;
	mov.u32 	%r1474, %r1444;
	mov.u32 	%r1475, %r1445;
	mov.u32 	%r1476, %r1446;
	mov.u32 	%r1477, %r1447;
	mov.u32 	%r1478, %r1448;
	mov.u32 	%r1479, %r1449;
	mov.u32 	%r1480, %r1450;
	mov.u32 	%r1481, %r1451;
	mov.u32 	%r1482, %r1452;
	mov.u32 	%r1483, %r1453;
	mov.u32 	%r1484, %r1454;
	mov.u32 	%r1485, %r1455;
	mov.u32 	%r1486, %r1456;
	mov.u32 	%r1487, %r1502;
	mov.u32 	%r1488, %r1457;
	mov.u32 	%r1489, %r1458;
	mov.u32 	%r1490, %r1459;
	mov.u32 	%r1491, %r1460;
	mov.u32 	%r1492, %r1461;
	mov.u32 	%r1493, %r1462;
	mov.u32 	%r1494, %r1463;
	mov.u32 	%r1495, %r1464;
	mov.u32 	%r1496, %r1465;
	mov.u32 	%r1497, %r1466;
	mov.u32 	%r1498, %r1467;
	mov.u32 	%r1499, %r1468;
	@%p474 bra 	$L__BB11_522;
	setp.leu.f32 	%p475, %f1802, %f1846;
	mov.f32 	%f1814, %f1784;
	mov.f32 	%f1815, %f1785;
	mov.f32 	%f1816, %f1786;
	mov.f32 	%f1817, %f1787;
	mov.f32 	%f1818, %f1788;
	mov.f32 	%f1819, %f1789;
	mov.f32 	%f1820, %f1790;
	mov.f32 	%f1821, %f1791;
	mov.f32 	%f1822, %f1792;
	mov.f32 	%f1823, %f1793;
	mov.f32 	%f1824, %f1794;
	mov.f32 	%f1825, %f1795;
	mov.f32 	%f1826, %f1796;
	mov.f32 	%f1827, %f1797;
	mov.f32 	%f1828, %f1798;
	mov.f32 	%f1829, %f1799;
	mov.f32 	%f1830, %f1800;
	mov.f32 	%f1831, %f1801;
	mov.f32 	%f1832, %f1846;
	mov.f32 	%f1833, %f1802;
	mov.f32 	%f1834, %f1803;
	mov.f32 	%f1835, %f1804;
	mov.f32 	%f1836, %f1805;
	mov.f32 	%f1837, %f1806;
	mov.f32 	%f1838, %f1807;
	mov.f32 	%f1839, %f1808;
	mov.f32 	%f1840, %f1809;
	mov.f32 	%f1841, %f1810;
	mov.f32 	%f1842, %f1811;
	mov.f32 	%f1843, %f1812;
	mov.u32 	%r1470, %r1440;
	mov.u32 	%r1471, %r1441;
	mov.u32 	%r1472, %r1442;
	mov.u32 	%r1473, %r1443;
	mov.u32 	%r1474, %r1444;
	mov.u32 	%r1475, %r1445;
	mov.u32 	%r1476, %r1446;
	mov.u32 	%r1477, %r1447;
	mov.u32 	%r1478, %r1448;
	mov.u32 	%r1479, %r1449;
	mov.u32 	%r1480, %r1450;
	mov.u32 	%r1481, %r1451;
	mov.u32 	%r1482, %r1452;
	mov.u32 	%r1483, %r1453;
	mov.u32 	%r1484, %r1454;
	mov.u32 	%r1485, %r1455;
	mov.u32 	%r1486, %r1456;
	mov.u32 	%r1487, %r1457;
	mov.u32 	%r1488, %r1502;
	mov.u32 	%r1489, %r1458;
	mov.u32 	%r1490, %r1459;
	mov.u32 	%r1491, %r1460;
	mov.u32 	%r1492, %r1461;
	mov.u32 	%r1493, %r1462;
	mov.u32 	%r1494, %r1463;
	mov.u32 	%r1495, %r1464;
	mov.u32 	%r1496, %r1465;
	mov.u32 	%r1497, %r1466;
	mov.u32 	%r1498, %r1467;
	mov.u32 	%r1499, %r1468;
	@%p475 bra 	$L__BB11_522;
	setp.leu.f32 	%p476, %f1803, %f1846;
	mov.f32 	%f1814, %f1784;
	mov.f32 	%f1815, %f1785;
	mov.f32 	%f1816, %f1786;
	mov.f32 	%f1817, %f1787;
	mov.f32 	%f1818, %f1788;
	mov.f32 	%f1819, %f1789;
	mov.f32 	%f1820, %f1790;
	mov.f32 	%f1821, %f1791;
	mov.f32 	%f1822, %f1792;
	mov.f32 	%f1823, %f1793;
	mov.f32 	%f1824, %f1794;
	mov.f32 	%f1825, %f1795;
	mov.f32 	%f1826, %f1796;
	mov.f32 	%f1827, %f1797;
	mov.f32 	%f1828, %f1798;
	mov.f32 	%f1829, %f1799;
	mov.f32 	%f1830, %f1800;
	mov.f32 	%f1831, %f1801;
	mov.f32 	%f1832, %f1802;
	mov.f32 	%f1833, %f1846;
	mov.f32 	%f1834, %f1803;
	mov.f32 	%f1835, %f1804;
	mov.f32 	%f1836, %f1805;
	mov.f32 	%f1837, %f1806;
	mov.f32 	%f1838, %f1807;
	mov.f32 	%f1839, %f1808;
	mov.f32 	%f1840, %f1809;
	mov.f32 	%f1841, %f1810;
	mov.f32 	%f1842, %f1811;
	mov.f32 	%f1843, %f1812;
	mov.u32 	%r1470, %r1440;
	mov.u32 	%r1471, %r1441;
	mov.u32 	%r1472, %r1442;
	mov.u32 	%r1473, %r1443;
	mov.u32 	%r1474, %r1444;
	mov.u32 	%r1475, %r1445;
	mov.u32 	%r1476, %r1446;
	mov.u32 	%r1477, %r1447;
	mov.u32 	%r1478, %r1448;
	mov.u32 	%r1479, %r1449;
	mov.u32 	%r1480, %r1450;
	mov.u32 	%r1481, %r1451;
	mov.u32 	%r1482, %r1452;
	mov.u32 	%r1483, %r1453;
	mov.u32 	%r1484, %r1454;
	mov.u32 	%r1485, %r1455;
	mov.u32 	%r1486, %r1456;
	mov.u32 	%r1487, %r1457;
	mov.u32 	%r1488, %r1458;
	mov.u32 	%r1489, %r1502;
	mov.u32 	%r1490, %r1459;
	mov.u32 	%r1491, %r1460;
	mov.u32 	%r1492, %r1461;
	mov.u32 	%r1493, %r1462;
	mov.u32 	%r1494, %r1463;
	mov.u32 	%r1495, %r1464;
	mov.u32 	%r1496, %r1465;
	mov.u32 	%r1497, %r1466;
	mov.u32 	%r1498, %r1467;
	mov.u32 	%r1499, %r1468;
	@%p476 bra 	$L__BB11_522;
	setp.leu.f32 	%p477, %f1804, %f1846;
	mov.f32 	%f1814, %f1784;
	mov.f32 	%f1815, %f1785;
	mov.f32 	%f1816, %f1786;
	mov.f32 	%f1817, %f1787;
	mov.f32 	%f1818, %f1788;
	mov.f32 	%f1819, %f1789;
	mov.f32 	%f1820, %f1790;
	mov.f32 	%f1821, %f1791;
	mov.f32 	%f1822, %f1792;
	mov.f32 	%f1823, %f1793;
	mov.f32 	%f1824, %f1794;
	mov.f32 	%f1825, %f1795;
	mov.f32 	%f1826, %f1796;
	mov.f32 	%f1827, %f1797;
	mov.f32 	%f1828, %f1798;
	mov.f32 	%f1829, %f1799;
	mov.f32 	%f1830, %f1800;
	mov.f32 	%f1831, %f1801;
	mov.f32 	%f1832, %f1802;
	mov.f32 	%f1833, %f1803;
	mov.f32 	%f1834, %f1846;
	mov.f32 	%f1835, %f1804;
	mov.f32 	%f1836, %f1805;
	mov.f32 	%f1837, %f1806;
	mov.f32 	%f1838, %f1807;
	mov.f32 	%f1839, %f1808;
	mov.f32 	%f1840, %f1809;
	mov.f32 	%f1841, %f1810;
	mov.f32 	%f1842, %f1811;
	mov.f32 	%f1843, %f1812;
	mov.u32 	%r1470, %r1440;
	mov.u32 	%r1471, %r1441;
	mov.u32 	%r1472, %r1442;
	mov.u32 	%r1473, %r1443;
	mov.u32 	%r1474, %r1444;
	mov.u32 	%r1475, %r1445;
	mov.u32 	%r1476, %r1446;
	mov.u32 	%r1477, %r1447;
	mov.u32 	%r1478, %r1448;
	mov.u32 	%r1479, %r1449;
	mov.u32 	%r1480, %r1450;
	mov.u32 	%r1481, %r1451;
	mov.u32 	%r1482, %r1452;
	mov.u32 	%r1483, %r1453;
	mov.u32 	%r1484, %r1454;
	mov.u32 	%r1485, %r1455;
	mov.u32 	%r1486, %r1456;
	mov.u32 	%r1487, %r1457;
	mov.u32 	%r1488, %r1458;
	mov.u32 	%r1489, %r1459;
	mov.u32 	%r1490, %r1502;
	mov.u32 	%r1491, %r1460;
	mov.u32 	%r1492, %r1461;
	mov.u32 	%r1493, %r1462;
	mov.u32 	%r1494, %r1463;
	mov.u32 	%r1495, %r1464;
	mov.u32 	%r1496, %r1465;
	mov.u32 	%r1497, %r1466;
	mov.u32 	%r1498, %r1467;
	mov.u32 	%r1499, %r1468;
	@%p477 bra 	$L__BB11_522;
	setp.leu.f32 	%p478, %f1805, %f1846;
	mov.f32 	%f1814, %f1784;
	mov.f32 	%f1815, %f1785;
	mov.f32 	%f1816, %f1786;
	mov.f32 	%f1817, %f1787;
	mov.f32 	%f1818, %f1788;
	mov.f32 	%f1819, %f1789;
	mov.f32 	%f1820, %f1790;
	mov.f32 	%f1821, %f1791;
	mov.f32 	%f1822, %f1792;
	mov.f32 	%f1823, %f1793;
	mov.f32 	%f1824, %f1794;
	mov.f32 	%f1825, %f1795;
	mov.f32 	%f1826, %f1796;
	mov.f32 	%f1827, %f1797;
	mov.f32 	%f1828, %f1798;
	mov.f32 	%f1829, %f1799;
	mov.f32 	%f1830, %f1800;
	mov.f32 	%f1831, %f1801;
	mov.f32 	%f1832, %f1802;
	mov.f32 	%f1833, %f1803;
	mov.f32 	%f1834, %f1804;
	mov.f32 	%f1835, %f1846;
	mov.f32 	%f1836, %f1805;
	mov.f32 	%f1837, %f1806;
	mov.f32 	%f1838, %f1807;
	mov.f32 	%f1839, %f1808;
	mov.f32 	%f1840, %f1809;
	mov.f32 	%f1841, %f1810;
	mov.f32 	%f1842, %f1811;
	mov.f32 	%f1843, %f1812;
	mov.u32 	%r1470, %r1440;
	mov.u32 	%r1471, %r1441;
	mov.u32 	%r1472, %r1442;
	mov.u32 	%r1473, %r1443;
	mov.u32 	%r1474, %r1444;
	mov.u32 	%r1475, %r1445;
	mov.u32 	%r1476, %r1446;
	mov.u32 	%r1477, %r1447;
	mov.u32 	%r1478, %r1448;
	mov.u32 	%r1479, %r1449;
	mov.u32 	%r1480, %r1450;
	mov.u32 	%r1481, %r1451;
	mov.u32 	%r1482, %r1452;
	mov.u32 	%r1483, %r1453;
	mov.u32 	%r1484, %r1454;
	mov.u32 	%r1485, %r1455;
	mov.u32 	%r1486, %r1456;
	mov.u32 	%r1487, %r1457;
	mov.u32 	%r1488, %r1458;
	mov.u32 	%r1489, %r1459;
	mov.u32 	%r1490, %r1460;
	mov.u32 	%r1491, %r1502;
	mov.u32 	%r1492, %r1461;
	mov.u32 	%r1493, %r1462;
	mov.u32 	%r1494, %r1463;
	mov.u32 	%r1495, %r1464;
	mov.u32 	%r1496, %r1465;
	mov.u32 	%r1497, %r1466;
	mov.u32 	%r1498, %r1467;
	mov.u32 	%r1499, %r1468;
	@%p478 bra 	$L__BB11_522;
	setp.leu.f32 	%p479, %f1806, %f1846;
	mov.f32 	%f1814, %f1784;
	mov.f32 	%f1815, %f1785;
	mov.f32 	%f1816, %f1786;
	mov.f32 	%f1817, %f1787;
	mov.f32 	%f1818, %f1788;
	mov.f32 	%f1819, %f1789;
	mov.f32 	%f1820, %f1790;
	mov.f32 	%f1821, %f1791;
	mov.f32 	%f1822, %f1792;
	mov.f32 	%f1823, %f1793;
	mov.f32 	%f1824, %f1794;
	mov.f32 	%f1825, %f1795;
	mov.f32 	%f1826, %f1796;
	mov.f32 	%f1827, %f1797;
	mov.f32 	%f1828, %f1798;
	mov.f32 	%f1829, %f1799;
	mov.f32 	%f1830, %f1800;
	mov.f32 	%f1831, %f1801;
	mov.f32 	%f1832, %f1802;
	mov.f32 	%f1833, %f1803;
	mov.f32 	%f1834, %f1804;
	mov.f32 	%f1835, %f1805;
	mov.f32 	%f1836, %f1846;
	mov.f32 	%f1837, %f1806;
	mov.f32 	%f1838, %f1807;
	mov.f32 	%f1839, %f1808;
	mov.f32 	%f1840, %f1809;
	mov.f32 	%f1841, %f1810;
	mov.f32 	%f1842, %f1811;
	mov.f32 	%f1843, %f1812;
	mov.u32 	%r1470, %r1440;
	mov.u32 	%r1471, %r1441;
	mov.u32 	%r1472, %r1442;
	mov.u32 	%r1473, %r1443;
	mov.u32 	%r1474, %r1444;
	mov.u32 	%r1475, %r1445;
	mov.u32 	%r1476, %r1446;
	mov.u32 	%r1477, %r1447;
	mov.u32 	%r1478, %r1448;
	mov.u32 	%r1479, %r1449;
	mov.u32 	%r1480, %r1450;
	mov.u32 	%r1481, %r1451;
	mov.u32 	%r1482, %r1452;
	mov.u32 	%r1483, %r1453;
	mov.u32 	%r1484, %r1454;
	mov.u32 	%r1485, %r1455;
	mov.u32 	%r1486, %r1456;
	mov.u32 	%r1487, %r1457;
	mov.u32 	%r1488, %r1458;
	mov.u32 	%r1489, %r1459;
	mov.u32 	%r1490, %r1460;
	mov.u32 	%r1491, %r1461;
	mov.u32 	%r1492, %r1502;
	mov.u32 	%r1493, %r1462;
	mov.u32 	%r1494, %r1463;
	mov.u32 	%r1495, %r1464;
	mov.u32 	%r1496, %r1465;
	mov.u32 	%r1497, %r1466;
	mov.u32 	%r1498, %r1467;
	mov.u32 	%r1499, %r1468;
	@%p479 bra 	$L__BB11_522;
	setp.leu.f32 	%p480, %f1807, %f1846;
	mov.f32 	%f1814, %f1784;
	mov.f32 	%f1815, %f1785;
	mov.f32 	%f1816, %f1786;
	mov.f32 	%f1817, %f1787;
	mov.f32 	%f1818, %f1788;
	mov.f32 	%f1819, %f1789;
	mov.f32 	%f1820, %f1790;
	mov.f32 	%f1821, %f1791;
	mov.f32 	%f1822, %f1792;
	mov.f32 	%f1823, %f1793;
	mov.f32 	%f1824, %f1794;
	mov.f32 	%f1825, %f1795;
	mov.f32 	%f1826, %f1796;
	mov.f32 	%f1827, %f1797;
	mov.f32 	%f1828, %f1798;
	mov.f32 	%f1829, %f1799;
	mov.f32 	%f1830, %f1800;
	mov.f32 	%f1831, %f1801;
	mov.f32 	%f1832, %f1802;
	mov.f32 	%f1833, %f1803;
	mov.f32 	%f1834, %f1804;
	mov.f32 	%f1835, %f1805;
	mov.f32 	%f1836, %f1806;
	mov.f32 	%f1837, %f1846;
	mov.f32 	%f1838, %f1807;
	mov.f32 	%f1839, %f1808;
	mov.f32 	%f1840, %f1809;
	mov.f32 	%f1841, %f1810;
	mov.f32 	%f1842, %f1811;
	mov.f32 	%f1843, %f1812;
	mov.u32 	%r1470, %r1440;
	mov.u32 	%r1471, %r1441;
	mov.u32 	%r1472, %r1442;
	mov.u32 	%r1473, %r1443;
	mov.u32 	%r1474, %r1444;
	mov.u32 	%r1475, %r1445;
	mov.u32 	%r1476, %r1446;
	mov.u32 	%r1477, %r1447;
	mov.u32 	%r1478, %r1448;
	mov.u32 	%r1479, %r1449;
	mov.u32 	%r1480, %r1450;
	mov.u32 	%r1481, %r1451;
	mov.u32 	%r1482, %r1452;
	mov.u32 	%r1483, %r1453;
	mov.u32 	%r1484, %r1454;
	mov.u32 	%r1485, %r1455;
	mov.u32 	%r1486, %r1456;
	mov.u32 	%r1487, %r1457;
	mov.u32 	%r1488, %r1458;
	mov.u32 	%r1489, %r1459;
	mov.u32 	%r1490, %r1460;
	mov.u32 	%r1491, %r1461;
	mov.u32 	%r1492, %r1462;
	mov.u32 	%r1493, %r1502;
	mov.u32 	%r1494, %r1463;
	mov.u32 	%r1495, %r1464;
	mov.u32 	%r1496, %r1465;
	mov.u32 	%r1497, %r1466;
	mov.u32 	%r1498, %r1467;
	mov.u32 	%r1499, %r1468;
	@%p480 bra 	$L__BB11_522;
	setp.leu.f32 	%p481, %f1808, %f1846;
	mov.f32 	%f1814, %f1784;
	mov.f32 	%f1815, %f1785;
	mov.f32 	%f1816, %f1786;
	mov.f32 	%f1817, %f1787;
	mov.f32 	%f1818, %f1788;
	mov.f32 	%f1819, %f1789;
	mov.f32 	%f1820, %f1790;
	mov.f32 	%f1821, %f1791;
	mov.f32 	%f1822, %f1792;
	mov.f32 	%f1823, %f1793;
	mov.f32 	%f1824, %f1794;
	mov.f32 	%f1825, %f1795;
	mov.f32 	%f1826, %f1796;
	mov.f32 	%f1827, %f1797;
	mov.f32 	%f1828, %f1798;
	mov.f32 	%f1829, %f1799;
	mov.f32 	%f1830, %f1800;
	mov.f32 	%f1831, %f1801;
	mov.f32 	%f1832, %f1802;
	mov.f32 	%f1833, %f1803;
	mov.f32 	%f1834, %f1804;
	mov.f32 	%f1835, %f1805;
	mov.f32 	%f1836, %f1806;
	mov.f32 	%f1837, %f1807;
	mov.f32 	%f1838, %f1846;
	mov.f32 	%f1839, %f1808;
	mov.f32 	%f1840, %f1809;
	mov.f32 	%f1841, %f1810;
	mov.f32 	%f1842, %f1811;
	mov.f32 	%f1843, %f1812;
	mov.u32 	%r1470, %r1440;
	mov.u32 	%r1471, %r1441;
	mov.u32 	%r1472, %r1442;
	mov.u32 	%r1473, %r1443;
	mov.u32 	%r1474, %r1444;
	mov.u32 	%r1475, %r1445;
	mov.u32 	%r1476, %r1446;
	mov.u32 	%r1477, %r1447;
	mov.u32 	%r1478, %r1448;
	mov.u32 	%r1479, %r1449;
	mov.u32 	%r1480, %r1450;
	mov.u32 	%r1481, %r1451;
	mov.u32 	%r1482, %r1452;
	mov.u32 	%r1483, %r1453;
	mov.u32 	%r1484, %r1454;
	mov.u32 	%r1485, %r1455;
	mov.u32 	%r1486, %r1456;
	mov.u32 	%r1487, %r1457;
	mov.u32 	%r1488, %r1458;
	mov.u32 	%r1489, %r1459;
	mov.u32 	%r1490, %r1460;
	mov.u32 	%r1491, %r1461;
	mov.u32 	%r1492, %r1462;
	mov.u32 	%r1493, %r1463;
	mov.u32 	%r1494, %r1502;
	mov.u32 	%r1495, %r1464;
	mov.u32 	%r1496, %r1465;
	mov.u32 	%r1497, %r1466;
	mov.u32 	%r1498, %r1467;
	mov.u32 	%r1499, %r1468;
	@%p481 bra 	$L__BB11_522;
	setp.leu.f32 	%p482, %f1809, %f1846;
	mov.f32 	%f1814, %f1784;
	mov.f32 	%f1815, %f1785;
	mov.f32 	%f1816, %f1786;
	mov.f32 	%f1817, %f1787;
	mov.f32 	%f1818, %f1788;
	mov.f32 	%f1819, %f1789;
	mov.f32 	%f1820, %f1790;
	mov.f32 	%f1821, %f1791;
	mov.f32 	%f1822, %f1792;
	mov.f32 	%f1823, %f1793;
	mov.f32 	%f1824, %f1794;
	mov.f32 	%f1825, %f1795;
	mov.f32 	%f1826, %f1796;
	mov.f32 	%f1827, %f1797;
	mov.f32 	%f1828, %f1798;
	mov.f32 	%f1829, %f1799;
	mov.f32 	%f1830, %f1800;
	mov.f32 	%f1831, %f1801;
	mov.f32 	%f1832, %f1802;
	mov.f32 	%f1833, %f1803;
	mov.f32 	%f1834, %f1804;
	mov.f32 	%f1835, %f1805;
	mov.f32 	%f1836, %f1806;
	mov.f32 	%f1837, %f1807;
	mov.f32 	%f1838, %f1808;
	mov.f32 	%f1839, %f1846;
	mov.f32 	%f1840, %f1809;
	mov.f32 	%f1841, %f1810;
	mov.f32 	%f1842, %f1811;
	mov.f32 	%f1843, %f1812;
	mov.u32 	%r1470, %r1440;
	mov.u32 	%r1471, %r1441;
	mov.u32 	%r1472, %r1442;
	mov.u32 	%r1473, %r1443;
	mov.u32 	%r1474, %r1444;
	mov.u32 	%r1475, %r1445;
	mov.u32 	%r1476, %r1446;
	mov.u32 	%r1477, %r1447;
	mov.u32 	%r1478, %r1448;
	mov.u32 	%r1479, %r1449;
	mov.u32 	%r1480, %r1450;
	mov.u32 	%r1481, %r1451;
	mov.u32 	%r1482, %r1452;
	mov.u32 	%r1483, %r1453;
	mov.u32 	%r1484, %r1454;
	mov.u32 	%r1485, %r1455;
	mov.u32 	%r1486, %r1456;
	mov.u32 	%r1487, %r1457;
	mov.u32 	%r1488, %r1458;
	mov.u32 	%r1489, %r1459;
	mov.u32 	%r1490, %r1460;
	mov.u32 	%r1491, %r1461;
	mov.u32 	%r1492, %r1462;
	mov.u32 	%r1493, %r1463;
	mov.u32 	%r1494, %r1464;
	mov.u32 	%r1495, %r1502;
	mov.u32 	%r1496, %r1465;
	mov.u32 	%r1497, %r1466;
	mov.u32 	%r1498, %r1467;
	mov.u32 	%r1499, %r1468;
	@%p482 bra 	$L__BB11_522;
	setp.leu.f32 	%p483, %f1810, %f1846;
	mov.f32 	%f1814, %f1784;
	mov.f32 	%f1815, %f1785;
	mov.f32 	%f1816, %f1786;
	mov.f32 	%f1817, %f1787;
	mov.f32 	%f1818, %f1788;
	mov.f32 	%f1819, %f1789;
	mov.f32 	%f1820, %f1790;
	mov.f32 	%f1821, %f1791;
	mov.f32 	%f1822, %f1792;
	mov.f32 	%f1823, %f1793;
	mov.f32 	%f1824, %f1794;
	mov.f32 	%f1825, %f1795;
	mov.f32 	%f1826, %f1796;
	mov.f32 	%f1827, %f1797;
	mov.f32 	%f1828, %f1798;
	mov.f32 	%f1829, %f1799;
	mov.f32 	%f1830, %f1800;
	mov.f32 	%f1831, %f1801;
	mov.f32 	%f1832, %f1802;
	mov.f32 	%f1833, %f1803;
	mov.f32 	%f1834, %f1804;
	mov.f32 	%f1835, %f1805;
	mov.f32 	%f1836, %f1806;
	mov.f32 	%f1837, %f1807;
	mov.f32 	%f1838, %f1808;
	mov.f32 	%f1839, %f1809;
	mov.f32 	%f1840, %f1846;
	mov.f32 	%f1841, %f1810;
	mov.f32 	%f1842, %f1811;
	mov.f32 	%f1843, %f1812;
	mov.u32 	%r1470, %r1440;
	mov.u32 	%r1471, %r1441;
	mov.u32 	%r1472, %r1442;
	mov.u32 	%r1473, %r1443;
	mov.u32 	%r1474, %r1444;
	mov.u32 	%r1475, %r1445;
	mov.u32 	%r1476, %r1446;
	mov.u32 	%r1477, %r1447;
	mov.u32 	%r1478, %r1448;
	mov.u32 	%r1479, %r1449;
	mov.u32 	%r1480, %r1450;
	mov.u32 	%r1481, %r1451;
	mov.u32 	%r1482, %r1452;
	mov.u32 	%r1483, %r1453;
	mov.u32 	%r1484, %r1454;
	mov.u32 	%r1485, %r1455;
	mov.u32 	%r1486, %r1456;
	mov.u32 	%r1487, %r1457;
	mov.u32 	%r1488, %r1458;
	mov.u32 	%r1489, %r1459;
	mov.u32 	%r1490, %r1460;
	mov.u32 	%r1491, %r1461;
	mov.u32 	%r1492, %r1462;
	mov.u32 	%r1493, %r1463;
	mov.u32 	%r1494, %r1464;
	mov.u32 	%r1495, %r1465;
	mov.u32 	%r1496, %r1502;
	mov.u32 	%r1497, %r1466;
	mov.u32 	%r1498, %r1467;
	mov.u32 	%r1499, %r1468;
	@%p483 bra 	$L__BB11_522;
	setp.leu.f32 	%p484, %f1811, %f1846;
	mov.f32 	%f1814, %f1784;
	mov.f32 	%f1815, %f1785;
	mov.f32 	%f1816, %f1786;
	mov.f32 	%f1817, %f1787;
	mov.f32 	%f1818, %f1788;
	mov.f32 	%f1819, %f1789;
	mov.f32 	%f1820, %f1790;
	mov.f32 	%f1821, %f1791;
	mov.f32 	%f1822, %f1792;
	mov.f32 	%f1823, %f1793;
	mov.f32 	%f1824, %f1794;
	mov.f32 	%f1825, %f1795;
	mov.f32 	%f1826, %f1796;
	mov.f32 	%f1827, %f1797;
	mov.f32 	%f1828, %f1798;
	mov.f32 	%f1829, %f1799;
	mov.f32 	%f1830, %f1800;
	mov.f32 	%f1831, %f1801;
	mov.f32 	%f1832, %f1802;
	mov.f32 	%f1833, %f1803;
	mov.f32 	%f1834, %f1804;
	mov.f32 	%f1835, %f1805;
	mov.f32 	%f1836, %f1806;
	mov.f32 	%f1837, %f1807;
	mov.f32 	%f1838, %f1808;
	mov.f32 	%f1839, %f1809;
	mov.f32 	%f1840, %f1810;
	mov.f32 	%f1841, %f1846;
	mov.f32 	%f1842, %f1811;
	mov.f32 	%f1843, %f1812;
	mov.u32 	%r1470, %r1440;
	mov.u32 	%r1471, %r1441;
	mov.u32 	%r1472, %r1442;
	mov.u32 	%r1473, %r1443;
	mov.u32 	%r1474, %r1444;
	mov.u32 	%r1475, %r1445;
	mov.u32 	%r1476, %r1446;
	mov.u32 	%r1477, %r1447;
	mov.u32 	%r1478, %r1448;
	mov.u32 	%r1479, %r1449;
	mov.u32 	%r1480, %r1450;
	mov.u32 	%r1481, %r1451;
	mov.u32 	%r1482, %r1452;
	mov.u32 	%r1483, %r1453;
	mov.u32 	%r1484, %r1454;
	mov.u32 	%r1485, %r1455;
	mov.u32 	%r1486, %r1456;
	mov.u32 	%r1487, %r1457;
	mov.u32 	%r1488, %r1458;
	mov.u32 	%r1489, %r1459;
	mov.u32 	%r1490, %r1460;
	mov.u32 	%r1491, %r1461;
	mov.u32 	%r1492, %r1462;
	mov.u32 	%r1493, %r1463;
	mov.u32 	%r1494, %r1464;
	mov.u32 	%r1495, %r1465;
	mov.u32 	%r1496, %r1466;
	mov.u32 	%r1497, %r1502;
	mov.u32 	%r1498, %r1467;
	mov.u32 	%r1499, %r1468;
	@%p484 bra 	$L__BB11_522;
	setp.leu.f32 	%p485, %f1812, %f1846;
	mov.f32 	%f1814, %f1784;
	mov.f32 	%f1815, %f1785;
	mov.f32 	%f1816, %f1786;
	mov.f32 	%f1817, %f1787;
	mov.f32 	%f1818, %f1788;
	mov.f32 	%f1819, %f1789;
	mov.f32 	%f1820, %f1790;
	mov.f32 	%f1821, %f1791;
	mov.f32 	%f1822, %f1792;
	mov.f32 	%f1823, %f1793;
	mov.f32 	%f1824, %f1794;
	mov.f32 	%f1825, %f1795;
	mov.f32 	%f1826, %f1796;
	mov.f32 	%f1827, %f1797;
	mov.f32 	%f1828, %f1798;
	mov.f32 	%f1829, %f1799;
	mov.f32 	%f1830, %f1800;
	mov.f32 	%f1831, %f1801;
	mov.f32 	%f1832, %f1802;
	mov.f32 	%f1833, %f1803;
	mov.f32 	%f1834, %f1804;
	mov.f32 	%f1835, %f1805;
	mov.f32 	%f1836, %f1806;
	mov.f32 	%f1837, %f1807;
	mov.f32 	%f1838, %f1808;
	mov.f32 	%f1839, %f1809;
	mov.f32 	%f1840, %f1810;
	mov.f32 	%f1841, %f1811;
	mov.f32 	%f1842, %f1846;
	mov.f32 	%f1843, %f1812;
	mov.u32 	%r1470, %r1440;
	mov.u32 	%r1471, %r1441;
	mov.u32 	%r1472, %r1442;
	mov.u32 	%r1473, %r1443;
	mov.u32 	%r1474, %r1444;
	mov.u32 	%r1475, %r1445;
	mov.u32 	%r1476, %r1446;
	mov.u32 	%r1477, %r1447;
	mov.u32 	%r1478, %r1448;
	mov.u32 	%r1479, %r1449;
	mov.u32 	%r1480, %r1450;
	mov.u32 	%r1481, %r1451;
	mov.u32 	%r1482, %r1452;
	mov.u32 	%r1483, %r1453;
	mov.u32 	%r1484, %r1454;
	mov.u32 	%r1485, %r1455;
	mov.u32 	%r1486, %r1456;
	mov.u32 	%r1487, %r1457;
	mov.u32 	%r1488, %r1458;
	mov.u32 	%r1489, %r1459;
	mov.u32 	%r1490, %r1460;
	mov.u32 	%r1491, %r1461;
	mov.u32 	%r1492, %r1462;
	mov.u32 	%r1493, %r1463;
	mov.u32 	%r1494, %r1464;
	mov.u32 	%r1495, %r1465;
	mov.u32 	%r1496, %r1466;
	mov.u32 	%r1497, %r1467;
	mov.u32 	%r1498, %r1502;
	mov.u32 	%r1499, %r1468;
	@%p485 bra 	$L__BB11_522;
	setp.leu.f32 	%p486, %f1876, %f1846;
	mov.f32 	%f1814, %f1784;
	mov.f32 	%f1815, %f1785;
	mov.f32 	%f1816, %f1786;
	mov.f32 	%f1817, %f1787;
	mov.f32 	%f1818, %f1788;
	mov.f32 	%f1819, %f1789;
	mov.f32 	%f1820, %f1790;
	mov.f32 	%f1821, %f1791;
	mov.f32 	%f1822, %f1792;
	mov.f32 	%f1823, %f1793;
	mov.f32 	%f1824, %f1794;
	mov.f32 	%f1825, %f1795;
	mov.f32 	%f1826, %f1796;
	mov.f32 	%f1827, %f1797;
	mov.f32 	%f1828, %f1798;
	mov.f32 	%f1829, %f1799;
	mov.f32 	%f1830, %f1800;
	mov.f32 	%f1831, %f1801;
	mov.f32 	%f1832, %f1802;
	mov.f32 	%f1833, %f1803;
	mov.f32 	%f1834, %f1804;
	mov.f32 	%f1835, %f1805;
	mov.f32 	%f1836, %f1806;
	mov.f32 	%f1837, %f1807;
	mov.f32 	%f1838, %f1808;
	mov.f32 	%f1839, %f1809;
	mov.f32 	%f1840, %f1810;
	mov.f32 	%f1841, %f1811;
	mov.f32 	%f1842, %f1812;
	mov.f32 	%f1843, %f1846;
	mov.u32 	%r1470, %r1440;
	mov.u32 	%r1471, %r1441;
	mov.u32 	%r1472, %r1442;
	mov.u32 	%r1473, %r1443;
	mov.u32 	%r1474, %r1444;
	mov.u32 	%r1475, %r1445;
	mov.u32 	%r1476, %r1446;
	mov.u32 	%r1477, %r1447;
	mov.u32 	%r1478, %r1448;
	mov.u32 	%r1479, %r1449;
	mov.u32 	%r1480, %r1450;
	mov.u32 	%r1481, %r1451;
	mov.u32 	%r1482, %r1452;
	mov.u32 	%r1483, %r1453;
	mov.u32 	%r1484, %r1454;
	mov.u32 	%r1485, %r1455;
	mov.u32 	%r1486, %r1456;
	mov.u32 	%r1487, %r1457;
	mov.u32 	%r1488, %r1458;
	mov.u32 	%r1489, %r1459;
	mov.u32 	%r1490, %r1460;
	mov.u32 	%r1491, %r1461;
	mov.u32 	%r1492, %r1462;
	mov.u32 	%r1493, %r1463;
	mov.u32 	%r1494, %r1464;
	mov.u32 	%r1495, %r1465;
	mov.u32 	%r1496, %r1466;
	mov.u32 	%r1497, %r1467;
	mov.u32 	%r1498, %r1468;
	mov.u32 	%r1499, %r1502;
	@%p486 bra 	$L__BB11_522;
	mov.f32 	%f1814, %f1784;
	mov.f32 	%f1815, %f1785;
	mov.f32 	%f1816, %f1786;
	mov.f32 	%f1817, %f1787;
	mov.f32 	%f1818, %f1788;
	mov.f32 	%f1819, %f1789;
	mov.f32 	%f1820, %f1790;
	mov.f32 	%f1821, %f1791;
	mov.f32 	%f1822, %f1792;
	mov.f32 	%f1823, %f1793;
	mov.f32 	%f1824, %f1794;
	mov.f32 	%f1825, %f1795;
	mov.f32 	%f1826, %f1796;
	mov.f32 	%f1827, %f1797;
	mov.f32 	%f1828, %f1798;
	mov.f32 	%f1829, %f1799;
	mov.f32 	%f1830, %f1800;
	mov.f32 	%f1831, %f1801;
	mov.f32 	%f1832, %f1802;
	mov.f32 	%f1833, %f1803;
	mov.f32 	%f1834, %f1804;
	mov.f32 	%f1835, %f1805;
	mov.f32 	%f1836, %f1806;
	mov.f32 	%f1837, %f1807;
	mov.f32 	%f1838, %f1808;
	mov.f32 	%f1839, %f1809;
	mov.f32 	%f1840, %f1810;
	mov.f32 	%f1841, %f1811;
	mov.f32 	%f1842, %f1812;
	mov.f32 	%f1843, %f1876;
	mov.f32 	%f1876, %f1846;
	mov.u32 	%r1470, %r1440;
	mov.u32 	%r1471, %r1441;
	mov.u32 	%r1472, %r1442;
	mov.u32 	%r1473, %r1443;
	mov.u32 	%r1474, %r1444;
	mov.u32 	%r1475, %r1445;
	mov.u32 	%r1476, %r1446;
	mov.u32 	%r1477, %r1447;
	mov.u32 	%r1478, %r1448;
	mov.u32 	%r1479, %r1449;
	mov.u32 	%r1480, %r1450;
	mov.u32 	%r1481, %r1451;
	mov.u32 	%r1482, %r1452;
	mov.u32 	%r1483, %r1453;
	mov.u32 	%r1484, %r1454;
	mov.u32 	%r1485, %r1455;
	mov.u32 	%r1486, %r1456;
	mov.u32 	%r1487, %r1457;
	mov.u32 	%r1488, %r1458;
	mov.u32 	%r1489, %r1459;
	mov.u32 	%r1490, %r1460;
	mov.u32 	%r1491, %r1461;
	mov.u32 	%r1492, %r1462;
	mov.u32 	%r1493, %r1463;
	mov.u32 	%r1494, %r1464;
	mov.u32 	%r1495, %r1465;
	mov.u32 	%r1496, %r1466;
	mov.u32 	%r1497, %r1467;
	mov.u32 	%r1498, %r1468;
	mov.u32 	%r1499, %r1532;
	mov.u32 	%r1532, %r1502;
$L__BB11_522:
	add.s32 	%r1501, %r1004, %r926;
	setp.leu.f32 	%p487, %f1814, %f1210;
	mov.f32 	%f1845, %f1210;
	mov.f32 	%f1846, %f1814;
	mov.f32 	%f1847, %f1815;
	mov.f32 	%f1848, %f1816;
	mov.f32 	%f1849, %f1817;
	mov.f32 	%f1850, %f1818;
	mov.f32 	%f1851, %f1819;
	mov.f32 	%f1852, %f1820;
	mov.f32 	%f1853, %f1821;
	mov.f32 	%f1854, %f1822;
	mov.f32 	%f1855, %f1823;
	mov.f32 	%f1856, %f1824;
	mov.f32 	%f1857, %f1825;
	mov.f32 	%f1858, %f1826;
	mov.f32 	%f1859, %f1827;
	mov.f32 	%f1860, %f1828;
	mov.f32 	%f1861, %f1829;
	mov.f32 	%f1862, %f1830;
	mov.f32 	%f1863, %f1831;
	mov.f32 	%f1864, %f1832;
	mov.f32 	%f1865, %f1833;
	mov.f32 	%f1866, %f1834;
	mov.f32 	%f1867, %f1835;
	mov.f32 	%f1868, %f1836;
	mov.f32 	%f1869, %f1837;
	mov.f32 	%f1870, %f1838;
	mov.f32 	%f1871, %f1839;
	mov.f32 	%f1872, %f1840;
	mov.f32 	%f1873, %f1841;
	mov.f32 	%f1874, %f1842;
	mov.f32 	%f1875, %f1843;
	mov.u32 	%r1502, %r1470;
	mov.u32 	%r1503, %r1471;
	mov.u32 	%r1504, %r1472;
	mov.u32 	%r1505, %r1473;
	mov.u32 	%r1506, %r1474;
	mov.u32 	%r1507, %r1475;
	mov.u32 	%r1508, %r1476;
	mov.u32 	%r1509, %r1477;
	mov.u32 	%r1510, %r1478;
	mov.u32 	%r1511, %r1479;
	mov.u32 	%r1512, %r1480;
	mov.u32 	%r1513, %r1481;
	mov.u32 	%r1514, %r1482;
	mov.u32 	%r1515, %r1483;
	mov.u32 	%r1516, %r1484;
	mov.u32 	%r1517, %r1485;
	mov.u32 	%r1518, %r1486;
	mov.u32 	%r1519, %r1487;
	mov.u32 	%r1520, %r1488;
	mov.u32 	%r1521, %r1489;
	mov.u32 	%r1522, %r1490;
	mov.u32 	%r1523, %r1491;
	mov.u32 	%r1524, %r1492;
	mov.u32 	%r1525, %r1493;
	mov.u32 	%r1526, %r1494;
	mov.u32 	%r1527, %r1495;
	mov.u32 	%r1528, %r1496;
	mov.u32 	%r1529, %r1497;
	mov.u32 	%r1530, %r1498;
	mov.u32 	%r1531, %r1499;
	@%p487 bra 	$L__BB11_554;
	add.s32 	%r1502, %r1004, %r926;
	setp.leu.f32 	%p488, %f1815, %f1210;
	mov.f32 	%f1845, %f1814;
	mov.f32 	%f1846, %f1210;
	mov.f32 	%f1847, %f1815;
	mov.f32 	%f1848, %f1816;
	mov.f32 	%f1849, %f1817;
	mov.f32 	%f1850, %f1818;
	mov.f32 	%f1851, %f1819;
	mov.f32 	%f1852, %f1820;
	mov.f32 	%f1853, %f1821;
	mov.f32 	%f1854, %f1822;
	mov.f32 	%f1855, %f1823;
	mov.f32 	%f1856, %f1824;
	mov.f32 	%f1857, %f1825;
	mov.f32 	%f1858, %f1826;
	mov.f32 	%f1859, %f1827;
	mov.f32 	%f1860, %f1828;
	mov.f32 	%f1861, %f1829;
	mov.f32 	%f1862, %f1830;
	mov.f32 	%f1863, %f1831;
	mov.f32 	%f1864, %f1832;
	mov.f32 	%f1865, %f1833;
	mov.f32 	%f1866, %f1834;
	mov.f32 	%f1867, %f1835;
	mov.f32 	%f1868, %f1836;
	mov.f32 	%f1869, %f1837;
	mov.f32 	%f1870, %f1838;
	mov.f32 	%f1871, %f1839;
	mov.f32 	%f1872, %f1840;
	mov.f32 	%f1873, %f1841;
	mov.f32 	%f1874, %f1842;
	mov.f32 	%f1875, %f1843;
	mov.u32 	%r1501, %r1470;
	mov.u32 	%r1503, %r1471;
	mov.u32 	%r1504, %r1472;
	mov.u32 	%r1505, %r1473;
	mov.u32 	%r1506, %r1474;
	mov.u32 	%r1507, %r1475;
	mov.u32 	%r1508, %r1476;
	mov.u32 	%r1509, %r1477;
	mov.u32 	%r1510, %r1478;
	mov.u32 	%r1511, %r1479;
	mov.u32 	%r1512, %r1480;
	mov.u32 	%r1513, %r1481;
	mov.u32 	%r1514, %r1482;
	mov.u32 	%r1515, %r1483;
	mov.u32 	%r1516, %r1484;
	mov.u32 	%r1517, %r1485;
	mov.u32 	%r1518, %r1486;
	mov.u32 	%r1519, %r1487;
	mov.u32 	%r1520, %r1488;
	mov.u32 	%r1521, %r1489;
	mov.u32 	%r1522, %r1490;
	mov.u32 	%r1523, %r1491;
	mov.u32 	%r1524, %r1492;
	mov.u32 	%r1525, %r1493;
	mov.u32 	%r1526, %r1494;
	mov.u32 	%r1527, %r1495;
	mov.u32 	%r1528, %r1496;
	mov.u32 	%r1529, %r1497;
	mov.u32 	%r1530, %r1498;
	mov.u32 	%r1531, %r1499;
	@%p488 bra 	$L__BB11_554;
	add.s32 	%r1503, %r1004, %r926;
	setp.leu.f32 	%p489, %f1816, %f1210;
	mov.f32 	%f1845, %f1814;
	mov.f32 	%f1846, %f1815;
	mov.f32 	%f1847, %f1210;
	mov.f32 	%f1848, %f1816;
	mov.f32 	%f1849, %f1817;
	mov.f32 	%f1850, %f1818;
	mov.f32 	%f1851, %f1819;
	mov.f32 	%f1852, %f1820;
	mov.f32 	%f1853, %f1821;
	mov.f32 	%f1854, %f1822;
	mov.f32 	%f1855, %f1823;
	mov.f32 	%f1856, %f1824;
	mov.f32 	%f1857, %f1825;
	mov.f32 	%f1858, %f1826;
	mov.f32 	%f1859, %f1827;
	mov.f32 	%f1860, %f1828;
	mov.f32 	%f1861, %f1829;
	mov.f32 	%f1862, %f1830;
	mov.f32 	%f1863, %f1831;
	mov.f32 	%f1864, %f1832;
	mov.f32 	%f1865, %f1833;
	mov.f32 	%f1866, %f1834;
	mov.f32 	%f1867, %f1835;
	mov.f32 	%f1868, %f1836;
	mov.f32 	%f1869, %f1837;
	mov.f32 	%f1870, %f1838;
	mov.f32 	%f1871, %f1839;
	mov.f32 	%f1872, %f1840;
	mov.f32 	%f1873, %f1841;
	mov.f32 	%f1874, %f1842;
	mov.f32 	%f1875, %f1843;
	mov.u32 	%r1501, %r1470;
	mov.u32 	%r1502, %r1471;
	mov.u32 	%r1504, %r1472;
	mov.u32 	%r1505, %r1473;
	mov.u32 	%r1506, %r1474;
	mov.u32 	%r1507, %r1475;
	mov.u32 	%r1508, %r1476;
	mov.u32 	%r1509, %r1477;
	mov.u32 	%r1510, %r1478;
	mov.u32 	%r1511, %r1479;
	mov.u32 	%r1512, %r1480;
	mov.u32 	%r1513, %r1481;
	mov.u32 	%r1514, %r1482;
	mov.u32 	%r1515, %r1483;
	mov.u32 	%r1516, %r1484;
	mov.u32 	%r1517, %r1485;
	mov.u32 	%r1518, %r1486;
	mov.u32 	%r1519, %r1487;
	mov.u32 	%r1520, %r1488;
	mov.u32 	%r1521, %r1489;
	mov.u32 	%r1522, %r1490;
	mov.u32 	%r1523, %r1491;
	mov.u32 	%r1524, %r1492;
	mov.u32 	%r1525, %r1493;
	mov.u32 	%r1526, %r1494;
	mov.u32 	%r1527, %r1495;
	mov.u32 	%r1528, %r1496;
	mov.u32 	%r1529, %r1497;
	mov.u32 	%r1530, %r1498;
	mov.u32 	%r1531, %r1499;
	@%p489 bra 	$L__BB11_554;
	add.s32 	%r1504, %r1004, %r926;
	setp.leu.f32 	%p490, %f1817, %f1210;
	mov.f32 	%f1845, %f1814;
	mov.f32 	%f1846, %f1815;
	mov.f32 	%f1847, %f1816;
	mov.f32 	%f1848, %f1210;
	mov.f32 	%f1849, %f1817;
	mov.f32 	%f1850, %f1818;
	mov.f32 	%f1851, %f1819;
	mov.f32 	%f1852, %f1820;
	mov.f32 	%f1853, %f1821;
	mov.f32 	%f1854, %f1822;
	mov.f32 	%f1855, %f1823;
	mov.f32 	%f1856, %f1824;
	mov.f32 	%f1857, %f1825;
	mov.f32 	%f1858, %f1826;
	mov.f32 	%f1859, %f1827;
	mov.f32 	%f1860, %f1828;
	mov.f32 	%f1861, %f1829;
	mov.f32 	%f1862, %f1830;
	mov.f32 	%f1863, %f1831;
	mov.f32 	%f1864, %f1832;
	mov.f32 	%f1865, %f1833;
	mov.f32 	%f1866, %f1834;
	mov.f32 	%f1867, %f1835;
	mov.f32 	%f1868, %f1836;
	mov.f32 	%f1869, %f1837;
	mov.f32 	%f1870, %f1838;
	mov.f32 	%f1871, %f1839;
	mov.f32 	%f1872, %f1840;
	mov.f32 	%f1873, %f1841;
	mov.f32 	%f1874, %f1842;
	mov.f32 	%f1875, %f1843;
	mov.u32 	%r1501, %r1470;
	mov.u32 	%r1502, %r1471;
	mov.u32 	%r1503, %r1472;
	mov.u32 	%r1505, %r1473;
	mov.u32 	%r1506, %r1474;
	mov.u32 	%r1507, %r1475;
	mov.u32 	%r1508, %r1476;
	mov.u32 	%r1509, %r1477;
	mov.u32 	%r1510, %r1478;
	mov.u32 	%r1511, %r1479;
	mov.u32 	%r1512, %r1480;
	mov.u32 	%r1513, %r1481;
	mov.u32 	%r1514, %r1482;
	mov.u32 	%r1515, %r1483;
	mov.u32 	%r1516, %r1484;
	mov.u32 	%r1517, %r1485;
	mov.u32 	%r1518, %r1486;
	mov.u32 	%r1519, %r1487;
	mov.u32 	%r1520, %r1488;
	mov.u32 	%r1521, %r1489;
	mov.u32 	%r1522, %r1490;
	mov.u32 	%r1523, %r1491;
	mov.u32 	%r1524, %r1492;
	mov.u32 	%r1525, %r1493;
	mov.u32 	%r1526, %r1494;
	mov.u32 	%r1527, %r1495;
	mov.u32 	%r1528, %r1496;
	mov.u32 	%r1529, %r1497;
	mov.u32 	%r1530, %r1498;
	mov.u32 	%r1531, %r1499;
	@%p490 bra 	$L__BB11_554;
	add.s32 	%r1505, %r1004, %r926;
	setp.leu.f32 	%p491, %f1818, %f1210;
	mov.f32 	%f1845, %f1814;
	mov.f32 	%f1846, %f1815;
	mov.f32 	%f1847, %f1816;
	mov.f32 	%f1848, %f1817;
	mov.f32 	%f1849, %f1210;
	mov.f32 	%f1850, %f1818;
	mov.f32 	%f1851, %f1819;
	mov.f32 	%f1852, %f1820;
	mov.f32 	%f1853, %f1821;
	mov.f32 	%f1854, %f1822;
	mov.f32 	%f1855, %f1823;
	mov.f32 	%f1856, %f1824;
	mov.f32 	%f1857, %f1825;
	mov.f32 	%f1858, %f1826;
	mov.f32 	%f1859, %f1827;
	mov.f32 	%f1860, %f1828;
	mov.f32 	%f1861, %f1829;
	mov.f32 	%f1862, %f1830;
	mov.f32 	%f1863, %f1831;
	mov.f32 	%f1864, %f1832;
	mov.f32 	%f1865, %f1833;
	mov.f32 	%f1866, %f1834;
	mov.f32 	%f1867, %f1835;
	mov.f32 	%f1868, %f1836;
	mov.f32 	%f1869, %f1837;
	mov.f32 	%f1870, %f1838;
	mov.f32 	%f1871, %f1839;
	mov.f32 	%f1872, %f1840;
	mov.f32 	%f1873, %f1841;
	mov.f32 	%f1874, %f1842;
	mov.f32 	%f1875, %f1843;
	mov.u32 	%r1501, %r1470;
	mov.u32 	%r1502, %r1471;
	mov.u32 	%r1503, %r1472;
	mov.u32 	%r1504, %r1473;
	mov.u32 	%r1506, %r1474;
	mov.u32 	%r1507, %r1475;
	mov.u32 	%r1508, %r1476;
	mov.u32 	%r1509, %r1477;
	mov.u32 	%r1510, %r1478;
	mov.u32 	%r1511, %r1479;
	mov.u32 	%r1512, %r1480;
	mov.u32 	%r1513, %r1481;
	mov.u32 	%r1514, %r1482;
	mov.u32 	%r1515, %r1483;
	mov.u32 	%r1516, %r1484;
	mov.u32 	%r1517, %r1485;
	mov.u32 	%r1518, %r1486;
	mov.u32 	%r1519, %r1487;
	mov.u32 	%r1520, %r1488;
	mov.u32 	%r1521, %r1489;
	mov.u32 	%r1522, %r1490;
	mov.u32 	%r1523, %r1491;
	mov.u32 	%r1524, %r1492;
	mov.u32 	%r1525, %r1493;
	mov.u32 	%r1526, %r1494;
	mov.u32 	%r1527, %r1495;
	mov.u32 	%r1528, %r1496;
	mov.u32 	%r1529, %r1497;
	mov.u32 	%r1530, %r1498;
	mov.u32 	%r1531, %r1499;
	@%p491 bra 	$L__BB11_554;
	add.s32 	%r1506, %r1004, %r926;
	setp.leu.f32 	%p492, %f1819, %f1210;
	mov.f32 	%f1845, %f1814;
	mov.f32 	%f1846, %f1815;
	mov.f32 	%f1847, %f1816;
	mov.f32 	%f1848, %f1817;
	mov.f32 	%f1849, %f1818;
	mov.f32 	%f1850, %f1210;
	mov.f32 	%f1851, %f1819;
	mov.f32 	%f1852, %f1820;
	mov.f32 	%f1853, %f1821;
	mov.f32 	%f1854, %f1822;
	mov.f32 	%f1855, %f1823;
	mov.f32 	%f1856, %f1824;
	mov.f32 	%f1857, %f1825;
	mov.f32 	%f1858, %f1826;
	mov.f32 	%f1859, %f1827;
	mov.f32 	%f1860, %f1828;
	mov.f32 	%f1861, %f1829;
	mov.f32 	%f1862, %f1830;
	mov.f32 	%f1863, %f1831;
	mov.f32 	%f1864, %f1832;
	mov.f32 	%f1865, %f1833;
	mov.f32 	%f1866, %f1834;
	mov.f32 	%f1867, %f1835;
	mov.f32 	%f1868, %f1836;
	mov.f32 	%f1869, %f1837;
	mov.f32 	%f1870, %f1838;
	mov.f32 	%f1871, %f1839;
	mov.f32 	%f1872, %f1840;
	mov.f32 	%f1873, %f1841;
	mov.f32 	%f1874, %f1842;
	mov.f32 	%f1875, %f1843;
	mov.u32 	%r1501, %r1470;
	mov.u32 	%r1502, %r1471;
	mov.u32 	%r1503, %r1472;
	mov.u32 	%r1504, %r1473;
	mov.u32 	%r1505, %r1474;
	mov.u32 	%r1507, %r1475;
	mov.u32 	%r1508, %r1476;
	mov.u32 	%r1509, %r1477;
	mov.u32 	%r1510, %r1478;
	mov.u32 	%r1511, %r1479;
	mov.u32 	%r1512, %r1480;
	mov.u32 	%r1513, %r1481;
	mov.u32 	%r1514, %r1482;
	mov.u32 	%r1515, %r1483;
	mov.u32 	%r1516, %r1484;
	mov.u32 	%r1517, %r1485;
	mov.u32 	%r1518, %r1486;
	mov.u32 	%r1519, %r1487;
	mov.u32 	%r1520, %r1488;
	mov.u32 	%r1521, %r1489;
	mov.u32 	%r1522, %r1490;
	mov.u32 	%r1523, %r1491;
	mov.u32 	%r1524, %r1492;
	mov.u32 	%r1525, %r1493;
	mov.u32 	%r1526, %r1494;
	mov.u32 	%r1527, %r1495;
	mov.u32 	%r1528, %r1496;
	mov.u32 	%r1529, %r1497;
	mov.u32 	%r1530, %r1498;
	mov.u32 	%r1531, %r1499;
	@%p492 bra 	$L__BB11_554;
	add.s32 	%r1507, %r1004, %r926;
	setp.leu.f32 	%p493, %f1820, %f1210;
	mov.f32 	%f1845, %f1814;
	mov.f32 	%f1846, %f1815;
	mov.f32 	%f1847, %f1816;
	mov.f32 	%f1848, %f1817;
	mov.f32 	%f1849, %f1818;
	mov.f32 	%f1850, %f1819;
	mov.f32 	%f1851, %f1210;
	mov.f32 	%f1852, %f1820;
	mov.f32 	%f1853, %f1821;
	mov.f32 	%f1854, %f1822;
	mov.f32 	%f1855, %f1823;
	mov.f32 	%f1856, %f1824;
	mov.f32 	%f1857, %f1825;
	mov.f32 	%f1858, %f1826;
	mov.f32 	%f1859, %f1827;
	mov.f32 	%f1860, %f1828;
	mov.f32 	%f1861, %f1829;
	mov.f32 	%f1862, %f1830;
	mov.f32 	%f1863, %f1831;
	mov.f32 	%f1864, %f1832;
	mov.f32 	%f1865, %f1833;
	mov.f32 	%f1866, %f1834;
	mov.f32 	%f1867, %f1835;
	mov.f32 	%f1868, %f1836;
	mov.f32 	%f1869, %f1837;
	mov.f32 	%f1870, %f1838;
	mov.f32 	%f1871, %f1839;
	mov.f32 	%f1872, %f1840;
	mov.f32 	%f1873, %f1841;
	mov.f32 	%f1874, %f1842;
	mov.f32 	%f1875, %f1843;
	mov.u32 	%r1501, %r1470;
	mov.u32 	%r1502, %r1471;
	mov.u32 	%r1503, %r1472;
	mov.u32 	%r1504, %r1473;
	mov.u32 	%r1505, %r1474;
	mov.u32 	%r1506, %r1475;
	mov.u32 	%r1508, %r1476;
	mov.u32 	%r1509, %r1477;
	mov.u32 	%r1510, %r1478;
	mov.u32 	%r1511, %r1479;
	mov.u32 	%r1512, %r1480;
	mov.u32 	%r1513, %r1481;
	mov.u32 	%r1514, %r1482;
	mov.u32 	%r1515, %r1483;
	mov.u32 	%r1516, %r1484;
	mov.u32 	%r1517, %r1485;
	mov.u32 	%r1518, %r1486;
	mov.u32 	%r1519, %r1487;
	mov.u32 	%r1520, %r1488;
	mov.u32 	%r1521, %r1489;
	mov.u32 	%r1522, %r1490;
	mov.u32 	%r1523, %r1491;
	mov.u32 	%r1524, %r1492;
	mov.u32 	%r1525, %r1493;
	mov.u32 	%r1526, %r1494;
	mov.u32 	%r1527, %r1495;
	mov.u32 	%r1528, %r1496;
	mov.u32 	%r1529, %r1497;
	mov.u32 	%r1530, %r1498;
	mov.u32 	%r1531, %r1499;
	@%p493 bra 	$L__BB11_554;
	add.s32 	%r1508, %r1004, %r926;
	setp.leu.f32 	%p494, %f1821, %f1210;
	mov.f32 	%f1845, %f1814;
	mov.f32 	%f1846, %f1815;
	mov.f32 	%f1847, %f1816;
	mov.f32 	%f1848, %f1817;
	mov.f32 	%f1849, %f1818;
	mov.f32 	%f1850, %f1819;
	mov.f32 	%f1851, %f1820;
	mov.f32 	%f1852, %f1210;
	mov.f32 	%f1853, %f1821;
	mov.f32 	%f1854, %f1822;
	mov.f32 	%f1855, %f1823;
	mov.f32 	%f1856, %f1824;
	mov.f32 	%f1857, %f1825;
	mov.f32 	%f1858, %f1826;
	mov.f32 	%f1859, %f1827;
	mov.f32 	%f1860, %f1828;
	mov.f32 	%f1861, %f1829;
	mov.f32 	%f1862, %f1830;
	mov.f32 	%f1863, %f1831;
	mov.f32 	%f1864, %f1832;
	mov.f32 	%f1865, %f1833;
	mov.f32 	%f1866, %f1834;
	mov.f32 	%f1867, %f1835;
	mov.f32 	%f1868, %f1836;
	mov.f32 	%f1869, %f1837;
	mov.f32 	%f1870, %f1838;
	mov.f32 	%f1871, %f1839;
	mov.f32 	%f1872, %f1840;
	mov.f32 	%f1873, %f1841;
	mov.f32 	%f1874, %f1842;
	mov.f32 	%f1875, %f1843;
	mov.u32 	%r1501, %r1470;
	mov.u32 	%r1502, %r1471;
	mov.u32 	%r1503, %r1472;
	mov.u32 	%r1504, %r1473;
	mov.u32 	%r1505, %r1474;
	mov.u32 	%r1506, %r1475;
	mov.u32 	%r1507, %r1476;
	mov.u32 	%r1509, %r1477;
	mov.u32 	%r1510, %r1478;
	mov.u32 	%r1511, %r1479;
	mov.u32 	%r1512, %r1480;
	mov.u32 	%r1513, %r1481;
	mov.u32 	%r1514, %r1482;
	mov.u32 	%r1515, %r1483;
	mov.u32 	%r1516, %r1484;
	mov.u32 	%r1517, %r1485;
	mov.u32 	%r1518, %r1486;
	mov.u32 	%r1519, %r1487;
	mov.u32 	%r1520, %r1488;
	mov.u32 	%r1521, %r1489;
	mov.u32 	%r1522, %r1490;
	mov.u32 	%r1523, %r1491;
	mov.u32 	%r1524, %r1492;
	mov.u32 	%r1525, %r1493;
	mov.u32 	%r1526, %r1494;
	mov.u32 	%r1527, %r1495;
	mov.u32 	%r1528, %r1496;
	mov.u32 	%r1529, %r1497;
	mov.u32 	%r1530, %r1498;
	mov.u32 	%r1531, %r1499;
	@%p494 bra 	$L__BB11_554;
	add.s32 	%r1509, %r1004, %r926;
	setp.leu.f32 	%p495, %f1822, %f1210;
	mov.f32 	%f1845, %f1814;
	mov.f32 	%f1846, %f1815;
	mov.f32 	%f1847, %f1816;
	mov.f32 	%f1848, %f1817;
	mov.f32 	%f1849, %f1818;
	mov.f32 	%f1850, %f1819;
	mov.f32 	%f1851, %f1820;
	mov.f32 	%f1852, %f1821;
	mov.f32 	%f1853, %f1210;
	mov.f32 	%f1854, %f1822;
	mov.f32 	%f1855, %f1823;
	mov.f32 	%f1856, %f1824;
	mov.f32 	%f1857, %f1825;
	mov.f32 	%f1858, %f1826;
	mov.f32 	%f1859, %f1827;
	mov.f32 	%f1860, %f1828;
	mov.f32 	%f1861, %f1829;
	mov.f32 	%f1862, %f1830;
	mov.f32 	%f1863, %f1831;
	mov.f32 	%f1864, %f1832;
	mov.f32 	%f1865, %f1833;
	mov.f32 	%f1866, %f1834;
	mov.f32 	%f1867, %f1835;
	mov.f32 	%f1868, %f1836;
	mov.f32 	%f1869, %f1837;
	mov.f32 	%f1870, %f1838;
	mov.f32 	%f1871, %f1839;
	mov.f32 	%f1872, %f1840;
	mov.f32 	%f1873, %f1841;
	mov.f32 	%f1874, %f1842;
	mov.f32 	%f1875, %f1843;
	mov.u32 	%r1501, %r1470;
	mov.u32 	%r1502, %r1471;
	mov.u32 	%r1503, %r1472;
	mov.u32 	%r1504, %r1473;
	mov.u32 	%r1505, %r1474;
	mov.u32 	%r1506, %r1475;
	mov.u32 	%r1507, %r1476;
	mov.u32 	%r1508, %r1477;
	mov.u32 	%r1510, %r1478;
	mov.u32 	%r1511, %r1479;
	mov.u32 	%r1512, %r1480;
	mov.u32 	%r1513, %r1481;
	mov.u32 	%r1514, %r1482;
	mov.u32 	%r1515, %r1483;
	mov.u32 	%r1516, %r1484;
	mov.u32 	%r1517, %r1485;
	mov.u32 	%r1518, %r1486;
	mov.u32 	%r1519, %r1487;
	mov.u32 	%r1520, %r1488;
	mov.u32 	%r1521, %r1489;
	mov.u32 	%r1522, %r1490;
	mov.u32 	%r1523, %r1491;
	mov.u32 	%r1524, %r1492;
	mov.u32 	%r1525, %r1493;
	mov.u32 	%r1526, %r1494;
	mov.u32 	%r1527, %r1495;
	mov.u32 	%r1528, %r1496;
	mov.u32 	%r1529, %r1497;
	mov.u32 	%r1530, %r1498;
	mov.u32 	%r1531, %r1499;
	@%p495 bra 	$L__BB11_554;
	add.s32 	%r1510, %r1004, %r926;
	setp.leu.f32 	%p496, %f1823, %f1210;
	mov.f32 	%f1845, %f1814;
	mov.f32 	%f1846, %f1815;
	mov.f32 	%f1847, %f1816;
	mov.f32 	%f1848, %f1817;
	mov.f32 	%f1849, %f1818;
	mov.f32 	%f1850, %f1819;
	mov.f32 	%f1851, %f1820;
	mov.f32 	%f1852, %f1821;
	mov.f32 	%f1853, %f1822;
	mov.f32 	%f1854, %f1210;
	mov.f32 	%f1855, %f1823;
	mov.f32 	%f1856, %f1824;
	mov.f32 	%f1857, %f1825;
	mov.f32 	%f1858, %f1826;
	mov.f32 	%f1859, %f1827;
	mov.f32 	%f1860, %f1828;
	mov.f32 	%f1861, %f1829;
	mov.f32 	%f1862, %f1830;
	mov.f32 	%f1863, %f1831;
	mov.f32 	%f1864, %f1832;
	mov.f32 	%f1865, %f1833;
	mov.f32 	%f1866, %f1834;
	mov.f32 	%f1867, %f1835;
	mov.f32 	%f1868, %f1836;
	mov.f32 	%f1869, %f1837;
	mov.f32 	%f1870, %f1838;
	mov.f32 	%f1871, %f1839;
	mov.f32 	%f1872, %f1840;
	mov.f32 	%f1873, %f1841;
	mov.f32 	%f1874, %f1842;
	mov.f32 	%f1875, %f1843;
	mov.u32 	%r1501, %r1470;
	mov.u32 	%r1502, %r1471;
	mov.u32 	%r1503, %r1472;
	mov.u32 	%r1504, %r1473;
	mov.u32 	%r1505, %r1474;
	mov.u32 	%r1506, %r1475;
	mov.u32 	%r1507, %r1476;
	mov.u32 	%r1508, %r1477;
	mov.u32 	%r1509, %r1478;
	mov.u32 	%r1511, %r1479;
	mov.u32 	%r1512, %r1480;
	mov.u32 	%r1513, %r1481;
	mov.u32 	%r1514, %r1482;
	mov.u32 	%r1515, %r1483;
	mov.u32 	%r1516, %r1484;
	mov.u32 	%r1517, %r1485;
	mov.u32 	%r1518, %r1486;
	mov.u32 	%r1519, %r1487;
	mov.u32 	%r1520, %r1488;
	mov.u32 	%r1521, %r1489;
	mov.u32 	%r1522, %r1490;
	mov.u32 	%r1523, %r1491;
	mov.u32 	%r1524, %r1492;
	mov.u32 	%r1525, %r1493;
	mov.u32 	%r1526, %r1494;
	mov.u32 	%r1527, %r1495;
	mov.u32 	%r1528, %r1496;
	mov.u32 	%r1529, %r1497;
	mov.u32 	%r1530, %r1498;
	mov.u32 	%r1531, %r1499;
	@%p496 bra 	$L__BB11_554;
	add.s32 	%r1511, %r1004, %r926;
	setp.leu.f32 	%p497, %f1824, %f1210;
	mov.f32 	%f1845, %f1814;
	mov.f32 	%f1846, %f1815;
	mov.f32 	%f1847, %f1816;
	mov.f32 	%f1848, %f1817;
	mov.f32 	%f1849, %f1818;
	mov.f32 	%f1850, %f1819;
	mov.f32 	%f1851, %f1820;
	mov.f32 	%f1852, %f1821;
	mov.f32 	%f1853, %f1822;
	mov.f32 	%f1854, %f1823;
	mov.f32 	%f1855, %f1210;
	mov.f32 	%f1856, %f1824;
	mov.f32 	%f1857, %f1825;
	mov.f32 	%f1858, %f1826;
	mov.f32 	%f1859, %f1827;
	mov.f32 	%f1860, %f1828;
	mov.f32 	%f1861, %f1829;
	mov.f32 	%f1862, %f1830;
	mov.f32 	%f1863, %f1831;
	mov.f32 	%f1864, %f1832;
	mov.f32 	%f1865, %f1833;
	mov.f32 	%f1866, %f1834;
	mov.f32 	%f1867, %f1835;
	mov.f32 	%f1868, %f1836;
	mov.f32 	%f1869, %f1837;
	mov.f32 	%f1870, %f1838;
	mov.f32 	%f1871, %f1839;
	mov.f32 	%f1872, %f1840;
	mov.f32 	%f1873, %f1841;
	mov.f32 	%f1874, %f1842;
	mov.f32 	%f1875, %f1843;
	mov.u32 	%r1501, %r1470;
	mov.u32 	%r1502, %r1471;
	mov.u32 	%r1503, %r1472;
	mov.u32 	%r1504, %r1473;
	mov.u32 	%r1505, %r1474;
	mov.u32 	%r1506, %r1475;
	mov.u32 	%r1507, %r1476;
	mov.u32 	%r1508, %r1477;
	mov.u32 	%r1509, %r1478;
	mov.u32 	%r1510, %r1479;
	mov.u32 	%r1512, %r1480;
	mov.u32 	%r1513, %r1481;
	mov.u32 	%r1514, %r1482;
	mov.u32 	%r1515, %r1483;
	mov.u32 	%r1516, %r1484;
	mov.u32 	%r1517, %r1485;
	mov.u32 	%r1518, %r1486;
	mov.u32 	%r1519, %r1487;
	mov.u32 	%r1520, %r1488;
	mov.u32 	%r1521, %r1489;
	mov.u32 	%r1522, %r1490;
	mov.u32 	%r1523, %r1491;
	mov.u32 	%r1524, %r1492;
	mov.u32 	%r1525, %r1493;
	mov.u32 	%r1526, %r1494;
	mov.u32 	%r1527, %r1495;
	mov.u32 	%r1528, %r1496;
	mov.u32 	%r1529, %r1497;
	mov.u32 	%r1530, %r1498;
	mov.u32 	%r1531, %r1499;
	@%p497 bra 	$L__BB11_554;
	add.s32 	%r1512, %r1004, %r926;
	setp.leu.f32 	%p498, %f1825, %f1210;
	mov.f32 	%f1845, %f1814;
	mov.f32 	%f1846, %f1815;
	mov.f32 	%f1847, %f1816;
	mov.f32 	%f1848, %f1817;
	mov.f32 	%f1849, %f1818;
	mov.f32 	%f1850, %f1819;
	mov.f32 	%f1851, %f1820;
	mov.f32 	%f1852, %f1821;
	mov.f32 	%f1853, %f1822;
	mov.f32 	%f1854, %f1823;
	mov.f32 	%f1855, %f1824;
	mov.f32 	%f1856, %f1210;
	mov.f32 	%f1857, %f1825;
	mov.f32 	%f1858, %f1826;
	mov.f32 	%f1859, %f1827;
	mov.f32 	%f1860, %f1828;
	mov.f32 	%f1861, %f1829;
	mov.f32 	%f1862, %f1830;
	mov.f32 	%f1863, %f1831;
	mov.f32 	%f1864, %f1832;
	mov.f32 	%f1865, %f1833;
	mov.f32 	%f1866, %f1834;
	mov.f32 	%f1867, %f1835;
	mov.f32 	%f1868, %f1836;
	mov.f32 	%f1869, %f1837;
	mov.f32 	%f1870, %f1838;
	mov.f32 	%f1871, %f1839;
	mov.f32 	%f1872, %f1840;
	mov.f32 	%f1873, %f1841;
	mov.f32 	%f1874, %f1842;
	mov.f32 	%f1875, %f1843;
	mov.u32 	%r1501, %r1470;
	mov.u32 	%r1502, %r1471;
	mov.u32 	%r1503, %r1472;
	mov.u32 	%r1504, %r1473;
	mov.u32 	%r1505, %r1474;
	mov.u32 	%r1506, %r1475;
	mov.u32 	%r1507, %r1476;
	mov.u32 	%r1508, %r1477;
	mov.u32 	%r1509, %r1478;
	mov.u32 	%r1510, %r1479;
	mov.u32 	%r1511, %r1480;
	mov.u32 	%r1513, %r1481;
	mov.u32 	%r1514, %r1482;
	mov.u32 	%r1515, %r1483;
	mov.u32 	%r1516, %r1484;
	mov.u32 	%r1517, %r1485;
	mov.u32 	%r1518, %r1486;
	mov.u32 	%r1519, %r1487;
	mov.u32 	%r1520, %r1488;
	mov.u32 	%r1521, %r1489;
	mov.u32 	%r1522, %r1490;
	mov.u32 	%r1523, %r1491;
	mov.u32 	%r1524, %r1492;
	mov.u32 	%r1525, %r1493;
	mov.u32 	%r1526, %r1494;
	mov.u32 	%r1527, %r1495;
	mov.u32 	%r1528, %r1496;
	mov.u32 	%r1529, %r1497;
	mov.u32 	%r1530, %r1498;
	mov.u32 	%r1531, %r1499;
	@%p498 bra 	$L__BB11_554;
	add.s32 	%r1513, %r1004, %r926;
	setp.leu.f32 	%p499, %f1826, %f1210;
	mov.f32 	%f1845, %f1814;
	mov.f32 	%f1846, %f1815;
	mov.f32 	%f1847, %f1816;
	mov.f32 	%f1848, %f1817;
	mov.f32 	%f1849, %f1818;
	mov.f32 	%f1850, %f1819;
	mov.f32 	%f1851, %f1820;
	mov.f32 	%f1852, %f1821;
	mov.f32 	%f1853, %f1822;
	mov.f32 	%f1854, %f1823;
	mov.f32 	%f1855, %f1824;
	mov.f32 	%f1856, %f1825;
	mov.f32 	%f1857, %f1210;
	mov.f32 	%f1858, %f1826;
	mov.f32 	%f1859, %f1827;
	mov.f32 	%f1860, %f1828;
	mov.f32 	%f1861, %f1829;
	mov.f32 	%f1862, %f1830;
	mov.f32 	%f1863, %f1831;
	mov.f32 	%f1864, %f1832;
	mov.f32 	%f1865, %f1833;
	mov.f32 	%f1866, %f1834;
	mov.f32 	%f1867, %f1835;
	mov.f32 	%f1868, %f1836;
	mov.f32 	%f1869, %f1837;
	mov.f32 	%f1870, %f1838;
	mov.f32 	%f1871, %f1839;
	mov.f32 	%f1872, %f1840;
	mov.f32 	%f1873, %f1841;
	mov.f32 	%f1874, %f1842;
	mov.f32 	%f1875, %f1843;
	mov.u32 	%r1501, %r1470;
	mov.u32 	%r1502, %r1471;
	mov.u32 	%r1503, %r1472;
	mov.u32 	%r1504, %r1473;
	mov.u32 	%r1505, %r1474;
	mov.u32 	%r1506, %r1475;
	mov.u32 	%r1507, %r1476;
	mov.u32 	%r1508, %r1477;
	mov.u32 	%r1509, %r1478;
	mov.u32 	%r1510, %r1479;
	mov.u32 	%r1511, %r1480;
	mov.u32 	%r1512, %r1481;
	mov.u32 	%r1514, %r1482;
	mov.u32 	%r1515, %r1483;
	mov.u32 	%r1516, %r1484;
	mov.u32 	%r1517, %r1485;
	mov.u32 	%r1518, %r1486;
	mov.u32 	%r1519, %r1487;
	mov.u32 	%r1520, %r1488;
	mov.u32 	%r1521, %r1489;
	mov.u32 	%r1522, %r1490;
	mov.u32 	%r1523, %r1491;
	mov.u32 	%r1524, %r1492;
	mov.u32 	%r1525, %r1493;
	mov.u32 	%r1526, %r1494;
	mov.u32 	%r1527, %r1495;
	mov.u32 	%r1528, %r1496;
	mov.u32 	%r1529, %r1497;
	mov.u32 	%r1530, %r1498;
	mov.u32 	%r1531, %r1499;
	@%p499 bra 	$L__BB11_554;
	add.s32 	%r1514, %r1004, %r926;
	setp.leu.f32 	%p500, %f1827, %f1210;
	mov.f32 	%f1845, %f1814;
	mov.f32 	%f1846, %f1815;
	mov.f32 	%f1847, %f1816;
	mov.f32 	%f1848, %f1817;
	mov.f32 	%f1849, %f1818;
	mov.f32 	%f1850, %f1819;
	mov.f32 	%f1851, %f1820;
	mov.f32 	%f1852, %f1821;
	mov.f32 	%f1853, %f1822;
	mov.f32 	%f1854, %f1823;
	mov.f32 	%f1855, %f1824;
	mov.f32 	%f1856, %f1825;
	mov.f32 	%f1857, %f1826;
	mov.f32 	%f1858, %f1210;
	mov.f32 	%f1859, %f1827;
	mov.f32 	%f1860, %f1828;
	mov.f32 	%f1861, %f1829;
	mov.f32 	%f1862, %f1830;
	mov.f32 	%f1863, %f1831;
	mov.f32 	%f1864, %f1832;
	mov.f32 	%f1865, %f1833;
	mov.f32 	%f1866, %f1834;
	mov.f32 	%f1867, %f1835;
	mov.f32 	%f1868, %f1836;
	mov.f32 	%f1869, %f1837;
	mov.f32 	%f1870, %f1838;
	mov.f32 	%f1871, %f1839;
	mov.f32 	%f1872, %f1840;
	mov.f32 	%f1873, %f1841;
	mov.f32 	%f1874, %f1842;
	mov.f32 	%f1875, %f1843;
	mov.u32 	%r1501, %r1470;
	mov.u32 	%r1502, %r1471;
	mov.u32 	%r1503, %r1472;
	mov.u32 	%r1504, %r1473;
	mov.u32 	%r1505, %r1474;
	mov.u32 	%r1506, %r1475;
	mov.u32 	%r1507, %r1476;
	mov.u32 	%r1508, %r1477;
	mov.u32 	%r1509, %r1478;
	mov.u32 	%r1510, %r1479;
	mov.u32 	%r1511, %r1480;
	mov.u32 	%r1512, %r1481;
	mov.u32 	%r1513, %r1482;
	mov.u32 	%r1515, %r1483;
	mov.u32 	%r1516, %r1484;
	mov.u32 	%r1517, %r1485;
	mov.u32 	%r1518, %r1486;
	mov.u32 	%r1519, %r1487;
	mov.u32 	%r1520, %r1488;
	mov.u32 	%r1521, %r1489;
	mov.u32 	%r1522, %r1490;
	mov.u32 	%r1523, %r1491;
	mov.u32 	%r1524, %r1492;
	mov.u32 	%r1525, %r1493;
	mov.u32 	%r1526, %r1494;
	mov.u32 	%r1527, %r1495;
	mov.u32 	%r1528, %r1496;
	mov.u32 	%r1529, %r1497;
	mov.u32 	%r1530, %r1498;
	mov.u32 	%r1531, %r1499;
	@%p500 bra 	$L__BB11_554;
	add.s32 	%r1515, %r1004, %r926;
	setp.leu.f32 	%p501, %f1828, %f1210;
	mov.f32 	%f1845, %f1814;
	mov.f32 	%f1846, %f1815;
	mov.f32 	%f1847, %f1816;
	mov.f32 	%f1848, %f1817;
	mov.f32 	%f1849, %f1818;
	mov.f32 	%f1850, %f1819;
	mov.f32 	%f1851, %f1820;
	mov.f32 	%f1852, %f1821;
	mov.f32 	%f1853, %f1822;
	mov.f32 	%f1854, %f1823;
	mov.f32 	%f1855, %f1824;
	mov.f32 	%f1856, %f1825;
	mov.f32 	%f1857, %f1826;
	mov.f32 	%f1858, %f1827;
	mov.f32 	%f1859, %f1210;
	mov.f32 	%f1860, %f1828;
	mov.f32 	%f1861, %f1829;
	mov.f32 	%f1862, %f1830;
	mov.f32 	%f1863, %f1831;
	mov.f32 	%f1864, %f1832;
	mov.f32 	%f1865, %f1833;
	mov.f32 	%f1866, %f1834;
	mov.f32 	%f1867, %f1835;
	mov.f32 	%f1868, %f1836;
	mov.f32 	%f1869, %f1837;
	mov.f32 	%f1870, %f1838;
	mov.f32 	%f1871, %f1839;
	mov.f32 	%f1872, %f1840;
	mov.f32 	%f1873, %f1841;
	mov.f32 	%f1874, %f1842;
	mov.f32 	%f1875, %f1843;
	mov.u32 	%r1501, %r1470;
	mov.u32 	%r1502, %r1471;
	mov.u32 	%r1503, %r1472;
	mov.u32 	%r1504, %r1473;
	mov.u32 	%r1505, %r1474;
	mov.u32 	%r1506, %r1475;
	mov.u32 	%r1507, %r1476;
	mov.u32 	%r1508, %r1477;
	mov.u32 	%r1509, %r1478;
	mov.u32 	%r1510, %r1479;
	mov.u32 	%r1511, %r1480;
	mov.u32 	%r1512, %r1481;
	mov.u32 	%r1513, %r1482;
	mov.u32 	%r1514, %r1483;
	mov.u32 	%r1516, %r1484;
	mov.u32 	%r1517, %r1485;
	mov.u32 	%r1518, %r1486;
	mov.u32 	%r1519, %r1487;
	mov.u32 	%r1520, %r1488;
	mov.u32 	%r1521, %r1489;
	mov.u32 	%r1522, %r1490;
	mov.u32 	%r1523, %r1491;
	mov.u32 	%r1524, %r1492;
	mov.u32 	%r1525, %r1493;
	mov.u32 	%r1526, %r1494;
	mov.u32 	%r1527, %r1495;
	mov.u32 	%r1528, %r1496;
	mov.u32 	%r1529, %r1497;
	mov.u32 	%r1530, %r1498;
	mov.u32 	%r1531, %r1499;
	@%p501 bra 	$L__BB11_554;
	add.s32 	%r1516, %r1004, %r926;
	setp.leu.f32 	%p502, %f1829, %f1210;
	mov.f32 	%f1845, %f1814;
	mov.f32 	%f1846, %f1815;
	mov.f32 	%f1847, %f1816;
	mov.f32 	%f1848, %f1817;
	mov.f32 	%f1849, %f1818;
	mov.f32 	%f1850, %f1819;
	mov.f32 	%f1851, %f1820;
	mov.f32 	%f1852, %f1821;
	mov.f32 	%f1853, %f1822;
	mov.f32 	%f1854, %f1823;
	mov.f32 	%f1855, %f1824;
	mov.f32 	%f1856, %f1825;
	mov.f32 	%f1857, %f1826;
	mov.f32 	%f1858, %f1827;
	mov.f32 	%f1859, %f1828;
	mov.f32 	%f1860, %f1210;
	mov.f32 	%f1861, %f1829;
	mov.f32 	%f1862, %f1830;
	mov.f32 	%f1863, %f1831;
	mov.f32 	%f1864, %f1832;
	mov.f32 	%f1865, %f1833;
	mov.f32 	%f1866, %f1834;
	mov.f32 	%f1867, %f1835;
	mov.f32 	%f1868, %f1836;
	mov.f32 	%f1869, %f1837;
	mov.f32 	%f1870, %f1838;
	mov.f32 	%f1871, %f1839;
	mov.f32 	%f1872, %f1840;
	mov.f32 	%f1873, %f1841;
	mov.f32 	%f1874, %f1842;
	mov.f32 	%f1875, %f1843;
	mov.u32 	%r1501, %r1470;
	mov.u32 	%r1502, %r1471;
	mov.u32 	%r1503, %r1472;
	mov.u32 	%r1504, %r1473;
	mov.u32 	%r1505, %r1474;
	mov.u32 	%r1506, %r1475;
	mov.u32 	%r1507, %r1476;
	mov.u32 	%r1508, %r1477;
	mov.u32 	%r1509, %r1478;
	mov.u32 	%r1510, %r1479;
	mov.u32 	%r1511, %r1480;
	mov.u32 	%r1512, %r1481;
	mov.u32 	%r1513, %r1482;
	mov.u32 	%r1514, %r1483;
	mov.u32 	%r1515, %r1484;
	mov.u32 	%r1517, %r1485;
	mov.u32 	%r1518, %r1486;
	mov.u32 	%r1519, %r1487;
	mov.u32 	%r1520, %r1488;
	mov.u32 	%r1521, %r1489;
	mov.u32 	%r1522, %r1490;
	mov.u32 	%r1523, %r1491;
	mov.u32 	%r1524, %r1492;
	mov.u32 	%r1525, %r1493;
	mov.u32 	%r1526, %r1494;
	mov.u32 	%r1527, %r1495;
	mov.u32 	%r1528, %r1496;
	mov.u32 	%r1529, %r1497;
	mov.u32 	%r1530, %r1498;
	mov.u32 	%r1531, %r1499;
	@%p502 bra 	$L__BB11_554;
	add.s32 	%r1517, %r1004, %r926;
	setp.leu.f32 	%p503, %f1830, %f1210;
	mov.f32 	%f1845, %f1814;
	mov.f32 	%f1846, %f1815;
	mov.f32 	%f1847, %f1816;
	mov.f32 	%f1848, %f1817;
	mov.f32 	%f1849, %f1818;
	mov.f32 	%f1850, %f1819;
	mov.f32 	%f1851, %f1820;
	mov.f32 	%f1852, %f1821;
	mov.f32 	%f1853, %f1822;
	mov.f32 	%f1854, %f1823;
	mov.f32 	%f1855, %f1824;
	mov.f32 	%f1856, %f1825;
	mov.f32 	%f1857, %f1826;
	mov.f32 	%f1858, %f1827;
	mov.f32 	%f1859, %f1828;
	mov.f32 	%f1860, %f1829;
	mov.f32 	%f1861, %f1210;
	mov.f32 	%f1862, %f1830;
	mov.f32 	%f1863, %f1831;
	mov.f32 	%f1864, %f1832;
	mov.f32 	%f1865, %f1833;
	mov.f32 	%f1866, %f1834;
	mov.f32 	%f1867, %f1835;
	mov.f32 	%f1868, %f1836;
	mov.f32 	%f1869, %f1837;
	mov.f32 	%f1870, %f1838;
	mov.f32 	%f1871, %f1839;
	mov.f32 	%f1872, %f1840;
	mov.f32 	%f1873, %f1841;
	mov.f32 	%f1874, %f1842;
	mov.f32 	%f1875, %f1843;
	mov.u32 	%r1501, %r1470;
	mov.u32 	%r1502, %r1471;
	mov.u32 	%r1503, %r1472;
	mov.u32 	%r1504, %r1473;
	mov.u32 	%r1505, %r1474;
	mov.u32 	%r1506, %r1475;
	mov.u32 	%r1507, %r1476;
	mov.u32 	%r1508, %r1477;
	mov.u32 	%r1509, %r1478;
	mov.u32 	%r1510, %r1479;
	mov.u32 	%r1511, %r1480;
	mov.u32 	%r1512, %r1481;
	mov.u32 	%r1513, %r1482;
	mov.u32 	%r1514, %r1483;
	mov.u32 	%r1515, %r1484;
	mov.u32 	%r1516, %r1485;
	mov.u32 	%r1518, %r1486;
	mov.u32 	%r1519, %r1487;
	mov.u32 	%r1520, %r1488;
	mov.u32 	%r1521, %r1489;
	mov.u32 	%r1522, %r1490;
	mov.u32 	%r1523, %r1491;
	mov.u32 	%r1524, %r1492;
	mov.u32 	%r1525, %r1493;
	mov.u32 	%r1526, %r1494;
	mov.u32 	%r1527, %r1495;
	mov.u32 	%r1528, %r1496;
	mov.u32 	%r1529, %r1497;
	mov.u32 	%r1530, %r1498;
	mov.u32 	%r1531, %r1499;
	@%p503 bra 	$L__BB11_554;
	add.s32 	%r1518, %r1004, %r926;
	setp.leu.f32 	%p504, %f1831, %f1210;
	mov.f32 	%f1845, %f1814;
	mov.f32 	%f1846, %f1815;
	mov.f32 	%f1847, %f1816;
	mov.f32 	%f1848, %f1817;
	mov.f32 	%f1849, %f1818;
	mov.f32 	%f1850, %f1819;
	mov.f32 	%f1851, %f1820;
	mov.f32 	%f1852, %f1821;
	mov.f32 	%f1853, %f1822;
	mov.f32 	%f1854, %f1823;
	mov.f32 	%f1855, %f1824;
	mov.f32 	%f1856, %f1825;
	mov.f32 	%f1857, %f1826;
	mov.f32 	%f1858, %f1827;
	mov.f32 	%f1859, %f1828;
	mov.f32 	%f1860, %f1829;
	mov.f32 	%f1861, %f1830;
	mov.f32 	%f1862, %f1210;
	mov.f32 	%f1863, %f1831;
	mov.f32 	%f1864, %f1832;
	mov.f32 	%f1865, %f1833;
	mov.f32 	%f1866, %f1834;
	mov.f32 	%f1867, %f1835;
	mov.f32 	%f1868, %f1836;
	mov.f32 	%f1869, %f1837;
	mov.f32 	%f1870, %f1838;
	mov.f32 	%f1871, %f1839;
	mov.f32 	%f1872, %f1840;
	mov.f32 	%f1873, %f1841;
	mov.f32 	%f1874, %f1842;
	mov.f32 	%f1875, %f1843;
	mov.u32 	%r1501, %r1470;
	mov.u32 	%r1502, %r1471;
	mov.u32 	%r1503, %r1472;
	mov.u32 	%r1504, %r1473;
	mov.u32 	%r1505, %r1474;
	mov.u32 	%r1506, %r1475;
	mov.u32 	%r1507, %r1476;
	mov.u32 	%r1508, %r1477;
	mov.u32 	%r1509, %r1478;
	mov.u32 	%r1510, %r1479;
	mov.u32 	%r1511, %r1480;
	mov.u32 	%r1512, %r1481;
	mov.u32 	%r1513, %r1482;
	mov.u32 	%r1514, %r1483;
	mov.u32 	%r1515, %r1484;
	mov.u32 	%r1516, %r1485;
	mov.u32 	%r1517, %r1486;
	mov.u32 	%r1519, %r1487;
	mov.u32 	%r1520, %r1488;
	mov.u32 	%r1521, %r1489;
	mov.u32 	%r1522, %r1490;
	mov.u32 	%r1523, %r1491;
	mov.u32 	%r1524, %r1492;
	mov.u32 	%r1525, %r1493;
	mov.u32 	%r1526, %r1494;
	mov.u32 	%r1527, %r1495;
	mov.u32 	%r1528, %r1496;
	mov.u32 	%r1529, %r1497;
	mov.u32 	%r1530, %r1498;
	mov.u32 	%r1531, %r1499;
	@%p504 bra 	$L__BB11_554;
	add.s32 	%r1519, %r1004, %r926;
	setp.leu.f32 	%p505, %f1832, %f1210;
	mov.f32 	%f1845, %f1814;
	mov.f32 	%f1846, %f1815;
	mov.f32 	%f1847, %f1816;
	mov.f32 	%f1848, %f1817;
	mov.f32 	%f1849, %f1818;
	mov.f32 	%f1850, %f1819;
	mov.f32 	%f1851, %f1820;
	mov.f32 	%f1852, %f1821;
	mov.f32 	%f1853, %f1822;
	mov.f32 	%f1854, %f1823;
	mov.f32 	%f1855, %f1824;
	mov.f32 	%f1856, %f1825;
	mov.f32 	%f1857, %f1826;
	mov.f32 	%f1858, %f1827;
	mov.f32 	%f1859, %f1828;
	mov.f32 	%f1860, %f1829;
	mov.f32 	%f1861, %f1830;
	mov.f32 	%f1862, %f1831;
	mov.f32 	%f1863, %f1210;
	mov.f32 	%f1864, %f1832;
	mov.f32 	%f1865, %f1833;
	mov.f32 	%f1866, %f1834;
	mov.f32 	%f1867, %f1835;
	mov.f32 	%f1868, %f1836;
	mov.f32 	%f1869, %f1837;
	mov.f32 	%f1870, %f1838;
	mov.f32 	%f1871, %f1839;
	mov.f32 	%f1872, %f1840;
	mov.f32 	%f1873, %f1841;
	mov.f32 	%f1874, %f1842;
	mov.f32 	%f1875, %f1843;
	mov.u32 	%r1501, %r1470;
	mov.u32 	%r1502, %r1471;
	mov.u32 	%r1503, %r1472;
	mov.u32 	%r1504, %r1473;
	mov.u32 	%r1505, %r1474;
	mov.u32 	%r1506, %r1475;
	mov.u32 	%r1507, %r1476;
	mov.u32 	%r1508, %r1477;
	mov.u32 	%r1509, %r1478;
	mov.u32 	%r1510, %r1479;
	mov.u32 	%r1511, %r1480;
	mov.u32 	%r1512, %r1481;
	mov.u32 	%r1513, %r1482;
	mov.u32 	%r1514, %r1483;
	mov.u32 	%r1515, %r1484;
	mov.u32 	%r1516, %r1485;
	mov.u32 	%r1517, %r1486;
	mov.u32 	%r1518, %r1487;
	mov.u32 	%r1520, %r1488;
	mov.u32 	%r1521, %r1489;
	mov.u32 	%r1522, %r1490;
	mov.u32 	%r1523, %r1491;
	mov.u32 	%r1524, %r1492;
	mov.u32 	%r1525, %r1493;
	mov.u32 	%r1526, %r1494;
	mov.u32 	%r1527, %r1495;
	mov.u32 	%r1528, %r1496;
	mov.u32 	%r1529, %r1497;
	mov.u32 	%r1530, %r1498;
	mov.u32 	%r1531, %r1499;
	@%p505 bra 	$L__BB11_554;
	add.s32 	%r1520, %r1004, %r926;
	setp.leu.f32 	%p506, %f1833, %f1210;
	mov.f32 	%f1845, %f1814;
	mov.f32 	%f1846, %f1815;
	mov.f32 	%f1847, %f1816;
	mov.f32 	%f1848, %f1817;
	mov.f32 	%f1849, %f1818;
	mov.f32 	%f1850, %f1819;
	mov.f32 	%f1851, %f1820;
	mov.f32 	%f1852, %f1821;
	mov.f32 	%f1853, %f1822;
	mov.f32 	%f1854, %f1823;
	mov.f32 	%f1855, %f1824;
	mov.f32 	%f1856, %f1825;
	mov.f32 	%f1857, %f1826;
	mov.f32 	%f1858, %f1827;
	mov.f32 	%f1859, %f1828;
	mov.f32 	%f1860, %f1829;
	mov.f32 	%f1861, %f1830;
	mov.f32 	%f1862, %f1831;
	mov.f32 	%f1863, %f1832;
	mov.f32 	%f1864, %f1210;
	mov.f32 	%f1865, %f1833;
	mov.f32 	%f1866, %f1834;
	mov.f32 	%f1867, %f1835;
	mov.f32 	%f1868, %f1836;
	mov.f32 	%f1869, %f1837;
	mov.f32 	%f1870, %f1838;
	mov.f32 	%f1871, %f1839;
	mov.f32 	%f1872, %f1840;
	mov.f32 	%f1873, %f1841;
	mov.f32 	%f1874, %f1842;
	mov.f32 	%f1875, %f1843;
	mov.u32 	%r1501, %r1470;
	mov.u32 	%r1502, %r1471;
	mov.u32 	%r1503, %r1472;
	mov.u32 	%r1504, %r1473;
	mov.u32 	%r1505, %r1474;
	mov.u32 	%r1506, %r1475;
	mov.u32 	%r1507, %r1476;
	mov.u32 	%r1508, %r1477;
	mov.u32 	%r1509, %r1478;
	mov.u32 	%r1510, %r1479;
	mov.u32 	%r1511, %r1480;
	mov.u32 	%r1512, %r1481;
	mov.u32 	%r1513, %r1482;
	mov.u32 	%r1514, %r1483;
	mov.u32 	%r1515, %r1484;
	mov.u32 	%r1516, %r1485;
	mov.u32 	%r1517, %r1486;
	mov.u32 	%r1518, %r1487;
	mov.u32 	%r1519, %r1488;
	mov.u32 	%r1521, %r1489;
	mov.u32 	%r1522, %r1490;
	mov.u32 	%r1523, %r1491;
	mov.u32 	%r1524, %r1492;
	mov.u32 	%r1525, %r1493;
	mov.u32 	%r1526, %r1494;
	mov.u32 	%r1527, %r1495;
	mov.u32 	%r1528, %r1496;
	mov.u32 	%r1529, %r1497;
	mov.u32 	%r1530, %r1498;
	mov.u32 	%r1531, %r1499;
	@%p506 bra 	$L__BB11_554;
	add.s32 	%r1521, %r1004, %r926;
	setp.leu.f32 	%p507, %f1834, %f1210;
	mov.f32 	%f1845, %f1814;
	mov.f32 	%f1846, %f1815;
	mov.f32 	%f1847, %f1816;
	mov.f32 	%f1848, %f1817;
	mov.f32 	%f1849, %f1818;
	mov.f32 	%f1850, %f1819;
	mov.f32 	%f1851, %f1820;
	mov.f32 	%f1852, %f1821;
	mov.f32 	%f1853, %f1822;
	mov.f32 	%f1854, %f1823;
	mov.f32 	%f1855, %f1824;
	mov.f32 	%f1856, %f1825;
	mov.f32 	%f1857, %f1826;
	mov.f32 	%f1858, %f1827;
	mov.f32 	%f1859, %f1828;
	mov.f32 	%f1860, %f1829;
	mov.f32 	%f1861, %f1830;
	mov.f32 	%f1862, %f1831;
	mov.f32 	%f1863, %f1832;
	mov.f32 	%f1864, %f1833;
	mov.f32 	%f1865, %f1210;
	mov.f32 	%f1866, %f1834;
	mov.f32 	%f1867, %f1835;
	mov.f32 	%f1868, %f1836;
	mov.f32 	%f1869, %f1837;
	mov.f32 	%f1870, %f1838;
	mov.f32 	%f1871, %f1839;
	mov.f32 	%f1872, %f1840;
	mov.f32 	%f1873, %f1841;
	mov.f32 	%f1874, %f1842;
	mov.f32 	%f1875, %f1843;
	mov.u32 	%r1501, %r1470;
	mov.u32 	%r1502, %r1471;
	mov.u32 	%r1503, %r1472;
	mov.u32 	%r1504, %r1473;
	mov.u32 	%r1505, %r1474;
	mov.u32 	%r1506, %r1475;
	mov.u32 	%r1507, %r1476;
	mov.u32 	%r1508, %r1477;
	mov.u32 	%r1509, %r1478;
	mov.u32 	%r1510, %r1479;
	mov.u32 	%r1511, %r1480;
	mov.u32 	%r1512, %r1481;
	mov.u32 	%r1513, %r1482;
	mov.u32 	%r1514, %r1483;
	mov.u32 	%r1515, %r1484;
	mov.u32 	%r1516, %r1485;
	mov.u32 	%r1517, %r1486;
	mov.u32 	%r1518, %r1487;
	mov.u32 	%r1519, %r1488;
	mov.u32 	%r1520, %r1489;
	mov.u32 	%r1522, %r1490;
	mov.u32 	%r1523, %r1491;
	mov.u32 	%r1524, %r1492;
	mov.u32 	%r1525, %r1493;
	mov.u32 	%r1526, %r1494;
	mov.u32 	%r1527, %r1495;
	mov.u32 	%r1528, %r1496;
	mov.u32 	%r1529, %r1497;
	mov.u32 	%r1530, %r1498;
	mov.u32 	%r1531, %r1499;
	@%p507 bra 	$L__BB11_554;
	add.s32 	%r1522, %r1004, %r926;
	setp.leu.f32 	%p508, %f1835, %f1210;
	mov.f32 	%f1845, %f1814;
	mov.f32 	%f1846, %f1815;
	mov.f32 	%f1847, %f1816;
	mov.f32 	%f1848, %f1817;
	mov.f32 	%f1849, %f1818;
	mov.f32 	%f1850, %f1819;
	mov.f32 	%f1851, %f1820;
	mov.f32 	%f1852, %f1821;
	mov.f32 	%f1853, %f1822;
	mov.f32 	%f1854, %f1823;
	mov.f32 	%f1855, %f1824;
	mov.f32 	%f1856, %f1825;
	mov.f32 	%f1857, %f1826;
	mov.f32 	%f1858, %f1827;
	mov.f32 	%f1859, %f1828;
	mov.f32 	%f1860, %f1829;
	mov.f32 	%f1861, %f1830;
	mov.f32 	%f1862, %f1831;
	mov.f32 	%f1863, %f1832;
	mov.f32 	%f1864, %f1833;
	mov.f32 	%f1865, %f1834;
	mov.f32 	%f1866, %f1210;
	mov.f32 	%f1867, %f1835;
	mov.f32 	%f1868, %f1836;
	mov.f32 	%f1869, %f1837;
	mov.f32 	%f1870, %f1838;
	mov.f32 	%f1871, %f1839;
	mov.f32 	%f1872, %f1840;
	mov.f32 	%f1873, %f1841;
	mov.f32 	%f1874, %f1842;
	mov.f32 	%f1875, %f1843;
	mov.u32 	%r1501, %r1470;
	mov.u32 	%r1502, %r1471;
	mov.u32 	%r1503, %r1472;
	mov.u32 	%r1504, %r1473;
	mov.u32 	%r1505, %r1474;
	mov.u32 	%r1506, %r1475;
	mov.u32 	%r1507, %r1476;
	mov.u32 	%r1508, %r1477;
	mov.u32 	%r1509, %r1478;
	mov.u32 	%r1510, %r1479;
	mov.u32 	%r1511, %r1480;
	mov.u32 	%r1512, %r1481;
	mov.u32 	%r1513, %r1482;
	mov.u32 	%r1514, %r1483;
	mov.u32 	%r1515, %r1484;
	mov.u32 	%r1516, %r1485;
	mov.u32 	%r1517, %r1486;
	mov.u32 	%r1518, %r1487;
	mov.u32 	%r1519, %r1488;
	mov.u32 	%r1520, %r1489;
	mov.u32 	%r1521, %r1490;
	mov.u32 	%r1523, %r1491;
	mov.u32 	%r1524, %r1492;
	mov.u32 	%r1525, %r1493;
	mov.u32 	%r1526, %r1494;
	mov.u32 	%r1527, %r1495;
	mov.u32 	%r1528, %r1496;
	mov.u32 	%r1529, %r1497;
	mov.u32 	%r1530, %r1498;
	mov.u32 	%r1531, %r1499;
	@%p508 bra 	$L__BB11_554;
	add.s32 	%r1523, %r1004, %r926;
	setp.leu.f32 	%p509, %f1836, %f1210;
	mov.f32 	%f1845, %f1814;
	mov.f32 	%f1846, %f1815;
	mov.f32 	%f1847, %f1816;
	mov.f32 	%f1848, %f1817;
	mov.f32 	%f1849, %f1818;
	mov.f32 	%f1850, %f1819;
	mov.f32 	%f1851, %f1820;
	mov.f32 	%f1852, %f1821;
	mov.f32 	%f1853, %f1822;
	mov.f32 	%f1854, %f1823;
	mov.f32 	%f1855, %f1824;
	mov.f32 	%f1856, %f1825;
	mov.f32 	%f1857, %f1826;
	mov.f32 	%f1858, %f1827;
	mov.f32 	%f1859, %f1828;
	mov.f32 	%f1860, %f1829;
	mov.f32 	%f1861, %f1830;
	mov.f32 	%f1862, %f1831;
	mov.f32 	%f1863, %f1832;
	mov.f32 	%f1864, %f1833;
	mov.f32 	%f1865, %f1834;
	mov.f32 	%f1866, %f1835;
	mov.f32 	%f1867, %f1210;
	mov.f32 	%f1868, %f1836;
	mov.f32 	%f1869, %f1837;
	mov.f32 	%f1870, %f1838;
	mov.f32 	%f1871, %f1839;
	mov.f32 	%f1872, %f1840;
	mov.f32 	%f1873, %f1841;
	mov.f32 	%f1874, %f1842;
	mov.f32 	%f1875, %f1843;
	mov.u32 	%r1501, %r1470;
	mov.u32 	%r1502, %r1471;
	mov.u32 	%r1503, %r1472;
	mov.u32 	%r1504, %r1473;
	mov.u32 	%r1505, %r1474;
	mov.u32 	%r1506, %r1475;
	mov.u32 	%r1507, %r1476;
	mov.u32 	%r1508, %r1477;
	mov.u32 	%r1509, %r1478;
	mov.u32 	%r1510, %r1479;
	mov.u32 	%r1511, %r1480;
	mov.u32 	%r1512, %r1481;
	mov.u32 	%r1513, %r1482;
	mov.u32 	%r1514, %r1483;
	mov.u32 	%r1515, %r1484;
	mov.u32 	%r1516, %r1485;
	mov.u32 	%r1517, %r1486;
	mov.u32 	%r1518, %r1487;
	mov.u32 	%r1519, %r1488;
	mov.u32 	%r1520, %r1489;
	mov.u32 	%r1521, %r1490;
	mov.u32 	%r1522, %r1491;
	mov.u32 	%r1524, %r1492;
	mov.u32 	%r1525, %r1493;
	mov.u32 	%r1526, %r1494;
	mov.u32 	%r1527, %r1495;
	mov.u32 	%r1528, %r1496;
	mov.u32 	%r1529, %r1497;
	mov.u32 	%r1530, %r1498;
	mov.u32 	%r1531, %r1499;
	@%p509 bra 	$L__BB11_554;
	add.s32 	%r1524, %r1004, %r926;
	setp.leu.f32 	%p510, %f1837, %f1210;
	mov.f32 	%f1845, %f1814;
	mov.f32 	%f1846, %f1815;
	mov.f32 	%f1847, %f1816;
	mov.f32 	%f1848, %f1817;
	mov.f32 	%f1849, %f1818;
	mov.f32 	%f1850, %f1819;
	mov.f32 	%f1851, %f1820;
	mov.f32 	%f1852, %f1821;
	mov.f32 	%f1853, %f1822;
	mov.f32 	%f1854, %f1823;
	mov.f32 	%f1855, %f1824;
	mov.f32 	%f1856, %f1825;
	mov.f32 	%f1857, %f1826;
	mov.f32 	%f1858, %f1827;
	mov.f32 	%f1859, %f1828;
	mov.f32 	%f1860, %f1829;
	mov.f32 	%f1861, %f1830;
	mov.f32 	%f1862, %f1831;
	mov.f32 	%f1863, %f1832;
	mov.f32 	%f1864, %f1833;
	mov.f32 	%f1865, %f1834;
	mov.f32 	%f1866, %f1835;
	mov.f32 	%f1867, %f1836;
	mov.f32 	%f1868, %f1210;
	mov.f32 	%f1869, %f1837;
	mov.f32 	%f1870, %f1838;
	mov.f32 	%f1871, %f1839;
	mov.f32 	%f1872, %f1840;
	mov.f32 	%f1873, %f1841;
	mov.f32 	%f1874, %f1842;
	mov.f32 	%f1875, %f1843;
	mov.u32 	%r1501, %r1470;
	mov.u32 	%r1502, %r1471;
	mov.u32 	%r1503, %r1472;
	mov.u32 	%r1504, %r1473;
	mov.u32 	%r1505, %r1474;
	mov.u32 	%r1506, %r1475;
	mov.u32 	%r1507, %r1476;
	mov.u32 	%r1508, %r1477;
	mov.u32 	%r1509, %r1478;
	mov.u32 	%r1510, %r1479;
	mov.u32 	%r1511, %r1480;
	mov.u32 	%r1512, %r1481;
	mov.u32 	%r1513, %r1482;
	mov.u32 	%r1514, %r1483;
	mov.u32 	%r1515, %r1484;
	mov.u32 	%r1516, %r1485;
	mov.u32 	%r1517, %r1486;
	mov.u32 	%r1518, %r1487;
	mov.u32 	%r1519, %r1488;
	mov.u32 	%r1520, %r1489;
	mov.u32 	%r1521, %r1490;
	mov.u32 	%r1522, %r1491;
	mov.u32 	%r1523, %r1492;
	mov.u32 	%r1525, %r1493;
	mov.u32 	%r1526, %r1494;
	mov.u32 	%r1527, %r1495;
	mov.u32 	%r1528, %r1496;
	mov.u32 	%r1529, %r1497;
	mov.u32 	%r1530, %r1498;
	mov.u32 	%r1531, %r1499;
	@%p510 bra 	$L__BB11_554;
	add.s32 	%r1525, %r1004, %r926;
	setp.leu.f32 	%p511, %f1838, %f1210;
	mov.f32 	%f1845, %f1814;
	mov.f32 	%f1846, %f1815;
	mov.f32 	%f1847, %f1816;
	mov.f32 	%f1848, %f1817;
	mov.f32 	%f1849, %f1818;
	mov.f32 	%f1850, %f1819;
	mov.f32 	%f1851, %f1820;
	mov.f32 	%f1852, %f1821;
	mov.f32 	%f1853, %f1822;
	mov.f32 	%f1854, %f1823;
	mov.f32 	%f1855, %f1824;
	mov.f32 	%f1856, %f1825;
	mov.f32 	%f1857, %f1826;
	mov.f32 	%f1858, %f1827;
	mov.f32 	%f1859, %f1828;
	mov.f32 	%f1860, %f1829;
	mov.f32 	%f1861, %f1830;
	mov.f32 	%f1862, %f1831;
	mov.f32 	%f1863, %f1832;
	mov.f32 	%f1864, %f1833;
	mov.f32 	%f1865, %f1834;
	mov.f32 	%f1866, %f1835;
	mov.f32 	%f1867, %f1836;
	mov.f32 	%f1868, %f1837;
	mov.f32 	%f1869, %f1210;
	mov.f32 	%f1870, %f1838;
	mov.f32 	%f1871, %f1839;
	mov.f32 	%f1872, %f1840;
	mov.f32 	%f1873, %f1841;
	mov.f32 	%f1874, %f1842;
	mov.f32 	%f1875, %f1843;
	mov.u32 	%r1501, %r1470;
	mov.u32 	%r1502, %r1471;
	mov.u32 	%r1503, %r1472;
	mov.u32 	%r1504, %r1473;
	mov.u32 	%r1505, %r1474;
	mov.u32 	%r1506, %r1475;
	mov.u32 	%r1507, %r1476;
	mov.u32 	%r1508, %r1477;
	mov.u32 	%r1509, %r1478;
	mov.u32 	%r1510, %r1479;
	mov.u32 	%r1511, %r1480;
	mov.u32 	%r1512, %r1481;
	mov.u32 	%r1513, %r1482;
	mov.u32 	%r1514, %r1483;
	mov.u32 	%r1515, %r1484;
	mov.u32 	%r1516, %r1485;
	mov.u32 	%r1517, %r1486;
	mov.u32 	%r1518, %r1487;
	mov.u32 	%r1519, %r1488;
	mov.u32 	%r1520, %r1489;
	mov.u32 	%r1521, %r1490;
	mov.u32 	%r1522, %r1491;
	mov.u32 	%r1523, %r1492;
	mov.u32 	%r1524, %r1493;
	mov.u32 	%r1526, %r1494;
	mov.u32 	%r1527, %r1495;
	mov.u32 	%r1528, %r1496;
	mov.u32 	%r1529, %r1497;
	mov.u32 	%r1530, %r1498;
	mov.u32 	%r1531, %r1499;
	@%p511 bra 	$L__BB11_554;
	add.s32 	%r1526, %r1004, %r926;
	setp.leu.f32 	%p512, %f1839, %f1210;
	mov.f32 	%f1845, %f1814;
	mov.f32 	%f1846, %f1815;
	mov.f32 	%f1847, %f1816;
	mov.f32 	%f1848, %f1817;
	mov.f32 	%f1849, %f1818;
	mov.f32 	%f1850, %f1819;
	mov.f32 	%f1851, %f1820;
	mov.f32 	%f1852, %f1821;
	mov.f32 	%f1853, %f1822;
	mov.f32 	%f1854, %f1823;
	mov.f32 	%f1855, %f1824;
	mov.f32 	%f1856, %f1825;
	mov.f32 	%f1857, %f1826;
	mov.f32 	%f1858, %f1827;
	mov.f32 	%f1859, %f1828;
	mov.f32 	%f1860, %f1829;
	mov.f32 	%f1861, %f1830;
	mov.f32 	%f1862, %f1831;
	mov.f32 	%f1863, %f1832;
	mov.f32 	%f1864, %f1833;
	mov.f32 	%f1865, %f1834;
	mov.f32 	%f1866, %f1835;
	mov.f32 	%f1867, %f1836;
	mov.f32 	%f1868, %f1837;
	mov.f32 	%f1869, %f1838;
	mov.f32 	%f1870, %f1210;
	mov.f32 	%f1871, %f1839;
	mov.f32 	%f1872, %f1840;
	mov.f32 	%f1873, %f1841;
	mov.f32 	%f1874, %f1842;
	mov.f32 	%f1875, %f1843;
	mov.u32 	%r1501, %r1470;
	mov.u32 	%r1502, %r1471;
	mov.u32 	%r1503, %r1472;
	mov.u32 	%r1504, %r1473;
	mov.u32 	%r1505, %r1474;
	mov.u32 	%r1506, %r1475;
	mov.u32 	%r1507, %r1476;
	mov.u32 	%r1508, %r1477;
	mov.u32 	%r1509, %r1478;
	mov.u32 	%r1510, %r1479;
	mov.u32 	%r1511, %r1480;
	mov.u32 	%r1512, %r1481;
	mov.u32 	%r1513, %r1482;
	mov.u32 	%r1514, %r1483;
	mov.u32 	%r1515, %r1484;
	mov.u32 	%r1516, %r1485;
	mov.u32 	%r1517, %r1486;
	mov.u32 	%r1518, %r1487;
	mov.u32 	%r1519, %r1488;
	mov.u32 	%r1520, %r1489;
	mov.u32 	%r1521, %r1490;
	mov.u32 	%r1522, %r1491;
	mov.u32 	%r1523, %r1492;
	mov.u32 	%r1524, %r1493;
	mov.u32 	%r1525, %r1494;
	mov.u32 	%r1527, %r1495;
	mov.u32 	%r1528, %r1496;
	mov.u32 	%r1529, %r1497;
	mov.u32 	%r1530, %r1498;
	mov.u32 	%r1531, %r1499;
	@%p512 bra 	$L__BB11_554;
	add.s32 	%r1527, %r1004, %r926;
	setp.leu.f32 	%p513, %f1840, %f1210;
	mov.f32 	%f1845, %f1814;
	mov.f32 	%f1846, %f1815;
	mov.f32 	%f1847, %f1816;
	mov.f32 	%f1848, %f1817;
	mov.f32 	%f1849, %f1818;
	mov.f32 	%f1850, %f1819;
	mov.f32 	%f1851, %f1820;
	mov.f32 	%f1852, %f1821;
	mov.f32 	%f1853, %f1822;
	mov.f32 	%f1854, %f1823;
	mov.f32 	%f1855, %f1824;
	mov.f32 	%f1856, %f1825;
	mov.f32 	%f1857, %f1826;
	mov.f32 	%f1858, %f1827;
	mov.f32 	%f1859, %f1828;
	mov.f32 	%f1860, %f1829;
	mov.f32 	%f1861, %f1830;
	mov.f32 	%f1862, %f1831;
	mov.f32 	%f1863, %f1832;
	mov.f32 	%f1864, %f1833;
	mov.f32 	%f1865, %f1834;
	mov.f32 	%f1866, %f1835;
	mov.f32 	%f1867, %f1836;
	mov.f32 	%f1868, %f1837;
	mov.f32 	%f1869, %f1838;
	mov.f32 	%f1870, %f1839;
	mov.f32 	%f1871, %f1210;
	mov.f32 	%f1872, %f1840;
	mov.f32 	%f1873, %f1841;
	mov.f32 	%f1874, %f1842;
	mov.f32 	%f1875, %f1843;
	mov.u32 	%r1501, %r1470;
	mov.u32 	%r1502, %r1471;
	mov.u32 	%r1503, %r1472;
	mov.u32 	%r1504, %r1473;
	mov.u32 	%r1505, %r1474;
	mov.u32 	%r1506, %r1475;
	mov.u32 	%r1507, %r1476;
	mov.u32 	%r1508, %r1477;
	mov.u32 	%r1509, %r1478;
	mov.u32 	%r1510, %r1479;
	mov.u32 	%r1511, %r1480;
	mov.u32 	%r1512, %r1481;
	mov.u32 	%r1513, %r1482;
	mov.u32 	%r1514, %r1483;
	mov.u32 	%r1515, %r1484;
	mov.u32 	%r1516, %r1485;
	mov.u32 	%r1517, %r1486;
	mov.u32 	%r1518, %r1487;
	mov.u32 	%r1519, %r1488;
	mov.u32 	%r1520, %r1489;
	mov.u32 	%r1521, %r1490;
	mov.u32 	%r1522, %r1491;
	mov.u32 	%r1523, %r1492;
	mov.u32 	%r1524, %r1493;
	mov.u32 	%r1525, %r1494;
	mov.u32 	%r1526, %r1495;
	mov.u32 	%r1528, %r1496;
	mov.u32 	%r1529, %r1497;
	mov.u32 	%r1530, %r1498;
	mov.u32 	%r1531, %r1499;
	@%p513 bra 	$L__BB11_554;
	add.s32 	%r1528, %r1004, %r926;
	setp.leu.f32 	%p514, %f1841, %f1210;
	mov.f32 	%f1845, %f1814;
	mov.f32 	%f1846, %f1815;
	mov.f32 	%f1847, %f1816;
	mov.f32 	%f1848, %f1817;
	mov.f32 	%f1849, %f1818;
	mov.f32 	%f1850, %f1819;
	mov.f32 	%f1851, %f1820;
	mov.f32 	%f1852, %f1821;
	mov.f32 	%f1853, %f1822;
	mov.f32 	%f1854, %f1823;
	mov.f32 	%f1855, %f1824;
	mov.f32 	%f1856, %f1825;
	mov.f32 	%f1857, %f1826;
	mov.f32 	%f1858, %f1827;
	mov.f32 	%f1859, %f1828;
	mov.f32 	%f1860, %f1829;
	mov.f32 	%f1861, %f1830;
	mov.f32 	%f1862, %f1831;
	mov.f32 	%f1863, %f1832;
	mov.f32 	%f1864, %f1833;
	mov.f32 	%f1865, %f1834;
	mov.f32 	%f1866, %f1835;
	mov.f32 	%f1867, %f1836;
	mov.f32 	%f1868, %f1837;
	mov.f32 	%f1869, %f1838;
	mov.f32 	%f1870, %f1839;
	mov.f32 	%f1871, %f1840;
	mov.f32 	%f1872, %f1210;
	mov.f32 	%f1873, %f1841;
	mov.f32 	%f1874, %f1842;
	mov.f32 	%f1875, %f1843;
	mov.u32 	%r1501, %r1470;
	mov.u32 	%r1502, %r1471;
	mov.u32 	%r1503, %r1472;
	mov.u32 	%r1504, %r1473;
	mov.u32 	%r1505, %r1474;
	mov.u32 	%r1506, %r1475;
	mov.u32 	%r1507, %r1476;
	mov.u32 	%r1508, %r1477;
	mov.u32 	%r1509, %r1478;
	mov.u32 	%r1510, %r1479;
	mov.u32 	%r1511, %r1480;
	mov.u32 	%r1512, %r1481;
	mov.u32 	%r1513, %r1482;
	mov.u32 	%r1514, %r1483;
	mov.u32 	%r1515, %r1484;
	mov.u32 	%r1516, %r1485;
	mov.u32 	%r1517, %r1486;
	mov.u32 	%r1518, %r1487;
	mov.u32 	%r1519, %r1488;
	mov.u32 	%r1520, %r1489;
	mov.u32 	%r1521, %r1490;
	mov.u32 	%r1522, %r1491;
	mov.u32 	%r1523, %r1492;
	mov.u32 	%r1524, %r1493;
	mov.u32 	%r1525, %r1494;
	mov.u32 	%r1526, %r1495;
	mov.u32 	%r1527, %r1496;
	mov.u32 	%r1529, %r1497;
	mov.u32 	%r1530, %r1498;
	mov.u32 	%r1531, %r1499;
	@%p514 bra 	$L__BB11_554;
	add.s32 	%r1529, %r1004, %r926;
	setp.leu.f32 	%p515, %f1842, %f1210;
	mov.f32 	%f1845, %f1814;
	mov.f32 	%f1846, %f1815;
	mov.f32 	%f1847, %f1816;
	mov.f32 	%f1848, %f1817;
	mov.f32 	%f1849, %f1818;
	mov.f32 	%f1850, %f1819;
	mov.f32 	%f1851, %f1820;
	mov.f32 	%f1852, %f1821;
	mov.f32 	%f1853, %f1822;
	mov.f32 	%f1854, %f1823;
	mov.f32 	%f1855, %f1824;
	mov.f32 	%f1856, %f1825;
	mov.f32 	%f1857, %f1826;
	mov.f32 	%f1858, %f1827;
	mov.f32 	%f1859, %f1828;
	mov.f32 	%f1860, %f1829;
	mov.f32 	%f1861, %f1830;
	mov.f32 	%f1862, %f1831;
	mov.f32 	%f1863, %f1832;
	mov.f32 	%f1864, %f1833;
	mov.f32 	%f1865, %f1834;
	mov.f32 	%f1866, %f1835;
	mov.f32 	%f1867, %f1836;
	mov.f32 	%f1868, %f1837;
	mov.f32 	%f1869, %f1838;
	mov.f32 	%f1870, %f1839;
	mov.f32 	%f1871, %f1840;
	mov.f32 	%f1872, %f1841;
	mov.f32 	%f1873, %f1210;
	mov.f32 	%f1874, %f1842;
	mov.f32 	%f1875, %f1843;
	mov.u32 	%r1501, %r1470;
	mov.u32 	%r1502, %r1471;
	mov.u32 	%r1503, %r1472;
	mov.u32 	%r1504, %r1473;
	mov.u32 	%r1505, %r1474;
	mov.u32 	%r1506, %r1475;
	mov.u32 	%r1507, %r1476;
	mov.u32 	%r1508, %r1477;
	mov.u32 	%r1509, %r1478;
	mov.u32 	%r1510, %r1479;
	mov.u32 	%r1511, %r1480;
	mov.u32 	%r1512, %r1481;
	mov.u32 	%r1513, %r1482;
	mov.u32 	%r1514, %r1483;
	mov.u32 	%r1515, %r1484;
	mov.u32 	%r1516, %r1485;
	mov.u32 	%r1517, %r1486;
	mov.u32 	%r1518, %r1487;
	mov.u32 	%r1519, %r1488;
	mov.u32 	%r1520, %r1489;
	mov.u32 	%r1521, %r1490;
	mov.u32 	%r1522, %r1491;
	mov.u32 	%r1523, %r1492;
	mov.u32 	%r1524, %r1493;
	mov.u32 	%r1525, %r1494;
	mov.u32 	%r1526, %r1495;
	mov.u32 	%r1527, %r1496;
	mov.u32 	%r1528, %r1497;
	mov.u32 	%r1530, %r1498;
	mov.u32 	%r1531, %r1499;
	@%p515 bra 	$L__BB11_554;
	add.s32 	%r1530, %r1004, %r926;
	setp.leu.f32 	%p516, %f1843, %f1210;
	mov.f32 	%f1845, %f1814;
	mov.f32 	%f1846, %f1815;
	mov.f32 	%f1847, %f1816;
	mov.f32 	%f1848, %f1817;
	mov.f32 	%f1849, %f1818;
	mov.f32 	%f1850, %f1819;
	mov.f32 	%f1851, %f1820;
	mov.f32 	%f1852, %f1821;
	mov.f32 	%f1853, %f1822;
	mov.f32 	%f1854, %f1823;
	mov.f32 	%f1855, %f1824;
	mov.f32 	%f1856, %f1825;
	mov.f32 	%f1857, %f1826;
	mov.f32 	%f1858, %f1827;
	mov.f32 	%f1859, %f1828;
	mov.f32 	%f1860, %f1829;
	mov.f32 	%f1861, %f1830;
	mov.f32 	%f1862, %f1831;
	mov.f32 	%f1863, %f1832;
	mov.f32 	%f1864, %f1833;
	mov.f32 	%f1865, %f1834;
	mov.f32 	%f1866, %f1835;
	mov.f32 	%f1867, %f1836;
	mov.f32 	%f1868, %f1837;
	mov.f32 	%f1869, %f1838;
	mov.f32 	%f1870, %f1839;
	mov.f32 	%f1871, %f1840;
	mov.f32 	%f1872, %f1841;
	mov.f32 	%f1873, %f1842;
	mov.f32 	%f1874, %f1210;
	mov.f32 	%f1875, %f1843;
	mov.u32 	%r1501, %r1470;
	mov.u32 	%r1502, %r1471;
	mov.u32 	%r1503, %r1472;
	mov.u32 	%r1504, %r1473;
	mov.u32 	%r1505, %r1474;
	mov.u32 	%r1506, %r1475;
	mov.u32 	%r1507, %r1476;
	mov.u32 	%r1508, %r1477;
	mov.u32 	%r1509, %r1478;
	mov.u32 	%r1510, %r1479;
	mov.u32 	%r1511, %r1480;
	mov.u32 	%r1512, %r1481;
	mov.u32 	%r1513, %r1482;
	mov.u32 	%r1514, %r1483;
	mov.u32 	%r1515, %r1484;
	mov.u32 	%r1516, %r1485;
	mov.u32 	%r1517, %r1486;
	mov.u32 	%r1518, %r1487;
	mov.u32 	%r1519, %r1488;
	mov.u32 	%r1520, %r1489;
	mov.u32 	%r1521, %r1490;
	mov.u32 	%r1522, %r1491;
	mov.u32 	%r1523, %r1492;
	mov.u32 	%r1524, %r1493;
	mov.u32 	%r1525, %r1494;
	mov.u32 	%r1526, %r1495;
	mov.u32 	%r1527, %r1496;
	mov.u32 	%r1528, %r1497;
	mov.u32 	%r1529, %r1498;
	mov.u32 	%r1531, %r1499;
	@%p516 bra 	$L__BB11_554;
	add.s32 	%r1531, %r1004, %r926;
	setp.leu.f32 	%p517, %f1876, %f1210;
	mov.f32 	%f1845, %f1814;
	mov.f32 	%f1846, %f1815;
	mov.f32 	%f1847, %f1816;
	mov.f32 	%f1848, %f1817;
	mov.f32 	%f1849, %f1818;
	mov.f32 	%f1850, %f1819;
	mov.f32 	%f1851, %f1820;
	mov.f32 	%f1852, %f1821;
	mov.f32 	%f1853, %f1822;
	mov.f32 	%f1854, %f1823;
	mov.f32 	%f1855, %f1824;
	mov.f32 	%f1856, %f1825;
	mov.f32 	%f1857, %f1826;
	mov.f32 	%f1858, %f1827;
	mov.f32 	%f1859, %f1828;
	mov.f32 	%f1860, %f1829;
	mov.f32 	%f1861, %f1830;
	mov.f32 	%f1862, %f1831;
	mov.f32 	%f1863, %f1832;
	mov.f32 	%f1864, %f1833;
	mov.f32 	%f1865, %f1834;
	mov.f32 	%f1866, %f1835;
	mov.f32 	%f1867, %f1836;
	mov.f32 	%f1868, %f1837;
	mov.f32 	%f1869, %f1838;
	mov.f32 	%f1870, %f1839;
	mov.f32 	%f1871, %f1840;
	mov.f32 	%f1872, %f1841;
	mov.f32 	%f1873, %f1842;
	mov.f32 	%f1874, %f1843;
	mov.f32 	%f1875, %f1210;
	mov.u32 	%r1501, %r1470;
	mov.u32 	%r1502, %r1471;
	mov.u32 	%r1503, %r1472;
	mov.u32 	%r1504, %r1473;
	mov.u32 	%r1505, %r1474;
	mov.u32 	%r1506, %r1475;
	mov.u32 	%r1507, %r1476;
	mov.u32 	%r1508, %r1477;
	mov.u32 	%r1509, %r1478;
	mov.u32 	%r1510, %r1479;
	mov.u32 	%r1511, %r1480;
	mov.u32 	%r1512, %r1481;
	mov.u32 	%r1513, %r1482;
	mov.u32 	%r1514, %r1483;
	mov.u32 	%r1515, %r1484;
	mov.u32 	%r1516, %r1485;
	mov.u32 	%r1517, %r1486;
	mov.u32 	%r1518, %r1487;
	mov.u32 	%r1519, %r1488;
	mov.u32 	%r1520, %r1489;
	mov.u32 	%r1521, %r1490;
	mov.u32 	%r1522, %r1491;
	mov.u32 	%r1523, %r1492;
	mov.u32 	%r1524, %r1493;
	mov.u32 	%r1525, %r1494;
	mov.u32 	%r1526, %r1495;
	mov.u32 	%r1527, %r1496;
	mov.u32 	%r1528, %r1497;
	mov.u32 	%r1529, %r1498;
	mov.u32 	%r1530, %r1499;
	@%p517 bra 	$L__BB11_554;
	add.s32 	%r668, %r1004, %r926;
	mov.f32 	%f1845, %f1814;
	mov.f32 	%f1846, %f1815;
	mov.f32 	%f1847, %f1816;
	mov.f32 	%f1848, %f1817;
	mov.f32 	%f1849, %f1818;
	mov.f32 	%f1850, %f1819;
	mov.f32 	%f1851, %f1820;
	mov.f32 	%f1852, %f1821;
	mov.f32 	%f1853, %f1822;
	mov.f32 	%f1854, %f1823;
	mov.f32 	%f1855, %f1824;
	mov.f32 	%f1856, %f1825;
	mov.f32 	%f1857, %f1826;
	mov.f32 	%f1858, %f1827;
	mov.f32 	%f1859, %f1828;
	mov.f32 	%f1860, %f1829;
	mov.f32 	%f1861, %f1830;
	mov.f32 	%f1862, %f1831;
	mov.f32 	%f1863, %f1832;
	mov.f32 	%f1864, %f1833;
	mov.f32 	%f1865, %f1834;
	mov.f32 	%f1866, %f1835;
	mov.f32 	%f1867, %f1836;
	mov.f32 	%f1868, %f1837;
	mov.f32 	%f1869, %f1838;
	mov.f32 	%f1870, %f1839;
	mov.f32 	%f1871, %f1840;
	mov.f32 	%f1872, %f1841;
	mov.f32 	%f1873, %f1842;
	mov.f32 	%f1874, %f1843;
	mov.f32 	%f1875, %f1876;
	mov.f32 	%f1876, %f1210;
	mov.u32 	%r1501, %r1470;
	mov.u32 	%r1502, %r1471;
	mov.u32 	%r1503, %r1472;
	mov.u32 	%r1504, %r1473;
	mov.u32 	%r1505, %r1474;
	mov.u32 	%r1506, %r1475;
	mov.u32 	%r1507, %r1476;
	mov.u32 	%r1508, %r1477;
	mov.u32 	%r1509, %r1478;
	mov.u32 	%r1510, %r1479;
	mov.u32 	%r1511, %r1480;
	mov.u32 	%r1512, %r1481;
	mov.u32 	%r1513, %r1482;
	mov.u32 	%r1514, %r1483;
	mov.u32 	%r1515, %r1484;
	mov.u32 	%r1516, %r1485;
	mov.u32 	%r1517, %r1486;
	mov.u32 	%r1518, %r1487;
	mov.u32 	%r1519, %r1488;
	mov.u32 	%r1520, %r1489;
	mov.u32 	%r1521, %r1490;
	mov.u32 	%r1522, %r1491;
	mov.u32 	%r1523, %r1492;
	mov.u32 	%r1524, %r1493;
	mov.u32 	%r1525, %r1494;
	mov.u32 	%r1526, %r1495;
	mov.u32 	%r1527, %r1496;
	mov.u32 	%r1528, %r1497;
	mov.u32 	%r1529, %r1498;
	mov.u32 	%r1530, %r1499;
	mov.u32 	%r1531, %r1532;
	mov.u32 	%r1532, %r668;
$L__BB11_554:
	add.s32 	%r1004, %r1004, 1;
	setp.ne.s32 	%p518, %r1004, %r106;
	@%p518 bra 	$L__BB11_25;
$L__BB11_555:
	ld.param.u32 	%r892, [_Z10knn_kernelILi32ELi128EEvPKfS1_S1_S1_PlPfiii_param_8];
	bar.sync 	0;
	add.s32 	%r926, %r926, 2048;
	setp.lt.s32 	%p519, %r926, %r892;
	add.s32 	%r925, %r925, -2048;
	@%p519 bra 	$L__BB11_3;
$L__BB11_556:
	ld.param.u64 	%rd85, [_Z10knn_kernelILi32ELi128EEvPKfS1_S1_S1_PlPfiii_param_5];
	ld.param.u64 	%rd84, [_Z10knn_kernelILi32ELi128EEvPKfS1_S1_S1_PlPfiii_param_4];
	shl.b32 	%r844, %r3, 5;
	setp.lt.s32 	%p520, %r1532, 0;
	selp.b32 	%r845, %r1533, %r1532, %p520;
	cvt.s64.s32 	%rd37, %r845;
	cvta.to.global.u64 	%rd38, %rd84;
	mul.wide.s32 	%rd39, %r844, 8;
	add.s64 	%rd40, %rd38, %rd39;
	st.global.u64 	[%rd40], %rd37;
	selp.f32 	%f1212, %f1877, %f1876, %p520;
	cvta.to.global.u64 	%rd41, %rd85;
	mul.wide.s32 	%rd42, %r844, 4;
	add.s64 	%rd43, %rd41, %rd42;
	st.global.f32 	[%rd43], %f1212;
	setp.lt.s32 	%p521, %r1531, 0;
	selp.b32 	%r846, %r1533, %r1531, %p521;
	cvt.s64.s32 	%rd44, %r846;
	st.global.u64 	[%rd40+8], %rd44;
	selp.f32 	%f1213, %f1877, %f1875, %p521;
	st.global.f32 	[%rd43+4], %f1213;
	setp.lt.s32 	%p522, %r1530, 0;
	selp.b32 	%r847, %r1533, %r1530, %p522;
	cvt.s64.s32 	%rd45, %r847;
	st.global.u64 	[%rd40+16], %rd45;
	selp.f32 	%f1214, %f1877, %f1874, %p522;
	st.global.f32 	[%rd43+8], %f1214;
	setp.lt.s32 	%p523, %r1529, 0;
	selp.b32 	%r848, %r1533, %r1529, %p523;
	cvt.s64.s32 	%rd46, %r848;
	st.global.u64 	[%rd40+24], %rd46;
	selp.f32 	%f1215, %f1877, %f1873, %p523;
	st.global.f32 	[%rd43+12], %f1215;
	setp.lt.s32 	%p524, %r1528, 0;
	selp.b32 	%r849, %r1533, %r1528, %p524;
	cvt.s64.s32 	%rd47, %r849;
	st.global.u64 	[%rd40+32], %rd47;
	selp.f32 	%f1216, %f1877, %f1872, %p524;
	st.global.f32 	[%rd43+16], %f1216;
	setp.lt.s32 	%p525, %r1527, 0;
	selp.b32 	%r850, %r1533, %r1527, %p525;
	cvt.s64.s32 	%rd48, %r850;
	st.global.u64 	[%rd40+40], %rd48;
	selp.f32 	%f1217, %f1877, %f1871, %p525;
	st.global.f32 	[%rd43+20], %f1217;
	setp.lt.s32 	%p526, %r1526, 0;
	selp.b32 	%r851, %r1533, %r1526, %p526;
	cvt.s64.s32 	%rd49, %r851;
	st.global.u64 	[%rd40+48], %rd49;
	selp.f32 	%f1218, %f1877, %f1870, %p526;
	st.global.f32 	[%rd43+24], %f1218;
	setp.lt.s32 	%p527, %r1525, 0;
	selp.b32 	%r852, %r1533, %r1525, %p527;
	cvt.s64.s32 	%rd50, %r852;
	st.global.u64 	[%rd40+56], %rd50;
	selp.f32 	%f1219, %f1877, %f1869, %p527;
	st.global.f32 	[%rd43+28], %f1219;
	setp.lt.s32 	%p528, %r1524, 0;
	selp.b32 	%r853, %r1533, %r1524, %p528;
	cvt.s64.s32 	%rd51, %r853;
	st.global.u64 	[%rd40+64], %rd51;
	selp.f32 	%f1220, %f1877, %f1868, %p528;
	st.global.f32 	[%rd43+32], %f1220;
	setp.lt.s32 	%p529, %r1523, 0;
	selp.b32 	%r854, %r1533, %r1523, %p529;
	cvt.s64.s32 	%rd52, %r854;
	st.global.u64 	[%rd40+72], %rd52;
	selp.f32 	%f1221, %f1877, %f1867, %p529;
	st.global.f32 	[%rd43+36], %f1221;
	setp.lt.s32 	%p530, %r1522, 0;
	selp.b32 	%r855, %r1533, %r1522, %p530;
	cvt.s64.s32 	%rd53, %r855;
	st.global.u64 	[%rd40+80], %rd53;
	selp.f32 	%f1222, %f1877, %f1866, %p530;
	st.global.f32 	[%rd43+40], %f1222;
	setp.lt.s32 	%p531, %r1521, 0;
	selp.b32 	%r856, %r1533, %r1521, %p531;
	cvt.s64.s32 	%rd54, %r856;
	st.global.u64 	[%rd40+88], %rd54;
	selp.f32 	%f1223, %f1877, %f1865, %p531;
	st.global.f32 	[%rd43+44], %f1223;
	setp.lt.s32 	%p532, %r1520, 0;
	selp.b32 	%r857, %r1533, %r1520, %p532;
	cvt.s64.s32 	%rd55, %r857;
	st.global.u64 	[%rd40+96], %rd55;
	selp.f32 	%f1224, %f1877, %f1864, %p532;
	st.global.f32 	[%rd43+48], %f1224;
	setp.lt.s32 	%p533, %r1519, 0;
	selp.b32 	%r858, %r1533, %r1519, %p533;
	cvt.s64.s32 	%rd56, %r858;
	st.global.u64 	[%rd40+104], %rd56;
	selp.f32 	%f1225, %f1877, %f1863, %p533;
	st.global.f32 	[%rd43+52], %f1225;
	setp.lt.s32 	%p534, %r1518, 0;
	selp.b32 	%r859, %r1533, %r1518, %p534;
	cvt.s64.s32 	%rd57, %r859;
	st.global.u64 	[%rd40+112], %rd57;
	selp.f32 	%f1226, %f1877, %f1862, %p534;
	st.global.f32 	[%rd43+56], %f1226;
	setp.lt.s32 	%p535, %r1517, 0;
	selp.b32 	%r860, %r1533, %r1517, %p535;
	cvt.s64.s32 	%rd58, %r860;
	st.global.u64 	[%rd40+120], %rd58;
	selp.f32 	%f1227, %f1877, %f1861, %p535;
	st.global.f32 	[%rd43+60], %f1227;
	setp.lt.s32 	%p536, %r1516, 0;
	selp.b32 	%r861, %r1533, %r1516, %p536;
	cvt.s64.s32 	%rd59, %r861;
	st.global.u64 	[%rd40+128], %rd59;
	selp.f32 	%f1228, %f1877, %f1860, %p536;
	st.global.f32 	[%rd43+64], %f1228;
	setp.lt.s32 	%p537, %r1515, 0;
	selp.b32 	%r862, %r1533, %r1515, %p537;
	cvt.s64.s32 	%rd60, %r862;
	st.global.u64 	[%rd40+136], %rd60;
	selp.f32 	%f1229, %f1877, %f1859, %p537;
	st.global.f32 	[%rd43+68], %f1229;
	setp.lt.s32 	%p538, %r1514, 0;
	selp.b32 	%r863, %r1533, %r1514, %p538;
	cvt.s64.s32 	%rd61, %r863;
	st.global.u64 	[%rd40+144], %rd61;
	selp.f32 	%f1230, %f1877, %f1858, %p538;
	st.global.f32 	[%rd43+72], %f1230;
	setp.lt.s32 	%p539, %r1513, 0;
	selp.b32 	%r864, %r1533, %r1513, %p539;
	cvt.s64.s32 	%rd62, %r864;
	st.global.u64 	[%rd40+152], %rd62;
	selp.f32 	%f1231, %f1877, %f1857, %p539;
	st.global.f32 	[%rd43+76], %f1231;
	setp.lt.s32 	%p540, %r1512, 0;
	selp.b32 	%r865, %r1533, %r1512, %p540;
	cvt.s64.s32 	%rd63, %r865;
	st.global.u64 	[%rd40+160], %rd63;
	selp.f32 	%f1232, %f1877, %f1856, %p540;
	st.global.f32 	[%rd43+80], %f1232;
	setp.lt.s32 	%p541, %r1511, 0;
	selp.b32 	%r866, %r1533, %r1511, %p541;
	cvt.s64.s32 	%rd64, %r866;
	st.global.u64 	[%rd40+168], %rd64;
	selp.f32 	%f1233, %f1877, %f1855, %p541;
	st.global.f32 	[%rd43+84], %f1233;
	setp.lt.s32 	%p542, %r1510, 0;
	selp.b32 	%r867, %r1533, %r1510, %p542;
	cvt.s64.s32 	%rd65, %r867;
	st.global.u64 	[%rd40+176], %rd65;
	selp.f32 	%f1234, %f1877, %f1854, %p542;
	st.global.f32 	[%rd43+88], %f1234;
	setp.lt.s32 	%p543, %r1509, 0;
	selp.b32 	%r868, %r1533, %r1509, %p543;
	cvt.s64.s32 	%rd66, %r868;
	st.global.u64 	[%rd40+184], %rd66;
	selp.f32 	%f1235, %f1877, %f1853, %p543;
	st.global.f32 	[%rd43+92], %f1235;
	setp.lt.s32 	%p544, %r1508, 0;
	selp.b32 	%r869, %r1533, %r1508, %p544;
	cvt.s64.s32 	%rd67, %r869;
	st.global.u64 	[%rd40+192], %rd67;
	selp.f32 	%f1236, %f1877, %f1852, %p544;
	st.global.f32 	[%rd43+96], %f1236;
	setp.lt.s32 	%p545, %r1507, 0;
	selp.b32 	%r870, %r1533, %r1507, %p545;
	cvt.s64.s32 	%rd68, %r870;
	st.global.u64 	[%rd40+200], %rd68;
	selp.f32 	%f1237, %f1877, %f1851, %p545;
	st.global.f32 	[%rd43+100], %f1237;
	setp.lt.s32 	%p546, %r1506, 0;
	selp.b32 	%r871, %r1533, %r1506, %p546;
	cvt.s64.s32 	%rd69, %r871;
	st.global.u64 	[%rd40+208], %rd69;
	selp.f32 	%f1238, %f1877, %f1850, %p546;
	st.global.f32 	[%rd43+104], %f1238;
	setp.lt.s32 	%p547, %r1505, 0;
	selp.b32 	%r872, %r1533, %r1505, %p547;
	cvt.s64.s32 	%rd70, %r872;
	st.global.u64 	[%rd40+216], %rd70;
	selp.f32 	%f1239, %f1877, %f1849, %p547;
	st.global.f32 	[%rd43+108], %f1239;
	setp.lt.s32 	%p548, %r1504, 0;
	selp.b32 	%r873, %r1533, %r1504, %p548;
	cvt.s64.s32 	%rd71, %r873;
	st.global.u64 	[%rd40+224], %rd71;
	selp.f32 	%f1240, %f1877, %f1848, %p548;
	st.global.f32 	[%rd43+112], %f1240;
	setp.lt.s32 	%p549, %r1503, 0;
	selp.b32 	%r874, %r1533, %r1503, %p549;
	cvt.s64.s32 	%rd72, %r874;
	st.global.u64 	[%rd40+232], %rd72;
	selp.f32 	%f1241, %f1877, %f1847, %p549;
	st.global.f32 	[%rd43+116], %f1241;
	setp.lt.s32 	%p550, %r1502, 0;
	selp.b32 	%r875, %r1533, %r1502, %p550;
	cvt.s64.s32 	%rd73, %r875;
	st.global.u64 	[%rd40+240], %rd73;
	selp.f32 	%f1242, %f1877, %f1846, %p550;
	st.global.f32 	[%rd43+120], %f1242;
	setp.lt.s32 	%p551, %r1501, 0;
	selp.b32 	%r876, %r1533, %r1501, %p551;
	cvt.s64.s32 	%rd74, %r876;
	st.global.u64 	[%rd40+248], %rd74;
	selp.f32 	%f1243, %f1877, %f1845, %p551;
	st.global.f32 	[%rd43+124], %f1243;
$L__BB11_557:
	ret;

}
	// .globl	_Z10knn_kernelILi32ELi256EEvPKfS1_S1_S1_PlPfiii
.visible .entry _Z10knn_kernelILi32ELi256EEvPKfS1_S1_S1_PlPfiii(
	.param .u64 .ptr .align 1 _Z10knn_kernelILi32ELi256EEvPKfS1_S1_S1_PlPfiii_param_0,
	.param .u64 .ptr .align 1 _Z10knn_kernelILi32ELi256EEvPKfS1_S1_S1_PlPfiii_param_1,
	.param .u64 .ptr .align 1 _Z10knn_kernelILi32ELi256EEvPKfS1_S1_S1_PlPfiii_param_2,
	.param .u64 .ptr .align 1 _Z10knn_kernelILi32ELi256EEvPKfS1_S1_S1_PlPfiii_param_3,
	.param .u64 .ptr .align 1 _Z10knn_kernelILi32ELi256EEvPKfS1_S1_S1_PlPfiii_param_4,
	.param .u64 .ptr .align 1 _Z10knn_kernelILi32ELi256EEvPKfS1_S1_S1_PlPfiii_param_5,
	.param .u32 _Z10knn_kernelILi32ELi256EEvPKfS1_S1_S1_PlPfiii_param_6,
	.param .u32 _Z10knn_kernelILi32ELi256EEvPKfS1_S1_S1_PlPfiii_param_7,
	.param .u32 _Z10knn_kernelILi32ELi256EEvPKfS1_S1_S1_PlPfiii_param_8
)
{
	.reg .pred 	%p<552>;
	.reg .b16 	%rs<6>;
	.reg .b32 	%r<1567>;
	.reg .b32 	%f<2423>;
	.reg .b64 	%rd<86>;

	ld.param.u64 	%rd1, [_Z10knn_kernelILi32ELi256EEvPKfS1_S1_S1_PlPfiii_param_0];
	ld.param.u32 	%r740, [_Z10knn_kernelILi32ELi256EEvPKfS1_S1_S1_PlPfiii_param_6];
	ld.param.u32 	%r738, [_Z10knn_kernelILi32ELi256EEvPKfS1_S1_S1_PlPfiii_param_7];
	mov.u32 	%r1, %ctaid.y;
	mov.u32 	%r741, %ctaid.x;
	mov.u32 	%r742, %ntid.x;
	mov.u32 	%r743, %tid.x;
	mad.lo.s32 	%r2, %r741, %r742, %r743;
	setp.ge.s32 	%p1, %r1, %r740;
	setp.ge.s32 	%p2, %r2, %r738;
	or.pred  	%p3, %p1, %p2;
	@%p3 bra 	$L__BB12_557;
	ld.param.u32 	%r877, [_Z10knn_kernelILi32ELi256EEvPKfS1_S1_S1_PlPfiii_param_8];
	cvta.to.global.u64 	%rd7, %rd1;
	mad.lo.s32 	%r3, %r738, %r1, %r2;
	mul.lo.s32 	%r745, %r3, 3;
	mul.wide.s32 	%rd8, %r745, 4;
	add.s64 	%rd9, %rd7, %rd8;
	ld.global.nc.f32 	%f1, [%rd9];
	ld.global.nc.f32 	%f2, [%rd9+4];
	ld.global.nc.f32 	%f3, [%rd9+8];
	setp.lt.s32 	%p4, %r877, 1;
	mov.b32 	%r1501, -1;
	mov.f32 	%f2357, 0f7F7FFFFF;
	mov.f32 	%f2358, %f2357;
	mov.f32 	%f2359, %f2357;
	mov.f32 	%f2360, %f2357;
	mov.f32 	%f2361, %f2357;
	mov.f32 	%f2362, %f2357;
	mov.f32 	%f2363, %f2357;
	mov.f32 	%f2364, %f2357;
	mov.f32 	%f2365, %f2357;
	mov.f32 	%f2366, %f2357;
	mov.f32 	%f2367, %f2357;
	mov.f32 	%f2368, %f2357;
	mov.f32 	%f2369, %f2357;
	mov.f32 	%f2370, %f2357;
	mov.f32 	%f2371, %f2357;
	mov.f32 	%f2372, %f2357;
	mov.f32 	%f2373, %f2357;
	mov.f32 	%f2374, %f2357;
	mov.f32 	%f2375, %f2357;
	mov.f32 	%f2376, %f2357;
	mov.f32 	%f2377, %f2357;
	mov.f32 	%f2378, %f2357;
	mov.f32 	%f2379, %f2357;
	mov.f32 	%f2380, %f2357;
	mov.f32 	%f2381, %f2357;
	mov.f32 	%f2382, %f2357;
	mov.f32 	%f2383, %f2357;
	mov.f32 	%f2384, %f2357;
	mov.f32 	%f2385, %f2357;
	mov.f32 	%f2386, %f2357;
	mov.f32 	%f2387, %f2357;
	mov.f32 	%f2388, %f2357;
	mov.u32 	%r1502, %r1501;
	mov.u32 	%r1503, %r1501;
	mov.u32 	%r1504, %r1501;
	mov.u32 	%r1505, %r1501;
	mov.u32 	%r1506, %r1501;
	mov.u32 	%r1507, %r1501;
	mov.u32 	%r1508, %r1501;
	mov.u32 	%r1509, %r1501;
	mov.u32 	%r1510, %r1501;
	mov.u32 	%r1511, %r1501;
	mov.u32 	%r1512, %r1501;
	mov.u32 	%r1513, %r1501;
	mov.u32 	%r1514, %r1501;
	mov.u32 	%r1515, %r1501;
	mov.u32 	%r1516, %r1501;
	mov.u32 	%r1517, %r1501;
	mov.u32 	%r1518, %r1501;
	mov.u32 	%r1519, %r1501;
	mov.u32 	%r1520, %r1501;
	mov.u32 	%r1521, %r1501;
	mov.u32 	%r1522, %r1501;
	mov.u32 	%r1523, %r1501;
	mov.u32 	%r1524, %r1501;
	mov.u32 	%r1525, %r1501;
	mov.u32 	%r1526, %r1501;
	mov.u32 	%r1527, %r1501;
	mov.u32 	%r1528, %r1501;
	mov.u32 	%r1529, %r1501;
	mov.u32 	%r1530, %r1501;
	mov.u32 	%r1531, %r1501;
	mov.u32 	%r1532, %r1501;
	mov.f32 	%f2389, %f2357;
	mov.u32 	%r1533, %r1501;
	@%p4 bra 	$L__BB12_556;
	ld.param.u32 	%r925, [_Z10knn_kernelILi32ELi256EEvPKfS1_S1_S1_PlPfiii_param_8];
	ld.param.u64 	%rd82, [_Z10knn_kernelILi32ELi256EEvPKfS1_S1_S1_PlPfiii_param_2];
	cvta.to.global.u64 	%rd10, %rd82;
	shl.b32 	%r748, %r3, 8;
	mul.wide.s32 	%rd11, %r748, 4;
	add.s64 	%rd12, %rd10, %rd11;
	ld.global.nc.f32 	%f4, [%rd12];
	ld.global.nc.f32 	%f5, [%rd12+4];
	ld.global.nc.f32 	%f6, [%rd12+8];
	ld.global.nc.f32 	%f7, [%rd12+12];
	ld.global.nc.f32 	%f8, [%rd12+16];
	ld.global.nc.f32 	%f9, [%rd12+20];
	ld.global.nc.f32 	%f10, [%rd12+24];
	ld.global.nc.f32 	%f11, [%rd12+28];
	ld.global.nc.f32 	%f12, [%rd12+32];
	ld.global.nc.f32 	%f13, [%rd12+36];
	ld.global.nc.f32 	%f14, [%rd12+40];
	ld.global.nc.f32 	%f15, [%rd12+44];
	ld.global.nc.f32 	%f16, [%rd12+48];
	ld.global.nc.f32 	%f17, [%rd12+52];
	ld.global.nc.f32 	%f18, [%rd12+56];
	ld.global.nc.f32 	%f19, [%rd12+60];
	ld.global.nc.f32 	%f20, [%rd12+64];
	ld.global.nc.f32 	%f21, [%rd12+68];
	ld.global.nc.f32 	%f22, [%rd12+72];
	ld.global.nc.f32 	%f23, [%rd12+76];
	ld.global.nc.f32 	%f24, [%rd12+80];
	ld.global.nc.f32 	%f25, [%rd12+84];
	ld.global.nc.f32 	%f26, [%rd12+88];
	ld.global.nc.f32 	%f27, [%rd12+92];
	ld.global.nc.f32 	%f28, [%rd12+96];
	ld.global.nc.f32 	%f29, [%rd12+100];
	ld.global.nc.f32 	%f30, [%rd12+104];
	ld.global.nc.f32 	%f31, [%rd12+108];
	ld.global.nc.f32 	%f32, [%rd12+112];
	ld.global.nc.f32 	%f33, [%rd12+116];
	ld.global.nc.f32 	%f34, [%rd12+120];
	ld.global.nc.f32 	%f35, [%rd12+124];
	ld.global.nc.f32 	%f36, [%rd12+128];
	ld.global.nc.f32 	%f37, [%rd12+132];
	ld.global.nc.f32 	%f38, [%rd12+136];
	ld.global.nc.f32 	%f39, [%rd12+140];
	ld.global.nc.f32 	%f40, [%rd12+144];
	ld.global.nc.f32 	%f41, [%rd12+148];
	ld.global.nc.f32 	%f42, [%rd12+152];
	ld.global.nc.f32 	%f43, [%rd12+156];
	ld.global.nc.f32 	%f44, [%rd12+160];
	ld.global.nc.f32 	%f45, [%rd12+164];
	ld.global.nc.f32 	%f46, [%rd12+168];
	ld.global.nc.f32 	%f47, [%rd12+172];
	ld.global.nc.f32 	%f48, [%rd12+176];
	ld.global.nc.f32 	%f49, [%rd12+180];
	ld.global.nc.f32 	%f50, [%rd12+184];
	ld.global.nc.f32 	%f51, [%rd12+188];
	ld.global.nc.f32 	%f52, [%rd12+192];
	ld.global.nc.f32 	%f53, [%rd12+196];
	ld.global.nc.f32 	%f54, [%rd12+200];
	ld.global.nc.f32 	%f55, [%rd12+204];
	ld.global.nc.f32 	%f56, [%rd12+208];
	ld.global.nc.f32 	%f57, [%rd12+212];
	ld.global.nc.f32 	%f58, [%rd12+216];
	ld.global.nc.f32 	%f59, [%rd12+220];
	ld.global.nc.f32 	%f60, [%rd12+224];
	ld.global.nc.f32 	%f61, [%rd12+228];
	ld.global.nc.f32 	%f62, [%rd12+232];
	ld.global.nc.f32 	%f63, [%rd12+236];
	ld.global.nc.f32 	%f64, [%rd12+240];
	ld.global.nc.f32 	%f65, [%rd12+244];
	ld.global.nc.f32 	%f66, [%rd12+248];
	ld.global.nc.f32 	%f67, [%rd12+252];
	ld.global.nc.f32 	%f68, [%rd12+256];
	ld.global.nc.f32 	%f69, [%rd12+260];
	ld.global.nc.f32 	%f70, [%rd12+264];
	ld.global.nc.f32 	%f71, [%rd12+268];
	ld.global.nc.f32 	%f72, [%rd12+272];
	ld.global.nc.f32 	%f73, [%rd12+276];
	ld.global.nc.f32 	%f74, [%rd12+280];
	ld.global.nc.f32 	%f75, [%rd12+284];
	ld.global.nc.f32 	%f76, [%rd12+288];
	ld.global.nc.f32 	%f77, [%rd12+292];
	ld.global.nc.f32 	%f78, [%rd12+296];
	ld.global.nc.f32 	%f79, [%rd12+300];
	ld.global.nc.f32 	%f80, [%rd12+304];
	ld.global.nc.f32 	%f81, [%rd12+308];
	ld.global.nc.f32 	%f82, [%rd12+312];
	ld.global.nc.f32 	%f83, [%rd12+316];
	ld.global.nc.f32 	%f84, [%rd12+320];
	ld.global.nc.f32 	%f85, [%rd12+324];
	ld.global.nc.f32 	%f86, [%rd12+328];
	ld.global.nc.f32 	%f87, [%rd12+332];
	ld.global.nc.f32 	%f88, [%rd12+336];
	ld.global.nc.f32 	%f89, [%rd12+340];
	ld.global.nc.f32 	%f90, [%rd12+344];
	ld.global.nc.f32 	%f91, [%rd12+348];
	ld.global.nc.f32 	%f92, [%rd12+352];
	ld.global.nc.f32 	%f93, [%rd12+356];
	ld.global.nc.f32 	%f94, [%rd12+360];
	ld.global.nc.f32 	%f95, [%rd12+364];
	ld.global.nc.f32 	%f96, [%rd12+368];
	ld.global.nc.f32 	%f97, [%rd12+372];
	ld.global.nc.f32 	%f98, [%rd12+376];
	ld.global.nc.f32 	%f99, [%rd12+380];
	ld.global.nc.f32 	%f100, [%rd12+384];
	ld.global.nc.f32 	%f101, [%rd12+388];
	ld.global.nc.f32 	%f102, [%rd12+392];
	ld.global.nc.f32 	%f103, [%rd12+396];
	ld.global.nc.f32 	%f104, [%rd12+400];
	ld.global.nc.f32 	%f105, [%rd12+404];
	ld.global.nc.f32 	%f106, [%rd12+408];
	ld.global.nc.f32 	%f107, [%rd12+412];
	ld.global.nc.f32 	%f108, [%rd12+416];
	ld.global.nc.f32 	%f109, [%rd12+420];
	ld.global.nc.f32 	%f110, [%rd12+424];
	ld.global.nc.f32 	%f111, [%rd12+428];
	ld.global.nc.f32 	%f112, [%rd12+432];
	ld.global.nc.f32 	%f113, [%rd12+436];
	ld.global.nc.f32 	%f114, [%rd12+440];
	ld.global.nc.f32 	%f115, [%rd12+444];
	ld.global.nc.f32 	%f116, [%rd12+448];
	ld.global.nc.f32 	%f117, [%rd12+452];
	ld.global.nc.f32 	%f118, [%rd12+456];
	ld.global.nc.f32 	%f119, [%rd12+460];
	ld.global.nc.f32 	%f120, [%rd12+464];
	ld.global.nc.f32 	%f121, [%rd12+468];
	ld.global.nc.f32 	%f122, [%rd12+472];
	ld.global.nc.f32 	%f123, [%rd12+476];
	ld.global.nc.f32 	%f124, [%rd12+480];
	ld.global.nc.f32 	%f125, [%rd12+484];
	ld.global.nc.f32 	%f126, [%rd12+488];
	ld.global.nc.f32 	%f127, [%rd12+492];
	ld.global.nc.f32 	%f128, [%rd12+496];
	ld.global.nc.f32 	%f129, [%rd12+500];
	ld.global.nc.f32 	%f130, [%rd12+504];
	ld.global.nc.f32 	%f131, [%rd12+508];
	ld.global.nc.f32 	%f132, [%rd12+512];
	ld.global.nc.f32 	%f133, [%rd12+516];
	ld.global.nc.f32 	%f134, [%rd12+520];
	ld.global.nc.f32 	%f135, [%rd12+524];
	ld.global.nc.f32 	%f136, [%rd12+528];
	ld.global.nc.f32 	%f137, [%rd12+532];
	ld.global.nc.f32 	%f138, [%rd12+536];
	ld.global.nc.f32 	%f139, [%rd12+540];
	ld.global.nc.f32 	%f140, [%rd12+544];
	ld.global.nc.f32 	%f141, [%rd12+548];
	ld.global.nc.f32 	%f142, [%rd12+552];
	ld.global.nc.f32 	%f143, [%rd12+556];
	ld.global.nc.f32 	%f144, [%rd12+560];
	ld.global.nc.f32 	%f145, [%rd12+564];
	ld.global.nc.f32 	%f146, [%rd12+568];
	ld.global.nc.f32 	%f147, [%rd12+572];
	ld.global.nc.f32 	%f148, [%rd12+576];
	ld.global.nc.f32 	%f149, [%rd12+580];
	ld.global.nc.f32 	%f150, [%rd12+584];
	ld.global.nc.f32 	%f151, [%rd12+588];
	ld.global.nc.f32 	%f152, [%rd12+592];
	ld.global.nc.f32 	%f153, [%rd12+596];
	ld.global.nc.f32 	%f154, [%rd12+600];
	ld.global.nc.f32 	%f155, [%rd12+604];
	ld.global.nc.f32 	%f156, [%rd12+608];
	ld.global.nc.f32 	%f157, [%rd12+612];
	ld.global.nc.f32 	%f158, [%rd12+616];
	ld.global.nc.f32 	%f159, [%rd12+620];
	ld.global.nc.f32 	%f160, [%rd12+624];
	ld.global.nc.f32 	%f161, [%rd12+628];
	ld.global.nc.f32 	%f162, [%rd12+632];
	ld.global.nc.f32 	%f163, [%rd12+636];
	ld.global.nc.f32 	%f164, [%rd12+640];
	ld.global.nc.f32 	%f165, [%rd12+644];
	ld.global.nc.f32 	%f166, [%rd12+648];
	ld.global.nc.f32 	%f167, [%rd12+652];
	ld.global.nc.f32 	%f168, [%rd12+656];
	ld.global.nc.f32 	%f169, [%rd12+660];
	ld.global.nc.f32 	%f170, [%rd12+664];
	ld.global.nc.f32 	%f171, [%rd12+668];
	ld.global.nc.f32 	%f172, [%rd12+672];
	ld.global.nc.f32 	%f173, [%rd12+676];
	ld.global.nc.f32 	%f174, [%rd12+680];
	ld.global.nc.f32 	%f175, [%rd12+684];
	ld.global.nc.f32 	%f176, [%rd12+688];
	ld.global.nc.f32 	%f177, [%rd12+692];
	ld.global.nc.f32 	%f178, [%rd12+696];
	ld.global.nc.f32 	%f179, [%rd12+700];
	ld.global.nc.f32 	%f180, [%rd12+704];
	ld.global.nc.f32 	%f181, [%rd12+708];
	ld.global.nc.f32 	%f182, [%rd12+712];
	ld.global.nc.f32 	%f183, [%rd12+716];
	ld.global.nc.f32 	%f184, [%rd12+720];
	ld.global.nc.f32 	%f185, [%rd12+724];
	ld.global.nc.f32 	%f186, [%rd12+728];
	ld.global.nc.f32 	%f187, [%rd12+732];
	ld.global.nc.f32 	%f188, [%rd12+736];
	ld.global.nc.f32 	%f189, [%rd12+740];
	ld.global.nc.f32 	%f190, [%rd12+744];
	ld.global.nc.f32 	%f191, [%rd12+748];
	ld.global.nc.f32 	%f192, [%rd12+752];
	ld.global.nc.f32 	%f193, [%rd12+756];
	ld.global.nc.f32 	%f194, [%rd12+760];
	ld.global.nc.f32 	%f195, [%rd12+764];
	ld.global.nc.f32 	%f196, [%rd12+768];
	ld.global.nc.f32 	%f197, [%rd12+772];
	ld.global.nc.f32 	%f198, [%rd12+776];
	ld.global.nc.f32 	%f199, [%rd12+780];
	ld.global.nc.f32 	%f200, [%rd12+784];
	ld.global.nc.f32 	%f201, [%rd12+788];
	ld.global.nc.f32 	%f202, [%rd12+792];
	ld.global.nc.f32 	%f203, [%rd12+796];
	ld.global.nc.f32 	%f204, [%rd12+800];
	ld.global.nc.f32 	%f205, [%rd12+804];
	ld.global.nc.f32 	%f206, [%rd12+808];
	ld.global.nc.f32 	%f207, [%rd12+812];
	ld.global.nc.f32 	%f208, [%rd12+816];
	ld.global.nc.f32 	%f209, [%rd12+820];
	ld.global.nc.f32 	%f210, [%rd12+824];
	ld.global.nc.f32 	%f211, [%rd12+828];
	ld.global.nc.f32 	%f212, [%rd12+832];
	ld.global.nc.f32 	%f213, [%rd12+836];
	ld.global.nc.f32 	%f214, [%rd12+840];
	ld.global.nc.f32 	%f215, [%rd12+844];
	ld.global.nc.f32 	%f216, [%rd12+848];
	ld.global.nc.f32 	%f217, [%rd12+852];
	ld.global.nc.f32 	%f218, [%rd12+856];
	ld.global.nc.f32 	%f219, [%rd12+860];
	ld.global.nc.f32 	%f220, [%rd12+864];
	ld.global.nc.f32 	%f221, [%rd12+868];
	ld.global.nc.f32 	%f222, [%rd12+872];
	ld.global.nc.f32 	%f223, [%rd12+876];
	ld.global.nc.f32 	%f224, [%rd12+880];
	ld.global.nc.f32 	%f225, [%rd12+884];
	ld.global.nc.f32 	%f226, [%rd12+888];
	ld.global.nc.f32 	%f227, [%rd12+892];
	ld.global.nc.f32 	%f228, [%rd12+896];
	ld.global.nc.f32 	%f229, [%rd12+900];
	ld.global.nc.f32 	%f230, [%rd12+904];
	ld.global.nc.f32 	%f231, [%rd12+908];
	ld.global.nc.f32 	%f232, [%rd12+912];
	ld.global.nc.f32 	%f233, [%rd12+916];
	ld.global.nc.f32 	%f234, [%rd12+920];
	ld.global.nc.f32 	%f235, [%rd12+924];
	ld.global.nc.f32 	%f236, [%rd12+928];
	ld.global.nc.f32 	%f237, [%rd12+932];
	ld.global.nc.f32 	%f238, [%rd12+936];
	ld.global.nc.f32 	%f239, [%rd12+940];
	ld.global.nc.f32 	%f240, [%rd12+944];
	ld.global.nc.f32 	%f241, [%rd12+948];
	ld.global.nc.f32 	%f242, [%rd12+952];
	ld.global.nc.f32 	%f243, [%rd12+956];
	ld.global.nc.f32 	%f244, [%rd12+960];
	ld.global.nc.f32 	%f245, [%rd12+964];
	ld.global.nc.f32 	%f246, [%rd12+968];
	ld.global.nc.f32 	%f247, [%rd12+972];
	ld.global.nc.f32 	%f248, [%rd12+976];
	ld.global.nc.f32 	%f249, [%rd12+980];
	ld.global.nc.f32 	%f250, [%rd12+984];
	ld.global.nc.f32 	%f251, [%rd12+988];
	ld.global.nc.f32 	%f252, [%rd12+992];
	ld.global.nc.f32 	%f253, [%rd12+996];
	ld.global.nc.f32 	%f254, [%rd12+1000];
	ld.global.nc.f32 	%f255, [%rd12+1004];
	ld.global.nc.f32 	%f256, [%rd12+1008];
	ld.global.nc.f32 	%f257, [%rd12+1012];
	ld.global.nc.f32 	%f258, [%rd12+1016];
	ld.global.nc.f32 	%f259, [%rd12+1020];
	mov.u32 	%r749, %tid.x;
	mov.u32 	%r750, %ntid.x;
	add.s32 	%r751, %r749, %r750;
	cvt.u16.u32 	%rs2, %r751;
	sub.s16 	%rs3, 6143, %rs2;
	cvt.u16.u32 	%rs4, %r750;
	div.u16 	%rs5, %rs3, %rs4;
	and.b16  	%rs1, %rs5, 3;
	mov.b32 	%r926, 0;
	mov.b32 	%r1501, -1;
	mov.f32 	%f2357, 0f7F7FFFFF;
$L__BB12_3:
	mov.u32 	%r928, %tid.x;
	setp.eq.s16 	%p5, %rs1, 2;
	@%p5 bra 	$L__BB12_13;
	ld.param.u32 	%r879, [_Z10knn_kernelILi32ELi256EEvPKfS1_S1_S1_PlPfiii_param_8];
	mov.u32 	%r752, %tid.x;
	mad.lo.s32 	%r753, %r926, 3, %r752;
	mul.lo.s32 	%r754, %r879, 3;
	setp.ge.u32 	%p6, %r753, %r754;
	mov.f32 	%f1789, 0f00000000;
	@%p6 bra 	$L__BB12_6;
	ld.param.u32 	%r880, [_Z10knn_kernelILi32ELi256EEvPKfS1_S1_S1_PlPfiii_param_8];
	ld.param.u64 	%rd75, [_Z10knn_kernelILi32ELi256EEvPKfS1_S1_S1_PlPfiii_param_1];
	mov.u32 	%r755, %ctaid.y;
	mul.lo.s32 	%r756, %r880, %r755;
	mov.u32 	%r757, %tid.x;
	mad.lo.s32 	%r758, %r926, 3, %r757;
	mad.lo.s32 	%r759, %r756, 3, %r758;
	cvta.to.global.u64 	%rd13, %rd75;
	mul.wide.s32 	%rd14, %r759, 4;
	add.s64 	%rd15, %rd13, %rd14;
	ld.global.nc.f32 	%f1789, [%rd15];
$L__BB12_6:
	mov.u32 	%r760, %tid.x;
	mov.u32 	%r761, %ntid.x;
	add.s32 	%r928, %r760, %r761;
	setp.eq.s16 	%p7, %rs1, 3;
	shl.b32 	%r762, %r760, 2;
	mov.u32 	%r763, shm;
	add.s32 	%r764, %r763, %r762;
	st.shared.f32 	[%r764], %f1789;
	@%p7 bra 	$L__BB12_13;
	ld.param.u32 	%r881, [_Z10knn_kernelILi32ELi256EEvPKfS1_S1_S1_PlPfiii_param_8];
	mov.u32 	%r765, %ntid.x;
	mov.u32 	%r766, %tid.x;
	mad.lo.s32 	%r767, %r926, 3, %r766;
	add.s32 	%r768, %r767, %r765;
	mul.lo.s32 	%r769, %r881, 3;
	setp.ge.u32 	%p8, %r768, %r769;
	mov.f32 	%f1790, 0f00000000;
	@%p8 bra 	$L__BB12_9;
	ld.param.u32 	%r882, [_Z10knn_kernelILi32ELi256EEvPKfS1_S1_S1_PlPfiii_param_8];
	ld.param.u64 	%rd76, [_Z10knn_kernelILi32ELi256EEvPKfS1_S1_S1_PlPfiii_param_1];
	mov.u32 	%r770, %ctaid.y;
	mul.lo.s32 	%r771, %r882, %r770;
	mov.u32 	%r772, %tid.x;
	mad.lo.s32 	%r773, %r926, 3, %r772;
	mov.u32 	%r774, %ntid.x;
	add.s32 	%r775, %r773, %r774;
	mad.lo.s32 	%r776, %r771, 3, %r775;
	cvta.to.global.u64 	%rd16, %rd76;
	mul.wide.s32 	%rd17, %r776, 4;
	add.s64 	%rd18, %rd16, %rd17;
	ld.global.nc.f32 	%f1790, [%rd18];
$L__BB12_9:
	mov.u32 	%r777, %tid.x;
	mov.u32 	%r778, %ntid.x;
	add.s32 	%r779, %r777, %r778;
	add.s32 	%r928, %r779, %r778;
	setp.eq.s16 	%p9, %rs1, 0;
	shl.b32 	%r780, %r777, 2;
	mov.u32 	%r781, shm;
	add.s32 	%r782, %r781, %r780;
	shl.b32 	%r783, %r778, 2;
	add.s32 	%r784, %r782, %r783;
	st.shared.f32 	[%r784], %f1790;
	@%p9 bra 	$L__BB12_13;
	ld.param.u32 	%r883, [_Z10knn_kernelILi32ELi256EEvPKfS1_S1_S1_PlPfiii_param_8];
	mov.u32 	%r785, %ntid.x;
	mov.u32 	%r786, %tid.x;
	mad.lo.s32 	%r787, %r926, 3, %r786;
	add.s32 	%r788, %r787, %r785;
	add.s32 	%r789, %r788, %r785;
	mul.lo.s32 	%r790, %r883, 3;
	setp.ge.u32 	%p10, %r789, %r790;
	mov.f32 	%f1791, 0f00000000;
	@%p10 bra 	$L__BB12_12;
	ld.param.u32 	%r884, [_Z10knn_kernelILi32ELi256EEvPKfS1_S1_S1_PlPfiii_param_8];
	ld.param.u64 	%rd77, [_Z10knn_kernelILi32ELi256EEvPKfS1_S1_S1_PlPfiii_param_1];
	mov.u32 	%r791, %ctaid.y;
	mul.lo.s32 	%r792, %r884, %r791;
	mov.u32 	%r793, %tid.x;
	mad.lo.s32 	%r794, %r926, 3, %r793;
	mov.u32 	%r795, %ntid.x;
	add.s32 	%r796, %r794, %r795;
	add.s32 	%r797, %r796, %r795;
	mad.lo.s32 	%r798, %r792, 3, %r797;
	cvta.to.global.u64 	%rd19, %rd77;
	mul.wide.s32 	%rd20, %r798, 4;
	add.s64 	%rd21, %rd19, %rd20;
	ld.global.nc.f32 	%f1791, [%rd21];
$L__BB12_12:
	mov.u32 	%r799, %tid.x;
	mov.u32 	%r800, %ntid.x;
	add.s32 	%r801, %r799, %r800;
	add.s32 	%r802, %r801, %r800;
	add.s32 	%r928, %r802, %r800;
	shl.b32 	%r803, %r799, 2;
	mov.u32 	%r804, shm;
	add.s32 	%r805, %r804, %r803;
	shl.b32 	%r806, %r800, 2;
	add.s32 	%r807, %r805, %r806;
	add.s32 	%r808, %r807, %r806;
	st.shared.f32 	[%r808], %f1791;
$L__BB12_13:
	ld.param.u32 	%r885, [_Z10knn_kernelILi32ELi256EEvPKfS1_S1_S1_PlPfiii_param_8];
	shl.b32 	%r809, %r928, 2;
	mov.u32 	%r810, shm;
	add.s32 	%r970, %r810, %r809;
	mov.u32 	%r811, %ntid.x;
	mul.lo.s32 	%r812, %r926, 3;
	add.s32 	%r962, %r928, %r812;
	add.s32 	%r969, %r962, %r811;
	mov.u32 	%r813, %ctaid.y;
	mul.lo.s32 	%r814, %r885, %r813;
	mul.lo.s32 	%r815, %r814, 3;
	add.s32 	%r816, %r811, %r815;
	add.s32 	%r968, %r962, %r816;
	shl.b32 	%r817, %r811, 1;
	add.s32 	%r967, %r962, %r817;
	add.s32 	%r818, %r815, %r817;
	add.s32 	%r966, %r962, %r818;
	add.s32 	%r819, %r811, %r926;
	mul.lo.s32 	%r820, %r819, 3;
	add.s32 	%r965, %r928, %r820;
	add.s32 	%r821, %r815, %r928;
	add.s32 	%r964, %r821, %r820;
	add.s32 	%r963, %r821, %r812;
$L__BB12_14:
	ld.param.u32 	%r886, [_Z10knn_kernelILi32ELi256EEvPKfS1_S1_S1_PlPfiii_param_8];
	mul.lo.s32 	%r822, %r886, 3;
	setp.ge.u32 	%p11, %r962, %r822;
	mov.f32 	%f1825, 0f00000000;
	@%p11 bra 	$L__BB12_16;
	ld.param.u64 	%rd78, [_Z10knn_kernelILi32ELi256EEvPKfS1_S1_S1_PlPfiii_param_1];
	mul.wide.s32 	%rd22, %r963, 4;
	cvta.to.global.u64 	%rd23, %rd78;
	add.s64 	%rd24, %rd23, %rd22;
	ld.global.nc.f32 	%f1825, [%rd24];
$L__BB12_16:
	ld.param.u32 	%r887, [_Z10knn_kernelILi32ELi256EEvPKfS1_S1_S1_PlPfiii_param_8];
	st.shared.f32 	[%r970], %f1825;
	mul.lo.s32 	%r823, %r887, 3;
	setp.ge.u32 	%p12, %r969, %r823;
	mov.f32 	%f1826, 0f00000000;
	@%p12 bra 	$L__BB12_18;
	ld.param.u64 	%rd79, [_Z10knn_kernelILi32ELi256EEvPKfS1_S1_S1_PlPfiii_param_1];
	mul.wide.s32 	%rd25, %r968, 4;
	cvta.to.global.u64 	%rd26, %rd79;
	add.s64 	%rd27, %rd26, %rd25;
	ld.global.nc.f32 	%f1826, [%rd27];
$L__BB12_18:
	ld.param.u32 	%r888, [_Z10knn_kernelILi32ELi256EEvPKfS1_S1_S1_PlPfiii_param_8];
	mov.u32 	%r824, %ntid.x;
	shl.b32 	%r825, %r824, 2;
	add.s32 	%r826, %r970, %r825;
	st.shared.f32 	[%r826], %f1826;
	mul.lo.s32 	%r827, %r888, 3;
	setp.ge.u32 	%p13, %r967, %r827;
	mov.f32 	%f1827, 0f00000000;
	@%p13 bra 	$L__BB12_20;
	ld.param.u64 	%rd80, [_Z10knn_kernelILi32ELi256EEvPKfS1_S1_S1_PlPfiii_param_1];
	mul.wide.s32 	%rd28, %r966, 4;
	cvta.to.global.u64 	%rd29, %rd80;
	add.s64 	%rd30, %rd29, %rd28;
	ld.global.nc.f32 	%f1827, [%rd30];
$L__BB12_20:
	ld.param.u32 	%r889, [_Z10knn_kernelILi32ELi256EEvPKfS1_S1_S1_PlPfiii_param_8];
	mov.u32 	%r828, %ntid.x;
	shl.b32 	%r829, %r828, 3;
	add.s32 	%r830, %r970, %r829;
	st.shared.f32 	[%r830], %f1827;
	mul.lo.s32 	%r831, %r889, 3;
	setp.ge.u32 	%p14, %r965, %r831;
	mov.f32 	%f1828, 0f00000000;
	@%p14 bra 	$L__BB12_22;
	ld.param.u64 	%rd81, [_Z10knn_kernelILi32ELi256EEvPKfS1_S1_S1_PlPfiii_param_1];
	mul.wide.s32 	%rd31, %r964, 4;
	cvta.to.global.u64 	%rd32, %rd81;
	add.s64 	%rd33, %rd32, %rd31;
	ld.global.nc.f32 	%f1828, [%rd33];
$L__BB12_22:
	mov.u32 	%r832, %ntid.x;
	mad.lo.s32 	%r833, %r832, 12, %r970;
	st.shared.f32 	[%r833], %f1828;
	shl.b32 	%r834, %r832, 2;
	add.s32 	%r928, %r928, %r834;
	shl.b32 	%r835, %r832, 4;
	add.s32 	%r970, %r970, %r835;
	add.s32 	%r969, %r969, %r834;
	add.s32 	%r968, %r968, %r834;
	add.s32 	%r967, %r967, %r834;
	add.s32 	%r966, %r966, %r834;
	add.s32 	%r965, %r965, %r834;
	add.s32 	%r964, %r964, %r834;
	add.s32 	%r963, %r963, %r834;
	add.s32 	%r962, %r962, %r834;
	setp.lt.u32 	%p15, %r928, 6144;
	@%p15 bra 	$L__BB12_14;
	ld.param.u32 	%r890, [_Z10knn_kernelILi32ELi256EEvPKfS1_S1_S1_PlPfiii_param_8];
	bar.sync 	0;
	setp.le.s32 	%p16, %r890, %r926;
	@%p16 bra 	$L__BB12_555;
	min.s32 	%r837, %r925, 2048;
	max.s32 	%r106, %r837, 1;
	mov.b32 	%r1004, 0;
$L__BB12_25:
	mov.u32 	%r838, shm;
	mad.lo.s32 	%r839, %r1004, 12, %r838;
	ld.shared.f32 	%f946, [%r839];
	ld.shared.f32 	%f947, [%r839+4];
	ld.shared.f32 	%f948, [%r839+8];
	sub.f32 	%f949, %f946, %f1;
	sub.f32 	%f950, %f947, %f2;
	sub.f32 	%f951, %f948, %f3;
	mul.f32 	%f952, %f950, %f950;
	fma.rn.f32 	%f953, %f949, %f949, %f952;
	fma.rn.f32 	%f373, %f951, %f951, %f953;
	ld.const.f32 	%f954, [d_radius2];
	setp.gt.f32 	%p17, %f373, %f954;
	@%p17 bra 	$L__BB12_554;
	ld.param.u32 	%r891, [_Z10knn_kernelILi32ELi256EEvPKfS1_S1_S1_PlPfiii_param_8];
	ld.param.u64 	%rd83, [_Z10knn_kernelILi32ELi256EEvPKfS1_S1_S1_PlPfiii_param_3];
	mov.u32 	%r840, %ctaid.y;
	add.s32 	%r841, %r1004, %r926;
	mad.lo.s32 	%r842, %r891, %r840, %r841;
	shl.b32 	%r843, %r842, 8;
	cvta.to.global.u64 	%rd34, %rd83;
	mul.wide.u32 	%rd35, %r843, 4;
	add.s64 	%rd36, %rd34, %rd35;
	ld.global.nc.f32 	%f955, [%rd36];
	sub.f32 	%f956, %f4, %f955;
	fma.rn.f32 	%f957, %f956, %f956, 0f00000000;
	ld.global.nc.f32 	%f958, [%rd36+4];
	sub.f32 	%f959, %f5, %f958;
	fma.rn.f32 	%f960, %f959, %f959, %f957;
	ld.global.nc.f32 	%f961, [%rd36+8];
	sub.f32 	%f962, %f6, %f961;
	fma.rn.f32 	%f963, %f962, %f962, %f960;
	ld.global.nc.f32 	%f964, [%rd36+12];
	sub.f32 	%f965, %f7, %f964;
	fma.rn.f32 	%f966, %f965, %f965, %f963;
	ld.global.nc.f32 	%f967, [%rd36+16];
	sub.f32 	%f968, %f8, %f967;
	fma.rn.f32 	%f969, %f968, %f968, %f966;
	ld.global.nc.f32 	%f970, [%rd36+20];
	sub.f32 	%f971, %f9, %f970;
	fma.rn.f32 	%f972, %f971, %f971, %f969;
	ld.global.nc.f32 	%f973, [%rd36+24];
	sub.f32 	%f974, %f10, %f973;
	fma.rn.f32 	%f975, %f974, %f974, %f972;
	ld.global.nc.f32 	%f976, [%rd36+28];
	sub.f32 	%f977, %f11, %f976;
	fma.rn.f32 	%f978, %f977, %f977, %f975;
	ld.global.nc.f32 	%f979, [%rd36+32];
	sub.f32 	%f980, %f12, %f979;
	fma.rn.f32 	%f981, %f980, %f980, %f978;
	ld.global.nc.f32 	%f982, [%rd36+36];
	sub.f32 	%f983, %f13, %f982;
	fma.rn.f32 	%f984, %f983, %f983, %f981;
	ld.global.nc.f32 	%f985, [%rd36+40];
	sub.f32 	%f986, %f14, %f985;
	fma.rn.f32 	%f987, %f986, %f986, %f984;
	ld.global.nc.f32 	%f988, [%rd36+44];
	sub.f32 	%f989, %f15, %f988;
	fma.rn.f32 	%f990, %f989, %f989, %f987;
	ld.global.nc.f32 	%f991, [%rd36+48];
	sub.f32 	%f992, %f16, %f991;
	fma.rn.f32 	%f993, %f992, %f992, %f990;
	ld.global.nc.f32 	%f994, [%rd36+52];
	sub.f32 	%f995, %f17, %f994;
	fma.rn.f32 	%f996, %f995, %f995, %f993;
	ld.global.nc.f32 	%f997, [%rd36+56];
	sub.f32 	%f998, %f18, %f997;
	fma.rn.f32 	%f999, %f998, %f998, %f996;
	ld.global.nc.f32 	%f1000, [%rd36+60];
	sub.f32 	%f1001, %f19, %f1000;
	fma.rn.f32 	%f1002, %f1001, %f1001, %f999;
	ld.global.nc.f32 	%f1003, [%rd36+64];
	sub.f32 	%f1004, %f20, %f1003;
	fma.rn.f32 	%f1005, %f1004, %f1004, %f1002;
	ld.global.nc.f32 	%f1006, [%rd36+68];
	sub.f32 	%f1007, %f21, %f1006;
	fma.rn.f32 	%f1008, %f1007, %f1007, %f1005;
	ld.global.nc.f32 	%f1009, [%rd36+72];
	sub.f32 	%f1010, %f22, %f1009;
	fma.rn.f32 	%f1011, %f1010, %f1010, %f1008;
	ld.global.nc.f32 	%f1012, [%rd36+76];
	sub.f32 	%f1013, %f23, %f1012;
	fma.rn.f32 	%f1014, %f1013, %f1013, %f1011;
	ld.global.nc.f32 	%f1015, [%rd36+80];
	sub.f32 	%f1016, %f24, %f1015;
	fma.rn.f32 	%f1017, %f1016, %f1016, %f1014;
	ld.global.nc.f32 	%f1018, [%rd36+84];
	sub.f32 	%f1019, %f25, %f1018;
	fma.rn.f32 	%f1020, %f1019, %f1019, %f1017;
	ld.global.nc.f32 	%f1021, [%rd36+88];
	sub.f32 	%f1022, %f26, %f1021;
	fma.rn.f32 	%f1023, %f1022, %f1022, %f1020;
	ld.global.nc.f32 	%f1024, [%rd36+92];
	sub.f32 	%f1025, %f27, %f1024;
	fma.rn.f32 	%f1026, %f1025, %f1025, %f1023;
	ld.global.nc.f32 	%f1027, [%rd36+96];
	sub.f32 	%f1028, %f28, %f1027;
	fma.rn.f32 	%f1029, %f1028, %f1028, %f1026;
	ld.global.nc.f32 	%f1030, [%rd36+100];
	sub.f32 	%f1031, %f29, %f1030;
	fma.rn.f32 	%f1032, %f1031, %f1031, %f1029;
	ld.global.nc.f32 	%f1033, [%rd36+104];
	sub.f32 	%f1034, %f30, %f1033;
	fma.rn.f32 	%f1035, %f1034, %f1034, %f1032;
	ld.global.nc.f32 	%f1036, [%rd36+108];
	sub.f32 	%f1037, %f31, %f1036;
	fma.rn.f32 	%f1038, %f1037, %f1037, %f1035;
	ld.global.nc.f32 	%f1039, [%rd36+112];
	sub.f32 	%f1040, %f32, %f1039;
	fma.rn.f32 	%f1041, %f1040, %f1040, %f1038;
	ld.global.nc.f32 	%f1042, [%rd36+116];
	sub.f32 	%f1043, %f33, %f1042;
	fma.rn.f32 	%f1044, %f1043, %f1043, %f1041;
	ld.global.nc.f32 	%f1045, [%rd36+120];
	sub.f32 	%f1046, %f34, %f1045;
	fma.rn.f32 	%f1047, %f1046, %f1046, %f1044;
	ld.global.nc.f32 	%f1048, [%rd36+124];
	sub.f32 	%f1049, %f35, %f1048;
	fma.rn.f32 	%f1050, %f1049, %f1049, %f1047;
	ld.global.nc.f32 	%f1051, [%rd36+128];
	sub.f32 	%f1052, %f36, %f1051;
	fma.rn.f32 	%f1053, %f1052, %f1052, %f1050;
	ld.global.nc.f32 	%f1054, [%rd36+132];
	sub.f32 	%f1055, %f37, %f1054;
	fma.rn.f32 	%f1056, %f1055, %f1055, %f1053;
	ld.global.nc.f32 	%f1057, [%rd36+136];
	sub.f32 	%f1058, %f38, %f1057;
	fma.rn.f32 	%f1059, %f1058, %f1058, %f1056;
	ld.global.nc.f32 	%f1060, [%rd36+140];
	sub.f32 	%f1061, %f39, %f1060;
	fma.rn.f32 	%f1062, %f1061, %f1061, %f1059;
	ld.global.nc.f32 	%f1063, [%rd36+144];
	sub.f32 	%f1064, %f40, %f1063;
	fma.rn.f32 	%f1065, %f1064, %f1064, %f1062;
	ld.global.nc.f32 	%f1066, [%rd36+148];
	sub.f32 	%f1067, %f41, %f1066;
	fma.rn.f32 	%f1068, %f1067, %f1067, %f1065;
	ld.global.nc.f32 	%f1069, [%rd36+152];
	sub.f32 	%f1070, %f42, %f1069;
	fma.rn.f32 	%f1071, %f1070, %f1070, %f1068;
	ld.global.nc.f32 	%f1072, [%rd36+156];
	sub.f32 	%f1073, %f43, %f1072;
	fma.rn.f32 	%f1074, %f1073, %f1073, %f1071;
	ld.global.nc.f32 	%f1075, [%rd36+160];
	sub.f32 	%f1076, %f44, %f1075;
	fma.rn.f32 	%f1077, %f1076, %f1076, %f1074;
	ld.global.nc.f32 	%f1078, [%rd36+164];
	sub.f32 	%f1079, %f45, %f1078;
	fma.rn.f32 	%f1080, %f1079, %f1079, %f1077;
	ld.global.nc.f32 	%f1081, [%rd36+168];
	sub.f32 	%f1082, %f46, %f1081;
	fma.rn.f32 	%f1083, %f1082, %f1082, %f1080;
	ld.global.nc.f32 	%f1084, [%rd36+172];
	sub.f32 	%f1085, %f47, %f1084;
	fma.rn.f32 	%f1086, %f1085, %f1085, %f1083;
	ld.global.nc.f32 	%f1087, [%rd36+176];
	sub.f32 	%f1088, %f48, %f1087;
	fma.rn.f32 	%f1089, %f1088, %f1088, %f1086;
	ld.global.nc.f32 	%f1090, [%rd36+180];
	sub.f32 	%f1091, %f49, %f1090;
	fma.rn.f32 	%f1092, %f1091, %f1091, %f1089;
	ld.global.nc.f32 	%f1093, [%rd36+184];
	sub.f32 	%f1094, %f50, %f1093;
	fma.rn.f32 	%f1095, %f1094, %f1094, %f1092;
	ld.global.nc.f32 	%f1096, [%rd36+188];
	sub.f32 	%f1097, %f51, %f1096;
	fma.rn.f32 	%f1098, %f1097, %f1097, %f1095;
	ld.global.nc.f32 	%f1099, [%rd36+192];
	sub.f32 	%f1100, %f52, %f1099;
	fma.rn.f32 	%f1101, %f1100, %f1100, %f1098;
	ld.global.nc.f32 	%f1102, [%rd36+196];
	sub.f32 	%f1103, %f53, %f1102;
	fma.rn.f32 	%f1104, %f1103, %f1103, %f1101;
	ld.global.nc.f32 	%f1105, [%rd36+200];
	sub.f32 	%f1106, %f54, %f1105;
	fma.rn.f32 	%f1107, %f1106, %f1106, %f1104;
	ld.global.nc.f32 	%f1108, [%rd36+204];
	sub.f32 	%f1109, %f55, %f1108;
	fma.rn.f32 	%f1110, %f1109, %f1109, %f1107;
	ld.global.nc.f32 	%f1111, [%rd36+208];
	sub.f32 	%f1112, %f56, %f1111;
	fma.rn.f32 	%f1113, %f1112, %f1112, %f1110;
	ld.global.nc.f32 	%f1114, [%rd36+212];
	sub.f32 	%f1115, %f57, %f1114;
	fma.rn.f32 	%f1116, %f1115, %f1115, %f1113;
	ld.global.nc.f32 	%f1117, [%rd36+216];
	sub.f32 	%f1118, %f58, %f1117;
	fma.rn.f32 	%f1119, %f1118, %f1118, %f1116;
	ld.global.nc.f32 	%f1120, [%rd36+220];
	sub.f32 	%f1121, %f59, %f1120;
	fma.rn.f32 	%f1122, %f1121, %f1121, %f1119;
	ld.global.nc.f32 	%f1123, [%rd36+224];
	sub.f32 	%f1124, %f60, %f1123;
	fma.rn.f32 	%f1125, %f1124, %f1124, %f1122;
	ld.global.nc.f32 	%f1126, [%rd36+228];
	sub.f32 	%f1127, %f61, %f1126;
	fma.rn.f32 	%f1128, %f1127, %f1127, %f1125;
	ld.global.nc.f32 	%f1129, [%rd36+232];
	sub.f32 	%f1130, %f62, %f1129;
	fma.rn.f32 	%f1131, %f1130, %f1130, %f1128;
	ld.global.nc.f32 	%f1132, [%rd36+236];
	sub.f32 	%f1133, %f63, %f1132;
	fma.rn.f32 	%f1134, %f1133, %f1133, %f1131;
	ld.global.nc.f32 	%f1135, [%rd36+240];
	sub.f32 	%f1136, %f64, %f1135;
	fma.rn.f32 	%f1137, %f1136, %f1136, %f1134;
	ld.global.nc.f32 	%f1138, [%rd36+244];
	sub.f32 	%f1139, %f65, %f1138;
	fma.rn.f32 	%f1140, %f1139, %f1139, %f1137;
	ld.global.nc.f32 	%f1141, [%rd36+248];
	sub.f32 	%f1142, %f66, %f1141;
	fma.rn.f32 	%f1143, %f1142, %f1142, %f1140;
	ld.global.nc.f32 	%f1144, [%rd36+252];
	sub.f32 	%f1145, %f67, %f1144;
	fma.rn.f32 	%f1146, %f1145, %f1145, %f1143;
	ld.global.nc.f32 	%f1147, [%rd36+256];
	sub.f32 	%f1148, %f68, %f1147;
	fma.rn.f32 	%f1149, %f1148, %f1148, %f1146;
	ld.global.nc.f32 	%f1150, [%rd36+260];
	sub.f32 	%f1151, %f69, %f1150;
	fma.rn.f32 	%f1152, %f1151, %f1151, %f1149;
	ld.global.nc.f32 	%f1153, [%rd36+264];
	sub.f32 	%f1154, %f70, %f1153;
	fma.rn.f32 	%f1155, %f1154, %f1154, %f1152;
	ld.global.nc.f32 	%f1156, [%rd36+268];
	sub.f32 	%f1157, %f71, %f1156;
	fma.rn.f32 	%f1158, %f1157, %f1157, %f1155;
	ld.global.nc.f32 	%f1159, [%rd36+272];
	sub.f32 	%f1160, %f72, %f1159;
	fma.rn.f32 	%f1161, %f1160, %f1160, %f1158;
	ld.global.nc.f32 	%f1162, [%rd36+276];
	sub.f32 	%f1163, %f73, %f1162;
	fma.rn.f32 	%f1164, %f1163, %f1163, %f1161;
	ld.global.nc.f32 	%f1165, [%rd36+280];
	sub.f32 	%f1166, %f74, %f1165;
	fma.rn.f32 	%f1167, %f1166, %f1166, %f1164;
	ld.global.nc.f32 	%f1168, [%rd36+284];
	sub.f32 	%f1169, %f75, %f1168;
	fma.rn.f32 	%f1170, %f1169, %f1169, %f1167;
	ld.global.nc.f32 	%f1171, [%rd36+288];
	sub.f32 	%f1172, %f76, %f1171;
	fma.rn.f32 	%f1173, %f1172, %f1172, %f1170;
	ld.global.nc.f32 	%f1174, [%rd36+292];
	sub.f32 	%f1175, %f77, %f1174;
	fma.rn.f32 	%f1176, %f1175, %f1175, %f1173;
	ld.global.nc.f32 	%f1177, [%rd36+296];
	sub.f32 	%f1178, %f78, %f1177;
	fma.rn.f32 	%f1179, %f1178, %f1178, %f1176;
	ld.global.nc.f32 	%f1180, [%rd36+300];
	sub.f32 	%f1181, %f79, %f1180;
	fma.rn.f32 	%f1182, %f1181, %f1181, %f1179;
	ld.global.nc.f32 	%f1183, [%rd36+304];
	sub.f32 	%f1184, %f80, %f1183;
	fma.rn.f32 	%f1185, %f1184, %f1184, %f1182;
	ld.global.nc.f32 	%f1186, [%rd36+308];
	sub.f32 	%f1187, %f81, %f1186;
	fma.rn.f32 	%f1188, %f1187, %f1187, %f1185;
	ld.global.nc.f32 	%f1189, [%rd36+312];
	sub.f32 	%f1190, %f82, %f1189;
	fma.rn.f32 	%f1191, %f1190, %f1190, %f1188;
	ld.global.nc.f32 	%f1192, [%rd36+316];
	sub.f32 	%f1193, %f83, %f1192;
	fma.rn.f32 	%f1194, %f1193, %f1193, %f1191;
	ld.global.nc.f32 	%f1195, [%rd36+320];
	sub.f32 	%f1196, %f84, %f1195;
	fma.rn.f32 	%f1197, %f1196, %f1196, %f1194;
	ld.global.nc.f32 	%f1198, [%rd36+324];
	sub.f32 	%f1199, %f85, %f1198;
	fma.rn.f32 	%f1200, %f1199, %f1199, %f1197;
	ld.global.nc.f32 	%f1201, [%rd36+328];
	sub.f32 	%f1202, %f86, %f1201;
	fma.rn.f32 	%f1203, %f1202, %f1202, %f1200;
	ld.global.nc.f32 	%f1204, [%rd36+332];
	sub.f32 	%f1205, %f87, %f1204;
	fma.rn.f32 	%f1206, %f1205, %f1205, %f1203;
	ld.global.nc.f32 	%f1207, [%rd36+336];
	sub.f32 	%f1208, %f88, %f1207;
	fma.rn.f32 	%f1209, %f1208, %f1208, %f1206;
	ld.global.nc.f32 	%f1210, [%rd36+340];
	sub.f32 	%f1211, %f89, %f1210;
	fma.rn.f32 	%f1212, %f1211, %f1211, %f1209;
	ld.global.nc.f32 	%f1213, [%rd36+344];
	sub.f32 	%f1214, %f90, %f1213;
	fma.rn.f32 	%f1215, %f1214, %f1214, %f1212;
	ld.global.nc.f32 	%f1216, [%rd36+348];
	sub.f32 	%f1217, %f91, %f1216;
	fma.rn.f32 	%f1218, %f1217, %f1217, %f1215;
	ld.global.nc.f32 	%f1219, [%rd36+352];
	sub.f32 	%f1220, %f92, %f1219;
	fma.rn.f32 	%f1221, %f1220, %f1220, %f1218;
	ld.global.nc.f32 	%f1222, [%rd36+356];
	sub.f32 	%f1223, %f93, %f1222;
	fma.rn.f32 	%f1224, %f1223, %f1223, %f1221;
	ld.global.nc.f32 	%f1225, [%rd36+360];
	sub.f32 	%f1226, %f94, %f1225;
	fma.rn.f32 	%f1227, %f1226, %f1226, %f1224;
	ld.global.nc.f32 	%f1228, [%rd36+364];
	sub.f32 	%f1229, %f95, %f1228;
	fma.rn.f32 	%f1230, %f1229, %f1229, %f1227;
	ld.global.nc.f32 	%f1231, [%rd36+368];
	sub.f32 	%f1232, %f96, %f1231;
	fma.rn.f32 	%f1233, %f1232, %f1232, %f1230;
	ld.global.nc.f32 	%f1234, [%rd36+372];
	sub.f32 	%f1235, %f97, %f1234;
	fma.rn.f32 	%f1236, %f1235, %f1235, %f1233;
	ld.global.nc.f32 	%f1237, [%rd36+376];
	sub.f32 	%f1238, %f98, %f1237;
	fma.rn.f32 	%f1239, %f1238, %f1238, %f1236;
	ld.global.nc.f32 	%f1240, [%rd36+380];
	sub.f32 	%f1241, %f99, %f1240;
	fma.rn.f32 	%f1242, %f1241, %f1241, %f1239;
	ld.global.nc.f32 	%f1243, [%rd36+384];
	sub.f32 	%f1244, %f100, %f1243;
	fma.rn.f32 	%f1245, %f1244, %f1244, %f1242;
	ld.global.nc.f32 	%f1246, [%rd36+388];
	sub.f32 	%f1247, %f101, %f1246;
	fma.rn.f32 	%f1248, %f1247, %f1247, %f1245;
	ld.global.nc.f32 	%f1249, [%rd36+392];
	sub.f32 	%f1250, %f102, %f1249;
	fma.rn.f32 	%f1251, %f1250, %f1250, %f1248;
	ld.global.nc.f32 	%f1252, [%rd36+396];
	sub.f32 	%f1253, %f103, %f1252;
	fma.rn.f32 	%f1254, %f1253, %f1253, %f1251;
	ld.global.nc.f32 	%f1255, [%rd36+400];
	sub.f32 	%f1256, %f104, %f1255;
	fma.rn.f32 	%f1257, %f1256, %f1256, %f1254;
	ld.global.nc.f32 	%f1258, [%rd36+404];
	sub.f32 	%f1259, %f105, %f1258;
	fma.rn.f32 	%f1260, %f1259, %f1259, %f1257;
	ld.global.nc.f32 	%f1261, [%rd36+408];
	sub.f32 	%f1262, %f106, %f1261;
	fma.rn.f32 	%f1263, %f1262, %f1262, %f1260;
	ld.global.nc.f32 	%f1264, [%rd36+412];
	sub.f32 	%f1265, %f107, %f1264;
	fma.rn.f32 	%f1266, %f1265, %f1265, %f1263;
	ld.global.nc.f32 	%f1267, [%rd36+416];
	sub.f32 	%f1268, %f108, %f1267;
	fma.rn.f32 	%f1269, %f1268, %f1268, %f1266;
	ld.global.nc.f32 	%f1270, [%rd36+420];
	sub.f32 	%f1271, %f109, %f1270;
	fma.rn.f32 	%f1272, %f1271, %f1271, %f1269;
	ld.global.nc.f32 	%f1273, [%rd36+424];
	sub.f32 	%f1274, %f110, %f1273;
	fma.rn.f32 	%f1275, %f1274, %f1274, %f1272;
	ld.global.nc.f32 	%f1276, [%rd36+428];
	sub.f32 	%f1277, %f111, %f1276;
	fma.rn.f32 	%f1278, %f1277, %f1277, %f1275;
	ld.global.nc.f32 	%f1279, [%rd36+432];
	sub.f32 	%f1280, %f112, %f1279;
	fma.rn.f32 	%f1281, %f1280, %f1280, %f1278;
	ld.global.nc.f32 	%f1282, [%rd36+436];
	sub.f32 	%f1283, %f113, %f1282;
	fma.rn.f32 	%f1284, %f1283, %f1283, %f1281;
	ld.global.nc.f32 	%f1285, [%rd36+440];
	sub.f32 	%f1286, %f114, %f1285;
	fma.rn.f32 	%f1287, %f1286, %f1286, %f1284;
	ld.global.nc.f32 	%f1288, [%rd36+444];
	sub.f32 	%f1289, %f115, %f1288;
	fma.rn.f32 	%f1290, %f1289, %f1289, %f1287;
	ld.global.nc.f32 	%f1291, [%rd36+448];
	sub.f32 	%f1292, %f116, %f1291;
	fma.rn.f32 	%f1293, %f1292, %f1292, %f1290;
	ld.global.nc.f32 	%f1294, [%rd36+452];
	sub.f32 	%f1295, %f117, %f1294;
	fma.rn.f32 	%f1296, %f1295, %f1295, %f1293;
	ld.global.nc.f32 	%f1297, [%rd36+456];
	sub.f32 	%f1298, %f118, %f1297;
	fma.rn.f32 	%f1299, %f1298, %f1298, %f1296;
	ld.global.nc.f32 	%f1300, [%rd36+460];
	sub.f32 	%f1301, %f119, %f1300;
	fma.rn.f32 	%f1302, %f1301, %f1301, %f1299;
	ld.global.nc.f32 	%f1303, [%rd36+464];
	sub.f32 	%f1304, %f120, %f1303;
	fma.rn.f32 	%f1305, %f1304, %f1304, %f1302;
	ld.global.nc.f32 	%f1306, [%rd36+468];
	sub.f32 	%f1307, %f121, %f1306;
	fma.rn.f32 	%f1308, %f1307, %f1307, %f1305;
	ld.global.nc.f32 	%f1309, [%rd36+472];
	sub.f32 	%f1310, %f122, %f1309;
	fma.rn.f32 	%f1311, %f1310, %f1310, %f1308;
	ld.global.nc.f32 	%f1312, [%rd36+476];
	sub.f32 	%f1313, %f123, %f1312;
	fma.rn.f32 	%f1314, %f1313, %f1313, %f1311;
	ld.global.nc.f32 	%f1315, [%rd36+480];
	sub.f32 	%f1316, %f124, %f1315;
	fma.rn.f32 	%f1317, %f1316, %f1316, %f1314;
	ld.global.nc.f32 	%f1318, [%rd36+484];
	sub.f32 	%f1319, %f125, %f1318;
	fma.rn.f32 	%f1320, %f1319, %f1319, %f1317;
	ld.global.nc.f32 	%f1321, [%rd36+488];
	sub.f32 	%f1322, %f126, %f1321;
	fma.rn.f32 	%f1323, %f1322, %f1322, %f1320;
	ld.global.nc.f32 	%f1324, [%rd36+492];
	sub.f32 	%f1325, %f127, %f1324;
	fma.rn.f32 	%f1326, %f1325, %f1325, %f1323;
	ld.global.nc.f32 	%f1327, [%rd36+496];
	sub.f32 	%f1328, %f128, %f1327;
	fma.rn.f32 	%f1329, %f1328, %f1328, %f1326;
	ld.global.nc.f32 	%f1330, [%rd36+500];
	sub.f32 	%f1331, %f129, %f1330;
	fma.rn.f32 	%f1332, %f1331, %f1331, %f1329;
	ld.global.nc.f32 	%f1333, [%rd36+504];
	sub.f32 	%f1334, %f130, %f1333;
	fma.rn.f32 	%f1335, %f1334, %f1334, %f1332;
	ld.global.nc.f32 	%f1336, [%rd36+508];
	sub.f32 	%f1337, %f131, %f1336;
	fma.rn.f32 	%f1338, %f1337, %f1337, %f1335;
	ld.global.nc.f32 	%f1339, [%rd36+512];
	sub.f32 	%f1340, %f132, %f1339;
	fma.rn.f32 	%f1341, %f1340, %f1340, %f1338;
	ld.global.nc.f32 	%f1342, [%rd36+516];
	sub.f32 	%f1343, %f133, %f1342;
	fma.rn.f32 	%f1344, %f1343, %f1343, %f1341;
	ld.global.nc.f32 	%f1345, [%rd36+520];
	sub.f32 	%f1346, %f134, %f1345;
	fma.rn.f32 	%f1347, %f1346, %f1346, %f1344;
	ld.global.nc.f32 	%f1348, [%rd36+524];
	sub.f32 	%f1349, %f135, %f1348;
	fma.rn.f32 	%f1350, %f1349, %f1349, %f1347;
	ld.global.nc.f32 	%f1351, [%rd36+528];
	sub.f32 	%f1352, %f136, %f1351;
	fma.rn.f32 	%f1353, %f1352, %f1352, %f1350;
	ld.global.nc.f32 	%f1354, [%rd36+532];
	sub.f32 	%f1355, %f137, %f1354;
	fma.rn.f32 	%f1356, %f1355, %f1355, %f1353;
	ld.global.nc.f32 	%f1357, [%rd36+536];
	sub.f32 	%f1358, %f138, %f1357;
	fma.rn.f32 	%f1359, %f1358, %f1358, %f1356;
	ld.global.nc.f32 	%f1360, [%rd36+540];
	sub.f32 	%f1361, %f139, %f1360;
	fma.rn.f32 	%f1362, %f1361, %f1361, %f1359;
	ld.global.nc.f32 	%f1363, [%rd36+544];
	sub.f32 	%f1364, %f140, %f1363;
	fma.rn.f32 	%f1365, %f1364, %f1364, %f1362;
	ld.global.nc.f32 	%f1366, [%rd36+548];
	sub.f32 	%f1367, %f141, %f1366;
	fma.rn.f32 	%f1368, %f1367, %f1367, %f1365;
	ld.global.nc.f32 	%f1369, [%rd36+552];
	sub.f32 	%f1370, %f142, %f1369;
	fma.rn.f32 	%f1371, %f1370, %f1370, %f1368;
	ld.global.nc.f32 	%f1372, [%rd36+556];
	sub.f32 	%f1373, %f143, %f1372;
	fma.rn.f32 	%f1374, %f1373, %f1373, %f1371;
	ld.global.nc.f32 	%f1375, [%rd36+560];
	sub.f32 	%f1376, %f144, %f1375;
	fma.rn.f32 	%f1377, %f1376, %f1376, %f1374;
	ld.global.nc.f32 	%f1378, [%rd36+564];
	sub.f32 	%f1379, %f145, %f1378;
	fma.rn.f32 	%f1380, %f1379, %f1379, %f1377;
	ld.global.nc.f32 	%f1381, [%rd36+568];
	sub.f32 	%f1382, %f146, %f1381;
	fma.rn.f32 	%f1383, %f1382, %f1382, %f1380;
	ld.global.nc.f32 	%f1384, [%rd36+572];
	sub.f32 	%f1385, %f147, %f1384;
	fma.rn.f32 	%f1386, %f1385, %f1385, %f1383;
	ld.global.nc.f32 	%f1387, [%rd36+576];
	sub.f32 	%f1388, %f148, %f1387;
	fma.rn.f32 	%f1389, %f1388, %f1388, %f1386;
	ld.global.nc.f32 	%f1390, [%rd36+580];
	sub.f32 	%f1391, %f149, %f1390;
	fma.rn.f32 	%f1392, %f1391, %f1391, %f1389;
	ld.global.nc.f32 	%f1393, [%rd36+584];
	sub.f32 	%f1394, %f150, %f1393;
	fma.rn.f32 	%f1395, %f1394, %f1394, %f1392;
	ld.global.nc.f32 	%f1396, [%rd36+588];
	sub.f32 	%f1397, %f151, %f1396;
	fma.rn.f32 	%f1398, %f1397, %f1397, %f1395;
	ld.global.nc.f32 	%f1399, [%rd36+592];
	sub.f32 	%f1400, %f152, %f1399;
	fma.rn.f32 	%f1401, %f1400, %f1400, %f1398;
	ld.global.nc.f32 	%f1402, [%rd36+596];
	sub.f32 	%f1403, %f153, %f1402;
	fma.rn.f32 	%f1404, %f1403, %f1403, %f1401;
	ld.global.nc.f32 	%f1405, [%rd36+600];
	sub.f32 	%f1406, %f154, %f1405;
	fma.rn.f32 	%f1407, %f1406, %f1406, %f1404;
	ld.global.nc.f32 	%f1408, [%rd36+604];
	sub.f32 	%f1409, %f155, %f1408;
	fma.rn.f32 	%f1410, %f1409, %f1409, %f1407;
	ld.global.nc.f32 	%f1411, [%rd36+608];
	sub.f32 	%f1412, %f156, %f1411;
	fma.rn.f32 	%f1413, %f1412, %f1412, %f1410;
	ld.global.nc.f32 	%f1414, [%rd36+612];
	sub.f32 	%f1415, %f157, %f1414;
	fma.rn.f32 	%f1416, %f1415, %f1415, %f1413;
	ld.global.nc.f32 	%f1417, [%rd36+616];
	sub.f32 	%f1418, %f158, %f1417;
	fma.rn.f32 	%f1419, %f1418, %f1418, %f1416;
	ld.global.nc.f32 	%f1420, [%rd36+620];
	sub.f32 	%f1421, %f159, %f1420;
	fma.rn.f32 	%f1422, %f1421, %f1421, %f1419;
	ld.global.nc.f32 	%f1423, [%rd36+624];
	sub.f32 	%f1424, %f160, %f1423;
	fma.rn.f32 	%f1425, %f1424, %f1424, %f1422;
	ld.global.nc.f32 	%f1426, [%rd36+628];
	sub.f32 	%f1427, %f161, %f1426;
	fma.rn.f32 	%f1428, %f1427, %f1427, %f1425;
	ld.global.nc.f32 	%f1429, [%rd36+632];
	sub.f32 	%f1430, %f162, %f1429;
	fma.rn.f32 	%f1431, %f1430, %f1430, %f1428;
	ld.global.nc.f32 	%f1432, [%rd36+636];
	sub.f32 	%f1433, %f163, %f1432;
	fma.rn.f32 	%f1434, %f1433, %f1433, %f1431;
	ld.global.nc.f32 	%f1435, [%rd36+640];
	sub.f32 	%f1436, %f164, %f1435;
	fma.rn.f32 	%f1437, %f1436, %f1436, %f1434;
	ld.global.nc.f32 	%f1438, [%rd36+644];
	sub.f32 	%f1439, %f165, %f1438;
	fma.rn.f32 	%f1440, %f1439, %f1439, %f1437;
	ld.global.nc.f32 	%f1441, [%rd36+648];
	sub.f32 	%f1442, %f166, %f1441;
	fma.rn.f32 	%f1443, %f1442, %f1442, %f1440;
	ld.global.nc.f32 	%f1444, [%rd36+652];
	sub.f32 	%f1445, %f167, %f1444;
	fma.rn.f32 	%f1446, %f1445, %f1445, %f1443;
	ld.global.nc.f32 	%f1447, [%rd36+656];
	sub.f32 	%f1448, %f168, %f1447;
	fma.rn.f32 	%f1449, %f1448, %f1448, %f1446;
	ld.global.nc.f32 	%f1450, [%rd36+660];
	sub.f32 	%f1451, %f169, %f1450;
	fma.rn.f32 	%f1452, %f1451, %f1451, %f1449;
	ld.global.nc.f32 	%f1453, [%rd36+664];
	sub.f32 	%f1454, %f170, %f1453;
	fma.rn.f32 	%f1455, %f1454, %f1454, %f1452;
	ld.global.nc.f32 	%f1456, [%rd36+668];
	sub.f32 	%f1457, %f171, %f1456;
	fma.rn.f32 	%f1458, %f1457, %f1457, %f1455;
	ld.global.nc.f32 	%f1459, [%rd36+672];
	sub.f32 	%f1460, %f172, %f1459;
	fma.rn.f32 	%f1461, %f1460, %f1460, %f1458;
	ld.global.nc.f32 	%f1462, [%rd36+676];
	sub.f32 	%f1463, %f173, %f1462;
	fma.rn.f32 	%f1464, %f1463, %f1463, %f1461;
	ld.global.nc.f32 	%f1465, [%rd36+680];
	sub.f32 	%f1466, %f174, %f1465;
	fma.rn.f32 	%f1467, %f1466, %f1466, %f1464;
	ld.global.nc.f32 	%f1468, [%rd36+684];
	sub.f32 	%f1469, %f175, %f1468;
	fma.rn.f32 	%f1470, %f1469, %f1469, %f1467;
	ld.global.nc.f32 	%f1471, [%rd36+688];
	sub.f32 	%f1472, %f176, %f1471;
	fma.rn.f32 	%f1473, %f1472, %f1472, %f1470;
	ld.global.nc.f32 	%f1474, [%rd36+692];
	sub.f32 	%f1475, %f177, %f1474;
	fma.rn.f32 	%f1476, %f1475, %f1475, %f1473;
	ld.global.nc.f32 	%f1477, [%rd36+696];
	sub.f32 	%f1478, %f178, %f1477;
	fma.rn.f32 	%f1479, %f1478, %f1478, %f1476;
	ld.global.nc.f32 	%f1480, [%rd36+700];
	sub.f32 	%f1481, %f179, %f1480;
	fma.rn.f32 	%f1482, %f1481, %f1481, %f1479;
	ld.global.nc.f32 	%f1483, [%rd36+704];
	sub.f32 	%f1484, %f180, %f1483;
	fma.rn.f32 	%f1485, %f1484, %f1484, %f1482;
	ld.global.nc.f32 	%f1486, [%rd36+708];
	sub.f32 	%f1487, %f181, %f1486;
	fma.rn.f32 	%f1488, %f1487, %f1487, %f1485;
	ld.global.nc.f32 	%f1489, [%rd36+712];
	sub.f32 	%f1490, %f182, %f1489;
	fma.rn.f32 	%f1491, %f1490, %f1490, %f1488;
	ld.global.nc.f32 	%f1492, [%rd36+716];
	sub.f32 	%f1493, %f183, %f1492;
	fma.rn.f32 	%f1494, %f1493, %f1493, %f1491;
	ld.global.nc.f32 	%f1495, [%rd36+720];
	sub.f32 	%f1496, %f184, %f1495;
	fma.rn.f32 	%f1497, %f1496, %f1496, %f1494;
	ld.global.nc.f32 	%f1498, [%rd36+724];
	sub.f32 	%f1499, %f185, %f1498;
	fma.rn.f32 	%f1500, %f1499, %f1499, %f1497;
	ld.global.nc.f32 	%f1501, [%rd36+728];
	sub.f32 	%f1502, %f186, %f1501;
	fma.rn.f32 	%f1503, %f1502, %f1502, %f1500;
	ld.global.nc.f32 	%f1504, [%rd36+732];
	sub.f32 	%f1505, %f187, %f1504;
	fma.rn.f32 	%f1506, %f1505, %f1505, %f1503;
	ld.global.nc.f32 	%f1507, [%rd36+736];
	sub.f32 	%f1508, %f188, %f1507;
	fma.rn.f32 	%f1509, %f1508, %f1508, %f1506;
	ld.global.nc.f32 	%f1510, [%rd36+740];
	sub.f32 	%f1511, %f189, %f1510;
	fma.rn.f32 	%f1512, %f1511, %f1511, %f1509;
	ld.global.nc.f32 	%f1513, [%rd36+744];
	sub.f32 	%f1514, %f190, %f1513;
	fma.rn.f32 	%f1515, %f1514, %f1514, %f1512;
	ld.global.nc.f32 	%f1516, [%rd36+748];
	sub.f32 	%f1517, %f191, %f1516;
	fma.rn.f32 	%f1518, %f1517, %f1517, %f1515;
	ld.global.nc.f32 	%f1519, [%rd36+752];
	sub.f32 	%f1520, %f192, %f1519;
	fma.rn.f32 	%f1521, %f1520, %f1520, %f1518;
	ld.global.nc.f32 	%f1522, [%rd36+756];
	sub.f32 	%f1523, %f193, %f1522;
	fma.rn.f32 	%f1524, %f1523, %f1523, %f1521;
	ld.global.nc.f32 	%f1525, [%rd36+760];
	sub.f32 	%f1526, %f194, %f1525;
	fma.rn.f32 	%f1527, %f1526, %f1526, %f1524;
	ld.global.nc.f32 	%f1528, [%rd36+764];
	sub.f32 	%f1529, %f195, %f1528;
	fma.rn.f32 	%f1530, %f1529, %f1529, %f1527;
	ld.global.nc.f32 	%f1531, [%rd36+768];
	sub.f32 	%f1532, %f196, %f1531;
	fma.rn.f32 	%f1533, %f1532, %f1532, %f1530;
	ld.global.nc.f32 	%f1534, [%rd36+772];
	sub.f32 	%f1535, %f197, %f1534;
	fma.rn.f32 	%f1536, %f1535, %f1535, %f1533;
	ld.global.nc.f32 	%f1537, [%rd36+776];
	sub.f32 	%f1538, %f198, %f1537;
	fma.rn.f32 	%f1539, %f1538, %f1538, %f1536;
	ld.global.nc.f32 	%f1540, [%rd36+780];
	sub.f32 	%f1541, %f199, %f1540;
	fma.rn.f32 	%f1542, %f1541, %f1541, %f1539;
	ld.global.nc.f32 	%f1543, [%rd36+784];
	sub.f32 	%f1544, %f200, %f1543;
	fma.rn.f32 	%f1545, %f1544, %f1544, %f1542;
	ld.global.nc.f32 	%f1546, [%rd36+788];
	sub.f32 	%f1547, %f201, %f1546;
	fma.rn.f32 	%f1548, %f1547, %f1547, %f1545;
	ld.global.nc.f32 	%f1549, [%rd36+792];
	sub.f32 	%f1550, %f202, %f1549;
	fma.rn.f32 	%f1551, %f1550, %f1550, %f1548;
	ld.global.nc.f32 	%f1552, [%rd36+796];
	sub.f32 	%f1553, %f203, %f1552;
	fma.rn.f32 	%f1554, %f1553, %f1553, %f1551;
	ld.global.nc.f32 	%f1555, [%rd36+800];
	sub.f32 	%f1556, %f204, %f1555;
	fma.rn.f32 	%f1557, %f1556, %f1556, %f1554;
	ld.global.nc.f32 	%f1558, [%rd36+804];
	sub.f32 	%f1559, %f205, %f1558;
	fma.rn.f32 	%f1560, %f1559, %f1559, %f1557;
	ld.global.nc.f32 	%f1561, [%rd36+808];
	sub.f32 	%f1562, %f206, %f1561;
	fma.rn.f32 	%f1563, %f1562, %f1562, %f1560;
	ld.global.nc.f32 	%f1564, [%rd36+812];
	sub.f32 	%f1565, %f207, %f1564;
	fma.rn.f32 	%f1566, %f1565, %f1565, %f1563;
	ld.global.nc.f32 	%f1567, [%rd36+816];
	sub.f32 	%f1568, %f208, %f1567;
	fma.rn.f32 	%f1569, %f1568, %f1568, %f1566;
	ld.global.nc.f32 	%f1570, [%rd36+820];
	sub.f32 	%f1571, %f209, %f1570;
	fma.rn.f32 	%f1572, %f1571, %f1571, %f1569;
	ld.global.nc.f32 	%f1573, [%rd36+824];
	sub.f32 	%f1574, %f210, %f1573;
	fma.rn.f32 	%f1575, %f1574, %f1574, %f1572;
	ld.global.nc.f32 	%f1576, [%rd36+828];
	sub.f32 	%f1577, %f211, %f1576;
	fma.rn.f32 	%f1578, %f1577, %f1577, %f1575;
	ld.global.nc.f32 	%f1579, [%rd36+832];
	sub.f32 	%f1580, %f212, %f1579;
	fma.rn.f32 	%f1581, %f1580, %f1580, %f1578;
	ld.global.nc.f32 	%f1582, [%rd36+836];
	sub.f32 	%f1583, %f213, %f1582;
	fma.rn.f32 	%f1584, %f1583, %f1583, %f1581;
	ld.global.nc.f32 	%f1585, [%rd36+840];
	sub.f32 	%f1586, %f214, %f1585;
	fma.rn.f32 	%f1587, %f1586, %f1586, %f1584;
	ld.global.nc.f32 	%f1588, [%rd36+844];
	sub.f32 	%f1589, %f215, %f1588;
	fma.rn.f32 	%f1590, %f1589, %f1589, %f1587;
	ld.global.nc.f32 	%f1591, [%rd36+848];
	sub.f32 	%f1592, %f216, %f1591;
	fma.rn.f32 	%f1593, %f1592, %f1592, %f1590;
	ld.global.nc.f32 	%f1594, [%rd36+852];
	sub.f32 	%f1595, %f217, %f1594;
	fma.rn.f32 	%f1596, %f1595, %f1595, %f1593;
	ld.global.nc.f32 	%f1597, [%rd36+856];
	sub.f32 	%f1598, %f218, %f1597;
	fma.rn.f32 	%f1599, %f1598, %f1598, %f1596;
	ld.global.nc.f32 	%f1600, [%rd36+860];
	sub.f32 	%f1601, %f219, %f1600;
	fma.rn.f32 	%f1602, %f1601, %f1601, %f1599;
	ld.global.nc.f32 	%f1603, [%rd36+864];
	sub.f32 	%f1604, %f220, %f1603;
	fma.rn.f32 	%f1605, %f1604, %f1604, %f1602;
	ld.global.nc.f32 	%f1606, [%rd36+868];
	sub.f32 	%f1607, %f221, %f1606;
	fma.rn.f32 	%f1608, %f1607, %f1607, %f1605;
	ld.global.nc.f32 	%f1609, [%rd36+872];
	sub.f32 	%f1610, %f222, %f1609;
	fma.rn.f32 	%f1611, %f1610, %f1610, %f1608;
	ld.global.nc.f32 	%f1612, [%rd36+876];
	sub.f32 	%f1613, %f223, %f1612;
	fma.rn.f32 	%f1614, %f1613, %f1613, %f1611;
	ld.global.nc.f32 	%f1615, [%rd36+880];
	sub.f32 	%f1616, %f224, %f1615;
	fma.rn.f32 	%f1617, %f1616, %f1616, %f1614;
	ld.global.nc.f32 	%f1618, [%rd36+884];
	sub.f32 	%f1619, %f225, %f1618;
	fma.rn.f32 	%f1620, %f1619, %f1619, %f1617;
	ld.global.nc.f32 	%f1621, [%rd36+888];
	sub.f32 	%f1622, %f226, %f1621;
	fma.rn.f32 	%f1623, %f1622, %f1622, %f1620;
	ld.global.nc.f32 	%f1624, [%rd36+892];
	sub.f32 	%f1625, %f227, %f1624;
	fma.rn.f32 	%f1626, %f1625, %f1625, %f1623;
	ld.global.nc.f32 	%f1627, [%rd36+896];
	sub.f32 	%f1628, %f228, %f1627;
	fma.rn.f32 	%f1629, %f1628, %f1628, %f1626;
	ld.global.nc.f32 	%f1630, [%rd36+900];
	sub.f32 	%f1631, %f229, %f1630;
	fma.rn.f32 	%f1632, %f1631, %f1631, %f1629;
	ld.global.nc.f32 	%f1633, [%rd36+904];
	sub.f32 	%f1634, %f230, %f1633;
	fma.rn.f32 	%f1635, %f1634, %f1634, %f1632;
	ld.global.nc.f32 	%f1636, [%rd36+908];
	sub.f32 	%f1637, %f231, %f1636;
	fma.rn.f32 	%f1638, %f1637, %f1637, %f1635;
	ld.global.nc.f32 	%f1639, [%rd36+912];
	sub.f32 	%f1640, %f232, %f1639;
	fma.rn.f32 	%f1641, %f1640, %f1640, %f1638;
	ld.global.nc.f32 	%f1642, [%rd36+916];
	sub.f32 	%f1643, %f233, %f1642;
	fma.rn.f32 	%f1644, %f1643, %f1643, %f1641;
	ld.global.nc.f32 	%f1645, [%rd36+920];
	sub.f32 	%f1646, %f234, %f1645;
	fma.rn.f32 	%f1647, %f1646, %f1646, %f1644;
	ld.global.nc.f32 	%f1648, [%rd36+924];
	sub.f32 	%f1649, %f235, %f1648;
	fma.rn.f32 	%f1650, %f1649, %f1649, %f1647;
	ld.global.nc.f32 	%f1651, [%rd36+928];
	sub.f32 	%f1652, %f236, %f1651;
	fma.rn.f32 	%f1653, %f1652, %f1652, %f1650;
	ld.global.nc.f32 	%f1654, [%rd36+932];
	sub.f32 	%f1655, %f237, %f1654;
	fma.rn.f32 	%f1656, %f1655, %f1655, %f1653;
	ld.global.nc.f32 	%f1657, [%rd36+936];
	sub.f32 	%f1658, %f238, %f1657;
	fma.rn.f32 	%f1659, %f1658, %f1658, %f1656;
	ld.global.nc.f32 	%f1660, [%rd36+940];
	sub.f32 	%f1661, %f239, %f1660;
	fma.rn.f32 	%f1662, %f1661, %f1661, %f1659;
	ld.global.nc.f32 	%f1663, [%rd36+944];
	sub.f32 	%f1664, %f240, %f1663;
	fma.rn.f32 	%f1665, %f1664, %f1664, %f1662;
	ld.global.nc.f32 	%f1666, [%rd36+948];
	sub.f32 	%f1667, %f241, %f1666;
	fma.rn.f32 	%f1668, %f1667, %f1667, %f1665;
	ld.global.nc.f32 	%f1669, [%rd36+952];
	sub.f32 	%f1670, %f242, %f1669;
	fma.rn.f32 	%f1671, %f1670, %f1670, %f1668;
	ld.global.nc.f32 	%f1672, [%rd36+956];
	sub.f32 	%f1673, %f243, %f1672;
	fma.rn.f32 	%f1674, %f1673, %f1673, %f1671;
	ld.global.nc.f32 	%f1675, [%rd36+960];
	sub.f32 	%f1676, %f244, %f1675;
	fma.rn.f32 	%f1677, %f1676, %f1676, %f1674;
	ld.global.nc.f32 	%f1678, [%rd36+964];
	sub.f32 	%f1679, %f245, %f1678;
	fma.rn.f32 	%f1680, %f1679, %f1679, %f1677;
	ld.global.nc.f32 	%f1681, [%rd36+968];
	sub.f32 	%f1682, %f246, %f1681;
	fma.rn.f32 	%f1683, %f1682, %f1682, %f1680;
	ld.global.nc.f32 	%f1684, [%rd36+972];
	sub.f32 	%f1685, %f247, %f1684;
	fma.rn.f32 	%f1686, %f1685, %f1685, %f1683;
	ld.global.nc.f32 	%f1687, [%rd36+976];
	sub.f32 	%f1688, %f248, %f1687;
	fma.rn.f32 	%f1689, %f1688, %f1688, %f1686;
	ld.global.nc.f32 	%f1690, [%rd36+980];
	sub.f32 	%f1691, %f249, %f1690;
	fma.rn.f32 	%f1692, %f1691, %f1691, %f1689;
	ld.global.nc.f32 	%f1693, [%rd36+984];
	sub.f32 	%f1694, %f250, %f1693;
	fma.rn.f32 	%f1695, %f1694, %f1694, %f1692;
	ld.global.nc.f32 	%f1696, [%rd36+988];
	sub.f32 	%f1697, %f251, %f1696;
	fma.rn.f32 	%f1698, %f1697, %f1697, %f1695;
	ld.global.nc.f32 	%f1699, [%rd36+992];
	sub.f32 	%f1700, %f252, %f1699;
	fma.rn.f32 	%f1701, %f1700, %f1700, %f1698;
	ld.global.nc.f32 	%f1702, [%rd36+996];
	sub.f32 	%f1703, %f253, %f1702;
	fma.rn.f32 	%f1704, %f1703, %f1703, %f1701;
	ld.global.nc.f32 	%f1705, [%rd36+1000];
	sub.f32 	%f1706, %f254, %f1705;
	fma.rn.f32 	%f1707, %f1706, %f1706, %f1704;
	ld.global.nc.f32 	%f1708, [%rd36+1004];
	sub.f32 	%f1709, %f255, %f1708;
	fma.rn.f32 	%f1710, %f1709, %f1709, %f1707;
	ld.global.nc.f32 	%f1711, [%rd36+1008];
	sub.f32 	%f1712, %f256, %f1711;
	fma.rn.f32 	%f1713, %f1712, %f1712, %f1710;
	ld.global.nc.f32 	%f1714, [%rd36+1012];
	sub.f32 	%f1715, %f257, %f1714;
	fma.rn.f32 	%f1716, %f1715, %f1715, %f1713;
	ld.global.nc.f32 	%f1717, [%rd36+1016];
	sub.f32 	%f1718, %f258, %f1717;
	fma.rn.f32 	%f1719, %f1718, %f1718, %f1716;
	ld.global.nc.f32 	%f1720, [%rd36+1020];
	sub.f32 	%f1721, %f259, %f1720;
	fma.rn.f32 	%f1722, %f1721, %f1721, %f1719;
	setp.lt.f32 	%p18, %f1722, %f2389;
	selp.f32 	%f2389, %f1722, %f2389, %p18;
	selp.b32 	%r1533, %r841, %r1533, %p18;
	ld.const.f32 	%f1723, [d_radius2];
	setp.gtu.f32 	%p19, %f373, %f1723;
	setp.geu.f32 	%p20, %f1722, %f2357;
	or.pred  	%p21, %p19, %p20;
	@%p21 bra 	$L__BB12_554;
	setp.leu.f32 	%p22, %f2388, %f2387;
	mov.f32 	%f1865, %f2387;
	mov.u32 	%r1009, %r1531;
	@%p22 bra 	$L__BB12_29;
	mov.f32 	%f1865, %f2388;
	mov.f32 	%f2388, %f2387;
	mov.u32 	%r1009, %r1532;
	mov.u32 	%r1532, %r1531;
$L__BB12_29:
	setp.leu.f32 	%p23, %f1865, %f2386;
	mov.f32 	%f1864, %f2386;
	mov.u32 	%r1008, %r1530;
	@%p23 bra 	$L__BB12_32;
	setp.leu.f32 	%p24, %f2388, %f2386;
	mov.f32 	%f1864, %f1865;
	mov.f32 	%f1865, %f2386;
	mov.u32 	%r1008, %r1009;
	mov.u32 	%r1009, %r1530;
	@%p24 bra 	$L__BB12_32;
	mov.f32 	%f1865, %f2388;
	mov.f32 	%f2388, %f2386;
	mov.u32 	%r1009, %r1532;
	mov.u32 	%r1532, %r1530;
$L__BB12_32:
	setp.leu.f32 	%p25, %f1864, %f2385;
	mov.f32 	%f1867, %f2385;
	mov.f32 	%f1868, %f1864;
	mov.f32 	%f1869, %f1865;
	mov.u32 	%r1011, %r1529;
	mov.u32 	%r1012, %r1008;
	mov.u32 	%r1013, %r1009;
	@%p25 bra 	$L__BB12_36;
	setp.leu.f32 	%p26, %f1865, %f2385;
	mov.f32 	%f1867, %f1864;
	mov.f32 	%f1868, %f2385;
	mov.f32 	%f1869, %f1865;
	mov.u32 	%r1011, %r1008;
	mov.u32 	%r1012, %r1529;
	mov.u32 	%r1013, %r1009;
	@%p26 bra 	$L__BB12_36;
	setp.leu.f32 	%p27, %f2388, %f2385;
	mov.f32 	%f1867, %f1864;
	mov.f32 	%f1868, %f1865;
	mov.f32 	%f1869, %f2385;
	mov.u32 	%r1011, %r1008;
	mov.u32 	%r1012, %r1009;
	mov.u32 	%r1013, %r1529;
	@%p27 bra 	$L__BB12_36;
	mov.f32 	%f1867, %f1864;
	mov.f32 	%f1868, %f1865;
	mov.f32 	%f1869, %f2388;
	mov.f32 	%f2388, %f2385;
	mov.u32 	%r1011, %r1008;
	mov.u32 	%r1012, %r1009;
	mov.u32 	%r1013, %r1532;
	mov.u32 	%r1532, %r1529;
$L__BB12_36:
	setp.leu.f32 	%p28, %f1867, %f2384;
	mov.f32 	%f1871, %f2384;
	mov.f32 	%f1872, %f1867;
	mov.f32 	%f1873, %f1868;
	mov.f32 	%f1874, %f1869;
	mov.u32 	%r1015, %r1528;
	mov.u32 	%r1016, %r1011;
	mov.u32 	%r1017, %r1012;
	mov.u32 	%r1018, %r1013;
	@%p28 bra 	$L__BB12_41;
	setp.leu.f32 	%p29, %f1868, %f2384;
	mov.f32 	%f1871, %f1867;
	mov.f32 	%f1872, %f2384;
	mov.f32 	%f1873, %f1868;
	mov.f32 	%f1874, %f1869;
	mov.u32 	%r1015, %r1011;
	mov.u32 	%r1016, %r1528;
	mov.u32 	%r1017, %r1012;
	mov.u32 	%r1018, %r1013;
	@%p29 bra 	$L__BB12_41;
	setp.leu.f32 	%p30, %f1869, %f2384;
	mov.f32 	%f1871, %f1867;
	mov.f32 	%f1872, %f1868;
	mov.f32 	%f1873, %f2384;
	mov.f32 	%f1874, %f1869;
	mov.u32 	%r1015, %r1011;
	mov.u32 	%r1016, %r1012;
	mov.u32 	%r1017, %r1528;
	mov.u32 	%r1018, %r1013;
	@%p30 bra 	$L__BB12_41;
	setp.leu.f32 	%p31, %f2388, %f2384;
	mov.f32 	%f1871, %f1867;
	mov.f32 	%f1872, %f1868;
	mov.f32 	%f1873, %f1869;
	mov.f32 	%f1874, %f2384;
	mov.u32 	%r1015, %r1011;
	mov.u32 	%r1016, %r1012;
	mov.u32 	%r1017, %r1013;
	mov.u32 	%r1018, %r1528;
	@%p31 bra 	$L__BB12_41;
	mov.f32 	%f1871, %f1867;
	mov.f32 	%f1872, %f1868;
	mov.f32 	%f1873, %f1869;
	mov.f32 	%f1874, %f2388;
	mov.f32 	%f2388, %f2384;
	mov.u32 	%r1015, %r1011;
	mov.u32 	%r1016, %r1012;
	mov.u32 	%r1017, %r1013;
	mov.u32 	%r1018, %r1532;
	mov.u32 	%r1532, %r1528;
$L__BB12_41:
	setp.leu.f32 	%p32, %f1871, %f2383;
	mov.f32 	%f1876, %f2383;
	mov.f32 	%f1877, %f1871;
	mov.f32 	%f1878, %f1872;
	mov.f32 	%f1879, %f1873;
	mov.f32 	%f1880, %f1874;
	mov.u32 	%r1020, %r1527;
	mov.u32 	%r1021, %r1015;
	mov.u32 	%r1022, %r1016;
	mov.u32 	%r1023, %r1017;
	mov.u32 	%r1024, %r1018;
	@%p32 bra 	$L__BB12_47;
	setp.leu.f32 	%p33, %f1872, %f2383;
	mov.f32 	%f1876, %f1871;
	mov.f32 	%f1877, %f2383;
	mov.f32 	%f1878, %f1872;
	mov.f32 	%f1879, %f1873;
	mov.f32 	%f1880, %f1874;
	mov.u32 	%r1020, %r1015;
	mov.u32 	%r1021, %r1527;
	mov.u32 	%r1022, %r1016;
	mov.u32 	%r1023, %r1017;
	mov.u32 	%r1024, %r1018;
	@%p33 bra 	$L__BB12_47;
	setp.leu.f32 	%p34, %f1873, %f2383;
	mov.f32 	%f1876, %f1871;
	mov.f32 	%f1877, %f1872;
	mov.f32 	%f1878, %f2383;
	mov.f32 	%f1879, %f1873;
	mov.f32 	%f1880, %f1874;
	mov.u32 	%r1020, %r1015;
	mov.u32 	%r1021, %r1016;
	mov.u32 	%r1022, %r1527;
	mov.u32 	%r1023, %r1017;
	mov.u32 	%r1024, %r1018;
	@%p34 bra 	$L__BB12_47;
	setp.leu.f32 	%p35, %f1874, %f2383;
	mov.f32 	%f1876, %f1871;
	mov.f32 	%f1877, %f1872;
	mov.f32 	%f1878, %f1873;
	mov.f32 	%f1879, %f2383;
	mov.f32 	%f1880, %f1874;
	mov.u32 	%r1020, %r1015;
	mov.u32 	%r1021, %r1016;
	mov.u32 	%r1022, %r1017;
	mov.u32 	%r1023, %r1527;
	mov.u32 	%r1024, %r1018;
	@%p35 bra 	$L__BB12_47;
	setp.leu.f32 	%p36, %f2388, %f2383;
	mov.f32 	%f1876, %f1871;
	mov.f32 	%f1877, %f1872;
	mov.f32 	%f1878, %f1873;
	mov.f32 	%f1879, %f1874;
	mov.f32 	%f1880, %f2383;
	mov.u32 	%r1020, %r1015;
	mov.u32 	%r1021, %r1016;
	mov.u32 	%r1022, %r1017;
	mov.u32 	%r1023, %r1018;
	mov.u32 	%r1024, %r1527;
	@%p36 bra 	$L__BB12_47;
	mov.f32 	%f1876, %f1871;
	mov.f32 	%f1877, %f1872;
	mov.f32 	%f1878, %f1873;
	mov.f32 	%f1879, %f1874;
	mov.f32 	%f1880, %f2388;
	mov.f32 	%f2388, %f2383;
	mov.u32 	%r1020, %r1015;
	mov.u32 	%r1021, %r1016;
	mov.u32 	%r1022, %r1017;
	mov.u32 	%r1023, %r1018;
	mov.u32 	%r1024, %r1532;
	mov.u32 	%r1532, %r1527;
$L__BB12_47:
	setp.leu.f32 	%p37, %f1876, %f2382;
	mov.f32 	%f1882, %f2382;
	mov.f32 	%f1883, %f1876;
	mov.f32 	%f1884, %f1877;
	mov.f32 	%f1885, %f1878;
	mov.f32 	%f1886, %f1879;
	mov.f32 	%f1887, %f1880;
	mov.u32 	%r1026, %r1526;
	mov.u32 	%r1027, %r1020;
	mov.u32 	%r1028, %r1021;
	mov.u32 	%r1029, %r1022;
	mov.u32 	%r1030, %r1023;
	mov.u32 	%r1031, %r1024;
	@%p37 bra 	$L__BB12_54;
	setp.leu.f32 	%p38, %f1877, %f2382;
	mov.f32 	%f1882, %f1876;
	mov.f32 	%f1883, %f2382;
	mov.f32 	%f1884, %f1877;
	mov.f32 	%f1885, %f1878;
	mov.f32 	%f1886, %f1879;
	mov.f32 	%f1887, %f1880;
	mov.u32 	%r1026, %r1020;
	mov.u32 	%r1027, %r1526;
	mov.u32 	%r1028, %r1021;
	mov.u32 	%r1029, %r1022;
	mov.u32 	%r1030, %r1023;
	mov.u32 	%r1031, %r1024;
	@%p38 bra 	$L__BB12_54;
	setp.leu.f32 	%p39, %f1878, %f2382;
	mov.f32 	%f1882, %f1876;
	mov.f32 	%f1883, %f1877;
	mov.f32 	%f1884, %f2382;
	mov.f32 	%f1885, %f1878;
	mov.f32 	%f1886, %f1879;
	mov.f32 	%f1887, %f1880;
	mov.u32 	%r1026, %r1020;
	mov.u32 	%r1027, %r1021;
	mov.u32 	%r1028, %r1526;
	mov.u32 	%r1029, %r1022;
	mov.u32 	%r1030, %r1023;
	mov.u32 	%r1031, %r1024;
	@%p39 bra 	$L__BB12_54;
	setp.leu.f32 	%p40, %f1879, %f2382;
	mov.f32 	%f1882, %f1876;
	mov.f32 	%f1883, %f1877;
	mov.f32 	%f1884, %f1878;
	mov.f32 	%f1885, %f2382;
	mov.f32 	%f1886, %f1879;
	mov.f32 	%f1887, %f1880;
	mov.u32 	%r1026, %r1020;
	mov.u32 	%r1027, %r1021;
	mov.u32 	%r1028, %r1022;
	mov.u32 	%r1029, %r1526;
	mov.u32 	%r1030, %r1023;
	mov.u32 	%r1031, %r1024;
	@%p40 bra 	$L__BB12_54;
	setp.leu.f32 	%p41, %f1880, %f2382;
	mov.f32 	%f1882, %f1876;
	mov.f32 	%f1883, %f1877;
	mov.f32 	%f1884, %f1878;
	mov.f32 	%f1885, %f1879;
	mov.f32 	%f1886, %f2382;
	mov.f32 	%f1887, %f1880;
	mov.u32 	%r1026, %r1020;
	mov.u32 	%r1027, %r1021;
	mov.u32 	%r1028, %r1022;
	mov.u32 	%r1029, %r1023;
	mov.u32 	%r1030, %r1526;
	mov.u32 	%r1031, %r1024;
	@%p41 bra 	$L__BB12_54;
	setp.leu.f32 	%p42, %f2388, %f2382;
	mov.f32 	%f1882, %f1876;
	mov.f32 	%f1883, %f1877;
	mov.f32 	%f1884, %f1878;
	mov.f32 	%f1885, %f1879;
	mov.f32 	%f1886, %f1880;
	mov.f32 	%f1887, %f2382;
	mov.u32 	%r1026, %r1020;
	mov.u32 	%r1027, %r1021;
	mov.u32 	%r1028, %r1022;
	mov.u32 	%r1029, %r1023;
	mov.u32 	%r1030, %r1024;
	mov.u32 	%r1031, %r1526;
	@%p42 bra 	$L__BB12_54;
	mov.f32 	%f1882, %f1876;
	mov.f32 	%f1883, %f1877;
	mov.f32 	%f1884, %f1878;
	mov.f32 	%f1885, %f1879;
	mov.f32 	%f1886, %f1880;
	mov.f32 	%f1887, %f2388;
	mov.f32 	%f2388, %f2382;
	mov.u32 	%r1026, %r1020;
	mov.u32 	%r1027, %r1021;
	mov.u32 	%r1028, %r1022;
	mov.u32 	%r1029, %r1023;
	mov.u32 	%r1030, %r1024;
	mov.u32 	%r1031, %r1532;
	mov.u32 	%r1532, %r1526;
$L__BB12_54:
	setp.leu.f32 	%p43, %f1882, %f2381;
	mov.f32 	%f1889, %f2381;
	mov.f32 	%f1890, %f1882;
	mov.f32 	%f1891, %f1883;
	mov.f32 	%f1892, %f1884;
	mov.f32 	%f1893, %f1885;
	mov.f32 	%f1894, %f1886;
	mov.f32 	%f1895, %f1887;
	mov.u32 	%r1033, %r1525;
	mov.u32 	%r1034, %r1026;
	mov.u32 	%r1035, %r1027;
	mov.u32 	%r1036, %r1028;
	mov.u32 	%r1037, %r1029;
	mov.u32 	%r1038, %r1030;
	mov.u32 	%r1039, %r1031;
	@%p43 bra 	$L__BB12_62;
	setp.leu.f32 	%p44, %f1883, %f2381;
	mov.f32 	%f1889, %f1882;
	mov.f32 	%f1890, %f2381;
	mov.f32 	%f1891, %f1883;
	mov.f32 	%f1892, %f1884;
	mov.f32 	%f1893, %f1885;
	mov.f32 	%f1894, %f1886;
	mov.f32 	%f1895, %f1887;
	mov.u32 	%r1033, %r1026;
	mov.u32 	%r1034, %r1525;
	mov.u32 	%r1035, %r1027;
	mov.u32 	%r1036, %r1028;
	mov.u32 	%r1037, %r1029;
	mov.u32 	%r1038, %r1030;
	mov.u32 	%r1039, %r1031;
	@%p44 bra 	$L__BB12_62;
	setp.leu.f32 	%p45, %f1884, %f2381;
	mov.f32 	%f1889, %f1882;
	mov.f32 	%f1890, %f1883;
	mov.f32 	%f1891, %f2381;
	mov.f32 	%f1892, %f1884;
	mov.f32 	%f1893, %f1885;
	mov.f32 	%f1894, %f1886;
	mov.f32 	%f1895, %f1887;
	mov.u32 	%r1033, %r1026;
	mov.u32 	%r1034, %r1027;
	mov.u32 	%r1035, %r1525;
	mov.u32 	%r1036, %r1028;
	mov.u32 	%r1037, %r1029;
	mov.u32 	%r1038, %r1030;
	mov.u32 	%r1039, %r1031;
	@%p45 bra 	$L__BB12_62;
	setp.leu.f32 	%p46, %f1885, %f2381;
	mov.f32 	%f1889, %f1882;
	mov.f32 	%f1890, %f1883;
	mov.f32 	%f1891, %f1884;
	mov.f32 	%f1892, %f2381;
	mov.f32 	%f1893, %f1885;
	mov.f32 	%f1894, %f1886;
	mov.f32 	%f1895, %f1887;
	mov.u32 	%r1033, %r1026;
	mov.u32 	%r1034, %r1027;
	mov.u32 	%r1035, %r1028;
	mov.u32 	%r1036, %r1525;
	mov.u32 	%r1037, %r1029;
	mov.u32 	%r1038, %r1030;
	mov.u32 	%r1039, %r1031;
	@%p46 bra 	$L__BB12_62;
	setp.leu.f32 	%p47, %f1886, %f2381;
	mov.f32 	%f1889, %f1882;
	mov.f32 	%f1890, %f1883;
	mov.f32 	%f1891, %f1884;
	mov.f32 	%f1892, %f1885;
	mov.f32 	%f1893, %f2381;
	mov.f32 	%f1894, %f1886;
	mov.f32 	%f1895, %f1887;
	mov.u32 	%r1033, %r1026;
	mov.u32 	%r1034, %r1027;
	mov.u32 	%r1035, %r1028;
	mov.u32 	%r1036, %r1029;
	mov.u32 	%r1037, %r1525;
	mov.u32 	%r1038, %r1030;
	mov.u32 	%r1039, %r1031;
	@%p47 bra 	$L__BB12_62;
	setp.leu.f32 	%p48, %f1887, %f2381;
	mov.f32 	%f1889, %f1882;
	mov.f32 	%f1890, %f1883;
	mov.f32 	%f1891, %f1884;
	mov.f32 	%f1892, %f1885;
	mov.f32 	%f1893, %f1886;
	mov.f32 	%f1894, %f2381;
	mov.f32 	%f1895, %f1887;
	mov.u32 	%r1033, %r1026;
	mov.u32 	%r1034, %r1027;
	mov.u32 	%r1035, %r1028;
	mov.u32 	%r1036, %r1029;
	mov.u32 	%r1037, %r1030;
	mov.u32 	%r1038, %r1525;
	mov.u32 	%r1039, %r1031;
	@%p48 bra 	$L__BB12_62;
	setp.leu.f32 	%p49, %f2388, %f2381;
	mov.f32 	%f1889, %f1882;
	mov.f32 	%f1890, %f1883;
	mov.f32 	%f1891, %f1884;
	mov.f32 	%f1892, %f1885;
	mov.f32 	%f1893, %f1886;
	mov.f32 	%f1894, %f1887;
	mov.f32 	%f1895, %f2381;
	mov.u32 	%r1033, %r1026;
	mov.u32 	%r1034, %r1027;
	mov.u32 	%r1035, %r1028;
	mov.u32 	%r1036, %r1029;
	mov.u32 	%r1037, %r1030;
	mov.u32 	%r1038, %r1031;
	mov.u32 	%r1039, %r1525;
	@%p49 bra 	$L__BB12_62;
	mov.f32 	%f1889, %f1882;
	mov.f32 	%f1890, %f1883;
	mov.f32 	%f1891, %f1884;
	mov.f32 	%f1892, %f1885;
	mov.f32 	%f1893, %f1886;
	mov.f32 	%f1894, %f1887;
	mov.f32 	%f1895, %f2388;
	mov.f32 	%f2388, %f2381;
	mov.u32 	%r1033, %r1026;
	mov.u32 	%r1034, %r1027;
	mov.u32 	%r1035, %r1028;
	mov.u32 	%r1036, %r1029;
	mov.u32 	%r1037, %r1030;
	mov.u32 	%r1038, %r1031;
	mov.u32 	%r1039, %r1532;
	mov.u32 	%r1532, %r1525;
$L__BB12_62:
	setp.leu.f32 	%p50, %f1889, %f2380;
	mov.f32 	%f1897, %f2380;
	mov.f32 	%f1898, %f1889;
	mov.f32 	%f1899, %f1890;
	mov.f32 	%f1900, %f1891;
	mov.f32 	%f1901, %f1892;
	mov.f32 	%f1902, %f1893;
	mov.f32 	%f1903, %f1894;
	mov.f32 	%f1904, %f1895;
	mov.u32 	%r1041, %r1524;
	mov.u32 	%r1042, %r1033;
	mov.u32 	%r1043, %r1034;
	mov.u32 	%r1044, %r1035;
	mov.u32 	%r1045, %r1036;
	mov.u32 	%r1046, %r1037;
	mov.u32 	%r1047, %r1038;
	mov.u32 	%r1048, %r1039;
	@%p50 bra 	$L__BB12_71;
	setp.leu.f32 	%p51, %f1890, %f2380;
	mov.f32 	%f1897, %f1889;
	mov.f32 	%f1898, %f2380;
	mov.f32 	%f1899, %f1890;
	mov.f32 	%f1900, %f1891;
	mov.f32 	%f1901, %f1892;
	mov.f32 	%f1902, %f1893;
	mov.f32 	%f1903, %f1894;
	mov.f32 	%f1904, %f1895;
	mov.u32 	%r1041, %r1033;
	mov.u32 	%r1042, %r1524;
	mov.u32 	%r1043, %r1034;
	mov.u32 	%r1044, %r1035;
	mov.u32 	%r1045, %r1036;
	mov.u32 	%r1046, %r1037;
	mov.u32 	%r1047, %r1038;
	mov.u32 	%r1048, %r1039;
	@%p51 bra 	$L__BB12_71;
	setp.leu.f32 	%p52, %f1891, %f2380;
	mov.f32 	%f1897, %f1889;
	mov.f32 	%f1898, %f1890;
	mov.f32 	%f1899, %f2380;
	mov.f32 	%f1900, %f1891;
	mov.f32 	%f1901, %f1892;
	mov.f32 	%f1902, %f1893;
	mov.f32 	%f1903, %f1894;
	mov.f32 	%f1904, %f1895;
	mov.u32 	%r1041, %r1033;
	mov.u32 	%r1042, %r1034;
	mov.u32 	%r1043, %r1524;
	mov.u32 	%r1044, %r1035;
	mov.u32 	%r1045, %r1036;
	mov.u32 	%r1046, %r1037;
	mov.u32 	%r1047, %r1038;
	mov.u32 	%r1048, %r1039;
	@%p52 bra 	$L__BB12_71;
	setp.leu.f32 	%p53, %f1892, %f2380;
	mov.f32 	%f1897, %f1889;
	mov.f32 	%f1898, %f1890;
	mov.f32 	%f1899, %f1891;
	mov.f32 	%f1900, %f2380;
	mov.f32 	%f1901, %f1892;
	mov.f32 	%f1902, %f1893;
	mov.f32 	%f1903, %f1894;
	mov.f32 	%f1904, %f1895;
	mov.u32 	%r1041, %r1033;
	mov.u32 	%r1042, %r1034;
	mov.u32 	%r1043, %r1035;
	mov.u32 	%r1044, %r1524;
	mov.u32 	%r1045, %r1036;
	mov.u32 	%r1046, %r1037;
	mov.u32 	%r1047, %r1038;
	mov.u32 	%r1048, %r1039;
	@%p53 bra 	$L__BB12_71;
	setp.leu.f32 	%p54, %f1893, %f2380;
	mov.f32 	%f1897, %f1889;
	mov.f32 	%f1898, %f1890;
	mov.f32 	%f1899, %f1891;
	mov.f32 	%f1900, %f1892;
	mov.f32 	%f1901, %f2380;
	mov.f32 	%f1902, %f1893;
	mov.f32 	%f1903, %f1894;
	mov.f32 	%f1904, %f1895;
	mov.u32 	%r1041, %r1033;
	mov.u32 	%r1042, %r1034;
	mov.u32 	%r1043, %r1035;
	mov.u32 	%r1044, %r1036;
	mov.u32 	%r1045, %r1524;
	mov.u32 	%r1046, %r1037;
	mov.u32 	%r1047, %r1038;
	mov.u32 	%r1048, %r1039;
	@%p54 bra 	$L__BB12_71;
	setp.leu.f32 	%p55, %f1894, %f2380;
	mov.f32 	%f1897, %f1889;
	mov.f32 	%f1898, %f1890;
	mov.f32 	%f1899, %f1891;
	mov.f32 	%f1900, %f1892;
	mov.f32 	%f1901, %f1893;
	mov.f32 	%f1902, %f2380;
	mov.f32 	%f1903, %f1894;
	mov.f32 	%f1904, %f1895;
	mov.u32 	%r1041, %r1033;
	mov.u32 	%r1042, %r1034;
	mov.u32 	%r1043, %r1035;
	mov.u32 	%r1044, %r1036;
	mov.u32 	%r1045, %r1037;
	mov.u32 	%r1046, %r1524;
	mov.u32 	%r1047, %r1038;
	mov.u32 	%r1048, %r1039;
	@%p55 bra 	$L__BB12_71;
	setp.leu.f32 	%p56, %f1895, %f2380;
	mov.f32 	%f1897, %f1889;
	mov.f32 	%f1898, %f1890;
	mov.f32 	%f1899, %f1891;
	mov.f32 	%f1900, %f1892;
	mov.f32 	%f1901, %f1893;
	mov.f32 	%f1902, %f1894;
	mov.f32 	%f1903, %f2380;
	mov.f32 	%f1904, %f1895;
	mov.u32 	%r1041, %r1033;
	mov.u32 	%r1042, %r1034;
	mov.u32 	%r1043, %r1035;
	mov.u32 	%r1044, %r1036;
	mov.u32 	%r1045, %r1037;
	mov.u32 	%r1046, %r1038;
	mov.u32 	%r1047, %r1524;
	mov.u32 	%r1048, %r1039;
	@%p56 bra 	$L__BB12_71;
	setp.leu.f32 	%p57, %f2388, %f2380;
	mov.f32 	%f1897, %f1889;
	mov.f32 	%f1898, %f1890;
	mov.f32 	%f1899, %f1891;
	mov.f32 	%f1900, %f1892;
	mov.f32 	%f1901, %f1893;
	mov.f32 	%f1902, %f1894;
	mov.f32 	%f1903, %f1895;
	mov.f32 	%f1904, %f2380;
	mov.u32 	%r1041, %r1033;
	mov.u32 	%r1042, %r1034;
	mov.u32 	%r1043, %r1035;
	mov.u32 	%r1044, %r1036;
	mov.u32 	%r1045, %r1037;
	mov.u32 	%r1046, %r1038;
	mov.u32 	%r1047, %r1039;
	mov.u32 	%r1048, %r1524;
	@%p57 bra 	$L__BB12_71;
	mov.f32 	%f1897, %f1889;
	mov.f32 	%f1898, %f1890;
	mov.f32 	%f1899, %f1891;
	mov.f32 	%f1900, %f1892;
	mov.f32 	%f1901, %f1893;
	mov.f32 	%f1902, %f1894;
	mov.f32 	%f1903, %f1895;
	mov.f32 	%f1904, %f2388;
	mov.f32 	%f2388, %f2380;
	mov.u32 	%r1041, %r1033;
	mov.u32 	%r1042, %r1034;
	mov.u32 	%r1043, %r1035;
	mov.u32 	%r1044, %r1036;
	mov.u32 	%r1045, %r1037;
	mov.u32 	%r1046, %r1038;
	mov.u32 	%r1047, %r1039;
	mov.u32 	%r1048, %r1532;
	mov.u32 	%r1532, %r1524;
$L__BB12_71:
	setp.leu.f32 	%p58, %f1897, %f2379;
	mov.f32 	%f1906, %f2379;
	mov.f32 	%f1907, %f1897;
	mov.f32 	%f1908, %f1898;
	mov.f32 	%f1909, %f1899;
	mov.f32 	%f1910, %f1900;
	mov.f32 	%f1911, %f1901;
	mov.f32 	%f1912, %f1902;
	mov.f32 	%f1913, %f1903;
	mov.f32 	%f1914, %f1904;
	mov.u32 	%r1050, %r1523;
	mov.u32 	%r1051, %r1041;
	mov.u32 	%r1052, %r1042;
	mov.u32 	%r1053, %r1043;
	mov.u32 	%r1054, %r1044;
	mov.u32 	%r1055, %r1045;
	mov.u32 	%r1056, %r1046;
	mov.u32 	%r1057, %r1047;
	mov.u32 	%r1058, %r1048;
	@%p58 bra 	$L__BB12_81;
	setp.leu.f32 	%p59, %f1898, %f2379;
	mov.f32 	%f1906, %f1897;
	mov.f32 	%f1907, %f2379;
	mov.f32 	%f1908, %f1898;
	mov.f32 	%f1909, %f1899;
	mov.f32 	%f1910, %f1900;
	mov.f32 	%f1911, %f1901;
	mov.f32 	%f1912, %f1902;
	mov.f32 	%f1913, %f1903;
	mov.f32 	%f1914, %f1904;
	mov.u32 	%r1050, %r1041;
	mov.u32 	%r1051, %r1523;
	mov.u32 	%r1052, %r1042;
	mov.u32 	%r1053, %r1043;
	mov.u32 	%r1054, %r1044;
	mov.u32 	%r1055, %r1045;
	mov.u32 	%r1056, %r1046;
	mov.u32 	%r1057, %r1047;
	mov.u32 	%r1058, %r1048;
	@%p59 bra 	$L__BB12_81;
	setp.leu.f32 	%p60, %f1899, %f2379;
	mov.f32 	%f1906, %f1897;
	mov.f32 	%f1907, %f1898;
	mov.f32 	%f1908, %f2379;
	mov.f32 	%f1909, %f1899;
	mov.f32 	%f1910, %f1900;
	mov.f32 	%f1911, %f1901;
	mov.f32 	%f1912, %f1902;
	mov.f32 	%f1913, %f1903;
	mov.f32 	%f1914, %f1904;
	mov.u32 	%r1050, %r1041;
	mov.u32 	%r1051, %r1042;
	mov.u32 	%r1052, %r1523;
	mov.u32 	%r1053, %r1043;
	mov.u32 	%r1054, %r1044;
	mov.u32 	%r1055, %r1045;
	mov.u32 	%r1056, %r1046;
	mov.u32 	%r1057, %r1047;
	mov.u32 	%r1058, %r1048;
	@%p60 bra 	$L__BB12_81;
	setp.leu.f32 	%p61, %f1900, %f2379;
	mov.f32 	%f1906, %f1897;
	mov.f32 	%f1907, %f1898;
	mov.f32 	%f1908, %f1899;
	mov.f32 	%f1909, %f2379;
	mov.f32 	%f1910, %f1900;
	mov.f32 	%f1911, %f1901;
	mov.f32 	%f1912, %f1902;
	mov.f32 	%f1913, %f1903;
	mov.f32 	%f1914, %f1904;
	mov.u32 	%r1050, %r1041;
	mov.u32 	%r1051, %r1042;
	mov.u32 	%r1052, %r1043;
	mov.u32 	%r1053, %r1523;
	mov.u32 	%r1054, %r1044;
	mov.u32 	%r1055, %r1045;
	mov.u32 	%r1056, %r1046;
	mov.u32 	%r1057, %r1047;
	mov.u32 	%r1058, %r1048;
	@%p61 bra 	$L__BB12_81;
	setp.leu.f32 	%p62, %f1901, %f2379;
	mov.f32 	%f1906, %f1897;
	mov.f32 	%f1907, %f1898;
	mov.f32 	%f1908, %f1899;
	mov.f32 	%f1909, %f1900;
	mov.f32 	%f1910, %f2379;
	mov.f32 	%f1911, %f1901;
	mov.f32 	%f1912, %f1902;
	mov.f32 	%f1913, %f1903;
	mov.f32 	%f1914, %f1904;
	mov.u32 	%r1050, %r1041;
	mov.u32 	%r1051, %r1042;
	mov.u32 	%r1052, %r1043;
	mov.u32 	%r1053, %r1044;
	mov.u32 	%r1054, %r1523;
	mov.u32 	%r1055, %r1045;
	mov.u32 	%r1056, %r1046;
	mov.u32 	%r1057, %r1047;
	mov.u32 	%r1058, %r1048;
	@%p62 bra 	$L__BB12_81;
	setp.leu.f32 	%p63, %f1902, %f2379;
	mov.f32 	%f1906, %f1897;
	mov.f32 	%f1907, %f1898;
	mov.f32 	%f1908, %f1899;
	mov.f32 	%f1909, %f1900;
	mov.f32 	%f1910, %f1901;
	mov.f32 	%f1911, %f2379;
	mov.f32 	%f1912, %f1902;
	mov.f32 	%f1913, %f1903;
	mov.f32 	%f1914, %f1904;
	mov.u32 	%r1050, %r1041;
	mov.u32 	%r1051, %r1042;
	mov.u32 	%r1052, %r1043;
	mov.u32 	%r1053, %r1044;
	mov.u32 	%r1054, %r1045;
	mov.u32 	%r1055, %r1523;
	mov.u32 	%r1056, %r1046;
	mov.u32 	%r1057, %r1047;
	mov.u32 	%r1058, %r1048;
	@%p63 bra 	$L__BB12_81;
	setp.leu.f32 	%p64, %f1903, %f2379;
	mov.f32 	%f1906, %f1897;
	mov.f32 	%f1907, %f1898;
	mov.f32 	%f1908, %f1899;
	mov.f32 	%f1909, %f1900;
	mov.f32 	%f1910, %f1901;
	mov.f32 	%f1911, %f1902;
	mov.f32 	%f1912, %f2379;
	mov.f32 	%f1913, %f1903;
	mov.f32 	%f1914, %f1904;
	mov.u32 	%r1050, %r1041;
	mov.u32 	%r1051, %r1042;
	mov.u32 	%r1052, %r1043;
	mov.u32 	%r1053, %r1044;
	mov.u32 	%r1054, %r1045;
	mov.u32 	%r1055, %r1046;
	mov.u32 	%r1056, %r1523;
	mov.u32 	%r1057, %r1047;
	mov.u32 	%r1058, %r1048;
	@%p64 bra 	$L__BB12_81;
	setp.leu.f32 	%p65, %f1904, %f2379;
	mov.f32 	%f1906, %f1897;
	mov.f32 	%f1907, %f1898;
	mov.f32 	%f1908, %f1899;
	mov.f32 	%f1909, %f1900;
	mov.f32 	%f1910, %f1901;
	mov.f32 	%f1911, %f1902;
	mov.f32 	%f1912, %f1903;
	mov.f32 	%f1913, %f2379;
	mov.f32 	%f1914, %f1904;
	mov.u32 	%r1050, %r1041;
	mov.u32 	%r1051, %r1042;
	mov.u32 	%r1052, %r1043;
	mov.u32 	%r1053, %r1044;
	mov.u32 	%r1054, %r1045;
	mov.u32 	%r1055, %r1046;
	mov.u32 	%r1056, %r1047;
	mov.u32 	%r1057, %r1523;
	mov.u32 	%r1058, %r1048;
	@%p65 bra 	$L__BB12_81;
	setp.leu.f32 	%p66, %f2388, %f2379;
	mov.f32 	%f1906, %f1897;
	mov.f32 	%f1907, %f1898;
	mov.f32 	%f1908, %f1899;
	mov.f32 	%f1909, %f1900;
	mov.f32 	%f1910, %f1901;
	mov.f32 	%f1911, %f1902;
	mov.f32 	%f1912, %f1903;
	mov.f32 	%f1913, %f1904;
	mov.f32 	%f1914, %f2379;
	mov.u32 	%r1050, %r1041;
	mov.u32 	%r1051, %r1042;
	mov.u32 	%r1052, %r1043;
	mov.u32 	%r1053, %r1044;
	mov.u32 	%r1054, %r1045;
	mov.u32 	%r1055, %r1046;
	mov.u32 	%r1056, %r1047;
	mov.u32 	%r1057, %r1048;
	mov.u32 	%r1058, %r1523;
	@%p66 bra 	$L__BB12_81;
	mov.f32 	%f1906, %f1897;
	mov.f32 	%f1907, %f1898;
	mov.f32 	%f1908, %f1899;
	mov.f32 	%f1909, %f1900;
	mov.f32 	%f1910, %f1901;
	mov.f32 	%f1911, %f1902;
	mov.f32 	%f1912, %f1903;
	mov.f32 	%f1913, %f1904;
	mov.f32 	%f1914, %f2388;
	mov.f32 	%f2388, %f2379;
	mov.u32 	%r1050, %r1041;
	mov.u32 	%r1051, %r1042;
	mov.u32 	%r1052, %r1043;
	mov.u32 	%r1053, %r1044;
	mov.u32 	%r1054, %r1045;
	mov.u32 	%r1055, %r1046;
	mov.u32 	%r1056, %r1047;
	mov.u32 	%r1057, %r1048;
	mov.u32 	%r1058, %r1532;
	mov.u32 	%r1532, %r1523;
$L__BB12_81:
	setp.leu.f32 	%p67, %f1906, %f2378;
	mov.f32 	%f1916, %f2378;
	mov.f32 	%f1917, %f1906;
	mov.f32 	%f1918, %f1907;
	mov.f32 	%f1919, %f1908;
	mov.f32 	%f1920, %f1909;
	mov.f32 	%f1921, %f1910;
	mov.f32 	%f1922, %f1911;
	mov.f32 	%f1923, %f1912;
	mov.f32 	%f1924, %f1913;
	mov.f32 	%f1925, %f1914;
	mov.u32 	%r1060, %r1522;
	mov.u32 	%r1061, %r1050;
	mov.u32 	%r1062, %r1051;
	mov.u32 	%r1063, %r1052;
	mov.u32 	%r1064, %r1053;
	mov.u32 	%r1065, %r1054;
	mov.u32 	%r1066, %r1055;
	mov.u32 	%r1067, %r1056;
	mov.u32 	%r1068, %r1057;
	mov.u32 	%r1069, %r1058;
	@%p67 bra 	$L__BB12_92;
	setp.leu.f32 	%p68, %f1907, %f2378;
	mov.f32 	%f1916, %f1906;
	mov.f32 	%f1917, %f2378;
	mov.f32 	%f1918, %f1907;
	mov.f32 	%f1919, %f1908;
	mov.f32 	%f1920, %f1909;
	mov.f32 	%f1921, %f1910;
	mov.f32 	%f1922, %f1911;
	mov.f32 	%f1923, %f1912;
	mov.f32 	%f1924, %f1913;
	mov.f32 	%f1925, %f1914;
	mov.u32 	%r1060, %r1050;
	mov.u32 	%r1061, %r1522;
	mov.u32 	%r1062, %r1051;
	mov.u32 	%r1063, %r1052;
	mov.u32 	%r1064, %r1053;
	mov.u32 	%r1065, %r1054;
	mov.u32 	%r1066, %r1055;
	mov.u32 	%r1067, %r1056;
	mov.u32 	%r1068, %r1057;
	mov.u32 	%r1069, %r1058;
	@%p68 bra 	$L__BB12_92;
	setp.leu.f32 	%p69, %f1908, %f2378;
	mov.f32 	%f1916, %f1906;
	mov.f32 	%f1917, %f1907;
	mov.f32 	%f1918, %f2378;
	mov.f32 	%f1919, %f1908;
	mov.f32 	%f1920, %f1909;
	mov.f32 	%f1921, %f1910;
	mov.f32 	%f1922, %f1911;
	mov.f32 	%f1923, %f1912;
	mov.f32 	%f1924, %f1913;
	mov.f32 	%f1925, %f1914;
	mov.u32 	%r1060, %r1050;
	mov.u32 	%r1061, %r1051;
	mov.u32 	%r1062, %r1522;
	mov.u32 	%r1063, %r1052;
	mov.u32 	%r1064, %r1053;
	mov.u32 	%r1065, %r1054;
	mov.u32 	%r1066, %r1055;
	mov.u32 	%r1067, %r1056;
	mov.u32 	%r1068, %r1057;
	mov.u32 	%r1069, %r1058;
	@%p69 bra 	$L__BB12_92;
	setp.leu.f32 	%p70, %f1909, %f2378;
	mov.f32 	%f1916, %f1906;
	mov.f32 	%f1917, %f1907;
	mov.f32 	%f1918, %f1908;
	mov.f32 	%f1919, %f2378;
	mov.f32 	%f1920, %f1909;
	mov.f32 	%f1921, %f1910;
	mov.f32 	%f1922, %f1911;
	mov.f32 	%f1923, %f1912;
	mov.f32 	%f1924, %f1913;
	mov.f32 	%f1925, %f1914;
	mov.u32 	%r1060, %r1050;
	mov.u32 	%r1061, %r1051;
	mov.u32 	%r1062, %r1052;
	mov.u32 	%r1063, %r1522;
	mov.u32 	%r1064, %r1053;
	mov.u32 	%r1065, %r1054;
	mov.u32 	%r1066, %r1055;
	mov.u32 	%r1067, %r1056;
	mov.u32 	%r1068, %r1057;
	mov.u32 	%r1069, %r1058;
	@%p70 bra 	$L__BB12_92;
	setp.leu.f32 	%p71, %f1910, %f2378;
	mov.f32 	%f1916, %f1906;
	mov.f32 	%f1917, %f1907;
	mov.f32 	%f1918, %f1908;
	mov.f32 	%f1919, %f1909;
	mov.f32 	%f1920, %f2378;
	mov.f32 	%f1921, %f1910;
	mov.f32 	%f1922, %f1911;
	mov.f32 	%f1923, %f1912;
	mov.f32 	%f1924, %f1913;
	mov.f32 	%f1925, %f1914;
	mov.u32 	%r1060, %r1050;
	mov.u32 	%r1061, %r1051;
	mov.u32 	%r1062, %r1052;
	mov.u32 	%r1063, %r1053;
	mov.u32 	%r1064, %r1522;
	mov.u32 	%r1065, %r1054;
	mov.u32 	%r1066, %r1055;
	mov.u32 	%r1067, %r1056;
	mov.u32 	%r1068, %r1057;
	mov.u32 	%r1069, %r1058;
	@%p71 bra 	$L__BB12_92;
	setp.leu.f32 	%p72, %f1911, %f2378;
	mov.f32 	%f1916, %f1906;
	mov.f32 	%f1917, %f1907;
	mov.f32 	%f1918, %f1908;
	mov.f32 	%f1919, %f1909;
	mov.f32 	%f1920, %f1910;
	mov.f32 	%f1921, %f2378;
	mov.f32 	%f1922, %f1911;
	mov.f32 	%f1923, %f1912;
	mov.f32 	%f1924, %f1913;
	mov.f32 	%f1925, %f1914;
	mov.u32 	%r1060, %r1050;
	mov.u32 	%r1061, %r1051;
	mov.u32 	%r1062, %r1052;
	mov.u32 	%r1063, %r1053;
	mov.u32 	%r1064, %r1054;
	mov.u32 	%r1065, %r1522;
	mov.u32 	%r1066, %r1055;
	mov.u32 	%r1067, %r1056;
	mov.u32 	%r1068, %r1057;
	mov.u32 	%r1069, %r1058;
	@%p72 bra 	$L__BB12_92;
	setp.leu.f32 	%p73, %f1912, %f2378;
	mov.f32 	%f1916, %f1906;
	mov.f32 	%f1917, %f1907;
	mov.f32 	%f1918, %f1908;
	mov.f32 	%f1919, %f1909;
	mov.f32 	%f1920, %f1910;
	mov.f32 	%f1921, %f1911;
	mov.f32 	%f1922, %f2378;
	mov.f32 	%f1923, %f1912;
	mov.f32 	%f1924, %f1913;
	mov.f32 	%f1925, %f1914;
	mov.u32 	%r1060, %r1050;
	mov.u32 	%r1061, %r1051;
	mov.u32 	%r1062, %r1052;
	mov.u32 	%r1063, %r1053;
	mov.u32 	%r1064, %r1054;
	mov.u32 	%r1065, %r1055;
	mov.u32 	%r1066, %r1522;
	mov.u32 	%r1067, %r1056;
	mov.u32 	%r1068, %r1057;
	mov.u32 	%r1069, %r1058;
	@%p73 bra 	$L__BB12_92;
	setp.leu.f32 	%p74, %f1913, %f2378;
	mov.f32 	%f1916, %f1906;
	mov.f32 	%f1917, %f1907;
	mov.f32 	%f1918, %f1908;
	mov.f32 	%f1919, %f1909;
	mov.f32 	%f1920, %f1910;
	mov.f32 	%f1921, %f1911;
	mov.f32 	%f1922, %f1912;
	mov.f32 	%f1923, %f2378;
	mov.f32 	%f1924, %f1913;
	mov.f32 	%f1925, %f1914;
	mov.u32 	%r1060, %r1050;
	mov.u32 	%r1061, %r1051;
	mov.u32 	%r1062, %r1052;
	mov.u32 	%r1063, %r1053;
	mov.u32 	%r1064, %r1054;
	mov.u32 	%r1065, %r1055;
	mov.u32 	%r1066, %r1056;
	mov.u32 	%r1067, %r1522;
	mov.u32 	%r1068, %r1057;
	mov.u32 	%r1069, %r1058;
	@%p74 bra 	$L__BB12_92;
	setp.leu.f32 	%p75, %f1914, %f2378;
	mov.f32 	%f1916, %f1906;
	mov.f32 	%f1917, %f1907;
	mov.f32 	%f1918, %f1908;
	mov.f32 	%f1919, %f1909;
	mov.f32 	%f1920, %f1910;
	mov.f32 	%f1921, %f1911;
	mov.f32 	%f1922, %f1912;
	mov.f32 	%f1923, %f1913;
	mov.f32 	%f1924, %f2378;
	mov.f32 	%f1925, %f1914;
	mov.u32 	%r1060, %r1050;
	mov.u32 	%r1061, %r1051;
	mov.u32 	%r1062, %r1052;
	mov.u32 	%r1063, %r1053;
	mov.u32 	%r1064, %r1054;
	mov.u32 	%r1065, %r1055;
	mov.u32 	%r1066, %r1056;
	mov.u32 	%r1067, %r1057;
	mov.u32 	%r1068, %r1522;
	mov.u32 	%r1069, %r1058;
	@%p75 bra 	$L__BB12_92;
	setp.leu.f32 	%p76, %f2388, %f2378;
	mov.f32 	%f1916, %f1906;
	mov.f32 	%f1917, %f1907;
	mov.f32 	%f1918, %f1908;
	mov.f32 	%f1919, %f1909;
	mov.f32 	%f1920, %f1910;
	mov.f32 	%f1921, %f1911;
	mov.f32 	%f1922, %f1912;
	mov.f32 	%f1923, %f1913;
	mov.f32 	%f1924, %f1914;
	mov.f32 	%f1925, %f2378;
	mov.u32 	%r1060, %r1050;
	mov.u32 	%r1061, %r1051;
	mov.u32 	%r1062, %r1052;
	mov.u32 	%r1063, %r1053;
	mov.u32 	%r1064, %r1054;
	mov.u32 	%r1065, %r1055;
	mov.u32 	%r1066, %r1056;
	mov.u32 	%r1067, %r1057;
	mov.u32 	%r1068, %r1058;
	mov.u32 	%r1069, %r1522;
	@%p76 bra 	$L__BB12_92;
	mov.f32 	%f1916, %f1906;
	mov.f32 	%f1917, %f1907;
	mov.f32 	%f1918, %f1908;
	mov.f32 	%f1919, %f1909;
	mov.f32 	%f1920, %f1910;
	mov.f32 	%f1921, %f1911;
	mov.f32 	%f1922, %f1912;
	mov.f32 	%f1923, %f1913;
	mov.f32 	%f1924, %f1914;
	mov.f32 	%f1925, %f2388;
	mov.f32 	%f2388, %f2378;
	mov.u32 	%r1060, %r1050;
	mov.u32 	%r1061, %r1051;
	mov.u32 	%r1062, %r1052;
	mov.u32 	%r1063, %r1053;
	mov.u32 	%r1064, %r1054;
	mov.u32 	%r1065, %r1055;
	mov.u32 	%r1066, %r1056;
	mov.u32 	%r1067, %r1057;
	mov.u32 	%r1068, %r1058;
	mov.u32 	%r1069, %r1532;
	mov.u32 	%r1532, %r1522;
$L__BB12_92:
	setp.leu.f32 	%p77, %f1916, %f2377;
	mov.f32 	%f1927, %f2377;
	mov.f32 	%f1928, %f1916;
	mov.f32 	%f1929, %f1917;
	mov.f32 	%f1930, %f1918;
	mov.f32 	%f1931, %f1919;
	mov.f32 	%f1932, %f1920;
	mov.f32 	%f1933, %f1921;
	mov.f32 	%f1934, %f1922;
	mov.f32 	%f1935, %f1923;
	mov.f32 	%f1936, %f1924;
	mov.f32 	%f1937, %f1925;
	mov.u32 	%r1071, %r1521;
	mov.u32 	%r1072, %r1060;
	mov.u32 	%r1073, %r1061;
	mov.u32 	%r1074, %r1062;
	mov.u32 	%r1075, %r1063;
	mov.u32 	%r1076, %r1064;
	mov.u32 	%r1077, %r1065;
	mov.u32 	%r1078, %r1066;
	mov.u32 	%r1079, %r1067;
	mov.u32 	%r1080, %r1068;
	mov.u32 	%r1081, %r1069;
	@%p77 bra 	$L__BB12_104;
	setp.leu.f32 	%p78, %f1917, %f2377;
	mov.f32 	%f1927, %f1916;
	mov.f32 	%f1928, %f2377;
	mov.f32 	%f1929, %f1917;
	mov.f32 	%f1930, %f1918;
	mov.f32 	%f1931, %f1919;
	mov.f32 	%f1932, %f1920;
	mov.f32 	%f1933, %f1921;
	mov.f32 	%f1934, %f1922;
	mov.f32 	%f1935, %f1923;
	mov.f32 	%f1936, %f1924;
	mov.f32 	%f1937, %f1925;
	mov.u32 	%r1071, %r1060;
	mov.u32 	%r1072, %r1521;
	mov.u32 	%r1073, %r1061;
	mov.u32 	%r1074, %r1062;
	mov.u32 	%r1075, %r1063;
	mov.u32 	%r1076, %r1064;
	mov.u32 	%r1077, %r1065;
	mov.u32 	%r1078, %r1066;
	mov.u32 	%r1079, %r1067;
	mov.u32 	%r1080, %r1068;
	mov.u32 	%r1081, %r1069;
	@%p78 bra 	$L__BB12_104;
	setp.leu.f32 	%p79, %f1918, %f2377;
	mov.f32 	%f1927, %f1916;
	mov.f32 	%f1928, %f1917;
	mov.f32 	%f1929, %f2377;
	mov.f32 	%f1930, %f1918;
	mov.f32 	%f1931, %f1919;
	mov.f32 	%f1932, %f1920;
	mov.f32 	%f1933, %f1921;
	mov.f32 	%f1934, %f1922;
	mov.f32 	%f1935, %f1923;
	mov.f32 	%f1936, %f1924;
	mov.f32 	%f1937, %f1925;
	mov.u32 	%r1071, %r1060;
	mov.u32 	%r1072, %r1061;
	mov.u32 	%r1073, %r1521;
	mov.u32 	%r1074, %r1062;
	mov.u32 	%r1075, %r1063;
	mov.u32 	%r1076, %r1064;
	mov.u32 	%r1077, %r1065;
	mov.u32 	%r1078, %r1066;
	mov.u32 	%r1079, %r1067;
	mov.u32 	%r1080, %r1068;
	mov.u32 	%r1081, %r1069;
	@%p79 bra 	$L__BB12_104;
	setp.leu.f32 	%p80, %f1919, %f2377;
	mov.f32 	%f1927, %f1916;
	mov.f32 	%f1928, %f1917;
	mov.f32 	%f1929, %f1918;
	mov.f32 	%f1930, %f2377;
	mov.f32 	%f1931, %f1919;
	mov.f32 	%f1932, %f1920;
	mov.f32 	%f1933, %f1921;
	mov.f32 	%f1934, %f1922;
	mov.f32 	%f1935, %f1923;
	mov.f32 	%f1936, %f1924;
	mov.f32 	%f1937, %f1925;
	mov.u32 	%r1071, %r1060;
	mov.u32 	%r1072, %r1061;
	mov.u32 	%r1073, %r1062;
	mov.u32 	%r1074, %r1521;
	mov.u32 	%r1075, %r1063;
	mov.u32 	%r1076, %r1064;
	mov.u32 	%r1077, %r1065;
	mov.u32 	%r1078, %r1066;
	mov.u32 	%r1079, %r1067;
	mov.u32 	%r1080, %r1068;
	mov.u32 	%r1081, %r1069;
	@%p80 bra 	$L__BB12_104;
	setp.leu.f32 	%p81, %f1920, %f2377;
	mov.f32 	%f1927, %f1916;
	mov.f32 	%f1928, %f1917;
	mov.f32 	%f1929, %f1918;
	mov.f32 	%f1930, %f1919;
	mov.f32 	%f1931, %f2377;
	mov.f32 	%f1932, %f1920;
	mov.f32 	%f1933, %f1921;
	mov.f32 	%f1934, %f1922;
	mov.f32 	%f1935, %f1923;
	mov.f32 	%f1936, %f1924;
	mov.f32 	%f1937, %f1925;
	mov.u32 	%r1071, %r1060;
	mov.u32 	%r1072, %r1061;
	mov.u32 	%r1073, %r1062;
	mov.u32 	%r1074, %r1063;
	mov.u32 	%r1075, %r1521;
	mov.u32 	%r1076, %r1064;
	mov.u32 	%r1077, %r1065;
	mov.u32 	%r1078, %r1066;
	mov.u32 	%r1079, %r1067;
	mov.u32 	%r1080, %r1068;
	mov.u32 	%r1081, %r1069;
	@%p81 bra 	$L__BB12_104;
	setp.leu.f32 	%p82, %f1921, %f2377;
	mov.f32 	%f1927, %f1916;
	mov.f32 	%f1928, %f1917;
	mov.f32 	%f1929, %f1918;
	mov.f32 	%f1930, %f1919;
	mov.f32 	%f1931, %f1920;
	mov.f32 	%f1932, %f2377;
	mov.f32 	%f1933, %f1921;
	mov.f32 	%f1934, %f1922;
	mov.f32 	%f1935, %f1923;
	mov.f32 	%f1936, %f1924;
	mov.f32 	%f1937, %f1925;
	mov.u32 	%r1071, %r1060;
	mov.u32 	%r1072, %r1061;
	mov.u32 	%r1073, %r1062;
	mov.u32 	%r1074, %r1063;
	mov.u32 	%r1075, %r1064;
	mov.u32 	%r1076, %r1521;
	mov.u32 	%r1077, %r1065;
	mov.u32 	%r1078, %r1066;
	mov.u32 	%r1079, %r1067;
	mov.u32 	%r1080, %r1068;
	mov.u32 	%r1081, %r1069;
	@%p82 bra 	$L__BB12_104;
	setp.leu.f32 	%p83, %f1922, %f2377;
	mov.f32 	%f1927, %f1916;
	mov.f32 	%f1928, %f1917;
	mov.f32 	%f1929, %f1918;
	mov.f32 	%f1930, %f1919;
	mov.f32 	%f1931, %f1920;
	mov.f32 	%f1932, %f1921;
	mov.f32 	%f1933, %f2377;
	mov.f32 	%f1934, %f1922;
	mov.f32 	%f1935, %f1923;
	mov.f32 	%f1936, %f1924;
	mov.f32 	%f1937, %f1925;
	mov.u32 	%r1071, %r1060;
	mov.u32 	%r1072, %r1061;
	mov.u32 	%r1073, %r1062;
	mov.u32 	%r1074, %r1063;
	mov.u32 	%r1075, %r1064;
	mov.u32 	%r1076, %r1065;
	mov.u32 	%r1077, %r1521;
	mov.u32 	%r1078, %r1066;
	mov.u32 	%r1079, %r1067;
	mov.u32 	%r1080, %r1068;
	mov.u32 	%r1081, %r1069;
	@%p83 bra 	$L__BB12_104;
	setp.leu.f32 	%p84, %f1923, %f2377;
	mov.f32 	%f1927, %f1916;
	mov.f32 	%f1928, %f1917;
	mov.f32 	%f1929, %f1918;
	mov.f32 	%f1930, %f1919;
	mov.f32 	%f1931, %f1920;
	mov.f32 	%f1932, %f1921;
	mov.f32 	%f1933, %f1922;
	mov.f32 	%f1934, %f2377;
	mov.f32 	%f1935, %f1923;
	mov.f32 	%f1936, %f1924;
	mov.f32 	%f1937, %f1925;
	mov.u32 	%r1071, %r1060;
	mov.u32 	%r1072, %r1061;
	mov.u32 	%r1073, %r1062;
	mov.u32 	%r1074, %r1063;
	mov.u32 	%r1075, %r1064;
	mov.u32 	%r1076, %r1065;
	mov.u32 	%r1077, %r1066;
	mov.u32 	%r1078, %r1521;
	mov.u32 	%r1079, %r1067;
	mov.u32 	%r1080, %r1068;
	mov.u32 	%r1081, %r1069;
	@%p84 bra 	$L__BB12_104;
	setp.leu.f32 	%p85, %f1924, %f2377;
	mov.f32 	%f1927, %f1916;
	mov.f32 	%f1928, %f1917;
	mov.f32 	%f1929, %f1918;
	mov.f32 	%f1930, %f1919;
	mov.f32 	%f1931, %f1920;
	mov.f32 	%f1932, %f1921;
	mov.f32 	%f1933, %f1922;
	mov.f32 	%f1934, %f1923;
	mov.f32 	%f1935, %f2377;
	mov.f32 	%f1936, %f1924;
	mov.f32 	%f1937, %f1925;
	mov.u32 	%r1071, %r1060;
	mov.u32 	%r1072, %r1061;
	mov.u32 	%r1073, %r1062;
	mov.u32 	%r1074, %r1063;
	mov.u32 	%r1075, %r1064;
	mov.u32 	%r1076, %r1065;
	mov.u32 	%r1077, %r1066;
	mov.u32 	%r1078, %r1067;
	mov.u32 	%r1079, %r1521;
	mov.u32 	%r1080, %r1068;
	mov.u32 	%r1081, %r1069;
	@%p85 bra 	$L__BB12_104;
	setp.leu.f32 	%p86, %f1925, %f2377;
	mov.f32 	%f1927, %f1916;
	mov.f32 	%f1928, %f1917;
	mov.f32 	%f1929, %f1918;
	mov.f32 	%f1930, %f1919;
	mov.f32 	%f1931, %f1920;
	mov.f32 	%f1932, %f1921;
	mov.f32 	%f1933, %f1922;
	mov.f32 	%f1934, %f1923;
	mov.f32 	%f1935, %f1924;
	mov.f32 	%f1936, %f2377;
	mov.f32 	%f1937, %f1925;
	mov.u32 	%r1071, %r1060;
	mov.u32 	%r1072, %r1061;
	mov.u32 	%r1073, %r1062;
	mov.u32 	%r1074, %r1063;
	mov.u32 	%r1075, %r1064;
	mov.u32 	%r1076, %r1065;
	mov.u32 	%r1077, %r1066;
	mov.u32 	%r1078, %r1067;
	mov.u32 	%r1079, %r1068;
	mov.u32 	%r1080, %r1521;
	mov.u32 	%r1081, %r1069;
	@%p86 bra 	$L__BB12_104;
	setp.leu.f32 	%p87, %f2388, %f2377;
	mov.f32 	%f1927, %f1916;
	mov.f32 	%f1928, %f1917;
	mov.f32 	%f1929, %f1918;
	mov.f32 	%f1930, %f1919;
	mov.f32 	%f1931, %f1920;
	mov.f32 	%f1932, %f1921;
	mov.f32 	%f1933, %f1922;
	mov.f32 	%f1934, %f1923;
	mov.f32 	%f1935, %f1924;
	mov.f32 	%f1936, %f1925;
	mov.f32 	%f1937, %f2377;
	mov.u32 	%r1071, %r1060;
	mov.u32 	%r1072, %r1061;
	mov.u32 	%r1073, %r1062;
	mov.u32 	%r1074, %r1063;
	mov.u32 	%r1075, %r1064;
	mov.u32 	%r1076, %r1065;
	mov.u32 	%r1077, %r1066;
	mov.u32 	%r1078, %r1067;
	mov.u32 	%r1079, %r1068;
	mov.u32 	%r1080, %r1069;
	mov.u32 	%r1081, %r1521;
	@%p87 bra 	$L__BB12_104;
	mov.f32 	%f1927, %f1916;
	mov.f32 	%f1928, %f1917;
	mov.f32 	%f1929, %f1918;
	mov.f32 	%f1930, %f1919;
	mov.f32 	%f1931, %f1920;
	mov.f32 	%f1932, %f1921;
	mov.f32 	%f1933, %f1922;
	mov.f32 	%f1934, %f1923;
	mov.f32 	%f1935, %f1924;
	mov.f32 	%f1936, %f1925;
	mov.f32 	%f1937, %f2388;
	mov.f32 	%f2388, %f2377;
	mov.u32 	%r1071, %r1060;
	mov.u32 	%r1072, %r1061;
	mov.u32 	%r1073, %r1062;
	mov.u32 	%r1074, %r1063;
	mov.u32 	%r1075, %r1064;
	mov.u32 	%r1076, %r1065;
	mov.u32 	%r1077, %r1066;
	mov.u32 	%r1078, %r1067;
	mov.u32 	%r1079, %r1068;
	mov.u32 	%r1080, %r1069;
	mov.u32 	%r1081, %r1532;
	mov.u32 	%r1532, %r1521;
$L__BB12_104:
	setp.leu.f32 	%p88, %f1927, %f2376;
	mov.f32 	%f1939, %f2376;
	mov.f32 	%f1940, %f1927;
	mov.f32 	%f1941, %f1928;
	mov.f32 	%f1942, %f1929;
	mov.f32 	%f1943, %f1930;
	mov.f32 	%f1944, %f1931;
	mov.f32 	%f1945, %f1932;
	mov.f32 	%f1946, %f1933;
	mov.f32 	%f1947, %f1934;
	mov.f32 	%f1948, %f1935;
	mov.f32 	%f1949, %f1936;
	mov.f32 	%f1950, %f1937;
	mov.u32 	%r1083, %r1520;
	mov.u32 	%r1084, %r1071;
	mov.u32 	%r1085, %r1072;
	mov.u32 	%r1086, %r1073;
	mov.u32 	%r1087, %r1074;
	mov.u32 	%r1088, %r1075;
	mov.u32 	%r1089, %r1076;
	mov.u32 	%r1090, %r1077;
	mov.u32 	%r1091, %r1078;
	mov.u32 	%r1092, %r1079;
	mov.u32 	%r1093, %r1080;
	mov.u32 	%r1094, %r1081;
	@%p88 bra 	$L__BB12_117;
	setp.leu.f32 	%p89, %f1928, %f2376;
	mov.f32 	%f1939, %f1927;
	mov.f32 	%f1940, %f2376;
	mov.f32 	%f1941, %f1928;
	mov.f32 	%f1942, %f1929;
	mov.f32 	%f1943, %f1930;
	mov.f32 	%f1944, %f1931;
	mov.f32 	%f1945, %f1932;
	mov.f32 	%f1946, %f1933;
	mov.f32 	%f1947, %f1934;
	mov.f32 	%f1948, %f1935;
	mov.f32 	%f1949, %f1936;
	mov.f32 	%f1950, %f1937;
	mov.u32 	%r1083, %r1071;
	mov.u32 	%r1084, %r1520;
	mov.u32 	%r1085, %r1072;
	mov.u32 	%r1086, %r1073;
	mov.u32 	%r1087, %r1074;
	mov.u32 	%r1088, %r1075;
	mov.u32 	%r1089, %r1076;
	mov.u32 	%r1090, %r1077;
	mov.u32 	%r1091, %r1078;
	mov.u32 	%r1092, %r1079;
	mov.u32 	%r1093, %r1080;
	mov.u32 	%r1094, %r1081;
	@%p89 bra 	$L__BB12_117;
	setp.leu.f32 	%p90, %f1929, %f2376;
	mov.f32 	%f1939, %f1927;
	mov.f32 	%f1940, %f1928;
	mov.f32 	%f1941, %f2376;
	mov.f32 	%f1942, %f1929;
	mov.f32 	%f1943, %f1930;
	mov.f32 	%f1944, %f1931;
	mov.f32 	%f1945, %f1932;
	mov.f32 	%f1946, %f1933;
	mov.f32 	%f1947, %f1934;
	mov.f32 	%f1948, %f1935;
	mov.f32 	%f1949, %f1936;
	mov.f32 	%f1950, %f1937;
	mov.u32 	%r1083, %r1071;
	mov.u32 	%r1084, %r1072;
	mov.u32 	%r1085, %r1520;
	mov.u32 	%r1086, %r1073;
	mov.u32 	%r1087, %r1074;
	mov.u32 	%r1088, %r1075;
	mov.u32 	%r1089, %r1076;
	mov.u32 	%r1090, %r1077;
	mov.u32 	%r1091, %r1078;
	mov.u32 	%r1092, %r1079;
	mov.u32 	%r1093, %r1080;
	mov.u32 	%r1094, %r1081;
	@%p90 bra 	$L__BB12_117;
	setp.leu.f32 	%p91, %f1930, %f2376;
	mov.f32 	%f1939, %f1927;
	mov.f32 	%f1940, %f1928;
	mov.f32 	%f1941, %f1929;
	mov.f32 	%f1942, %f2376;
	mov.f32 	%f1943, %f1930;
	mov.f32 	%f1944, %f1931;
	mov.f32 	%f1945, %f1932;
	mov.f32 	%f1946, %f1933;
	mov.f32 	%f1947, %f1934;
	mov.f32 	%f1948, %f1935;
	mov.f32 	%f1949, %f1936;
	mov.f32 	%f1950, %f1937;
	mov.u32 	%r1083, %r1071;
	mov.u32 	%r1084, %r1072;
	mov.u32 	%r1085, %r1073;
	mov.u32 	%r1086, %r1520;
	mov.u32 	%r1087, %r1074;
	mov.u32 	%r1088, %r1075;
	mov.u32 	%r1089, %r1076;
	mov.u32 	%r1090, %r1077;
	mov.u32 	%r1091, %r1078;
	mov.u32 	%r1092, %r1079;
	mov.u32 	%r1093, %r1080;
	mov.u32 	%r1094, %r1081;
	@%p91 bra 	$L__BB12_117;
	setp.leu.f32 	%p92, %f1931, %f2376;
	mov.f32 	%f1939, %f1927;
	mov.f32 	%f1940, %f1928;
	mov.f32 	%f1941, %f1929;
	mov.f32 	%f1942, %f1930;
	mov.f32 	%f1943, %f2376;
	mov.f32 	%f1944, %f1931;
	mov.f32 	%f1945, %f1932;
	mov.f32 	%f1946, %f1933;
	mov.f32 	%f1947, %f1934;
	mov.f32 	%f1948, %f1935;
	mov.f32 	%f1949, %f1936;
	mov.f32 	%f1950, %f1937;
	mov.u32 	%r1083, %r1071;
	mov.u32 	%r1084, %r1072;
	mov.u32 	%r1085, %r1073;
	mov.u32 	%r1086, %r1074;
	mov.u32 	%r1087, %r1520;
	mov.u32 	%r1088, %r1075;
	mov.u32 	%r1089, %r1076;
	mov.u32 	%r1090, %r1077;
	mov.u32 	%r1091, %r1078;
	mov.u32 	%r1092, %r1079;
	mov.u32 	%r1093, %r1080;
	mov.u32 	%r1094, %r1081;
	@%p92 bra 	$L__BB12_117;
	setp.leu.f32 	%p93, %f1932, %f2376;
	mov.f32 	%f1939, %f1927;
	mov.f32 	%f1940, %f1928;
	mov.f32 	%f1941, %f1929;
	mov.f32 	%f1942, %f1930;
	mov.f32 	%f1943, %f1931;
	mov.f32 	%f1944, %f2376;
	mov.f32 	%f1945, %f1932;
	mov.f32 	%f1946, %f1933;
	mov.f32 	%f1947, %f1934;
	mov.f32 	%f1948, %f1935;
	mov.f32 	%f1949, %f1936;
	mov.f32 	%f1950, %f1937;
	mov.u32 	%r1083, %r1071;
	mov.u32 	%r1084, %r1072;
	mov.u32 	%r1085, %r1073;
	mov.u32 	%r1086, %r1074;
	mov.u32 	%r1087, %r1075;
	mov.u32 	%r1088, %r1520;
	mov.u32 	%r1089, %r1076;
	mov.u32 	%r1090, %r1077;
	mov.u32 	%r1091, %r1078;
	mov.u32 	%r1092, %r1079;
	mov.u32 	%r1093, %r1080;
	mov.u32 	%r1094, %r1081;
	@%p93 bra 	$L__BB12_117;
	setp.leu.f32 	%p94, %f1933, %f2376;
	mov.f32 	%f1939, %f1927;
	mov.f32 	%f1940, %f1928;
	mov.f32 	%f1941, %f1929;
	mov.f32 	%f1942, %f1930;
	mov.f32 	%f1943, %f1931;
	mov.f32 	%f1944, %f1932;
	mov.f32 	%f1945, %f2376;
	mov.f32 	%f1946, %f1933;
	mov.f32 	%f1947, %f1934;
	mov.f32 	%f1948, %f1935;
	mov.f32 	%f1949, %f1936;
	mov.f32 	%f1950, %f1937;
	mov.u32 	%r1083, %r1071;
	mov.u32 	%r1084, %r1072;
	mov.u32 	%r1085, %r1073;
	mov.u32 	%r1086, %r1074;
	mov.u32 	%r1087, %r1075;
	mov.u32 	%r1088, %r1076;
	mov.u32 	%r1089, %r1520;
	mov.u32 	%r1090, %r1077;
	mov.u32 	%r1091, %r1078;
	mov.u32 	%r1092, %r1079;
	mov.u32 	%r1093, %r1080;
	mov.u32 	%r1094, %r1081;
	@%p94 bra 	$L__BB12_117;
	setp.leu.f32 	%p95, %f1934, %f2376;
	mov.f32 	%f1939, %f1927;
	mov.f32 	%f1940, %f1928;
	mov.f32 	%f1941, %f1929;
	mov.f32 	%f1942, %f1930;
	mov.f32 	%f1943, %f1931;
	mov.f32 	%f1944, %f1932;
	mov.f32 	%f1945, %f1933;
	mov.f32 	%f1946, %f2376;
	mov.f32 	%f1947, %f1934;
	mov.f32 	%f1948, %f1935;
	mov.f32 	%f1949, %f1936;
	mov.f32 	%f1950, %f1937;
	mov.u32 	%r1083, %r1071;
	mov.u32 	%r1084, %r1072;
	mov.u32 	%r1085, %r1073;
	mov.u32 	%r1086, %r1074;
	mov.u32 	%r1087, %r1075;
	mov.u32 	%r1088, %r1076;
	mov.u32 	%r1089, %r1077;
	mov.u32 	%r1090, %r1520;
	mov.u32 	%r1091, %r1078;
	mov.u32 	%r1092, %r1079;
	mov.u32 	%r1093, %r1080;
	mov.u32 	%r1094, %r1081;
	@%p95 bra 	$L__BB12_117;
	setp.leu.f32 	%p96, %f1935, %f2376;
	mov.f32 	%f1939, %f1927;
	mov.f32 	%f1940, %f1928;
	mov.f32 	%f1941, %f1929;
	mov.f32 	%f1942, %f1930;
	mov.f32 	%f1943, %f1931;
	mov.f32 	%f1944, %f1932;
	mov.f32 	%f1945, %f1933;
	mov.f32 	%f1946, %f1934;
	mov.f32 	%f1947, %f2376;
	mov.f32 	%f1948, %f1935;
	mov.f32 	%f1949, %f1936;
	mov.f32 	%f1950, %f1937;
	mov.u32 	%r1083, %r1071;
	mov.u32 	%r1084, %r1072;
	mov.u32 	%r1085, %r1073;
	mov.u32 	%r1086, %r1074;
	mov.u32 	%r1087, %r1075;
	mov.u32 	%r1088, %r1076;
	mov.u32 	%r1089, %r1077;
	mov.u32 	%r1090, %r1078;
	mov.u32 	%r1091, %r1520;
	mov.u32 	%r1092, %r1079;
	mov.u32 	%r1093, %r1080;
	mov.u32 	%r1094, %r1081;
	@%p96 bra 	$L__BB12_117;
	setp.leu.f32 	%p97, %f1936, %f2376;
	mov.f32 	%f1939, %f1927;
	mov.f32 	%f1940, %f1928;
	mov.f32 	%f1941, %f1929;
	mov.f32 	%f1942, %f1930;
	mov.f32 	%f1943, %f1931;
	mov.f32 	%f1944, %f1932;
	mov.f32 	%f1945, %f1933;
	mov.f32 	%f1946, %f1934;
	mov.f32 	%f1947, %f1935;
	mov.f32 	%f1948, %f2376;
	mov.f32 	%f1949, %f1936;
	mov.f32 	%f1950, %f1937;
	mov.u32 	%r1083, %r1071;
	mov.u32 	%r1084, %r1072;
	mov.u32 	%r1085, %r1073;
	mov.u32 	%r1086, %r1074;
	mov.u32 	%r1087, %r1075;
	mov.u32 	%r1088, %r1076;
	mov.u32 	%r1089, %r1077;
	mov.u32 	%r1090, %r1078;
	mov.u32 	%r1091, %r1079;
	mov.u32 	%r1092, %r1520;
	mov.u32 	%r1093, %r1080;
	mov.u32 	%r1094, %r1081;
	@%p97 bra 	$L__BB12_117;
	setp.leu.f32 	%p98, %f1937, %f2376;
	mov.f32 	%f1939, %f1927;
	mov.f32 	%f1940, %f1928;
	mov.f32 	%f1941, %f1929;
	mov.f32 	%f1942, %f1930;
	mov.f32 	%f1943, %f1931;
	mov.f32 	%f1944, %f1932;
	mov.f32 	%f1945, %f1933;
	mov.f32 	%f1946, %f1934;
	mov.f32 	%f1947, %f1935;
	mov.f32 	%f1948, %f1936;
	mov.f32 	%f1949, %f2376;
	mov.f32 	%f1950, %f1937;
	mov.u32 	%r1083, %r1071;
	mov.u32 	%r1084, %r1072;
	mov.u32 	%r1085, %r1073;
	mov.u32 	%r1086, %r1074;
	mov.u32 	%r1087, %r1075;
	mov.u32 	%r1088, %r1076;
	mov.u32 	%r1089, %r1077;
	mov.u32 	%r1090, %r1078;
	mov.u32 	%r1091, %r1079;
	mov.u32 	%r1092, %r1080;
	mov.u32 	%r1093, %r1520;
	mov.u32 	%r1094, %r1081;
	@%p98 bra 	$L__BB12_117;
	setp.leu.f32 	%p99, %f2388, %f2376;
	mov.f32 	%f1939, %f1927;
	mov.f32 	%f1940, %f1928;
	mov.f32 	%f1941, %f1929;
	mov.f32 	%f1942, %f1930;
	mov.f32 	%f1943, %f1931;
	mov.f32 	%f1944, %f1932;
	mov.f32 	%f1945, %f1933;
	mov.f32 	%f1946, %f1934;
	mov.f32 	%f1947, %f1935;
	mov.f32 	%f1948, %f1936;
	mov.f32 	%f1949, %f1937;
	mov.f32 	%f1950, %f2376;
	mov.u32 	%r1083, %r1071;
	mov.u32 	%r1084, %r1072;
	mov.u32 	%r1085, %r1073;
	mov.u32 	%r1086, %r1074;
	mov.u32 	%r1087, %r1075;
	mov.u32 	%r1088, %r1076;
	mov.u32 	%r1089, %r1077;
	mov.u32 	%r1090, %r1078;
	mov.u32 	%r1091, %r1079;
	mov.u32 	%r1092, %r1080;
	mov.u32 	%r1093, %r1081;
	mov.u32 	%r1094, %r1520;
	@%p99 bra 	$L__BB12_117;
	mov.f32 	%f1939, %f1927;
	mov.f32 	%f1940, %f1928;
	mov.f32 	%f1941, %f1929;
	mov.f32 	%f1942, %f1930;
	mov.f32 	%f1943, %f1931;
	mov.f32 	%f1944, %f1932;
	mov.f32 	%f1945, %f1933;
	mov.f32 	%f1946, %f1934;
	mov.f32 	%f1947, %f1935;
	mov.f32 	%f1948, %f1936;
	mov.f32 	%f1949, %f1937;
	mov.f32 	%f1950, %f2388;
	mov.f32 	%f2388, %f2376;
	mov.u32 	%r1083, %r1071;
	mov.u32 	%r1084, %r1072;
	mov.u32 	%r1085, %r1073;
	mov.u32 	%r1086, %r1074;
	mov.u32 	%r1087, %r1075;
	mov.u32 	%r1088, %r1076;
	mov.u32 	%r1089, %r1077;
	mov.u32 	%r1090, %r1078;
	mov.u32 	%r1091, %r1079;
	mov.u32 	%r1092, %r1080;
	mov.u32 	%r1093, %r1081;
	mov.u32 	%r1094, %r1532;
	mov.u32 	%r1532, %r1520;
$L__BB12_117:
	setp.leu.f32 	%p100, %f1939, %f2375;
	mov.f32 	%f1952, %f2375;
	mov.f32 	%f1953, %f1939;
	mov.f32 	%f1954, %f1940;
	mov.f32 	%f1955, %f1941;
	mov.f32 	%f1956, %f1942;
	mov.f32 	%f1957, %f1943;
	mov.f32 	%f1958, %f1944;
	mov.f32 	%f1959, %f1945;
	mov.f32 	%f1960, %f1946;
	mov.f32 	%f1961, %f1947;
	mov.f32 	%f1962, %f1948;
	mov.f32 	%f1963, %f1949;
	mov.f32 	%f1964, %f1950;
	mov.u32 	%r1096, %r1519;
	mov.u32 	%r1097, %r1083;
	mov.u32 	%r1098, %r1084;
	mov.u32 	%r1099, %r1085;
	mov.u32 	%r1100, %r1086;
	mov.u32 	%r1101, %r1087;
	mov.u32 	%r1102, %r1088;
	mov.u32 	%r1103, %r1089;
	mov.u32 	%r1104, %r1090;
	mov.u32 	%r1105, %r1091;
	mov.u32 	%r1106, %r1092;
	mov.u32 	%r1107, %r1093;
	mov.u32 	%r1108, %r1094;
	@%p100 bra 	$L__BB12_131;
	setp.leu.f32 	%p101, %f1940, %f2375;
	mov.f32 	%f1952, %f1939;
	mov.f32 	%f1953, %f2375;
	mov.f32 	%f1954, %f1940;
	mov.f32 	%f1955, %f1941;
	mov.f32 	%f1956, %f1942;
	mov.f32 	%f1957, %f1943;
	mov.f32 	%f1958, %f1944;
	mov.f32 	%f1959, %f1945;
	mov.f32 	%f1960, %f1946;
	mov.f32 	%f1961, %f1947;
	mov.f32 	%f1962, %f1948;
	mov.f32 	%f1963, %f1949;
	mov.f32 	%f1964, %f1950;
	mov.u32 	%r1096, %r1083;
	mov.u32 	%r1097, %r1519;
	mov.u32 	%r1098, %r1084;
	mov.u32 	%r1099, %r1085;
	mov.u32 	%r1100, %r1086;
	mov.u32 	%r1101, %r1087;
	mov.u32 	%r1102, %r1088;
	mov.u32 	%r1103, %r1089;
	mov.u32 	%r1104, %r1090;
	mov.u32 	%r1105, %r1091;
	mov.u32 	%r1106, %r1092;
	mov.u32 	%r1107, %r1093;
	mov.u32 	%r1108, %r1094;
	@%p101 bra 	$L__BB12_131;
	setp.leu.f32 	%p102, %f1941, %f2375;
	mov.f32 	%f1952, %f1939;
	mov.f32 	%f1953, %f1940;
	mov.f32 	%f1954, %f2375;
	mov.f32 	%f1955, %f1941;
	mov.f32 	%f1956, %f1942;
	mov.f32 	%f1957, %f1943;
	mov.f32 	%f1958, %f1944;
	mov.f32 	%f1959, %f1945;
	mov.f32 	%f1960, %f1946;
	mov.f32 	%f1961, %f1947;
	mov.f32 	%f1962, %f1948;
	mov.f32 	%f1963, %f1949;
	mov.f32 	%f1964, %f1950;
	mov.u32 	%r1096, %r1083;
	mov.u32 	%r1097, %r1084;
	mov.u32 	%r1098, %r1519;
	mov.u32 	%r1099, %r1085;
	mov.u32 	%r1100, %r1086;
	mov.u32 	%r1101, %r1087;
	mov.u32 	%r1102, %r1088;
	mov.u32 	%r1103, %r1089;
	mov.u32 	%r1104, %r1090;
	mov.u32 	%r1105, %r1091;
	mov.u32 	%r1106, %r1092;
	mov.u32 	%r1107, %r1093;
	mov.u32 	%r1108, %r1094;
	@%p102 bra 	$L__BB12_131;
	setp.leu.f32 	%p103, %f1942, %f2375;
	mov.f32 	%f1952, %f1939;
	mov.f32 	%f1953, %f1940;
	mov.f32 	%f1954, %f1941;
	mov.f32 	%f1955, %f2375;
	mov.f32 	%f1956, %f1942;
	mov.f32 	%f1957, %f1943;
	mov.f32 	%f1958, %f1944;
	mov.f32 	%f1959, %f1945;
	mov.f32 	%f1960, %f1946;
	mov.f32 	%f1961, %f1947;
	mov.f32 	%f1962, %f1948;
	mov.f32 	%f1963, %f1949;
	mov.f32 	%f1964, %f1950;
	mov.u32 	%r1096, %r1083;
	mov.u32 	%r1097, %r1084;
	mov.u32 	%r1098, %r1085;
	mov.u32 	%r1099, %r1519;
	mov.u32 	%r1100, %r1086;
	mov.u32 	%r1101, %r1087;
	mov.u32 	%r1102, %r1088;
	mov.u32 	%r1103, %r1089;
	mov.u32 	%r1104, %r1090;
	mov.u32 	%r1105, %r1091;
	mov.u32 	%r1106, %r1092;
	mov.u32 	%r1107, %r1093;
	mov.u32 	%r1108, %r1094;
	@%p103 bra 	$L__BB12_131;
	setp.leu.f32 	%p104, %f1943, %f2375;
	mov.f32 	%f1952, %f1939;
	mov.f32 	%f1953, %f1940;
	mov.f32 	%f1954, %f1941;
	mov.f32 	%f1955, %f1942;
	mov.f32 	%f1956, %f2375;
	mov.f32 	%f1957, %f1943;
	mov.f32 	%f1958, %f1944;
	mov.f32 	%f1959, %f1945;
	mov.f32 	%f1960, %f1946;
	mov.f32 	%f1961, %f1947;
	mov.f32 	%f1962, %f1948;
	mov.f32 	%f1963, %f1949;
	mov.f32 	%f1964, %f1950;
	mov.u32 	%r1096, %r1083;
	mov.u32 	%r1097, %r1084;
	mov.u32 	%r1098, %r1085;
	mov.u32 	%r1099, %r1086;
	mov.u32 	%r1100, %r1519;
	mov.u32 	%r1101, %r1087;
	mov.u32 	%r1102, %r1088;
	mov.u32 	%r1103, %r1089;
	mov.u32 	%r1104, %r1090;
	mov.u32 	%r1105, %r1091;
	mov.u32 	%r1106, %r1092;
	mov.u32 	%r1107, %r1093;
	mov.u32 	%r1108, %r1094;
	@%p104 bra 	$L__BB12_131;
	setp.leu.f32 	%p105, %f1944, %f2375;
	mov.f32 	%f1952, %f1939;
	mov.f32 	%f1953, %f1940;
	mov.f32 	%f1954, %f1941;
	mov.f32 	%f1955, %f1942;
	mov.f32 	%f1956, %f1943;
	mov.f32 	%f1957, %f2375;
	mov.f32 	%f1958, %f1944;
	mov.f32 	%f1959, %f1945;
	mov.f32 	%f1960, %f1946;
	mov.f32 	%f1961, %f1947;
	mov.f32 	%f1962, %f1948;
	mov.f32 	%f1963, %f1949;
	mov.f32 	%f1964, %f1950;
	mov.u32 	%r1096, %r1083;
	mov.u32 	%r1097, %r1084;
	mov.u32 	%r1098, %r1085;
	mov.u32 	%r1099, %r1086;
	mov.u32 	%r1100, %r1087;
	mov.u32 	%r1101, %r1519;
	mov.u32 	%r1102, %r1088;
	mov.u32 	%r1103, %r1089;
	mov.u32 	%r1104, %r1090;
	mov.u32 	%r1105, %r1091;
	mov.u32 	%r1106, %r1092;
	mov.u32 	%r1107, %r1093;
	mov.u32 	%r1108, %r1094;
	@%p105 bra 	$L__BB12_131;
	setp.leu.f32 	%p106, %f1945, %f2375;
	mov.f32 	%f1952, %f1939;
	mov.f32 	%f1953, %f1940;
	mov.f32 	%f1954, %f1941;
	mov.f32 	%f1955, %f1942;
	mov.f32 	%f1956, %f1943;
	mov.f32 	%f1957, %f1944;
	mov.f32 	%f1958, %f2375;
	mov.f32 	%f1959, %f1945;
	mov.f32 	%f1960, %f1946;
	mov.f32 	%f1961, %f1947;
	mov.f32 	%f1962, %f1948;
	mov.f32 	%f1963, %f1949;
	mov.f32 	%f1964, %f1950;
	mov.u32 	%r1096, %r1083;
	mov.u32 	%r1097, %r1084;
	mov.u32 	%r1098, %r1085;
	mov.u32 	%r1099, %r1086;
	mov.u32 	%r1100, %r1087;
	mov.u32 	%r1101, %r1088;
	mov.u32 	%r1102, %r1519;
	mov.u32 	%r1103, %r1089;
	mov.u32 	%r1104, %r1090;
	mov.u32 	%r1105, %r1091;
	mov.u32 	%r1106, %r1092;
	mov.u32 	%r1107, %r1093;
	mov.u32 	%r1108, %r1094;
	@%p106 bra 	$L__BB12_131;
	setp.leu.f32 	%p107, %f1946, %f2375;
	mov.f32 	%f1952, %f1939;
	mov.f32 	%f1953, %f1940;
	mov.f32 	%f1954, %f1941;
	mov.f32 	%f1955, %f1942;
	mov.f32 	%f1956, %f1943;
	mov.f32 	%f1957, %f1944;
	mov.f32 	%f1958, %f1945;
	mov.f32 	%f1959, %f2375;
	mov.f32 	%f1960, %f1946;
	mov.f32 	%f1961, %f1947;
	mov.f32 	%f1962, %f1948;
	mov.f32 	%f1963, %f1949;
	mov.f32 	%f1964, %f1950;
	mov.u32 	%r1096, %r1083;
	mov.u32 	%r1097, %r1084;
	mov.u32 	%r1098, %r1085;
	mov.u32 	%r1099, %r1086;
	mov.u32 	%r1100, %r1087;
	mov.u32 	%r1101, %r1088;
	mov.u32 	%r1102, %r1089;
	mov.u32 	%r1103, %r1519;
	mov.u32 	%r1104, %r1090;
	mov.u32 	%r1105, %r1091;
	mov.u32 	%r1106, %r1092;
	mov.u32 	%r1107, %r1093;
	mov.u32 	%r1108, %r1094;
	@%p107 bra 	$L__BB12_131;
	setp.leu.f32 	%p108, %f1947, %f2375;
	mov.f32 	%f1952, %f1939;
	mov.f32 	%f1953, %f1940;
	mov.f32 	%f1954, %f1941;
	mov.f32 	%f1955, %f1942;
	mov.f32 	%f1956, %f1943;
	mov.f32 	%f1957, %f1944;
	mov.f32 	%f1958, %f1945;
	mov.f32 	%f1959, %f1946;
	mov.f32 	%f1960, %f2375;
	mov.f32 	%f1961, %f1947;
	mov.f32 	%f1962, %f1948;
	mov.f32 	%f1963, %f1949;
	mov.f32 	%f1964, %f1950;
	mov.u32 	%r1096, %r1083;
	mov.u32 	%r1097, %r1084;
	mov.u32 	%r1098, %r1085;
	mov.u32 	%r1099, %r1086;
	mov.u32 	%r1100, %r1087;
	mov.u32 	%r1101, %r1088;
	mov.u32 	%r1102, %r1089;
	mov.u32 	%r1103, %r1090;
	mov.u32 	%r1104, %r1519;
	mov.u32 	%r1105, %r1091;
	mov.u32 	%r1106, %r1092;
	mov.u32 	%r1107, %r1093;
	mov.u32 	%r1108, %r1094;
	@%p108 bra 	$L__BB12_131;
	setp.leu.f32 	%p109, %f1948, %f2375;
	mov.f32 	%f1952, %f1939;
	mov.f32 	%f1953, %f1940;
	mov.f32 	%f1954, %f1941;
	mov.f32 	%f1955, %f1942;
	mov.f32 	%f1956, %f1943;
	mov.f32 	%f1957, %f1944;
	mov.f32 	%f1958, %f1945;
	mov.f32 	%f1959, %f1946;
	mov.f32 	%f1960, %f1947;
	mov.f32 	%f1961, %f2375;
	mov.f32 	%f1962, %f1948;
	mov.f32 	%f1963, %f1949;
	mov.f32 	%f1964, %f1950;
	mov.u32 	%r1096, %r1083;
	mov.u32 	%r1097, %r1084;
	mov.u32 	%r1098, %r1085;
	mov.u32 	%r1099, %r1086;
	mov.u32 	%r1100, %r1087;
	mov.u32 	%r1101, %r1088;
	mov.u32 	%r1102, %r1089;
	mov.u32 	%r1103, %r1090;
	mov.u32 	%r1104, %r1091;
	mov.u32 	%r1105, %r1519;
	mov.u32 	%r1106, %r1092;
	mov.u32 	%r1107, %r1093;
	mov.u32 	%r1108, %r1094;
	@%p109 bra 	$L__BB12_131;
	setp.leu.f32 	%p110, %f1949, %f2375;
	mov.f32 	%f1952, %f1939;
	mov.f32 	%f1953, %f1940;
	mov.f32 	%f1954, %f1941;
	mov.f32 	%f1955, %f1942;
	mov.f32 	%f1956, %f1943;
	mov.f32 	%f1957, %f1944;
	mov.f32 	%f1958, %f1945;
	mov.f32 	%f1959, %f1946;
	mov.f32 	%f1960, %f1947;
	mov.f32 	%f1961, %f1948;
	mov.f32 	%f1962, %f2375;
	mov.f32 	%f1963, %f1949;
	mov.f32 	%f1964, %f1950;
	mov.u32 	%r1096, %r1083;
	mov.u32 	%r1097, %r1084;
	mov.u32 	%r1098, %r1085;
	mov.u32 	%r1099, %r1086;
	mov.u32 	%r1100, %r1087;
	mov.u32 	%r1101, %r1088;
	mov.u32 	%r1102, %r1089;
	mov.u32 	%r1103, %r1090;
	mov.u32 	%r1104, %r1091;
	mov.u32 	%r1105, %r1092;
	mov.u32 	%r1106, %r1519;
	mov.u32 	%r1107, %r1093;
	mov.u32 	%r1108, %r1094;
	@%p110 bra 	$L__BB12_131;
	setp.leu.f32 	%p111, %f1950, %f2375;
	mov.f32 	%f1952, %f1939;
	mov.f32 	%f1953, %f1940;
	mov.f32 	%f1954, %f1941;
	mov.f32 	%f1955, %f1942;
	mov.f32 	%f1956, %f1943;
	mov.f32 	%f1957, %f1944;
	mov.f32 	%f1958, %f1945;
	mov.f32 	%f1959, %f1946;
	mov.f32 	%f1960, %f1947;
	mov.f32 	%f1961, %f1948;
	mov.f32 	%f1962, %f1949;
	mov.f32 	%f1963, %f2375;
	mov.f32 	%f1964, %f1950;
	mov.u32 	%r1096, %r1083;
	mov.u32 	%r1097, %r1084;
	mov.u32 	%r1098, %r1085;
	mov.u32 	%r1099, %r1086;
	mov.u32 	%r1100, %r1087;
	mov.u32 	%r1101, %r1088;
	mov.u32 	%r1102, %r1089;
	mov.u32 	%r1103, %r1090;
	mov.u32 	%r1104, %r1091;
	mov.u32 	%r1105, %r1092;
	mov.u32 	%r1106, %r1093;
	mov.u32 	%r1107, %r1519;
	mov.u32 	%r1108, %r1094;
	@%p111 bra 	$L__BB12_131;
	setp.leu.f32 	%p112, %f2388, %f2375;
	mov.f32 	%f1952, %f1939;
	mov.f32 	%f1953, %f1940;
	mov.f32 	%f1954, %f1941;
	mov.f32 	%f1955, %f1942;
	mov.f32 	%f1956, %f1943;
	mov.f32 	%f1957, %f1944;
	mov.f32 	%f1958, %f1945;
	mov.f32 	%f1959, %f1946;
	mov.f32 	%f1960, %f1947;
	mov.f32 	%f1961, %f1948;
	mov.f32 	%f1962, %f1949;
	mov.f32 	%f1963, %f1950;
	mov.f32 	%f1964, %f2375;
	mov.u32 	%r1096, %r1083;
	mov.u32 	%r1097, %r1084;
	mov.u32 	%r1098, %r1085;
	mov.u32 	%r1099, %r1086;
	mov.u32 	%r1100, %r1087;
	mov.u32 	%r1101, %r1088;
	mov.u32 	%r1102, %r1089;
	mov.u32 	%r1103, %r1090;
	mov.u32 	%r1104, %r1091;
	mov.u32 	%r1105, %r1092;
	mov.u32 	%r1106, %r1093;
	mov.u32 	%r1107, %r1094;
	mov.u32 	%r1108, %r1519;
	@%p112 bra 	$L__BB12_131;
	mov.f32 	%f1952, %f1939;
	mov.f32 	%f1953, %f1940;
	mov.f32 	%f1954, %f1941;
	mov.f32 	%f1955, %f1942;
	mov.f32 	%f1956, %f1943;
	mov.f32 	%f1957, %f1944;
	mov.f32 	%f1958, %f1945;
	mov.f32 	%f1959, %f1946;
	mov.f32 	%f1960, %f1947;
	mov.f32 	%f1961, %f1948;
	mov.f32 	%f1962, %f1949;
	mov.f32 	%f1963, %f1950;
	mov.f32 	%f1964, %f2388;
	mov.f32 	%f2388, %f2375;
	mov.u32 	%r1096, %r1083;
	mov.u32 	%r1097, %r1084;
	mov.u32 	%r1098, %r1085;
	mov.u32 	%r1099, %r1086;
	mov.u32 	%r1100, %r1087;
	mov.u32 	%r1101, %r1088;
	mov.u32 	%r1102, %r1089;
	mov.u32 	%r1103, %r1090;
	mov.u32 	%r1104, %r1091;
	mov.u32 	%r1105, %r1092;
	mov.u32 	%r1106, %r1093;
	mov.u32 	%r1107, %r1094;
	mov.u32 	%r1108, %r1532;
	mov.u32 	%r1532, %r1519;
$L__BB12_131:
	setp.leu.f32 	%p113, %f1952, %f2374;
	mov.f32 	%f1966, %f2374;
	mov.f32 	%f1967, %f1952;
	mov.f32 	%f1968, %f1953;
	mov.f32 	%f1969, %f1954;
	mov.f32 	%f1970, %f1955;
	mov.f32 	%f1971, %f1956;
	mov.f32 	%f1972, %f1957;
	mov.f32 	%f1973, %f1958;
	mov.f32 	%f1974, %f1959;
	mov.f32 	%f1975, %f1960;
	mov.f32 	%f1976, %f1961;
	mov.f32 	%f1977, %f1962;
	mov.f32 	%f1978, %f1963;
	mov.f32 	%f1979, %f1964;
	mov.u32 	%r1110, %r1518;
	mov.u32 	%r1111, %r1096;
	mov.u32 	%r1112, %r1097;
	mov.u32 	%r1113, %r1098;
	mov.u32 	%r1114, %r1099;
	mov.u32 	%r1115, %r1100;
	mov.u32 	%r1116, %r1101;
	mov.u32 	%r1117, %r1102;
	mov.u32 	%r1118, %r1103;
	mov.u32 	%r1119, %r1104;
	mov.u32 	%r1120, %r1105;
	mov.u32 	%r1121, %r1106;
	mov.u32 	%r1122, %r1107;
	mov.u32 	%r1123, %r1108;
	@%p113 bra 	$L__BB12_146;
	setp.leu.f32 	%p114, %f1953, %f2374;
	mov.f32 	%f1966, %f1952;
	mov.f32 	%f1967, %f2374;
	mov.f32 	%f1968, %f1953;
	mov.f32 	%f1969, %f1954;
	mov.f32 	%f1970, %f1955;
	mov.f32 	%f1971, %f1956;
	mov.f32 	%f1972, %f1957;
	mov.f32 	%f1973, %f1958;
	mov.f32 	%f1974, %f1959;
	mov.f32 	%f1975, %f1960;
	mov.f32 	%f1976, %f1961;
	mov.f32 	%f1977, %f1962;
	mov.f32 	%f1978, %f1963;
	mov.f32 	%f1979, %f1964;
	mov.u32 	%r1110, %r1096;
	mov.u32 	%r1111, %r1518;
	mov.u32 	%r1112, %r1097;
	mov.u32 	%r1113, %r1098;
	mov.u32 	%r1114, %r1099;
	mov.u32 	%r1115, %r1100;
	mov.u32 	%r1116, %r1101;
	mov.u32 	%r1117, %r1102;
	mov.u32 	%r1118, %r1103;
	mov.u32 	%r1119, %r1104;
	mov.u32 	%r1120, %r1105;
	mov.u32 	%r1121, %r1106;
	mov.u32 	%r1122, %r1107;
	mov.u32 	%r1123, %r1108;
	@%p114 bra 	$L__BB12_146;
	setp.leu.f32 	%p115, %f1954, %f2374;
	mov.f32 	%f1966, %f1952;
	mov.f32 	%f1967, %f1953;
	mov.f32 	%f1968, %f2374;
	mov.f32 	%f1969, %f1954;
	mov.f32 	%f1970, %f1955;
	mov.f32 	%f1971, %f1956;
	mov.f32 	%f1972, %f1957;
	mov.f32 	%f1973, %f1958;
	mov.f32 	%f1974, %f1959;
	mov.f32 	%f1975, %f1960;
	mov.f32 	%f1976, %f1961;
	mov.f32 	%f1977, %f1962;
	mov.f32 	%f1978, %f1963;
	mov.f32 	%f1979, %f1964;
	mov.u32 	%r1110, %r1096;
	mov.u32 	%r1111, %r1097;
	mov.u32 	%r1112, %r1518;
	mov.u32 	%r1113, %r1098;
	mov.u32 	%r1114, %r1099;
	mov.u32 	%r1115, %r1100;
	mov.u32 	%r1116, %r1101;
	mov.u32 	%r1117, %r1102;
	mov.u32 	%r1118, %r1103;
	mov.u32 	%r1119, %r1104;
	mov.u32 	%r1120, %r1105;
	mov.u32 	%r1121, %r1106;
	mov.u32 	%r1122, %r1107;
	mov.u32 	%r1123, %r1108;
	@%p115 bra 	$L__BB12_146;
	setp.leu.f32 	%p116, %f1955, %f2374;
	mov.f32 	%f1966, %f1952;
	mov.f32 	%f1967, %f1953;
	mov.f32 	%f1968, %f1954;
	mov.f32 	%f1969, %f2374;
	mov.f32 	%f1970, %f1955;
	mov.f32 	%f1971, %f1956;
	mov.f32 	%f1972, %f1957;
	mov.f32 	%f1973, %f1958;
	mov.f32 	%f1974, %f1959;
	mov.f32 	%f1975, %f1960;
	mov.f32 	%f1976, %f1961;
	mov.f32 	%f1977, %f1962;
	mov.f32 	%f1978, %f1963;
	mov.f32 	%f1979, %f1964;
	mov.u32 	%r1110, %r1096;
	mov.u32 	%r1111, %r1097;
	mov.u32 	%r1112, %r1098;
	mov.u32 	%r1113, %r1518;
	mov.u32 	%r1114, %r1099;
	mov.u32 	%r1115, %r1100;
	mov.u32 	%r1116, %r1101;
	mov.u32 	%r1117, %r1102;
	mov.u32 	%r1118, %r1103;
	mov.u32 	%r1119, %r1104;
	mov.u32 	%r1120, %r1105;
	mov.u32 	%r1121, %r1106;
	mov.u32 	%r1122, %r1107;
	mov.u32 	%r1123, %r1108;
	@%p116 bra 	$L__BB12_146;
	setp.leu.f32 	%p117, %f1956, %f2374;
	mov.f32 	%f1966, %f1952;
	mov.f32 	%f1967, %f1953;
	mov.f32 	%f1968, %f1954;
	mov.f32 	%f1969, %f1955;
	mov.f32 	%f1970, %f2374;
	mov.f32 	%f1971, %f1956;
	mov.f32 	%f1972, %f1957;
	mov.f32 	%f1973, %f1958;
	mov.f32 	%f1974, %f1959;
	mov.f32 	%f1975, %f1960;
	mov.f32 	%f1976, %f1961;
	mov.f32 	%f1977, %f1962;
	mov.f32 	%f1978, %f1963;
	mov.f32 	%f1979, %f1964;
	mov.u32 	%r1110, %r1096;
	mov.u32 	%r1111, %r1097;
	mov.u32 	%r1112, %r1098;
	mov.u32 	%r1113, %r1099;
	mov.u32 	%r1114, %r1518;
	mov.u32 	%r1115, %r1100;
	mov.u32 	%r1116, %r1101;
	mov.u32 	%r1117, %r1102;
	mov.u32 	%r1118, %r1103;
	mov.u32 	%r1119, %r1104;
	mov.u32 	%r1120, %r1105;
	mov.u32 	%r1121, %r1106;
	mov.u32 	%r1122, %r1107;
	mov.u32 	%r1123, %r1108;
	@%p117 bra 	$L__BB12_146;
	setp.leu.f32 	%p118, %f1957, %f2374;
	mov.f32 	%f1966, %f1952;
	mov.f32 	%f1967, %f1953;
	mov.f32 	%f1968, %f1954;
	mov.f32 	%f1969, %f1955;
	mov.f32 	%f1970, %f1956;
	mov.f32 	%f1971, %f2374;
	mov.f32 	%f1972, %f1957;
	mov.f32 	%f1973, %f1958;
	mov.f32 	%f1974, %f1959;
	mov.f32 	%f1975, %f1960;
	mov.f32 	%f1976, %f1961;
	mov.f32 	%f1977, %f1962;
	mov.f32 	%f1978, %f1963;
	mov.f32 	%f1979, %f1964;
	mov.u32 	%r1110, %r1096;
	mov.u32 	%r1111, %r1097;
	mov.u32 	%r1112, %r1098;
	mov.u32 	%r1113, %r1099;
	mov.u32 	%r1114, %r1100;
	mov.u32 	%r1115, %r1518;
	mov.u32 	%r1116, %r1101;
	mov.u32 	%r1117, %r1102;
	mov.u32 	%r1118, %r1103;
	mov.u32 	%r1119, %r1104;
	mov.u32 	%r1120, %r1105;
	mov.u32 	%r1121, %r1106;
	mov.u32 	%r1122, %r1107;
	mov.u32 	%r1123, %r1108;
	@%p118 bra 	$L__BB12_146;
	setp.leu.f32 	%p119, %f1958, %f2374;
	mov.f32 	%f1966, %f1952;
	mov.f32 	%f1967, %f1953;
	mov.f32 	%f1968, %f1954;
	mov.f32 	%f1969, %f1955;
	mov.f32 	%f1970, %f1956;
	mov.f32 	%f1971, %f1957;
	mov.f32 	%f1972, %f2374;
	mov.f32 	%f1973, %f1958;
	mov.f32 	%f1974, %f1959;
	mov.f32 	%f1975, %f1960;
	mov.f32 	%f1976, %f1961;
	mov.f32 	%f1977, %f1962;
	mov.f32 	%f1978, %f1963;
	mov.f32 	%f1979, %f1964;
	mov.u32 	%r1110, %r1096;
	mov.u32 	%r1111, %r1097;
	mov.u32 	%r1112, %r1098;
	mov.u32 	%r1113, %r1099;
	mov.u32 	%r1114, %r1100;
	mov.u32 	%r1115, %r1101;
	mov.u32 	%r1116, %r1518;
	mov.u32 	%r1117, %r1102;
	mov.u32 	%r1118, %r1103;
	mov.u32 	%r1119, %r1104;
	mov.u32 	%r1120, %r1105;
	mov.u32 	%r1121, %r1106;
	mov.u32 	%r1122, %r1107;
	mov.u32 	%r1123, %r1108;
	@%p119 bra 	$L__BB12_146;
	setp.leu.f32 	%p120, %f1959, %f2374;
	mov.f32 	%f1966, %f1952;
	mov.f32 	%f1967, %f1953;
	mov.f32 	%f1968, %f1954;
	mov.f32 	%f1969, %f1955;
	mov.f32 	%f1970, %f1956;
	mov.f32 	%f1971, %f1957;
	mov.f32 	%f1972, %f1958;
	mov.f32 	%f1973, %f2374;
	mov.f32 	%f1974, %f1959;
	mov.f32 	%f1975, %f1960;
	mov.f32 	%f1976, %f1961;
	mov.f32 	%f1977, %f1962;
	mov.f32 	%f1978, %f1963;
	mov.f32 	%f1979, %f1964;
	mov.u32 	%r1110, %r1096;
	mov.u32 	%r1111, %r1097;
	mov.u32 	%r1112, %r1098;
	mov.u32 	%r1113, %r1099;
	mov.u32 	%r1114, %r1100;
	mov.u32 	%r1115, %r1101;
	mov.u32 	%r1116, %r1102;
	mov.u32 	%r1117, %r1518;
	mov.u32 	%r1118, %r1103;
	mov.u32 	%r1119, %r1104;
	mov.u32 	%r1120, %r1105;
	mov.u32 	%r1121, %r1106;
	mov.u32 	%r1122, %r1107;
	mov.u32 	%r1123, %r1108;
	@%p120 bra 	$L__BB12_146;
	setp.leu.f32 	%p121, %f1960, %f2374;
	mov.f32 	%f1966, %f1952;
	mov.f32 	%f1967, %f1953;
	mov.f32 	%f1968, %f1954;
	mov.f32 	%f1969, %f1955;
	mov.f32 	%f1970, %f1956;
	mov.f32 	%f1971, %f1957;
	mov.f32 	%f1972, %f1958;
	mov.f32 	%f1973, %f1959;
	mov.f32 	%f1974, %f2374;
	mov.f32 	%f1975, %f1960;
	mov.f32 	%f1976, %f1961;
	mov.f32 	%f1977, %f1962;
	mov.f32 	%f1978, %f1963;
	mov.f32 	%f1979, %f1964;
	mov.u32 	%r1110, %r1096;
	mov.u32 	%r1111, %r1097;
	mov.u32 	%r1112, %r1098;
	mov.u32 	%r1113, %r1099;
	mov.u32 	%r1114, %r1100;
	mov.u32 	%r1115, %r1101;
	mov.u32 	%r1116, %r1102;
	mov.u32 	%r1117, %r1103;
	mov.u32 	%r1118, %r1518;
	mov.u32 	%r1119, %r1104;
	mov.u32 	%r1120, %r1105;
	mov.u32 	%r1121, %r1106;
	mov.u32 	%r1122, %r1107;
	mov.u32 	%r1123, %r1108;
	@%p121 bra 	$L__BB12_146;
	setp.leu.f32 	%p122, %f1961, %f2374;
	mov.f32 	%f1966, %f1952;
	mov.f32 	%f1967, %f1953;
	mov.f32 	%f1968, %f1954;
	mov.f32 	%f1969, %f1955;
	mov.f32 	%f1970, %f1956;
	mov.f32 	%f1971, %f1957;
	mov.f32 	%f1972, %f1958;
	mov.f32 	%f1973, %f1959;
	mov.f32 	%f1974, %f1960;
	mov.f32 	%f1975, %f2374;
	mov.f32 	%f1976, %f1961;
	mov.f32 	%f1977, %f1962;
	mov.f32 	%f1978, %f1963;
	mov.f32 	%f1979, %f1964;
	mov.u32 	%r1110, %r1096;
	mov.u32 	%r1111, %r1097;
	mov.u32 	%r1112, %r1098;
	mov.u32 	%r1113, %r1099;
	mov.u32 	%r1114, %r1100;
	mov.u32 	%r1115, %r1101;
	mov.u32 	%r1116, %r1102;
	mov.u32 	%r1117, %r1103;
	mov.u32 	%r1118, %r1104;
	mov.u32 	%r1119, %r1518;
	mov.u32 	%r1120, %r1105;
	mov.u32 	%r1121, %r1106;
	mov.u32 	%r1122, %r1107;
	mov.u32 	%r1123, %r1108;
	@%p122 bra 	$L__BB12_146;
	setp.leu.f32 	%p123, %f1962, %f2374;
	mov.f32 	%f1966, %f1952;
	mov.f32 	%f1967, %f1953;
	mov.f32 	%f1968, %f1954;
	mov.f32 	%f1969, %f1955;
	mov.f32 	%f1970, %f1956;
	mov.f32 	%f1971, %f1957;
	mov.f32 	%f1972, %f1958;
	mov.f32 	%f1973, %f1959;
	mov.f32 	%f1974, %f1960;
	mov.f32 	%f1975, %f1961;
	mov.f32 	%f1976, %f2374;
	mov.f32 	%f1977, %f1962;
	mov.f32 	%f1978, %f1963;
	mov.f32 	%f1979, %f1964;
	mov.u32 	%r1110, %r1096;
	mov.u32 	%r1111, %r1097;
	mov.u32 	%r1112, %r1098;
	mov.u32 	%r1113, %r1099;
	mov.u32 	%r1114, %r1100;
	mov.u32 	%r1115, %r1101;
	mov.u32 	%r1116, %r1102;
	mov.u32 	%r1117, %r1103;
	mov.u32 	%r1118, %r1104;
	mov.u32 	%r1119, %r1105;
	mov.u32 	%r1120, %r1518;
	mov.u32 	%r1121, %r1106;
	mov.u32 	%r1122, %r1107;
	mov.u32 	%r1123, %r1108;
	@%p123 bra 	$L__BB12_146;
	setp.leu.f32 	%p124, %f1963, %f2374;
	mov.f32 	%f1966, %f1952;
	mov.f32 	%f1967, %f1953;
	mov.f32 	%f1968, %f1954;
	mov.f32 	%f1969, %f1955;
	mov.f32 	%f1970, %f1956;
	mov.f32 	%f1971, %f1957;
	mov.f32 	%f1972, %f1958;
	mov.f32 	%f1973, %f1959;
	mov.f32 	%f1974, %f1960;
	mov.f32 	%f1975, %f1961;
	mov.f32 	%f1976, %f1962;
	mov.f32 	%f1977, %f2374;
	mov.f32 	%f1978, %f1963;
	mov.f32 	%f1979, %f1964;
	mov.u32 	%r1110, %r1096;
	mov.u32 	%r1111, %r1097;
	mov.u32 	%r1112, %r1098;
	mov.u32 	%r1113, %r1099;
	mov.u32 	%r1114, %r1100;
	mov.u32 	%r1115, %r1101;
	mov.u32 	%r1116, %r1102;
	mov.u32 	%r1117, %r1103;
	mov.u32 	%r1118, %r1104;
	mov.u32 	%r1119, %r1105;
	mov.u32 	%r1120, %r1106;
	mov.u32 	%r1121, %r1518;
	mov.u32 	%r1122, %r1107;
	mov.u32 	%r1123, %r1108;
	@%p124 bra 	$L__BB12_146;
	setp.leu.f32 	%p125, %f1964, %f2374;
	mov.f32 	%f1966, %f1952;
	mov.f32 	%f1967, %f1953;
	mov.f32 	%f1968, %f1954;
	mov.f32 	%f1969, %f1955;
	mov.f32 	%f1970, %f1956;
	mov.f32 	%f1971, %f1957;
	mov.f32 	%f1972, %f1958;
	mov.f32 	%f1973, %f1959;
	mov.f32 	%f1974, %f1960;
	mov.f32 	%f1975, %f1961;
	mov.f32 	%f1976, %f1962;
	mov.f32 	%f1977, %f1963;
	mov.f32 	%f1978, %f2374;
	mov.f32 	%f1979, %f1964;
	mov.u32 	%r1110, %r1096;
	mov.u32 	%r1111, %r1097;
	mov.u32 	%r1112, %r1098;
	mov.u32 	%r1113, %r1099;
	mov.u32 	%r1114, %r1100;
	mov.u32 	%r1115, %r1101;
	mov.u32 	%r1116, %r1102;
	mov.u32 	%r1117, %r1103;
	mov.u32 	%r1118, %r1104;
	mov.u32 	%r1119, %r1105;
	mov.u32 	%r1120, %r1106;
	mov.u32 	%r1121, %r1107;
	mov.u32 	%r1122, %r1518;
	mov.u32 	%r1123, %r1108;
	@%p125 bra 	$L__BB12_146;
	setp.leu.f32 	%p126, %f2388, %f2374;
	mov.f32 	%f1966, %f1952;
	mov.f32 	%f1967, %f1953;
	mov.f32 	%f1968, %f1954;
	mov.f32 	%f1969, %f1955;
	mov.f32 	%f1970, %f1956;
	mov.f32 	%f1971, %f1957;
	mov.f32 	%f1972, %f1958;
	mov.f32 	%f1973, %f1959;
	mov.f32 	%f1974, %f1960;
	mov.f32 	%f1975, %f1961;
	mov.f32 	%f1976, %f1962;
	mov.f32 	%f1977, %f1963;
	mov.f32 	%f1978, %f1964;
	mov.f32 	%f1979, %f2374;
	mov.u32 	%r1110, %r1096;
	mov.u32 	%r1111, %r1097;
	mov.u32 	%r1112, %r1098;
	mov.u32 	%r1113, %r1099;
	mov.u32 	%r1114, %r1100;
	mov.u32 	%r1115, %r1101;
	mov.u32 	%r1116, %r1102;
	mov.u32 	%r1117, %r1103;
	mov.u32 	%r1118, %r1104;
	mov.u32 	%r1119, %r1105;
	mov.u32 	%r1120, %r1106;
	mov.u32 	%r1121, %r1107;
	mov.u32 	%r1122, %r1108;
	mov.u32 	%r1123, %r1518;
	@%p126 bra 	$L__BB12_146;
	mov.f32 	%f1966, %f1952;
	mov.f32 	%f1967, %f1953;
	mov.f32 	%f1968, %f1954;
	mov.f32 	%f1969, %f1955;
	mov.f32 	%f1970, %f1956;
	mov.f32 	%f1971, %f1957;
	mov.f32 	%f1972, %f1958;
	mov.f32 	%f1973, %f1959;
	mov.f32 	%f1974, %f1960;
	mov.f32 	%f1975, %f1961;
	mov.f32 	%f1976, %f1962;
	mov.f32 	%f1977, %f1963;
	mov.f32 	%f1978, %f1964;
	mov.f32 	%f1979, %f2388;
	mov.f32 	%f2388, %f2374;
	mov.u32 	%r1110, %r1096;
	mov.u32 	%r1111, %r1097;
	mov.u32 	%r1112, %r1098;
	mov.u32 	%r1113, %r1099;
	mov.u32 	%r1114, %r1100;
	mov.u32 	%r1115, %r1101;
	mov.u32 	%r1116, %r1102;
	mov.u32 	%r1117, %r1103;
	mov.u32 	%r1118, %r1104;
	mov.u32 	%r1119, %r1105;
	mov.u32 	%r1120, %r1106;
	mov.u32 	%r1121, %r1107;
	mov.u32 	%r1122, %r1108;
	mov.u32 	%r1123, %r1532;
	mov.u32 	%r1532, %r1518;
$L__BB12_146:
	setp.leu.f32 	%p127, %f1966, %f2373;
	mov.f32 	%f1981, %f2373;
	mov.f32 	%f1982, %f1966;
	mov.f32 	%f1983, %f1967;
	mov.f32 	%f1984, %f1968;
	mov.f32 	%f1985, %f1969;
	mov.f32 	%f1986, %f1970;
	mov.f32 	%f1987, %f1971;
	mov.f32 	%f1988, %f1972;
	mov.f32 	%f1989, %f1973;
	mov.f32 	%f1990, %f1974;
	mov.f32 	%f1991, %f1975;
	mov.f32 	%f1992, %f1976;
	mov.f32 	%f1993, %f1977;
	mov.f32 	%f1994, %f1978;
	mov.f32 	%f1995, %f1979;
	mov.u32 	%r1125, %r1517;
	mov.u32 	%r1126, %r1110;
	mov.u32 	%r1127, %r1111;
	mov.u32 	%r1128, %r1112;
	mov.u32 	%r1129, %r1113;
	mov.u32 	%r1130, %r1114;
	mov.u32 	%r1131, %r1115;
	mov.u32 	%r1132, %r1116;
	mov.u32 	%r1133, %r1117;
	mov.u32 	%r1134, %r1118;
	mov.u32 	%r1135, %r1119;
	mov.u32 	%r1136, %r1120;
	mov.u32 	%r1137, %r1121;
	mov.u32 	%r1138, %r1122;
	mov.u32 	%r1139, %r1123;
	@%p127 bra 	$L__BB12_162;
	setp.leu.f32 	%p128, %f1967, %f2373;
	mov.f32 	%f1981, %f1966;
	mov.f32 	%f1982, %f2373;
	mov.f32 	%f1983, %f1967;
	mov.f32 	%f1984, %f1968;
	mov.f32 	%f1985, %f1969;
	mov.f32 	%f1986, %f1970;
	mov.f32 	%f1987, %f1971;
	mov.f32 	%f1988, %f1972;
	mov.f32 	%f1989, %f1973;
	mov.f32 	%f1990, %f1974;
	mov.f32 	%f1991, %f1975;
	mov.f32 	%f1992, %f1976;
	mov.f32 	%f1993, %f1977;
	mov.f32 	%f1994, %f1978;
	mov.f32 	%f1995, %f1979;
	mov.u32 	%r1125, %r1110;
	mov.u32 	%r1126, %r1517;
	mov.u32 	%r1127, %r1111;
	mov.u32 	%r1128, %r1112;
	mov.u32 	%r1129, %r1113;
	mov.u32 	%r1130, %r1114;
	mov.u32 	%r1131, %r1115;
	mov.u32 	%r1132, %r1116;
	mov.u32 	%r1133, %r1117;
	mov.u32 	%r1134, %r1118;
	mov.u32 	%r1135, %r1119;
	mov.u32 	%r1136, %r1120;
	mov.u32 	%r1137, %r1121;
	mov.u32 	%r1138, %r1122;
	mov.u32 	%r1139, %r1123;
	@%p128 bra 	$L__BB12_162;
	setp.leu.f32 	%p129, %f1968, %f2373;
	mov.f32 	%f1981, %f1966;
	mov.f32 	%f1982, %f1967;
	mov.f32 	%f1983, %f2373;
	mov.f32 	%f1984, %f1968;
	mov.f32 	%f1985, %f1969;
	mov.f32 	%f1986, %f1970;
	mov.f32 	%f1987, %f1971;
	mov.f32 	%f1988, %f1972;
	mov.f32 	%f1989, %f1973;
	mov.f32 	%f1990, %f1974;
	mov.f32 	%f1991, %f1975;
	mov.f32 	%f1992, %f1976;
	mov.f32 	%f1993, %f1977;
	mov.f32 	%f1994, %f1978;
	mov.f32 	%f1995, %f1979;
	mov.u32 	%r1125, %r1110;
	mov.u32 	%r1126, %r1111;
	mov.u32 	%r1127, %r1517;
	mov.u32 	%r1128, %r1112;
	mov.u32 	%r1129, %r1113;
	mov.u32 	%r1130, %r1114;
	mov.u32 	%r1131, %r1115;
	mov.u32 	%r1132, %r1116;
	mov.u32 	%r1133, %r1117;
	mov.u32 	%r1134, %r1118;
	mov.u32 	%r1135, %r1119;
	mov.u32 	%r1136, %r1120;
	mov.u32 	%r1137, %r1121;
	mov.u32 	%r1138, %r1122;
	mov.u32 	%r1139, %r1123;
	@%p129 bra 	$L__BB12_162;
	setp.leu.f32 	%p130, %f1969, %f2373;
	mov.f32 	%f1981, %f1966;
	mov.f32 	%f1982, %f1967;
	mov.f32 	%f1983, %f1968;
	mov.f32 	%f1984, %f2373;
	mov.f32 	%f1985, %f1969;
	mov.f32 	%f1986, %f1970;
	mov.f32 	%f1987, %f1971;
	mov.f32 	%f1988, %f1972;
	mov.f32 	%f1989, %f1973;
	mov.f32 	%f1990, %f1974;
	mov.f32 	%f1991, %f1975;
	mov.f32 	%f1992, %f1976;
	mov.f32 	%f1993, %f1977;
	mov.f32 	%f1994, %f1978;
	mov.f32 	%f1995, %f1979;
	mov.u32 	%r1125, %r1110;
	mov.u32 	%r1126, %r1111;
	mov.u32 	%r1127, %r1112;
	mov.u32 	%r1128, %r1517;
	mov.u32 	%r1129, %r1113;
	mov.u32 	%r1130, %r1114;
	mov.u32 	%r1131, %r1115;
	mov.u32 	%r1132, %r1116;
	mov.u32 	%r1133, %r1117;
	mov.u32 	%r1134, %r1118;
	mov.u32 	%r1135, %r1119;
	mov.u32 	%r1136, %r1120;
	mov.u32 	%r1137, %r1121;
	mov.u32 	%r1138, %r1122;
	mov.u32 	%r1139, %r1123;
	@%p130 bra 	$L__BB12_162;
	setp.leu.f32 	%p131, %f1970, %f2373;
	mov.f32 	%f1981, %f1966;
	mov.f32 	%f1982, %f1967;
	mov.f32 	%f1983, %f1968;
	mov.f32 	%f1984, %f1969;
	mov.f32 	%f1985, %f2373;
	mov.f32 	%f1986, %f1970;
	mov.f32 	%f1987, %f1971;
	mov.f32 	%f1988, %f1972;
	mov.f32 	%f1989, %f1973;
	mov.f32 	%f1990, %f1974;
	mov.f32 	%f1991, %f1975;
	mov.f32 	%f1992, %f1976;
	mov.f32 	%f1993, %f1977;
	mov.f32 	%f1994, %f1978;
	mov.f32 	%f1995, %f1979;
	mov.u32 	%r1125, %r1110;
	mov.u32 	%r1126, %r1111;
	mov.u32 	%r1127, %r1112;
	mov.u32 	%r1128, %r1113;
	mov.u32 	%r1129, %r1517;
	mov.u32 	%r1130, %r1114;
	mov.u32 	%r1131, %r1115;
	mov.u32 	%r1132, %r1116;
	mov.u32 	%r1133, %r1117;
	mov.u32 	%r1134, %r1118;
	mov.u32 	%r1135, %r1119;
	mov.u32 	%r1136, %r1120;
	mov.u32 	%r1137, %r1121;
	mov.u32 	%r1138, %r1122;
	mov.u32 	%r1139, %r1123;
	@%p131 bra 	$L__BB12_162;
	setp.leu.f32 	%p132, %f1971, %f2373;
	mov.f32 	%f1981, %f1966;
	mov.f32 	%f1982, %f1967;
	mov.f32 	%f1983, %f1968;
	mov.f32 	%f1984, %f1969;
	mov.f32 	%f1985, %f1970;
	mov.f32 	%f1986, %f2373;
	mov.f32 	%f1987, %f1971;
	mov.f32 	%f1988, %f1972;
	mov.f32 	%f1989, %f1973;
	mov.f32 	%f1990, %f1974;
	mov.f32 	%f1991, %f1975;
	mov.f32 	%f1992, %f1976;
	mov.f32 	%f1993, %f1977;
	mov.f32 	%f1994, %f1978;
	mov.f32 	%f1995, %f1979;
	mov.u32 	%r1125, %r1110;
	mov.u32 	%r1126, %r1111;
	mov.u32 	%r1127, %r1112;
	mov.u32 	%r1128, %r1113;
	mov.u32 	%r1129, %r1114;
	mov.u32 	%r1130, %r1517;
	mov.u32 	%r1131, %r1115;
	mov.u32 	%r1132, %r1116;
	mov.u32 	%r1133, %r1117;
	mov.u32 	%r1134, %r1118;
	mov.u32 	%r1135, %r1119;
	mov.u32 	%r1136, %r1120;
	mov.u32 	%r1137, %r1121;
	mov.u32 	%r1138, %r1122;
	mov.u32 	%r1139, %r1123;
	@%p132 bra 	$L__BB12_162;
	setp.leu.f32 	%p133, %f1972, %f2373;
	mov.f32 	%f1981, %f1966;
	mov.f32 	%f1982, %f1967;
	mov.f32 	%f1983, %f1968;
	mov.f32 	%f1984, %f1969;
	mov.f32 	%f1985, %f1970;
	mov.f32 	%f1986, %f1971;
	mov.f32 	%f1987, %f2373;
	mov.f32 	%f1988, %f1972;
	mov.f32 	%f1989, %f1973;
	mov.f32 	%f1990, %f1974;
	mov.f32 	%f1991, %f1975;
	mov.f32 	%f1992, %f1976;
	mov.f32 	%f1993, %f1977;
	mov.f32 	%f1994, %f1978;
	mov.f32 	%f1995, %f1979;
	mov.u32 	%r1125, %r1110;
	mov.u32 	%r1126, %r1111;
	mov.u32 	%r1127, %r1112;
	mov.u32 	%r1128, %r1113;
	mov.u32 	%r1129, %r1114;
	mov.u32 	%r1130, %r1115;
	mov.u32 	%r1131, %r1517;
	mov.u32 	%r1132, %r1116;
	mov.u32 	%r1133, %r1117;
	mov.u32 	%r1134, %r1118;
	mov.u32 	%r1135, %r1119;
	mov.u32 	%r1136, %r1120;
	mov.u32 	%r1137, %r1121;
	mov.u32 	%r1138, %r1122;
	mov.u32 	%r1139, %r1123;
	@%p133 bra 	$L__BB12_162;
	setp.leu.f32 	%p134, %f1973, %f2373;
	mov.f32 	%f1981, %f1966;
	mov.f32 	%f1982, %f1967;
	mov.f32 	%f1983, %f1968;
	mov.f32 	%f1984, %f1969;
	mov.f32 	%f1985, %f1970;
	mov.f32 	%f1986, %f1971;
	mov.f32 	%f1987, %f1972;
	mov.f32 	%f1988, %f2373;
	mov.f32 	%f1989, %f1973;
	mov.f32 	%f1990, %f1974;
	mov.f32 	%f1991, %f1975;
	mov.f32 	%f1992, %f1976;
	mov.f32 	%f1993, %f1977;
	mov.f32 	%f1994, %f1978;
	mov.f32 	%f1995, %f1979;
	mov.u32 	%r1125, %r1110;
	mov.u32 	%r1126, %r1111;
	mov.u32 	%r1127, %r1112;
	mov.u32 	%r1128, %r1113;
	mov.u32 	%r1129, %r1114;
	mov.u32 	%r1130, %r1115;
	mov.u32 	%r1131, %r1116;
	mov.u32 	%r1132, %r1517;
	mov.u32 	%r1133, %r1117;
	mov.u32 	%r1134, %r1118;
	mov.u32 	%r1135, %r1119;
	mov.u32 	%r1136, %r1120;
	mov.u32 	%r1137, %r1121;
	mov.u32 	%r1138, %r1122;
	mov.u32 	%r1139, %r1123;
	@%p134 bra 	$L__BB12_162;
	setp.leu.f32 	%p135, %f1974, %f2373;
	mov.f32 	%f1981, %f1966;
	mov.f32 	%f1982, %f1967;
	mov.f32 	%f1983, %f1968;
	mov.f32 	%f1984, %f1969;
	mov.f32 	%f1985, %f1970;
	mov.f32 	%f1986, %f1971;
	mov.f32 	%f1987, %f1972;
	mov.f32 	%f1988, %f1973;
	mov.f32 	%f1989, %f2373;
	mov.f32 	%f1990, %f1974;
	mov.f32 	%f1991, %f1975;
	mov.f32 	%f1992, %f1976;
	mov.f32 	%f1993, %f1977;
	mov.f32 	%f1994, %f1978;
	mov.f32 	%f1995, %f1979;
	mov.u32 	%r1125, %r1110;
	mov.u32 	%r1126, %r1111;
	mov.u32 	%r1127, %r1112;
	mov.u32 	%r1128, %r1113;
	mov.u32 	%r1129, %r1114;
	mov.u32 	%r1130, %r1115;
	mov.u32 	%r1131, %r1116;
	mov.u32 	%r1132, %r1117;
	mov.u32 	%r1133, %r1517;
	mov.u32 	%r1134, %r1118;
	mov.u32 	%r1135, %r1119;
	mov.u32 	%r1136, %r1120;
	mov.u32 	%r1137, %r1121;
	mov.u32 	%r1138, %r1122;
	mov.u32 	%r1139, %r1123;
	@%p135 bra 	$L__BB12_162;
	setp.leu.f32 	%p136, %f1975, %f2373;
	mov.f32 	%f1981, %f1966;
	mov.f32 	%f1982, %f1967;
	mov.f32 	%f1983, %f1968;
	mov.f32 	%f1984, %f1969;
	mov.f32 	%f1985, %f1970;
	mov.f32 	%f1986, %f1971;
	mov.f32 	%f1987, %f1972;
	mov.f32 	%f1988, %f1973;
	mov.f32 	%f1989, %f1974;
	mov.f32 	%f1990, %f2373;
	mov.f32 	%f1991, %f1975;
	mov.f32 	%f1992, %f1976;
	mov.f32 	%f1993, %f1977;
	mov.f32 	%f1994, %f1978;
	mov.f32 	%f1995, %f1979;
	mov.u32 	%r1125, %r1110;
	mov.u32 	%r1126, %r1111;
	mov.u32 	%r1127, %r1112;
	mov.u32 	%r1128, %r1113;
	mov.u32 	%r1129, %r1114;
	mov.u32 	%r1130, %r1115;
	mov.u32 	%r1131, %r1116;
	mov.u32 	%r1132, %r1117;
	mov.u32 	%r1133, %r1118;
	mov.u32 	%r1134, %r1517;
	mov.u32 	%r1135, %r1119;
	mov.u32 	%r1136, %r1120;
	mov.u32 	%r1137, %r1121;
	mov.u32 	%r1138, %r1122;
	mov.u32 	%r1139, %r1123;
	@%p136 bra 	$L__BB12_162;
	setp.leu.f32 	%p137, %f1976, %f2373;
	mov.f32 	%f1981, %f1966;
	mov.f32 	%f1982, %f1967;
	mov.f32 	%f1983, %f1968;
	mov.f32 	%f1984, %f1969;
	mov.f32 	%f1985, %f1970;
	mov.f32 	%f1986, %f1971;
	mov.f32 	%f1987, %f1972;
	mov.f32 	%f1988, %f1973;
	mov.f32 	%f1989, %f1974;
	mov.f32 	%f1990, %f1975;
	mov.f32 	%f1991, %f2373;
	mov.f32 	%f1992, %f1976;
	mov.f32 	%f1993, %f1977;
	mov.f32 	%f1994, %f1978;
	mov.f32 	%f1995, %f1979;
	mov.u32 	%r1125, %r1110;
	mov.u32 	%r1126, %r1111;
	mov.u32 	%r1127, %r1112;
	mov.u32 	%r1128, %r1113;
	mov.u32 	%r1129, %r1114;
	mov.u32 	%r1130, %r1115;
	mov.u32 	%r1131, %r1116;
	mov.u32 	%r1132, %r1117;
	mov.u32 	%r1133, %r1118;
	mov.u32 	%r1134, %r1119;
	mov.u32 	%r1135, %r1517;
	mov.u32 	%r1136, %r1120;
	mov.u32 	%r1137, %r1121;
	mov.u32 	%r1138, %r1122;
	mov.u32 	%r1139, %r1123;
	@%p137 bra 	$L__BB12_162;
	setp.leu.f32 	%p138, %f1977, %f2373;
	mov.f32 	%f1981, %f1966;
	mov.f32 	%f1982, %f1967;
	mov.f32 	%f1983, %f1968;
	mov.f32 	%f1984, %f1969;
	mov.f32 	%f1985, %f1970;
	mov.f32 	%f1986, %f1971;
	mov.f32 	%f1987, %f1972;
	mov.f32 	%f1988, %f1973;
	mov.f32 	%f1989, %f1974;
	mov.f32 	%f1990, %f1975;
	mov.f32 	%f1991, %f1976;
	mov.f32 	%f1992, %f2373;
	mov.f32 	%f1993, %f1977;
	mov.f32 	%f1994, %f1978;
	mov.f32 	%f1995, %f1979;
	mov.u32 	%r1125, %r1110;
	mov.u32 	%r1126, %r1111;
	mov.u32 	%r1127, %r1112;
	mov.u32 	%r1128, %r1113;
	mov.u32 	%r1129, %r1114;
	mov.u32 	%r1130, %r1115;
	mov.u32 	%r1131, %r1116;
	mov.u32 	%r1132, %r1117;
	mov.u32 	%r1133, %r1118;
	mov.u32 	%r1134, %r1119;
	mov.u32 	%r1135, %r1120;
	mov.u32 	%r1136, %r1517;
	mov.u32 	%r1137, %r1121;
	mov.u32 	%r1138, %r1122;
	mov.u32 	%r1139, %r1123;
	@%p138 bra 	$L__BB12_162;
	setp.leu.f32 	%p139, %f1978, %f2373;
	mov.f32 	%f1981, %f1966;
	mov.f32 	%f1982, %f1967;
	mov.f32 	%f1983, %f1968;
	mov.f32 	%f1984, %f1969;
	mov.f32 	%f1985, %f1970;
	mov.f32 	%f1986, %f1971;
	mov.f32 	%f1987, %f1972;
	mov.f32 	%f1988, %f1973;
	mov.f32 	%f1989, %f1974;
	mov.f32 	%f1990, %f1975;
	mov.f32 	%f1991, %f1976;
	mov.f32 	%f1992, %f1977;
	mov.f32 	%f1993, %f2373;
	mov.f32 	%f1994, %f1978;
	mov.f32 	%f1995, %f1979;
	mov.u32 	%r1125, %r1110;
	mov.u32 	%r1126, %r1111;
	mov.u32 	%r1127, %r1112;
	mov.u32 	%r1128, %r1113;
	mov.u32 	%r1129, %r1114;
	mov.u32 	%r1130, %r1115;
	mov.u32 	%r1131, %r1116;
	mov.u32 	%r1132, %r1117;
	mov.u32 	%r1133, %r1118;
	mov.u32 	%r1134, %r1119;
	mov.u32 	%r1135, %r1120;
	mov.u32 	%r1136, %r1121;
	mov.u32 	%r1137, %r1517;
	mov.u32 	%r1138, %r1122;
	mov.u32 	%r1139, %r1123;
	@%p139 bra 	$L__BB12_162;
	setp.leu.f32 	%p140, %f1979, %f2373;
	mov.f32 	%f1981, %f1966;
	mov.f32 	%f1982, %f1967;
	mov.f32 	%f1983, %f1968;
	mov.f32 	%f1984, %f1969;
	mov.f32 	%f1985, %f1970;
	mov.f32 	%f1986, %f1971;
	mov.f32 	%f1987, %f1972;
	mov.f32 	%f1988, %f1973;
	mov.f32 	%f1989, %f1974;
	mov.f32 	%f1990, %f1975;
	mov.f32 	%f1991, %f1976;
	mov.f32 	%f1992, %f1977;
	mov.f32 	%f1993, %f1978;
	mov.f32 	%f1994, %f2373;
	mov.f32 	%f1995, %f1979;
	mov.u32 	%r1125, %r1110;
	mov.u32 	%r1126, %r1111;
	mov.u32 	%r1127, %r1112;
	mov.u32 	%r1128, %r1113;
	mov.u32 	%r1129, %r1114;
	mov.u32 	%r1130, %r1115;
	mov.u32 	%r1131, %r1116;
	mov.u32 	%r1132, %r1117;
	mov.u32 	%r1133, %r1118;
	mov.u32 	%r1134, %r1119;
	mov.u32 	%r1135, %r1120;
	mov.u32 	%r1136, %r1121;
	mov.u32 	%r1137, %r1122;
	mov.u32 	%r1138, %r1517;
	mov.u32 	%r1139, %r1123;
	@%p140 bra 	$L__BB12_162;
	setp.leu.f32 	%p141, %f2388, %f2373;
	mov.f32 	%f1981, %f1966;
	mov.f32 	%f1982, %f1967;
	mov.f32 	%f1983, %f1968;
	mov.f32 	%f1984, %f1969;
	mov.f32 	%f1985, %f1970;
	mov.f32 	%f1986, %f1971;
	mov.f32 	%f1987, %f1972;
	mov.f32 	%f1988, %f1973;
	mov.f32 	%f1989, %f1974;
	mov.f32 	%f1990, %f1975;
	mov.f32 	%f1991, %f1976;
	mov.f32 	%f1992, %f1977;
	mov.f32 	%f1993, %f1978;
	mov.f32 	%f1994, %f1979;
	mov.f32 	%f1995, %f2373;
	mov.u32 	%r1125, %r1110;
	mov.u32 	%r1126, %r1111;
	mov.u32 	%r1127, %r1112;
	mov.u32 	%r1128, %r1113;
	mov.u32 	%r1129, %r1114;
	mov.u32 	%r1130, %r1115;
	mov.u32 	%r1131, %r1116;
	mov.u32 	%r1132, %r1117;
	mov.u32 	%r1133, %r1118;
	mov.u32 	%r1134, %r1119;
	mov.u32 	%r1135, %r1120;
	mov.u32 	%r1136, %r1121;
	mov.u32 	%r1137, %r1122;
	mov.u32 	%r1138, %r1123;
	mov.u32 	%r1139, %r1517;
	@%p141 bra 	$L__BB12_162;
	mov.f32 	%f1981, %f1966;
	mov.f32 	%f1982, %f1967;
	mov.f32 	%f1983, %f1968;
	mov.f32 	%f1984, %f1969;
	mov.f32 	%f1985, %f1970;
	mov.f32 	%f1986, %f1971;
	mov.f32 	%f1987, %f1972;
	mov.f32 	%f1988, %f1973;
	mov.f32 	%f1989, %f1974;
	mov.f32 	%f1990, %f1975;
	mov.f32 	%f1991, %f1976;
	mov.f32 	%f1992, %f1977;
	mov.f32 	%f1993, %f1978;
	mov.f32 	%f1994, %f1979;
	mov.f32 	%f1995, %f2388;
	mov.f32 	%f2388, %f2373;
	mov.u32 	%r1125, %r1110;
	mov.u32 	%r1126, %r1111;
	mov.u32 	%r1127, %r1112;
	mov.u32 	%r1128, %r1113;
	mov.u32 	%r1129, %r1114;
	mov.u32 	%r1130, %r1115;
	mov.u32 	%r1131, %r1116;
	mov.u32 	%r1132, %r1117;
	mov.u32 	%r1133, %r1118;
	mov.u32 	%r1134, %r1119;
	mov.u32 	%r1135, %r1120;
	mov.u32 	%r1136, %r1121;
	mov.u32 	%r1137, %r1122;
	mov.u32 	%r1138, %r1123;
	mov.u32 	%r1139, %r1532;
	mov.u32 	%r1532, %r1517;
$L__BB12_162:
	setp.leu.f32 	%p142, %f1981, %f2372;
	mov.f32 	%f1997, %f2372;
	mov.f32 	%f1998, %f1981;
	mov.f32 	%f1999, %f1982;
	mov.f32 	%f2000, %f1983;
	mov.f32 	%f2001, %f1984;
	mov.f32 	%f2002, %f1985;
	mov.f32 	%f2003, %f1986;
	mov.f32 	%f2004, %f1987;
	mov.f32 	%f2005, %f1988;
	mov.f32 	%f2006, %f1989;
	mov.f32 	%f2007, %f1990;
	mov.f32 	%f2008, %f1991;
	mov.f32 	%f2009, %f1992;
	mov.f32 	%f2010, %f1993;
	mov.f32 	%f2011, %f1994;
	mov.f32 	%f2012, %f1995;
	mov.u32 	%r1141, %r1516;
	mov.u32 	%r1142, %r1125;
	mov.u32 	%r1143, %r1126;
	mov.u32 	%r1144, %r1127;
	mov.u32 	%r1145, %r1128;
	mov.u32 	%r1146, %r1129;
	mov.u32 	%r1147, %r1130;
	mov.u32 	%r1148, %r1131;
	mov.u32 	%r1149, %r1132;
	mov.u32 	%r1150, %r1133;
	mov.u32 	%r1151, %r1134;
	mov.u32 	%r1152, %r1135;
	mov.u32 	%r1153, %r1136;
	mov.u32 	%r1154, %r1137;
	mov.u32 	%r1155, %r1138;
	mov.u32 	%r1156, %r1139;
	@%p142 bra 	$L__BB12_179;
	setp.leu.f32 	%p143, %f1982, %f2372;
	mov.f32 	%f1997, %f1981;
	mov.f32 	%f1998, %f2372;
	mov.f32 	%f1999, %f1982;
	mov.f32 	%f2000, %f1983;
	mov.f32 	%f2001, %f1984;
	mov.f32 	%f2002, %f1985;
	mov.f32 	%f2003, %f1986;
	mov.f32 	%f2004, %f1987;
	mov.f32 	%f2005, %f1988;
	mov.f32 	%f2006, %f1989;
	mov.f32 	%f2007, %f1990;
	mov.f32 	%f2008, %f1991;
	mov.f32 	%f2009, %f1992;
	mov.f32 	%f2010, %f1993;
	mov.f32 	%f2011, %f1994;
	mov.f32 	%f2012, %f1995;
	mov.u32 	%r1141, %r1125;
	mov.u32 	%r1142, %r1516;
	mov.u32 	%r1143, %r1126;
	mov.u32 	%r1144, %r1127;
	mov.u32 	%r1145, %r1128;
	mov.u32 	%r1146, %r1129;
	mov.u32 	%r1147, %r1130;
	mov.u32 	%r1148, %r1131;
	mov.u32 	%r1149, %r1132;
	mov.u32 	%r1150, %r1133;
	mov.u32 	%r1151, %r1134;
	mov.u32 	%r1152, %r1135;
	mov.u32 	%r1153, %r1136;
	mov.u32 	%r1154, %r1137;
	mov.u32 	%r1155, %r1138;
	mov.u32 	%r1156, %r1139;
	@%p143 bra 	$L__BB12_179;
	setp.leu.f32 	%p144, %f1983, %f2372;
	mov.f32 	%f1997, %f1981;
	mov.f32 	%f1998, %f1982;
	mov.f32 	%f1999, %f2372;
	mov.f32 	%f2000, %f1983;
	mov.f32 	%f2001, %f1984;
	mov.f32 	%f2002, %f1985;
	mov.f32 	%f2003, %f1986;
	mov.f32 	%f2004, %f1987;
	mov.f32 	%f2005, %f1988;
	mov.f32 	%f2006, %f1989;
	mov.f32 	%f2007, %f1990;
	mov.f32 	%f2008, %f1991;
	mov.f32 	%f2009, %f1992;
	mov.f32 	%f2010, %f1993;
	mov.f32 	%f2011, %f1994;
	mov.f32 	%f2012, %f1995;
	mov.u32 	%r1141, %r1125;
	mov.u32 	%r1142, %r1126;
	mov.u32 	%r1143, %r1516;
	mov.u32 	%r1144, %r1127;
	mov.u32 	%r1145, %r1128;
	mov.u32 	%r1146, %r1129;
	mov.u32 	%r1147, %r1130;
	mov.u32 	%r1148, %r1131;
	mov.u32 	%r1149, %r1132;
	mov.u32 	%r1150, %r1133;
	mov.u32 	%r1151, %r1134;
	mov.u32 	%r1152, %r1135;
	mov.u32 	%r1153, %r1136;
	mov.u32 	%r1154, %r1137;
	mov.u32 	%r1155, %r1138;
	mov.u32 	%r1156, %r1139;
	@%p144 bra 	$L__BB12_179;
	setp.leu.f32 	%p145, %f1984, %f2372;
	mov.f32 	%f1997, %f1981;
	mov.f32 	%f1998, %f1982;
	mov.f32 	%f1999, %f1983;
	mov.f32 	%f2000, %f2372;
	mov.f32 	%f2001, %f1984;
	mov.f32 	%f2002, %f1985;
	mov.f32 	%f2003, %f1986;
	mov.f32 	%f2004, %f1987;
	mov.f32 	%f2005, %f1988;
	mov.f32 	%f2006, %f1989;
	mov.f32 	%f2007, %f1990;
	mov.f32 	%f2008, %f1991;
	mov.f32 	%f2009, %f1992;
	mov.f32 	%f2010, %f1993;
	mov.f32 	%f2011, %f1994;
	mov.f32 	%f2012, %f1995;
	mov.u32 	%r1141, %r1125;
	mov.u32 	%r1142, %r1126;
	mov.u32 	%r1143, %r1127;
	mov.u32 	%r1144, %r1516;
	mov.u32 	%r1145, %r1128;
	mov.u32 	%r1146, %r1129;
	mov.u32 	%r1147, %r1130;
	mov.u32 	%r1148, %r1131;
	mov.u32 	%r1149, %r1132;
	mov.u32 	%r1150, %r1133;
	mov.u32 	%r1151, %r1134;
	mov.u32 	%r1152, %r1135;
	mov.u32 	%r1153, %r1136;
	mov.u32 	%r1154, %r1137;
	mov.u32 	%r1155, %r1138;
	mov.u32 	%r1156, %r1139;
	@%p145 bra 	$L__BB12_179;
	setp.leu.f32 	%p146, %f1985, %f2372;
	mov.f32 	%f1997, %f1981;
	mov.f32 	%f1998, %f1982;
	mov.f32 	%f1999, %f1983;
	mov.f32 	%f2000, %f1984;
	mov.f32 	%f2001, %f2372;
	mov.f32 	%f2002, %f1985;
	mov.f32 	%f2003, %f1986;
	mov.f32 	%f2004, %f1987;
	mov.f32 	%f2005, %f1988;
	mov.f32 	%f2006, %f1989;
	mov.f32 	%f2007, %f1990;
	mov.f32 	%f2008, %f1991;
	mov.f32 	%f2009, %f1992;
	mov.f32 	%f2010, %f1993;
	mov.f32 	%f2011, %f1994;
	mov.f32 	%f2012, %f1995;
	mov.u32 	%r1141, %r1125;
	mov.u32 	%r1142, %r1126;
	mov.u32 	%r1143, %r1127;
	mov.u32 	%r1144, %r1128;
	mov.u32 	%r1145, %r1516;
	mov.u32 	%r1146, %r1129;
	mov.u32 	%r1147, %r1130;
	mov.u32 	%r1148, %r1131;
	mov.u32 	%r1149, %r1132;
	mov.u32 	%r1150, %r1133;
	mov.u32 	%r1151, %r1134;
	mov.u32 	%r1152, %r1135;
	mov.u32 	%r1153, %r1136;
	mov.u32 	%r1154, %r1137;
	mov.u32 	%r1155, %r1138;
	mov.u32 	%r1156, %r1139;
	@%p146 bra 	$L__BB12_179;
	setp.leu.f32 	%p147, %f1986, %f2372;
	mov.f32 	%f1997, %f1981;
	mov.f32 	%f1998, %f1982;
	mov.f32 	%f1999, %f1983;
	mov.f32 	%f2000, %f1984;
	mov.f32 	%f2001, %f1985;
	mov.f32 	%f2002, %f2372;
	mov.f32 	%f2003, %f1986;
	mov.f32 	%f2004, %f1987;
	mov.f32 	%f2005, %f1988;
	mov.f32 	%f2006, %f1989;
	mov.f32 	%f2007, %f1990;
	mov.f32 	%f2008, %f1991;
	mov.f32 	%f2009, %f1992;
	mov.f32 	%f2010, %f1993;
	mov.f32 	%f2011, %f1994;
	mov.f32 	%f2012, %f1995;
	mov.u32 	%r1141, %r1125;
	mov.u32 	%r1142, %r1126;
	mov.u32 	%r1143, %r1127;
	mov.u32 	%r1144, %r1128;
	mov.u32 	%r1145, %r1129;
	mov.u32 	%r1146, %r1516;
	mov.u32 	%r1147, %r1130;
	mov.u32 	%r1148, %r1131;
	mov.u32 	%r1149, %r1132;
	mov.u32 	%r1150, %r1133;
	mov.u32 	%r1151, %r1134;
	mov.u32 	%r1152, %r1135;
	mov.u32 	%r1153, %r1136;
	mov.u32 	%r1154, %r1137;
	mov.u32 	%r1155, %r1138;
	mov.u32 	%r1156, %r1139;
	@%p147 bra 	$L__BB12_179;
	setp.leu.f32 	%p148, %f1987, %f2372;
	mov.f32 	%f1997, %f1981;
	mov.f32 	%f1998, %f1982;
	mov.f32 	%f1999, %f1983;
	mov.f32 	%f2000, %f1984;
	mov.f32 	%f2001, %f1985;
	mov.f32 	%f2002, %f1986;
	mov.f32 	%f2003, %f2372;
	mov.f32 	%f2004, %f1987;
	mov.f32 	%f2005, %f1988;
	mov.f32 	%f2006, %f1989;
	mov.f32 	%f2007, %f1990;
	mov.f32 	%f2008, %f1991;
	mov.f32 	%f2009, %f1992;
	mov.f32 	%f2010, %f1993;
	mov.f32 	%f2011, %f1994;
	mov.f32 	%f2012, %f1995;
	mov.u32 	%r1141, %r1125;
	mov.u32 	%r1142, %r1126;
	mov.u32 	%r1143, %r1127;
	mov.u32 	%r1144, %r1128;
	mov.u32 	%r1145, %r1129;
	mov.u32 	%r1146, %r1130;
	mov.u32 	%r1147, %r1516;
	mov.u32 	%r1148, %r1131;
	mov.u32 	%r1149, %r1132;
	mov.u32 	%r1150, %r1133;
	mov.u32 	%r1151, %r1134;
	mov.u32 	%r1152, %r1135;
	mov.u32 	%r1153, %r1136;
	mov.u32 	%r1154, %r1137;
	mov.u32 	%r1155, %r1138;
	mov.u32 	%r1156, %r1139;
	@%p148 bra 	$L__BB12_179;
	setp.leu.f32 	%p149, %f1988, %f2372;
	mov.f32 	%f1997, %f1981;
	mov.f32 	%f1998, %f1982;
	mov.f32 	%f1999, %f1983;
	mov.f32 	%f2000, %f1984;
	mov.f32 	%f2001, %f1985;
	mov.f32 	%f2002, %f1986;
	mov.f32 	%f2003, %f1987;
	mov.f32 	%f2004, %f2372;
	mov.f32 	%f2005, %f1988;
	mov.f32 	%f2006, %f1989;
	mov.f32 	%f2007, %f1990;
	mov.f32 	%f2008, %f1991;
	mov.f32 	%f2009, %f1992;
	mov.f32 	%f2010, %f1993;
	mov.f32 	%f2011, %f1994;
	mov.f32 	%f2012, %f1995;
	mov.u32 	%r1141, %r1125;
	mov.u32 	%r1142, %r1126;
	mov.u32 	%r1143, %r1127;
	mov.u32 	%r1144, %r1128;
	mov.u32 	%r1145, %r1129;
	mov.u32 	%r1146, %r1130;
	mov.u32 	%r1147, %r1131;
	mov.u32 	%r1148, %r1516;
	mov.u32 	%r1149, %r1132;
	mov.u32 	%r1150, %r1133;
	mov.u32 	%r1151, %r1134;
	mov.u32 	%r1152, %r1135;
	mov.u32 	%r1153, %r1136;
	mov.u32 	%r1154, %r1137;
	mov.u32 	%r1155, %r1138;
	mov.u32 	%r1156, %r1139;
	@%p149 bra 	$L__BB12_179;
	setp.leu.f32 	%p150, %f1989, %f2372;
	mov.f32 	%f1997, %f1981;
	mov.f32 	%f1998, %f1982;
	mov.f32 	%f1999, %f1983;
	mov.f32 	%f2000, %f1984;
	mov.f32 	%f2001, %f1985;
	mov.f32 	%f2002, %f1986;
	mov.f32 	%f2003, %f1987;
	mov.f32 	%f2004, %f1988;
	mov.f32 	%f2005, %f2372;
	mov.f32 	%f2006, %f1989;
	mov.f32 	%f2007, %f1990;
	mov.f32 	%f2008, %f1991;
	mov.f32 	%f2009, %f1992;
	mov.f32 	%f2010, %f1993;
	mov.f32 	%f2011, %f1994;
	mov.f32 	%f2012, %f1995;
	mov.u32 	%r1141, %r1125;
	mov.u32 	%r1142, %r1126;
	mov.u32 	%r1143, %r1127;
	mov.u32 	%r1144, %r1128;
	mov.u32 	%r1145, %r1129;
	mov.u32 	%r1146, %r1130;
	mov.u32 	%r1147, %r1131;
	mov.u32 	%r1148, %r1132;
	mov.u32 	%r1149, %r1516;
	mov.u32 	%r1150, %r1133;
	mov.u32 	%r1151, %r1134;
	mov.u32 	%r1152, %r1135;
	mov.u32 	%r1153, %r1136;
	mov.u32 	%r1154, %r1137;
	mov.u32 	%r1155, %r1138;
	mov.u32 	%r1156, %r1139;
	@%p150 bra 	$L__BB12_179;
	setp.leu.f32 	%p151, %f1990, %f2372;
	mov.f32 	%f1997, %f1981;
	mov.f32 	%f1998, %f1982;
	mov.f32 	%f1999, %f1983;
	mov.f32 	%f2000, %f1984;
	mov.f32 	%f2001, %f1985;
	mov.f32 	%f2002, %f1986;
	mov.f32 	%f2003, %f1987;
	mov.f32 	%f2004, %f1988;
	mov.f32 	%f2005, %f1989;
	mov.f32 	%f2006, %f2372;
	mov.f32 	%f2007, %f1990;
	mov.f32 	%f2008, %f1991;
	mov.f32 	%f2009, %f1992;
	mov.f32 	%f2010, %f1993;
	mov.f32 	%f2011, %f1994;
	mov.f32 	%f2012, %f1995;
	mov.u32 	%r1141, %r1125;
	mov.u32 	%r1142, %r1126;
	mov.u32 	%r1143, %r1127;
	mov.u32 	%r1144, %r1128;
	mov.u32 	%r1145, %r1129;
	mov.u32 	%r1146, %r1130;
	mov.u32 	%r1147, %r1131;
	mov.u32 	%r1148, %r1132;
	mov.u32 	%r1149, %r1133;
	mov.u32 	%r1150, %r1516;
	mov.u32 	%r1151, %r1134;
	mov.u32 	%r1152, %r1135;
	mov.u32 	%r1153, %r1136;
	mov.u32 	%r1154, %r1137;
	mov.u32 	%r1155, %r1138;
	mov.u32 	%r1156, %r1139;
	@%p151 bra 	$L__BB12_179;
	setp.leu.f32 	%p152, %f1991, %f2372;
	mov.f32 	%f1997, %f1981;
	mov.f32 	%f1998, %f1982;
	mov.f32 	%f1999, %f1983;
	mov.f32 	%f2000, %f1984;
	mov.f32 	%f2001, %f1985;
	mov.f32 	%f2002, %f1986;
	mov.f32 	%f2003, %f1987;
	mov.f32 	%f2004, %f1988;
	mov.f32 	%f2005, %f1989;
	mov.f32 	%f2006, %f1990;
	mov.f32 	%f2007, %f2372;
	mov.f32 	%f2008, %f1991;
	mov.f32 	%f2009, %f1992;
	mov.f32 	%f2010, %f1993;
	mov.f32 	%f2011, %f1994;
	mov.f32 	%f2012, %f1995;
	mov.u32 	%r1141, %r1125;
	mov.u32 	%r1142, %r1126;
	mov.u32 	%r1143, %r1127;
	mov.u32 	%r1144, %r1128;
	mov.u32 	%r1145, %r1129;
	mov.u32 	%r1146, %r1130;
	mov.u32 	%r1147, %r1131;
	mov.u32 	%r1148, %r1132;
	mov.u32 	%r1149, %r1133;
	mov.u32 	%r1150, %r1134;
	mov.u32 	%r1151, %r1516;
	mov.u32 	%r1152, %r1135;
	mov.u32 	%r1153, %r1136;
	mov.u32 	%r1154, %r1137;
	mov.u32 	%r1155, %r1138;
	mov.u32 	%r1156, %r1139;
	@%p152 bra 	$L__BB12_179;
	setp.leu.f32 	%p153, %f1992, %f2372;
	mov.f32 	%f1997, %f1981;
	mov.f32 	%f1998, %f1982;
	mov.f32 	%f1999, %f1983;
	mov.f32 	%f2000, %f1984;
	mov.f32 	%f2001, %f1985;
	mov.f32 	%f2002, %f1986;
	mov.f32 	%f2003, %f1987;
	mov.f32 	%f2004, %f1988;
	mov.f32 	%f2005, %f1989;
	mov.f32 	%f2006, %f1990;
	mov.f32 	%f2007, %f1991;
	mov.f32 	%f2008, %f2372;
	mov.f32 	%f2009, %f1992;
	mov.f32 	%f2010, %f1993;
	mov.f32 	%f2011, %f1994;
	mov.f32 	%f2012, %f1995;
	mov.u32 	%r1141, %r1125;
	mov.u32 	%r1142, %r1126;
	mov.u32 	%r1143, %r1127;
	mov.u32 	%r1144, %r1128;
	mov.u32 	%r1145, %r1129;
	mov.u32 	%r1146, %r1130;
	mov.u32 	%r1147, %r1131;
	mov.u32 	%r1148, %r1132;
	mov.u32 	%r1149, %r1133;
	mov.u32 	%r1150, %r1134;
	mov.u32 	%r1151, %r1135;
	mov.u32 	%r1152, %r1516;
	mov.u32 	%r1153, %r1136;
	mov.u32 	%r1154, %r1137;
	mov.u32 	%r1155, %r1138;
	mov.u32 	%r1156, %r1139;
	@%p153 bra 	$L__BB12_179;
	setp.leu.f32 	%p154, %f1993, %f2372;
	mov.f32 	%f1997, %f1981;
	mov.f32 	%f1998, %f1982;
	mov.f32 	%f1999, %f1983;
	mov.f32 	%f2000, %f1984;
	mov.f32 	%f2001, %f1985;
	mov.f32 	%f2002, %f1986;
	mov.f32 	%f2003, %f1987;
	mov.f32 	%f2004, %f1988;
	mov.f32 	%f2005, %f1989;
	mov.f32 	%f2006, %f1990;
	mov.f32 	%f2007, %f1991;
	mov.f32 	%f2008, %f1992;
	mov.f32 	%f2009, %f2372;
	mov.f32 	%f2010, %f1993;
	mov.f32 	%f2011, %f1994;
	mov.f32 	%f2012, %f1995;
	mov.u32 	%r1141, %r1125;
	mov.u32 	%r1142, %r1126;
	mov.u32 	%r1143, %r1127;
	mov.u32 	%r1144, %r1128;
	mov.u32 	%r1145, %r1129;
	mov.u32 	%r1146, %r1130;
	mov.u32 	%r1147, %r1131;
	mov.u32 	%r1148, %r1132;
	mov.u32 	%r1149, %r1133;
	mov.u32 	%r1150, %r1134;
	mov.u32 	%r1151, %r1135;
	mov.u32 	%r1152, %r1136;
	mov.u32 	%r1153, %r1516;
	mov.u32 	%r1154, %r1137;
	mov.u32 	%r1155, %r1138;
	mov.u32 	%r1156, %r1139;
	@%p154 bra 	$L__BB12_179;
	setp.leu.f32 	%p155, %f1994, %f2372;
	mov.f32 	%f1997, %f1981;
	mov.f32 	%f1998, %f1982;
	mov.f32 	%f1999, %f1983;
	mov.f32 	%f2000, %f1984;
	mov.f32 	%f2001, %f1985;
	mov.f32 	%f2002, %f1986;
	mov.f32 	%f2003, %f1987;
	mov.f32 	%f2004, %f1988;
	mov.f32 	%f2005, %f1989;
	mov.f32 	%f2006, %f1990;
	mov.f32 	%f2007, %f1991;
	mov.f32 	%f2008, %f1992;
	mov.f32 	%f2009, %f1993;
	mov.f32 	%f2010, %f2372;
	mov.f32 	%f2011, %f1994;
	mov.f32 	%f2012, %f1995;
	mov.u32 	%r1141, %r1125;
	mov.u32 	%r1142, %r1126;
	mov.u32 	%r1143, %r1127;
	mov.u32 	%r1144, %r1128;
	mov.u32 	%r1145, %r1129;
	mov.u32 	%r1146, %r1130;
	mov.u32 	%r1147, %r1131;
	mov.u32 	%r1148, %r1132;
	mov.u32 	%r1149, %r1133;
	mov.u32 	%r1150, %r1134;
	mov.u32 	%r1151, %r1135;
	mov.u32 	%r1152, %r1136;
	mov.u32 	%r1153, %r1137;
	mov.u32 	%r1154, %r1516;
	mov.u32 	%r1155, %r1138;
	mov.u32 	%r1156, %r1139;
	@%p155 bra 	$L__BB12_179;
	setp.leu.f32 	%p156, %f1995, %f2372;
	mov.f32 	%f1997, %f1981;
	mov.f32 	%f1998, %f1982;
	mov.f32 	%f1999, %f1983;
	mov.f32 	%f2000, %f1984;
	mov.f32 	%f2001, %f1985;
	mov.f32 	%f2002, %f1986;
	mov.f32 	%f2003, %f1987;
	mov.f32 	%f2004, %f1988;
	mov.f32 	%f2005, %f1989;
	mov.f32 	%f2006, %f1990;
	mov.f32 	%f2007, %f1991;
	mov.f32 	%f2008, %f1992;
	mov.f32 	%f2009, %f1993;
	mov.f32 	%f2010, %f1994;
	mov.f32 	%f2011, %f2372;
	mov.f32 	%f2012, %f1995;
	mov.u32 	%r1141, %r1125;
	mov.u32 	%r1142, %r1126;
	mov.u32 	%r1143, %r1127;
	mov.u32 	%r1144, %r1128;
	mov.u32 	%r1145, %r1129;
	mov.u32 	%r1146, %r1130;
	mov.u32 	%r1147, %r1131;
	mov.u32 	%r1148, %r1132;
	mov.u32 	%r1149, %r1133;
	mov.u32 	%r1150, %r1134;
	mov.u32 	%r1151, %r1135;
	mov.u32 	%r1152, %r1136;
	mov.u32 	%r1153, %r1137;
	mov.u32 	%r1154, %r1138;
	mov.u32 	%r1155, %r1516;
	mov.u32 	%r1156, %r1139;
	@%p156 bra 	$L__BB12_179;
	setp.leu.f32 	%p157, %f2388, %f2372;
	mov.f32 	%f1997, %f1981;
	mov.f32 	%f1998, %f1982;
	mov.f32 	%f1999, %f1983;
	mov.f32 	%f2000, %f1984;
	mov.f32 	%f2001, %f1985;
	mov.f32 	%f2002, %f1986;
	mov.f32 	%f2003, %f1987;
	mov.f32 	%f2004, %f1988;
	mov.f32 	%f2005, %f1989;
	mov.f32 	%f2006, %f1990;
	mov.f32 	%f2007, %f1991;
	mov.f32 	%f2008, %f1992;
	mov.f32 	%f2009, %f1993;
	mov.f32 	%f2010, %f1994;
	mov.f32 	%f2011, %f1995;
	mov.f32 	%f2012, %f2372;
	mov.u32 	%r1141, %r1125;
	mov.u32 	%r1142, %r1126;
	mov.u32 	%r1143, %r1127;
	mov.u32 	%r1144, %r1128;
	mov.u32 	%r1145, %r1129;
	mov.u32 	%r1146, %r1130;
	mov.u32 	%r1147, %r1131;
	mov.u32 	%r1148, %r1132;
	mov.u32 	%r1149, %r1133;
	mov.u32 	%r1150, %r1134;
	mov.u32 	%r1151, %r1135;
	mov.u32 	%r1152, %r1136;
	mov.u32 	%r1153, %r1137;
	mov.u32 	%r1154, %r1138;
	mov.u32 	%r1155, %r1139;
	mov.u32 	%r1156, %r1516;
	@%p157 bra 	$L__BB12_179;
	mov.f32 	%f1997, %f1981;
	mov.f32 	%f1998, %f1982;
	mov.f32 	%f1999, %f1983;
	mov.f32 	%f2000, %f1984;
	mov.f32 	%f2001, %f1985;
	mov.f32 	%f2002, %f1986;
	mov.f32 	%f2003, %f1987;
	mov.f32 	%f2004, %f1988;
	mov.f32 	%f2005, %f1989;
	mov.f32 	%f2006, %f1990;
	mov.f32 	%f2007, %f1991;
	mov.f32 	%f2008, %f1992;
	mov.f32 	%f2009, %f1993;
	mov.f32 	%f2010, %f1994;
	mov.f32 	%f2011, %f1995;
	mov.f32 	%f2012, %f2388;
	mov.f32 	%f2388, %f2372;
	mov.u32 	%r1141, %r1125;
	mov.u32 	%r1142, %r1126;
	mov.u32 	%r1143, %r1127;
	mov.u32 	%r1144, %r1128;
	mov.u32 	%r1145, %r1129;
	mov.u32 	%r1146, %r1130;
	mov.u32 	%r1147, %r1131;
	mov.u32 	%r1148, %r1132;
	mov.u32 	%r1149, %r1133;
	mov.u32 	%r1150, %r1134;
	mov.u32 	%r1151, %r1135;
	mov.u32 	%r1152, %r1136;
	mov.u32 	%r1153, %r1137;
	mov.u32 	%r1154, %r1138;
	mov.u32 	%r1155, %r1139;
	mov.u32 	%r1156, %r1532;
	mov.u32 	%r1532, %r1516;
$L__BB12_179:
	setp.leu.f32 	%p158, %f1997, %f2371;
	mov.f32 	%f2014, %f2371;
	mov.f32 	%f2015, %f1997;
	mov.f32 	%f2016, %f1998;
	mov.f32 	%f2017, %f1999;
	mov.f32 	%f2018, %f2000;
	mov.f32 	%f2019, %f2001;
	mov.f32 	%f2020, %f2002;
	mov.f32 	%f2021, %f2003;
	mov.f32 	%f2022, %f2004;
	mov.f32 	%f2023, %f2005;
	mov.f32 	%f2024, %f2006;
	mov.f32 	%f2025, %f2007;
	mov.f32 	%f2026, %f2008;
	mov.f32 	%f2027, %f2009;
	mov.f32 	%f2028, %f2010;
	mov.f32 	%f2029, %f2011;
	mov.f32 	%f2030, %f2012;
	mov.u32 	%r1158, %r1515;
	mov.u32 	%r1159, %r1141;
	mov.u32 	%r1160, %r1142;
	mov.u32 	%r1161, %r1143;
	mov.u32 	%r1162, %r1144;
	mov.u32 	%r1163, %r1145;
	mov.u32 	%r1164, %r1146;
	mov.u32 	%r1165, %r1147;
	mov.u32 	%r1166, %r1148;
	mov.u32 	%r1167, %r1149;
	mov.u32 	%r1168, %r1150;
	mov.u32 	%r1169, %r1151;
	mov.u32 	%r1170, %r1152;
	mov.u32 	%r1171, %r1153;
	mov.u32 	%r1172, %r1154;
	mov.u32 	%r1173, %r1155;
	mov.u32 	%r1174, %r1156;
	@%p158 bra 	$L__BB12_197;
	setp.leu.f32 	%p159, %f1998, %f2371;
	mov.f32 	%f2014, %f1997;
	mov.f32 	%f2015, %f2371;
	mov.f32 	%f2016, %f1998;
	mov.f32 	%f2017, %f1999;
	mov.f32 	%f2018, %f2000;
	mov.f32 	%f2019, %f2001;
	mov.f32 	%f2020, %f2002;
	mov.f32 	%f2021, %f2003;
	mov.f32 	%f2022, %f2004;
	mov.f32 	%f2023, %f2005;
	mov.f32 	%f2024, %f2006;
	mov.f32 	%f2025, %f2007;
	mov.f32 	%f2026, %f2008;
	mov.f32 	%f2027, %f2009;
	mov.f32 	%f2028, %f2010;
	mov.f32 	%f2029, %f2011;
	mov.f32 	%f2030, %f2012;
	mov.u32 	%r1158, %r1141;
	mov.u32 	%r1159, %r1515;
	mov.u32 	%r1160, %r1142;
	mov.u32 	%r1161, %r1143;
	mov.u32 	%r1162, %r1144;
	mov.u32 	%r1163, %r1145;
	mov.u32 	%r1164, %r1146;
	mov.u32 	%r1165, %r1147;
	mov.u32 	%r1166, %r1148;
	mov.u32 	%r1167, %r1149;
	mov.u32 	%r1168, %r1150;
	mov.u32 	%r1169, %r1151;
	mov.u32 	%r1170, %r1152;
	mov.u32 	%r1171, %r1153;
	mov.u32 	%r1172, %r1154;
	mov.u32 	%r1173, %r1155;
	mov.u32 	%r1174, %r1156;
	@%p159 bra 	$L__BB12_197;
	setp.leu.f32 	%p160, %f1999, %f2371;
	mov.f32 	%f2014, %f1997;
	mov.f32 	%f2015, %f1998;
	mov.f32 	%f2016, %f2371;
	mov.f32 	%f2017, %f1999;
	mov.f32 	%f2018, %f2000;
	mov.f32 	%f2019, %f2001;
	mov.f32 	%f2020, %f2002;
	mov.f32 	%f2021, %f2003;
	mov.f32 	%f2022, %f2004;
	mov.f32 	%f2023, %f2005;
	mov.f32 	%f2024, %f2006;
	mov.f32 	%f2025, %f2007;
	mov.f32 	%f2026, %f2008;
	mov.f32 	%f2027, %f2009;
	mov.f32 	%f2028, %f2010;
	mov.f32 	%f2029, %f2011;
	mov.f32 	%f2030, %f2012;
	mov.u32 	%r1158, %r1141;
	mov.u32 	%r1159, %r1142;
	mov.u32 	%r1160, %r1515;
	mov.u32 	%r1161, %r1143;
	mov.u32 	%r1162, %r1144;
	mov.u32 	%r1163, %r1145;
	mov.u32 	%r1164, %r1146;
	mov.u32 	%r1165, %r1147;
	mov.u32 	%r1166, %r1148;
	mov.u32 	%r1167, %r1149;
	mov.u32 	%r1168, %r1150;
	mov.u32 	%r1169, %r1151;
	mov.u32 	%r1170, %r1152;
	mov.u32 	%r1171, %r1153;
	mov.u32 	%r1172, %r1154;
	mov.u32 	%r1173, %r1155;
	mov.u32 	%r1174, %r1156;
	@%p160 bra 	$L__BB12_197;
	setp.leu.f32 	%p161, %f2000, %f2371;
	mov.f32 	%f2014, %f1997;
	mov.f32 	%f2015, %f1998;
	mov.f32 	%f2016, %f1999;
	mov.f32 	%f2017, %f2371;
	mov.f32 	%f2018, %f2000;
	mov.f32 	%f2019, %f2001;
	mov.f32 	%f2020, %f2002;
	mov.f32 	%f2021, %f2003;
	mov.f32 	%f2022, %f2004;
	mov.f32 	%f2023, %f2005;
	mov.f32 	%f2024, %f2006;
	mov.f32 	%f2025, %f2007;
	mov.f32 	%f2026, %f2008;
	mov.f32 	%f2027, %f2009;
	mov.f32 	%f2028, %f2010;
	mov.f32 	%f2029, %f2011;
	mov.f32 	%f2030, %f2012;
	mov.u32 	%r1158, %r1141;
	mov.u32 	%r1159, %r1142;
	mov.u32 	%r1160, %r1143;
	mov.u32 	%r1161, %r1515;
	mov.u32 	%r1162, %r1144;
	mov.u32 	%r1163, %r1145;
	mov.u32 	%r1164, %r1146;
	mov.u32 	%r1165, %r1147;
	mov.u32 	%r1166, %r1148;
	mov.u32 	%r1167, %r1149;
	mov.u32 	%r1168, %r1150;
	mov.u32 	%r1169, %r1151;
	mov.u32 	%r1170, %r1152;
	mov.u32 	%r1171, %r1153;
	mov.u32 	%r1172, %r1154;
	mov.u32 	%r1173, %r1155;
	mov.u32 	%r1174, %r1156;
	@%p161 bra 	$L__BB12_197;
	setp.leu.f32 	%p162, %f2001, %f2371;
	mov.f32 	%f2014, %f1997;
	mov.f32 	%f2015, %f1998;
	mov.f32 	%f2016, %f1999;
	mov.f32 	%f2017, %f2000;
	mov.f32 	%f2018, %f2371;
	mov.f32 	%f2019, %f2001;
	mov.f32 	%f2020, %f2002;
	mov.f32 	%f2021, %f2003;
	mov.f32 	%f2022, %f2004;
	mov.f32 	%f2023, %f2005;
	mov.f32 	%f2024, %f2006;
	mov.f32 	%f2025, %f2007;
	mov.f32 	%f2026, %f2008;
	mov.f32 	%f2027, %f2009;
	mov.f32 	%f2028, %f2010;
	mov.f32 	%f2029, %f2011;
	mov.f32 	%f2030, %f2012;
	mov.u32 	%r1158, %r1141;
	mov.u32 	%r1159, %r1142;
	mov.u32 	%r1160, %r1143;
	mov.u32 	%r1161, %r1144;
	mov.u32 	%r1162, %r1515;
	mov.u32 	%r1163, %r1145;
	mov.u32 	%r1164, %r1146;
	mov.u32 	%r1165, %r1147;
	mov.u32 	%r1166, %r1148;
	mov.u32 	%r1167, %r1149;
	mov.u32 	%r1168, %r1150;
	mov.u32 	%r1169, %r1151;
	mov.u32 	%r1170, %r1152;
	mov.u32 	%r1171, %r1153;
	mov.u32 	%r1172, %r1154;
	mov.u32 	%r1173, %r1155;
	mov.u32 	%r1174, %r1156;
	@%p162 bra 	$L__BB12_197;
	setp.leu.f32 	%p163, %f2002, %f2371;
	mov.f32 	%f2014, %f1997;
	mov.f32 	%f2015, %f1998;
	mov.f32 	%f2016, %f1999;
	mov.f32 	%f2017, %f2000;
	mov.f32 	%f2018, %f2001;
	mov.f32 	%f2019, %f2371;
	mov.f32 	%f2020, %f2002;
	mov.f32 	%f2021, %f2003;
	mov.f32 	%f2022, %f2004;
	mov.f32 	%f2023, %f2005;
	mov.f32 	%f2024, %f2006;
	mov.f32 	%f2025, %f2007;
	mov.f32 	%f2026, %f2008;
	mov.f32 	%f2027, %f2009;
	mov.f32 	%f2028, %f2010;
	mov.f32 	%f2029, %f2011;
	mov.f32 	%f2030, %f2012;
	mov.u32 	%r1158, %r1141;
	mov.u32 	%r1159, %r1142;
	mov.u32 	%r1160, %r1143;
	mov.u32 	%r1161, %r1144;
	mov.u32 	%r1162, %r1145;
	mov.u32 	%r1163, %r1515;
	mov.u32 	%r1164, %r1146;
	mov.u32 	%r1165, %r1147;
	mov.u32 	%r1166, %r1148;
	mov.u32 	%r1167, %r1149;
	mov.u32 	%r1168, %r1150;
	mov.u32 	%r1169, %r1151;
	mov.u32 	%r1170, %r1152;
	mov.u32 	%r1171, %r1153;
	mov.u32 	%r1172, %r1154;
	mov.u32 	%r1173, %r1155;
	mov.u32 	%r1174, %r1156;
	@%p163 bra 	$L__BB12_197;
	setp.leu.f32 	%p164, %f2003, %f2371;
	mov.f32 	%f2014, %f1997;
	mov.f32 	%f2015, %f1998;
	mov.f32 	%f2016, %f1999;
	mov.f32 	%f2017, %f2000;
	mov.f32 	%f2018, %f2001;
	mov.f32 	%f2019, %f2002;
	mov.f32 	%f2020, %f2371;
	mov.f32 	%f2021, %f2003;
	mov.f32 	%f2022, %f2004;
	mov.f32 	%f2023, %f2005;
	mov.f32 	%f2024, %f2006;
	mov.f32 	%f2025, %f2007;
	mov.f32 	%f2026, %f2008;
	mov.f32 	%f2027, %f2009;
	mov.f32 	%f2028, %f2010;
	mov.f32 	%f2029, %f2011;
	mov.f32 	%f2030, %f2012;
	mov.u32 	%r1158, %r1141;
	mov.u32 	%r1159, %r1142;
	mov.u32 	%r1160, %r1143;
	mov.u32 	%r1161, %r1144;
	mov.u32 	%r1162, %r1145;
	mov.u32 	%r1163, %r1146;
	mov.u32 	%r1164, %r1515;
	mov.u32 	%r1165, %r1147;
	mov.u32 	%r1166, %r1148;
	mov.u32 	%r1167, %r1149;
	mov.u32 	%r1168, %r1150;
	mov.u32 	%r1169, %r1151;
	mov.u32 	%r1170, %r1152;
	mov.u32 	%r1171, %r1153;
	mov.u32 	%r1172, %r1154;
	mov.u32 	%r1173, %r1155;
	mov.u32 	%r1174, %r1156;
	@%p164 bra 	$L__BB12_197;
	setp.leu.f32 	%p165, %f2004, %f2371;
	mov.f32 	%f2014, %f1997;
	mov.f32 	%f2015, %f1998;
	mov.f32 	%f2016, %f1999;
	mov.f32 	%f2017, %f2000;
	mov.f32 	%f2018, %f2001;
	mov.f32 	%f2019, %f2002;
	mov.f32 	%f2020, %f2003;
	mov.f32 	%f2021, %f2371;
	mov.f32 	%f2022, %f2004;
	mov.f32 	%f2023, %f2005;
	mov.f32 	%f2024, %f2006;
	mov.f32 	%f2025, %f2007;
	mov.f32 	%f2026, %f2008;
	mov.f32 	%f2027, %f2009;
	mov.f32 	%f2028, %f2010;
	mov.f32 	%f2029, %f2011;
	mov.f32 	%f2030, %f2012;
	mov.u32 	%r1158, %r1141;
	mov.u32 	%r1159, %r1142;
	mov.u32 	%r1160, %r1143;
	mov.u32 	%r1161, %r1144;
	mov.u32 	%r1162, %r1145;
	mov.u32 	%r1163, %r1146;
	mov.u32 	%r1164, %r1147;
	mov.u32 	%r1165, %r1515;
	mov.u32 	%r1166, %r1148;
	mov.u32 	%r1167, %r1149;
	mov.u32 	%r1168, %r1150;
	mov.u32 	%r1169, %r1151;
	mov.u32 	%r1170, %r1152;
	mov.u32 	%r1171, %r1153;
	mov.u32 	%r1172, %r1154;
	mov.u32 	%r1173, %r1155;
	mov.u32 	%r1174, %r1156;
	@%p165 bra 	$L__BB12_197;
	setp.leu.f32 	%p166, %f2005, %f2371;
	mov.f32 	%f2014, %f1997;
	mov.f32 	%f2015, %f1998;
	mov.f32 	%f2016, %f1999;
	mov.f32 	%f2017, %f2000;
	mov.f32 	%f2018, %f2001;
	mov.f32 	%f2019, %f2002;
	mov.f32 	%f2020, %f2003;
	mov.f32 	%f2021, %f2004;
	mov.f32 	%f2022, %f2371;
	mov.f32 	%f2023, %f2005;
	mov.f32 	%f2024, %f2006;
	mov.f32 	%f2025, %f2007;
	mov.f32 	%f2026, %f2008;
	mov.f32 	%f2027, %f2009;
	mov.f32 	%f2028, %f2010;
	mov.f32 	%f2029, %f2011;
	mov.f32 	%f2030, %f2012;
	mov.u32 	%r1158, %r1141;
	mov.u32 	%r1159, %r1142;
	mov.u32 	%r1160, %r1143;
	mov.u32 	%r1161, %r1144;
	mov.u32 	%r1162, %r1145;
	mov.u32 	%r1163, %r1146;
	mov.u32 	%r1164, %r1147;
	mov.u32 	%r1165, %r1148;
	mov.u32 	%r1166, %r1515;
	mov.u32 	%r1167, %r1149;
	mov.u32 	%r1168, %r1150;
	mov.u32 	%r1169, %r1151;
	mov.u32 	%r1170, %r1152;
	mov.u32 	%r1171, %r1153;
	mov.u32 	%r1172, %r1154;
	mov.u32 	%r1173, %r1155;
	mov.u32 	%r1174, %r1156;
	@%p166 bra 	$L__BB12_197;
	setp.leu.f32 	%p167, %f2006, %f2371;
	mov.f32 	%f2014, %f1997;
	mov.f32 	%f2015, %f1998;
	mov.f32 	%f2016, %f1999;
	mov.f32 	%f2017, %f2000;
	mov.f32 	%f2018, %f2001;
	mov.f32 	%f2019, %f2002;
	mov.f32 	%f2020, %f2003;
	mov.f32 	%f2021, %f2004;
	mov.f32 	%f2022, %f2005;
	mov.f32 	%f2023, %f2371;
	mov.f32 	%f2024, %f2006;
	mov.f32 	%f2025, %f2007;
	mov.f32 	%f2026, %f2008;
	mov.f32 	%f2027, %f2009;
	mov.f32 	%f2028, %f2010;
	mov.f32 	%f2029, %f2011;
	mov.f32 	%f2030, %f2012;
	mov.u32 	%r1158, %r1141;
	mov.u32 	%r1159, %r1142;
	mov.u32 	%r1160, %r1143;
	mov.u32 	%r1161, %r1144;
	mov.u32 	%r1162, %r1145;
	mov.u32 	%r1163, %r1146;
	mov.u32 	%r1164, %r1147;
	mov.u32 	%r1165, %r1148;
	mov.u32 	%r1166, %r1149;
	mov.u32 	%r1167, %r1515;
	mov.u32 	%r1168, %r1150;
	mov.u32 	%r1169, %r1151;
	mov.u32 	%r1170, %r1152;
	mov.u32 	%r1171, %r1153;
	mov.u32 	%r1172, %r1154;
	mov.u32 	%r1173, %r1155;
	mov.u32 	%r1174, %r1156;
	@%p167 bra 	$L__BB12_197;
	setp.leu.f32 	%p168, %f2007, %f2371;
	mov.f32 	%f2014, %f1997;
	mov.f32 	%f2015, %f1998;
	mov.f32 	%f2016, %f1999;
	mov.f32 	%f2017, %f2000;
	mov.f32 	%f2018, %f2001;
	mov.f32 	%f2019, %f2002;
	mov.f32 	%f2020, %f2003;
	mov.f32 	%f2021, %f2004;
	mov.f32 	%f2022, %f2005;
	mov.f32 	%f2023, %f2006;
	mov.f32 	%f2024, %f2371;
	mov.f32 	%f2025, %f2007;
	mov.f32 	%f2026, %f2008;
	mov.f32 	%f2027, %f2009;
	mov.f32 	%f2028, %f2010;
	mov.f32 	%f2029, %f2011;
	mov.f32 	%f2030, %f2012;
	mov.u32 	%r1158, %r1141;
	mov.u32 	%r1159, %r1142;
	mov.u32 	%r1160, %r1143;
	mov.u32 	%r1161, %r1144;
	mov.u32 	%r1162, %r1145;
	mov.u32 	%r1163, %r1146;
	mov.u32 	%r1164, %r1147;
	mov.u32 	%r1165, %r1148;
	mov.u32 	%r1166, %r1149;
	mov.u32 	%r1167, %r1150;
	mov.u32 	%r1168, %r1515;
	mov.u32 	%r1169, %r1151;
	mov.u32 	%r1170, %r1152;
	mov.u32 	%r1171, %r1153;
	mov.u32 	%r1172, %r1154;
	mov.u32 	%r1173, %r1155;
	mov.u32 	%r1174, %r1156;
	@%p168 bra 	$L__BB12_197;
	setp.leu.f32 	%p169, %f2008, %f2371;
	mov.f32 	%f2014, %f1997;
	mov.f32 	%f2015, %f1998;
	mov.f32 	%f2016, %f1999;
	mov.f32 	%f2017, %f2000;
	mov.f32 	%f2018, %f2001;
	mov.f32 	%f2019, %f2002;
	mov.f32 	%f2020, %f2003;
	mov.f32 	%f2021, %f2004;
	mov.f32 	%f2022, %f2005;
	mov.f32 	%f2023, %f2006;
	mov.f32 	%f2024, %f2007;
	mov.f32 	%f2025, %f2371;
	mov.f32 	%f2026, %f2008;
	mov.f32 	%f2027, %f2009;
	mov.f32 	%f2028, %f2010;
	mov.f32 	%f2029, %f2011;
	mov.f32 	%f2030, %f2012;
	mov.u32 	%r1158, %r1141;
	mov.u32 	%r1159, %r1142;
	mov.u32 	%r1160, %r1143;
	mov.u32 	%r1161, %r1144;
	mov.u32 	%r1162, %r1145;
	mov.u32 	%r1163, %r1146;
	mov.u32 	%r1164, %r1147;
	mov.u32 	%r1165, %r1148;
	mov.u32 	%r1166, %r1149;
	mov.u32 	%r1167, %r1150;
	mov.u32 	%r1168, %r1151;
	mov.u32 	%r1169, %r1515;
	mov.u32 	%r1170, %r1152;
	mov.u32 	%r1171, %r1153;
	mov.u32 	%r1172, %r1154;
	mov.u32 	%r1173, %r1155;
	mov.u32 	%r1174, %r1156;
	@%p169 bra 	$L__BB12_197;
	setp.leu.f32 	%p170, %f2009, %f2371;
	mov.f32 	%f2014, %f1997;
	mov.f32 	%f2015, %f1998;
	mov.f32 	%f2016, %f1999;
	mov.f32 	%f2017, %f2000;
	mov.f32 	%f2018, %f2001;
	mov.f32 	%f2019, %f2002;
	mov.f32 	%f2020, %f2003;
	mov.f32 	%f2021, %f2004;
	mov.f32 	%f2022, %f2005;
	mov.f32 	%f2023, %f2006;
	mov.f32 	%f2024, %f2007;
	mov.f32 	%f2025, %f2008;
	mov.f32 	%f2026, %f2371;
	mov.f32 	%f2027, %f2009;
	mov.f32 	%f2028, %f2010;
	mov.f32 	%f2029, %f2011;
	mov.f32 	%f2030, %f2012;
	mov.u32 	%r1158, %r1141;
	mov.u32 	%r1159, %r1142;
	mov.u32 	%r1160, %r1143;
	mov.u32 	%r1161, %r1144;
	mov.u32 	%r1162, %r1145;
	mov.u32 	%r1163, %r1146;
	mov.u32 	%r1164, %r1147;
	mov.u32 	%r1165, %r1148;
	mov.u32 	%r1166, %r1149;
	mov.u32 	%r1167, %r1150;
	mov.u32 	%r1168, %r1151;
	mov.u32 	%r1169, %r1152;
	mov.u32 	%r1170, %r1515;
	mov.u32 	%r1171, %r1153;
	mov.u32 	%r1172, %r1154;
	mov.u32 	%r1173, %r1155;
	mov.u32 	%r1174, %r1156;
	@%p170 bra 	$L__BB12_197;
	setp.leu.f32 	%p171, %f2010, %f2371;
	mov.f32 	%f2014, %f1997;
	mov.f32 	%f2015, %f1998;
	mov.f32 	%f2016, %f1999;
	mov.f32 	%f2017, %f2000;
	mov.f32 	%f2018, %f2001;
	mov.f32 	%f2019, %f2002;
	mov.f32 	%f2020, %f2003;
	mov.f32 	%f2021, %f2004;
	mov.f32 	%f2022, %f2005;
	mov.f32 	%f2023, %f2006;
	mov.f32 	%f2024, %f2007;
	mov.f32 	%f2025, %f2008;
	mov.f32 	%f2026, %f2009;
	mov.f32 	%f2027, %f2371;
	mov.f32 	%f2028, %f2010;
	mov.f32 	%f2029, %f2011;
	mov.f32 	%f2030, %f2012;
	mov.u32 	%r1158, %r1141;
	mov.u32 	%r1159, %r1142;
	mov.u32 	%r1160, %r1143;
	mov.u32 	%r1161, %r1144;
	mov.u32 	%r1162, %r1145;
	mov.u32 	%r1163, %r1146;
	mov.u32 	%r1164, %r1147;
	mov.u32 	%r1165, %r1148;
	mov.u32 	%r1166, %r1149;
	mov.u32 	%r1167, %r1150;
	mov.u32 	%r1168, %r1151;
	mov.u32 	%r1169, %r1152;
	mov.u32 	%r1170, %r1153;
	mov.u32 	%r1171, %r1515;
	mov.u32 	%r1172, %r1154;
	mov.u32 	%r1173, %r1155;
	mov.u32 	%r1174, %r1156;
	@%p171 bra 	$L__BB12_197;
	setp.leu.f32 	%p172, %f2011, %f2371;
	mov.f32 	%f2014, %f1997;
	mov.f32 	%f2015, %f1998;
	mov.f32 	%f2016, %f1999;
	mov.f32 	%f2017, %f2000;
	mov.f32 	%f2018, %f2001;
	mov.f32 	%f2019, %f2002;
	mov.f32 	%f2020, %f2003;
	mov.f32 	%f2021, %f2004;
	mov.f32 	%f2022, %f2005;
	mov.f32 	%f2023, %f2006;
	mov.f32 	%f2024, %f2007;
	mov.f32 	%f2025, %f2008;
	mov.f32 	%f2026, %f2009;
	mov.f32 	%f2027, %f2010;
	mov.f32 	%f2028, %f2371;
	mov.f32 	%f2029, %f2011;
	mov.f32 	%f2030, %f2012;
	mov.u32 	%r1158, %r1141;
	mov.u32 	%r1159, %r1142;
	mov.u32 	%r1160, %r1143;
	mov.u32 	%r1161, %r1144;
	mov.u32 	%r1162, %r1145;
	mov.u32 	%r1163, %r1146;
	mov.u32 	%r1164, %r1147;
	mov.u32 	%r1165, %r1148;
	mov.u32 	%r1166, %r1149;
	mov.u32 	%r1167, %r1150;
	mov.u32 	%r1168, %r1151;
	mov.u32 	%r1169, %r1152;
	mov.u32 	%r1170, %r1153;
	mov.u32 	%r1171, %r1154;
	mov.u32 	%r1172, %r1515;
	mov.u32 	%r1173, %r1155;
	mov.u32 	%r1174, %r1156;
	@%p172 bra 	$L__BB12_197;
	setp.leu.f32 	%p173, %f2012, %f2371;
	mov.f32 	%f2014, %f1997;
	mov.f32 	%f2015, %f1998;
	mov.f32 	%f2016, %f1999;
	mov.f32 	%f2017, %f2000;
	mov.f32 	%f2018, %f2001;
	mov.f32 	%f2019, %f2002;
	mov.f32 	%f2020, %f2003;
	mov.f32 	%f2021, %f2004;
	mov.f32 	%f2022, %f2005;
	mov.f32 	%f2023, %f2006;
	mov.f32 	%f2024, %f2007;
	mov.f32 	%f2025, %f2008;
	mov.f32 	%f2026, %f2009;
	mov.f32 	%f2027, %f2010;
	mov.f32 	%f2028, %f2011;
	mov.f32 	%f2029, %f2371;
	mov.f32 	%f2030, %f2012;
	mov.u32 	%r1158, %r1141;
	mov.u32 	%r1159, %r1142;
	mov.u32 	%r1160, %r1143;
	mov.u32 	%r1161, %r1144;
	mov.u32 	%r1162, %r1145;
	mov.u32 	%r1163, %r1146;
	mov.u32 	%r1164, %r1147;
	mov.u32 	%r1165, %r1148;
	mov.u32 	%r1166, %r1149;
	mov.u32 	%r1167, %r1150;
	mov.u32 	%r1168, %r1151;
	mov.u32 	%r1169, %r1152;
	mov.u32 	%r1170, %r1153;
	mov.u32 	%r1171, %r1154;
	mov.u32 	%r1172, %r1155;
	mov.u32 	%r1173, %r1515;
	mov.u32 	%r1174, %r1156;
	@%p173 bra 	$L__BB12_197;
	setp.leu.f32 	%p174, %f2388, %f2371;
	mov.f32 	%f2014, %f1997;
	mov.f32 	%f2015, %f1998;
	mov.f32 	%f2016, %f1999;
	mov.f32 	%f2017, %f2000;
	mov.f32 	%f2018, %f2001;
	mov.f32 	%f2019, %f2002;
	mov.f32 	%f2020, %f2003;
	mov.f32 	%f2021, %f2004;
	mov.f32 	%f2022, %f2005;
	mov.f32 	%f2023, %f2006;
	mov.f32 	%f2024, %f2007;
	mov.f32 	%f2025, %f2008;
	mov.f32 	%f2026, %f2009;
	mov.f32 	%f2027, %f2010;
	mov.f32 	%f2028, %f2011;
	mov.f32 	%f2029, %f2012;
	mov.f32 	%f2030, %f2371;
	mov.u32 	%r1158, %r1141;
	mov.u32 	%r1159, %r1142;
	mov.u32 	%r1160, %r1143;
	mov.u32 	%r1161, %r1144;
	mov.u32 	%r1162, %r1145;
	mov.u32 	%r1163, %r1146;
	mov.u32 	%r1164, %r1147;
	mov.u32 	%r1165, %r1148;
	mov.u32 	%r1166, %r1149;
	mov.u32 	%r1167, %r1150;
	mov.u32 	%r1168, %r1151;
	mov.u32 	%r1169, %r1152;
	mov.u32 	%r1170, %r1153;
	mov.u32 	%r1171, %r1154;
	mov.u32 	%r1172, %r1155;
	mov.u32 	%r1173, %r1156;
	mov.u32 	%r1174, %r1515;
	@%p174 bra 	$L__BB12_197;
	mov.f32 	%f2014, %f1997;
	mov.f32 	%f2015, %f1998;
	mov.f32 	%f2016, %f1999;
	mov.f32 	%f2017, %f2000;
	mov.f32 	%f2018, %f2001;
	mov.f32 	%f2019, %f2002;
	mov.f32 	%f2020, %f2003;
	mov.f32 	%f2021, %f2004;
	mov.f32 	%f2022, %f2005;
	mov.f32 	%f2023, %f2006;
	mov.f32 	%f2024, %f2007;
	mov.f32 	%f2025, %f2008;
	mov.f32 	%f2026, %f2009;
	mov.f32 	%f2027, %f2010;
	mov.f32 	%f2028, %f2011;
	mov.f32 	%f2029, %f2012;
	mov.f32 	%f2030, %f2388;
	mov.f32 	%f2388, %f2371;
	mov.u32 	%r1158, %r1141;
	mov.u32 	%r1159, %r1142;
	mov.u32 	%r1160, %r1143;
	mov.u32 	%r1161, %r1144;
	mov.u32 	%r1162, %r1145;
	mov.u32 	%r1163, %r1146;
	mov.u32 	%r1164, %r1147;
	mov.u32 	%r1165, %r1148;
	mov.u32 	%r1166, %r1149;
	mov.u32 	%r1167, %r1150;
	mov.u32 	%r1168, %r1151;
	mov.u32 	%r1169, %r1152;
	mov.u32 	%r1170, %r1153;
	mov.u32 	%r1171, %r1154;
	mov.u32 	%r1172, %r1155;
	mov.u32 	%r1173, %r1156;
	mov.u32 	%r1174, %r1532;
	mov.u32 	%r1532, %r1515;
$L__BB12_197:
	setp.leu.f32 	%p175, %f2014, %f2370;
	mov.f32 	%f2032, %f2370;
	mov.f32 	%f2033, %f2014;
	mov.f32 	%f2034, %f2015;
	mov.f32 	%f2035, %f2016;
	mov.f32 	%f2036, %f2017;
	mov.f32 	%f2037, %f2018;
	mov.f32 	%f2038, %f2019;
	mov.f32 	%f2039, %f2020;
	mov.f32 	%f2040, %f2021;
	mov.f32 	%f2041, %f2022;
	mov.f32 	%f2042, %f2023;
	mov.f32 	%f2043, %f2024;
	mov.f32 	%f2044, %f2025;
	mov.f32 	%f2045, %f2026;
	mov.f32 	%f2046, %f2027;
	mov.f32 	%f2047, %f2028;
	mov.f32 	%f2048, %f2029;
	mov.f32 	%f2049, %f2030;
	mov.u32 	%r1176, %r1514;
	mov.u32 	%r1177, %r1158;
	mov.u32 	%r1178, %r1159;
	mov.u32 	%r1179, %r1160;
	mov.u32 	%r1180, %r1161;
	mov.u32 	%r1181, %r1162;
	mov.u32 	%r1182, %r1163;
	mov.u32 	%r1183, %r1164;
	mov.u32 	%r1184, %r1165;
	mov.u32 	%r1185, %r1166;
	mov.u32 	%r1186, %r1167;
	mov.u32 	%r1187, %r1168;
	mov.u32 	%r1188, %r1169;
	mov.u32 	%r1189, %r1170;
	mov.u32 	%r1190, %r1171;
	mov.u32 	%r1191, %r1172;
	mov.u32 	%r1192, %r1173;
	mov.u32 	%r1193, %r1174;
	@%p175 bra 	$L__BB12_216;
	setp.leu.f32 	%p176, %f2015, %f2370;
	mov.f32 	%f2032, %f2014;
	mov.f32 	%f2033, %f2370;
	mov.f32 	%f2034, %f2015;
	mov.f32 	%f2035, %f2016;
	mov.f32 	%f2036, %f2017;
	mov.f32 	%f2037, %f2018;
	mov.f32 	%f2038, %f2019;
	mov.f32 	%f2039, %f2020;
	mov.f32 	%f2040, %f2021;
	mov.f32 	%f2041, %f2022;
	mov.f32 	%f2042, %f2023;
	mov.f32 	%f2043, %f2024;
	mov.f32 	%f2044, %f2025;
	mov.f32 	%f2045, %f2026;
	mov.f32 	%f2046, %f2027;
	mov.f32 	%f2047, %f2028;
	mov.f32 	%f2048, %f2029;
	mov.f32 	%f2049, %f2030;
	mov.u32 	%r1176, %r1158;
	mov.u32 	%r1177, %r1514;
	mov.u32 	%r1178, %r1159;
	mov.u32 	%r1179, %r1160;
	mov.u32 	%r1180, %r1161;
	mov.u32 	%r1181, %r1162;
	mov.u32 	%r1182, %r1163;
	mov.u32 	%r1183, %r1164;
	mov.u32 	%r1184, %r1165;
	mov.u32 	%r1185, %r1166;
	mov.u32 	%r1186, %r1167;
	mov.u32 	%r1187, %r1168;
	mov.u32 	%r1188, %r1169;
	mov.u32 	%r1189, %r1170;
	mov.u32 	%r1190, %r1171;
	mov.u32 	%r1191, %r1172;
	mov.u32 	%r1192, %r1173;
	mov.u32 	%r1193, %r1174;
	@%p176 bra 	$L__BB12_216;
	setp.leu.f32 	%p177, %f2016, %f2370;
	mov.f32 	%f2032, %f2014;
	mov.f32 	%f2033, %f2015;
	mov.f32 	%f2034, %f2370;
	mov.f32 	%f2035, %f2016;
	mov.f32 	%f2036, %f2017;
	mov.f32 	%f2037, %f2018;
	mov.f32 	%f2038, %f2019;
	mov.f32 	%f2039, %f2020;
	mov.f32 	%f2040, %f2021;
	mov.f32 	%f2041, %f2022;
	mov.f32 	%f2042, %f2023;
	mov.f32 	%f2043, %f2024;
	mov.f32 	%f2044, %f2025;
	mov.f32 	%f2045, %f2026;
	mov.f32 	%f2046, %f2027;
	mov.f32 	%f2047, %f2028;
	mov.f32 	%f2048, %f2029;
	mov.f32 	%f2049, %f2030;
	mov.u32 	%r1176, %r1158;
	mov.u32 	%r1177, %r1159;
	mov.u32 	%r1178, %r1514;
	mov.u32 	%r1179, %r1160;
	mov.u32 	%r1180, %r1161;
	mov.u32 	%r1181, %r1162;
	mov.u32 	%r1182, %r1163;
	mov.u32 	%r1183, %r1164;
	mov.u32 	%r1184, %r1165;
	mov.u32 	%r1185, %r1166;
	mov.u32 	%r1186, %r1167;
	mov.u32 	%r1187, %r1168;
	mov.u32 	%r1188, %r1169;
	mov.u32 	%r1189, %r1170;
	mov.u32 	%r1190, %r1171;
	mov.u32 	%r1191, %r1172;
	mov.u32 	%r1192, %r1173;
	mov.u32 	%r1193, %r1174;
	@%p177 bra 	$L__BB12_216;
	setp.leu.f32 	%p178, %f2017, %f2370;
	mov.f32 	%f2032, %f2014;
	mov.f32 	%f2033, %f2015;
	mov.f32 	%f2034, %f2016;
	mov.f32 	%f2035, %f2370;
	mov.f32 	%f2036, %f2017;
	mov.f32 	%f2037, %f2018;
	mov.f32 	%f2038, %f2019;
	mov.f32 	%f2039, %f2020;
	mov.f32 	%f2040, %f2021;
	mov.f32 	%f2041, %f2022;
	mov.f32 	%f2042, %f2023;
	mov.f32 	%f2043, %f2024;
	mov.f32 	%f2044, %f2025;
	mov.f32 	%f2045, %f2026;
	mov.f32 	%f2046, %f2027;
	mov.f32 	%f2047, %f2028;
	mov.f32 	%f2048, %f2029;
	mov.f32 	%f2049, %f2030;
	mov.u32 	%r1176, %r1158;
	mov.u32 	%r1177, %r1159;
	mov.u32 	%r1178, %r1160;
	mov.u32 	%r1179, %r1514;
	mov.u32 	%r1180, %r1161;
	mov.u32 	%r1181, %r1162;
	mov.u32 	%r1182, %r1163;
	mov.u32 	%r1183, %r1164;
	mov.u32 	%r1184, %r1165;
	mov.u32 	%r1185, %r1166;
	mov.u32 	%r1186, %r1167;
	mov.u32 	%r1187, %r1168;
	mov.u32 	%r1188, %r1169;
	mov.u32 	%r1189, %r1170;
	mov.u32 	%r1190, %r1171;
	mov.u32 	%r1191, %r1172;
	mov.u32 	%r1192, %r1173;
	mov.u32 	%r1193, %r1174;
	@%p178 bra 	$L__BB12_216;
	setp.leu.f32 	%p179, %f2018, %f2370;
	mov.f32 	%f2032, %f2014;
	mov.f32 	%f2033, %f2015;
	mov.f32 	%f2034, %f2016;
	mov.f32 	%f2035, %f2017;
	mov.f32 	%f2036, %f2370;
	mov.f32 	%f2037, %f2018;
	mov.f32 	%f2038, %f2019;
	mov.f32 	%f2039, %f2020;
	mov.f32 	%f2040, %f2021;
	mov.f32 	%f2041, %f2022;
	mov.f32 	%f2042, %f2023;
	mov.f32 	%f2043, %f2024;
	mov.f32 	%f2044, %f2025;
	mov.f32 	%f2045, %f2026;
	mov.f32 	%f2046, %f2027;
	mov.f32 	%f2047, %f2028;
	mov.f32 	%f2048, %f2029;
	mov.f32 	%f2049, %f2030;
	mov.u32 	%r1176, %r1158;
	mov.u32 	%r1177, %r1159;
	mov.u32 	%r1178, %r1160;
	mov.u32 	%r1179, %r1161;
	mov.u32 	%r1180, %r1514;
	mov.u32 	%r1181, %r1162;
	mov.u32 	%r1182, %r1163;
	mov.u32 	%r1183, %r1164;
	mov.u32 	%r1184, %r1165;
	mov.u32 	%r1185, %r1166;
	mov.u32 	%r1186, %r1167;
	mov.u32 	%r1187, %r1168;
	mov.u32 	%r1188, %r1169;
	mov.u32 	%r1189, %r1170;
	mov.u32 	%r1190, %r1171;
	mov.u32 	%r1191, %r1172;
	mov.u32 	%r1192, %r1173;
	mov.u32 	%r1193, %r1174;
	@%p179 bra 	$L__BB12_216;
	setp.leu.f32 	%p180, %f2019, %f2370;
	mov.f32 	%f2032, %f2014;
	mov.f32 	%f2033, %f2015;
	mov.f32 	%f2034, %f2016;
	mov.f32 	%f2035, %f2017;
	mov.f32 	%f2036, %f2018;
	mov.f32 	%f2037, %f2370;
	mov.f32 	%f2038, %f2019;
	mov.f32 	%f2039, %f2020;
	mov.f32 	%f2040, %f2021;
	mov.f32 	%f2041, %f2022;
	mov.f32 	%f2042, %f2023;
	mov.f32 	%f2043, %f2024;
	mov.f32 	%f2044, %f2025;
	mov.f32 	%f2045, %f2026;
	mov.f32 	%f2046, %f2027;
	mov.f32 	%f2047, %f2028;
	mov.f32 	%f2048, %f2029;
	mov.f32 	%f2049, %f2030;
	mov.u32 	%r1176, %r1158;
	mov.u32 	%r1177, %r1159;
	mov.u32 	%r1178, %r1160;
	mov.u32 	%r1179, %r1161;
	mov.u32 	%r1180, %r1162;
	mov.u32 	%r1181, %r1514;
	mov.u32 	%r1182, %r1163;
	mov.u32 	%r1183, %r1164;
	mov.u32 	%r1184, %r1165;
	mov.u32 	%r1185, %r1166;
	mov.u32 	%r1186, %r1167;
	mov.u32 	%r1187, %r1168;
	mov.u32 	%r1188, %r1169;
	mov.u32 	%r1189, %r1170;
	mov.u32 	%r1190, %r1171;
	mov.u32 	%r1191, %r1172;
	mov.u32 	%r1192, %r1173;
	mov.u32 	%r1193, %r1174;
	@%p180 bra 	$L__BB12_216;
	setp.leu.f32 	%p181, %f2020, %f2370;
	mov.f32 	%f2032, %f2014;
	mov.f32 	%f2033, %f2015;
	mov.f32 	%f2034, %f2016;
	mov.f32 	%f2035, %f2017;
	mov.f32 	%f2036, %f2018;
	mov.f32 	%f2037, %f2019;
	mov.f32 	%f2038, %f2370;
	mov.f32 	%f2039, %f2020;
	mov.f32 	%f2040, %f2021;
	mov.f32 	%f2041, %f2022;
	mov.f32 	%f2042, %f2023;
	mov.f32 	%f2043, %f2024;
	mov.f32 	%f2044, %f2025;
	mov.f32 	%f2045, %f2026;
	mov.f32 	%f2046, %f2027;
	mov.f32 	%f2047, %f2028;
	mov.f32 	%f2048, %f2029;
	mov.f32 	%f2049, %f2030;
	mov.u32 	%r1176, %r1158;
	mov.u32 	%r1177, %r1159;
	mov.u32 	%r1178, %r1160;
	mov.u32 	%r1179, %r1161;
	mov.u32 	%r1180, %r1162;
	mov.u32 	%r1181, %r1163;
	mov.u32 	%r1182, %r1514;
	mov.u32 	%r1183, %r1164;
	mov.u32 	%r1184, %r1165;
	mov.u32 	%r1185, %r1166;
	mov.u32 	%r1186, %r1167;
	mov.u32 	%r1187, %r1168;
	mov.u32 	%r1188, %r1169;
	mov.u32 	%r1189, %r1170;
	mov.u32 	%r1190, %r1171;
	mov.u32 	%r1191, %r1172;
	mov.u32 	%r1192, %r1173;
	mov.u32 	%r1193, %r1174;
	@%p181 bra 	$L__BB12_216;
	setp.leu.f32 	%p182, %f2021, %f2370;
	mov.f32 	%f2032, %f2014;
	mov.f32 	%f2033, %f2015;
	mov.f32 	%f2034, %f2016;
	mov.f32 	%f2035, %f2017;
	mov.f32 	%f2036, %f2018;
	mov.f32 	%f2037, %f2019;
	mov.f32 	%f2038, %f2020;
	mov.f32 	%f2039, %f2370;
	mov.f32 	%f2040, %f2021;
	mov.f32 	%f2041, %f2022;
	mov.f32 	%f2042, %f2023;
	mov.f32 	%f2043, %f2024;
	mov.f32 	%f2044, %f2025;
	mov.f32 	%f2045, %f2026;
	mov.f32 	%f2046, %f2027;
	mov.f32 	%f2047, %f2028;
	mov.f32 	%f2048, %f2029;
	mov.f32 	%f2049, %f2030;
	mov.u32 	%r1176, %r1158;
	mov.u32 	%r1177, %r1159;
	mov.u32 	%r1178, %r1160;
	mov.u32 	%r1179, %r1161;
	mov.u32 	%r1180, %r1162;
	mov.u32 	%r1181, %r1163;
	mov.u32 	%r1182, %r1164;
	mov.u32 	%r1183, %r1514;
	mov.u32 	%r1184, %r1165;
	mov.u32 	%r1185, %r1166;
	mov.u32 	%r1186, %r1167;
	mov.u32 	%r1187, %r1168;
	mov.u32 	%r1188, %r1169;
	mov.u32 	%r1189, %r1170;
	mov.u32 	%r1190, %r1171;
	mov.u32 	%r1191, %r1172;
	mov.u32 	%r1192, %r1173;
	mov.u32 	%r1193, %r1174;
	@%p182 bra 	$L__BB12_216;
	setp.leu.f32 	%p183, %f2022, %f2370;
	mov.f32 	%f2032, %f2014;
	mov.f32 	%f2033, %f2015;
	mov.f32 	%f2034, %f2016;
	mov.f32 	%f2035, %f2017;
	mov.f32 	%f2036, %f2018;
	mov.f32 	%f2037, %f2019;
	mov.f32 	%f2038, %f2020;
	mov.f32 	%f2039, %f2021;
	mov.f32 	%f2040, %f2370;
	mov.f32 	%f2041, %f2022;
	mov.f32 	%f2042, %f2023;
	mov.f32 	%f2043, %f2024;
	mov.f32 	%f2044, %f2025;
	mov.f32 	%f2045, %f2026;
	mov.f32 	%f2046, %f2027;
	mov.f32 	%f2047, %f2028;
	mov.f32 	%f2048, %f2029;
	mov.f32 	%f2049, %f2030;
	mov.u32 	%r1176, %r1158;
	mov.u32 	%r1177, %r1159;
	mov.u32 	%r1178, %r1160;
	mov.u32 	%r1179, %r1161;
	mov.u32 	%r1180, %r1162;
	mov.u32 	%r1181, %r1163;
	mov.u32 	%r1182, %r1164;
	mov.u32 	%r1183, %r1165;
	mov.u32 	%r1184, %r1514;
	mov.u32 	%r1185, %r1166;
	mov.u32 	%r1186, %r1167;
	mov.u32 	%r1187, %r1168;
	mov.u32 	%r1188, %r1169;
	mov.u32 	%r1189, %r1170;
	mov.u32 	%r1190, %r1171;
	mov.u32 	%r1191, %r1172;
	mov.u32 	%r1192, %r1173;
	mov.u32 	%r1193, %r1174;
	@%p183 bra 	$L__BB12_216;
	setp.leu.f32 	%p184, %f2023, %f2370;
	mov.f32 	%f2032, %f2014;
	mov.f32 	%f2033, %f2015;
	mov.f32 	%f2034, %f2016;
	mov.f32 	%f2035, %f2017;
	mov.f32 	%f2036, %f2018;
	mov.f32 	%f2037, %f2019;
	mov.f32 	%f2038, %f2020;
	mov.f32 	%f2039, %f2021;
	mov.f32 	%f2040, %f2022;
	mov.f32 	%f2041, %f2370;
	mov.f32 	%f2042, %f2023;
	mov.f32 	%f2043, %f2024;
	mov.f32 	%f2044, %f2025;
	mov.f32 	%f2045, %f2026;
	mov.f32 	%f2046, %f2027;
	mov.f32 	%f2047, %f2028;
	mov.f32 	%f2048, %f2029;
	mov.f32 	%f2049, %f2030;
	mov.u32 	%r1176, %r1158;
	mov.u32 	%r1177, %r1159;
	mov.u32 	%r1178, %r1160;
	mov.u32 	%r1179, %r1161;
	mov.u32 	%r1180, %r1162;
	mov.u32 	%r1181, %r1163;
	mov.u32 	%r1182, %r1164;
	mov.u32 	%r1183, %r1165;
	mov.u32 	%r1184, %r1166;
	mov.u32 	%r1185, %r1514;
	mov.u32 	%r1186, %r1167;
	mov.u32 	%r1187, %r1168;
	mov.u32 	%r1188, %r1169;
	mov.u32 	%r1189, %r1170;
	mov.u32 	%r1190, %r1171;
	mov.u32 	%r1191, %r1172;
	mov.u32 	%r1192, %r1173;
	mov.u32 	%r1193, %r1174;
	@%p184 bra 	$L__BB12_216;
	setp.leu.f32 	%p185, %f2024, %f2370;
	mov.f32 	%f2032, %f2014;
	mov.f32 	%f2033, %f2015;
	mov.f32 	%f2034, %f2016;
	mov.f32 	%f2035, %f2017;
	mov.f32 	%f2036, %f2018;
	mov.f32 	%f2037, %f2019;
	mov.f32 	%f2038, %f2020;
	mov.f32 	%f2039, %f2021;
	mov.f32 	%f2040, %f2022;
	mov.f32 	%f2041, %f2023;
	mov.f32 	%f2042, %f2370;
	mov.f32 	%f2043, %f2024;
	mov.f32 	%f2044, %f2025;
	mov.f32 	%f2045, %f2026;
	mov.f32 	%f2046, %f2027;
	mov.f32 	%f2047, %f2028;
	mov.f32 	%f2048, %f2029;
	mov.f32 	%f2049, %f2030;
	mov.u32 	%r1176, %r1158;
	mov.u32 	%r1177, %r1159;
	mov.u32 	%r1178, %r1160;
	mov.u32 	%r1179, %r1161;
	mov.u32 	%r1180, %r1162;
	mov.u32 	%r1181, %r1163;
	mov.u32 	%r1182, %r1164;
	mov.u32 	%r1183, %r1165;
	mov.u32 	%r1184, %r1166;
	mov.u32 	%r1185, %r1167;
	mov.u32 	%r1186, %r1514;
	mov.u32 	%r1187, %r1168;
	mov.u32 	%r1188, %r1169;
	mov.u32 	%r1189, %r1170;
	mov.u32 	%r1190, %r1171;
	mov.u32 	%r1191, %r1172;
	mov.u32 	%r1192, %r1173;
	mov.u32 	%r1193, %r1174;
	@%p185 bra 	$L__BB12_216;
	setp.leu.f32 	%p186, %f2025, %f2370;
	mov.f32 	%f2032, %f2014;
	mov.f32 	%f2033, %f2015;
	mov.f32 	%f2034, %f2016;
	mov.f32 	%f2035, %f2017;
	mov.f32 	%f2036, %f2018;
	mov.f32 	%f2037, %f2019;
	mov.f32 	%f2038, %f2020;
	mov.f32 	%f2039, %f2021;
	mov.f32 	%f2040, %f2022;
	mov.f32 	%f2041, %f2023;
	mov.f32 	%f2042, %f2024;
	mov.f32 	%f2043, %f2370;
	mov.f32 	%f2044, %f2025;
	mov.f32 	%f2045, %f2026;
	mov.f32 	%f2046, %f2027;
	mov.f32 	%f2047, %f2028;
	mov.f32 	%f2048, %f2029;
	mov.f32 	%f2049, %f2030;
	mov.u32 	%r1176, %r1158;
	mov.u32 	%r1177, %r1159;
	mov.u32 	%r1178, %r1160;
	mov.u32 	%r1179, %r1161;
	mov.u32 	%r1180, %r1162;
	mov.u32 	%r1181, %r1163;
	mov.u32 	%r1182, %r1164;
	mov.u32 	%r1183, %r1165;
	mov.u32 	%r1184, %r1166;
	mov.u32 	%r1185, %r1167;
	mov.u32 	%r1186, %r1168;
	mov.u32 	%r1187, %r1514;
	mov.u32 	%r1188, %r1169;
	mov.u32 	%r1189, %r1170;
	mov.u32 	%r1190, %r1171;
	mov.u32 	%r1191, %r1172;
	mov.u32 	%r1192, %r1173;
	mov.u32 	%r1193, %r1174;
	@%p186 bra 	$L__BB12_216;
	setp.leu.f32 	%p187, %f2026, %f2370;
	mov.f32 	%f2032, %f2014;
	mov.f32 	%f2033, %f2015;
	mov.f32 	%f2034, %f2016;
	mov.f32 	%f2035, %f2017;
	mov.f32 	%f2036, %f2018;
	mov.f32 	%f2037, %f2019;
	mov.f32 	%f2038, %f2020;
	mov.f32 	%f2039, %f2021;
	mov.f32 	%f2040, %f2022;
	mov.f32 	%f2041, %f2023;
	mov.f32 	%f2042, %f2024;
	mov.f32 	%f2043, %f2025;
	mov.f32 	%f2044, %f2370;
	mov.f32 	%f2045, %f2026;
	mov.f32 	%f2046, %f2027;
	mov.f32 	%f2047, %f2028;
	mov.f32 	%f2048, %f2029;
	mov.f32 	%f2049, %f2030;
	mov.u32 	%r1176, %r1158;
	mov.u32 	%r1177, %r1159;
	mov.u32 	%r1178, %r1160;
	mov.u32 	%r1179, %r1161;
	mov.u32 	%r1180, %r1162;
	mov.u32 	%r1181, %r1163;
	mov.u32 	%r1182, %r1164;
	mov.u32 	%r1183, %r1165;
	mov.u32 	%r1184, %r1166;
	mov.u32 	%r1185, %r1167;
	mov.u32 	%r1186, %r1168;
	mov.u32 	%r1187, %r1169;
	mov.u32 	%r1188, %r1514;
	mov.u32 	%r1189, %r1170;
	mov.u32 	%r1190, %r1171;
	mov.u32 	%r1191, %r1172;
	mov.u32 	%r1192, %r1173;
	mov.u32 	%r1193, %r1174;
	@%p187 bra 	$L__BB12_216;
	setp.leu.f32 	%p188, %f2027, %f2370;
	mov.f32 	%f2032, %f2014;
	mov.f32 	%f2033, %f2015;
	mov.f32 	%f2034, %f2016;
	mov.f32 	%f2035, %f2017;
	mov.f32 	%f2036, %f2018;
	mov.f32 	%f2037, %f2019;
	mov.f32 	%f2038, %f2020;
	mov.f32 	%f2039, %f2021;
	mov.f32 	%f2040, %f2022;
	mov.f32 	%f2041, %f2023;
	mov.f32 	%f2042, %f2024;
	mov.f32 	%f2043, %f2025;
	mov.f32 	%f2044, %f2026;
	mov.f32 	%f2045, %f2370;
	mov.f32 	%f2046, %f2027;
	mov.f32 	%f2047, %f2028;
	mov.f32 	%f2048, %f2029;
	mov.f32 	%f2049, %f2030;
	mov.u32 	%r1176, %r1158;
	mov.u32 	%r1177, %r1159;
	mov.u32 	%r1178, %r1160;
	mov.u32 	%r1179, %r1161;
	mov.u32 	%r1180, %r1162;
	mov.u32 	%r1181, %r1163;
	mov.u32 	%r1182, %r1164;
	mov.u32 	%r1183, %r1165;
	mov.u32 	%r1184, %r1166;
	mov.u32 	%r1185, %r1167;
	mov.u32 	%r1186, %r1168;
	mov.u32 	%r1187, %r1169;
	mov.u32 	%r1188, %r1170;
	mov.u32 	%r1189, %r1514;
	mov.u32 	%r1190, %r1171;
	mov.u32 	%r1191, %r1172;
	mov.u32 	%r1192, %r1173;
	mov.u32 	%r1193, %r1174;
	@%p188 bra 	$L__BB12_216;
	setp.leu.f32 	%p189, %f2028, %f2370;
	mov.f32 	%f2032, %f2014;
	mov.f32 	%f2033, %f2015;
	mov.f32 	%f2034, %f2016;
	mov.f32 	%f2035, %f2017;
	mov.f32 	%f2036, %f2018;
	mov.f32 	%f2037, %f2019;
	mov.f32 	%f2038, %f2020;
	mov.f32 	%f2039, %f2021;
	mov.f32 	%f2040, %f2022;
	mov.f32 	%f2041, %f2023;
	mov.f32 	%f2042, %f2024;
	mov.f32 	%f2043, %f2025;
	mov.f32 	%f2044, %f2026;
	mov.f32 	%f2045, %f2027;
	mov.f32 	%f2046, %f2370;
	mov.f32 	%f2047, %f2028;
	mov.f32 	%f2048, %f2029;
	mov.f32 	%f2049, %f2030;
	mov.u32 	%r1176, %r1158;
	mov.u32 	%r1177, %r1159;
	mov.u32 	%r1178, %r1160;
	mov.u32 	%r1179, %r1161;
	mov.u32 	%r1180, %r1162;
	mov.u32 	%r1181, %r1163;
	mov.u32 	%r1182, %r1164;
	mov.u32 	%r1183, %r1165;
	mov.u32 	%r1184, %r1166;
	mov.u32 	%r1185, %r1167;
	mov.u32 	%r1186, %r1168;
	mov.u32 	%r1187, %r1169;
	mov.u32 	%r1188, %r1170;
	mov.u32 	%r1189, %r1171;
	mov.u32 	%r1190, %r1514;
	mov.u32 	%r1191, %r1172;
	mov.u32 	%r1192, %r1173;
	mov.u32 	%r1193, %r1174;
	@%p189 bra 	$L__BB12_216;
	setp.leu.f32 	%p190, %f2029, %f2370;
	mov.f32 	%f2032, %f2014;
	mov.f32 	%f2033, %f2015;
	mov.f32 	%f2034, %f2016;
	mov.f32 	%f2035, %f2017;
	mov.f32 	%f2036, %f2018;
	mov.f32 	%f2037, %f2019;
	mov.f32 	%f2038, %f2020;
	mov.f32 	%f2039, %f2021;
	mov.f32 	%f2040, %f2022;
	mov.f32 	%f2041, %f2023;
	mov.f32 	%f2042, %f2024;
	mov.f32 	%f2043, %f2025;
	mov.f32 	%f2044, %f2026;
	mov.f32 	%f2045, %f2027;
	mov.f32 	%f2046, %f2028;
	mov.f32 	%f2047, %f2370;
	mov.f32 	%f2048, %f2029;
	mov.f32 	%f2049, %f2030;
	mov.u32 	%r1176, %r1158;
	mov.u32 	%r1177, %r1159;
	mov.u32 	%r1178, %r1160;
	mov.u32 	%r1179, %r1161;
	mov.u32 	%r1180, %r1162;
	mov.u32 	%r1181, %r1163;
	mov.u32 	%r1182, %r1164;
	mov.u32 	%r1183, %r1165;
	mov.u32 	%r1184, %r1166;
	mov.u32 	%r1185, %r1167;
	mov.u32 	%r1186, %r1168;
	mov.u32 	%r1187, %r1169;
	mov.u32 	%r1188, %r1170;
	mov.u32 	%r1189, %r1171;
	mov.u32 	%r1190, %r1172;
	mov.u32 	%r1191, %r1514;
	mov.u32 	%r1192, %r1173;
	mov.u32 	%r1193, %r1174;
	@%p190 bra 	$L__BB12_216;
	setp.leu.f32 	%p191, %f2030, %f2370;
	mov.f32 	%f2032, %f2014;
	mov.f32 	%f2033, %f2015;
	mov.f32 	%f2034, %f2016;
	mov.f32 	%f2035, %f2017;
	mov.f32 	%f2036, %f2018;
	mov.f32 	%f2037, %f2019;
	mov.f32 	%f2038, %f2020;
	mov.f32 	%f2039, %f2021;
	mov.f32 	%f2040, %f2022;
	mov.f32 	%f2041, %f2023;
	mov.f32 	%f2042, %f2024;
	mov.f32 	%f2043, %f2025;
	mov.f32 	%f2044, %f2026;
	mov.f32 	%f2045, %f2027;
	mov.f32 	%f2046, %f2028;
	mov.f32 	%f2047, %f2029;
	mov.f32 	%f2048, %f2370;
	mov.f32 	%f2049, %f2030;
	mov.u32 	%r1176, %r1158;
	mov.u32 	%r1177, %r1159;
	mov.u32 	%r1178, %r1160;
	mov.u32 	%r1179, %r1161;
	mov.u32 	%r1180, %r1162;
	mov.u32 	%r1181, %r1163;
	mov.u32 	%r1182, %r1164;
	mov.u32 	%r1183, %r1165;
	mov.u32 	%r1184, %r1166;
	mov.u32 	%r1185, %r1167;
	mov.u32 	%r1186, %r1168;
	mov.u32 	%r1187, %r1169;
	mov.u32 	%r1188, %r1170;
	mov.u32 	%r1189, %r1171;
	mov.u32 	%r1190, %r1172;
	mov.u32 	%r1191, %r1173;
	mov.u32 	%r1192, %r1514;
	mov.u32 	%r1193, %r1174;
	@%p191 bra 	$L__BB12_216;
	setp.leu.f32 	%p192, %f2388, %f2370;
	mov.f32 	%f2032, %f2014;
	mov.f32 	%f2033, %f2015;
	mov.f32 	%f2034, %f2016;
	mov.f32 	%f2035, %f2017;
	mov.f32 	%f2036, %f2018;
	mov.f32 	%f2037, %f2019;
	mov.f32 	%f2038, %f2020;
	mov.f32 	%f2039, %f2021;
	mov.f32 	%f2040, %f2022;
	mov.f32 	%f2041, %f2023;
	mov.f32 	%f2042, %f2024;
	mov.f32 	%f2043, %f2025;
	mov.f32 	%f2044, %f2026;
	mov.f32 	%f2045, %f2027;
	mov.f32 	%f2046, %f2028;
	mov.f32 	%f2047, %f2029;
	mov.f32 	%f2048, %f2030;
	mov.f32 	%f2049, %f2370;
	mov.u32 	%r1176, %r1158;
	mov.u32 	%r1177, %r1159;
	mov.u32 	%r1178, %r1160;
	mov.u32 	%r1179, %r1161;
	mov.u32 	%r1180, %r1162;
	mov.u32 	%r1181, %r1163;
	mov.u32 	%r1182, %r1164;
	mov.u32 	%r1183, %r1165;
	mov.u32 	%r1184, %r1166;
	mov.u32 	%r1185, %r1167;
	mov.u32 	%r1186, %r1168;
	mov.u32 	%r1187, %r1169;
	mov.u32 	%r1188, %r1170;
	mov.u32 	%r1189, %r1171;
	mov.u32 	%r1190, %r1172;
	mov.u32 	%r1191, %r1173;
	mov.u32 	%r1192, %r1174;
	mov.u32 	%r1193, %r1514;
	@%p192 bra 	$L__BB12_216;
	mov.f32 	%f2032, %f2014;
	mov.f32 	%f2033, %f2015;
	mov.f32 	%f2034, %f2016;
	mov.f32 	%f2035, %f2017;
	mov.f32 	%f2036, %f2018;
	mov.f32 	%f2037, %f2019;
	mov.f32 	%f2038, %f2020;
	mov.f32 	%f2039, %f2021;
	mov.f32 	%f2040, %f2022;
	mov.f32 	%f2041, %f2023;
	mov.f32 	%f2042, %f2024;
	mov.f32 	%f2043, %f2025;
	mov.f32 	%f2044, %f2026;
	mov.f32 	%f2045, %f2027;
	mov.f32 	%f2046, %f2028;
	mov.f32 	%f2047, %f2029;
	mov.f32 	%f2048, %f2030;
	mov.f32 	%f2049, %f2388;
	mov.f32 	%f2388, %f2370;
	mov.u32 	%r1176, %r1158;
	mov.u32 	%r1177, %r1159;
	mov.u32 	%r1178, %r1160;
	mov.u32 	%r1179, %r1161;
	mov.u32 	%r1180, %r1162;
	mov.u32 	%r1181, %r1163;
	mov.u32 	%r1182, %r1164;
	mov.u32 	%r1183, %r1165;
	mov.u32 	%r1184, %r1166;
	mov.u32 	%r1185, %r1167;
	mov.u32 	%r1186, %r1168;
	mov.u32 	%r1187, %r1169;
	mov.u32 	%r1188, %r1170;
	mov.u32 	%r1189, %r1171;
	mov.u32 	%r1190, %r1172;
	mov.u32 	%r1191, %r1173;
	mov.u32 	%r1192, %r1174;
	mov.u32 	%r1193, %r1532;
	mov.u32 	%r1532, %r1514;
$L__BB12_216:
	setp.leu.f32 	%p193, %f2032, %f2369;
	mov.f32 	%f2051, %f2369;
	mov.f32 	%f2052, %f2032;
	mov.f32 	%f2053, %f2033;
	mov.f32 	%f2054, %f2034;
	mov.f32 	%f2055, %f2035;
	mov.f32 	%f2056, %f2036;
	mov.f32 	%f2057, %f2037;
	mov.f32 	%f2058, %f2038;
	mov.f32 	%f2059, %f2039;
	mov.f32 	%f2060, %f2040;
	mov.f32 	%f2061, %f2041;
	mov.f32 	%f2062, %f2042;
	mov.f32 	%f2063, %f2043;
	mov.f32 	%f2064, %f2044;
	mov.f32 	%f2065, %f2045;
	mov.f32 	%f2066, %f2046;
	mov.f32 	%f2067, %f2047;
	mov.f32 	%f2068, %f2048;
	mov.f32 	%f2069, %f2049;
	mov.u32 	%r1195, %r1513;
	mov.u32 	%r1196, %r1176;
	mov.u32 	%r1197, %r1177;
	mov.u32 	%r1198, %r1178;
	mov.u32 	%r1199, %r1179;
	mov.u32 	%r1200, %r1180;
	mov.u32 	%r1201, %r1181;
	mov.u32 	%r1202, %r1182;
	mov.u32 	%r1203, %r1183;
	mov.u32 	%r1204, %r1184;
	mov.u32 	%r1205, %r1185;
	mov.u32 	%r1206, %r1186;
	mov.u32 	%r1207, %r1187;
	mov.u32 	%r1208, %r1188;
	mov.u32 	%r1209, %r1189;
	mov.u32 	%r1210, %r1190;
	mov.u32 	%r1211, %r1191;
	mov.u32 	%r1212, %r1192;
	mov.u32 	%r1213, %r1193;
	@%p193 bra 	$L__BB12_236;
	setp.leu.f32 	%p194, %f2033, %f2369;
	mov.f32 	%f2051, %f2032;
	mov.f32 	%f2052, %f2369;
	mov.f32 	%f2053, %f2033;
	mov.f32 	%f2054, %f2034;
	mov.f32 	%f2055, %f2035;
	mov.f32 	%f2056, %f2036;
	mov.f32 	%f2057, %f2037;
	mov.f32 	%f2058, %f2038;
	mov.f32 	%f2059, %f2039;
	mov.f32 	%f2060, %f2040;
	mov.f32 	%f2061, %f2041;
	mov.f32 	%f2062, %f2042;
	mov.f32 	%f2063, %f2043;
	mov.f32 	%f2064, %f2044;
	mov.f32 	%f2065, %f2045;
	mov.f32 	%f2066, %f2046;
	mov.f32 	%f2067, %f2047;
	mov.f32 	%f2068, %f2048;
	mov.f32 	%f2069, %f2049;
	mov.u32 	%r1195, %r1176;
	mov.u32 	%r1196, %r1513;
	mov.u32 	%r1197, %r1177;
	mov.u32 	%r1198, %r1178;
	mov.u32 	%r1199, %r1179;
	mov.u32 	%r1200, %r1180;
	mov.u32 	%r1201, %r1181;
	mov.u32 	%r1202, %r1182;
	mov.u32 	%r1203, %r1183;
	mov.u32 	%r1204, %r1184;
	mov.u32 	%r1205, %r1185;
	mov.u32 	%r1206, %r1186;
	mov.u32 	%r1207, %r1187;
	mov.u32 	%r1208, %r1188;
	mov.u32 	%r1209, %r1189;
	mov.u32 	%r1210, %r1190;
	mov.u32 	%r1211, %r1191;
	mov.u32 	%r1212, %r1192;
	mov.u32 	%r1213, %r1193;
	@%p194 bra 	$L__BB12_236;
	setp.leu.f32 	%p195, %f2034, %f2369;
	mov.f32 	%f2051, %f2032;
	mov.f32 	%f2052, %f2033;
	mov.f32 	%f2053, %f2369;
	mov.f32 	%f2054, %f2034;
	mov.f32 	%f2055, %f2035;
	mov.f32 	%f2056, %f2036;
	mov.f32 	%f2057, %f2037;
	mov.f32 	%f2058, %f2038;
	mov.f32 	%f2059, %f2039;
	mov.f32 	%f2060, %f2040;
	mov.f32 	%f2061, %f2041;
	mov.f32 	%f2062, %f2042;
	mov.f32 	%f2063, %f2043;
	mov.f32 	%f2064, %f2044;
	mov.f32 	%f2065, %f2045;
	mov.f32 	%f2066, %f2046;
	mov.f32 	%f2067, %f2047;
	mov.f32 	%f2068, %f2048;
	mov.f32 	%f2069, %f2049;
	mov.u32 	%r1195, %r1176;
	mov.u32 	%r1196, %r1177;
	mov.u32 	%r1197, %r1513;
	mov.u32 	%r1198, %r1178;
	mov.u32 	%r1199, %r1179;
	mov.u32 	%r1200, %r1180;
	mov.u32 	%r1201, %r1181;
	mov.u32 	%r1202, %r1182;
	mov.u32 	%r1203, %r1183;
	mov.u32 	%r1204, %r1184;
	mov.u32 	%r1205, %r1185;
	mov.u32 	%r1206, %r1186;
	mov.u32 	%r1207, %r1187;
	mov.u32 	%r1208, %r1188;
	mov.u32 	%r1209, %r1189;
	mov.u32 	%r1210, %r1190;
	mov.u32 	%r1211, %r1191;
	mov.u32 	%r1212, %r1192;
	mov.u32 	%r1213, %r1193;
	@%p195 bra 	$L__BB12_236;
	setp.leu.f32 	%p196, %f2035, %f2369;
	mov.f32 	%f2051, %f2032;
	mov.f32 	%f2052, %f2033;
	mov.f32 	%f2053, %f2034;
	mov.f32 	%f2054, %f2369;
	mov.f32 	%f2055, %f2035;
	mov.f32 	%f2056, %f2036;
	mov.f32 	%f2057, %f2037;
	mov.f32 	%f2058, %f2038;
	mov.f32 	%f2059, %f2039;
	mov.f32 	%f2060, %f2040;
	mov.f32 	%f2061, %f2041;
	mov.f32 	%f2062, %f2042;
	mov.f32 	%f2063, %f2043;
	mov.f32 	%f2064, %f2044;
	mov.f32 	%f2065, %f2045;
	mov.f32 	%f2066, %f2046;
	mov.f32 	%f2067, %f2047;
	mov.f32 	%f2068, %f2048;
	mov.f32 	%f2069, %f2049;
	mov.u32 	%r1195, %r1176;
	mov.u32 	%r1196, %r1177;
	mov.u32 	%r1197, %r1178;
	mov.u32 	%r1198, %r1513;
	mov.u32 	%r1199, %r1179;
	mov.u32 	%r1200, %r1180;
	mov.u32 	%r1201, %r1181;
	mov.u32 	%r1202, %r1182;
	mov.u32 	%r1203, %r1183;
	mov.u32 	%r1204, %r1184;
	mov.u32 	%r1205, %r1185;
	mov.u32 	%r1206, %r1186;
	mov.u32 	%r1207, %r1187;
	mov.u32 	%r1208, %r1188;
	mov.u32 	%r1209, %r1189;
	mov.u32 	%r1210, %r1190;
	mov.u32 	%r1211, %r1191;
	mov.u32 	%r1212, %r1192;
	mov.u32 	%r1213, %r1193;
	@%p196 bra 	$L__BB12_236;
	setp.leu.f32 	%p197, %f2036, %f2369;
	mov.f32 	%f2051, %f2032;
	mov.f32 	%f2052, %f2033;
	mov.f32 	%f2053, %f2034;
	mov.f32 	%f2054, %f2035;
	mov.f32 	%f2055, %f2369;
	mov.f32 	%f2056, %f2036;
	mov.f32 	%f2057, %f2037;
	mov.f32 	%f2058, %f2038;
	mov.f32 	%f2059, %f2039;
	mov.f32 	%f2060, %f2040;
	mov.f32 	%f2061, %f2041;
	mov.f32 	%f2062, %f2042;
	mov.f32 	%f2063, %f2043;
	mov.f32 	%f2064, %f2044;
	mov.f32 	%f2065, %f2045;
	mov.f32 	%f2066, %f2046;
	mov.f32 	%f2067, %f2047;
	mov.f32 	%f2068, %f2048;
	mov.f32 	%f2069, %f2049;
	mov.u32 	%r1195, %r1176;
	mov.u32 	%r1196, %r1177;
	mov.u32 	%r1197, %r1178;
	mov.u32 	%r1198, %r1179;
	mov.u32 	%r1199, %r1513;
	mov.u32 	%r1200, %r1180;
	mov.u32 	%r1201, %r1181;
	mov.u32 	%r1202, %r1182;
	mov.u32 	%r1203, %r1183;
	mov.u32 	%r1204, %r1184;
	mov.u32 	%r1205, %r1185;
	mov.u32 	%r1206, %r1186;
	mov.u32 	%r1207, %r1187;
	mov.u32 	%r1208, %r1188;
	mov.u32 	%r1209, %r1189;
	mov.u32 	%r1210, %r1190;
	mov.u32 	%r1211, %r1191;
	mov.u32 	%r1212, %r1192;
	mov.u32 	%r1213, %r1193;
	@%p197 bra 	$L__BB12_236;
	setp.leu.f32 	%p198, %f2037, %f2369;
	mov.f32 	%f2051, %f2032;
	mov.f32 	%f2052, %f2033;
	mov.f32 	%f2053, %f2034;
	mov.f32 	%f2054, %f2035;
	mov.f32 	%f2055, %f2036;
	mov.f32 	%f2056, %f2369;
	mov.f32 	%f2057, %f2037;
	mov.f32 	%f2058, %f2038;
	mov.f32 	%f2059, %f2039;
	mov.f32 	%f2060, %f2040;
	mov.f32 	%f2061, %f2041;
	mov.f32 	%f2062, %f2042;
	mov.f32 	%f2063, %f2043;
	mov.f32 	%f2064, %f2044;
	mov.f32 	%f2065, %f2045;
	mov.f32 	%f2066, %f2046;
	mov.f32 	%f2067, %f2047;
	mov.f32 	%f2068, %f2048;
	mov.f32 	%f2069, %f2049;
	mov.u32 	%r1195, %r1176;
	mov.u32 	%r1196, %r1177;
	mov.u32 	%r1197, %r1178;
	mov.u32 	%r1198, %r1179;
	mov.u32 	%r1199, %r1180;
	mov.u32 	%r1200, %r1513;
	mov.u32 	%r1201, %r1181;
	mov.u32 	%r1202, %r1182;
	mov.u32 	%r1203, %r1183;
	mov.u32 	%r1204, %r1184;
	mov.u32 	%r1205, %r1185;
	mov.u32 	%r1206, %r1186;
	mov.u32 	%r1207, %r1187;
	mov.u32 	%r1208, %r1188;
	mov.u32 	%r1209, %r1189;
	mov.u32 	%r1210, %r1190;
	mov.u32 	%r1211, %r1191;
	mov.u32 	%r1212, %r1192;
	mov.u32 	%r1213, %r1193;
	@%p198 bra 	$L__BB12_236;
	setp.leu.f32 	%p199, %f2038, %f2369;
	mov.f32 	%f2051, %f2032;
	mov.f32 	%f2052, %f2033;
	mov.f32 	%f2053, %f2034;
	mov.f32 	%f2054, %f2035;
	mov.f32 	%f2055, %f2036;
	mov.f32 	%f2056, %f2037;
	mov.f32 	%f2057, %f2369;
	mov.f32 	%f2058, %f2038;
	mov.f32 	%f2059, %f2039;
	mov.f32 	%f2060, %f2040;
	mov.f32 	%f2061, %f2041;
	mov.f32 	%f2062, %f2042;
	mov.f32 	%f2063, %f2043;
	mov.f32 	%f2064, %f2044;
	mov.f32 	%f2065, %f2045;
	mov.f32 	%f2066, %f2046;
	mov.f32 	%f2067, %f2047;
	mov.f32 	%f2068, %f2048;
	mov.f32 	%f2069, %f2049;
	mov.u32 	%r1195, %r1176;
	mov.u32 	%r1196, %r1177;
	mov.u32 	%r1197, %r1178;
	mov.u32 	%r1198, %r1179;
	mov.u32 	%r1199, %r1180;
	mov.u32 	%r1200, %r1181;
	mov.u32 	%r1201, %r1513;
	mov.u32 	%r1202, %r1182;
	mov.u32 	%r1203, %r1183;
	mov.u32 	%r1204, %r1184;
	mov.u32 	%r1205, %r1185;
	mov.u32 	%r1206, %r1186;
	mov.u32 	%r1207, %r1187;
	mov.u32 	%r1208, %r1188;
	mov.u32 	%r1209, %r1189;
	mov.u32 	%r1210, %r1190;
	mov.u32 	%r1211, %r1191;
	mov.u32 	%r1212, %r1192;
	mov.u32 	%r1213, %r1193;
	@%p199 bra 	$L__BB12_236;
	setp.leu.f32 	%p200, %f2039, %f2369;
	mov.f32 	%f2051, %f2032;
	mov.f32 	%f2052, %f2033;
	mov.f32 	%f2053, %f2034;
	mov.f32 	%f2054, %f2035;
	mov.f32 	%f2055, %f2036;
	mov.f32 	%f2056, %f2037;
	mov.f32 	%f2057, %f2038;
	mov.f32 	%f2058, %f2369;
	mov.f32 	%f2059, %f2039;
	mov.f32 	%f2060, %f2040;
	mov.f32 	%f2061, %f2041;
	mov.f32 	%f2062, %f2042;
	mov.f32 	%f2063, %f2043;
	mov.f32 	%f2064, %f2044;
	mov.f32 	%f2065, %f2045;
	mov.f32 	%f2066, %f2046;
	mov.f32 	%f2067, %f2047;
	mov.f32 	%f2068, %f2048;
	mov.f32 	%f2069, %f2049;
	mov.u32 	%r1195, %r1176;
	mov.u32 	%r1196, %r1177;
	mov.u32 	%r1197, %r1178;
	mov.u32 	%r1198, %r1179;
	mov.u32 	%r1199, %r1180;
	mov.u32 	%r1200, %r1181;
	mov.u32 	%r1201, %r1182;
	mov.u32 	%r1202, %r1513;
	mov.u32 	%r1203, %r1183;
	mov.u32 	%r1204, %r1184;
	mov.u32 	%r1205, %r1185;
	mov.u32 	%r1206, %r1186;
	mov.u32 	%r1207, %r1187;
	mov.u32 	%r1208, %r1188;
	mov.u32 	%r1209, %r1189;
	mov.u32 	%r1210, %r1190;
	mov.u32 	%r1211, %r1191;
	mov.u32 	%r1212, %r1192;
	mov.u32 	%r1213, %r1193;
	@%p200 bra 	$L__BB12_236;
	setp.leu.f32 	%p201, %f2040, %f2369;
	mov.f32 	%f2051, %f2032;
	mov.f32 	%f2052, %f2033;
	mov.f32 	%f2053, %f2034;
	mov.f32 	%f2054, %f2035;
	mov.f32 	%f2055, %f2036;
	mov.f32 	%f2056, %f2037;
	mov.f32 	%f2057, %f2038;
	mov.f32 	%f2058, %f2039;
	mov.f32 	%f2059, %f2369;
	mov.f32 	%f2060, %f2040;
	mov.f32 	%f2061, %f2041;
	mov.f32 	%f2062, %f2042;
	mov.f32 	%f2063, %f2043;
	mov.f32 	%f2064, %f2044;
	mov.f32 	%f2065, %f2045;
	mov.f32 	%f2066, %f2046;
	mov.f32 	%f2067, %f2047;
	mov.f32 	%f2068, %f2048;
	mov.f32 	%f2069, %f2049;
	mov.u32 	%r1195, %r1176;
	mov.u32 	%r1196, %r1177;
	mov.u32 	%r1197, %r1178;
	mov.u32 	%r1198, %r1179;
	mov.u32 	%r1199, %r1180;
	mov.u32 	%r1200, %r1181;
	mov.u32 	%r1201, %r1182;
	mov.u32 	%r1202, %r1183;
	mov.u32 	%r1203, %r1513;
	mov.u32 	%r1204, %r1184;
	mov.u32 	%r1205, %r1185;
	mov.u32 	%r1206, %r1186;
	mov.u32 	%r1207, %r1187;
	mov.u32 	%r1208, %r1188;
	mov.u32 	%r1209, %r1189;
	mov.u32 	%r1210, %r1190;
	mov.u32 	%r1211, %r1191;
	mov.u32 	%r1212, %r1192;
	mov.u32 	%r1213, %r1193;
	@%p201 bra 	$L__BB12_236;
	setp.leu.f32 	%p202, %f2041, %f2369;
	mov.f32 	%f2051, %f2032;
	mov.f32 	%f2052, %f2033;
	mov.f32 	%f2053, %f2034;
	mov.f32 	%f2054, %f2035;
	mov.f32 	%f2055, %f2036;
	mov.f32 	%f2056, %f2037;
	mov.f32 	%f2057, %f2038;
	mov.f32 	%f2058, %f2039;
	mov.f32 	%f2059, %f2040;
	mov.f32 	%f2060, %f2369;
	mov.f32 	%f2061, %f2041;
	mov.f32 	%f2062, %f2042;
	mov.f32 	%f2063, %f2043;
	mov.f32 	%f2064, %f2044;
	mov.f32 	%f2065, %f2045;
	mov.f32 	%f2066, %f2046;
	mov.f32 	%f2067, %f2047;
	mov.f32 	%f2068, %f2048;
	mov.f32 	%f2069, %f2049;
	mov.u32 	%r1195, %r1176;
	mov.u32 	%r1196, %r1177;
	mov.u32 	%r1197, %r1178;
	mov.u32 	%r1198, %r1179;
	mov.u32 	%r1199, %r1180;
	mov.u32 	%r1200, %r1181;
	mov.u32 	%r1201, %r1182;
	mov.u32 	%r1202, %r1183;
	mov.u32 	%r1203, %r1184;
	mov.u32 	%r1204, %r1513;
	mov.u32 	%r1205, %r1185;
	mov.u32 	%r1206, %r1186;
	mov.u32 	%r1207, %r1187;
	mov.u32 	%r1208, %r1188;
	mov.u32 	%r1209, %r1189;
	mov.u32 	%r1210, %r1190;
	mov.u32 	%r1211, %r1191;
	mov.u32 	%r1212, %r1192;
	mov.u32 	%r1213, %r1193;
	@%p202 bra 	$L__BB12_236;
	setp.leu.f32 	%p203, %f2042, %f2369;
	mov.f32 	%f2051, %f2032;
	mov.f32 	%f2052, %f2033;
	mov.f32 	%f2053, %f2034;
	mov.f32 	%f2054, %f2035;
	mov.f32 	%f2055, %f2036;
	mov.f32 	%f2056, %f2037;
	mov.f32 	%f2057, %f2038;
	mov.f32 	%f2058, %f2039;
	mov.f32 	%f2059, %f2040;
	mov.f32 	%f2060, %f2041;
	mov.f32 	%f2061, %f2369;
	mov.f32 	%f2062, %f2042;
	mov.f32 	%f2063, %f2043;
	mov.f32 	%f2064, %f2044;
	mov.f32 	%f2065, %f2045;
	mov.f32 	%f2066, %f2046;
	mov.f32 	%f2067, %f2047;
	mov.f32 	%f2068, %f2048;
	mov.f32 	%f2069, %f2049;
	mov.u32 	%r1195, %r1176;
	mov.u32 	%r1196, %r1177;
	mov.u32 	%r1197, %r1178;
	mov.u32 	%r1198, %r1179;
	mov.u32 	%r1199, %r1180;
	mov.u32 	%r1200, %r1181;
	mov.u32 	%r1201, %r1182;
	mov.u32 	%r1202, %r1183;
	mov.u32 	%r1203, %r1184;
	mov.u32 	%r1204, %r1185;
	mov.u32 	%r1205, %r1513;
	mov.u32 	%r1206, %r1186;
	mov.u32 	%r1207, %r1187;
	mov.u32 	%r1208, %r1188;
	mov.u32 	%r1209, %r1189;
	mov.u32 	%r1210, %r1190;
	mov.u32 	%r1211, %r1191;
	mov.u32 	%r1212, %r1192;
	mov.u32 	%r1213, %r1193;
	@%p203 bra 	$L__BB12_236;
	setp.leu.f32 	%p204, %f2043, %f2369;
	mov.f32 	%f2051, %f2032;
	mov.f32 	%f2052, %f2033;
	mov.f32 	%f2053, %f2034;
	mov.f32 	%f2054, %f2035;
	mov.f32 	%f2055, %f2036;
	mov.f32 	%f2056, %f2037;
	mov.f32 	%f2057, %f2038;
	mov.f32 	%f2058, %f2039;
	mov.f32 	%f2059, %f2040;
	mov.f32 	%f2060, %f2041;
	mov.f32 	%f2061, %f2042;
	mov.f32 	%f2062, %f2369;
	mov.f32 	%f2063, %f2043;
	mov.f32 	%f2064, %f2044;
	mov.f32 	%f2065, %f2045;
	mov.f32 	%f2066, %f2046;
	mov.f32 	%f2067, %f2047;
	mov.f32 	%f2068, %f2048;
	mov.f32 	%f2069, %f2049;
	mov.u32 	%r1195, %r1176;
	mov.u32 	%r1196, %r1177;
	mov.u32 	%r1197, %r1178;
	mov.u32 	%r1198, %r1179;
	mov.u32 	%r1199, %r1180;
	mov.u32 	%r1200, %r1181;
	mov.u32 	%r1201, %r1182;
	mov.u32 	%r1202, %r1183;
	mov.u32 	%r1203, %r1184;
	mov.u32 	%r1204, %r1185;
	mov.u32 	%r1205, %r1186;
	mov.u32 	%r1206, %r1513;
	mov.u32 	%r1207, %r1187;
	mov.u32 	%r1208, %r1188;
	mov.u32 	%r1209, %r1189;
	mov.u32 	%r1210, %r1190;
	mov.u32 	%r1211, %r1191;
	mov.u32 	%r1212, %r1192;
	mov.u32 	%r1213, %r1193;
	@%p204 bra 	$L__BB12_236;
	setp.leu.f32 	%p205, %f2044, %f2369;
	mov.f32 	%f2051, %f2032;
	mov.f32 	%f2052, %f2033;
	mov.f32 	%f2053, %f2034;
	mov.f32 	%f2054, %f2035;
	mov.f32 	%f2055, %f2036;
	mov.f32 	%f2056, %f2037;
	mov.f32 	%f2057, %f2038;
	mov.f32 	%f2058, %f2039;
	mov.f32 	%f2059, %f2040;
	mov.f32 	%f2060, %f2041;
	mov.f32 	%f2061, %f2042;
	mov.f32 	%f2062, %f2043;
	mov.f32 	%f2063, %f2369;
	mov.f32 	%f2064, %f2044;
	mov.f32 	%f2065, %f2045;
	mov.f32 	%f2066, %f2046;
	mov.f32 	%f2067, %f2047;
	mov.f32 	%f2068, %f2048;
	mov.f32 	%f2069, %f2049;
	mov.u32 	%r1195, %r1176;
	mov.u32 	%r1196, %r1177;
	mov.u32 	%r1197, %r1178;
	mov.u32 	%r1198, %r1179;
	mov.u32 	%r1199, %r1180;
	mov.u32 	%r1200, %r1181;
	mov.u32 	%r1201, %r1182;
	mov.u32 	%r1202, %r1183;
	mov.u32 	%r1203, %r1184;
	mov.u32 	%r1204, %r1185;
	mov.u32 	%r1205, %r1186;
	mov.u32 	%r1206, %r1187;
	mov.u32 	%r1207, %r1513;
	mov.u32 	%r1208, %r1188;
	mov.u32 	%r1209, %r1189;
	mov.u32 	%r1210, %r1190;
	mov.u32 	%r1211, %r1191;
	mov.u32 	%r1212, %r1192;
	mov.u32 	%r1213, %r1193;
	@%p205 bra 	$L__BB12_236;
	setp.leu.f32 	%p206, %f2045, %f2369;
	mov.f32 	%f2051, %f2032;
	mov.f32 	%f2052, %f2033;
	mov.f32 	%f2053, %f2034;
	mov.f32 	%f2054, %f2035;
	mov.f32 	%f2055, %f2036;
	mov.f32 	%f2056, %f2037;
	mov.f32 	%f2057, %f2038;
	mov.f32 	%f2058, %f2039;
	mov.f32 	%f2059, %f2040;
	mov.f32 	%f2060, %f2041;
	mov.f32 	%f2061, %f2042;
	mov.f32 	%f2062, %f2043;
	mov.f32 	%f2063, %f2044;
	mov.f32 	%f2064, %f2369;
	mov.f32 	%f2065, %f2045;
	mov.f32 	%f2066, %f2046;
	mov.f32 	%f2067, %f2047;
	mov.f32 	%f2068, %f2048;
	mov.f32 	%f2069, %f2049;
	mov.u32 	%r1195, %r1176;
	mov.u32 	%r1196, %r1177;
	mov.u32 	%r1197, %r1178;
	mov.u32 	%r1198, %r1179;
	mov.u32 	%r1199, %r1180;
	mov.u32 	%r1200, %r1181;
	mov.u32 	%r1201, %r1182;
	mov.u32 	%r1202, %r1183;
	mov.u32 	%r1203, %r1184;
	mov.u32 	%r1204, %r1185;
	mov.u32 	%r1205, %r1186;
	mov.u32 	%r1206, %r1187;
	mov.u32 	%r1207, %r1188;
	mov.u32 	%r1208, %r1513;
	mov.u32 	%r1209, %r1189;
	mov.u32 	%r1210, %r1190;
	mov.u32 	%r1211, %r1191;
	mov.u32 	%r1212, %r1192;
	mov.u32 	%r1213, %r1193;
	@%p206 bra 	$L__BB12_236;
	setp.leu.f32 	%p207, %f2046, %f2369;
	mov.f32 	%f2051, %f2032;
	mov.f32 	%f2052, %f2033;
	mov.f32 	%f2053, %f2034;
	mov.f32 	%f2054, %f2035;
	mov.f32 	%f2055, %f2036;
	mov.f32 	%f2056, %f2037;
	mov.f32 	%f2057, %f2038;
	mov.f32 	%f2058, %f2039;
	mov.f32 	%f2059, %f2040;
	mov.f32 	%f2060, %f2041;
	mov.f32 	%f2061, %f2042;
	mov.f32 	%f2062, %f2043;
	mov.f32 	%f2063, %f2044;
	mov.f32 	%f2064, %f2045;
	mov.f32 	%f2065, %f2369;
	mov.f32 	%f2066, %f2046;
	mov.f32 	%f2067, %f2047;
	mov.f32 	%f2068, %f2048;
	mov.f32 	%f2069, %f2049;
	mov.u32 	%r1195, %r1176;
	mov.u32 	%r1196, %r1177;
	mov.u32 	%r1197, %r1178;
	mov.u32 	%r1198, %r1179;
	mov.u32 	%r1199, %r1180;
	mov.u32 	%r1200, %r1181;
	mov.u32 	%r1201, %r1182;
	mov.u32 	%r1202, %r1183;
	mov.u32 	%r1203, %r1184;
	mov.u32 	%r1204, %r1185;
	mov.u32 	%r1205, %r1186;
	mov.u32 	%r1206, %r1187;
	mov.u32 	%r1207, %r1188;
	mov.u32 	%r1208, %r1189;
	mov.u32 	%r1209, %r1513;
	mov.u32 	%r1210, %r1190;
	mov.u32 	%r1211, %r1191;
	mov.u32 	%r1212, %r1192;
	mov.u32 	%r1213, %r1193;
	@%p207 bra 	$L__BB12_236;
	setp.leu.f32 	%p208, %f2047, %f2369;
	mov.f32 	%f2051, %f2032;
	mov.f32 	%f2052, %f2033;
	mov.f32 	%f2053, %f2034;
	mov.f32 	%f2054, %f2035;
	mov.f32 	%f2055, %f2036;
	mov.f32 	%f2056, %f2037;
	mov.f32 	%f2057, %f2038;
	mov.f32 	%f2058, %f2039;
	mov.f32 	%f2059, %f2040;
	mov.f32 	%f2060, %f2041;
	mov.f32 	%f2061, %f2042;
	mov.f32 	%f2062, %f2043;
	mov.f32 	%f2063, %f2044;
	mov.f32 	%f2064, %f2045;
	mov.f32 	%f2065, %f2046;
	mov.f32 	%f2066, %f2369;
	mov.f32 	%f2067, %f2047;
	mov.f32 	%f2068, %f2048;
	mov.f32 	%f2069, %f2049;
	mov.u32 	%r1195, %r1176;
	mov.u32 	%r1196, %r1177;
	mov.u32 	%r1197, %r1178;
	mov.u32 	%r1198, %r1179;
	mov.u32 	%r1199, %r1180;
	mov.u32 	%r1200, %r1181;
	mov.u32 	%r1201, %r1182;
	mov.u32 	%r1202, %r1183;
	mov.u32 	%r1203, %r1184;
	mov.u32 	%r1204, %r1185;
	mov.u32 	%r1205, %r1186;
	mov.u32 	%r1206, %r1187;
	mov.u32 	%r1207, %r1188;
	mov.u32 	%r1208, %r1189;
	mov.u32 	%r1209, %r1190;
	mov.u32 	%r1210, %r1513;
	mov.u32 	%r1211, %r1191;
	mov.u32 	%r1212, %r1192;
	mov.u32 	%r1213, %r1193;
	@%p208 bra 	$L__BB12_236;
	setp.leu.f32 	%p209, %f2048, %f2369;
	mov.f32 	%f2051, %f2032;
	mov.f32 	%f2052, %f2033;
	mov.f32 	%f2053, %f2034;
	mov.f32 	%f2054, %f2035;
	mov.f32 	%f2055, %f2036;
	mov.f32 	%f2056, %f2037;
	mov.f32 	%f2057, %f2038;
	mov.f32 	%f2058, %f2039;
	mov.f32 	%f2059, %f2040;
	mov.f32 	%f2060, %f2041;
	mov.f32 	%f2061, %f2042;
	mov.f32 	%f2062, %f2043;
	mov.f32 	%f2063, %f2044;
	mov.f32 	%f2064, %f2045;
	mov.f32 	%f2065, %f2046;
	mov.f32 	%f2066, %f2047;
	mov.f32 	%f2067, %f2369;
	mov.f32 	%f2068, %f2048;
	mov.f32 	%f2069, %f2049;
	mov.u32 	%r1195, %r1176;
	mov.u32 	%r1196, %r1177;
	mov.u32 	%r1197, %r1178;
	mov.u32 	%r1198, %r1179;
	mov.u32 	%r1199, %r1180;
	mov.u32 	%r1200, %r1181;
	mov.u32 	%r1201, %r1182;
	mov.u32 	%r1202, %r1183;
	mov.u32 	%r1203, %r1184;
	mov.u32 	%r1204, %r1185;
	mov.u32 	%r1205, %r1186;
	mov.u32 	%r1206, %r1187;
	mov.u32 	%r1207, %r1188;
	mov.u32 	%r1208, %r1189;
	mov.u32 	%r1209, %r1190;
	mov.u32 	%r1210, %r1191;
	mov.u32 	%r1211, %r1513;
	mov.u32 	%r1212, %r1192;
	mov.u32 	%r1213, %r1193;
	@%p209 bra 	$L__BB12_236;
	setp.leu.f32 	%p210, %f2049, %f2369;
	mov.f32 	%f2051, %f2032;
	mov.f32 	%f2052, %f2033;
	mov.f32 	%f2053, %f2034;
	mov.f32 	%f2054, %f2035;
	mov.f32 	%f2055, %f2036;
	mov.f32 	%f2056, %f2037;
	mov.f32 	%f2057, %f2038;
	mov.f32 	%f2058, %f2039;
	mov.f32 	%f2059, %f2040;
	mov.f32 	%f2060, %f2041;
	mov.f32 	%f2061, %f2042;
	mov.f32 	%f2062, %f2043;
	mov.f32 	%f2063, %f2044;
	mov.f32 	%f2064, %f2045;
	mov.f32 	%f2065, %f2046;
	mov.f32 	%f2066, %f2047;
	mov.f32 	%f2067, %f2048;
	mov.f32 	%f2068, %f2369;
	mov.f32 	%f2069, %f2049;
	mov.u32 	%r1195, %r1176;
	mov.u32 	%r1196, %r1177;
	mov.u32 	%r1197, %r1178;
	mov.u32 	%r1198, %r1179;
	mov.u32 	%r1199, %r1180;
	mov.u32 	%r1200, %r1181;
	mov.u32 	%r1201, %r1182;
	mov.u32 	%r1202, %r1183;
	mov.u32 	%r1203, %r1184;
	mov.u32 	%r1204, %r1185;
	mov.u32 	%r1205, %r1186;
	mov.u32 	%r1206, %r1187;
	mov.u32 	%r1207, %r1188;
	mov.u32 	%r1208, %r1189;
	mov.u32 	%r1209, %r1190;
	mov.u32 	%r1210, %r1191;
	mov.u32 	%r1211, %r1192;
	mov.u32 	%r1212, %r1513;
	mov.u32 	%r1213, %r1193;
	@%p210 bra 	$L__BB12_236;
	setp.leu.f32 	%p211, %f2388, %f2369;
	mov.f32 	%f2051, %f2032;
	mov.f32 	%f2052, %f2033;
	mov.f32 	%f2053, %f2034;
	mov.f32 	%f2054, %f2035;
	mov.f32 	%f2055, %f2036;
	mov.f32 	%f2056, %f2037;
	mov.f32 	%f2057, %f2038;
	mov.f32 	%f2058, %f2039;
	mov.f32 	%f2059, %f2040;
	mov.f32 	%f2060, %f2041;
	mov.f32 	%f2061, %f2042;
	mov.f32 	%f2062, %f2043;
	mov.f32 	%f2063, %f2044;
	mov.f32 	%f2064, %f2045;
	mov.f32 	%f2065, %f2046;
	mov.f32 	%f2066, %f2047;
	mov.f32 	%f2067, %f2048;
	mov.f32 	%f2068, %f2049;
	mov.f32 	%f2069, %f2369;
	mov.u32 	%r1195, %r1176;
	mov.u32 	%r1196, %r1177;
	mov.u32 	%r1197, %r1178;
	mov.u32 	%r1198, %r1179;
	mov.u32 	%r1199, %r1180;
	mov.u32 	%r1200, %r1181;
	mov.u32 	%r1201, %r1182;
	mov.u32 	%r1202, %r1183;
	mov.u32 	%r1203, %r1184;
	mov.u32 	%r1204, %r1185;
	mov.u32 	%r1205, %r1186;
	mov.u32 	%r1206, %r1187;
	mov.u32 	%r1207, %r1188;
	mov.u32 	%r1208, %r1189;
	mov.u32 	%r1209, %r1190;
	mov.u32 	%r1210, %r1191;
	mov.u32 	%r1211, %r1192;
	mov.u32 	%r1212, %r1193;
	mov.u32 	%r1213, %r1513;
	@%p211 bra 	$L__BB12_236;
	mov.f32 	%f2051, %f2032;
	mov.f32 	%f2052, %f2033;
	mov.f32 	%f2053, %f2034;
	mov.f32 	%f2054, %f2035;
	mov.f32 	%f2055, %f2036;
	mov.f32 	%f2056, %f2037;
	mov.f32 	%f2057, %f2038;
	mov.f32 	%f2058, %f2039;
	mov.f32 	%f2059, %f2040;
	mov.f32 	%f2060, %f2041;
	mov.f32 	%f2061, %f2042;
	mov.f32 	%f2062, %f2043;
	mov.f32 	%f2063, %f2044;
	mov.f32 	%f2064, %f2045;
	mov.f32 	%f2065, %f2046;
	mov.f32 	%f2066, %f2047;
	mov.f32 	%f2067, %f2048;
	mov.f32 	%f2068, %f2049;
	mov.f32 	%f2069, %f2388;
	mov.f32 	%f2388, %f2369;
	mov.u32 	%r1195, %r1176;
	mov.u32 	%r1196, %r1177;
	mov.u32 	%r1197, %r1178;
	mov.u32 	%r1198, %r1179;
	mov.u32 	%r1199, %r1180;
	mov.u32 	%r1200, %r1181;
	mov.u32 	%r1201, %r1182;
	mov.u32 	%r1202, %r1183;
	mov.u32 	%r1203, %r1184;
	mov.u32 	%r1204, %r1185;
	mov.u32 	%r1205, %r1186;
	mov.u32 	%r1206, %r1187;
	mov.u32 	%r1207, %r1188;
	mov.u32 	%r1208, %r1189;
	mov.u32 	%r1209, %r1190;
	mov.u32 	%r1210, %r1191;
	mov.u32 	%r1211, %r1192;
	mov.u32 	%r1212, %r1193;
	mov.u32 	%r1213, %r1532;
	mov.u32 	%r1532, %r1513;
$L__BB12_236:
	setp.leu.f32 	%p212, %f2051, %f2368;
	mov.f32 	%f2071, %f2368;
	mov.f32 	%f2072, %f2051;
	mov.f32 	%f2073, %f2052;
	mov.f32 	%f2074, %f2053;
	mov.f32 	%f2075, %f2054;
	mov.f32 	%f2076, %f2055;
	mov.f32 	%f2077, %f2056;
	mov.f32 	%f2078, %f2057;
	mov.f32 	%f2079, %f2058;
	mov.f32 	%f2080, %f2059;
	mov.f32 	%f2081, %f2060;
	mov.f32 	%f2082, %f2061;
	mov.f32 	%f2083, %f2062;
	mov.f32 	%f2084, %f2063;
	mov.f32 	%f2085, %f2064;
	mov.f32 	%f2086, %f2065;
	mov.f32 	%f2087, %f2066;
	mov.f32 	%f2088, %f2067;
	mov.f32 	%f2089, %f2068;
	mov.f32 	%f2090, %f2069;
	mov.u32 	%r1215, %r1512;
	mov.u32 	%r1216, %r1195;
	mov.u32 	%r1217, %r1196;
	mov.u32 	%r1218, %r1197;
	mov.u32 	%r1219, %r1198;
	mov.u32 	%r1220, %r1199;
	mov.u32 	%r1221, %r1200;
	mov.u32 	%r1222, %r1201;
	mov.u32 	%r1223, %r1202;
	mov.u32 	%r1224, %r1203;
	mov.u32 	%r1225, %r1204;
	mov.u32 	%r1226, %r1205;
	mov.u32 	%r1227, %r1206;
	mov.u32 	%r1228, %r1207;
	mov.u32 	%r1229, %r1208;
	mov.u32 	%r1230, %r1209;
	mov.u32 	%r1231, %r1210;
	mov.u32 	%r1232, %r1211;
	mov.u32 	%r1233, %r1212;
	mov.u32 	%r1234, %r1213;
	@%p212 bra 	$L__BB12_257;
	setp.leu.f32 	%p213, %f2052, %f2368;
	mov.f32 	%f2071, %f2051;
	mov.f32 	%f2072, %f2368;
	mov.f32 	%f2073, %f2052;
	mov.f32 	%f2074, %f2053;
	mov.f32 	%f2075, %f2054;
	mov.f32 	%f2076, %f2055;
	mov.f32 	%f2077, %f2056;
	mov.f32 	%f2078, %f2057;
	mov.f32 	%f2079, %f2058;
	mov.f32 	%f2080, %f2059;
	mov.f32 	%f2081, %f2060;
	mov.f32 	%f2082, %f2061;
	mov.f32 	%f2083, %f2062;
	mov.f32 	%f2084, %f2063;
	mov.f32 	%f2085, %f2064;
	mov.f32 	%f2086, %f2065;
	mov.f32 	%f2087, %f2066;
	mov.f32 	%f2088, %f2067;
	mov.f32 	%f2089, %f2068;
	mov.f32 	%f2090, %f2069;
	mov.u32 	%r1215, %r1195;
	mov.u32 	%r1216, %r1512;
	mov.u32 	%r1217, %r1196;
	mov.u32 	%r1218, %r1197;
	mov.u32 	%r1219, %r1198;
	mov.u32 	%r1220, %r1199;
	mov.u32 	%r1221, %r1200;
	mov.u32 	%r1222, %r1201;
	mov.u32 	%r1223, %r1202;
	mov.u32 	%r1224, %r1203;
	mov.u32 	%r1225, %r1204;
	mov.u32 	%r1226, %r1205;
	mov.u32 	%r1227, %r1206;
	mov.u32 	%r1228, %r1207;
	mov.u32 	%r1229, %r1208;
	mov.u32 	%r1230, %r1209;
	mov.u32 	%r1231, %r1210;
	mov.u32 	%r1232, %r1211;
	mov.u32 	%r1233, %r1212;
	mov.u32 	%r1234, %r1213;
	@%p213 bra 	$L__BB12_257;
	setp.leu.f32 	%p214, %f2053, %f2368;
	mov.f32 	%f2071, %f2051;
	mov.f32 	%f2072, %f2052;
	mov.f32 	%f2073, %f2368;
	mov.f32 	%f2074, %f2053;
	mov.f32 	%f2075, %f2054;
	mov.f32 	%f2076, %f2055;
	mov.f32 	%f2077, %f2056;
	mov.f32 	%f2078, %f2057;
	mov.f32 	%f2079, %f2058;
	mov.f32 	%f2080, %f2059;
	mov.f32 	%f2081, %f2060;
	mov.f32 	%f2082, %f2061;
	mov.f32 	%f2083, %f2062;
	mov.f32 	%f2084, %f2063;
	mov.f32 	%f2085, %f2064;
	mov.f32 	%f2086, %f2065;
	mov.f32 	%f2087, %f2066;
	mov.f32 	%f2088, %f2067;
	mov.f32 	%f2089, %f2068;
	mov.f32 	%f2090, %f2069;
	mov.u32 	%r1215, %r1195;
	mov.u32 	%r1216, %r1196;
	mov.u32 	%r1217, %r1512;
	mov.u32 	%r1218, %r1197;
	mov.u32 	%r1219, %r1198;
	mov.u32 	%r1220, %r1199;
	mov.u32 	%r1221, %r1200;
	mov.u32 	%r1222, %r1201;
	mov.u32 	%r1223, %r1202;
	mov.u32 	%r1224, %r1203;
	mov.u32 	%r1225, %r1204;
	mov.u32 	%r1226, %r1205;
	mov.u32 	%r1227, %r1206;
	mov.u32 	%r1228, %r1207;
	mov.u32 	%r1229, %r1208;
	mov.u32 	%r1230, %r1209;
	mov.u32 	%r1231, %r1210;
	mov.u32 	%r1232, %r1211;
	mov.u32 	%r1233, %r1212;
	mov.u32 	%r1234, %r1213;
	@%p214 bra 	$L__BB12_257;
	setp.leu.f32 	%p215, %f2054, %f2368;
	mov.f32 	%f2071, %f2051;
	mov.f32 	%f2072, %f2052;
	mov.f32 	%f2073, %f2053;
	mov.f32 	%f2074, %f2368;
	mov.f32 	%f2075, %f2054;
	mov.f32 	%f2076, %f2055;
	mov.f32 	%f2077, %f2056;
	mov.f32 	%f2078, %f2057;
	mov.f32 	%f2079, %f2058;
	mov.f32 	%f2080, %f2059;
	mov.f32 	%f2081, %f2060;
	mov.f32 	%f2082, %f2061;
	mov.f32 	%f2083, %f2062;
	mov.f32 	%f2084, %f2063;
	mov.f32 	%f2085, %f2064;
	mov.f32 	%f2086, %f2065;
	mov.f32 	%f2087, %f2066;
	mov.f32 	%f2088, %f2067;
	mov.f32 	%f2089, %f2068;
	mov.f32 	%f2090, %f2069;
	mov.u32 	%r1215, %r1195;
	mov.u32 	%r1216, %r1196;
	mov.u32 	%r1217, %r1197;
	mov.u32 	%r1218, %r1512;
	mov.u32 	%r1219, %r1198;
	mov.u32 	%r1220, %r1199;
	mov.u32 	%r1221, %r1200;
	mov.u32 	%r1222, %r1201;
	mov.u32 	%r1223, %r1202;
	mov.u32 	%r1224, %r1203;
	mov.u32 	%r1225, %r1204;
	mov.u32 	%r1226, %r1205;
	mov.u32 	%r1227, %r1206;
	mov.u32 	%r1228, %r1207;
	mov.u32 	%r1229, %r1208;
	mov.u32 	%r1230, %r1209;
	mov.u32 	%r1231, %r1210;
	mov.u32 	%r1232, %r1211;
	mov.u32 	%r1233, %r1212;
	mov.u32 	%r1234, %r1213;
	@%p215 bra 	$L__BB12_257;
	setp.leu.f32 	%p216, %f2055, %f2368;
	mov.f32 	%f2071, %f2051;
	mov.f32 	%f2072, %f2052;
	mov.f32 	%f2073, %f2053;
	mov.f32 	%f2074, %f2054;
	mov.f32 	%f2075, %f2368;
	mov.f32 	%f2076, %f2055;
	mov.f32 	%f2077, %f2056;
	mov.f32 	%f2078, %f2057;
	mov.f32 	%f2079, %f2058;
	mov.f32 	%f2080, %f2059;
	mov.f32 	%f2081, %f2060;
	mov.f32 	%f2082, %f2061;
	mov.f32 	%f2083, %f2062;
	mov.f32 	%f2084, %f2063;
	mov.f32 	%f2085, %f2064;
	mov.f32 	%f2086, %f2065;
	mov.f32 	%f2087, %f2066;
	mov.f32 	%f2088, %f2067;
	mov.f32 	%f2089, %f2068;
	mov.f32 	%f2090, %f2069;
	mov.u32 	%r1215, %r1195;
	mov.u32 	%r1216, %r1196;
	mov.u32 	%r1217, %r1197;
	mov.u32 	%r1218, %r1198;
	mov.u32 	%r1219, %r1512;
	mov.u32 	%r1220, %r1199;
	mov.u32 	%r1221, %r1200;
	mov.u32 	%r1222, %r1201;
	mov.u32 	%r1223, %r1202;
	mov.u32 	%r1224, %r1203;
	mov.u32 	%r1225, %r1204;
	mov.u32 	%r1226, %r1205;
	mov.u32 	%r1227, %r1206;
	mov.u32 	%r1228, %r1207;
	mov.u32 	%r1229, %r1208;
	mov.u32 	%r1230, %r1209;
	mov.u32 	%r1231, %r1210;
	mov.u32 	%r1232, %r1211;
	mov.u32 	%r1233, %r1212;
	mov.u32 	%r1234, %r1213;
	@%p216 bra 	$L__BB12_257;
	setp.leu.f32 	%p217, %f2056, %f2368;
	mov.f32 	%f2071, %f2051;
	mov.f32 	%f2072, %f2052;
	mov.f32 	%f2073, %f2053;
	mov.f32 	%f2074, %f2054;
	mov.f32 	%f2075, %f2055;
	mov.f32 	%f2076, %f2368;
	mov.f32 	%f2077, %f2056;
	mov.f32 	%f2078, %f2057;
	mov.f32 	%f2079, %f2058;
	mov.f32 	%f2080, %f2059;
	mov.f32 	%f2081, %f2060;
	mov.f32 	%f2082, %f2061;
	mov.f32 	%f2083, %f2062;
	mov.f32 	%f2084, %f2063;
	mov.f32 	%f2085, %f2064;
	mov.f32 	%f2086, %f2065;
	mov.f32 	%f2087, %f2066;
	mov.f32 	%f2088, %f2067;
	mov.f32 	%f2089, %f2068;
	mov.f32 	%f2090, %f2069;
	mov.u32 	%r1215, %r1195;
	mov.u32 	%r1216, %r1196;
	mov.u32 	%r1217, %r1197;
	mov.u32 	%r1218, %r1198;
	mov.u32 	%r1219, %r1199;
	mov.u32 	%r1220, %r1512;
	mov.u32 	%r1221, %r1200;
	mov.u32 	%r1222, %r1201;
	mov.u32 	%r1223, %r1202;
	mov.u32 	%r1224, %r1203;
	mov.u32 	%r1225, %r1204;
	mov.u32 	%r1226, %r1205;
	mov.u32 	%r1227, %r1206;
	mov.u32 	%r1228, %r1207;
	mov.u32 	%r1229, %r1208;
	mov.u32 	%r1230, %r1209;
	mov.u32 	%r1231, %r1210;
	mov.u32 	%r1232, %r1211;
	mov.u32 	%r1233, %r1212;
	mov.u32 	%r1234, %r1213;
	@%p217 bra 	$L__BB12_257;
	setp.leu.f32 	%p218, %f2057, %f2368;
	mov.f32 	%f2071, %f2051;
	mov.f32 	%f2072, %f2052;
	mov.f32 	%f2073, %f2053;
	mov.f32 	%f2074, %f2054;
	mov.f32 	%f2075, %f2055;
	mov.f32 	%f2076, %f2056;
	mov.f32 	%f2077, %f2368;
	mov.f32 	%f2078, %f2057;
	mov.f32 	%f2079, %f2058;
	mov.f32 	%f2080, %f2059;
	mov.f32 	%f2081, %f2060;
	mov.f32 	%f2082, %f2061;
	mov.f32 	%f2083, %f2062;
	mov.f32 	%f2084, %f2063;
	mov.f32 	%f2085, %f2064;
	mov.f32 	%f2086, %f2065;
	mov.f32 	%f2087, %f2066;
	mov.f32 	%f2088, %f2067;
	mov.f32 	%f2089, %f2068;
	mov.f32 	%f2090, %f2069;
	mov.u32 	%r1215, %r1195;
	mov.u32 	%r1216, %r1196;
	mov.u32 	%r1217, %r1197;
	mov.u32 	%r1218, %r1198;
	mov.u32 	%r1219, %r1199;
	mov.u32 	%r1220, %r1200;
	mov.u32 	%r1221, %r1512;
	mov.u32 	%r1222, %r1201;
	mov.u32 	%r1223, %r1202;
	mov.u32 	%r1224, %r1203;
	mov.u32 	%r1225, %r1204;
	mov.u32 	%r1226, %r1205;
	mov.u32 	%r1227, %r1206;
	mov.u32 	%r1228, %r1207;
	mov.u32 	%r1229, %r1208;
	mov.u32 	%r1230, %r1209;
	mov.u32 	%r1231, %r1210;
	mov.u32 	%r1232, %r1211;
	mov.u32 	%r1233, %r1212;
	mov.u32 	%r1234, %r1213;
	@%p218 bra 	$L__BB12_257;
	setp.leu.f32 	%p219, %f2058, %f2368;
	mov.f32 	%f2071, %f2051;
	mov.f32 	%f2072, %f2052;
	mov.f32 	%f2073, %f2053;
	mov.f32 	%f2074, %f2054;
	mov.f32 	%f2075, %f2055;
	mov.f32 	%f2076, %f2056;
	mov.f32 	%f2077, %f2057;
	mov.f32 	%f2078, %f2368;
	mov.f32 	%f2079, %f2058;
	mov.f32 	%f2080, %f2059;
	mov.f32 	%f2081, %f2060;
	mov.f32 	%f2082, %f2061;
	mov.f32 	%f2083, %f2062;
	mov.f32 	%f2084, %f2063;
	mov.f32 	%f2085, %f2064;
	mov.f32 	%f2086, %f2065;
	mov.f32 	%f2087, %f2066;
	mov.f32 	%f2088, %f2067;
	mov.f32 	%f2089, %f2068;
	mov.f32 	%f2090, %f2069;
	mov.u32 	%r1215, %r1195;
	mov.u32 	%r1216, %r1196;
	mov.u32 	%r1217, %r1197;
	mov.u32 	%r1218, %r1198;
	mov.u32 	%r1219, %r1199;
	mov.u32 	%r1220, %r1200;
	mov.u32 	%r1221, %r1201;
	mov.u32 	%r1222, %r1512;
	mov.u32 	%r1223, %r1202;
	mov.u32 	%r1224, %r1203;
	mov.u32 	%r1225, %r1204;
	mov.u32 	%r1226, %r1205;
	mov.u32 	%r1227, %r1206;
	mov.u32 	%r1228, %r1207;
	mov.u32 	%r1229, %r1208;
	mov.u32 	%r1230, %r1209;
	mov.u32 	%r1231, %r1210;
	mov.u32 	%r1232, %r1211;
	mov.u32 	%r1233, %r1212;
	mov.u32 	%r1234, %r1213;
	@%p219 bra 	$L__BB12_257;
	setp.leu.f32 	%p220, %f2059, %f2368;
	mov.f32 	%f2071, %f2051;
	mov.f32 	%f2072, %f2052;
	mov.f32 	%f2073, %f2053;
	mov.f32 	%f2074, %f2054;
	mov.f32 	%f2075, %f2055;
	mov.f32 	%f2076, %f2056;
	mov.f32 	%f2077, %f2057;
	mov.f32 	%f2078, %f2058;
	mov.f32 	%f2079, %f2368;
	mov.f32 	%f2080, %f2059;
	mov.f32 	%f2081, %f2060;
	mov.f32 	%f2082, %f2061;
	mov.f32 	%f2083, %f2062;
	mov.f32 	%f2084, %f2063;
	mov.f32 	%f2085, %f2064;
	mov.f32 	%f2086, %f2065;
	mov.f32 	%f2087, %f2066;
	mov.f32 	%f2088, %f2067;
	mov.f32 	%f2089, %f2068;
	mov.f32 	%f2090, %f2069;
	mov.u32 	%r1215, %r1195;
	mov.u32 	%r1216, %r1196;
	mov.u32 	%r1217, %r1197;
	mov.u32 	%r1218, %r1198;
	mov.u32 	%r1219, %r1199;
	mov.u32 	%r1220, %r1200;
	mov.u32 	%r1221, %r1201;
	mov.u32 	%r1222, %r1202;
	mov.u32 	%r1223, %r1512;
	mov.u32 	%r1224, %r1203;
	mov.u32 	%r1225, %r1204;
	mov.u32 	%r1226, %r1205;
	mov.u32 	%r1227, %r1206;
	mov.u32 	%r1228, %r1207;
	mov.u32 	%r1229, %r1208;
	mov.u32 	%r1230, %r1209;
	mov.u32 	%r1231, %r1210;
	mov.u32 	%r1232, %r1211;
	mov.u32 	%r1233, %r1212;
	mov.u32 	%r1234, %r1213;
	@%p220 bra 	$L__BB12_257;
	setp.leu.f32 	%p221, %f2060, %f2368;
	mov.f32 	%f2071, %f2051;
	mov.f32 	%f2072, %f2052;
	mov.f32 	%f2073, %f2053;
	mov.f32 	%f2074, %f2054;
	mov.f32 	%f2075, %f2055;
	mov.f32 	%f2076, %f2056;
	mov.f32 	%f2077, %f2057;
	mov.f32 	%f2078, %f2058;
	mov.f32 	%f2079, %f2059;
	mov.f32 	%f2080, %f2368;
	mov.f32 	%f2081, %f2060;
	mov.f32 	%f2082, %f2061;
	mov.f32 	%f2083, %f2062;
	mov.f32 	%f2084, %f2063;
	mov.f32 	%f2085, %f2064;
	mov.f32 	%f2086, %f2065;
	mov.f32 	%f2087, %f2066;
	mov.f32 	%f2088, %f2067;
	mov.f32 	%f2089, %f2068;
	mov.f32 	%f2090, %f2069;
	mov.u32 	%r1215, %r1195;
	mov.u32 	%r1216, %r1196;
	mov.u32 	%r1217, %r1197;
	mov.u32 	%r1218, %r1198;
	mov.u32 	%r1219, %r1199;
	mov.u32 	%r1220, %r1200;
	mov.u32 	%r1221, %r1201;
	mov.u32 	%r1222, %r1202;
	mov.u32 	%r1223, %r1203;
	mov.u32 	%r1224, %r1512;
	mov.u32 	%r1225, %r1204;
	mov.u32 	%r1226, %r1205;
	mov.u32 	%r1227, %r1206;
	mov.u32 	%r1228, %r1207;
	mov.u32 	%r1229, %r1208;
	mov.u32 	%r1230, %r1209;
	mov.u32 	%r1231, %r1210;
	mov.u32 	%r1232, %r1211;
	mov.u32 	%r1233, %r1212;
	mov.u32 	%r1234, %r1213;
	@%p221 bra 	$L__BB12_257;
	setp.leu.f32 	%p222, %f2061, %f2368;
	mov.f32 	%f2071, %f2051;
	mov.f32 	%f2072, %f2052;
	mov.f32 	%f2073, %f2053;
	mov.f32 	%f2074, %f2054;
	mov.f32 	%f2075, %f2055;
	mov.f32 	%f2076, %f2056;
	mov.f32 	%f2077, %f2057;
	mov.f32 	%f2078, %f2058;
	mov.f32 	%f2079, %f2059;
	mov.f32 	%f2080, %f2060;
	mov.f32 	%f2081, %f2368;
	mov.f32 	%f2082, %f2061;
	mov.f32 	%f2083, %f2062;
	mov.f32 	%f2084, %f2063;
	mov.f32 	%f2085, %f2064;
	mov.f32 	%f2086, %f2065;
	mov.f32 	%f2087, %f2066;
	mov.f32 	%f2088, %f2067;
	mov.f32 	%f2089, %f2068;
	mov.f32 	%f2090, %f2069;
	mov.u32 	%r1215, %r1195;
	mov.u32 	%r1216, %r1196;
	mov.u32 	%r1217, %r1197;
	mov.u32 	%r1218, %r1198;
	mov.u32 	%r1219, %r1199;
	mov.u32 	%r1220, %r1200;
	mov.u32 	%r1221, %r1201;
	mov.u32 	%r1222, %r1202;
	mov.u32 	%r1223, %r1203;
	mov.u32 	%r1224, %r1204;
	mov.u32 	%r1225, %r1512;
	mov.u32 	%r1226, %r1205;
	mov.u32 	%r1227, %r1206;
	mov.u32 	%r1228, %r1207;
	mov.u32 	%r1229, %r1208;
	mov.u32 	%r1230, %r1209;
	mov.u32 	%r1231, %r1210;
	mov.u32 	%r1232, %r1211;
	mov.u32 	%r1233, %r1212;
	mov.u32 	%r1234, %r1213;
	@%p222 bra 	$L__BB12_257;
	setp.leu.f32 	%p223, %f2062, %f2368;
	mov.f32 	%f2071, %f2051;
	mov.f32 	%f2072, %f2052;
	mov.f32 	%f2073, %f2053;
	mov.f32 	%f2074, %f2054;
	mov.f32 	%f2075, %f2055;
	mov.f32 	%f2076, %f2056;
	mov.f32 	%f2077, %f2057;
	mov.f32 	%f2078, %f2058;
	mov.f32 	%f2079, %f2059;
	mov.f32 	%f2080, %f2060;
	mov.f32 	%f2081, %f2061;
	mov.f32 	%f2082, %f2368;
	mov.f32 	%f2083, %f2062;
	mov.f32 	%f2084, %f2063;
	mov.f32 	%f2085, %f2064;
	mov.f32 	%f2086, %f2065;
	mov.f32 	%f2087, %f2066;
	mov.f32 	%f2088, %f2067;
	mov.f32 	%f2089, %f2068;
	mov.f32 	%f2090, %f2069;
	mov.u32 	%r1215, %r1195;
	mov.u32 	%r1216, %r1196;
	mov.u32 	%r1217, %r1197;
	mov.u32 	%r1218, %r1198;
	mov.u32 	%r1219, %r1199;
	mov.u32 	%r1220, %r1200;
	mov.u32 	%r1221, %r1201;
	mov.u32 	%r1222, %r1202;
	mov.u32 	%r1223, %r1203;
	mov.u32 	%r1224, %r1204;
	mov.u32 	%r1225, %r1205;
	mov.u32 	%r1226, %r1512;
	mov.u32 	%r1227, %r1206;
	mov.u32 	%r1228, %r1207;
	mov.u32 	%r1229, %r1208;
	mov.u32 	%r1230, %r1209;
	mov.u32 	%r1231, %r1210;
	mov.u32 	%r1232, %r1211;
	mov.u32 	%r1233, %r1212;
	mov.u32 	%r1234, %r1213;
	@%p223 bra 	$L__BB12_257;
	setp.leu.f32 	%p224, %f2063, %f2368;
	mov.f32 	%f2071, %f2051;
	mov.f32 	%f2072, %f2052;
	mov.f32 	%f2073, %f2053;
	mov.f32 	%f2074, %f2054;
	mov.f32 	%f2075, %f2055;
	mov.f32 	%f2076, %f2056;
	mov.f32 	%f2077, %f2057;
	mov.f32 	%f2078, %f2058;
	mov.f32 	%f2079, %f2059;
	mov.f32 	%f2080, %f2060;
	mov.f32 	%f2081, %f2061;
	mov.f32 	%f2082, %f2062;
	mov.f32 	%f2083, %f2368;
	mov.f32 	%f2084, %f2063;
	mov.f32 	%f2085, %f2064;
	mov.f32 	%f2086, %f2065;
	mov.f32 	%f2087, %f2066;
	mov.f32 	%f2088, %f2067;
	mov.f32 	%f2089, %f2068;
	mov.f32 	%f2090, %f2069;
	mov.u32 	%r1215, %r1195;
	mov.u32 	%r1216, %r1196;
	mov.u32 	%r1217, %r1197;
	mov.u32 	%r1218, %r1198;
	mov.u32 	%r1219, %r1199;
	mov.u32 	%r1220, %r1200;
	mov.u32 	%r1221, %r1201;
	mov.u32 	%r1222, %r1202;
	mov.u32 	%r1223, %r1203;
	mov.u32 	%r1224, %r1204;
	mov.u32 	%r1225, %r1205;
	mov.u32 	%r1226, %r1206;
	mov.u32 	%r1227, %r1512;
	mov.u32 	%r1228, %r1207;
	mov.u32 	%r1229, %r1208;
	mov.u32 	%r1230, %r1209;
	mov.u32 	%r1231, %r1210;
	mov.u32 	%r1232, %r1211;
	mov.u32 	%r1233, %r1212;
	mov.u32 	%r1234, %r1213;
	@%p224 bra 	$L__BB12_257;
	setp.leu.f32 	%p225, %f2064, %f2368;
	mov.f32 	%f2071, %f2051;
	mov.f32 	%f2072, %f2052;
	mov.f32 	%f2073, %f2053;
	mov.f32 	%f2074, %f2054;
	mov.f32 	%f2075, %f2055;
	mov.f32 	%f2076, %f2056;
	mov.f32 	%f2077, %f2057;
	mov.f32 	%f2078, %f2058;
	mov.f32 	%f2079, %f2059;
	mov.f32 	%f2080, %f2060;
	mov.f32 	%f2081, %f2061;
	mov.f32 	%f2082, %f2062;
	mov.f32 	%f2083, %f2063;
	mov.f32 	%f2084, %f2368;
	mov.f32 	%f2085, %f2064;
	mov.f32 	%f2086, %f2065;
	mov.f32 	%f2087, %f2066;
	mov.f32 	%f2088, %f2067;
	mov.f32 	%f2089, %f2068;
	mov.f32 	%f2090, %f2069;
	mov.u32 	%r1215, %r1195;
	mov.u32 	%r1216, %r1196;
	mov.u32 	%r1217, %r1197;
	mov.u32 	%r1218, %r1198;
	mov.u32 	%r1219, %r1199;
	mov.u32 	%r1220, %r1200;
	mov.u32 	%r1221, %r1201;
	mov.u32 	%r1222, %r1202;
	mov.u32 	%r1223, %r1203;
	mov.u32 	%r1224, %r1204;
	mov.u32 	%r1225, %r1205;
	mov.u32 	%r1226, %r1206;
	mov.u32 	%r1227, %r1207;
	mov.u32 	%r1228, %r1512;
	mov.u32 	%r1229, %r1208;
	mov.u32 	%r1230, %r1209;
	mov.u32 	%r1231, %r1210;
	mov.u32 	%r1232, %r1211;
	mov.u32 	%r1233, %r1212;
	mov.u32 	%r1234, %r1213;
	@%p225 bra 	$L__BB12_257;
	setp.leu.f32 	%p226, %f2065, %f2368;
	mov.f32 	%f2071, %f2051;
	mov.f32 	%f2072, %f2052;
	mov.f32 	%f2073, %f2053;
	mov.f32 	%f2074, %f2054;
	mov.f32 	%f2075, %f2055;
	mov.f32 	%f2076, %f2056;
	mov.f32 	%f2077, %f2057;
	mov.f32 	%f2078, %f2058;
	mov.f32 	%f2079, %f2059;
	mov.f32 	%f2080, %f2060;
	mov.f32 	%f2081, %f2061;
	mov.f32 	%f2082, %f2062;
	mov.f32 	%f2083, %f2063;
	mov.f32 	%f2084, %f2064;
	mov.f32 	%f2085, %f2368;
	mov.f32 	%f2086, %f2065;
	mov.f32 	%f2087, %f2066;
	mov.f32 	%f2088, %f2067;
	mov.f32 	%f2089, %f2068;
	mov.f32 	%f2090, %f2069;
	mov.u32 	%r1215, %r1195;
	mov.u32 	%r1216, %r1196;
	mov.u32 	%r1217, %r1197;
	mov.u32 	%r1218, %r1198;
	mov.u32 	%r1219, %r1199;
	mov.u32 	%r1220, %r1200;
	mov.u32 	%r1221, %r1201;
	mov.u32 	%r1222, %r1202;
	mov.u32 	%r1223, %r1203;
	mov.u32 	%r1224, %r1204;
	mov.u32 	%r1225, %r1205;
	mov.u32 	%r1226, %r1206;
	mov.u32 	%r1227, %r1207;
	mov.u32 	%r1228, %r1208;
	mov.u32 	%r1229, %r1512;
	mov.u32 	%r1230, %r1209;
	mov.u32 	%r1231, %r1210;
	mov.u32 	%r1232, %r1211;
	mov.u32 	%r1233, %r1212;
	mov.u32 	%r1234, %r1213;
	@%p226 bra 	$L__BB12_257;
	setp.leu.f32 	%p227, %f2066, %f2368;
	mov.f32 	%f2071, %f2051;
	mov.f32 	%f2072, %f2052;
	mov.f32 	%f2073, %f2053;
	mov.f32 	%f2074, %f2054;
	mov.f32 	%f2075, %f2055;
	mov.f32 	%f2076, %f2056;
	mov.f32 	%f2077, %f2057;
	mov.f32 	%f2078, %f2058;
	mov.f32 	%f2079, %f2059;
	mov.f32 	%f2080, %f2060;
	mov.f32 	%f2081, %f2061;
	mov.f32 	%f2082, %f2062;
	mov.f32 	%f2083, %f2063;
	mov.f32 	%f2084, %f2064;
	mov.f32 	%f2085, %f2065;
	mov.f32 	%f2086, %f2368;
	mov.f32 	%f2087, %f2066;
	mov.f32 	%f2088, %f2067;
	mov.f32 	%f2089, %f2068;
	mov.f32 	%f2090, %f2069;
	mov.u32 	%r1215, %r1195;
	mov.u32 	%r1216, %r1196;
	mov.u32 	%r1217, %r1197;
	mov.u32 	%r1218, %r1198;
	mov.u32 	%r1219, %r1199;
	mov.u32 	%r1220, %r1200;
	mov.u32 	%r1221, %r1201;
	mov.u32 	%r1222, %r1202;
	mov.u32 	%r1223, %r1203;
	mov.u32 	%r1224, %r1204;
	mov.u32 	%r1225, %r1205;
	mov.u32 	%r1226, %r1206;
	mov.u32 	%r1227, %r1207;
	mov.u32 	%r1228, %r1208;
	mov.u32 	%r1229, %r1209;
	mov.u32 	%r1230, %r1512;
	mov.u32 	%r1231, %r1210;
	mov.u32 	%r1232, %r1211;
	mov.u32 	%r1233, %r1212;
	mov.u32 	%r1234, %r1213;
	@%p227 bra 	$L__BB12_257;
	setp.leu.f32 	%p228, %f2067, %f2368;
	mov.f32 	%f2071, %f2051;
	mov.f32 	%f2072, %f2052;
	mov.f32 	%f2073, %f2053;
	mov.f32 	%f2074, %f2054;
	mov.f32 	%f2075, %f2055;
	mov.f32 	%f2076, %f2056;
	mov.f32 	%f2077, %f2057;
	mov.f32 	%f2078, %f2058;
	mov.f32 	%f2079, %f2059;
	mov.f32 	%f2080, %f2060;
	mov.f32 	%f2081, %f2061;
	mov.f32 	%f2082, %f2062;
	mov.f32 	%f2083, %f2063;
	mov.f32 	%f2084, %f2064;
	mov.f32 	%f2085, %f2065;
	mov.f32 	%f2086, %f2066;
	mov.f32 	%f2087, %f2368;
	mov.f32 	%f2088, %f2067;
	mov.f32 	%f2089, %f2068;
	mov.f32 	%f2090, %f2069;
	mov.u32 	%r1215, %r1195;
	mov.u32 	%r1216, %r1196;
	mov.u32 	%r1217, %r1197;
	mov.u32 	%r1218, %r1198;
	mov.u32 	%r1219, %r1199;
	mov.u32 	%r1220, %r1200;
	mov.u32 	%r1221, %r1201;
	mov.u32 	%r1222, %r1202;
	mov.u32 	%r1223, %r1203;
	mov.u32 	%r1224, %r1204;
	mov.u32 	%r1225, %r1205;
	mov.u32 	%r1226, %r1206;
	mov.u32 	%r1227, %r1207;
	mov.u32 	%r1228, %r1208;
	mov.u32 	%r1229, %r1209;
	mov.u32 	%r1230, %r1210;
	mov.u32 	%r1231, %r1512;
	mov.u32 	%r1232, %r1211;
	mov.u32 	%r1233, %r1212;
	mov.u32 	%r1234, %r1213;
	@%p228 bra 	$L__BB12_257;
	setp.leu.f32 	%p229, %f2068, %f2368;
	mov.f32 	%f2071, %f2051;
	mov.f32 	%f2072, %f2052;
	mov.f32 	%f2073, %f2053;
	mov.f32 	%f2074, %f2054;
	mov.f32 	%f2075, %f2055;
	mov.f32 	%f2076, %f2056;
	mov.f32 	%f2077, %f2057;
	mov.f32 	%f2078, %f2058;
	mov.f32 	%f2079, %f2059;
	mov.f32 	%f2080, %f2060;
	mov.f32 	%f2081, %f2061;
	mov.f32 	%f2082, %f2062;
	mov.f32 	%f2083, %f2063;
	mov.f32 	%f2084, %f2064;
	mov.f32 	%f2085, %f2065;
	mov.f32 	%f2086, %f2066;
	mov.f32 	%f2087, %f2067;
	mov.f32 	%f2088, %f2368;
	mov.f32 	%f2089, %f2068;
	mov.f32 	%f2090, %f2069;
	mov.u32 	%r1215, %r1195;
	mov.u32 	%r1216, %r1196;
	mov.u32 	%r1217, %r1197;
	mov.u32 	%r1218, %r1198;
	mov.u32 	%r1219, %r1199;
	mov.u32 	%r1220, %r1200;
	mov.u32 	%r1221, %r1201;
	mov.u32 	%r1222, %r1202;
	mov.u32 	%r1223, %r1203;
	mov.u32 	%r1224, %r1204;
	mov.u32 	%r1225, %r1205;
	mov.u32 	%r1226, %r1206;
	mov.u32 	%r1227, %r1207;
	mov.u32 	%r1228, %r1208;
	mov.u32 	%r1229, %r1209;
	mov.u32 	%r1230, %r1210;
	mov.u32 	%r1231, %r1211;
	mov.u32 	%r1232, %r1512;
	mov.u32 	%r1233, %r1212;
	mov.u32 	%r1234, %r1213;
	@%p229 bra 	$L__BB12_257;
	setp.leu.f32 	%p230, %f2069, %f2368;
	mov.f32 	%f2071, %f2051;
	mov.f32 	%f2072, %f2052;
	mov.f32 	%f2073, %f2053;
	mov.f32 	%f2074, %f2054;
	mov.f32 	%f2075, %f2055;
	mov.f32 	%f2076, %f2056;
	mov.f32 	%f2077, %f2057;
	mov.f32 	%f2078, %f2058;
	mov.f32 	%f2079, %f2059;
	mov.f32 	%f2080, %f2060;
	mov.f32 	%f2081, %f2061;
	mov.f32 	%f2082, %f2062;
	mov.f32 	%f2083, %f2063;
	mov.f32 	%f2084, %f2064;
	mov.f32 	%f2085, %f2065;
	mov.f32 	%f2086, %f2066;
	mov.f32 	%f2087, %f2067;
	mov.f32 	%f2088, %f2068;
	mov.f32 	%f2089, %f2368;
	mov.f32 	%f2090, %f2069;
	mov.u32 	%r1215, %r1195;
	mov.u32 	%r1216, %r1196;
	mov.u32 	%r1217, %r1197;
	mov.u32 	%r1218, %r1198;
	mov.u32 	%r1219, %r1199;
	mov.u32 	%r1220, %r1200;
	mov.u32 	%r1221, %r1201;
	mov.u32 	%r1222, %r1202;
	mov.u32 	%r1223, %r1203;
	mov.u32 	%r1224, %r1204;
	mov.u32 	%r1225, %r1205;
	mov.u32 	%r1226, %r1206;
	mov.u32 	%r1227, %r1207;
	mov.u32 	%r1228, %r1208;
	mov.u32 	%r1229, %r1209;
	mov.u32 	%r1230, %r1210;
	mov.u32 	%r1231, %r1211;
	mov.u32 	%r1232, %r1212;
	mov.u32 	%r1233, %r1512;
	mov.u32 	%r1234, %r1213;
	@%p230 bra 	$L__BB12_257;
	setp.leu.f32 	%p231, %f2388, %f2368;
	mov.f32 	%f2071, %f2051;
	mov.f32 	%f2072, %f2052;
	mov.f32 	%f2073, %f2053;
	mov.f32 	%f2074, %f2054;
	mov.f32 	%f2075, %f2055;
	mov.f32 	%f2076, %f2056;
	mov.f32 	%f2077, %f2057;
	mov.f32 	%f2078, %f2058;
	mov.f32 	%f2079, %f2059;
	mov.f32 	%f2080, %f2060;
	mov.f32 	%f2081, %f2061;
	mov.f32 	%f2082, %f2062;
	mov.f32 	%f2083, %f2063;
	mov.f32 	%f2084, %f2064;
	mov.f32 	%f2085, %f2065;
	mov.f32 	%f2086, %f2066;
	mov.f32 	%f2087, %f2067;
	mov.f32 	%f2088, %f2068;
	mov.f32 	%f2089, %f2069;
	mov.f32 	%f2090, %f2368;
	mov.u32 	%r1215, %r1195;
	mov.u32 	%r1216, %r1196;
	mov.u32 	%r1217, %r1197;
	mov.u32 	%r1218, %r1198;
	mov.u32 	%r1219, %r1199;
	mov.u32 	%r1220, %r1200;
	mov.u32 	%r1221, %r1201;
	mov.u32 	%r1222, %r1202;
	mov.u32 	%r1223, %r1203;
	mov.u32 	%r1224, %r1204;
	mov.u32 	%r1225, %r1205;
	mov.u32 	%r1226, %r1206;
	mov.u32 	%r1227, %r1207;
	mov.u32 	%r1228, %r1208;
	mov.u32 	%r1229, %r1209;
	mov.u32 	%r1230, %r1210;
	mov.u32 	%r1231, %r1211;
	mov.u32 	%r1232, %r1212;
	mov.u32 	%r1233, %r1213;
	mov.u32 	%r1234, %r1512;
	@%p231 bra 	$L__BB12_257;
	mov.f32 	%f2071, %f2051;
	mov.f32 	%f2072, %f2052;
	mov.f32 	%f2073, %f2053;
	mov.f32 	%f2074, %f2054;
	mov.f32 	%f2075, %f2055;
	mov.f32 	%f2076, %f2056;
	mov.f32 	%f2077, %f2057;
	mov.f32 	%f2078, %f2058;
	mov.f32 	%f2079, %f2059;
	mov.f32 	%f2080, %f2060;
	mov.f32 	%f2081, %f2061;
	mov.f32 	%f2082, %f2062;
	mov.f32 	%f2083, %f2063;
	mov.f32 	%f2084, %f2064;
	mov.f32 	%f2085, %f2065;
	mov.f32 	%f2086, %f2066;
	mov.f32 	%f2087, %f2067;
	mov.f32 	%f2088, %f2068;
	mov.f32 	%f2089, %f2069;
	mov.f32 	%f2090, %f2388;
	mov.f32 	%f2388, %f2368;
	mov.u32 	%r1215, %r1195;
	mov.u32 	%r1216, %r1196;
	mov.u32 	%r1217, %r1197;
	mov.u32 	%r1218, %r1198;
	mov.u32 	%r1219, %r1199;
	mov.u32 	%r1220, %r1200;
	mov.u32 	%r1221, %r1201;
	mov.u32 	%r1222, %r1202;
	mov.u32 	%r1223, %r1203;
	mov.u32 	%r1224, %r1204;
	mov.u32 	%r1225, %r1205;
	mov.u32 	%r1226, %r1206;
	mov.u32 	%r1227, %r1207;
	mov.u32 	%r1228, %r1208;
	mov.u32 	%r1229, %r1209;
	mov.u32 	%r1230, %r1210;
	mov.u32 	%r1231, %r1211;
	mov.u32 	%r1232, %r1212;
	mov.u32 	%r1233, %r1213;
	mov.u32 	%r1234, %r1532;
	mov.u32 	%r1532, %r1512;
$L__BB12_257:
	setp.leu.f32 	%p232, %f2071, %f2367;
	mov.f32 	%f2092, %f2367;
	mov.f32 	%f2093, %f2071;
	mov.f32 	%f2094, %f2072;
	mov.f32 	%f2095, %f2073;
	mov.f32 	%f2096, %f2074;
	mov.f32 	%f2097, %f2075;
	mov.f32 	%f2098, %f2076;
	mov.f32 	%f2099, %f2077;
	mov.f32 	%f2100, %f2078;
	mov.f32 	%f2101, %f2079;
	mov.f32 	%f2102, %f2080;
	mov.f32 	%f2103, %f2081;
	mov.f32 	%f2104, %f2082;
	mov.f32 	%f2105, %f2083;
	mov.f32 	%f2106, %f2084;
	mov.f32 	%f2107, %f2085;
	mov.f32 	%f2108, %f2086;
	mov.f32 	%f2109, %f2087;
	mov.f32 	%f2110, %f2088;
	mov.f32 	%f2111, %f2089;
	mov.f32 	%f2112, %f2090;
	mov.u32 	%r1236, %r1511;
	mov.u32 	%r1237, %r1215;
	mov.u32 	%r1238, %r1216;
	mov.u32 	%r1239, %r1217;
	mov.u32 	%r1240, %r1218;
	mov.u32 	%r1241, %r1219;
	mov.u32 	%r1242, %r1220;
	mov.u32 	%r1243, %r1221;
	mov.u32 	%r1244, %r1222;
	mov.u32 	%r1245, %r1223;
	mov.u32 	%r1246, %r1224;
	mov.u32 	%r1247, %r1225;
	mov.u32 	%r1248, %r1226;
	mov.u32 	%r1249, %r1227;
	mov.u32 	%r1250, %r1228;
	mov.u32 	%r1251, %r1229;
	mov.u32 	%r1252, %r1230;
	mov.u32 	%r1253, %r1231;
	mov.u32 	%r1254, %r1232;
	mov.u32 	%r1255, %r1233;
	mov.u32 	%r1256, %r1234;
	@%p232 bra 	$L__BB12_279;
	setp.leu.f32 	%p233, %f2072, %f2367;
	mov.f32 	%f2092, %f2071;
	mov.f32 	%f2093, %f2367;
	mov.f32 	%f2094, %f2072;
	mov.f32 	%f2095, %f2073;
	mov.f32 	%f2096, %f2074;
	mov.f32 	%f2097, %f2075;
	mov.f32 	%f2098, %f2076;
	mov.f32 	%f2099, %f2077;
	mov.f32 	%f2100, %f2078;
	mov.f32 	%f2101, %f2079;
	mov.f32 	%f2102, %f2080;
	mov.f32 	%f2103, %f2081;
	mov.f32 	%f2104, %f2082;
	mov.f32 	%f2105, %f2083;
	mov.f32 	%f2106, %f2084;
	mov.f32 	%f2107, %f2085;
	mov.f32 	%f2108, %f2086;
	mov.f32 	%f2109, %f2087;
	mov.f32 	%f2110, %f2088;
	mov.f32 	%f2111, %f2089;
	mov.f32 	%f2112, %f2090;
	mov.u32 	%r1236, %r1215;
	mov.u32 	%r1237, %r1511;
	mov.u32 	%r1238, %r1216;
	mov.u32 	%r1239, %r1217;
	mov.u32 	%r1240, %r1218;
	mov.u32 	%r1241, %r1219;
	mov.u32 	%r1242, %r1220;
	mov.u32 	%r1243, %r1221;
	mov.u32 	%r1244, %r1222;
	mov.u32 	%r1245, %r1223;
	mov.u32 	%r1246, %r1224;
	mov.u32 	%r1247, %r1225;
	mov.u32 	%r1248, %r1226;
	mov.u32 	%r1249, %r1227;
	mov.u32 	%r1250, %r1228;
	mov.u32 	%r1251, %r1229;
	mov.u32 	%r1252, %r1230;
	mov.u32 	%r1253, %r1231;
	mov.u32 	%r1254, %r1232;
	mov.u32 	%r1255, %r1233;
	mov.u32 	%r1256, %r1234;
	@%p233 bra 	$L__BB12_279;
	setp.leu.f32 	%p234, %f2073, %f2367;
	mov.f32 	%f2092, %f2071;
	mov.f32 	%f2093, %f2072;
	mov.f32 	%f2094, %f2367;
	mov.f32 	%f2095, %f2073;
	mov.f32 	%f2096, %f2074;
	mov.f32 	%f2097, %f2075;
	mov.f32 	%f2098, %f2076;
	mov.f32 	%f2099, %f2077;
	mov.f32 	%f2100, %f2078;
	mov.f32 	%f2101, %f2079;
	mov.f32 	%f2102, %f2080;
	mov.f32 	%f2103, %f2081;
	mov.f32 	%f2104, %f2082;
	mov.f32 	%f2105, %f2083;
	mov.f32 	%f2106, %f2084;
	mov.f32 	%f2107, %f2085;
	mov.f32 	%f2108, %f2086;
	mov.f32 	%f2109, %f2087;
	mov.f32 	%f2110, %f2088;
	mov.f32 	%f2111, %f2089;
	mov.f32 	%f2112, %f2090;
	mov.u32 	%r1236, %r1215;
	mov.u32 	%r1237, %r1216;
	mov.u32 	%r1238, %r1511;
	mov.u32 	%r1239, %r1217;
	mov.u32 	%r1240, %r1218;
	mov.u32 	%r1241, %r1219;
	mov.u32 	%r1242, %r1220;
	mov.u32 	%r1243, %r1221;
	mov.u32 	%r1244, %r1222;
	mov.u32 	%r1245, %r1223;
	mov.u32 	%r1246, %r1224;
	mov.u32 	%r1247, %r1225;
	mov.u32 	%r1248, %r1226;
	mov.u32 	%r1249, %r1227;
	mov.u32 	%r1250, %r1228;
	mov.u32 	%r1251, %r1229;
	mov.u32 	%r1252, %r1230;
	mov.u32 	%r1253, %r1231;
	mov.u32 	%r1254, %r1232;
	mov.u32 	%r1255, %r1233;
	mov.u32 	%r1256, %r1234;
	@%p234 bra 	$L__BB12_279;
	setp.leu.f32 	%p235, %f2074, %f2367;
	mov.f32 	%f2092, %f2071;
	mov.f32 	%f2093, %f2072;
	mov.f32 	%f2094, %f2073;
	mov.f32 	%f2095, %f2367;
	mov.f32 	%f2096, %f2074;
	mov.f32 	%f2097, %f2075;
	mov.f32 	%f2098, %f2076;
	mov.f32 	%f2099, %f2077;
	mov.f32 	%f2100, %f2078;
	mov.f32 	%f2101, %f2079;
	mov.f32 	%f2102, %f2080;
	mov.f32 	%f2103, %f2081;
	mov.f32 	%f2104, %f2082;
	mov.f32 	%f2105, %f2083;
	mov.f32 	%f2106, %f2084;
	mov.f32 	%f2107, %f2085;
	mov.f32 	%f2108, %f2086;
	mov.f32 	%f2109, %f2087;
	mov.f32 	%f2110, %f2088;
	mov.f32 	%f2111, %f2089;
	mov.f32 	%f2112, %f2090;
	mov.u32 	%r1236, %r1215;
	mov.u32 	%r1237, %r1216;
	mov.u32 	%r1238, %r1217;
	mov.u32 	%r1239, %r1511;
	mov.u32 	%r1240, %r1218;
	mov.u32 	%r1241, %r1219;
	mov.u32 	%r1242, %r1220;
	mov.u32 	%r1243, %r1221;
	mov.u32 	%r1244, %r1222;
	mov.u32 	%r1245, %r1223;
	mov.u32 	%r1246, %r1224;
	mov.u32 	%r1247, %r1225;
	mov.u32 	%r1248, %r1226;
	mov.u32 	%r1249, %r1227;
	mov.u32 	%r1250, %r1228;
	mov.u32 	%r1251, %r1229;
	mov.u32 	%r1252, %r1230;
	mov.u32 	%r1253, %r1231;
	mov.u32 	%r1254, %r1232;
	mov.u32 	%r1255, %r1233;
	mov.u32 	%r1256, %r1234;
	@%p235 bra 	$L__BB12_279;
	setp.leu.f32 	%p236, %f2075, %f2367;
	mov.f32 	%f2092, %f2071;
	mov.f32 	%f2093, %f2072;
	mov.f32 	%f2094, %f2073;
	mov.f32 	%f2095, %f2074;
	mov.f32 	%f2096, %f2367;
	mov.f32 	%f2097, %f2075;
	mov.f32 	%f2098, %f2076;
	mov.f32 	%f2099, %f2077;
	mov.f32 	%f2100, %f2078;
	mov.f32 	%f2101, %f2079;
	mov.f32 	%f2102, %f2080;
	mov.f32 	%f2103, %f2081;
	mov.f32 	%f2104, %f2082;
	mov.f32 	%f2105, %f2083;
	mov.f32 	%f2106, %f2084;
	mov.f32 	%f2107, %f2085;
	mov.f32 	%f2108, %f2086;
	mov.f32 	%f2109, %f2087;
	mov.f32 	%f2110, %f2088;
	mov.f32 	%f2111, %f2089;
	mov.f32 	%f2112, %f2090;
	mov.u32 	%r1236, %r1215;
	mov.u32 	%r1237, %r1216;
	mov.u32 	%r1238, %r1217;
	mov.u32 	%r1239, %r1218;
	mov.u32 	%r1240, %r1511;
	mov.u32 	%r1241, %r1219;
	mov.u32 	%r1242, %r1220;
	mov.u32 	%r1243, %r1221;
	mov.u32 	%r1244, %r1222;
	mov.u32 	%r1245, %r1223;
	mov.u32 	%r1246, %r1224;
	mov.u32 	%r1247, %r1225;
	mov.u32 	%r1248, %r1226;
	mov.u32 	%r1249, %r1227;
	mov.u32 	%r1250, %r1228;
	mov.u32 	%r1251, %r1229;
	mov.u32 	%r1252, %r1230;
	mov.u32 	%r1253, %r1231;
	mov.u32 	%r1254, %r1232;
	mov.u32 	%r1255, %r1233;
	mov.u32 	%r1256, %r1234;
	@%p236 bra 	$L__BB12_279;
	setp.leu.f32 	%p237, %f2076, %f2367;
	mov.f32 	%f2092, %f2071;
	mov.f32 	%f2093, %f2072;
	mov.f32 	%f2094, %f2073;
	mov.f32 	%f2095, %f2074;
	mov.f32 	%f2096, %f2075;
	mov.f32 	%f2097, %f2367;
	mov.f32 	%f2098, %f2076;
	mov.f32 	%f2099, %f2077;
	mov.f32 	%f2100, %f2078;
	mov.f32 	%f2101, %f2079;
	mov.f32 	%f2102, %f2080;
	mov.f32 	%f2103, %f2081;
	mov.f32 	%f2104, %f2082;
	mov.f32 	%f2105, %f2083;
	mov.f32 	%f2106, %f2084;
	mov.f32 	%f2107, %f2085;
	mov.f32 	%f2108, %f2086;
	mov.f32 	%f2109, %f2087;
	mov.f32 	%f2110, %f2088;
	mov.f32 	%f2111, %f2089;
	mov.f32 	%f2112, %f2090;
	mov.u32 	%r1236, %r1215;
	mov.u32 	%r1237, %r1216;
	mov.u32 	%r1238, %r1217;
	mov.u32 	%r1239, %r1218;
	mov.u32 	%r1240, %r1219;
	mov.u32 	%r1241, %r1511;
	mov.u32 	%r1242, %r1220;
	mov.u32 	%r1243, %r1221;
	mov.u32 	%r1244, %r1222;
	mov.u32 	%r1245, %r1223;
	mov.u32 	%r1246, %r1224;
	mov.u32 	%r1247, %r1225;
	mov.u32 	%r1248, %r1226;
	mov.u32 	%r1249, %r1227;
	mov.u32 	%r1250, %r1228;
	mov.u32 	%r1251, %r1229;
	mov.u32 	%r1252, %r1230;
	mov.u32 	%r1253, %r1231;
	mov.u32 	%r1254, %r1232;
	mov.u32 	%r1255, %r1233;
	mov.u32 	%r1256, %r1234;
	@%p237 bra 	$L__BB12_279;
	setp.leu.f32 	%p238, %f2077, %f2367;
	mov.f32 	%f2092, %f2071;
	mov.f32 	%f2093, %f2072;
	mov.f32 	%f2094, %f2073;
	mov.f32 	%f2095, %f2074;
	mov.f32 	%f2096, %f2075;
	mov.f32 	%f2097, %f2076;
	mov.f32 	%f2098, %f2367;
	mov.f32 	%f2099, %f2077;
	mov.f32 	%f2100, %f2078;
	mov.f32 	%f2101, %f2079;
	mov.f32 	%f2102, %f2080;
	mov.f32 	%f2103, %f2081;
	mov.f32 	%f2104, %f2082;
	mov.f32 	%f2105, %f2083;
	mov.f32 	%f2106, %f2084;
	mov.f32 	%f2107, %f2085;
	mov.f32 	%f2108, %f2086;
	mov.f32 	%f2109, %f2087;
	mov.f32 	%f2110, %f2088;
	mov.f32 	%f2111, %f2089;
	mov.f32 	%f2112, %f2090;
	mov.u32 	%r1236, %r1215;
	mov.u32 	%r1237, %r1216;
	mov.u32 	%r1238, %r1217;
	mov.u32 	%r1239, %r1218;
	mov.u32 	%r1240, %r1219;
	mov.u32 	%r1241, %r1220;
	mov.u32 	%r1242, %r1511;
	mov.u32 	%r1243, %r1221;
	mov.u32 	%r1244, %r1222;
	mov.u32 	%r1245, %r1223;
	mov.u32 	%r1246, %r1224;
	mov.u32 	%r1247, %r1225;
	mov.u32 	%r1248, %r1226;
	mov.u32 	%r1249, %r1227;
	mov.u32 	%r1250, %r1228;
	mov.u32 	%r1251, %r1229;
	mov.u32 	%r1252, %r1230;
	mov.u32 	%r1253, %r1231;
	mov.u32 	%r1254, %r1232;
	mov.u32 	%r1255, %r1233;
	mov.u32 	%r1256, %r1234;
	@%p238 bra 	$L__BB12_279;
	setp.leu.f32 	%p239, %f2078, %f2367;
	mov.f32 	%f2092, %f2071;
	mov.f32 	%f2093, %f2072;
	mov.f32 	%f2094, %f2073;
	mov.f32 	%f2095, %f2074;
	mov.f32 	%f2096, %f2075;
	mov.f32 	%f2097, %f2076;
	mov.f32 	%f2098, %f2077;
	mov.f32 	%f2099, %f2367;
	mov.f32 	%f2100, %f2078;
	mov.f32 	%f2101, %f2079;
	mov.f32 	%f2102, %f2080;
	mov.f32 	%f2103, %f2081;
	mov.f32 	%f2104, %f2082;
	mov.f32 	%f2105, %f2083;
	mov.f32 	%f2106, %f2084;
	mov.f32 	%f2107, %f2085;
	mov.f32 	%f2108, %f2086;
	mov.f32 	%f2109, %f2087;
	mov.f32 	%f2110, %f2088;
	mov.f32 	%f2111, %f2089;
	mov.f32 	%f2112, %f2090;
	mov.u32 	%r1236, %r1215;
	mov.u32 	%r1237, %r1216;
	mov.u32 	%r1238, %r1217;
	mov.u32 	%r1239, %r1218;
	mov.u32 	%r1240, %r1219;
	mov.u32 	%r1241, %r1220;
	mov.u32 	%r1242, %r1221;
	mov.u32 	%r1243, %r1511;
	mov.u32 	%r1244, %r1222;
	mov.u32 	%r1245, %r1223;
	mov.u32 	%r1246, %r1224;
	mov.u32 	%r1247, %r1225;
	mov.u32 	%r1248, %r1226;
	mov.u32 	%r1249, %r1227;
	mov.u32 	%r1250, %r1228;
	mov.u32 	%r1251, %r1229;
	mov.u32 	%r1252, %r1230;
	mov.u32 	%r1253, %r1231;
	mov.u32 	%r1254, %r1232;
	mov.u32 	%r1255, %r1233;
	mov.u32 	%r1256, %r1234;
	@%p239 bra 	$L__BB12_279;
	setp.leu.f32 	%p240, %f2079, %f2367;
	mov.f32 	%f2092, %f2071;
	mov.f32 	%f2093, %f2072;
	mov.f32 	%f2094, %f2073;
	mov.f32 	%f2095, %f2074;
	mov.f32 	%f2096, %f2075;
	mov.f32 	%f2097, %f2076;
	mov.f32 	%f2098, %f2077;
	mov.f32 	%f2099, %f2078;
	mov.f32 	%f2100, %f2367;
	mov.f32 	%f2101, %f2079;
	mov.f32 	%f2102, %f2080;
	mov.f32 	%f2103, %f2081;
	mov.f32 	%f2104, %f2082;
	mov.f32 	%f2105, %f2083;
	mov.f32 	%f2106, %f2084;
	mov.f32 	%f2107, %f2085;
	mov.f32 	%f2108, %f2086;
	mov.f32 	%f2109, %f2087;
	mov.f32 	%f2110, %f2088;
	mov.f32 	%f2111, %f2089;
	mov.f32 	%f2112, %f2090;
	mov.u32 	%r1236, %r1215;
	mov.u32 	%r1237, %r1216;
	mov.u32 	%r1238, %r1217;
	mov.u32 	%r1239, %r1218;
	mov.u32 	%r1240, %r1219;
	mov.u32 	%r1241, %r1220;
	mov.u32 	%r1242, %r1221;
	mov.u32 	%r1243, %r1222;
	mov.u32 	%r1244, %r1511;
	mov.u32 	%r1245, %r1223;
	mov.u32 	%r1246, %r1224;
	mov.u32 	%r1247, %r1225;
	mov.u32 	%r1248, %r1226;
	mov.u32 	%r1249, %r1227;
	mov.u32 	%r1250, %r1228;
	mov.u32 	%r1251, %r1229;
	mov.u32 	%r1252, %r1230;
	mov.u32 	%r1253, %r1231;
	mov.u32 	%r1254, %r1232;
	mov.u32 	%r1255, %r1233;
	mov.u32 	%r1256, %r1234;
	@%p240 bra 	$L__BB12_279;
	setp.leu.f32 	%p241, %f2080, %f2367;
	mov.f32 	%f2092, %f2071;
	mov.f32 	%f2093, %f2072;
	mov.f32 	%f2094, %f2073;
	mov.f32 	%f2095, %f2074;
	mov.f32 	%f2096, %f2075;
	mov.f32 	%f2097, %f2076;
	mov.f32 	%f2098, %f2077;
	mov.f32 	%f2099, %f2078;
	mov.f32 	%f2100, %f2079;
	mov.f32 	%f2101, %f2367;
	mov.f32 	%f2102, %f2080;
	mov.f32 	%f2103, %f2081;
	mov.f32 	%f2104, %f2082;
	mov.f32 	%f2105, %f2083;
	mov.f32 	%f2106, %f2084;
	mov.f32 	%f2107, %f2085;
	mov.f32 	%f2108, %f2086;
	mov.f32 	%f2109, %f2087;
	mov.f32 	%f2110, %f2088;
	mov.f32 	%f2111, %f2089;
	mov.f32 	%f2112, %f2090;
	mov.u32 	%r1236, %r1215;
	mov.u32 	%r1237, %r1216;
	mov.u32 	%r1238, %r1217;
	mov.u32 	%r1239, %r1218;
	mov.u32 	%r1240, %r1219;
	mov.u32 	%r1241, %r1220;
	mov.u32 	%r1242, %r1221;
	mov.u32 	%r1243, %r1222;
	mov.u32 	%r1244, %r1223;
	mov.u32 	%r1245, %r1511;
	mov.u32 	%r1246, %r1224;
	mov.u32 	%r1247, %r1225;
	mov.u32 	%r1248, %r1226;
	mov.u32 	%r1249, %r1227;
	mov.u32 	%r1250, %r1228;
	mov.u32 	%r1251, %r1229;
	mov.u32 	%r1252, %r1230;
	mov.u32 	%r1253, %r1231;
	mov.u32 	%r1254, %r1232;
	mov.u32 	%r1255, %r1233;
	mov.u32 	%r1256, %r1234;
	@%p241 bra 	$L__BB12_279;
	setp.leu.f32 	%p242, %f2081, %f2367;
	mov.f32 	%f2092, %f2071;
	mov.f32 	%f2093, %f2072;
	mov.f32 	%f2094, %f2073;
	mov.f32 	%f2095, %f2074;
	mov.f32 	%f2096, %f2075;
	mov.f32 	%f2097, %f2076;
	mov.f32 	%f2098, %f2077;
	mov.f32 	%f2099, %f2078;
	mov.f32 	%f2100, %f2079;
	mov.f32 	%f2101, %f2080;
	mov.f32 	%f2102, %f2367;
	mov.f32 	%f2103, %f2081;
	mov.f32 	%f2104, %f2082;
	mov.f32 	%f2105, %f2083;
	mov.f32 	%f2106, %f2084;
	mov.f32 	%f2107, %f2085;
	mov.f32 	%f2108, %f2086;
	mov.f32 	%f2109, %f2087;
	mov.f32 	%f2110, %f2088;
	mov.f32 	%f2111, %f2089;
	mov.f32 	%f2112, %f2090;
	mov.u32 	%r1236, %r1215;
	mov.u32 	%r1237, %r1216;
	mov.u32 	%r1238, %r1217;
	mov.u32 	%r1239, %r1218;
	mov.u32 	%r1240, %r1219;
	mov.u32 	%r1241, %r1220;
	mov.u32 	%r1242, %r1221;
	mov.u32 	%r1243, %r1222;
	mov.u32 	%r1244, %r1223;
	mov.u32 	%r1245, %r1224;
	mov.u32 	%r1246, %r1511;
	mov.u32 	%r1247, %r1225;
	mov.u32 	%r1248, %r1226;
	mov.u32 	%r1249, %r1227;
	mov.u32 	%r1250, %r1228;
	mov.u32 	%r1251, %r1229;
	mov.u32 	%r1252, %r1230;
	mov.u32 	%r1253, %r1231;
	mov.u32 	%r1254, %r1232;
	mov.u32 	%r1255, %r1233;
	mov.u32 	%r1256, %r1234;
	@%p242 bra 	$L__BB12_279;
	setp.leu.f32 	%p243, %f2082, %f2367;
	mov.f32 	%f2092, %f2071;
	mov.f32 	%f2093, %f2072;
	mov.f32 	%f2094, %f2073;
	mov.f32 	%f2095, %f2074;
	mov.f32 	%f2096, %f2075;
	mov.f32 	%f2097, %f2076;
	mov.f32 	%f2098, %f2077;
	mov.f32 	%f2099, %f2078;
	mov.f32 	%f2100, %f2079;
	mov.f32 	%f2101, %f2080;
	mov.f32 	%f2102, %f2081;
	mov.f32 	%f2103, %f2367;
	mov.f32 	%f2104, %f2082;
	mov.f32 	%f2105, %f2083;
	mov.f32 	%f2106, %f2084;
	mov.f32 	%f2107, %f2085;
	mov.f32 	%f2108, %f2086;
	mov.f32 	%f2109, %f2087;
	mov.f32 	%f2110, %f2088;
	mov.f32 	%f2111, %f2089;
	mov.f32 	%f2112, %f2090;
	mov.u32 	%r1236, %r1215;
	mov.u32 	%r1237, %r1216;
	mov.u32 	%r1238, %r1217;
	mov.u32 	%r1239, %r1218;
	mov.u32 	%r1240, %r1219;
	mov.u32 	%r1241, %r1220;
	mov.u32 	%r1242, %r1221;
	mov.u32 	%r1243, %r1222;
	mov.u32 	%r1244, %r1223;
	mov.u32 	%r1245, %r1224;
	mov.u32 	%r1246, %r1225;
	mov.u32 	%r1247, %r1511;
	mov.u32 	%r1248, %r1226;
	mov.u32 	%r1249, %r1227;
	mov.u32 	%r1250, %r1228;
	mov.u32 	%r1251, %r1229;
	mov.u32 	%r1252, %r1230;
	mov.u32 	%r1253, %r1231;
	mov.u32 	%r1254, %r1232;
	mov.u32 	%r1255, %r1233;
	mov.u32 	%r1256, %r1234;
	@%p243 bra 	$L__BB12_279;
	setp.leu.f32 	%p244, %f2083, %f2367;
	mov.f32 	%f2092, %f2071;
	mov.f32 	%f2093, %f2072;
	mov.f32 	%f2094, %f2073;
	mov.f32 	%f2095, %f2074;
	mov.f32 	%f2096, %f2075;
	mov.f32 	%f2097, %f2076;
	mov.f32 	%f2098, %f2077;
	mov.f32 	%f2099, %f2078;
	mov.f32 	%f2100, %f2079;
	mov.f32 	%f2101, %f2080;
	mov.f32 	%f2102, %f2081;
	mov.f32 	%f2103, %f2082;
	mov.f32 	%f2104, %f2367;
	mov.f32 	%f2105, %f2083;
	mov.f32 	%f2106, %f2084;
	mov.f32 	%f2107, %f2085;
	mov.f32 	%f2108, %f2086;
	mov.f32 	%f2109, %f2087;
	mov.f32 	%f2110, %f2088;
	mov.f32 	%f2111, %f2089;
	mov.f32 	%f2112, %f2090;
	mov.u32 	%r1236, %r1215;
	mov.u32 	%r1237, %r1216;
	mov.u32 	%r1238, %r1217;
	mov.u32 	%r1239, %r1218;
	mov.u32 	%r1240, %r1219;
	mov.u32 	%r1241, %r1220;
	mov.u32 	%r1242, %r1221;
	mov.u32 	%r1243, %r1222;
	mov.u32 	%r1244, %r1223;
	mov.u32 	%r1245, %r1224;
	mov.u32 	%r1246, %r1225;
	mov.u32 	%r1247, %r1226;
	mov.u32 	%r1248, %r1511;
	mov.u32 	%r1249, %r1227;
	mov.u32 	%r1250, %r1228;
	mov.u32 	%r1251, %r1229;
	mov.u32 	%r1252, %r1230;
	mov.u32 	%r1253, %r1231;
	mov.u32 	%r1254, %r1232;
	mov.u32 	%r1255, %r1233;
	mov.u32 	%r1256, %r1234;
	@%p244 bra 	$L__BB12_279;
	setp.leu.f32 	%p245, %f2084, %f2367;
	mov.f32 	%f2092, %f2071;
	mov.f32 	%f2093, %f2072;
	mov.f32 	%f2094, %f2073;
	mov.f32 	%f2095, %f2074;
	mov.f32 	%f2096, %f2075;
	mov.f32 	%f2097, %f2076;
	mov.f32 	%f2098, %f2077;
	mov.f32 	%f2099, %f2078;
	mov.f32 	%f2100, %f2079;
	mov.f32 	%f2101, %f2080;
	mov.f32 	%f2102, %f2081;
	mov.f32 	%f2103, %f2082;
	mov.f32 	%f2104, %f2083;
	mov.f32 	%f2105, %f2367;
	mov.f32 	%f2106, %f2084;
	mov.f32 	%f2107, %f2085;
	mov.f32 	%f2108, %f2086;
	mov.f32 	%f2109, %f2087;
	mov.f32 	%f2110, %f2088;
	mov.f32 	%f2111, %f2089;
	mov.f32 	%f2112, %f2090;
	mov.u32 	%r1236, %r1215;
	mov.u32 	%r1237, %r1216;
	mov.u32 	%r1238, %r1217;
	mov.u32 	%r1239, %r1218;
	mov.u32 	%r1240, %r1219;
	mov.u32 	%r1241, %r1220;
	mov.u32 	%r1242, %r1221;
	mov.u32 	%r1243, %r1222;
	mov.u32 	%r1244, %r1223;
	mov.u32 	%r1245, %r1224;
	mov.u32 	%r1246, %r1225;
	mov.u32 	%r1247, %r1226;
	mov.u32 	%r1248, %r1227;
	mov.u32 	%r1249, %r1511;
	mov.u32 	%r1250, %r1228;
	mov.u32 	%r1251, %r1229;
	mov.u32 	%r1252, %r1230;
	mov.u32 	%r1253, %r1231;
	mov.u32 	%r1254, %r1232;
	mov.u32 	%r1255, %r1233;
	mov.u32 	%r1256, %r1234;
	@%p245 bra 	$L__BB12_279;
	setp.leu.f32 	%p246, %f2085, %f2367;
	mov.f32 	%f2092, %f2071;
	mov.f32 	%f2093, %f2072;
	mov.f32 	%f2094, %f2073;
	mov.f32 	%f2095, %f2074;
	mov.f32 	%f2096, %f2075;
	mov.f32 	%f2097, %f2076;
	mov.f32 	%f2098, %f2077;
	mov.f32 	%f2099, %f2078;
	mov.f32 	%f2100, %f2079;
	mov.f32 	%f2101, %f2080;
	mov.f32 	%f2102, %f2081;
	mov.f32 	%f2103, %f2082;
	mov.f32 	%f2104, %f2083;
	mov.f32 	%f2105, %f2084;
	mov.f32 	%f2106, %f2367;
	mov.f32 	%f2107, %f2085;
	mov.f32 	%f2108, %f2086;
	mov.f32 	%f2109, %f2087;
	mov.f32 	%f2110, %f2088;
	mov.f32 	%f2111, %f2089;
	mov.f32 	%f2112, %f2090;
	mov.u32 	%r1236, %r1215;
	mov.u32 	%r1237, %r1216;
	mov.u32 	%r1238, %r1217;
	mov.u32 	%r1239, %r1218;
	mov.u32 	%r1240, %r1219;
	mov.u32 	%r1241, %r1220;
	mov.u32 	%r1242, %r1221;
	mov.u32 	%r1243, %r1222;
	mov.u32 	%r1244, %r1223;
	mov.u32 	%r1245, %r1224;
	mov.u32 	%r1246, %r1225;
	mov.u32 	%r1247, %r1226;
	mov.u32 	%r1248, %r1227;
	mov.u32 	%r1249, %r1228;
	mov.u32 	%r1250, %r1511;
	mov.u32 	%r1251, %r1229;
	mov.u32 	%r1252, %r1230;
	mov.u32 	%r1253, %r1231;
	mov.u32 	%r1254, %r1232;
	mov.u32 	%r1255, %r1233;
	mov.u32 	%r1256, %r1234;
	@%p246 bra 	$L__BB12_279;
	setp.leu.f32 	%p247, %f2086, %f2367;
	mov.f32 	%f2092, %f2071;
	mov.f32 	%f2093, %f2072;
	mov.f32 	%f2094, %f2073;
	mov.f32 	%f2095, %f2074;
	mov.f32 	%f2096, %f2075;
	mov.f32 	%f2097, %f2076;
	mov.f32 	%f2098, %f2077;
	mov.f32 	%f2099, %f2078;
	mov.f32 	%f2100, %f2079;
	mov.f32 	%f2101, %f2080;
	mov.f32 	%f2102, %f2081;
	mov.f32 	%f2103, %f2082;
	mov.f32 	%f2104, %f2083;
	mov.f32 	%f2105, %f2084;
	mov.f32 	%f2106, %f2085;
	mov.f32 	%f2107, %f2367;
	mov.f32 	%f2108, %f2086;
	mov.f32 	%f2109, %f2087;
	mov.f32 	%f2110, %f2088;
	mov.f32 	%f2111, %f2089;
	mov.f32 	%f2112, %f2090;
	mov.u32 	%r1236, %r1215;
	mov.u32 	%r1237, %r1216;
	mov.u32 	%r1238, %r1217;
	mov.u32 	%r1239, %r1218;
	mov.u32 	%r1240, %r1219;
	mov.u32 	%r1241, %r1220;
	mov.u32 	%r1242, %r1221;
	mov.u32 	%r1243, %r1222;
	mov.u32 	%r1244, %r1223;
	mov.u32 	%r1245, %r1224;
	mov.u32 	%r1246, %r1225;
	mov.u32 	%r1247, %r1226;
	mov.u32 	%r1248, %r1227;
	mov.u32 	%r1249, %r1228;
	mov.u32 	%r1250, %r1229;
	mov.u32 	%r1251, %r1511;
	mov.u32 	%r1252, %r1230;
	mov.u32 	%r1253, %r1231;
	mov.u32 	%r1254, %r1232;
	mov.u32 	%r1255, %r1233;
	mov.u32 	%r1256, %r1234;
	@%p247 bra 	$L__BB12_279;
	setp.leu.f32 	%p248, %f2087, %f2367;
	mov.f32 	%f2092, %f2071;
	mov.f32 	%f2093, %f2072;
	mov.f32 	%f2094, %f2073;
	mov.f32 	%f2095, %f2074;
	mov.f32 	%f2096, %f2075;
	mov.f32 	%f2097, %f2076;
	mov.f32 	%f2098, %f2077;
	mov.f32 	%f2099, %f2078;
	mov.f32 	%f2100, %f2079;
	mov.f32 	%f2101, %f2080;
	mov.f32 	%f2102, %f2081;
	mov.f32 	%f2103, %f2082;
	mov.f32 	%f2104, %f2083;
	mov.f32 	%f2105, %f2084;
	mov.f32 	%f2106, %f2085;
	mov.f32 	%f2107, %f2086;
	mov.f32 	%f2108, %f2367;
	mov.f32 	%f2109, %f2087;
	mov.f32 	%f2110, %f2088;
	mov.f32 	%f2111, %f2089;
	mov.f32 	%f2112, %f2090;
	mov.u32 	%r1236, %r1215;
	mov.u32 	%r1237, %r1216;
	mov.u32 	%r1238, %r1217;
	mov.u32 	%r1239, %r1218;
	mov.u32 	%r1240, %r1219;
	mov.u32 	%r1241, %r1220;
	mov.u32 	%r1242, %r1221;
	mov.u32 	%r1243, %r1222;
	mov.u32 	%r1244, %r1223;
	mov.u32 	%r1245, %r1224;
	mov.u32 	%r1246, %r1225;
	mov.u32 	%r1247, %r1226;
	mov.u32 	%r1248, %r1227;
	mov.u32 	%r1249, %r1228;
	mov.u32 	%r1250, %r1229;
	mov.u32 	%r1251, %r1230;
	mov.u32 	%r1252, %r1511;
	mov.u32 	%r1253, %r1231;
	mov.u32 	%r1254, %r1232;
	mov.u32 	%r1255, %r1233;
	mov.u32 	%r1256, %r1234;
	@%p248 bra 	$L__BB12_279;
	setp.leu.f32 	%p249, %f2088, %f2367;
	mov.f32 	%f2092, %f2071;
	mov.f32 	%f2093, %f2072;
	mov.f32 	%f2094, %f2073;
	mov.f32 	%f2095, %f2074;
	mov.f32 	%f2096, %f2075;
	mov.f32 	%f2097, %f2076;
	mov.f32 	%f2098, %f2077;
	mov.f32 	%f2099, %f2078;
	mov.f32 	%f2100, %f2079;
	mov.f32 	%f2101, %f2080;
	mov.f32 	%f2102, %f2081;
	mov.f32 	%f2103, %f2082;
	mov.f32 	%f2104, %f2083;
	mov.f32 	%f2105, %f2084;
	mov.f32 	%f2106, %f2085;
	mov.f32 	%f2107, %f2086;
	mov.f32 	%f2108, %f2087;
	mov.f32 	%f2109, %f2367;
	mov.f32 	%f2110, %f2088;
	mov.f32 	%f2111, %f2089;
	mov.f32 	%f2112, %f2090;
	mov.u32 	%r1236, %r1215;
	mov.u32 	%r1237, %r1216;
	mov.u32 	%r1238, %r1217;
	mov.u32 	%r1239, %r1218;
	mov.u32 	%r1240, %r1219;
	mov.u32 	%r1241, %r1220;
	mov.u32 	%r1242, %r1221;
	mov.u32 	%r1243, %r1222;
	mov.u32 	%r1244, %r1223;
	mov.u32 	%r1245, %r1224;
	mov.u32 	%r1246, %r1225;
	mov.u32 	%r1247, %r1226;
	mov.u32 	%r1248, %r1227;
	mov.u32 	%r1249, %r1228;
	mov.u32 	%r1250, %r1229;
	mov.u32 	%r1251, %r1230;
	mov.u32 	%r1252, %r1231;
	mov.u32 	%r1253, %r1511;
	mov.u32 	%r1254, %r1232;
	mov.u32 	%r1255, %r1233;
	mov.u32 	%r1256, %r1234;
	@%p249 bra 	$L__BB12_279;
	setp.leu.f32 	%p250, %f2089, %f2367;
	mov.f32 	%f2092, %f2071;
	mov.f32 	%f2093, %f2072;
	mov.f32 	%f2094, %f2073;
	mov.f32 	%f2095, %f2074;
	mov.f32 	%f2096, %f2075;
	mov.f32 	%f2097, %f2076;
	mov.f32 	%f2098, %f2077;
	mov.f32 	%f2099, %f2078;
	mov.f32 	%f2100, %f2079;
	mov.f32 	%f2101, %f2080;
	mov.f32 	%f2102, %f2081;
	mov.f32 	%f2103, %f2082;
	mov.f32 	%f2104, %f2083;
	mov.f32 	%f2105, %f2084;
	mov.f32 	%f2106, %f2085;
	mov.f32 	%f2107, %f2086;
	mov.f32 	%f2108, %f2087;
	mov.f32 	%f2109, %f2088;
	mov.f32 	%f2110, %f2367;
	mov.f32 	%f2111, %f2089;
	mov.f32 	%f2112, %f2090;
	mov.u32 	%r1236, %r1215;
	mov.u32 	%r1237, %r1216;
	mov.u32 	%r1238, %r1217;
	mov.u32 	%r1239, %r1218;
	mov.u32 	%r1240, %r1219;
	mov.u32 	%r1241, %r1220;
	mov.u32 	%r1242, %r1221;
	mov.u32 	%r1243, %r1222;
	mov.u32 	%r1244, %r1223;
	mov.u32 	%r1245, %r1224;
	mov.u32 	%r1246, %r1225;
	mov.u32 	%r1247, %r1226;
	mov.u32 	%r1248, %r1227;
	mov.u32 	%r1249, %r1228;
	mov.u32 	%r1250, %r1229;
	mov.u32 	%r1251, %r1230;
	mov.u32 	%r1252, %r1231;
	mov.u32 	%r1253, %r1232;
	mov.u32 	%r1254, %r1511;
	mov.u32 	%r1255, %r1233;
	mov.u32 	%r1256, %r1234;
	@%p250 bra 	$L__BB12_279;
	setp.leu.f32 	%p251, %f2090, %f2367;
	mov.f32 	%f2092, %f2071;
	mov.f32 	%f2093, %f2072;
	mov.f32 	%f2094, %f2073;
	mov.f32 	%f2095, %f2074;
	mov.f32 	%f2096, %f2075;
	mov.f32 	%f2097, %f2076;
	mov.f32 	%f2098, %f2077;
	mov.f32 	%f2099, %f2078;
	mov.f32 	%f2100, %f2079;
	mov.f32 	%f2101, %f2080;
	mov.f32 	%f2102, %f2081;
	mov.f32 	%f2103, %f2082;
	mov.f32 	%f2104, %f2083;
	mov.f32 	%f2105, %f2084;
	mov.f32 	%f2106, %f2085;
	mov.f32 	%f2107, %f2086;
	mov.f32 	%f2108, %f2087;
	mov.f32 	%f2109, %f2088;
	mov.f32 	%f2110, %f2089;
	mov.f32 	%f2111, %f2367;
	mov.f32 	%f2112, %f2090;
	mov.u32 	%r1236, %r1215;
	mov.u32 	%r1237, %r1216;
	mov.u32 	%r1238, %r1217;
	mov.u32 	%r1239, %r1218;
	mov.u32 	%r1240, %r1219;
	mov.u32 	%r1241, %r1220;
	mov.u32 	%r1242, %r1221;
	mov.u32 	%r1243, %r1222;
	mov.u32 	%r1244, %r1223;
	mov.u32 	%r1245, %r1224;
	mov.u32 	%r1246, %r1225;
	mov.u32 	%r1247, %r1226;
	mov.u32 	%r1248, %r1227;
	mov.u32 	%r1249, %r1228;
	mov.u32 	%r1250, %r1229;
	mov.u32 	%r1251, %r1230;
	mov.u32 	%r1252, %r1231;
	mov.u32 	%r1253, %r1232;
	mov.u32 	%r1254, %r1233;
	mov.u32 	%r1255, %r1511;
	mov.u32 	%r1256, %r1234;
	@%p251 bra 	$L__BB12_279;
	setp.leu.f32 	%p252, %f2388, %f2367;
	mov.f32 	%f2092, %f2071;
	mov.f32 	%f2093, %f2072;
	mov.f32 	%f2094, %f2073;
	mov.f32 	%f2095, %f2074;
	mov.f32 	%f2096, %f2075;
	mov.f32 	%f2097, %f2076;
	mov.f32 	%f2098, %f2077;
	mov.f32 	%f2099, %f2078;
	mov.f32 	%f2100, %f2079;
	mov.f32 	%f2101, %f2080;
	mov.f32 	%f2102, %f2081;
	mov.f32 	%f2103, %f2082;
	mov.f32 	%f2104, %f2083;
	mov.f32 	%f2105, %f2084;
	mov.f32 	%f2106, %f2085;
	mov.f32 	%f2107, %f2086;
	mov.f32 	%f2108, %f2087;
	mov.f32 	%f2109, %f2088;
	mov.f32 	%f2110, %f2089;
	mov.f32 	%f2111, %f2090;
	mov.f32 	%f2112, %f2367;
	mov.u32 	%r1236, %r1215;
	mov.u32 	%r1237, %r1216;
	mov.u32 	%r1238, %r1217;
	mov.u32 	%r1239, %r1218;
	mov.u32 	%r1240, %r1219;
	mov.u32 	%r1241, %r1220;
	mov.u32 	%r1242, %r1221;
	mov.u32 	%r1243, %r1222;
	mov.u32 	%r1244, %r1223;
	mov.u32 	%r1245, %r1224;
	mov.u32 	%r1246, %r1225;
	mov.u32 	%r1247, %r1226;
	mov.u32 	%r1248, %r1227;
	mov.u32 	%r1249, %r1228;
	mov.u32 	%r1250, %r1229;
	mov.u32 	%r1251, %r1230;
	mov.u32 	%r1252, %r1231;
	mov.u32 	%r1253, %r1232;
	mov.u32 	%r1254, %r1233;
	mov.u32 	%r1255, %r1234;
	mov.u32 	%r1256, %r1511;
	@%p252 bra 	$L__BB12_279;
	mov.f32 	%f2092, %f2071;
	mov.f32 	%f2093, %f2072;
	mov.f32 	%f2094, %f2073;
	mov.f32 	%f2095, %f2074;
	mov.f32 	%f2096, %f2075;
	mov.f32 	%f2097, %f2076;
	mov.f32 	%f2098, %f2077;
	mov.f32 	%f2099, %f2078;
	mov.f32 	%f2100, %f2079;
	mov.f32 	%f2101, %f2080;
	mov.f32 	%f2102, %f2081;
	mov.f32 	%f2103, %f2082;
	mov.f32 	%f2104, %f2083;
	mov.f32 	%f2105, %f2084;
	mov.f32 	%f2106, %f2085;
	mov.f32 	%f2107, %f2086;
	mov.f32 	%f2108, %f2087;
	mov.f32 	%f2109, %f2088;
	mov.f32 	%f2110, %f2089;
	mov.f32 	%f2111, %f2090;
	mov.f32 	%f2112, %f2388;
	mov.f32 	%f2388, %f2367;
	mov.u32 	%r1236, %r1215;
	mov.u32 	%r1237, %r1216;
	mov.u32 	%r1238, %r1217;
	mov.u32 	%r1239, %r1218;
	mov.u32 	%r1240, %r1219;
	mov.u32 	%r1241, %r1220;
	mov.u32 	%r1242, %r1221;
	mov.u32 	%r1243, %r1222;
	mov.u32 	%r1244, %r1223;
	mov.u32 	%r1245, %r1224;
	mov.u32 	%r1246, %r1225;
	mov.u32 	%r1247, %r1226;
	mov.u32 	%r1248, %r1227;
	mov.u32 	%r1249, %r1228;
	mov.u32 	%r1250, %r1229;
	mov.u32 	%r1251, %r1230;
	mov.u32 	%r1252, %r1231;
	mov.u32 	%r1253, %r1232;
	mov.u32 	%r1254, %r1233;
	mov.u32 	%r1255, %r1234;
	mov.u32 	%r1256, %r1532;
	mov.u32 	%r1532, %r1511;
$L__BB12_279:
	setp.leu.f32 	%p253, %f2092, %f2366;
	mov.f32 	%f2114, %f2366;
	mov.f32 	%f2115, %f2092;
	mov.f32 	%f2116, %f2093;
	mov.f32 	%f2117, %f2094;
	mov.f32 	%f2118, %f2095;
	mov.f32 	%f2119, %f2096;
	mov.f32 	%f2120, %f2097;
	mov.f32 	%f2121, %f2098;
	mov.f32 	%f2122, %f2099;
	mov.f32 	%f2123, %f2100;
	mov.f32 	%f2124, %f2101;
	mov.f32 	%f2125, %f2102;
	mov.f32 	%f2126, %f2103;
	mov.f32 	%f2127, %f2104;
	mov.f32 	%f2128, %f2105;
	mov.f32 	%f2129, %f2106;
	mov.f32 	%f2130, %f2107;
	mov.f32 	%f2131, %f2108;
	mov.f32 	%f2132, %f2109;
	mov.f32 	%f2133, %f2110;
	mov.f32 	%f2134, %f2111;
	mov.f32 	%f2135, %f2112;
	mov.u32 	%r1258, %r1510;
	mov.u32 	%r1259, %r1236;
	mov.u32 	%r1260, %r1237;
	mov.u32 	%r1261, %r1238;
	mov.u32 	%r1262, %r1239;
	mov.u32 	%r1263, %r1240;
	mov.u32 	%r1264, %r1241;
	mov.u32 	%r1265, %r1242;
	mov.u32 	%r1266, %r1243;
	mov.u32 	%r1267, %r1244;
	mov.u32 	%r1268, %r1245;
	mov.u32 	%r1269, %r1246;
	mov.u32 	%r1270, %r1247;
	mov.u32 	%r1271, %r1248;
	mov.u32 	%r1272, %r1249;
	mov.u32 	%r1273, %r1250;
	mov.u32 	%r1274, %r1251;
	mov.u32 	%r1275, %r1252;
	mov.u32 	%r1276, %r1253;
	mov.u32 	%r1277, %r1254;
	mov.u32 	%r1278, %r1255;
	mov.u32 	%r1279, %r1256;
	@%p253 bra 	$L__BB12_302;
	setp.leu.f32 	%p254, %f2093, %f2366;
	mov.f32 	%f2114, %f2092;
	mov.f32 	%f2115, %f2366;
	mov.f32 	%f2116, %f2093;
	mov.f32 	%f2117, %f2094;
	mov.f32 	%f2118, %f2095;
	mov.f32 	%f2119, %f2096;
	mov.f32 	%f2120, %f2097;
	mov.f32 	%f2121, %f2098;
	mov.f32 	%f2122, %f2099;
	mov.f32 	%f2123, %f2100;
	mov.f32 	%f2124, %f2101;
	mov.f32 	%f2125, %f2102;
	mov.f32 	%f2126, %f2103;
	mov.f32 	%f2127, %f2104;
	mov.f32 	%f2128, %f2105;
	mov.f32 	%f2129, %f2106;
	mov.f32 	%f2130, %f2107;
	mov.f32 	%f2131, %f2108;
	mov.f32 	%f2132, %f2109;
	mov.f32 	%f2133, %f2110;
	mov.f32 	%f2134, %f2111;
	mov.f32 	%f2135, %f2112;
	mov.u32 	%r1258, %r1236;
	mov.u32 	%r1259, %r1510;
	mov.u32 	%r1260, %r1237;
	mov.u32 	%r1261, %r1238;
	mov.u32 	%r1262, %r1239;
	mov.u32 	%r1263, %r1240;
	mov.u32 	%r1264, %r1241;
	mov.u32 	%r1265, %r1242;
	mov.u32 	%r1266, %r1243;
	mov.u32 	%r1267, %r1244;
	mov.u32 	%r1268, %r1245;
	mov.u32 	%r1269, %r1246;
	mov.u32 	%r1270, %r1247;
	mov.u32 	%r1271, %r1248;
	mov.u32 	%r1272, %r1249;
	mov.u32 	%r1273, %r1250;
	mov.u32 	%r1274, %r1251;
	mov.u32 	%r1275, %r1252;
	mov.u32 	%r1276, %r1253;
	mov.u32 	%r1277, %r1254;
	mov.u32 	%r1278, %r1255;
	mov.u32 	%r1279, %r1256;
	@%p254 bra 	$L__BB12_302;
	setp.leu.f32 	%p255, %f2094, %f2366;
	mov.f32 	%f2114, %f2092;
	mov.f32 	%f2115, %f2093;
	mov.f32 	%f2116, %f2366;
	mov.f32 	%f2117, %f2094;
	mov.f32 	%f2118, %f2095;
	mov.f32 	%f2119, %f2096;
	mov.f32 	%f2120, %f2097;
	mov.f32 	%f2121, %f2098;
	mov.f32 	%f2122, %f2099;
	mov.f32 	%f2123, %f2100;
	mov.f32 	%f2124, %f2101;
	mov.f32 	%f2125, %f2102;
	mov.f32 	%f2126, %f2103;
	mov.f32 	%f2127, %f2104;
	mov.f32 	%f2128, %f2105;
	mov.f32 	%f2129, %f2106;
	mov.f32 	%f2130, %f2107;
	mov.f32 	%f2131, %f2108;
	mov.f32 	%f2132, %f2109;
	mov.f32 	%f2133, %f2110;
	mov.f32 	%f2134, %f2111;
	mov.f32 	%f2135, %f2112;
	mov.u32 	%r1258, %r1236;
	mov.u32 	%r1259, %r1237;
	mov.u32 	%r1260, %r1510;
	mov.u32 	%r1261, %r1238;
	mov.u32 	%r1262, %r1239;
	mov.u32 	%r1263, %r1240;
	mov.u32 	%r1264, %r1241;
	mov.u32 	%r1265, %r1242;
	mov.u32 	%r1266, %r1243;
	mov.u32 	%r1267, %r1244;
	mov.u32 	%r1268, %r1245;
	mov.u32 	%r1269, %r1246;
	mov.u32 	%r1270, %r1247;
	mov.u32 	%r1271, %r1248;
	mov.u32 	%r1272, %r1249;
	mov.u32 	%r1273, %r1250;
	mov.u32 	%r1274, %r1251;
	mov.u32 	%r1275, %r1252;
	mov.u32 	%r1276, %r1253;
	mov.u32 	%r1277, %r1254;
	mov.u32 	%r1278, %r1255;
	mov.u32 	%r1279, %r1256;
	@%p255 bra 	$L__BB12_302;
	setp.leu.f32 	%p256, %f2095, %f2366;
	mov.f32 	%f2114, %f2092;
	mov.f32 	%f2115, %f2093;
	mov.f32 	%f2116, %f2094;
	mov.f32 	%f2117, %f2366;
	mov.f32 	%f2118, %f2095;
	mov.f32 	%f2119, %f2096;
	mov.f32 	%f2120, %f2097;
	mov.f32 	%f2121, %f2098;
	mov.f32 	%f2122, %f2099;
	mov.f32 	%f2123, %f2100;
	mov.f32 	%f2124, %f2101;
	mov.f32 	%f2125, %f2102;
	mov.f32 	%f2126, %f2103;
	mov.f32 	%f2127, %f2104;
	mov.f32 	%f2128, %f2105;
	mov.f32 	%f2129, %f2106;
	mov.f32 	%f2130, %f2107;
	mov.f32 	%f2131, %f2108;
	mov.f32 	%f2132, %f2109;
	mov.f32 	%f2133, %f2110;
	mov.f32 	%f2134, %f2111;
	mov.f32 	%f2135, %f2112;
	mov.u32 	%r1258, %r1236;
	mov.u32 	%r1259, %r1237;
	mov.u32 	%r1260, %r1238;
	mov.u32 	%r1261, %r1510;
	mov.u32 	%r1262, %r1239;
	mov.u32 	%r1263, %r1240;
	mov.u32 	%r1264, %r1241;
	mov.u32 	%r1265, %r1242;
	mov.u32 	%r1266, %r1243;
	mov.u32 	%r1267, %r1244;
	mov.u32 	%r1268, %r1245;
	mov.u32 	%r1269, %r1246;
	mov.u32 	%r1270, %r1247;
	mov.u32 	%r1271, %r1248;
	mov.u32 	%r1272, %r1249;
	mov.u32 	%r1273, %r1250;
	mov.u32 	%r1274, %r1251;
	mov.u32 	%r1275, %r1252;
	mov.u32 	%r1276, %r1253;
	mov.u32 	%r1277, %r1254;
	mov.u32 	%r1278, %r1255;
	mov.u32 	%r1279, %r1256;
	@%p256 bra 	$L__BB12_302;
	setp.leu.f32 	%p257, %f2096, %f2366;
	mov.f32 	%f2114, %f2092;
	mov.f32 	%f2115, %f2093;
	mov.f32 	%f2116, %f2094;
	mov.f32 	%f2117, %f2095;
	mov.f32 	%f2118, %f2366;
	mov.f32 	%f2119, %f2096;
	mov.f32 	%f2120, %f2097;
	mov.f32 	%f2121, %f2098;
	mov.f32 	%f2122, %f2099;
	mov.f32 	%f2123, %f2100;
	mov.f32 	%f2124, %f2101;
	mov.f32 	%f2125, %f2102;
	mov.f32 	%f2126, %f2103;
	mov.f32 	%f2127, %f2104;
	mov.f32 	%f2128, %f2105;
	mov.f32 	%f2129, %f2106;
	mov.f32 	%f2130, %f2107;
	mov.f32 	%f2131, %f2108;
	mov.f32 	%f2132, %f2109;
	mov.f32 	%f2133, %f2110;
	mov.f32 	%f2134, %f2111;
	mov.f32 	%f2135, %f2112;
	mov.u32 	%r1258, %r1236;
	mov.u32 	%r1259, %r1237;
	mov.u32 	%r1260, %r1238;
	mov.u32 	%r1261, %r1239;
	mov.u32 	%r1262, %r1510;
	mov.u32 	%r1263, %r1240;
	mov.u32 	%r1264, %r1241;
	mov.u32 	%r1265, %r1242;
	mov.u32 	%r1266, %r1243;
	mov.u32 	%r1267, %r1244;
	mov.u32 	%r1268, %r1245;
	mov.u32 	%r1269, %r1246;
	mov.u32 	%r1270, %r1247;
	mov.u32 	%r1271, %r1248;
	mov.u32 	%r1272, %r1249;
	mov.u32 	%r1273, %r1250;
	mov.u32 	%r1274, %r1251;
	mov.u32 	%r1275, %r1252;
	mov.u32 	%r1276, %r1253;
	mov.u32 	%r1277, %r1254;
	mov.u32 	%r1278, %r1255;
	mov.u32 	%r1279, %r1256;
	@%p257 bra 	$L__BB12_302;
	setp.leu.f32 	%p258, %f2097, %f2366;
	mov.f32 	%f2114, %f2092;
	mov.f32 	%f2115, %f2093;
	mov.f32 	%f2116, %f2094;
	mov.f32 	%f2117, %f2095;
	mov.f32 	%f2118, %f2096;
	mov.f32 	%f2119, %f2366;
	mov.f32 	%f2120, %f2097;
	mov.f32 	%f2121, %f2098;
	mov.f32 	%f2122, %f2099;
	mov.f32 	%f2123, %f2100;
	mov.f32 	%f2124, %f2101;
	mov.f32 	%f2125, %f2102;
	mov.f32 	%f2126, %f2103;
	mov.f32 	%f2127, %f2104;
	mov.f32 	%f2128, %f2105;
	mov.f32 	%f2129, %f2106;
	mov.f32 	%f2130, %f2107;
	mov.f32 	%f2131, %f2108;
	mov.f32 	%f2132, %f2109;
	mov.f32 	%f2133, %f2110;
	mov.f32 	%f2134, %f2111;
	mov.f32 	%f2135, %f2112;
	mov.u32 	%r1258, %r1236;
	mov.u32 	%r1259, %r1237;
	mov.u32 	%r1260, %r1238;
	mov.u32 	%r1261, %r1239;
	mov.u32 	%r1262, %r1240;
	mov.u32 	%r1263, %r1510;
	mov.u32 	%r1264, %r1241;
	mov.u32 	%r1265, %r1242;
	mov.u32 	%r1266, %r1243;
	mov.u32 	%r1267, %r1244;
	mov.u32 	%r1268, %r1245;
	mov.u32 	%r1269, %r1246;
	mov.u32 	%r1270, %r1247;
	mov.u32 	%r1271, %r1248;
	mov.u32 	%r1272, %r1249;
	mov.u32 	%r1273, %r1250;
	mov.u32 	%r1274, %r1251;
	mov.u32 	%r1275, %r1252;
	mov.u32 	%r1276, %r1253;
	mov.u32 	%r1277, %r1254;
	mov.u32 	%r1278, %r1255;
	mov.u32 	%r1279, %r1256;
	@%p258 bra 	$L__BB12_302;
	setp.leu.f32 	%p259, %f2098, %f2366;
	mov.f32 	%f2114, %f2092;
	mov.f32 	%f2115, %f2093;
	mov.f32 	%f2116, %f2094;
	mov.f32 	%f2117, %f2095;
	mov.f32 	%f2118, %f2096;
	mov.f32 	%f2119, %f2097;
	mov.f32 	%f2120, %f2366;
	mov.f32 	%f2121, %f2098;
	mov.f32 	%f2122, %f2099;
	mov.f32 	%f2123, %f2100;
	mov.f32 	%f2124, %f2101;
	mov.f32 	%f2125, %f2102;
	mov.f32 	%f2126, %f2103;
	mov.f32 	%f2127, %f2104;
	mov.f32 	%f2128, %f2105;
	mov.f32 	%f2129, %f2106;
	mov.f32 	%f2130, %f2107;
	mov.f32 	%f2131, %f2108;
	mov.f32 	%f2132, %f2109;
	mov.f32 	%f2133, %f2110;
	mov.f32 	%f2134, %f2111;
	mov.f32 	%f2135, %f2112;
	mov.u32 	%r1258, %r1236;
	mov.u32 	%r1259, %r1237;
	mov.u32 	%r1260, %r1238;
	mov.u32 	%r1261, %r1239;
	mov.u32 	%r1262, %r1240;
	mov.u32 	%r1263, %r1241;
	mov.u32 	%r1264, %r1510;
	mov.u32 	%r1265, %r1242;
	mov.u32 	%r1266, %r1243;
	mov.u32 	%r1267, %r1244;
	mov.u32 	%r1268, %r1245;
	mov.u32 	%r1269, %r1246;
	mov.u32 	%r1270, %r1247;
	mov.u32 	%r1271, %r1248;
	mov.u32 	%r1272, %r1249;
	mov.u32 	%r1273, %r1250;
	mov.u32 	%r1274, %r1251;
	mov.u32 	%r1275, %r1252;
	mov.u32 	%r1276, %r1253;
	mov.u32 	%r1277, %r1254;
	mov.u32 	%r1278, %r1255;
	mov.u32 	%r1279, %r1256;
	@%p259 bra 	$L__BB12_302;
	setp.leu.f32 	%p260, %f2099, %f2366;
	mov.f32 	%f2114, %f2092;
	mov.f32 	%f2115, %f2093;
	mov.f32 	%f2116, %f2094;
	mov.f32 	%f2117, %f2095;
	mov.f32 	%f2118, %f2096;
	mov.f32 	%f2119, %f2097;
	mov.f32 	%f2120, %f2098;
	mov.f32 	%f2121, %f2366;
	mov.f32 	%f2122, %f2099;
	mov.f32 	%f2123, %f2100;
	mov.f32 	%f2124, %f2101;
	mov.f32 	%f2125, %f2102;
	mov.f32 	%f2126, %f2103;
	mov.f32 	%f2127, %f2104;
	mov.f32 	%f2128, %f2105;
	mov.f32 	%f2129, %f2106;
	mov.f32 	%f2130, %f2107;
	mov.f32 	%f2131, %f2108;
	mov.f32 	%f2132, %f2109;
	mov.f32 	%f2133, %f2110;
	mov.f32 	%f2134, %f2111;
	mov.f32 	%f2135, %f2112;
	mov.u32 	%r1258, %r1236;
	mov.u32 	%r1259, %r1237;
	mov.u32 	%r1260, %r1238;
	mov.u32 	%r1261, %r1239;
	mov.u32 	%r1262, %r1240;
	mov.u32 	%r1263, %r1241;
	mov.u32 	%r1264, %r1242;
	mov.u32 	%r1265, %r1510;
	mov.u32 	%r1266, %r1243;
	mov.u32 	%r1267, %r1244;
	mov.u32 	%r1268, %r1245;
	mov.u32 	%r1269, %r1246;
	mov.u32 	%r1270, %r1247;
	mov.u32 	%r1271, %r1248;
	mov.u32 	%r1272, %r1249;
	mov.u32 	%r1273, %r1250;
	mov.u32 	%r1274, %r1251;
	mov.u32 	%r1275, %r1252;
	mov.u32 	%r1276, %r1253;
	mov.u32 	%r1277, %r1254;
	mov.u32 	%r1278, %r1255;
	mov.u32 	%r1279, %r1256;
	@%p260 bra 	$L__BB12_302;
	setp.leu.f32 	%p261, %f2100, %f2366;
	mov.f32 	%f2114, %f2092;
	mov.f32 	%f2115, %f2093;
	mov.f32 	%f2116, %f2094;
	mov.f32 	%f2117, %f2095;
	mov.f32 	%f2118, %f2096;
	mov.f32 	%f2119, %f2097;
	mov.f32 	%f2120, %f2098;
	mov.f32 	%f2121, %f2099;
	mov.f32 	%f2122, %f2366;
	mov.f32 	%f2123, %f2100;
	mov.f32 	%f2124, %f2101;
	mov.f32 	%f2125, %f2102;
	mov.f32 	%f2126, %f2103;
	mov.f32 	%f2127, %f2104;
	mov.f32 	%f2128, %f2105;
	mov.f32 	%f2129, %f2106;
	mov.f32 	%f2130, %f2107;
	mov.f32 	%f2131, %f2108;
	mov.f32 	%f2132, %f2109;
	mov.f32 	%f2133, %f2110;
	mov.f32 	%f2134, %f2111;
	mov.f32 	%f2135, %f2112;
	mov.u32 	%r1258, %r1236;
	mov.u32 	%r1259, %r1237;
	mov.u32 	%r1260, %r1238;
	mov.u32 	%r1261, %r1239;
	mov.u32 	%r1262, %r1240;
	mov.u32 	%r1263, %r1241;
	mov.u32 	%r1264, %r1242;
	mov.u32 	%r1265, %r1243;
	mov.u32 	%r1266, %r1510;
	mov.u32 	%r1267, %r1244;
	mov.u32 	%r1268, %r1245;
	mov.u32 	%r1269, %r1246;
	mov.u32 	%r1270, %r1247;
	mov.u32 	%r1271, %r1248;
	mov.u32 	%r1272, %r1249;
	mov.u32 	%r1273, %r1250;
	mov.u32 	%r1274, %r1251;
	mov.u32 	%r1275, %r1252;
	mov.u32 	%r1276, %r1253;
	mov.u32 	%r1277, %r1254;
	mov.u32 	%r1278, %r1255;
	mov.u32 	%r1279, %r1256;
	@%p261 bra 	$L__BB12_302;
	setp.leu.f32 	%p262, %f2101, %f2366;
	mov.f32 	%f2114, %f2092;
	mov.f32 	%f2115, %f2093;
	mov.f32 	%f2116, %f2094;
	mov.f32 	%f2117, %f2095;
	mov.f32 	%f2118, %f2096;
	mov.f32 	%f2119, %f2097;
	mov.f32 	%f2120, %f2098;
	mov.f32 	%f2121, %f2099;
	mov.f32 	%f2122, %f2100;
	mov.f32 	%f2123, %f2366;
	mov.f32 	%f2124, %f2101;
	mov.f32 	%f2125, %f2102;
	mov.f32 	%f2126, %f2103;
	mov.f32 	%f2127, %f2104;
	mov.f32 	%f2128, %f2105;
	mov.f32 	%f2129, %f2106;
	mov.f32 	%f2130, %f2107;
	mov.f32 	%f2131, %f2108;
	mov.f32 	%f2132, %f2109;
	mov.f32 	%f2133, %f2110;
	mov.f32 	%f2134, %f2111;
	mov.f32 	%f2135, %f2112;
	mov.u32 	%r1258, %r1236;
	mov.u32 	%r1259, %r1237;
	mov.u32 	%r1260, %r1238;
	mov.u32 	%r1261, %r1239;
	mov.u32 	%r1262, %r1240;
	mov.u32 	%r1263, %r1241;
	mov.u32 	%r1264, %r1242;
	mov.u32 	%r1265, %r1243;
	mov.u32 	%r1266, %r1244;
	mov.u32 	%r1267, %r1510;
	mov.u32 	%r1268, %r1245;
	mov.u32 	%r1269, %r1246;
	mov.u32 	%r1270, %r1247;
	mov.u32 	%r1271, %r1248;
	mov.u32 	%r1272, %r1249;
	mov.u32 	%r1273, %r1250;
	mov.u32 	%r1274, %r1251;
	mov.u32 	%r1275, %r1252;
	mov.u32 	%r1276, %r1253;
	mov.u32 	%r1277, %r1254;
	mov.u32 	%r1278, %r1255;
	mov.u32 	%r1279, %r1256;
	@%p262 bra 	$L__BB12_302;
	setp.leu.f32 	%p263, %f2102, %f2366;
	mov.f32 	%f2114, %f2092;
	mov.f32 	%f2115, %f2093;
	mov.f32 	%f2116, %f2094;
	mov.f32 	%f2117, %f2095;
	mov.f32 	%f2118, %f2096;
	mov.f32 	%f2119, %f2097;
	mov.f32 	%f2120, %f2098;
	mov.f32 	%f2121, %f2099;
	mov.f32 	%f2122, %f2100;
	mov.f32 	%f2123, %f2101;
	mov.f32 	%f2124, %f2366;
	mov.f32 	%f2125, %f2102;
	mov.f32 	%f2126, %f2103;
	mov.f32 	%f2127, %f2104;
	mov.f32 	%f2128, %f2105;
	mov.f32 	%f2129, %f2106;
	mov.f32 	%f2130, %f2107;
	mov.f32 	%f2131, %f2108;
	mov.f32 	%f2132, %f2109;
	mov.f32 	%f2133, %f2110;
	mov.f32 	%f2134, %f2111;
	mov.f32 	%f2135, %f2112;
	mov.u32 	%r1258, %r1236;
	mov.u32 	%r1259, %r1237;
	mov.u32 	%r1260, %r1238;
	mov.u32 	%r1261, %r1239;
	mov.u32 	%r1262, %r1240;
	mov.u32 	%r1263, %r1241;
	mov.u32 	%r1264, %r1242;
	mov.u32 	%r1265, %r1243;
	mov.u32 	%r1266, %r1244;
	mov.u32 	%r1267, %r1245;
	mov.u32 	%r1268, %r1510;
	mov.u32 	%r1269, %r1246;
	mov.u32 	%r1270, %r1247;
	mov.u32 	%r1271, %r1248;
	mov.u32 	%r1272, %r1249;
	mov.u32 	%r1273, %r1250;
	mov.u32 	%r1274, %r1251;
	mov.u32 	%r1275, %r1252;
	mov.u32 	%r1276, %r1253;
	mov.u32 	%r1277, %r1254;
	mov.u32 	%r1278, %r1255;
	mov.u32 	%r1279, %r1256;
	@%p263 bra 	$L__BB12_302;
	setp.leu.f32 	%p264, %f2103, %f2366;
	mov.f32 	%f2114, %f2092;
	mov.f32 	%f2115, %f2093;
	mov.f32 	%f2116, %f2094;
	mov.f32 	%f2117, %f2095;
	mov.f32 	%f2118, %f2096;
	mov.f32 	%f2119, %f2097;
	mov.f32 	%f2120, %f2098;
	mov.f32 	%f2121, %f2099;
	mov.f32 	%f2122, %f2100;
	mov.f32 	%f2123, %f2101;
	mov.f32 	%f2124, %f2102;
	mov.f32 	%f2125, %f2366;
	mov.f32 	%f2126, %f2103;
	mov.f32 	%f2127, %f2104;
	mov.f32 	%f2128, %f2105;
	mov.f32 	%f2129, %f2106;
	mov.f32 	%f2130, %f2107;
	mov.f32 	%f2131, %f2108;
	mov.f32 	%f2132, %f2109;
	mov.f32 	%f2133, %f2110;
	mov.f32 	%f2134, %f2111;
	mov.f32 	%f2135, %f2112;
	mov.u32 	%r1258, %r1236;
	mov.u32 	%r1259, %r1237;
	mov.u32 	%r1260, %r1238;
	mov.u32 	%r1261, %r1239;
	mov.u32 	%r1262, %r1240;
	mov.u32 	%r1263, %r1241;
	mov.u32 	%r1264, %r1242;
	mov.u32 	%r1265, %r1243;
	mov.u32 	%r1266, %r1244;
	mov.u32 	%r1267, %r1245;
	mov.u32 	%r1268, %r1246;
	mov.u32 	%r1269, %r1510;
	mov.u32 	%r1270, %r1247;
	mov.u32 	%r1271, %r1248;
	mov.u32 	%r1272, %r1249;
	mov.u32 	%r1273, %r1250;
	mov.u32 	%r1274, %r1251;
	mov.u32 	%r1275, %r1252;
	mov.u32 	%r1276, %r1253;
	mov.u32 	%r1277, %r1254;
	mov.u32 	%r1278, %r1255;
	mov.u32 	%r1279, %r1256;
	@%p264 bra 	$L__BB12_302;
	setp.leu.f32 	%p265, %f2104, %f2366;
	mov.f32 	%f2114, %f2092;
	mov.f32 	%f2115, %f2093;
	mov.f32 	%f2116, %f2094;
	mov.f32 	%f2117, %f2095;
	mov.f32 	%f2118, %f2096;
	mov.f32 	%f2119, %f2097;
	mov.f32 	%f2120, %f2098;
	mov.f32 	%f2121, %f2099;
	mov.f32 	%f2122, %f2100;
	mov.f32 	%f2123, %f2101;
	mov.f32 	%f2124, %f2102;
	mov.f32 	%f2125, %f2103;
	mov.f32 	%f2126, %f2366;
	mov.f32 	%f2127, %f2104;
	mov.f32 	%f2128, %f2105;
	mov.f32 	%f2129, %f2106;
	mov.f32 	%f2130, %f2107;
	mov.f32 	%f2131, %f2108;
	mov.f32 	%f2132, %f2109;
	mov.f32 	%f2133, %f2110;
	mov.f32 	%f2134, %f2111;
	mov.f32 	%f2135, %f2112;
	mov.u32 	%r1258, %r1236;
	mov.u32 	%r1259, %r1237;
	mov.u32 	%r1260, %r1238;
	mov.u32 	%r1261, %r1239;
	mov.u32 	%r1262, %r1240;
	mov.u32 	%r1263, %r1241;
	mov.u32 	%r1264, %r1242;
	mov.u32 	%r1265, %r1243;
	mov.u32 	%r1266, %r1244;
	mov.u32 	%r1267, %r1245;
	mov.u32 	%r1268, %r1246;
	mov.u32 	%r1269, %r1247;
	mov.u32 	%r1270, %r1510;
	mov.u32 	%r1271, %r1248;
	mov.u32 	%r1272, %r1249;
	mov.u32 	%r1273, %r1250;
	mov.u32 	%r1274, %r1251;
	mov.u32 	%r1275, %r1252;
	mov.u32 	%r1276, %r1253;
	mov.u32 	%r1277, %r1254;
	mov.u32 	%r1278, %r1255;
	mov.u32 	%r1279, %r1256;
	@%p265 bra 	$L__BB12_302;
	setp.leu.f32 	%p266, %f2105, %f2366;
	mov.f32 	%f2114, %f2092;
	mov.f32 	%f2115, %f2093;
	mov.f32 	%f2116, %f2094;
	mov.f32 	%f2117, %f2095;
	mov.f32 	%f2118, %f2096;
	mov.f32 	%f2119, %f2097;
	mov.f32 	%f2120, %f2098;
	mov.f32 	%f2121, %f2099;
	mov.f32 	%f2122, %f2100;
	mov.f32 	%f2123, %f2101;
	mov.f32 	%f2124, %f2102;
	mov.f32 	%f2125, %f2103;
	mov.f32 	%f2126, %f2104;
	mov.f32 	%f2127, %f2366;
	mov.f32 	%f2128, %f2105;
	mov.f32 	%f2129, %f2106;
	mov.f32 	%f2130, %f2107;
	mov.f32 	%f2131, %f2108;
	mov.f32 	%f2132, %f2109;
	mov.f32 	%f2133, %f2110;
	mov.f32 	%f2134, %f2111;
	mov.f32 	%f2135, %f2112;
	mov.u32 	%r1258, %r1236;
	mov.u32 	%r1259, %r1237;
	mov.u32 	%r1260, %r1238;
	mov.u32 	%r1261, %r1239;
	mov.u32 	%r1262, %r1240;
	mov.u32 	%r1263, %r1241;
	mov.u32 	%r1264, %r1242;
	mov.u32 	%r1265, %r1243;
	mov.u32 	%r1266, %r1244;
	mov.u32 	%r1267, %r1245;
	mov.u32 	%r1268, %r1246;
	mov.u32 	%r1269, %r1247;
	mov.u32 	%r1270, %r1248;
	mov.u32 	%r1271, %r1510;
	mov.u32 	%r1272, %r1249;
	mov.u32 	%r1273, %r1250;
	mov.u32 	%r1274, %r1251;
	mov.u32 	%r1275, %r1252;
	mov.u32 	%r1276, %r1253;
	mov.u32 	%r1277, %r1254;
	mov.u32 	%r1278, %r1255;
	mov.u32 	%r1279, %r1256;
	@%p266 bra 	$L__BB12_302;
	setp.leu.f32 	%p267, %f2106, %f2366;
	mov.f32 	%f2114, %f2092;
	mov.f32 	%f2115, %f2093;
	mov.f32 	%f2116, %f2094;
	mov.f32 	%f2117, %f2095;
	mov.f32 	%f2118, %f2096;
	mov.f32 	%f2119, %f2097;
	mov.f32 	%f2120, %f2098;
	mov.f32 	%f2121, %f2099;
	mov.f32 	%f2122, %f2100;
	mov.f32 	%f2123, %f2101;
	mov.f32 	%f2124, %f2102;
	mov.f32 	%f2125, %f2103;
	mov.f32 	%f2126, %f2104;
	mov.f32 	%f2127, %f2105;
	mov.f32 	%f2128, %f2366;
	mov.f32 	%f2129, %f2106;
	mov.f32 	%f2130, %f2107;
	mov.f32 	%f2131, %f2108;
	mov.f32 	%f2132, %f2109;
	mov.f32 	%f2133, %f2110;
	mov.f32 	%f2134, %f2111;
	mov.f32 	%f2135, %f2112;
	mov.u32 	%r1258, %r1236;
	mov.u32 	%r1259, %r1237;
	mov.u32 	%r1260, %r1238;
	mov.u32 	%r1261, %r1239;
	mov.u32 	%r1262, %r1240;
	mov.u32 	%r1263, %r1241;
	mov.u32 	%r1264, %r1242;
	mov.u32 	%r1265, %r1243;
	mov.u32 	%r1266, %r1244;
	mov.u32 	%r1267, %r1245;
	mov.u32 	%r1268, %r1246;
	mov.u32 	%r1269, %r1247;
	mov.u32 	%r1270, %r1248;
	mov.u32 	%r1271, %r1249;
	mov.u32 	%r1272, %r1510;
	mov.u32 	%r1273, %r1250;
	mov.u32 	%r1274, %r1251;
	mov.u32 	%r1275, %r1252;
	mov.u32 	%r1276, %r1253;
	mov.u32 	%r1277, %r1254;
	mov.u32 	%r1278, %r1255;
	mov.u32 	%r1279, %r1256;
	@%p267 bra 	$L__BB12_302;
	setp.leu.f32 	%p268, %f2107, %f2366;
	mov.f32 	%f2114, %f2092;
	mov.f32 	%f2115, %f2093;
	mov.f32 	%f2116, %f2094;
	mov.f32 	%f2117, %f2095;
	mov.f32 	%f2118, %f2096;
	mov.f32 	%f2119, %f2097;
	mov.f32 	%f2120, %f2098;
	mov.f32 	%f2121, %f2099;
	mov.f32 	%f2122, %f2100;
	mov.f32 	%f2123, %f2101;
	mov.f32 	%f2124, %f2102;
	mov.f32 	%f2125, %f2103;
	mov.f32 	%f2126, %f2104;
	mov.f32 	%f2127, %f2105;
	mov.f32 	%f2128, %f2106;
	mov.f32 	%f2129, %f2366;
	mov.f32 	%f2130, %f2107;
	mov.f32 	%f2131, %f2108;
	mov.f32 	%f2132, %f2109;
	mov.f32 	%f2133, %f2110;
	mov.f32 	%f2134, %f2111;
	mov.f32 	%f2135, %f2112;
	mov.u32 	%r1258, %r1236;
	mov.u32 	%r1259, %r1237;
	mov.u32 	%r1260, %r1238;
	mov.u32 	%r1261, %r1239;
	mov.u32 	%r1262, %r1240;
	mov.u32 	%r1263, %r1241;
	mov.u32 	%r1264, %r1242;
	mov.u32 	%r1265, %r1243;
	mov.u32 	%r1266, %r1244;
	mov.u32 	%r1267, %r1245;
	mov.u32 	%r1268, %r1246;
	mov.u32 	%r1269, %r1247;
	mov.u32 	%r1270, %r1248;
	mov.u32 	%r1271, %r1249;
	mov.u32 	%r1272, %r1250;
	mov.u32 	%r1273, %r1510;
	mov.u32 	%r1274, %r1251;
	mov.u32 	%r1275, %r1252;
	mov.u32 	%r1276, %r1253;
	mov.u32 	%r1277, %r1254;
	mov.u32 	%r1278, %r1255;
	mov.u32 	%r1279, %r1256;
	@%p268 bra 	$L__BB12_302;
	setp.leu.f32 	%p269, %f2108, %f2366;
	mov.f32 	%f2114, %f2092;
	mov.f32 	%f2115, %f2093;
	mov.f32 	%f2116, %f2094;
	mov.f32 	%f2117, %f2095;
	mov.f32 	%f2118, %f2096;
	mov.f32 	%f2119, %f2097;
	mov.f32 	%f2120, %f2098;
	mov.f32 	%f2121, %f2099;
	mov.f32 	%f2122, %f2100;
	mov.f32 	%f2123, %f2101;
	mov.f32 	%f2124, %f2102;
	mov.f32 	%f2125, %f2103;
	mov.f32 	%f2126, %f2104;
	mov.f32 	%f2127, %f2105;
	mov.f32 	%f2128, %f2106;
	mov.f32 	%f2129, %f2107;
	mov.f32 	%f2130, %f2366;
	mov.f32 	%f2131, %f2108;
	mov.f32 	%f2132, %f2109;
	mov.f32 	%f2133, %f2110;
	mov.f32 	%f2134, %f2111;
	mov.f32 	%f2135, %f2112;
	mov.u32 	%r1258, %r1236;
	mov.u32 	%r1259, %r1237;
	mov.u32 	%r1260, %r1238;
	mov.u32 	%r1261, %r1239;
	mov.u32 	%r1262, %r1240;
	mov.u32 	%r1263, %r1241;
	mov.u32 	%r1264, %r1242;
	mov.u32 	%r1265, %r1243;
	mov.u32 	%r1266, %r1244;
	mov.u32 	%r1267, %r1245;
	mov.u32 	%r1268, %r1246;
	mov.u32 	%r1269, %r1247;
	mov.u32 	%r1270, %r1248;
	mov.u32 	%r1271, %r1249;
	mov.u32 	%r1272, %r1250;
	mov.u32 	%r1273, %r1251;
	mov.u32 	%r1274, %r1510;
	mov.u32 	%r1275, %r1252;
	mov.u32 	%r1276, %r1253;
	mov.u32 	%r1277, %r1254;
	mov.u32 	%r1278, %r1255;
	mov.u32 	%r1279, %r1256;
	@%p269 bra 	$L__BB12_302;
	setp.leu.f32 	%p270, %f2109, %f2366;
	mov.f32 	%f2114, %f2092;
	mov.f32 	%f2115, %f2093;
	mov.f32 	%f2116, %f2094;
	mov.f32 	%f2117, %f2095;
	mov.f32 	%f2118, %f2096;
	mov.f32 	%f2119, %f2097;
	mov.f32 	%f2120, %f2098;
	mov.f32 	%f2121, %f2099;
	mov.f32 	%f2122, %f2100;
	mov.f32 	%f2123, %f2101;
	mov.f32 	%f2124, %f2102;
	mov.f32 	%f2125, %f2103;
	mov.f32 	%f2126, %f2104;
	mov.f32 	%f2127, %f2105;
	mov.f32 	%f2128, %f2106;
	mov.f32 	%f2129, %f2107;
	mov.f32 	%f2130, %f2108;
	mov.f32 	%f2131, %f2366;
	mov.f32 	%f2132, %f2109;
	mov.f32 	%f2133, %f2110;
	mov.f32 	%f2134, %f2111;
	mov.f32 	%f2135, %f2112;
	mov.u32 	%r1258, %r1236;
	mov.u32 	%r1259, %r1237;
	mov.u32 	%r1260, %r1238;
	mov.u32 	%r1261, %r1239;
	mov.u32 	%r1262, %r1240;
	mov.u32 	%r1263, %r1241;
	mov.u32 	%r1264, %r1242;
	mov.u32 	%r1265, %r1243;
	mov.u32 	%r1266, %r1244;
	mov.u32 	%r1267, %r1245;
	mov.u32 	%r1268, %r1246;
	mov.u32 	%r1269, %r1247;
	mov.u32 	%r1270, %r1248;
	mov.u32 	%r1271, %r1249;
	mov.u32 	%r1272, %r1250;
	mov.u32 	%r1273, %r1251;
	mov.u32 	%r1274, %r1252;
	mov.u32 	%r1275, %r1510;
	mov.u32 	%r1276, %r1253;
	mov.u32 	%r1277, %r1254;
	mov.u32 	%r1278, %r1255;
	mov.u32 	%r1279, %r1256;
	@%p270 bra 	$L__BB12_302;
	setp.leu.f32 	%p271, %f2110, %f2366;
	mov.f32 	%f2114, %f2092;
	mov.f32 	%f2115, %f2093;
	mov.f32 	%f2116, %f2094;
	mov.f32 	%f2117, %f2095;
	mov.f32 	%f2118, %f2096;
	mov.f32 	%f2119, %f2097;
	mov.f32 	%f2120, %f2098;
	mov.f32 	%f2121, %f2099;
	mov.f32 	%f2122, %f2100;
	mov.f32 	%f2123, %f2101;
	mov.f32 	%f2124, %f2102;
	mov.f32 	%f2125, %f2103;
	mov.f32 	%f2126, %f2104;
	mov.f32 	%f2127, %f2105;
	mov.f32 	%f2128, %f2106;
	mov.f32 	%f2129, %f2107;
	mov.f32 	%f2130, %f2108;
	mov.f32 	%f2131, %f2109;
	mov.f32 	%f2132, %f2366;
	mov.f32 	%f2133, %f2110;
	mov.f32 	%f2134, %f2111;
	mov.f32 	%f2135, %f2112;
	mov.u32 	%r1258, %r1236;
	mov.u32 	%r1259, %r1237;
	mov.u32 	%r1260, %r1238;
	mov.u32 	%r1261, %r1239;
	mov.u32 	%r1262, %r1240;
	mov.u32 	%r1263, %r1241;
	mov.u32 	%r1264, %r1242;
	mov.u32 	%r1265, %r1243;
	mov.u32 	%r1266, %r1244;
	mov.u32 	%r1267, %r1245;
	mov.u32 	%r1268, %r1246;
	mov.u32 	%r1269, %r1247;
	mov.u32 	%r1270, %r1248;
	mov.u32 	%r1271, %r1249;
	mov.u32 	%r1272, %r1250;
	mov.u32 	%r1273, %r1251;
	mov.u32 	%r1274, %r1252;
	mov.u32 	%r1275, %r1253;
	mov.u32 	%r1276, %r1510;
	mov.u32 	%r1277, %r1254;
	mov.u32 	%r1278, %r1255;
	mov.u32 	%r1279, %r1256;
	@%p271 bra 	$L__BB12_302;
	setp.leu.f32 	%p272, %f2111, %f2366;
	mov.f32 	%f2114, %f2092;
	mov.f32 	%f2115, %f2093;
	mov.f32 	%f2116, %f2094;
	mov.f32 	%f2117, %f2095;
	mov.f32 	%f2118, %f2096;
	mov.f32 	%f2119, %f2097;
	mov.f32 	%f2120, %f2098;
	mov.f32 	%f2121, %f2099;
	mov.f32 	%f2122, %f2100;
	mov.f32 	%f2123, %f2101;
	mov.f32 	%f2124, %f2102;
	mov.f32 	%f2125, %f2103;
	mov.f32 	%f2126, %f2104;
	mov.f32 	%f2127, %f2105;
	mov.f32 	%f2128, %f2106;
	mov.f32 	%f2129, %f2107;
	mov.f32 	%f2130, %f2108;
	mov.f32 	%f2131, %f2109;
	mov.f32 	%f2132, %f2110;
	mov.f32 	%f2133, %f2366;
	mov.f32 	%f2134, %f2111;
	mov.f32 	%f2135, %f2112;
	mov.u32 	%r1258, %r1236;
	mov.u32 	%r1259, %r1237;
	mov.u32 	%r1260, %r1238;
	mov.u32 	%r1261, %r1239;
	mov.u32 	%r1262, %r1240;
	mov.u32 	%r1263, %r1241;
	mov.u32 	%r1264, %r1242;
	mov.u32 	%r1265, %r1243;
	mov.u32 	%r1266, %r1244;
	mov.u32 	%r1267, %r1245;
	mov.u32 	%r1268, %r1246;
	mov.u32 	%r1269, %r1247;
	mov.u32 	%r1270, %r1248;
	mov.u32 	%r1271, %r1249;
	mov.u32 	%r1272, %r1250;
	mov.u32 	%r1273, %r1251;
	mov.u32 	%r1274, %r1252;
	mov.u32 	%r1275, %r1253;
	mov.u32 	%r1276, %r1254;
	mov.u32 	%r1277, %r1510;
	mov.u32 	%r1278, %r1255;
	mov.u32 	%r1279, %r1256;
	@%p272 bra 	$L__BB12_302;
	setp.leu.f32 	%p273, %f2112, %f2366;
	mov.f32 	%f2114, %f2092;
	mov.f32 	%f2115, %f2093;
	mov.f32 	%f2116, %f2094;
	mov.f32 	%f2117, %f2095;
	mov.f32 	%f2118, %f2096;
	mov.f32 	%f2119, %f2097;
	mov.f32 	%f2120, %f2098;
	mov.f32 	%f2121, %f2099;
	mov.f32 	%f2122, %f2100;
	mov.f32 	%f2123, %f2101;
	mov.f32 	%f2124, %f2102;
	mov.f32 	%f2125, %f2103;
	mov.f32 	%f2126, %f2104;
	mov.f32 	%f2127, %f2105;
	mov.f32 	%f2128, %f2106;
	mov.f32 	%f2129, %f2107;
	mov.f32 	%f2130, %f2108;
	mov.f32 	%f2131, %f2109;
	mov.f32 	%f2132, %f2110;
	mov.f32 	%f2133, %f2111;
	mov.f32 	%f2134, %f2366;
	mov.f32 	%f2135, %f2112;
	mov.u32 	%r1258, %r1236;
	mov.u32 	%r1259, %r1237;
	mov.u32 	%r1260, %r1238;
	mov.u32 	%r1261, %r1239;
	mov.u32 	%r1262, %r1240;
	mov.u32 	%r1263, %r1241;
	mov.u32 	%r1264, %r1242;
	mov.u32 	%r1265, %r1243;
	mov.u32 	%r1266, %r1244;
	mov.u32 	%r1267, %r1245;
	mov.u32 	%r1268, %r1246;
	mov.u32 	%r1269, %r1247;
	mov.u32 	%r1270, %r1248;
	mov.u32 	%r1271, %r1249;
	mov.u32 	%r1272, %r1250;
	mov.u32 	%r1273, %r1251;
	mov.u32 	%r1274, %r1252;
	mov.u32 	%r1275, %r1253;
	mov.u32 	%r1276, %r1254;
	mov.u32 	%r1277, %r1255;
	mov.u32 	%r1278, %r1510;
	mov.u32 	%r1279, %r1256;
	@%p273 bra 	$L__BB12_302;
	setp.leu.f32 	%p274, %f2388, %f2366;
	mov.f32 	%f2114, %f2092;
	mov.f32 	%f2115, %f2093;
	mov.f32 	%f2116, %f2094;
	mov.f32 	%f2117, %f2095;
	mov.f32 	%f2118, %f2096;
	mov.f32 	%f2119, %f2097;
	mov.f32 	%f2120, %f2098;
	mov.f32 	%f2121, %f2099;
	mov.f32 	%f2122, %f2100;
	mov.f32 	%f2123, %f2101;
	mov.f32 	%f2124, %f2102;
	mov.f32 	%f2125, %f2103;
	mov.f32 	%f2126, %f2104;
	mov.f32 	%f2127, %f2105;
	mov.f32 	%f2128, %f2106;
	mov.f32 	%f2129, %f2107;
	mov.f32 	%f2130, %f2108;
	mov.f32 	%f2131, %f2109;
	mov.f32 	%f2132, %f2110;
	mov.f32 	%f2133, %f2111;
	mov.f32 	%f2134, %f2112;
	mov.f32 	%f2135, %f2366;
	mov.u32 	%r1258, %r1236;
	mov.u32 	%r1259, %r1237;
	mov.u32 	%r1260, %r1238;
	mov.u32 	%r1261, %r1239;
	mov.u32 	%r1262, %r1240;
	mov.u32 	%r1263, %r1241;
	mov.u32 	%r1264, %r1242;
	mov.u32 	%r1265, %r1243;
	mov.u32 	%r1266, %r1244;
	mov.u32 	%r1267, %r1245;
	mov.u32 	%r1268, %r1246;
	mov.u32 	%r1269, %r1247;
	mov.u32 	%r1270, %r1248;
	mov.u32 	%r1271, %r1249;
	mov.u32 	%r1272, %r1250;
	mov.u32 	%r1273, %r1251;
	mov.u32 	%r1274, %r1252;
	mov.u32 	%r1275, %r1253;
	mov.u32 	%r1276, %r1254;
	mov.u32 	%r1277, %r1255;
	mov.u32 	%r1278, %r1256;
	mov.u32 	%r1279, %r1510;
	@%p274 bra 	$L__BB12_302;
	mov.f32 	%f2114, %f2092;
	mov.f32 	%f2115, %f2093;
	mov.f32 	%f2116, %f2094;
	mov.f32 	%f2117, %f2095;
	mov.f32 	%f2118, %f2096;
	mov.f32 	%f2119, %f2097;
	mov.f32 	%f2120, %f2098;
	mov.f32 	%f2121, %f2099;
	mov.f32 	%f2122, %f2100;
	mov.f32 	%f2123, %f2101;
	mov.f32 	%f2124, %f2102;
	mov.f32 	%f2125, %f2103;
	mov.f32 	%f2126, %f2104;
	mov.f32 	%f2127, %f2105;
	mov.f32 	%f2128, %f2106;
	mov.f32 	%f2129, %f2107;
	mov.f32 	%f2130, %f2108;
	mov.f32 	%f2131, %f2109;
	mov.f32 	%f2132, %f2110;
	mov.f32 	%f2133, %f2111;
	mov.f32 	%f2134, %f2112;
	mov.f32 	%f2135, %f2388;
	mov.f32 	%f2388, %f2366;
	mov.u32 	%r1258, %r1236;
	mov.u32 	%r1259, %r1237;
	mov.u32 	%r1260, %r1238;
	mov.u32 	%r1261, %r1239;
	mov.u32 	%r1262, %r1240;
	mov.u32 	%r1263, %r1241;
	mov.u32 	%r1264, %r1242;
	mov.u32 	%r1265, %r1243;
	mov.u32 	%r1266, %r1244;
	mov.u32 	%r1267, %r1245;
	mov.u32 	%r1268, %r1246;
	mov.u32 	%r1269, %r1247;
	mov.u32 	%r1270, %r1248;
	mov.u32 	%r1271, %r1249;
	mov.u32 	%r1272, %r1250;
	mov.u32 	%r1273, %r1251;
	mov.u32 	%r1274, %r1252;
	mov.u32 	%r1275, %r1253;
	mov.u32 	%r1276, %r1254;
	mov.u32 	%r1277, %r1255;
	mov.u32 	%r1278, %r1256;
	mov.u32 	%r1279, %r1532;
	mov.u32 	%r1532, %r1510;
$L__BB12_302:
	setp.leu.f32 	%p275, %f2114, %f2365;
	mov.f32 	%f2137, %f2365;
	mov.f32 	%f2138, %f2114;
	mov.f32 	%f2139, %f2115;
	mov.f32 	%f2140, %f2116;
	mov.f32 	%f2141, %f2117;
	mov.f32 	%f2142, %f2118;
	mov.f32 	%f2143, %f2119;
	mov.f32 	%f2144, %f2120;
	mov.f32 	%f2145, %f2121;
	mov.f32 	%f2146, %f2122;
	mov.f32 	%f2147, %f2123;
	mov.f32 	%f2148, %f2124;
	mov.f32 	%f2149, %f2125;
	mov.f32 	%f2150, %f2126;
	mov.f32 	%f2151, %f2127;
	mov.f32 	%f2152, %f2128;
	mov.f32 	%f2153, %f2129;
	mov.f32 	%f2154, %f2130;
	mov.f32 	%f2155, %f2131;
	mov.f32 	%f2156, %f2132;
	mov.f32 	%f2157, %f2133;
	mov.f32 	%f2158, %f2134;
	mov.f32 	%f2159, %f2135;
	mov.u32 	%r1281, %r1509;
	mov.u32 	%r1282, %r1258;
	mov.u32 	%r1283, %r1259;
	mov.u32 	%r1284, %r1260;
	mov.u32 	%r1285, %r1261;
	mov.u32 	%r1286, %r1262;
	mov.u32 	%r1287, %r1263;
	mov.u32 	%r1288, %r1264;
	mov.u32 	%r1289, %r1265;
	mov.u32 	%r1290, %r1266;
	mov.u32 	%r1291, %r1267;
	mov.u32 	%r1292, %r1268;
	mov.u32 	%r1293, %r1269;
	mov.u32 	%r1294, %r1270;
	mov.u32 	%r1295, %r1271;
	mov.u32 	%r1296, %r1272;
	mov.u32 	%r1297, %r1273;
	mov.u32 	%r1298, %r1274;
	mov.u32 	%r1299, %r1275;
	mov.u32 	%r1300, %r1276;
	mov.u32 	%r1301, %r1277;
	mov.u32 	%r1302, %r1278;
	mov.u32 	%r1303, %r1279;
	@%p275 bra 	$L__BB12_326;
	setp.leu.f32 	%p276, %f2115, %f2365;
	mov.f32 	%f2137, %f2114;
	mov.f32 	%f2138, %f2365;
	mov.f32 	%f2139, %f2115;
	mov.f32 	%f2140, %f2116;
	mov.f32 	%f2141, %f2117;
	mov.f32 	%f2142, %f2118;
	mov.f32 	%f2143, %f2119;
	mov.f32 	%f2144, %f2120;
	mov.f32 	%f2145, %f2121;
	mov.f32 	%f2146, %f2122;
	mov.f32 	%f2147, %f2123;
	mov.f32 	%f2148, %f2124;
	mov.f32 	%f2149, %f2125;
	mov.f32 	%f2150, %f2126;
	mov.f32 	%f2151, %f2127;
	mov.f32 	%f2152, %f2128;
	mov.f32 	%f2153, %f2129;
	mov.f32 	%f2154, %f2130;
	mov.f32 	%f2155, %f2131;
	mov.f32 	%f2156, %f2132;
	mov.f32 	%f2157, %f2133;
	mov.f32 	%f2158, %f2134;
	mov.f32 	%f2159, %f2135;
	mov.u32 	%r1281, %r1258;
	mov.u32 	%r1282, %r1509;
	mov.u32 	%r1283, %r1259;
	mov.u32 	%r1284, %r1260;
	mov.u32 	%r1285, %r1261;
	mov.u32 	%r1286, %r1262;
	mov.u32 	%r1287, %r1263;
	mov.u32 	%r1288, %r1264;
	mov.u32 	%r1289, %r1265;
	mov.u32 	%r1290, %r1266;
	mov.u32 	%r1291, %r1267;
	mov.u32 	%r1292, %r1268;
	mov.u32 	%r1293, %r1269;
	mov.u32 	%r1294, %r1270;
	mov.u32 	%r1295, %r1271;
	mov.u32 	%r1296, %r1272;
	mov.u32 	%r1297, %r1273;
	mov.u32 	%r1298, %r1274;
	mov.u32 	%r1299, %r1275;
	mov.u32 	%r1300, %r1276;
	mov.u32 	%r1301, %r1277;
	mov.u32 	%r1302, %r1278;
	mov.u32 	%r1303, %r1279;
	@%p276 bra 	$L__BB12_326;
	setp.leu.f32 	%p277, %f2116, %f2365;
	mov.f32 	%f2137, %f2114;
	mov.f32 	%f2138, %f2115;
	mov.f32 	%f2139, %f2365;
	mov.f32 	%f2140, %f2116;
	mov.f32 	%f2141, %f2117;
	mov.f32 	%f2142, %f2118;
	mov.f32 	%f2143, %f2119;
	mov.f32 	%f2144, %f2120;
	mov.f32 	%f2145, %f2121;
	mov.f32 	%f2146, %f2122;
	mov.f32 	%f2147, %f2123;
	mov.f32 	%f2148, %f2124;
	mov.f32 	%f2149, %f2125;
	mov.f32 	%f2150, %f2126;
	mov.f32 	%f2151, %f2127;
	mov.f32 	%f2152, %f2128;
	mov.f32 	%f2153, %f2129;
	mov.f32 	%f2154, %f2130;
	mov.f32 	%f2155, %f2131;
	mov.f32 	%f2156, %f2132;
	mov.f32 	%f2157, %f2133;
	mov.f32 	%f2158, %f2134;
	mov.f32 	%f2159, %f2135;
	mov.u32 	%r1281, %r1258;
	mov.u32 	%r1282, %r1259;
	mov.u32 	%r1283, %r1509;
	mov.u32 	%r1284, %r1260;
	mov.u32 	%r1285, %r1261;
	mov.u32 	%r1286, %r1262;
	mov.u32 	%r1287, %r1263;
	mov.u32 	%r1288, %r1264;
	mov.u32 	%r1289, %r1265;
	mov.u32 	%r1290, %r1266;
	mov.u32 	%r1291, %r1267;
	mov.u32 	%r1292, %r1268;
	mov.u32 	%r1293, %r1269;
	mov.u32 	%r1294, %r1270;
	mov.u32 	%r1295, %r1271;
	mov.u32 	%r1296, %r1272;
	mov.u32 	%r1297, %r1273;
	mov.u32 	%r1298, %r1274;
	mov.u32 	%r1299, %r1275;
	mov.u32 	%r1300, %r1276;
	mov.u32 	%r1301, %r1277;
	mov.u32 	%r1302, %r1278;
	mov.u32 	%r1303, %r1279;
	@%p277 bra 	$L__BB12_326;
	setp.leu.f32 	%p278, %f2117, %f2365;
	mov.f32 	%f2137, %f2114;
	mov.f32 	%f2138, %f2115;
	mov.f32 	%f2139, %f2116;
	mov.f32 	%f2140, %f2365;
	mov.f32 	%f2141, %f2117;
	mov.f32 	%f2142, %f2118;
	mov.f32 	%f2143, %f2119;
	mov.f32 	%f2144, %f2120;
	mov.f32 	%f2145, %f2121;
	mov.f32 	%f2146, %f2122;
	mov.f32 	%f2147, %f2123;
	mov.f32 	%f2148, %f2124;
	mov.f32 	%f2149, %f2125;
	mov.f32 	%f2150, %f2126;
	mov.f32 	%f2151, %f2127;
	mov.f32 	%f2152, %f2128;
	mov.f32 	%f2153, %f2129;
	mov.f32 	%f2154, %f2130;
	mov.f32 	%f2155, %f2131;
	mov.f32 	%f2156, %f2132;
	mov.f32 	%f2157, %f2133;
	mov.f32 	%f2158, %f2134;
	mov.f32 	%f2159, %f2135;
	mov.u32 	%r1281, %r1258;
	mov.u32 	%r1282, %r1259;
	mov.u32 	%r1283, %r1260;
	mov.u32 	%r1284, %r1509;
	mov.u32 	%r1285, %r1261;
	mov.u32 	%r1286, %r1262;
	mov.u32 	%r1287, %r1263;
	mov.u32 	%r1288, %r1264;
	mov.u32 	%r1289, %r1265;
	mov.u32 	%r1290, %r1266;
	mov.u32 	%r1291, %r1267;
	mov.u32 	%r1292, %r1268;
	mov.u32 	%r1293, %r1269;
	mov.u32 	%r1294, %r1270;
	mov.u32 	%r1295, %r1271;
	mov.u32 	%r1296, %r1272;
	mov.u32 	%r1297, %r1273;
	mov.u32 	%r1298, %r1274;
	mov.u32 	%r1299, %r1275;
	mov.u32 	%r1300, %r1276;
	mov.u32 	%r1301, %r1277;
	mov.u32 	%r1302, %r1278;
	mov.u32 	%r1303, %r1279;
	@%p278 bra 	$L__BB12_326;
	setp.leu.f32 	%p279, %f2118, %f2365;
	mov.f32 	%f2137, %f2114;
	mov.f32 	%f2138, %f2115;
	mov.f32 	%f2139, %f2116;
	mov.f32 	%f2140, %f2117;
	mov.f32 	%f2141, %f2365;
	mov.f32 	%f2142, %f2118;
	mov.f32 	%f2143, %f2119;
	mov.f32 	%f2144, %f2120;
	mov.f32 	%f2145, %f2121;
	mov.f32 	%f2146, %f2122;
	mov.f32 	%f2147, %f2123;
	mov.f32 	%f2148, %f2124;
	mov.f32 	%f2149, %f2125;
	mov.f32 	%f2150, %f2126;
	mov.f32 	%f2151, %f2127;
	mov.f32 	%f2152, %f2128;
	mov.f32 	%f2153, %f2129;
	mov.f32 	%f2154, %f2130;
	mov.f32 	%f2155, %f2131;
	mov.f32 	%f2156, %f2132;
	mov.f32 	%f2157, %f2133;
	mov.f32 	%f2158, %f2134;
	mov.f32 	%f2159, %f2135;
	mov.u32 	%r1281, %r1258;
	mov.u32 	%r1282, %r1259;
	mov.u32 	%r1283, %r1260;
	mov.u32 	%r1284, %r1261;
	mov.u32 	%r1285, %r1509;
	mov.u32 	%r1286, %r1262;
	mov.u32 	%r1287, %r1263;
	mov.u32 	%r1288, %r1264;
	mov.u32 	%r1289, %r1265;
	mov.u32 	%r1290, %r1266;
	mov.u32 	%r1291, %r1267;
	mov.u32 	%r1292, %r1268;
	mov.u32 	%r1293, %r1269;
	mov.u32 	%r1294, %r1270;
	mov.u32 	%r1295, %r1271;
	mov.u32 	%r1296, %r1272;
	mov.u32 	%r1297, %r1273;
	mov.u32 	%r1298, %r1274;
	mov.u32 	%r1299, %r1275;
	mov.u32 	%r1300, %r1276;
	mov.u32 	%r1301, %r1277;
	mov.u32 	%r1302, %r1278;
	mov.u32 	%r1303, %r1279;
	@%p279 bra 	$L__BB12_326;
	setp.leu.f32 	%p280, %f2119, %f2365;
	mov.f32 	%f2137, %f2114;
	mov.f32 	%f2138, %f2115;
	mov.f32 	%f2139, %f2116;
	mov.f32 	%f2140, %f2117;
	mov.f32 	%f2141, %f2118;
	mov.f32 	%f2142, %f2365;
	mov.f32 	%f2143, %f2119;
	mov.f32 	%f2144, %f2120;
	mov.f32 	%f2145, %f2121;
	mov.f32 	%f2146, %f2122;
	mov.f32 	%f2147, %f2123;
	mov.f32 	%f2148, %f2124;
	mov.f32 	%f2149, %f2125;
	mov.f32 	%f2150, %f2126;
	mov.f32 	%f2151, %f2127;
	mov.f32 	%f2152, %f2128;
	mov.f32 	%f2153, %f2129;
	mov.f32 	%f2154, %f2130;
	mov.f32 	%f2155, %f2131;
	mov.f32 	%f2156, %f2132;
	mov.f32 	%f2157, %f2133;
	mov.f32 	%f2158, %f2134;
	mov.f32 	%f2159, %f2135;
	mov.u32 	%r1281, %r1258;
	mov.u32 	%r1282, %r1259;
	mov.u32 	%r1283, %r1260;
	mov.u32 	%r1284, %r1261;
	mov.u32 	%r1285, %r1262;
	mov.u32 	%r1286, %r1509;
	mov.u32 	%r1287, %r1263;
	mov.u32 	%r1288, %r1264;
	mov.u32 	%r1289, %r1265;
	mov.u32 	%r1290, %r1266;
	mov.u32 	%r1291, %r1267;
	mov.u32 	%r1292, %r1268;
	mov.u32 	%r1293, %r1269;
	mov.u32 	%r1294, %r1270;
	mov.u32 	%r1295, %r1271;
	mov.u32 	%r1296, %r1272;
	mov.u32 	%r1297, %r1273;
	mov.u32 	%r1298, %r1274;
	mov.u32 	%r1299, %r1275;
	mov.u32 	%r1300, %r1276;
	mov.u32 	%r1301, %r1277;
	mov.u32 	%r1302, %r1278;
	mov.u32 	%r1303, %r1279;
	@%p280 bra 	$L__BB12_326;
	setp.leu.f32 	%p281, %f2120, %f2365;
	mov.f32 	%f2137, %f2114;
	mov.f32 	%f2138, %f2115;
	mov.f32 	%f2139, %f2116;
	mov.f32 	%f2140, %f2117;
	mov.f32 	%f2141, %f2118;
	mov.f32 	%f2142, %f2119;
	mov.f32 	%f2143, %f2365;
	mov.f32 	%f2144, %f2120;
	mov.f32 	%f2145, %f2121;
	mov.f32 	%f2146, %f2122;
	mov.f32 	%f2147, %f2123;
	mov.f32 	%f2148, %f2124;
	mov.f32 	%f2149, %f2125;
	mov.f32 	%f2150, %f2126;
	mov.f32 	%f2151, %f2127;
	mov.f32 	%f2152, %f2128;
	mov.f32 	%f2153, %f2129;
	mov.f32 	%f2154, %f2130;
	mov.f32 	%f2155, %f2131;
	mov.f32 	%f2156, %f2132;
	mov.f32 	%f2157, %f2133;
	mov.f32 	%f2158, %f2134;
	mov.f32 	%f2159, %f2135;
	mov.u32 	%r1281, %r1258;
	mov.u32 	%r1282, %r1259;
	mov.u32 	%r1283, %r1260;
	mov.u32 	%r1284, %r1261;
	mov.u32 	%r1285, %r1262;
	mov.u32 	%r1286, %r1263;
	mov.u32 	%r1287, %r1509;
	mov.u32 	%r1288, %r1264;
	mov.u32 	%r1289, %r1265;
	mov.u32 	%r1290, %r1266;
	mov.u32 	%r1291, %r1267;
	mov.u32 	%r1292, %r1268;
	mov.u32 	%r1293, %r1269;
	mov.u32 	%r1294, %r1270;
	mov.u32 	%r1295, %r1271;
	mov.u32 	%r1296, %r1272;
	mov.u32 	%r1297, %r1273;
	mov.u32 	%r1298, %r1274;
	mov.u32 	%r1299, %r1275;
	mov.u32 	%r1300, %r1276;
	mov.u32 	%r1301, %r1277;
	mov.u32 	%r1302, %r1278;
	mov.u32 	%r1303, %r1279;
	@%p281 bra 	$L__BB12_326;
	setp.leu.f32 	%p282, %f2121, %f2365;
	mov.f32 	%f2137, %f2114;
	mov.f32 	%f2138, %f2115;
	mov.f32 	%f2139, %f2116;
	mov.f32 	%f2140, %f2117;
	mov.f32 	%f2141, %f2118;
	mov.f32 	%f2142, %f2119;
	mov.f32 	%f2143, %f2120;
	mov.f32 	%f2144, %f2365;
	mov.f32 	%f2145, %f2121;
	mov.f32 	%f2146, %f2122;
	mov.f32 	%f2147, %f2123;
	mov.f32 	%f2148, %f2124;
	mov.f32 	%f2149, %f2125;
	mov.f32 	%f2150, %f2126;
	mov.f32 	%f2151, %f2127;
	mov.f32 	%f2152, %f2128;
	mov.f32 	%f2153, %f2129;
	mov.f32 	%f2154, %f2130;
	mov.f32 	%f2155, %f2131;
	mov.f32 	%f2156, %f2132;
	mov.f32 	%f2157, %f2133;
	mov.f32 	%f2158, %f2134;
	mov.f32 	%f2159, %f2135;
	mov.u32 	%r1281, %r1258;
	mov.u32 	%r1282, %r1259;
	mov.u32 	%r1283, %r1260;
	mov.u32 	%r1284, %r1261;
	mov.u32 	%r1285, %r1262;
	mov.u32 	%r1286, %r1263;
	mov.u32 	%r1287, %r1264;
	mov.u32 	%r1288, %r1509;
	mov.u32 	%r1289, %r1265;
	mov.u32 	%r1290, %r1266;
	mov.u32 	%r1291, %r1267;
	mov.u32 	%r1292, %r1268;
	mov.u32 	%r1293, %r1269;
	mov.u32 	%r1294, %r1270;
	mov.u32 	%r1295, %r1271;
	mov.u32 	%r1296, %r1272;
	mov.u32 	%r1297, %r1273;
	mov.u32 	%r1298, %r1274;
	mov.u32 	%r1299, %r1275;
	mov.u32 	%r1300, %r1276;
	mov.u32 	%r1301, %r1277;
	mov.u32 	%r1302, %r1278;
	mov.u32 	%r1303, %r1279;
	@%p282 bra 	$L__BB12_326;
	setp.leu.f32 	%p283, %f2122, %f2365;
	mov.f32 	%f2137, %f2114;
	mov.f32 	%f2138, %f2115;
	mov.f32 	%f2139, %f2116;
	mov.f32 	%f2140, %f2117;
	mov.f32 	%f2141, %f2118;
	mov.f32 	%f2142, %f2119;
	mov.f32 	%f2143, %f2120;
	mov.f32 	%f2144, %f2121;
	mov.f32 	%f2145, %f2365;
	mov.f32 	%f2146, %f2122;
	mov.f32 	%f2147, %f2123;
	mov.f32 	%f2148, %f2124;
	mov.f32 	%f2149, %f2125;
	mov.f32 	%f2150, %f2126;
	mov.f32 	%f2151, %f2127;
	mov.f32 	%f2152, %f2128;
	mov.f32 	%f2153, %f2129;
	mov.f32 	%f2154, %f2130;
	mov.f32 	%f2155, %f2131;
	mov.f32 	%f2156, %f2132;
	mov.f32 	%f2157, %f2133;
	mov.f32 	%f2158, %f2134;
	mov.f32 	%f2159, %f2135;
	mov.u32 	%r1281, %r1258;
	mov.u32 	%r1282, %r1259;
	mov.u32 	%r1283, %r1260;
	mov.u32 	%r1284, %r1261;
	mov.u32 	%r1285, %r1262;
	mov.u32 	%r1286, %r1263;
	mov.u32 	%r1287, %r1264;
	mov.u32 	%r1288, %r1265;
	mov.u32 	%r1289, %r1509;
	mov.u32 	%r1290, %r1266;
	mov.u32 	%r1291, %r1267;
	mov.u32 	%r1292, %r1268;
	mov.u32 	%r1293, %r1269;
	mov.u32 	%r1294, %r1270;
	mov.u32 	%r1295, %r1271;
	mov.u32 	%r1296, %r1272;
	mov.u32 	%r1297, %r1273;
	mov.u32 	%r1298, %r1274;
	mov.u32 	%r1299, %r1275;
	mov.u32 	%r1300, %r1276;
	mov.u32 	%r1301, %r1277;
	mov.u32 	%r1302, %r1278;
	mov.u32 	%r1303, %r1279;
	@%p283 bra 	$L__BB12_326;
	setp.leu.f32 	%p284, %f2123, %f2365;
	mov.f32 	%f2137, %f2114;
	mov.f32 	%f2138, %f2115;
	mov.f32 	%f2139, %f2116;
	mov.f32 	%f2140, %f2117;
	mov.f32 	%f2141, %f2118;
	mov.f32 	%f2142, %f2119;
	mov.f32 	%f2143, %f2120;
	mov.f32 	%f2144, %f2121;
	mov.f32 	%f2145, %f2122;
	mov.f32 	%f2146, %f2365;
	mov.f32 	%f2147, %f2123;
	mov.f32 	%f2148, %f2124;
	mov.f32 	%f2149, %f2125;
	mov.f32 	%f2150, %f2126;
	mov.f32 	%f2151, %f2127;
	mov.f32 	%f2152, %f2128;
	mov.f32 	%f2153, %f2129;
	mov.f32 	%f2154, %f2130;
	mov.f32 	%f2155, %f2131;
	mov.f32 	%f2156, %f2132;
	mov.f32 	%f2157, %f2133;
	mov.f32 	%f2158, %f2134;
	mov.f32 	%f2159, %f2135;
	mov.u32 	%r1281, %r1258;
	mov.u32 	%r1282, %r1259;
	mov.u32 	%r1283, %r1260;
	mov.u32 	%r1284, %r1261;
	mov.u32 	%r1285, %r1262;
	mov.u32 	%r1286, %r1263;
	mov.u32 	%r1287, %r1264;
	mov.u32 	%r1288, %r1265;
	mov.u32 	%r1289, %r1266;
	mov.u32 	%r1290, %r1509;
	mov.u32 	%r1291, %r1267;
	mov.u32 	%r1292, %r1268;
	mov.u32 	%r1293, %r1269;
	mov.u32 	%r1294, %r1270;
	mov.u32 	%r1295, %r1271;
	mov.u32 	%r1296, %r1272;
	mov.u32 	%r1297, %r1273;
	mov.u32 	%r1298, %r1274;
	mov.u32 	%r1299, %r1275;
	mov.u32 	%r1300, %r1276;
	mov.u32 	%r1301, %r1277;
	mov.u32 	%r1302, %r1278;
	mov.u32 	%r1303, %r1279;
	@%p284 bra 	$L__BB12_326;
	setp.leu.f32 	%p285, %f2124, %f2365;
	mov.f32 	%f2137, %f2114;
	mov.f32 	%f2138, %f2115;
	mov.f32 	%f2139, %f2116;
	mov.f32 	%f2140, %f2117;
	mov.f32 	%f2141, %f2118;
	mov.f32 	%f2142, %f2119;
	mov.f32 	%f2143, %f2120;
	mov.f32 	%f2144, %f2121;
	mov.f32 	%f2145, %f2122;
	mov.f32 	%f2146, %f2123;
	mov.f32 	%f2147, %f2365;
	mov.f32 	%f2148, %f2124;
	mov.f32 	%f2149, %f2125;
	mov.f32 	%f2150, %f2126;
	mov.f32 	%f2151, %f2127;
	mov.f32 	%f2152, %f2128;
	mov.f32 	%f2153, %f2129;
	mov.f32 	%f2154, %f2130;
	mov.f32 	%f2155, %f2131;
	mov.f32 	%f2156, %f2132;
	mov.f32 	%f2157, %f2133;
	mov.f32 	%f2158, %f2134;
	mov.f32 	%f2159, %f2135;
	mov.u32 	%r1281, %r1258;
	mov.u32 	%r1282, %r1259;
	mov.u32 	%r1283, %r1260;
	mov.u32 	%r1284, %r1261;
	mov.u32 	%r1285, %r1262;
	mov.u32 	%r1286, %r1263;
	mov.u32 	%r1287, %r1264;
	mov.u32 	%r1288, %r1265;
	mov.u32 	%r1289, %r1266;
	mov.u32 	%r1290, %r1267;
	mov.u32 	%r1291, %r1509;
	mov.u32 	%r1292, %r1268;
	mov.u32 	%r1293, %r1269;
	mov.u32 	%r1294, %r1270;
	mov.u32 	%r1295, %r1271;
	mov.u32 	%r1296, %r1272;
	mov.u32 	%r1297, %r1273;
	mov.u32 	%r1298, %r1274;
	mov.u32 	%r1299, %r1275;
	mov.u32 	%r1300, %r1276;
	mov.u32 	%r1301, %r1277;
	mov.u32 	%r1302, %r1278;
	mov.u32 	%r1303, %r1279;
	@%p285 bra 	$L__BB12_326;
	setp.leu.f32 	%p286, %f2125, %f2365;
	mov.f32 	%f2137, %f2114;
	mov.f32 	%f2138, %f2115;
	mov.f32 	%f2139, %f2116;
	mov.f32 	%f2140, %f2117;
	mov.f32 	%f2141, %f2118;
	mov.f32 	%f2142, %f2119;
	mov.f32 	%f2143, %f2120;
	mov.f32 	%f2144, %f2121;
	mov.f32 	%f2145, %f2122;
	mov.f32 	%f2146, %f2123;
	mov.f32 	%f2147, %f2124;
	mov.f32 	%f2148, %f2365;
	mov.f32 	%f2149, %f2125;
	mov.f32 	%f2150, %f2126;
	mov.f32 	%f2151, %f2127;
	mov.f32 	%f2152, %f2128;
	mov.f32 	%f2153, %f2129;
	mov.f32 	%f2154, %f2130;
	mov.f32 	%f2155, %f2131;
	mov.f32 	%f2156, %f2132;
	mov.f32 	%f2157, %f2133;
	mov.f32 	%f2158, %f2134;
	mov.f32 	%f2159, %f2135;
	mov.u32 	%r1281, %r1258;
	mov.u32 	%r1282, %r1259;
	mov.u32 	%r1283, %r1260;
	mov.u32 	%r1284, %r1261;
	mov.u32 	%r1285, %r1262;
	mov.u32 	%r1286, %r1263;
	mov.u32 	%r1287, %r1264;
	mov.u32 	%r1288, %r1265;
	mov.u32 	%r1289, %r1266;
	mov.u32 	%r1290, %r1267;
	mov.u32 	%r1291, %r1268;
	mov.u32 	%r1292, %r1509;
	mov.u32 	%r1293, %r1269;
	mov.u32 	%r1294, %r1270;
	mov.u32 	%r1295, %r1271;
	mov.u32 	%r1296, %r1272;
	mov.u32 	%r1297, %r1273;
	mov.u32 	%r1298, %r1274;
	mov.u32 	%r1299, %r1275;
	mov.u32 	%r1300, %r1276;
	mov.u32 	%r1301, %r1277;
	mov.u32 	%r1302, %r1278;
	mov.u32 	%r1303, %r1279;
	@%p286 bra 	$L__BB12_326;
	setp.leu.f32 	%p287, %f2126, %f2365;
	mov.f32 	%f2137, %f2114;
	mov.f32 	%f2138, %f2115;
	mov.f32 	%f2139, %f2116;
	mov.f32 	%f2140, %f2117;
	mov.f32 	%f2141, %f2118;
	mov.f32 	%f2142, %f2119;
	mov.f32 	%f2143, %f2120;
	mov.f32 	%f2144, %f2121;
	mov.f32 	%f2145, %f2122;
	mov.f32 	%f2146, %f2123;
	mov.f32 	%f2147, %f2124;
	mov.f32 	%f2148, %f2125;
	mov.f32 	%f2149, %f2365;
	mov.f32 	%f2150, %f2126;
	mov.f32 	%f2151, %f2127;
	mov.f32 	%f2152, %f2128;
	mov.f32 	%f2153, %f2129;
	mov.f32 	%f2154, %f2130;
	mov.f32 	%f2155, %f2131;
	mov.f32 	%f2156, %f2132;
	mov.f32 	%f2157, %f2133;
	mov.f32 	%f2158, %f2134;
	mov.f32 	%f2159, %f2135;
	mov.u32 	%r1281, %r1258;
	mov.u32 	%r1282, %r1259;
	mov.u32 	%r1283, %r1260;
	mov.u32 	%r1284, %r1261;
	mov.u32 	%r1285, %r1262;
	mov.u32 	%r1286, %r1263;
	mov.u32 	%r1287, %r1264;
	mov.u32 	%r1288, %r1265;
	mov.u32 	%r1289, %r1266;
	mov.u32 	%r1290, %r1267;
	mov.u32 	%r1291, %r1268;
	mov.u32 	%r1292, %r1269;
	mov.u32 	%r1293, %r1509;
	mov.u32 	%r1294, %r1270;
	mov.u32 	%r1295, %r1271;
	mov.u32 	%r1296, %r1272;
	mov.u32 	%r1297, %r1273;
	mov.u32 	%r1298, %r1274;
	mov.u32 	%r1299, %r1275;
	mov.u32 	%r1300, %r1276;
	mov.u32 	%r1301, %r1277;
	mov.u32 	%r1302, %r1278;
	mov.u32 	%r1303, %r1279;
	@%p287 bra 	$L__BB12_326;
	setp.leu.f32 	%p288, %f2127, %f2365;
	mov.f32 	%f2137, %f2114;
	mov.f32 	%f2138, %f2115;
	mov.f32 	%f2139, %f2116;
	mov.f32 	%f2140, %f2117;
	mov.f32 	%f2141, %f2118;
	mov.f32 	%f2142, %f2119;
	mov.f32 	%f2143, %f2120;
	mov.f32 	%f2144, %f2121;
	mov.f32 	%f2145, %f2122;
	mov.f32 	%f2146, %f2123;
	mov.f32 	%f2147, %f2124;
	mov.f32 	%f2148, %f2125;
	mov.f32 	%f2149, %f2126;
	mov.f32 	%f2150, %f2365;
	mov.f32 	%f2151, %f2127;
	mov.f32 	%f2152, %f2128;
	mov.f32 	%f2153, %f2129;
	mov.f32 	%f2154, %f2130;
	mov.f32 	%f2155, %f2131;
	mov.f32 	%f2156, %f2132;
	mov.f32 	%f2157, %f2133;
	mov.f32 	%f2158, %f2134;
	mov.f32 	%f2159, %f2135;
	mov.u32 	%r1281, %r1258;
	mov.u32 	%r1282, %r1259;
	mov.u32 	%r1283, %r1260;
	mov.u32 	%r1284, %r1261;
	mov.u32 	%r1285, %r1262;
	mov.u32 	%r1286, %r1263;
	mov.u32 	%r1287, %r1264;
	mov.u32 	%r1288, %r1265;
	mov.u32 	%r1289, %r1266;
	mov.u32 	%r1290, %r1267;
	mov.u32 	%r1291, %r1268;
	mov.u32 	%r1292, %r1269;
	mov.u32 	%r1293, %r1270;
	mov.u32 	%r1294, %r1509;
	mov.u32 	%r1295, %r1271;
	mov.u32 	%r1296, %r1272;
	mov.u32 	%r1297, %r1273;
	mov.u32 	%r1298, %r1274;
	mov.u32 	%r1299, %r1275;
	mov.u32 	%r1300, %r1276;
	mov.u32 	%r1301, %r1277;
	mov.u32 	%r1302, %r1278;
	mov.u32 	%r1303, %r1279;
	@%p288 bra 	$L__BB12_326;
	setp.leu.f32 	%p289, %f2128, %f2365;
	mov.f32 	%f2137, %f2114;
	mov.f32 	%f2138, %f2115;
	mov.f32 	%f2139, %f2116;
	mov.f32 	%f2140, %f2117;
	mov.f32 	%f2141, %f2118;
	mov.f32 	%f2142, %f2119;
	mov.f32 	%f2143, %f2120;
	mov.f32 	%f2144, %f2121;
	mov.f32 	%f2145, %f2122;
	mov.f32 	%f2146, %f2123;
	mov.f32 	%f2147, %f2124;
	mov.f32 	%f2148, %f2125;
	mov.f32 	%f2149, %f2126;
	mov.f32 	%f2150, %f2127;
	mov.f32 	%f2151, %f2365;
	mov.f32 	%f2152, %f2128;
	mov.f32 	%f2153, %f2129;
	mov.f32 	%f2154, %f2130;
	mov.f32 	%f2155, %f2131;
	mov.f32 	%f2156, %f2132;
	mov.f32 	%f2157, %f2133;
	mov.f32 	%f2158, %f2134;
	mov.f32 	%f2159, %f2135;
	mov.u32 	%r1281, %r1258;
	mov.u32 	%r1282, %r1259;
	mov.u32 	%r1283, %r1260;
	mov.u32 	%r1284, %r1261;
	mov.u32 	%r1285, %r1262;
	mov.u32 	%r1286, %r1263;
	mov.u32 	%r1287, %r1264;
	mov.u32 	%r1288, %r1265;
	mov.u32 	%r1289, %r1266;
	mov.u32 	%r1290, %r1267;
	mov.u32 	%r1291, %r1268;
	mov.u32 	%r1292, %r1269;
	mov.u32 	%r1293, %r1270;
	mov.u32 	%r1294, %r1271;
	mov.u32 	%r1295, %r1509;
	mov.u32 	%r1296, %r1272;
	mov.u32 	%r1297, %r1273;
	mov.u32 	%r1298, %r1274;
	mov.u32 	%r1299, %r1275;
	mov.u32 	%r1300, %r1276;
	mov.u32 	%r1301, %r1277;
	mov.u32 	%r1302, %r1278;
	mov.u32 	%r1303, %r1279;
	@%p289 bra 	$L__BB12_326;
	setp.leu.f32 	%p290, %f2129, %f2365;
	mov.f32 	%f2137, %f2114;
	mov.f32 	%f2138, %f2115;
	mov.f32 	%f2139, %f2116;
	mov.f32 	%f2140, %f2117;
	mov.f32 	%f2141, %f2118;
	mov.f32 	%f2142, %f2119;
	mov.f32 	%f2143, %f2120;
	mov.f32 	%f2144, %f2121;
	mov.f32 	%f2145, %f2122;
	mov.f32 	%f2146, %f2123;
	mov.f32 	%f2147, %f2124;
	mov.f32 	%f2148, %f2125;
	mov.f32 	%f2149, %f2126;
	mov.f32 	%f2150, %f2127;
	mov.f32 	%f2151, %f2128;
	mov.f32 	%f2152, %f2365;
	mov.f32 	%f2153, %f2129;
	mov.f32 	%f2154, %f2130;
	mov.f32 	%f2155, %f2131;
	mov.f32 	%f2156, %f2132;
	mov.f32 	%f2157, %f2133;
	mov.f32 	%f2158, %f2134;
	mov.f32 	%f2159, %f2135;
	mov.u32 	%r1281, %r1258;
	mov.u32 	%r1282, %r1259;
	mov.u32 	%r1283, %r1260;
	mov.u32 	%r1284, %r1261;
	mov.u32 	%r1285, %r1262;
	mov.u32 	%r1286, %r1263;
	mov.u32 	%r1287, %r1264;
	mov.u32 	%r1288, %r1265;
	mov.u32 	%r1289, %r1266;
	mov.u32 	%r1290, %r1267;
	mov.u32 	%r1291, %r1268;
	mov.u32 	%r1292, %r1269;
	mov.u32 	%r1293, %r1270;
	mov.u32 	%r1294, %r1271;
	mov.u32 	%r1295, %r1272;
	mov.u32 	%r1296, %r1509;
	mov.u32 	%r1297, %r1273;
	mov.u32 	%r1298, %r1274;
	mov.u32 	%r1299, %r1275;
	mov.u32 	%r1300, %r1276;
	mov.u32 	%r1301, %r1277;
	mov.u32 	%r1302, %r1278;
	mov.u32 	%r1303, %r1279;
	@%p290 bra 	$L__BB12_326;
	setp.leu.f32 	%p291, %f2130, %f2365;
	mov.f32 	%f2137, %f2114;
	mov.f32 	%f2138, %f2115;
	mov.f32 	%f2139, %f2116;
	mov.f32 	%f2140, %f2117;
	mov.f32 	%f2141, %f2118;
	mov.f32 	%f2142, %f2119;
	mov.f32 	%f2143, %f2120;
	mov.f32 	%f2144, %f2121;
	mov.f32 	%f2145, %f2122;
	mov.f32 	%f2146, %f2123;
	mov.f32 	%f2147, %f2124;
	mov.f32 	%f2148, %f2125;
	mov.f32 	%f2149, %f2126;
	mov.f32 	%f2150, %f2127;
	mov.f32 	%f2151, %f2128;
	mov.f32 	%f2152, %f2129;
	mov.f32 	%f2153, %f2365;
	mov.f32 	%f2154, %f2130;
	mov.f32 	%f2155, %f2131;
	mov.f32 	%f2156, %f2132;
	mov.f32 	%f2157, %f2133;
	mov.f32 	%f2158, %f2134;
	mov.f32 	%f2159, %f2135;
	mov.u32 	%r1281, %r1258;
	mov.u32 	%r1282, %r1259;
	mov.u32 	%r1283, %r1260;
	mov.u32 	%r1284, %r1261;
	mov.u32 	%r1285, %r1262;
	mov.u32 	%r1286, %r1263;
	mov.u32 	%r1287, %r1264;
	mov.u32 	%r1288, %r1265;
	mov.u32 	%r1289, %r1266;
	mov.u32 	%r1290, %r1267;
	mov.u32 	%r1291, %r1268;
	mov.u32 	%r1292, %r1269;
	mov.u32 	%r1293, %r1270;
	mov.u32 	%r1294, %r1271;
	mov.u32 	%r1295, %r1272;
	mov.u32 	%r1296, %r1273;
	mov.u32 	%r1297, %r1509;
	mov.u32 	%r1298, %r1274;
	mov.u32 	%r1299, %r1275;
	mov.u32 	%r1300, %r1276;
	mov.u32 	%r1301, %r1277;
	mov.u32 	%r1302, %r1278;
	mov.u32 	%r1303, %r1279;
	@%p291 bra 	$L__BB12_326;
	setp.leu.f32 	%p292, %f2131, %f2365;
	mov.f32 	%f2137, %f2114;
	mov.f32 	%f2138, %f2115;
	mov.f32 	%f2139, %f2116;
	mov.f32 	%f2140, %f2117;
	mov.f32 	%f2141, %f2118;
	mov.f32 	%f2142, %f2119;
	mov.f32 	%f2143, %f2120;
	mov.f32 	%f2144, %f2121;
	mov.f32 	%f2145, %f2122;
	mov.f32 	%f2146, %f2123;
	mov.f32 	%f2147, %f2124;
	mov.f32 	%f2148, %f2125;
	mov.f32 	%f2149, %f2126;
	mov.f32 	%f2150, %f2127;
	mov.f32 	%f2151, %f2128;
	mov.f32 	%f2152, %f2129;
	mov.f32 	%f2153, %f2130;
	mov.f32 	%f2154, %f2365;
	mov.f32 	%f2155, %f2131;
	mov.f32 	%f2156, %f2132;
	mov.f32 	%f2157, %f2133;
	mov.f32 	%f2158, %f2134;
	mov.f32 	%f2159, %f2135;
	mov.u32 	%r1281, %r1258;
	mov.u32 	%r1282, %r1259;
	mov.u32 	%r1283, %r1260;
	mov.u32 	%r1284, %r1261;
	mov.u32 	%r1285, %r1262;
	mov.u32 	%r1286, %r1263;
	mov.u32 	%r1287, %r1264;
	mov.u32 	%r1288, %r1265;
	mov.u32 	%r1289, %r1266;
	mov.u32 	%r1290, %r1267;
	mov.u32 	%r1291, %r1268;
	mov.u32 	%r1292, %r1269;
	mov.u32 	%r1293, %r1270;
	mov.u32 	%r1294, %r1271;
	mov.u32 	%r1295, %r1272;
	mov.u32 	%r1296, %r1273;
	mov.u32 	%r1297, %r1274;
	mov.u32 	%r1298, %r1509;
	mov.u32 	%r1299, %r1275;
	mov.u32 	%r1300, %r1276;
	mov.u32 	%r1301, %r1277;
	mov.u32 	%r1302, %r1278;
	mov.u32 	%r1303, %r1279;
	@%p292 bra 	$L__BB12_326;
	setp.leu.f32 	%p293, %f2132, %f2365;
	mov.f32 	%f2137, %f2114;
	mov.f32 	%f2138, %f2115;
	mov.f32 	%f2139, %f2116;
	mov.f32 	%f2140, %f2117;
	mov.f32 	%f2141, %f2118;
	mov.f32 	%f2142, %f2119;
	mov.f32 	%f2143, %f2120;
	mov.f32 	%f2144, %f2121;
	mov.f32 	%f2145, %f2122;
	mov.f32 	%f2146, %f2123;
	mov.f32 	%f2147, %f2124;
	mov.f32 	%f2148, %f2125;
	mov.f32 	%f2149, %f2126;
	mov.f32 	%f2150, %f2127;
	mov.f32 	%f2151, %f2128;
	mov.f32 	%f2152, %f2129;
	mov.f32 	%f2153, %f2130;
	mov.f32 	%f2154, %f2131;
	mov.f32 	%f2155, %f2365;
	mov.f32 	%f2156, %f2132;
	mov.f32 	%f2157, %f2133;
	mov.f32 	%f2158, %f2134;
	mov.f32 	%f2159, %f2135;
	mov.u32 	%r1281, %r1258;
	mov.u32 	%r1282, %r1259;
	mov.u32 	%r1283, %r1260;
	mov.u32 	%r1284, %r1261;
	mov.u32 	%r1285, %r1262;
	mov.u32 	%r1286, %r1263;
	mov.u32 	%r1287, %r1264;
	mov.u32 	%r1288, %r1265;
	mov.u32 	%r1289, %r1266;
	mov.u32 	%r1290, %r1267;
	mov.u32 	%r1291, %r1268;
	mov.u32 	%r1292, %r1269;
	mov.u32 	%r1293, %r1270;
	mov.u32 	%r1294, %r1271;
	mov.u32 	%r1295, %r1272;
	mov.u32 	%r1296, %r1273;
	mov.u32 	%r1297, %r1274;
	mov.u32 	%r1298, %r1275;
	mov.u32 	%r1299, %r1509;
	mov.u32 	%r1300, %r1276;
	mov.u32 	%r1301, %r1277;
	mov.u32 	%r1302, %r1278;
	mov.u32 	%r1303, %r1279;
	@%p293 bra 	$L__BB12_326;
	setp.leu.f32 	%p294, %f2133, %f2365;
	mov.f32 	%f2137, %f2114;
	mov.f32 	%f2138, %f2115;
	mov.f32 	%f2139, %f2116;
	mov.f32 	%f2140, %f2117;
	mov.f32 	%f2141, %f2118;
	mov.f32 	%f2142, %f2119;
	mov.f32 	%f2143, %f2120;
	mov.f32 	%f2144, %f2121;
	mov.f32 	%f2145, %f2122;
	mov.f32 	%f2146, %f2123;
	mov.f32 	%f2147, %f2124;
	mov.f32 	%f2148, %f2125;
	mov.f32 	%f2149, %f2126;
	mov.f32 	%f2150, %f2127;
	mov.f32 	%f2151, %f2128;
	mov.f32 	%f2152, %f2129;
	mov.f32 	%f2153, %f2130;
	mov.f32 	%f2154, %f2131;
	mov.f32 	%f2155, %f2132;
	mov.f32 	%f2156, %f2365;
	mov.f32 	%f2157, %f2133;
	mov.f32 	%f2158, %f2134;
	mov.f32 	%f2159, %f2135;
	mov.u32 	%r1281, %r1258;
	mov.u32 	%r1282, %r1259;
	mov.u32 	%r1283, %r1260;
	mov.u32 	%r1284, %r1261;
	mov.u32 	%r1285, %r1262;
	mov.u32 	%r1286, %r1263;
	mov.u32 	%r1287, %r1264;
	mov.u32 	%r1288, %r1265;
	mov.u32 	%r1289, %r1266;
	mov.u32 	%r1290, %r1267;
	mov.u32 	%r1291, %r1268;
	mov.u32 	%r1292, %r1269;
	mov.u32 	%r1293, %r1270;
	mov.u32 	%r1294, %r1271;
	mov.u32 	%r1295, %r1272;
	mov.u32 	%r1296, %r1273;
	mov.u32 	%r1297, %r1274;
	mov.u32 	%r1298, %r1275;
	mov.u32 	%r1299, %r1276;
	mov.u32 	%r1300, %r1509;
	mov.u32 	%r1301, %r1277;
	mov.u32 	%r1302, %r1278;
	mov.u32 	%r1303, %r1279;
	@%p294 bra 	$L__BB12_326;
	setp.leu.f32 	%p295, %f2134, %f2365;
	mov.f32 	%f2137, %f2114;
	mov.f32 	%f2138, %f2115;
	mov.f32 	%f2139, %f2116;
	mov.f32 	%f2140, %f2117;
	mov.f32 	%f2141, %f2118;
	mov.f32 	%f2142, %f2119;
	mov.f32 	%f2143, %f2120;
	mov.f32 	%f2144, %f2121;
	mov.f32 	%f2145, %f2122;
	mov.f32 	%f2146, %f2123;
	mov.f32 	%f2147, %f2124;
	mov.f32 	%f2148, %f2125;
	mov.f32 	%f2149, %f2126;
	mov.f32 	%f2150, %f2127;
	mov.f32 	%f2151, %f2128;
	mov.f32 	%f2152, %f2129;
	mov.f32 	%f2153, %f2130;
	mov.f32 	%f2154, %f2131;
	mov.f32 	%f2155, %f2132;
	mov.f32 	%f2156, %f2133;
	mov.f32 	%f2157, %f2365;
	mov.f32 	%f2158, %f2134;
	mov.f32 	%f2159, %f2135;
	mov.u32 	%r1281, %r1258;
	mov.u32 	%r1282, %r1259;
	mov.u32 	%r1283, %r1260;
	mov.u32 	%r1284, %r1261;
	mov.u32 	%r1285, %r1262;
	mov.u32 	%r1286, %r1263;
	mov.u32 	%r1287, %r1264;
	mov.u32 	%r1288, %r1265;
	mov.u32 	%r1289, %r1266;
	mov.u32 	%r1290, %r1267;
	mov.u32 	%r1291, %r1268;
	mov.u32 	%r1292, %r1269;
	mov.u32 	%r1293, %r1270;
	mov.u32 	%r1294, %r1271;
	mov.u32 	%r1295, %r1272;
	mov.u32 	%r1296, %r1273;
	mov.u32 	%r1297, %r1274;
	mov.u32 	%r1298, %r1275;
	mov.u32 	%r1299, %r1276;
	mov.u32 	%r1300, %r1277;
	mov.u32 	%r1301, %r1509;
	mov.u32 	%r1302, %r1278;
	mov.u32 	%r1303, %r1279;
	@%p295 bra 	$L__BB12_326;
	setp.leu.f32 	%p296, %f2135, %f2365;
	mov.f32 	%f2137, %f2114;
	mov.f32 	%f2138, %f2115;
	mov.f32 	%f2139, %f2116;
	mov.f32 	%f2140, %f2117;
	mov.f32 	%f2141, %f2118;
	mov.f32 	%f2142, %f2119;
	mov.f32 	%f2143, %f2120;
	mov.f32 	%f2144, %f2121;
	mov.f32 	%f2145, %f2122;
	mov.f32 	%f2146, %f2123;
	mov.f32 	%f2147, %f2124;
	mov.f32 	%f2148, %f2125;
	mov.f32 	%f2149, %f2126;
	mov.f32 	%f2150, %f2127;
	mov.f32 	%f2151, %f2128;
	mov.f32 	%f2152, %f2129;
	mov.f32 	%f2153, %f2130;
	mov.f32 	%f2154, %f2131;
	mov.f32 	%f2155, %f2132;
	mov.f32 	%f2156, %f2133;
	mov.f32 	%f2157, %f2134;
	mov.f32 	%f2158, %f2365;
	mov.f32 	%f2159, %f2135;
	mov.u32 	%r1281, %r1258;
	mov.u32 	%r1282, %r1259;
	mov.u32 	%r1283, %r1260;
	mov.u32 	%r1284, %r1261;
	mov.u32 	%r1285, %r1262;
	mov.u32 	%r1286, %r1263;
	mov.u32 	%r1287, %r1264;
	mov.u32 	%r1288, %r1265;
	mov.u32 	%r1289, %r1266;
	mov.u32 	%r1290, %r1267;
	mov.u32 	%r1291, %r1268;
	mov.u32 	%r1292, %r1269;
	mov.u32 	%r1293, %r1270;
	mov.u32 	%r1294, %r1271;
	mov.u32 	%r1295, %r1272;
	mov.u32 	%r1296, %r1273;
	mov.u32 	%r1297, %r1274;
	mov.u32 	%r1298, %r1275;
	mov.u32 	%r1299, %r1276;
	mov.u32 	%r1300, %r1277;
	mov.u32 	%r1301, %r1278;
	mov.u32 	%r1302, %r1509;
	mov.u32 	%r1303, %r1279;
	@%p296 bra 	$L__BB12_326;
	setp.leu.f32 	%p297, %f2388, %f2365;
	mov.f32 	%f2137, %f2114;
	mov.f32 	%f2138, %f2115;
	mov.f32 	%f2139, %f2116;
	mov.f32 	%f2140, %f2117;
	mov.f32 	%f2141, %f2118;
	mov.f32 	%f2142, %f2119;
	mov.f32 	%f2143, %f2120;
	mov.f32 	%f2144, %f2121;
	mov.f32 	%f2145, %f2122;
	mov.f32 	%f2146, %f2123;
	mov.f32 	%f2147, %f2124;
	mov.f32 	%f2148, %f2125;
	mov.f32 	%f2149, %f2126;
	mov.f32 	%f2150, %f2127;
	mov.f32 	%f2151, %f2128;
	mov.f32 	%f2152, %f2129;
	mov.f32 	%f2153, %f2130;
	mov.f32 	%f2154, %f2131;
	mov.f32 	%f2155, %f2132;
	mov.f32 	%f2156, %f2133;
	mov.f32 	%f2157, %f2134;
	mov.f32 	%f2158, %f2135;
	mov.f32 	%f2159, %f2365;
	mov.u32 	%r1281, %r1258;
	mov.u32 	%r1282, %r1259;
	mov.u32 	%r1283, %r1260;
	mov.u32 	%r1284, %r1261;
	mov.u32 	%r1285, %r1262;
	mov.u32 	%r1286, %r1263;
	mov.u32 	%r1287, %r1264;
	mov.u32 	%r1288, %r1265;
	mov.u32 	%r1289, %r1266;
	mov.u32 	%r1290, %r1267;
	mov.u32 	%r1291, %r1268;
	mov.u32 	%r1292, %r1269;
	mov.u32 	%r1293, %r1270;
	mov.u32 	%r1294, %r1271;
	mov.u32 	%r1295, %r1272;
	mov.u32 	%r1296, %r1273;
	mov.u32 	%r1297, %r1274;
	mov.u32 	%r1298, %r1275;
	mov.u32 	%r1299, %r1276;
	mov.u32 	%r1300, %r1277;
	mov.u32 	%r1301, %r1278;
	mov.u32 	%r1302, %r1279;
	mov.u32 	%r1303, %r1509;
	@%p297 bra 	$L__BB12_326;
	mov.f32 	%f2137, %f2114;
	mov.f32 	%f2138, %f2115;
	mov.f32 	%f2139, %f2116;
	mov.f32 	%f2140, %f2117;
	mov.f32 	%f2141, %f2118;
	mov.f32 	%f2142, %f2119;
	mov.f32 	%f2143, %f2120;
	mov.f32 	%f2144, %f2121;
	mov.f32 	%f2145, %f2122;
	mov.f32 	%f2146, %f2123;
	mov.f32 	%f2147, %f2124;
	mov.f32 	%f2148, %f2125;
	mov.f32 	%f2149, %f2126;
	mov.f32 	%f2150, %f2127;
	mov.f32 	%f2151, %f2128;
	mov.f32 	%f2152, %f2129;
	mov.f32 	%f2153, %f2130;
	mov.f32 	%f2154, %f2131;
	mov.f32 	%f2155, %f2132;
	mov.f32 	%f2156, %f2133;
	mov.f32 	%f2157, %f2134;
	mov.f32 	%f2158, %f2135;
	mov.f32 	%f2159, %f2388;
	mov.f32 	%f2388, %f2365;
	mov.u32 	%r1281, %r1258;
	mov.u32 	%r1282, %r1259;
	mov.u32 	%r1283, %r1260;
	mov.u32 	%r1284, %r1261;
	mov.u32 	%r1285, %r1262;
	mov.u32 	%r1286, %r1263;
	mov.u32 	%r1287, %r1264;
	mov.u32 	%r1288, %r1265;
	mov.u32 	%r1289, %r1266;
	mov.u32 	%r1290, %r1267;
	mov.u32 	%r1291, %r1268;
	mov.u32 	%r1292, %r1269;
	mov.u32 	%r1293, %r1270;
	mov.u32 	%r1294, %r1271;
	mov.u32 	%r1295, %r1272;
	mov.u32 	%r1296, %r1273;
	mov.u32 	%r1297, %r1274;
	mov.u32 	%r1298, %r1275;
	mov.u32 	%r1299, %r1276;
	mov.u32 	%r1300, %r1277;
	mov.u32 	%r1301, %r1278;
	mov.u32 	%r1302, %r1279;
	mov.u32 	%r1303, %r1532;
	mov.u32 	%r1532, %r1509;
$L__BB12_326:
	setp.leu.f32 	%p298, %f2137, %f2364;
	mov.f32 	%f2161, %f2364;
	mov.f32 	%f2162, %f2137;
	mov.f32 	%f2163, %f2138;
	mov.f32 	%f2164, %f2139;
	mov.f32 	%f2165, %f2140;
	mov.f32 	%f2166, %f2141;
	mov.f32 	%f2167, %f2142;
	mov.f32 	%f2168, %f2143;
	mov.f32 	%f2169, %f2144;
	mov.f32 	%f2170, %f2145;
	mov.f32 	%f2171, %f2146;
	mov.f32 	%f2172, %f2147;
	mov.f32 	%f2173, %f2148;
	mov.f32 	%f2174, %f2149;
	mov.f32 	%f2175, %f2150;
	mov.f32 	%f2176, %f2151;
	mov.f32 	%f2177, %f2152;
	mov.f32 	%f2178, %f2153;
	mov.f32 	%f2179, %f2154;
	mov.f32 	%f2180, %f2155;
	mov.f32 	%f2181, %f2156;
	mov.f32 	%f2182, %f2157;
	mov.f32 	%f2183, %f2158;
	mov.f32 	%f2184, %f2159;
	mov.u32 	%r1305, %r1508;
	mov.u32 	%r1306, %r1281;
	mov.u32 	%r1307, %r1282;
	mov.u32 	%r1308, %r1283;
	mov.u32 	%r1309, %r1284;
	mov.u32 	%r1310, %r1285;
	mov.u32 	%r1311, %r1286;
	mov.u32 	%r1312, %r1287;
	mov.u32 	%r1313, %r1288;
	mov.u32 	%r1314, %r1289;
	mov.u32 	%r1315, %r1290;
	mov.u32 	%r1316, %r1291;
	mov.u32 	%r1317, %r1292;
	mov.u32 	%r1318, %r1293;
	mov.u32 	%r1319, %r1294;
	mov.u32 	%r1320, %r1295;
	mov.u32 	%r1321, %r1296;
	mov.u32 	%r1322, %r1297;
	mov.u32 	%r1323, %r1298;
	mov.u32 	%r1324, %r1299;
	mov.u32 	%r1325, %r1300;
	mov.u32 	%r1326, %r1301;
	mov.u32 	%r1327, %r1302;
	mov.u32 	%r1328, %r1303;
	@%p298 bra 	$L__BB12_351;
	setp.leu.f32 	%p299, %f2138, %f2364;
	mov.f32 	%f2161, %f2137;
	mov.f32 	%f2162, %f2364;
	mov.f32 	%f2163, %f2138;
	mov.f32 	%f2164, %f2139;
	mov.f32 	%f2165, %f2140;
	mov.f32 	%f2166, %f2141;
	mov.f32 	%f2167, %f2142;
	mov.f32 	%f2168, %f2143;
	mov.f32 	%f2169, %f2144;
	mov.f32 	%f2170, %f2145;
	mov.f32 	%f2171, %f2146;
	mov.f32 	%f2172, %f2147;
	mov.f32 	%f2173, %f2148;
	mov.f32 	%f2174, %f2149;
	mov.f32 	%f2175, %f2150;
	mov.f32 	%f2176, %f2151;
	mov.f32 	%f2177, %f2152;
	mov.f32 	%f2178, %f2153;
	mov.f32 	%f2179, %f2154;
	mov.f32 	%f2180, %f2155;
	mov.f32 	%f2181, %f2156;
	mov.f32 	%f2182, %f2157;
	mov.f32 	%f2183, %f2158;
	mov.f32 	%f2184, %f2159;
	mov.u32 	%r1305, %r1281;
	mov.u32 	%r1306, %r1508;
	mov.u32 	%r1307, %r1282;
	mov.u32 	%r1308, %r1283;
	mov.u32 	%r1309, %r1284;
	mov.u32 	%r1310, %r1285;
	mov.u32 	%r1311, %r1286;
	mov.u32 	%r1312, %r1287;
	mov.u32 	%r1313, %r1288;
	mov.u32 	%r1314, %r1289;
	mov.u32 	%r1315, %r1290;
	mov.u32 	%r1316, %r1291;
	mov.u32 	%r1317, %r1292;
	mov.u32 	%r1318, %r1293;
	mov.u32 	%r1319, %r1294;
	mov.u32 	%r1320, %r1295;
	mov.u32 	%r1321, %r1296;
	mov.u32 	%r1322, %r1297;
	mov.u32 	%r1323, %r1298;
	mov.u32 	%r1324, %r1299;
	mov.u32 	%r1325, %r1300;
	mov.u32 	%r1326, %r1301;
	mov.u32 	%r1327, %r1302;
	mov.u32 	%r1328, %r1303;
	@%p299 bra 	$L__BB12_351;
	setp.leu.f32 	%p300, %f2139, %f2364;
	mov.f32 	%f2161, %f2137;
	mov.f32 	%f2162, %f2138;
	mov.f32 	%f2163, %f2364;
	mov.f32 	%f2164, %f2139;
	mov.f32 	%f2165, %f2140;
	mov.f32 	%f2166, %f2141;
	mov.f32 	%f2167, %f2142;
	mov.f32 	%f2168, %f2143;
	mov.f32 	%f2169, %f2144;
	mov.f32 	%f2170, %f2145;
	mov.f32 	%f2171, %f2146;
	mov.f32 	%f2172, %f2147;
	mov.f32 	%f2173, %f2148;
	mov.f32 	%f2174, %f2149;
	mov.f32 	%f2175, %f2150;
	mov.f32 	%f2176, %f2151;
	mov.f32 	%f2177, %f2152;
	mov.f32 	%f2178, %f2153;
	mov.f32 	%f2179, %f2154;
	mov.f32 	%f2180, %f2155;
	mov.f32 	%f2181, %f2156;
	mov.f32 	%f2182, %f2157;
	mov.f32 	%f2183, %f2158;
	mov.f32 	%f2184, %f2159;
	mov.u32 	%r1305, %r1281;
	mov.u32 	%r1306, %r1282;
	mov.u32 	%r1307, %r1508;
	mov.u32 	%r1308, %r1283;
	mov.u32 	%r1309, %r1284;
	mov.u32 	%r1310, %r1285;
	mov.u32 	%r1311, %r1286;
	mov.u32 	%r1312, %r1287;
	mov.u32 	%r1313, %r1288;
	mov.u32 	%r1314, %r1289;
	mov.u32 	%r1315, %r1290;
	mov.u32 	%r1316, %r1291;
	mov.u32 	%r1317, %r1292;
	mov.u32 	%r1318, %r1293;
	mov.u32 	%r1319, %r1294;
	mov.u32 	%r1320, %r1295;
	mov.u32 	%r1321, %r1296;
	mov.u32 	%r1322, %r1297;
	mov.u32 	%r1323, %r1298;
	mov.u32 	%r1324, %r1299;
	mov.u32 	%r1325, %r1300;
	mov.u32 	%r1326, %r1301;
	mov.u32 	%r1327, %r1302;
	mov.u32 	%r1328, %r1303;
	@%p300 bra 	$L__BB12_351;
	setp.leu.f32 	%p301, %f2140, %f2364;
	mov.f32 	%f2161, %f2137;
	mov.f32 	%f2162, %f2138;
	mov.f32 	%f2163, %f2139;
	mov.f32 	%f2164, %f2364;
	mov.f32 	%f2165, %f2140;
	mov.f32 	%f2166, %f2141;
	mov.f32 	%f2167, %f2142;
	mov.f32 	%f2168, %f2143;
	mov.f32 	%f2169, %f2144;
	mov.f32 	%f2170, %f2145;
	mov.f32 	%f2171, %f2146;
	mov.f32 	%f2172, %f2147;
	mov.f32 	%f2173, %f2148;
	mov.f32 	%f2174, %f2149;
	mov.f32 	%f2175, %f2150;
	mov.f32 	%f2176, %f2151;
	mov.f32 	%f2177, %f2152;
	mov.f32 	%f2178, %f2153;
	mov.f32 	%f2179, %f2154;
	mov.f32 	%f2180, %f2155;
	mov.f32 	%f2181, %f2156;
	mov.f32 	%f2182, %f2157;
	mov.f32 	%f2183, %f2158;
	mov.f32 	%f2184, %f2159;
	mov.u32 	%r1305, %r1281;
	mov.u32 	%r1306, %r1282;
	mov.u32 	%r1307, %r1283;
	mov.u32 	%r1308, %r1508;
	mov.u32 	%r1309, %r1284;
	mov.u32 	%r1310, %r1285;
	mov.u32 	%r1311, %r1286;
	mov.u32 	%r1312, %r1287;
	mov.u32 	%r1313, %r1288;
	mov.u32 	%r1314, %r1289;
	mov.u32 	%r1315, %r1290;
	mov.u32 	%r1316, %r1291;
	mov.u32 	%r1317, %r1292;
	mov.u32 	%r1318, %r1293;
	mov.u32 	%r1319, %r1294;
	mov.u32 	%r1320, %r1295;
	mov.u32 	%r1321, %r1296;
	mov.u32 	%r1322, %r1297;
	mov.u32 	%r1323, %r1298;
	mov.u32 	%r1324, %r1299;
	mov.u32 	%r1325, %r1300;
	mov.u32 	%r1326, %r1301;
	mov.u32 	%r1327, %r1302;
	mov.u32 	%r1328, %r1303;
	@%p301 bra 	$L__BB12_351;
	setp.leu.f32 	%p302, %f2141, %f2364;
	mov.f32 	%f2161, %f2137;
	mov.f32 	%f2162, %f2138;
	mov.f32 	%f2163, %f2139;
	mov.f32 	%f2164, %f2140;
	mov.f32 	%f2165, %f2364;
	mov.f32 	%f2166, %f2141;
	mov.f32 	%f2167, %f2142;
	mov.f32 	%f2168, %f2143;
	mov.f32 	%f2169, %f2144;
	mov.f32 	%f2170, %f2145;
	mov.f32 	%f2171, %f2146;
	mov.f32 	%f2172, %f2147;
	mov.f32 	%f2173, %f2148;
	mov.f32 	%f2174, %f2149;
	mov.f32 	%f2175, %f2150;
	mov.f32 	%f2176, %f2151;
	mov.f32 	%f2177, %f2152;
	mov.f32 	%f2178, %f2153;
	mov.f32 	%f2179, %f2154;
	mov.f32 	%f2180, %f2155;
	mov.f32 	%f2181, %f2156;
	mov.f32 	%f2182, %f2157;
	mov.f32 	%f2183, %f2158;
	mov.f32 	%f2184, %f2159;
	mov.u32 	%r1305, %r1281;
	mov.u32 	%r1306, %r1282;
	mov.u32 	%r1307, %r1283;
	mov.u32 	%r1308, %r1284;
	mov.u32 	%r1309, %r1508;
	mov.u32 	%r1310, %r1285;
	mov.u32 	%r1311, %r1286;
	mov.u32 	%r1312, %r1287;
	mov.u32 	%r1313, %r1288;
	mov.u32 	%r1314, %r1289;
	mov.u32 	%r1315, %r1290;
	mov.u32 	%r1316, %r1291;
	mov.u32 	%r1317, %r1292;
	mov.u32 	%r1318, %r1293;
	mov.u32 	%r1319, %r1294;
	mov.u32 	%r1320, %r1295;
	mov.u32 	%r1321, %r1296;
	mov.u32 	%r1322, %r1297;
	mov.u32 	%r1323, %r1298;
	mov.u32 	%r1324, %r1299;
	mov.u32 	%r1325, %r1300;
	mov.u32 	%r1326, %r1301;
	mov.u32 	%r1327, %r1302;
	mov.u32 	%r1328, %r1303;
	@%p302 bra 	$L__BB12_351;
	setp.leu.f32 	%p303, %f2142, %f2364;
	mov.f32 	%f2161, %f2137;
	mov.f32 	%f2162, %f2138;
	mov.f32 	%f2163, %f2139;
	mov.f32 	%f2164, %f2140;
	mov.f32 	%f2165, %f2141;
	mov.f32 	%f2166, %f2364;
	mov.f32 	%f2167, %f2142;
	mov.f32 	%f2168, %f2143;
	mov.f32 	%f2169, %f2144;
	mov.f32 	%f2170, %f2145;
	mov.f32 	%f2171, %f2146;
	mov.f32 	%f2172, %f2147;
	mov.f32 	%f2173, %f2148;
	mov.f32 	%f2174, %f2149;
	mov.f32 	%f2175, %f2150;
	mov.f32 	%f2176, %f2151;
	mov.f32 	%f2177, %f2152;
	mov.f32 	%f2178, %f2153;
	mov.f32 	%f2179, %f2154;
	mov.f32 	%f2180, %f2155;
	mov.f32 	%f2181, %f2156;
	mov.f32 	%f2182, %f2157;
	mov.f32 	%f2183, %f2158;
	mov.f32 	%f2184, %f2159;
	mov.u32 	%r1305, %r1281;
	mov.u32 	%r1306, %r1282;
	mov.u32 	%r1307, %r1283;
	mov.u32 	%r1308, %r1284;
	mov.u32 	%r1309, %r1285;
	mov.u32 	%r1310, %r1508;
	mov.u32 	%r1311, %r1286;
	mov.u32 	%r1312, %r1287;
	mov.u32 	%r1313, %r1288;
	mov.u32 	%r1314, %r1289;
	mov.u32 	%r1315, %r1290;
	mov.u32 	%r1316, %r1291;
	mov.u32 	%r1317, %r1292;
	mov.u32 	%r1318, %r1293;
	mov.u32 	%r1319, %r1294;
	mov.u32 	%r1320, %r1295;
	mov.u32 	%r1321, %r1296;
	mov.u32 	%r1322, %r1297;
	mov.u32 	%r1323, %r1298;
	mov.u32 	%r1324, %r1299;
	mov.u32 	%r1325, %r1300;
	mov.u32 	%r1326, %r1301;
	mov.u32 	%r1327, %r1302;
	mov.u32 	%r1328, %r1303;
	@%p303 bra 	$L__BB12_351;
	setp.leu.f32 	%p304, %f2143, %f2364;
	mov.f32 	%f2161, %f2137;
	mov.f32 	%f2162, %f2138;
	mov.f32 	%f2163, %f2139;
	mov.f32 	%f2164, %f2140;
	mov.f32 	%f2165, %f2141;
	mov.f32 	%f2166, %f2142;
	mov.f32 	%f2167, %f2364;
	mov.f32 	%f2168, %f2143;
	mov.f32 	%f2169, %f2144;
	mov.f32 	%f2170, %f2145;
	mov.f32 	%f2171, %f2146;
	mov.f32 	%f2172, %f2147;
	mov.f32 	%f2173, %f2148;
	mov.f32 	%f2174, %f2149;
	mov.f32 	%f2175, %f2150;
	mov.f32 	%f2176, %f2151;
	mov.f32 	%f2177, %f2152;
	mov.f32 	%f2178, %f2153;
	mov.f32 	%f2179, %f2154;
	mov.f32 	%f2180, %f2155;
	mov.f32 	%f2181, %f2156;
	mov.f32 	%f2182, %f2157;
	mov.f32 	%f2183, %f2158;
	mov.f32 	%f2184, %f2159;
	mov.u32 	%r1305, %r1281;
	mov.u32 	%r1306, %r1282;
	mov.u32 	%r1307, %r1283;
	mov.u32 	%r1308, %r1284;
	mov.u32 	%r1309, %r1285;
	mov.u32 	%r1310, %r1286;
	mov.u32 	%r1311, %r1508;
	mov.u32 	%r1312, %r1287;
	mov.u32 	%r1313, %r1288;
	mov.u32 	%r1314, %r1289;
	mov.u32 	%r1315, %r1290;
	mov.u32 	%r1316, %r1291;
	mov.u32 	%r1317, %r1292;
	mov.u32 	%r1318, %r1293;
	mov.u32 	%r1319, %r1294;
	mov.u32 	%r1320, %r1295;
	mov.u32 	%r1321, %r1296;
	mov.u32 	%r1322, %r1297;
	mov.u32 	%r1323, %r1298;
	mov.u32 	%r1324, %r1299;
	mov.u32 	%r1325, %r1300;
	mov.u32 	%r1326, %r1301;
	mov.u32 	%r1327, %r1302;
	mov.u32 	%r1328, %r1303;
	@%p304 bra 	$L__BB12_351;
	setp.leu.f32 	%p305, %f2144, %f2364;
	mov.f32 	%f2161, %f2137;
	mov.f32 	%f2162, %f2138;
	mov.f32 	%f2163, %f2139;
	mov.f32 	%f2164, %f2140;
	mov.f32 	%f2165, %f2141;
	mov.f32 	%f2166, %f2142;
	mov.f32 	%f2167, %f2143;
	mov.f32 	%f2168, %f2364;
	mov.f32 	%f2169, %f2144;
	mov.f32 	%f2170, %f2145;
	mov.f32 	%f2171, %f2146;
	mov.f32 	%f2172, %f2147;
	mov.f32 	%f2173, %f2148;
	mov.f32 	%f2174, %f2149;
	mov.f32 	%f2175, %f2150;
	mov.f32 	%f2176, %f2151;
	mov.f32 	%f2177, %f2152;
	mov.f32 	%f2178, %f2153;
	mov.f32 	%f2179, %f2154;
	mov.f32 	%f2180, %f2155;
	mov.f32 	%f2181, %f2156;
	mov.f32 	%f2182, %f2157;
	mov.f32 	%f2183, %f2158;
	mov.f32 	%f2184, %f2159;
	mov.u32 	%r1305, %r1281;
	mov.u32 	%r1306, %r1282;
	mov.u32 	%r1307, %r1283;
	mov.u32 	%r1308, %r1284;
	mov.u32 	%r1309, %r1285;
	mov.u32 	%r1310, %r1286;
	mov.u32 	%r1311, %r1287;
	mov.u32 	%r1312, %r1508;
	mov.u32 	%r1313, %r1288;
	mov.u32 	%r1314, %r1289;
	mov.u32 	%r1315, %r1290;
	mov.u32 	%r1316, %r1291;
	mov.u32 	%r1317, %r1292;
	mov.u32 	%r1318, %r1293;
	mov.u32 	%r1319, %r1294;
	mov.u32 	%r1320, %r1295;
	mov.u32 	%r1321, %r1296;
	mov.u32 	%r1322, %r1297;
	mov.u32 	%r1323, %r1298;
	mov.u32 	%r1324, %r1299;
	mov.u32 	%r1325, %r1300;
	mov.u32 	%r1326, %r1301;
	mov.u32 	%r1327, %r1302;
	mov.u32 	%r1328, %r1303;
	@%p305 bra 	$L__BB12_351;
	setp.leu.f32 	%p306, %f2145, %f2364;
	mov.f32 	%f2161, %f2137;
	mov.f32 	%f2162, %f2138;
	mov.f32 	%f2163, %f2139;
	mov.f32 	%f2164, %f2140;
	mov.f32 	%f2165, %f2141;
	mov.f32 	%f2166, %f2142;
	mov.f32 	%f2167, %f2143;
	mov.f32 	%f2168, %f2144;
	mov.f32 	%f2169, %f2364;
	mov.f32 	%f2170, %f2145;
	mov.f32 	%f2171, %f2146;
	mov.f32 	%f2172, %f2147;
	mov.f32 	%f2173, %f2148;
	mov.f32 	%f2174, %f2149;
	mov.f32 	%f2175, %f2150;
	mov.f32 	%f2176, %f2151;
	mov.f32 	%f2177, %f2152;
	mov.f32 	%f2178, %f2153;
	mov.f32 	%f2179, %f2154;
	mov.f32 	%f2180, %f2155;
	mov.f32 	%f2181, %f2156;
	mov.f32 	%f2182, %f2157;
	mov.f32 	%f2183, %f2158;
	mov.f32 	%f2184, %f2159;
	mov.u32 	%r1305, %r1281;
	mov.u32 	%r1306, %r1282;
	mov.u32 	%r1307, %r1283;
	mov.u32 	%r1308, %r1284;
	mov.u32 	%r1309, %r1285;
	mov.u32 	%r1310, %r1286;
	mov.u32 	%r1311, %r1287;
	mov.u32 	%r1312, %r1288;
	mov.u32 	%r1313, %r1508;
	mov.u32 	%r1314, %r1289;
	mov.u32 	%r1315, %r1290;
	mov.u32 	%r1316, %r1291;
	mov.u32 	%r1317, %r1292;
	mov.u32 	%r1318, %r1293;
	mov.u32 	%r1319, %r1294;
	mov.u32 	%r1320, %r1295;
	mov.u32 	%r1321, %r1296;
	mov.u32 	%r1322, %r1297;
	mov.u32 	%r1323, %r1298;
	mov.u32 	%r1324, %r1299;
	mov.u32 	%r1325, %r1300;
	mov.u32 	%r1326, %r1301;
	mov.u32 	%r1327, %r1302;
	mov.u32 	%r1328, %r1303;
	@%p306 bra 	$L__BB12_351;
	setp.leu.f32 	%p307, %f2146, %f2364;
	mov.f32 	%f2161, %f2137;
	mov.f32 	%f2162, %f2138;
	mov.f32 	%f2163, %f2139;
	mov.f32 	%f2164, %f2140;
	mov.f32 	%f2165, %f2141;
	mov.f32 	%f2166, %f2142;
	mov.f32 	%f2167, %f2143;
	mov.f32 	%f2168, %f2144;
	mov.f32 	%f2169, %f2145;
	mov.f32 	%f2170, %f2364;
	mov.f32 	%f2171, %f2146;
	mov.f32 	%f2172, %f2147;
	mov.f32 	%f2173, %f2148;
	mov.f32 	%f2174, %f2149;
	mov.f32 	%f2175, %f2150;
	mov.f32 	%f2176, %f2151;
	mov.f32 	%f2177, %f2152;
	mov.f32 	%f2178, %f2153;
	mov.f32 	%f2179, %f2154;
	mov.f32 	%f2180, %f2155;
	mov.f32 	%f2181, %f2156;
	mov.f32 	%f2182, %f2157;
	mov.f32 	%f2183, %f2158;
	mov.f32 	%f2184, %f2159;
	mov.u32 	%r1305, %r1281;
	mov.u32 	%r1306, %r1282;
	mov.u32 	%r1307, %r1283;
	mov.u32 	%r1308, %r1284;
	mov.u32 	%r1309, %r1285;
	mov.u32 	%r1310, %r1286;
	mov.u32 	%r1311, %r1287;
	mov.u32 	%r1312, %r1288;
	mov.u32 	%r1313, %r1289;
	mov.u32 	%r1314, %r1508;
	mov.u32 	%r1315, %r1290;
	mov.u32 	%r1316, %r1291;
	mov.u32 	%r1317, %r1292;
	mov.u32 	%r1318, %r1293;
	mov.u32 	%r1319, %r1294;
	mov.u32 	%r1320, %r1295;
	mov.u32 	%r1321, %r1296;
	mov.u32 	%r1322, %r1297;
	mov.u32 	%r1323, %r1298;
	mov.u32 	%r1324, %r1299;
	mov.u32 	%r1325, %r1300;
	mov.u32 	%r1326, %r1301;
	mov.u32 	%r1327, %r1302;
	mov.u32 	%r1328, %r1303;
	@%p307 bra 	$L__BB12_351;
	setp.leu.f32 	%p308, %f2147, %f2364;
	mov.f32 	%f2161, %f2137;
	mov.f32 	%f2162, %f2138;
	mov.f32 	%f2163, %f2139;
	mov.f32 	%f2164, %f2140;
	mov.f32 	%f2165, %f2141;
	mov.f32 	%f2166, %f2142;
	mov.f32 	%f2167, %f2143;
	mov.f32 	%f2168, %f2144;
	mov.f32 	%f2169, %f2145;
	mov.f32 	%f2170, %f2146;
	mov.f32 	%f2171, %f2364;
	mov.f32 	%f2172, %f2147;
	mov.f32 	%f2173, %f2148;
	mov.f32 	%f2174, %f2149;
	mov.f32 	%f2175, %f2150;
	mov.f32 	%f2176, %f2151;
	mov.f32 	%f2177, %f2152;
	mov.f32 	%f2178, %f2153;
	mov.f32 	%f2179, %f2154;
	mov.f32 	%f2180, %f2155;
	mov.f32 	%f2181, %f2156;
	mov.f32 	%f2182, %f2157;
	mov.f32 	%f2183, %f2158;
	mov.f32 	%f2184, %f2159;
	mov.u32 	%r1305, %r1281;
	mov.u32 	%r1306, %r1282;
	mov.u32 	%r1307, %r1283;
	mov.u32 	%r1308, %r1284;
	mov.u32 	%r1309, %r1285;
	mov.u32 	%r1310, %r1286;
	mov.u32 	%r1311, %r1287;
	mov.u32 	%r1312, %r1288;
	mov.u32 	%r1313, %r1289;
	mov.u32 	%r1314, %r1290;
	mov.u32 	%r1315, %r1508;
	mov.u32 	%r1316, %r1291;
	mov.u32 	%r1317, %r1292;
	mov.u32 	%r1318, %r1293;
	mov.u32 	%r1319, %r1294;
	mov.u32 	%r1320, %r1295;
	mov.u32 	%r1321, %r1296;
	mov.u32 	%r1322, %r1297;
	mov.u32 	%r1323, %r1298;
	mov.u32 	%r1324, %r1299;
	mov.u32 	%r1325, %r1300;
	mov.u32 	%r1326, %r1301;
	mov.u32 	%r1327, %r1302;
	mov.u32 	%r1328, %r1303;
	@%p308 bra 	$L__BB12_351;
	setp.leu.f32 	%p309, %f2148, %f2364;
	mov.f32 	%f2161, %f2137;
	mov.f32 	%f2162, %f2138;
	mov.f32 	%f2163, %f2139;
	mov.f32 	%f2164, %f2140;
	mov.f32 	%f2165, %f2141;
	mov.f32 	%f2166, %f2142;
	mov.f32 	%f2167, %f2143;
	mov.f32 	%f2168, %f2144;
	mov.f32 	%f2169, %f2145;
	mov.f32 	%f2170, %f2146;
	mov.f32 	%f2171, %f2147;
	mov.f32 	%f2172, %f2364;
	mov.f32 	%f2173, %f2148;
	mov.f32 	%f2174, %f2149;
	mov.f32 	%f2175, %f2150;
	mov.f32 	%f2176, %f2151;
	mov.f32 	%f2177, %f2152;
	mov.f32 	%f2178, %f2153;
	mov.f32 	%f2179, %f2154;
	mov.f32 	%f2180, %f2155;
	mov.f32 	%f2181, %f2156;
	mov.f32 	%f2182, %f2157;
	mov.f32 	%f2183, %f2158;
	mov.f32 	%f2184, %f2159;
	mov.u32 	%r1305, %r1281;
	mov.u32 	%r1306, %r1282;
	mov.u32 	%r1307, %r1283;
	mov.u32 	%r1308, %r1284;
	mov.u32 	%r1309, %r1285;
	mov.u32 	%r1310, %r1286;
	mov.u32 	%r1311, %r1287;
	mov.u32 	%r1312, %r1288;
	mov.u32 	%r1313, %r1289;
	mov.u32 	%r1314, %r1290;
	mov.u32 	%r1315, %r1291;
	mov.u32 	%r1316, %r1508;
	mov.u32 	%r1317, %r1292;
	mov.u32 	%r1318, %r1293;
	mov.u32 	%r1319, %r1294;
	mov.u32 	%r1320, %r1295;
	mov.u32 	%r1321, %r1296;
	mov.u32 	%r1322, %r1297;
	mov.u32 	%r1323, %r1298;
	mov.u32 	%r1324, %r1299;
	mov.u32 	%r1325, %r1300;
	mov.u32 	%r1326, %r1301;
	mov.u32 	%r1327, %r1302;
	mov.u32 	%r1328, %r1303;
	@%p309 bra 	$L__BB12_351;
	setp.leu.f32 	%p310, %f2149, %f2364;
	mov.f32 	%f2161, %f2137;
	mov.f32 	%f2162, %f2138;
	mov.f32 	%f2163, %f2139;
	mov.f32 	%f2164, %f2140;
	mov.f32 	%f2165, %f2141;
	mov.f32 	%f2166, %f2142;
	mov.f32 	%f2167, %f2143;
	mov.f32 	%f2168, %f2144;
	mov.f32 	%f2169, %f2145;
	mov.f32 	%f2170, %f2146;
	mov.f32 	%f2171, %f2147;
	mov.f32 	%f2172, %f2148;
	mov.f32 	%f2173, %f2364;
	mov.f32 	%f2174, %f2149;
	mov.f32 	%f2175, %f2150;
	mov.f32 	%f2176, %f2151;
	mov.f32 	%f2177, %f2152;
	mov.f32 	%f2178, %f2153;
	mov.f32 	%f2179, %f2154;
	mov.f32 	%f2180, %f2155;
	mov.f32 	%f2181, %f2156;
	mov.f32 	%f2182, %f2157;
	mov.f32 	%f2183, %f2158;
	mov.f32 	%f2184, %f2159;
	mov.u32 	%r1305, %r1281;
	mov.u32 	%r1306, %r1282;
	mov.u32 	%r1307, %r1283;
	mov.u32 	%r1308, %r1284;
	mov.u32 	%r1309, %r1285;
	mov.u32 	%r1310, %r1286;
	mov.u32 	%r1311, %r1287;
	mov.u32 	%r1312, %r1288;
	mov.u32 	%r1313, %r1289;
	mov.u32 	%r1314, %r1290;
	mov.u32 	%r1315, %r1291;
	mov.u32 	%r1316, %r1292;
	mov.u32 	%r1317, %r1508;
	mov.u32 	%r1318, %r1293;
	mov.u32 	%r1319, %r1294;
	mov.u32 	%r1320, %r1295;
	mov.u32 	%r1321, %r1296;
	mov.u32 	%r1322, %r1297;
	mov.u32 	%r1323, %r1298;
	mov.u32 	%r1324, %r1299;
	mov.u32 	%r1325, %r1300;
	mov.u32 	%r1326, %r1301;
	mov.u32 	%r1327, %r1302;
	mov.u32 	%r1328, %r1303;
	@%p310 bra 	$L__BB12_351;
	setp.leu.f32 	%p311, %f2150, %f2364;
	mov.f32 	%f2161, %f2137;
	mov.f32 	%f2162, %f2138;
	mov.f32 	%f2163, %f2139;
	mov.f32 	%f2164, %f2140;
	mov.f32 	%f2165, %f2141;
	mov.f32 	%f2166, %f2142;
	mov.f32 	%f2167, %f2143;
	mov.f32 	%f2168, %f2144;
	mov.f32 	%f2169, %f2145;
	mov.f32 	%f2170, %f2146;
	mov.f32 	%f2171, %f2147;
	mov.f32 	%f2172, %f2148;
	mov.f32 	%f2173, %f2149;
	mov.f32 	%f2174, %f2364;
	mov.f32 	%f2175, %f2150;
	mov.f32 	%f2176, %f2151;
	mov.f32 	%f2177, %f2152;
	mov.f32 	%f2178, %f2153;
	mov.f32 	%f2179, %f2154;
	mov.f32 	%f2180, %f2155;
	mov.f32 	%f2181, %f2156;
	mov.f32 	%f2182, %f2157;
	mov.f32 	%f2183, %f2158;
	mov.f32 	%f2184, %f2159;
	mov.u32 	%r1305, %r1281;
	mov.u32 	%r1306, %r1282;
	mov.u32 	%r1307, %r1283;
	mov.u32 	%r1308, %r1284;
	mov.u32 	%r1309, %r1285;
	mov.u32 	%r1310, %r1286;
	mov.u32 	%r1311, %r1287;
	mov.u32 	%r1312, %r1288;
	mov.u32 	%r1313, %r1289;
	mov.u32 	%r1314, %r1290;
	mov.u32 	%r1315, %r1291;
	mov.u32 	%r1316, %r1292;
	mov.u32 	%r1317, %r1293;
	mov.u32 	%r1318, %r1508;
	mov.u32 	%r1319, %r1294;
	mov.u32 	%r1320, %r1295;
	mov.u32 	%r1321, %r1296;
	mov.u32 	%r1322, %r1297;
	mov.u32 	%r1323, %r1298;
	mov.u32 	%r1324, %r1299;
	mov.u32 	%r1325, %r1300;
	mov.u32 	%r1326, %r1301;
	mov.u32 	%r1327, %r1302;
	mov.u32 	%r1328, %r1303;
	@%p311 bra 	$L__BB12_351;
	setp.leu.f32 	%p312, %f2151, %f2364;
	mov.f32 	%f2161, %f2137;
	mov.f32 	%f2162, %f2138;
	mov.f32 	%f2163, %f2139;
	mov.f32 	%f2164, %f2140;
	mov.f32 	%f2165, %f2141;
	mov.f32 	%f2166, %f2142;
	mov.f32 	%f2167, %f2143;
	mov.f32 	%f2168, %f2144;
	mov.f32 	%f2169, %f2145;
	mov.f32 	%f2170, %f2146;
	mov.f32 	%f2171, %f2147;
	mov.f32 	%f2172, %f2148;
	mov.f32 	%f2173, %f2149;
	mov.f32 	%f2174, %f2150;
	mov.f32 	%f2175, %f2364;
	mov.f32 	%f2176, %f2151;
	mov.f32 	%f2177, %f2152;
	mov.f32 	%f2178, %f2153;
	mov.f32 	%f2179, %f2154;
	mov.f32 	%f2180, %f2155;
	mov.f32 	%f2181, %f2156;
	mov.f32 	%f2182, %f2157;
	mov.f32 	%f2183, %f2158;
	mov.f32 	%f2184, %f2159;
	mov.u32 	%r1305, %r1281;
	mov.u32 	%r1306, %r1282;
	mov.u32 	%r1307, %r1283;
	mov.u32 	%r1308, %r1284;
	mov.u32 	%r1309, %r1285;
	mov.u32 	%r1310, %r1286;
	mov.u32 	%r1311, %r1287;
	mov.u32 	%r1312, %r1288;
	mov.u32 	%r1313, %r1289;
	mov.u32 	%r1314, %r1290;
	mov.u32 	%r1315, %r1291;
	mov.u32 	%r1316, %r1292;
	mov.u32 	%r1317, %r1293;
	mov.u32 	%r1318, %r1294;
	mov.u32 	%r1319, %r1508;
	mov.u32 	%r1320, %r1295;
	mov.u32 	%r1321, %r1296;
	mov.u32 	%r1322, %r1297;
	mov.u32 	%r1323, %r1298;
	mov.u32 	%r1324, %r1299;
	mov.u32 	%r1325, %r1300;
	mov.u32 	%r1326, %r1301;
	mov.u32 	%r1327, %r1302;
	mov.u32 	%r1328, %r1303;
	@%p312 bra 	$L__BB12_351;
	setp.leu.f32 	%p313, %f2152, %f2364;
	mov.f32 	%f2161, %f2137;
	mov.f32 	%f2162, %f2138;
	mov.f32 	%f2163, %f2139;
	mov.f32 	%f2164, %f2140;
	mov.f32 	%f2165, %f2141;
	mov.f32 	%f2166, %f2142;
	mov.f32 	%f2167, %f2143;
	mov.f32 	%f2168, %f2144;
	mov.f32 	%f2169, %f2145;
	mov.f32 	%f2170, %f2146;
	mov.f32 	%f2171, %f2147;
	mov.f32 	%f2172, %f2148;
	mov.f32 	%f2173, %f2149;
	mov.f32 	%f2174, %f2150;
	mov.f32 	%f2175, %f2151;
	mov.f32 	%f2176, %f2364;
	mov.f32 	%f2177, %f2152;
	mov.f32 	%f2178, %f2153;
	mov.f32 	%f2179, %f2154;
	mov.f32 	%f2180, %f2155;
	mov.f32 	%f2181, %f2156;
	mov.f32 	%f2182, %f2157;
	mov.f32 	%f2183, %f2158;
	mov.f32 	%f2184, %f2159;
	mov.u32 	%r1305, %r1281;
	mov.u32 	%r1306, %r1282;
	mov.u32 	%r1307, %r1283;
	mov.u32 	%r1308, %r1284;
	mov.u32 	%r1309, %r1285;
	mov.u32 	%r1310, %r1286;
	mov.u32 	%r1311, %r1287;
	mov.u32 	%r1312, %r1288;
	mov.u32 	%r1313, %r1289;
	mov.u32 	%r1314, %r1290;
	mov.u32 	%r1315, %r1291;
	mov.u32 	%r1316, %r1292;
	mov.u32 	%r1317, %r1293;
	mov.u32 	%r1318, %r1294;
	mov.u32 	%r1319, %r1295;
	mov.u32 	%r1320, %r1508;
	mov.u32 	%r1321, %r1296;
	mov.u32 	%r1322, %r1297;
	mov.u32 	%r1323, %r1298;
	mov.u32 	%r1324, %r1299;
	mov.u32 	%r1325, %r1300;
	mov.u32 	%r1326, %r1301;
	mov.u32 	%r1327, %r1302;
	mov.u32 	%r1328, %r1303;
	@%p313 bra 	$L__BB12_351;
	setp.leu.f32 	%p314, %f2153, %f2364;
	mov.f32 	%f2161, %f2137;
	mov.f32 	%f2162, %f2138;
	mov.f32 	%f2163, %f2139;
	mov.f32 	%f2164, %f2140;
	mov.f32 	%f2165, %f2141;
	mov.f32 	%f2166, %f2142;
	mov.f32 	%f2167, %f2143;
	mov.f32 	%f2168, %f2144;
	mov.f32 	%f2169, %f2145;
	mov.f32 	%f2170, %f2146;
	mov.f32 	%f2171, %f2147;
	mov.f32 	%f2172, %f2148;
	mov.f32 	%f2173, %f2149;
	mov.f32 	%f2174, %f2150;
	mov.f32 	%f2175, %f2151;
	mov.f32 	%f2176, %f2152;
	mov.f32 	%f2177, %f2364;
	mov.f32 	%f2178, %f2153;
	mov.f32 	%f2179, %f2154;
	mov.f32 	%f2180, %f2155;
	mov.f32 	%f2181, %f2156;
	mov.f32 	%f2182, %f2157;
	mov.f32 	%f2183, %f2158;
	mov.f32 	%f2184, %f2159;
	mov.u32 	%r1305, %r1281;
	mov.u32 	%r1306, %r1282;
	mov.u32 	%r1307, %r1283;
	mov.u32 	%r1308, %r1284;
	mov.u32 	%r1309, %r1285;
	mov.u32 	%r1310, %r1286;
	mov.u32 	%r1311, %r1287;
	mov.u32 	%r1312, %r1288;
	mov.u32 	%r1313, %r1289;
	mov.u32 	%r1314, %r1290;
	mov.u32 	%r1315, %r1291;
	mov.u32 	%r1316, %r1292;
	mov.u32 	%r1317, %r1293;
	mov.u32 	%r1318, %r1294;
	mov.u32 	%r1319, %r1295;
	mov.u32 	%r1320, %r1296;
	mov.u32 	%r1321, %r1508;
	mov.u32 	%r1322, %r1297;
	mov.u32 	%r1323, %r1298;
	mov.u32 	%r1324, %r1299;
	mov.u32 	%r1325, %r1300;
	mov.u32 	%r1326, %r1301;
	mov.u32 	%r1327, %r1302;
	mov.u32 	%r1328, %r1303;
	@%p314 bra 	$L__BB12_351;
	setp.leu.f32 	%p315, %f2154, %f2364;
	mov.f32 	%f2161, %f2137;
	mov.f32 	%f2162, %f2138;
	mov.f32 	%f2163, %f2139;
	mov.f32 	%f2164, %f2140;
	mov.f32 	%f2165, %f2141;
	mov.f32 	%f2166, %f2142;
	mov.f32 	%f2167, %f2143;
	mov.f32 	%f2168, %f2144;
	mov.f32 	%f2169, %f2145;
	mov.f32 	%f2170, %f2146;
	mov.f32 	%f2171, %f2147;
	mov.f32 	%f2172, %f2148;
	mov.f32 	%f2173, %f2149;
	mov.f32 	%f2174, %f2150;
	mov.f32 	%f2175, %f2151;
	mov.f32 	%f2176, %f2152;
	mov.f32 	%f2177, %f2153;
	mov.f32 	%f2178, %f2364;
	mov.f32 	%f2179, %f2154;
	mov.f32 	%f2180, %f2155;
	mov.f32 	%f2181, %f2156;
	mov.f32 	%f2182, %f2157;
	mov.f32 	%f2183, %f2158;
	mov.f32 	%f2184, %f2159;
	mov.u32 	%r1305, %r1281;
	mov.u32 	%r1306, %r1282;
	mov.u32 	%r1307, %r1283;
	mov.u32 	%r1308, %r1284;
	mov.u32 	%r1309, %r1285;
	mov.u32 	%r1310, %r1286;
	mov.u32 	%r1311, %r1287;
	mov.u32 	%r1312, %r1288;
	mov.u32 	%r1313, %r1289;
	mov.u32 	%r1314, %r1290;
	mov.u32 	%r1315, %r1291;
	mov.u32 	%r1316, %r1292;
	mov.u32 	%r1317, %r1293;
	mov.u32 	%r1318, %r1294;
	mov.u32 	%r1319, %r1295;
	mov.u32 	%r1320, %r1296;
	mov.u32 	%r1321, %r1297;
	mov.u32 	%r1322, %r1508;
	mov.u32 	%r1323, %r1298;
	mov.u32 	%r1324, %r1299;
	mov.u32 	%r1325, %r1300;
	mov.u32 	%r1326, %r1301;
	mov.u32 	%r1327, %r1302;
	mov.u32 	%r1328, %r1303;
	@%p315 bra 	$L__BB12_351;
	setp.leu.f32 	%p316, %f2155, %f2364;
	mov.f32 	%f2161, %f2137;
	mov.f32 	%f2162, %f2138;
	mov.f32 	%f2163, %f2139;
	mov.f32 	%f2164, %f2140;
	mov.f32 	%f2165, %f2141;
	mov.f32 	%f2166, %f2142;
	mov.f32 	%f2167, %f2143;
	mov.f32 	%f2168, %f2144;
	mov.f32 	%f2169, %f2145;
	mov.f32 	%f2170, %f2146;
	mov.f32 	%f2171, %f2147;
	mov.f32 	%f2172, %f2148;
	mov.f32 	%f2173, %f2149;
	mov.f32 	%f2174, %f2150;
	mov.f32 	%f2175, %f2151;
	mov.f32 	%f2176, %f2152;
	mov.f32 	%f2177, %f2153;
	mov.f32 	%f2178, %f2154;
	mov.f32 	%f2179, %f2364;
	mov.f32 	%f2180, %f2155;
	mov.f32 	%f2181, %f2156;
	mov.f32 	%f2182, %f2157;
	mov.f32 	%f2183, %f2158;
	mov.f32 	%f2184, %f2159;
	mov.u32 	%r1305, %r1281;
	mov.u32 	%r1306, %r1282;
	mov.u32 	%r1307, %r1283;
	mov.u32 	%r1308, %r1284;
	mov.u32 	%r1309, %r1285;
	mov.u32 	%r1310, %r1286;
	mov.u32 	%r1311, %r1287;
	mov.u32 	%r1312, %r1288;
	mov.u32 	%r1313, %r1289;
	mov.u32 	%r1314, %r1290;
	mov.u32 	%r1315, %r1291;
	mov.u32 	%r1316, %r1292;
	mov.u32 	%r1317, %r1293;
	mov.u32 	%r1318, %r1294;
	mov.u32 	%r1319, %r1295;
	mov.u32 	%r1320, %r1296;
	mov.u32 	%r1321, %r1297;
	mov.u32 	%r1322, %r1298;
	mov.u32 	%r1323, %r1508;
	mov.u32 	%r1324, %r1299;
	mov.u32 	%r1325, %r1300;
	mov.u32 	%r1326, %r1301;
	mov.u32 	%r1327, %r1302;
	mov.u32 	%r1328, %r1303;
	@%p316 bra 	$L__BB12_351;
	setp.leu.f32 	%p317, %f2156, %f2364;
	mov.f32 	%f2161, %f2137;
	mov.f32 	%f2162, %f2138;
	mov.f32 	%f2163, %f2139;
	mov.f32 	%f2164, %f2140;
	mov.f32 	%f2165, %f2141;
	mov.f32 	%f2166, %f2142;
	mov.f32 	%f2167, %f2143;
	mov.f32 	%f2168, %f2144;
	mov.f32 	%f2169, %f2145;
	mov.f32 	%f2170, %f2146;
	mov.f32 	%f2171, %f2147;
	mov.f32 	%f2172, %f2148;
	mov.f32 	%f2173, %f2149;
	mov.f32 	%f2174, %f2150;
	mov.f32 	%f2175, %f2151;
	mov.f32 	%f2176, %f2152;
	mov.f32 	%f2177, %f2153;
	mov.f32 	%f2178, %f2154;
	mov.f32 	%f2179, %f2155;
	mov.f32 	%f2180, %f2364;
	mov.f32 	%f2181, %f2156;
	mov.f32 	%f2182, %f2157;
	mov.f32 	%f2183, %f2158;
	mov.f32 	%f2184, %f2159;
	mov.u32 	%r1305, %r1281;
	mov.u32 	%r1306, %r1282;
	mov.u32 	%r1307, %r1283;
	mov.u32 	%r1308, %r1284;
	mov.u32 	%r1309, %r1285;
	mov.u32 	%r1310, %r1286;
	mov.u32 	%r1311, %r1287;
	mov.u32 	%r1312, %r1288;
	mov.u32 	%r1313, %r1289;
	mov.u32 	%r1314, %r1290;
	mov.u32 	%r1315, %r1291;
	mov.u32 	%r1316, %r1292;
	mov.u32 	%r1317, %r1293;
	mov.u32 	%r1318, %r1294;
	mov.u32 	%r1319, %r1295;
	mov.u32 	%r1320, %r1296;
	mov.u32 	%r1321, %r1297;
	mov.u32 	%r1322, %r1298;
	mov.u32 	%r1323, %r1299;
	mov.u32 	%r1324, %r1508;
	mov.u32 	%r1325, %r1300;
	mov.u32 	%r1326, %r1301;
	mov.u32 	%r1327, %r1302;
	mov.u32 	%r1328, %r1303;
	@%p317 bra 	$L__BB12_351;
	setp.leu.f32 	%p318, %f2157, %f2364;
	mov.f32 	%f2161, %f2137;
	mov.f32 	%f2162, %f2138;
	mov.f32 	%f2163, %f2139;
	mov.f32 	%f2164, %f2140;
	mov.f32 	%f2165, %f2141;
	mov.f32 	%f2166, %f2142;
	mov.f32 	%f2167, %f2143;
	mov.f32 	%f2168, %f2144;
	mov.f32 	%f2169, %f2145;
	mov.f32 	%f2170, %f2146;
	mov.f32 	%f2171, %f2147;
	mov.f32 	%f2172, %f2148;
	mov.f32 	%f2173, %f2149;
	mov.f32 	%f2174, %f2150;
	mov.f32 	%f2175, %f2151;
	mov.f32 	%f2176, %f2152;
	mov.f32 	%f2177, %f2153;
	mov.f32 	%f2178, %f2154;
	mov.f32 	%f2179, %f2155;
	mov.f32 	%f2180, %f2156;
	mov.f32 	%f2181, %f2364;
	mov.f32 	%f2182, %f2157;
	mov.f32 	%f2183, %f2158;
	mov.f32 	%f2184, %f2159;
	mov.u32 	%r1305, %r1281;
	mov.u32 	%r1306, %r1282;
	mov.u32 	%r1307, %r1283;
	mov.u32 	%r1308, %r1284;
	mov.u32 	%r1309, %r1285;
	mov.u32 	%r1310, %r1286;
	mov.u32 	%r1311, %r1287;
	mov.u32 	%r1312, %r1288;
	mov.u32 	%r1313, %r1289;
	mov.u32 	%r1314, %r1290;
	mov.u32 	%r1315, %r1291;
	mov.u32 	%r1316, %r1292;
	mov.u32 	%r1317, %r1293;
	mov.u32 	%r1318, %r1294;
	mov.u32 	%r1319, %r1295;
	mov.u32 	%r1320, %r1296;
	mov.u32 	%r1321, %r1297;
	mov.u32 	%r1322, %r1298;
	mov.u32 	%r1323, %r1299;
	mov.u32 	%r1324, %r1300;
	mov.u32 	%r1325, %r1508;
	mov.u32 	%r1326, %r1301;
	mov.u32 	%r1327, %r1302;
	mov.u32 	%r1328, %r1303;
	@%p318 bra 	$L__BB12_351;
	setp.leu.f32 	%p319, %f2158, %f2364;
	mov.f32 	%f2161, %f2137;
	mov.f32 	%f2162, %f2138;
	mov.f32 	%f2163, %f2139;
	mov.f32 	%f2164, %f2140;
	mov.f32 	%f2165, %f2141;
	mov.f32 	%f2166, %f2142;
	mov.f32 	%f2167, %f2143;
	mov.f32 	%f2168, %f2144;
	mov.f32 	%f2169, %f2145;
	mov.f32 	%f2170, %f2146;
	mov.f32 	%f2171, %f2147;
	mov.f32 	%f2172, %f2148;
	mov.f32 	%f2173, %f2149;
	mov.f32 	%f2174, %f2150;
	mov.f32 	%f2175, %f2151;
	mov.f32 	%f2176, %f2152;
	mov.f32 	%f2177, %f2153;
	mov.f32 	%f2178, %f2154;
	mov.f32 	%f2179, %f2155;
	mov.f32 	%f2180, %f2156;
	mov.f32 	%f2181, %f2157;
	mov.f32 	%f2182, %f2364;
	mov.f32 	%f2183, %f2158;
	mov.f32 	%f2184, %f2159;
	mov.u32 	%r1305, %r1281;
	mov.u32 	%r1306, %r1282;
	mov.u32 	%r1307, %r1283;
	mov.u32 	%r1308, %r1284;
	mov.u32 	%r1309, %r1285;
	mov.u32 	%r1310, %r1286;
	mov.u32 	%r1311, %r1287;
	mov.u32 	%r1312, %r1288;
	mov.u32 	%r1313, %r1289;
	mov.u32 	%r1314, %r1290;
	mov.u32 	%r1315, %r1291;
	mov.u32 	%r1316, %r1292;
	mov.u32 	%r1317, %r1293;
	mov.u32 	%r1318, %r1294;
	mov.u32 	%r1319, %r1295;
	mov.u32 	%r1320, %r1296;
	mov.u32 	%r1321, %r1297;
	mov.u32 	%r1322, %r1298;
	mov.u32 	%r1323, %r1299;
	mov.u32 	%r1324, %r1300;
	mov.u32 	%r1325, %r1301;
	mov.u32 	%r1326, %r1508;
	mov.u32 	%r1327, %r1302;
	mov.u32 	%r1328, %r1303;
	@%p319 bra 	$L__BB12_351;
	setp.leu.f32 	%p320, %f2159, %f2364;
	mov.f32 	%f2161, %f2137;
	mov.f32 	%f2162, %f2138;
	mov.f32 	%f2163, %f2139;
	mov.f32 	%f2164, %f2140;
	mov.f32 	%f2165, %f2141;
	mov.f32 	%f2166, %f2142;
	mov.f32 	%f2167, %f2143;
	mov.f32 	%f2168, %f2144;
	mov.f32 	%f2169, %f2145;
	mov.f32 	%f2170, %f2146;
	mov.f32 	%f2171, %f2147;
	mov.f32 	%f2172, %f2148;
	mov.f32 	%f2173, %f2149;
	mov.f32 	%f2174, %f2150;
	mov.f32 	%f2175, %f2151;
	mov.f32 	%f2176, %f2152;
	mov.f32 	%f2177, %f2153;
	mov.f32 	%f2178, %f2154;
	mov.f32 	%f2179, %f2155;
	mov.f32 	%f2180, %f2156;
	mov.f32 	%f2181, %f2157;
	mov.f32 	%f2182, %f2158;
	mov.f32 	%f2183, %f2364;
	mov.f32 	%f2184, %f2159;
	mov.u32 	%r1305, %r1281;
	mov.u32 	%r1306, %r1282;
	mov.u32 	%r1307, %r1283;
	mov.u32 	%r1308, %r1284;
	mov.u32 	%r1309, %r1285;
	mov.u32 	%r1310, %r1286;
	mov.u32 	%r1311, %r1287;
	mov.u32 	%r1312, %r1288;
	mov.u32 	%r1313, %r1289;
	mov.u32 	%r1314, %r1290;
	mov.u32 	%r1315, %r1291;
	mov.u32 	%r1316, %r1292;
	mov.u32 	%r1317, %r1293;
	mov.u32 	%r1318, %r1294;
	mov.u32 	%r1319, %r1295;
	mov.u32 	%r1320, %r1296;
	mov.u32 	%r1321, %r1297;
	mov.u32 	%r1322, %r1298;
	mov.u32 	%r1323, %r1299;
	mov.u32 	%r1324, %r1300;
	mov.u32 	%r1325, %r1301;
	mov.u32 	%r1326, %r1302;
	mov.u32 	%r1327, %r1508;
	mov.u32 	%r1328, %r1303;
	@%p320 bra 	$L__BB12_351;
	setp.leu.f32 	%p321, %f2388, %f2364;
	mov.f32 	%f2161, %f2137;
	mov.f32 	%f2162, %f2138;
	mov.f32 	%f2163, %f2139;
	mov.f32 	%f2164, %f2140;
	mov.f32 	%f2165, %f2141;
	mov.f32 	%f2166, %f2142;
	mov.f32 	%f2167, %f2143;
	mov.f32 	%f2168, %f2144;
	mov.f32 	%f2169, %f2145;
	mov.f32 	%f2170, %f2146;
	mov.f32 	%f2171, %f2147;
	mov.f32 	%f2172, %f2148;
	mov.f32 	%f2173, %f2149;
	mov.f32 	%f2174, %f2150;
	mov.f32 	%f2175, %f2151;
	mov.f32 	%f2176, %f2152;
	mov.f32 	%f2177, %f2153;
	mov.f32 	%f2178, %f2154;
	mov.f32 	%f2179, %f2155;
	mov.f32 	%f2180, %f2156;
	mov.f32 	%f2181, %f2157;
	mov.f32 	%f2182, %f2158;
	mov.f32 	%f2183, %f2159;
	mov.f32 	%f2184, %f2364;
	mov.u32 	%r1305, %r1281;
	mov.u32 	%r1306, %r1282;
	mov.u32 	%r1307, %r1283;
	mov.u32 	%r1308, %r1284;
	mov.u32 	%r1309, %r1285;
	mov.u32 	%r1310, %r1286;
	mov.u32 	%r1311, %r1287;
	mov.u32 	%r1312, %r1288;
	mov.u32 	%r1313, %r1289;
	mov.u32 	%r1314, %r1290;
	mov.u32 	%r1315, %r1291;
	mov.u32 	%r1316, %r1292;
	mov.u32 	%r1317, %r1293;
	mov.u32 	%r1318, %r1294;
	mov.u32 	%r1319, %r1295;
	mov.u32 	%r1320, %r1296;
	mov.u32 	%r1321, %r1297;
	mov.u32 	%r1322, %r1298;
	mov.u32 	%r1323, %r1299;
	mov.u32 	%r1324, %r1300;
	mov.u32 	%r1325, %r1301;
	mov.u32 	%r1326, %r1302;
	mov.u32 	%r1327, %r1303;
	mov.u32 	%r1328, %r1508;
	@%p321 bra 	$L__BB12_351;
	mov.f32 	%f2161, %f2137;
	mov.f32 	%f2162, %f2138;
	mov.f32 	%f2163, %f2139;
	mov.f32 	%f2164, %f2140;
	mov.f32 	%f2165, %f2141;
	mov.f32 	%f2166, %f2142;
	mov.f32 	%f2167, %f2143;
	mov.f32 	%f2168, %f2144;
	mov.f32 	%f2169, %f2145;
	mov.f32 	%f2170, %f2146;
	mov.f32 	%f2171, %f2147;
	mov.f32 	%f2172, %f2148;
	mov.f32 	%f2173, %f2149;
	mov.f32 	%f2174, %f2150;
	mov.f32 	%f2175, %f2151;
	mov.f32 	%f2176, %f2152;
	mov.f32 	%f2177, %f2153;
	mov.f32 	%f2178, %f2154;
	mov.f32 	%f2179, %f2155;
	mov.f32 	%f2180, %f2156;
	mov.f32 	%f2181, %f2157;
	mov.f32 	%f2182, %f2158;
	mov.f32 	%f2183, %f2159;
	mov.f32 	%f2184, %f2388;
	mov.f32 	%f2388, %f2364;
	mov.u32 	%r1305, %r1281;
	mov.u32 	%r1306, %r1282;
	mov.u32 	%r1307, %r1283;
	mov.u32 	%r1308, %r1284;
	mov.u32 	%r1309, %r1285;
	mov.u32 	%r1310, %r1286;
	mov.u32 	%r1311, %r1287;
	mov.u32 	%r1312, %r1288;
	mov.u32 	%r1313, %r1289;
	mov.u32 	%r1314, %r1290;
	mov.u32 	%r1315, %r1291;
	mov.u32 	%r1316, %r1292;
	mov.u32 	%r1317, %r1293;
	mov.u32 	%r1318, %r1294;
	mov.u32 	%r1319, %r1295;
	mov.u32 	%r1320, %r1296;
	mov.u32 	%r1321, %r1297;
	mov.u32 	%r1322, %r1298;
	mov.u32 	%r1323, %r1299;
	mov.u32 	%r1324, %r1300;
	mov.u32 	%r1325, %r1301;
	mov.u32 	%r1326, %r1302;
	mov.u32 	%r1327, %r1303;
	mov.u32 	%r1328, %r1532;
	mov.u32 	%r1532, %r1508;
$L__BB12_351:
	setp.leu.f32 	%p322, %f2161, %f2363;
	mov.f32 	%f2186, %f2363;
	mov.f32 	%f2187, %f2161;
	mov.f32 	%f2188, %f2162;
	mov.f32 	%f2189, %f2163;
	mov.f32 	%f2190, %f2164;
	mov.f32 	%f2191, %f2165;
	mov.f32 	%f2192, %f2166;
	mov.f32 	%f2193, %f2167;
	mov.f32 	%f2194, %f2168;
	mov.f32 	%f2195, %f2169;
	mov.f32 	%f2196, %f2170;
	mov.f32 	%f2197, %f2171;
	mov.f32 	%f2198, %f2172;
	mov.f32 	%f2199, %f2173;
	mov.f32 	%f2200, %f2174;
	mov.f32 	%f2201, %f2175;
	mov.f32 	%f2202, %f2176;
	mov.f32 	%f2203, %f2177;
	mov.f32 	%f2204, %f2178;
	mov.f32 	%f2205, %f2179;
	mov.f32 	%f2206, %f2180;
	mov.f32 	%f2207, %f2181;
	mov.f32 	%f2208, %f2182;
	mov.f32 	%f2209, %f2183;
	mov.f32 	%f2210, %f2184;
	mov.u32 	%r1330, %r1507;
	mov.u32 	%r1331, %r1305;
	mov.u32 	%r1332, %r1306;
	mov.u32 	%r1333, %r1307;
	mov.u32 	%r1334, %r1308;
	mov.u32 	%r1335, %r1309;
	mov.u32 	%r1336, %r1310;
	mov.u32 	%r1337, %r1311;
	mov.u32 	%r1338, %r1312;
	mov.u32 	%r1339, %r1313;
	mov.u32 	%r1340, %r1314;
	mov.u32 	%r1341, %r1315;
	mov.u32 	%r1342, %r1316;
	mov.u32 	%r1343, %r1317;
	mov.u32 	%r1344, %r1318;
	mov.u32 	%r1345, %r1319;
	mov.u32 	%r1346, %r1320;
	mov.u32 	%r1347, %r1321;
	mov.u32 	%r1348, %r1322;
	mov.u32 	%r1349, %r1323;
	mov.u32 	%r1350, %r1324;
	mov.u32 	%r1351, %r1325;
	mov.u32 	%r1352, %r1326;
	mov.u32 	%r1353, %r1327;
	mov.u32 	%r1354, %r1328;
	@%p322 bra 	$L__BB12_377;
	setp.leu.f32 	%p323, %f2162, %f2363;
	mov.f32 	%f2186, %f2161;
	mov.f32 	%f2187, %f2363;
	mov.f32 	%f2188, %f2162;
	mov.f32 	%f2189, %f2163;
	mov.f32 	%f2190, %f2164;
	mov.f32 	%f2191, %f2165;
	mov.f32 	%f2192, %f2166;
	mov.f32 	%f2193, %f2167;
	mov.f32 	%f2194, %f2168;
	mov.f32 	%f2195, %f2169;
	mov.f32 	%f2196, %f2170;
	mov.f32 	%f2197, %f2171;
	mov.f32 	%f2198, %f2172;
	mov.f32 	%f2199, %f2173;
	mov.f32 	%f2200, %f2174;
	mov.f32 	%f2201, %f2175;
	mov.f32 	%f2202, %f2176;
	mov.f32 	%f2203, %f2177;
	mov.f32 	%f2204, %f2178;
	mov.f32 	%f2205, %f2179;
	mov.f32 	%f2206, %f2180;
	mov.f32 	%f2207, %f2181;
	mov.f32 	%f2208, %f2182;
	mov.f32 	%f2209, %f2183;
	mov.f32 	%f2210, %f2184;
	mov.u32 	%r1330, %r1305;
	mov.u32 	%r1331, %r1507;
	mov.u32 	%r1332, %r1306;
	mov.u32 	%r1333, %r1307;
	mov.u32 	%r1334, %r1308;
	mov.u32 	%r1335, %r1309;
	mov.u32 	%r1336, %r1310;
	mov.u32 	%r1337, %r1311;
	mov.u32 	%r1338, %r1312;
	mov.u32 	%r1339, %r1313;
	mov.u32 	%r1340, %r1314;
	mov.u32 	%r1341, %r1315;
	mov.u32 	%r1342, %r1316;
	mov.u32 	%r1343, %r1317;
	mov.u32 	%r1344, %r1318;
	mov.u32 	%r1345, %r1319;
	mov.u32 	%r1346, %r1320;
	mov.u32 	%r1347, %r1321;
	mov.u32 	%r1348, %r1322;
	mov.u32 	%r1349, %r1323;
	mov.u32 	%r1350, %r1324;
	mov.u32 	%r1351, %r1325;
	mov.u32 	%r1352, %r1326;
	mov.u32 	%r1353, %r1327;
	mov.u32 	%r1354, %r1328;
	@%p323 bra 	$L__BB12_377;
	setp.leu.f32 	%p324, %f2163, %f2363;
	mov.f32 	%f2186, %f2161;
	mov.f32 	%f2187, %f2162;
	mov.f32 	%f2188, %f2363;
	mov.f32 	%f2189, %f2163;
	mov.f32 	%f2190, %f2164;
	mov.f32 	%f2191, %f2165;
	mov.f32 	%f2192, %f2166;
	mov.f32 	%f2193, %f2167;
	mov.f32 	%f2194, %f2168;
	mov.f32 	%f2195, %f2169;
	mov.f32 	%f2196, %f2170;
	mov.f32 	%f2197, %f2171;
	mov.f32 	%f2198, %f2172;
	mov.f32 	%f2199, %f2173;
	mov.f32 	%f2200, %f2174;
	mov.f32 	%f2201, %f2175;
	mov.f32 	%f2202, %f2176;
	mov.f32 	%f2203, %f2177;
	mov.f32 	%f2204, %f2178;
	mov.f32 	%f2205, %f2179;
	mov.f32 	%f2206, %f2180;
	mov.f32 	%f2207, %f2181;
	mov.f32 	%f2208, %f2182;
	mov.f32 	%f2209, %f2183;
	mov.f32 	%f2210, %f2184;
	mov.u32 	%r1330, %r1305;
	mov.u32 	%r1331, %r1306;
	mov.u32 	%r1332, %r1507;
	mov.u32 	%r1333, %r1307;
	mov.u32 	%r1334, %r1308;
	mov.u32 	%r1335, %r1309;
	mov.u32 	%r1336, %r1310;
	mov.u32 	%r1337, %r1311;
	mov.u32 	%r1338, %r1312;
	mov.u32 	%r1339, %r1313;
	mov.u32 	%r1340, %r1314;
	mov.u32 	%r1341, %r1315;
	mov.u32 	%r1342, %r1316;
	mov.u32 	%r1343, %r1317;
	mov.u32 	%r1344, %r1318;
	mov.u32 	%r1345, %r1319;
	mov.u32 	%r1346, %r1320;
	mov.u32 	%r1347, %r1321;
	mov.u32 	%r1348, %r1322;
	mov.u32 	%r1349, %r1323;
	mov.u32 	%r1350, %r1324;
	mov.u32 	%r1351, %r1325;
	mov.u32 	%r1352, %r1326;
	mov.u32 	%r1353, %r1327;
	mov.u32 	%r1354, %r1328;
	@%p324 bra 	$L__BB12_377;
	setp.leu.f32 	%p325, %f2164, %f2363;
	mov.f32 	%f2186, %f2161;
	mov.f32 	%f2187, %f2162;
	mov.f32 	%f2188, %f2163;
	mov.f32 	%f2189, %f2363;
	mov.f32 	%f2190, %f2164;
	mov.f32 	%f2191, %f2165;
	mov.f32 	%f2192, %f2166;
	mov.f32 	%f2193, %f2167;
	mov.f32 	%f2194, %f2168;
	mov.f32 	%f2195, %f2169;
	mov.f32 	%f2196, %f2170;
	mov.f32 	%f2197, %f2171;
	mov.f32 	%f2198, %f2172;
	mov.f32 	%f2199, %f2173;
	mov.f32 	%f2200, %f2174;
	mov.f32 	%f2201, %f2175;
	mov.f32 	%f2202, %f2176;
	mov.f32 	%f2203, %f2177;
	mov.f32 	%f2204, %f2178;
	mov.f32 	%f2205, %f2179;
	mov.f32 	%f2206, %f2180;
	mov.f32 	%f2207, %f2181;
	mov.f32 	%f2208, %f2182;
	mov.f32 	%f2209, %f2183;
	mov.f32 	%f2210, %f2184;
	mov.u32 	%r1330, %r1305;
	mov.u32 	%r1331, %r1306;
	mov.u32 	%r1332, %r1307;
	mov.u32 	%r1333, %r1507;
	mov.u32 	%r1334, %r1308;
	mov.u32 	%r1335, %r1309;
	mov.u32 	%r1336, %r1310;
	mov.u32 	%r1337, %r1311;
	mov.u32 	%r1338, %r1312;
	mov.u32 	%r1339, %r1313;
	mov.u32 	%r1340, %r1314;
	mov.u32 	%r1341, %r1315;
	mov.u32 	%r1342, %r1316;
	mov.u32 	%r1343, %r1317;
	mov.u32 	%r1344, %r1318;
	mov.u32 	%r1345, %r1319;
	mov.u32 	%r1346, %r1320;
	mov.u32 	%r1347, %r1321;
	mov.u32 	%r1348, %r1322;
	mov.u32 	%r1349, %r1323;
	mov.u32 	%r1350, %r1324;
	mov.u32 	%r1351, %r1325;
	mov.u32 	%r1352, %r1326;
	mov.u32 	%r1353, %r1327;
	mov.u32 	%r1354, %r1328;
	@%p325 bra 	$L__BB12_377;
	setp.leu.f32 	%p326, %f2165, %f2363;
	mov.f32 	%f2186, %f2161;
	mov.f32 	%f2187, %f2162;
	mov.f32 	%f2188, %f2163;
	mov.f32 	%f2189, %f2164;
	mov.f32 	%f2190, %f2363;
	mov.f32 	%f2191, %f2165;
	mov.f32 	%f2192, %f2166;
	mov.f32 	%f2193, %f2167;
	mov.f32 	%f2194, %f2168;
	mov.f32 	%f2195, %f2169;
	mov.f32 	%f2196, %f2170;
	mov.f32 	%f2197, %f2171;
	mov.f32 	%f2198, %f2172;
	mov.f32 	%f2199, %f2173;
	mov.f32 	%f2200, %f2174;
	mov.f32 	%f2201, %f2175;
	mov.f32 	%f2202, %f2176;
	mov.f32 	%f2203, %f2177;
	mov.f32 	%f2204, %f2178;
	mov.f32 	%f2205, %f2179;
	mov.f32 	%f2206, %f2180;
	mov.f32 	%f2207, %f2181;
	mov.f32 	%f2208, %f2182;
	mov.f32 	%f2209, %f2183;
	mov.f32 	%f2210, %f2184;
	mov.u32 	%r1330, %r1305;
	mov.u32 	%r1331, %r1306;
	mov.u32 	%r1332, %r1307;
	mov.u32 	%r1333, %r1308;
	mov.u32 	%r1334, %r1507;
	mov.u32 	%r1335, %r1309;
	mov.u32 	%r1336, %r1310;
	mov.u32 	%r1337, %r1311;
	mov.u32 	%r1338, %r1312;
	mov.u32 	%r1339, %r1313;
	mov.u32 	%r1340, %r1314;
	mov.u32 	%r1341, %r1315;
	mov.u32 	%r1342, %r1316;
	mov.u32 	%r1343, %r1317;
	mov.u32 	%r1344, %r1318;
	mov.u32 	%r1345, %r1319;
	mov.u32 	%r1346, %r1320;
	mov.u32 	%r1347, %r1321;
	mov.u32 	%r1348, %r1322;
	mov.u32 	%r1349, %r1323;
	mov.u32 	%r1350, %r1324;
	mov.u32 	%r1351, %r1325;
	mov.u32 	%r1352, %r1326;
	mov.u32 	%r1353, %r1327;
	mov.u32 	%r1354, %r1328;
	@%p326 bra 	$L__BB12_377;
	setp.leu.f32 	%p327, %f2166, %f2363;
	mov.f32 	%f2186, %f2161;
	mov.f32 	%f2187, %f2162;
	mov.f32 	%f2188, %f2163;
	mov.f32 	%f2189, %f2164;
	mov.f32 	%f2190, %f2165;
	mov.f32 	%f2191, %f2363;
	mov.f32 	%f2192, %f2166;
	mov.f32 	%f2193, %f2167;
	mov.f32 	%f2194, %f2168;
	mov.f32 	%f2195, %f2169;
	mov.f32 	%f2196, %f2170;
	mov.f32 	%f2197, %f2171;
	mov.f32 	%f2198, %f2172;
	mov.f32 	%f2199, %f2173;
	mov.f32 	%f2200, %f2174;
	mov.f32 	%f2201, %f2175;
	mov.f32 	%f2202, %f2176;
	mov.f32 	%f2203, %f2177;
	mov.f32 	%f2204, %f2178;
	mov.f32 	%f2205, %f2179;
	mov.f32 	%f2206, %f2180;
	mov.f32 	%f2207, %f2181;
	mov.f32 	%f2208, %f2182;
	mov.f32 	%f2209, %f2183;
	mov.f32 	%f2210, %f2184;
	mov.u32 	%r1330, %r1305;
	mov.u32 	%r1331, %r1306;
	mov.u32 	%r1332, %r1307;
	mov.u32 	%r1333, %r1308;
	mov.u32 	%r1334, %r1309;
	mov.u32 	%r1335, %r1507;
	mov.u32 	%r1336, %r1310;
	mov.u32 	%r1337, %r1311;
	mov.u32 	%r1338, %r1312;
	mov.u32 	%r1339, %r1313;
	mov.u32 	%r1340, %r1314;
	mov.u32 	%r1341, %r1315;
	mov.u32 	%r1342, %r1316;
	mov.u32 	%r1343, %r1317;
	mov.u32 	%r1344, %r1318;
	mov.u32 	%r1345, %r1319;
	mov.u32 	%r1346, %r1320;
	mov.u32 	%r1347, %r1321;
	mov.u32 	%r1348, %r1322;
	mov.u32 	%r1349, %r1323;
	mov.u32 	%r1350, %r1324;
	mov.u32 	%r1351, %r1325;
	mov.u32 	%r1352, %r1326;
	mov.u32 	%r1353, %r1327;
	mov.u32 	%r1354, %r1328;
	@%p327 bra 	$L__BB12_377;
	setp.leu.f32 	%p328, %f2167, %f2363;
	mov.f32 	%f2186, %f2161;
	mov.f32 	%f2187, %f2162;
	mov.f32 	%f2188, %f2163;
	mov.f32 	%f2189, %f2164;
	mov.f32 	%f2190, %f2165;
	mov.f32 	%f2191, %f2166;
	mov.f32 	%f2192, %f2363;
	mov.f32 	%f2193, %f2167;
	mov.f32 	%f2194, %f2168;
	mov.f32 	%f2195, %f2169;
	mov.f32 	%f2196, %f2170;
	mov.f32 	%f2197, %f2171;
	mov.f32 	%f2198, %f2172;
	mov.f32 	%f2199, %f2173;
	mov.f32 	%f2200, %f2174;
	mov.f32 	%f2201, %f2175;
	mov.f32 	%f2202, %f2176;
	mov.f32 	%f2203, %f2177;
	mov.f32 	%f2204, %f2178;
	mov.f32 	%f2205, %f2179;
	mov.f32 	%f2206, %f2180;
	mov.f32 	%f2207, %f2181;
	mov.f32 	%f2208, %f2182;
	mov.f32 	%f2209, %f2183;
	mov.f32 	%f2210, %f2184;
	mov.u32 	%r1330, %r1305;
	mov.u32 	%r1331, %r1306;
	mov.u32 	%r1332, %r1307;
	mov.u32 	%r1333, %r1308;
	mov.u32 	%r1334, %r1309;
	mov.u32 	%r1335, %r1310;
	mov.u32 	%r1336, %r1507;
	mov.u32 	%r1337, %r1311;
	mov.u32 	%r1338, %r1312;
	mov.u32 	%r1339, %r1313;
	mov.u32 	%r1340, %r1314;
	mov.u32 	%r1341, %r1315;
	mov.u32 	%r1342, %r1316;
	mov.u32 	%r1343, %r1317;
	mov.u32 	%r1344, %r1318;
	mov.u32 	%r1345, %r1319;
	mov.u32 	%r1346, %r1320;
	mov.u32 	%r1347, %r1321;
	mov.u32 	%r1348, %r1322;
	mov.u32 	%r1349, %r1323;
	mov.u32 	%r1350, %r1324;
	mov.u32 	%r1351, %r1325;
	mov.u32 	%r1352, %r1326;
	mov.u32 	%r1353, %r1327;
	mov.u32 	%r1354, %r1328;
	@%p328 bra 	$L__BB12_377;
	setp.leu.f32 	%p329, %f2168, %f2363;
	mov.f32 	%f2186, %f2161;
	mov.f32 	%f2187, %f2162;
	mov.f32 	%f2188, %f2163;
	mov.f32 	%f2189, %f2164;
	mov.f32 	%f2190, %f2165;
	mov.f32 	%f2191, %f2166;
	mov.f32 	%f2192, %f2167;
	mov.f32 	%f2193, %f2363;
	mov.f32 	%f2194, %f2168;
	mov.f32 	%f2195, %f2169;
	mov.f32 	%f2196, %f2170;
	mov.f32 	%f2197, %f2171;
	mov.f32 	%f2198, %f2172;
	mov.f32 	%f2199, %f2173;
	mov.f32 	%f2200, %f2174;
	mov.f32 	%f2201, %f2175;
	mov.f32 	%f2202, %f2176;
	mov.f32 	%f2203, %f2177;
	mov.f32 	%f2204, %f2178;
	mov.f32 	%f2205, %f2179;
	mov.f32 	%f2206, %f2180;
	mov.f32 	%f2207, %f2181;
	mov.f32 	%f2208, %f2182;
	mov.f32 	%f2209, %f2183;
	mov.f32 	%f2210, %f2184;
	mov.u32 	%r1330, %r1305;
	mov.u32 	%r1331, %r1306;
	mov.u32 	%r1332, %r1307;
	mov.u32 	%r1333, %r1308;
	mov.u32 	%r1334, %r1309;
	mov.u32 	%r1335, %r1310;
	mov.u32 	%r1336, %r1311;
	mov.u32 	%r1337, %r1507;
	mov.u32 	%r1338, %r1312;
	mov.u32 	%r1339, %r1313;
	mov.u32 	%r1340, %r1314;
	mov.u32 	%r1341, %r1315;
	mov.u32 	%r1342, %r1316;
	mov.u32 	%r1343, %r1317;
	mov.u32 	%r1344, %r1318;
	mov.u32 	%r1345, %r1319;
	mov.u32 	%r1346, %r1320;
	mov.u32 	%r1347, %r1321;
	mov.u32 	%r1348, %r1322;
	mov.u32 	%r1349, %r1323;
	mov.u32 	%r1350, %r1324;
	mov.u32 	%r1351, %r1325;
	mov.u32 	%r1352, %r1326;
	mov.u32 	%r1353, %r1327;
	mov.u32 	%r1354, %r1328;
	@%p329 bra 	$L__BB12_377;
	setp.leu.f32 	%p330, %f2169, %f2363;
	mov.f32 	%f2186, %f2161;
	mov.f32 	%f2187, %f2162;
	mov.f32 	%f2188, %f2163;
	mov.f32 	%f2189, %f2164;
	mov.f32 	%f2190, %f2165;
	mov.f32 	%f2191, %f2166;
	mov.f32 	%f2192, %f2167;
	mov.f32 	%f2193, %f2168;
	mov.f32 	%f2194, %f2363;
	mov.f32 	%f2195, %f2169;
	mov.f32 	%f2196, %f2170;
	mov.f32 	%f2197, %f2171;
	mov.f32 	%f2198, %f2172;
	mov.f32 	%f2199, %f2173;
	mov.f32 	%f2200, %f2174;
	mov.f32 	%f2201, %f2175;
	mov.f32 	%f2202, %f2176;
	mov.f32 	%f2203, %f2177;
	mov.f32 	%f2204, %f2178;
	mov.f32 	%f2205, %f2179;
	mov.f32 	%f2206, %f2180;
	mov.f32 	%f2207, %f2181;
	mov.f32 	%f2208, %f2182;
	mov.f32 	%f2209, %f2183;
	mov.f32 	%f2210, %f2184;
	mov.u32 	%r1330, %r1305;
	mov.u32 	%r1331, %r1306;
	mov.u32 	%r1332, %r1307;
	mov.u32 	%r1333, %r1308;
	mov.u32 	%r1334, %r1309;
	mov.u32 	%r1335, %r1310;
	mov.u32 	%r1336, %r1311;
	mov.u32 	%r1337, %r1312;
	mov.u32 	%r1338, %r1507;
	mov.u32 	%r1339, %r1313;
	mov.u32 	%r1340, %r1314;
	mov.u32 	%r1341, %r1315;
	mov.u32 	%r1342, %r1316;
	mov.u32 	%r1343, %r1317;
	mov.u32 	%r1344, %r1318;
	mov.u32 	%r1345, %r1319;
	mov.u32 	%r1346, %r1320;
	mov.u32 	%r1347, %r1321;
	mov.u32 	%r1348, %r1322;
	mov.u32 	%r1349, %r1323;
	mov.u32 	%r1350, %r1324;
	mov.u32 	%r1351, %r1325;
	mov.u32 	%r1352, %r1326;
	mov.u32 	%r1353, %r1327;
	mov.u32 	%r1354, %r1328;
	@%p330 bra 	$L__BB12_377;
	setp.leu.f32 	%p331, %f2170, %f2363;
	mov.f32 	%f2186, %f2161;
	mov.f32 	%f2187, %f2162;
	mov.f32 	%f2188, %f2163;
	mov.f32 	%f2189, %f2164;
	mov.f32 	%f2190, %f2165;
	mov.f32 	%f2191, %f2166;
	mov.f32 	%f2192, %f2167;
	mov.f32 	%f2193, %f2168;
	mov.f32 	%f2194, %f2169;
	mov.f32 	%f2195, %f2363;
	mov.f32 	%f2196, %f2170;
	mov.f32 	%f2197, %f2171;
	mov.f32 	%f2198, %f2172;
	mov.f32 	%f2199, %f2173;
	mov.f32 	%f2200, %f2174;
	mov.f32 	%f2201, %f2175;
	mov.f32 	%f2202, %f2176;
	mov.f32 	%f2203, %f2177;
	mov.f32 	%f2204, %f2178;
	mov.f32 	%f2205, %f2179;
	mov.f32 	%f2206, %f2180;
	mov.f32 	%f2207, %f2181;
	mov.f32 	%f2208, %f2182;
	mov.f32 	%f2209, %f2183;
	mov.f32 	%f2210, %f2184;
	mov.u32 	%r1330, %r1305;
	mov.u32 	%r1331, %r1306;
	mov.u32 	%r1332, %r1307;
	mov.u32 	%r1333, %r1308;
	mov.u32 	%r1334, %r1309;
	mov.u32 	%r1335, %r1310;
	mov.u32 	%r1336, %r1311;
	mov.u32 	%r1337, %r1312;
	mov.u32 	%r1338, %r1313;
	mov.u32 	%r1339, %r1507;
	mov.u32 	%r1340, %r1314;
	mov.u32 	%r1341, %r1315;
	mov.u32 	%r1342, %r1316;
	mov.u32 	%r1343, %r1317;
	mov.u32 	%r1344, %r1318;
	mov.u32 	%r1345, %r1319;
	mov.u32 	%r1346, %r1320;
	mov.u32 	%r1347, %r1321;
	mov.u32 	%r1348, %r1322;
	mov.u32 	%r1349, %r1323;
	mov.u32 	%r1350, %r1324;
	mov.u32 	%r1351, %r1325;
	mov.u32 	%r1352, %r1326;
	mov.u32 	%r1353, %r1327;
	mov.u32 	%r1354, %r1328;
	@%p331 bra 	$L__BB12_377;
	setp.leu.f32 	%p332, %f2171, %f2363;
	mov.f32 	%f2186, %f2161;
	mov.f32 	%f2187, %f2162;
	mov.f32 	%f2188, %f2163;
	mov.f32 	%f2189, %f2164;
	mov.f32 	%f2190, %f2165;
	mov.f32 	%f2191, %f2166;
	mov.f32 	%f2192, %f2167;
	mov.f32 	%f2193, %f2168;
	mov.f32 	%f2194, %f2169;
	mov.f32 	%f2195, %f2170;
	mov.f32 	%f2196, %f2363;
	mov.f32 	%f2197, %f2171;
	mov.f32 	%f2198, %f2172;
	mov.f32 	%f2199, %f2173;
	mov.f32 	%f2200, %f2174;
	mov.f32 	%f2201, %f2175;
	mov.f32 	%f2202, %f2176;
	mov.f32 	%f2203, %f2177;
	mov.f32 	%f2204, %f2178;
	mov.f32 	%f2205, %f2179;
	mov.f32 	%f2206, %f2180;
	mov.f32 	%f2207, %f2181;
	mov.f32 	%f2208, %f2182;
	mov.f32 	%f2209, %f2183;
	mov.f32 	%f2210, %f2184;
	mov.u32 	%r1330, %r1305;
	mov.u32 	%r1331, %r1306;
	mov.u32 	%r1332, %r1307;
	mov.u32 	%r1333, %r1308;
	mov.u32 	%r1334, %r1309;
	mov.u32 	%r1335, %r1310;
	mov.u32 	%r1336, %r1311;
	mov.u32 	%r1337, %r1312;
	mov.u32 	%r1338, %r1313;
	mov.u32 	%r1339, %r1314;
	mov.u32 	%r1340, %r1507;
	mov.u32 	%r1341, %r1315;
	mov.u32 	%r1342, %r1316;
	mov.u32 	%r1343, %r1317;
	mov.u32 	%r1344, %r1318;
	mov.u32 	%r1345, %r1319;
	mov.u32 	%r1346, %r1320;
	mov.u32 	%r1347, %r1321;
	mov.u32 	%r1348, %r1322;
	mov.u32 	%r1349, %r1323;
	mov.u32 	%r1350, %r1324;
	mov.u32 	%r1351, %r1325;
	mov.u32 	%r1352, %r1326;
	mov.u32 	%r1353, %r1327;
	mov.u32 	%r1354, %r1328;
	@%p332 bra 	$L__BB12_377;
	setp.leu.f32 	%p333, %f2172, %f2363;
	mov.f32 	%f2186, %f2161;
	mov.f32 	%f2187, %f2162;
	mov.f32 	%f2188, %f2163;
	mov.f32 	%f2189, %f2164;
	mov.f32 	%f2190, %f2165;
	mov.f32 	%f2191, %f2166;
	mov.f32 	%f2192, %f2167;
	mov.f32 	%f2193, %f2168;
	mov.f32 	%f2194, %f2169;
	mov.f32 	%f2195, %f2170;
	mov.f32 	%f2196, %f2171;
	mov.f32 	%f2197, %f2363;
	mov.f32 	%f2198, %f2172;
	mov.f32 	%f2199, %f2173;
	mov.f32 	%f2200, %f2174;
	mov.f32 	%f2201, %f2175;
	mov.f32 	%f2202, %f2176;
	mov.f32 	%f2203, %f2177;
	mov.f32 	%f2204, %f2178;
	mov.f32 	%f2205, %f2179;
	mov.f32 	%f2206, %f2180;
	mov.f32 	%f2207, %f2181;
	mov.f32 	%f2208, %f2182;
	mov.f32 	%f2209, %f2183;
	mov.f32 	%f2210, %f2184;
	mov.u32 	%r1330, %r1305;
	mov.u32 	%r1331, %r1306;
	mov.u32 	%r1332, %r1307;
	mov.u32 	%r1333, %r1308;
	mov.u32 	%r1334, %r1309;
	mov.u32 	%r1335, %r1310;
	mov.u32 	%r1336, %r1311;
	mov.u32 	%r1337, %r1312;
	mov.u32 	%r1338, %r1313;
	mov.u32 	%r1339, %r1314;
	mov.u32 	%r1340, %r1315;
	mov.u32 	%r1341, %r1507;
	mov.u32 	%r1342, %r1316;
	mov.u32 	%r1343, %r1317;
	mov.u32 	%r1344, %r1318;
	mov.u32 	%r1345, %r1319;
	mov.u32 	%r1346, %r1320;
	mov.u32 	%r1347, %r1321;
	mov.u32 	%r1348, %r1322;
	mov.u32 	%r1349, %r1323;
	mov.u32 	%r1350, %r1324;
	mov.u32 	%r1351, %r1325;
	mov.u32 	%r1352, %r1326;
	mov.u32 	%r1353, %r1327;
	mov.u32 	%r1354, %r1328;
	@%p333 bra 	$L__BB12_377;
	setp.leu.f32 	%p334, %f2173, %f2363;
	mov.f32 	%f2186, %f2161;
	mov.f32 	%f2187, %f2162;
	mov.f32 	%f2188, %f2163;
	mov.f32 	%f2189, %f2164;
	mov.f32 	%f2190, %f2165;
	mov.f32 	%f2191, %f2166;
	mov.f32 	%f2192, %f2167;
	mov.f32 	%f2193, %f2168;
	mov.f32 	%f2194, %f2169;
	mov.f32 	%f2195, %f2170;
	mov.f32 	%f2196, %f2171;
	mov.f32 	%f2197, %f2172;
	mov.f32 	%f2198, %f2363;
	mov.f32 	%f2199, %f2173;
	mov.f32 	%f2200, %f2174;
	mov.f32 	%f2201, %f2175;
	mov.f32 	%f2202, %f2176;
	mov.f32 	%f2203, %f2177;
	mov.f32 	%f2204, %f2178;
	mov.f32 	%f2205, %f2179;
	mov.f32 	%f2206, %f2180;
	mov.f32 	%f2207, %f2181;
	mov.f32 	%f2208, %f2182;
	mov.f32 	%f2209, %f2183;
	mov.f32 	%f2210, %f2184;
	mov.u32 	%r1330, %r1305;
	mov.u32 	%r1331, %r1306;
	mov.u32 	%r1332, %r1307;
	mov.u32 	%r1333, %r1308;
	mov.u32 	%r1334, %r1309;
	mov.u32 	%r1335, %r1310;
	mov.u32 	%r1336, %r1311;
	mov.u32 	%r1337, %r1312;
	mov.u32 	%r1338, %r1313;
	mov.u32 	%r1339, %r1314;
	mov.u32 	%r1340, %r1315;
	mov.u32 	%r1341, %r1316;
	mov.u32 	%r1342, %r1507;
	mov.u32 	%r1343, %r1317;
	mov.u32 	%r1344, %r1318;
	mov.u32 	%r1345, %r1319;
	mov.u32 	%r1346, %r1320;
	mov.u32 	%r1347, %r1321;
	mov.u32 	%r1348, %r1322;
	mov.u32 	%r1349, %r1323;
	mov.u32 	%r1350, %r1324;
	mov.u32 	%r1351, %r1325;
	mov.u32 	%r1352, %r1326;
	mov.u32 	%r1353, %r1327;
	mov.u32 	%r1354, %r1328;
	@%p334 bra 	$L__BB12_377;
	setp.leu.f32 	%p335, %f2174, %f2363;
	mov.f32 	%f2186, %f2161;
	mov.f32 	%f2187, %f2162;
	mov.f32 	%f2188, %f2163;
	mov.f32 	%f2189, %f2164;
	mov.f32 	%f2190, %f2165;
	mov.f32 	%f2191, %f2166;
	mov.f32 	%f2192, %f2167;
	mov.f32 	%f2193, %f2168;
	mov.f32 	%f2194, %f2169;
	mov.f32 	%f2195, %f2170;
	mov.f32 	%f2196, %f2171;
	mov.f32 	%f2197, %f2172;
	mov.f32 	%f2198, %f2173;
	mov.f32 	%f2199, %f2363;
	mov.f32 	%f2200, %f2174;
	mov.f32 	%f2201, %f2175;
	mov.f32 	%f2202, %f2176;
	mov.f32 	%f2203, %f2177;
	mov.f32 	%f2204, %f2178;
	mov.f32 	%f2205, %f2179;
	mov.f32 	%f2206, %f2180;
	mov.f32 	%f2207, %f2181;
	mov.f32 	%f2208, %f2182;
	mov.f32 	%f2209, %f2183;
	mov.f32 	%f2210, %f2184;
	mov.u32 	%r1330, %r1305;
	mov.u32 	%r1331, %r1306;
	mov.u32 	%r1332, %r1307;
	mov.u32 	%r1333, %r1308;
	mov.u32 	%r1334, %r1309;
	mov.u32 	%r1335, %r1310;
	mov.u32 	%r1336, %r1311;
	mov.u32 	%r1337, %r1312;
	mov.u32 	%r1338, %r1313;
	mov.u32 	%r1339, %r1314;
	mov.u32 	%r1340, %r1315;
	mov.u32 	%r1341, %r1316;
	mov.u32 	%r1342, %r1317;
	mov.u32 	%r1343, %r1507;
	mov.u32 	%r1344, %r1318;
	mov.u32 	%r1345, %r1319;
	mov.u32 	%r1346, %r1320;
	mov.u32 	%r1347, %r1321;
	mov.u32 	%r1348, %r1322;
	mov.u32 	%r1349, %r1323;
	mov.u32 	%r1350, %r1324;
	mov.u32 	%r1351, %r1325;
	mov.u32 	%r1352, %r1326;
	mov.u32 	%r1353, %r1327;
	mov.u32 	%r1354, %r1328;
	@%p335 bra 	$L__BB12_377;
	setp.leu.f32 	%p336, %f2175, %f2363;
	mov.f32 	%f2186, %f2161;
	mov.f32 	%f2187, %f2162;
	mov.f32 	%f2188, %f2163;
	mov.f32 	%f2189, %f2164;
	mov.f32 	%f2190, %f2165;
	mov.f32 	%f2191, %f2166;
	mov.f32 	%f2192, %f2167;
	mov.f32 	%f2193, %f2168;
	mov.f32 	%f2194, %f2169;
	mov.f32 	%f2195, %f2170;
	mov.f32 	%f2196, %f2171;
	mov.f32 	%f2197, %f2172;
	mov.f32 	%f2198, %f2173;
	mov.f32 	%f2199, %f2174;
	mov.f32 	%f2200, %f2363;
	mov.f32 	%f2201, %f2175;
	mov.f32 	%f2202, %f2176;
	mov.f32 	%f2203, %f2177;
	mov.f32 	%f2204, %f2178;
	mov.f32 	%f2205, %f2179;
	mov.f32 	%f2206, %f2180;
	mov.f32 	%f2207, %f2181;
	mov.f32 	%f2208, %f2182;
	mov.f32 	%f2209, %f2183;
	mov.f32 	%f2210, %f2184;
	mov.u32 	%r1330, %r1305;
	mov.u32 	%r1331, %r1306;
	mov.u32 	%r1332, %r1307;
	mov.u32 	%r1333, %r1308;
	mov.u32 	%r1334, %r1309;
	mov.u32 	%r1335, %r1310;
	mov.u32 	%r1336, %r1311;
	mov.u32 	%r1337, %r1312;
	mov.u32 	%r1338, %r1313;
	mov.u32 	%r1339, %r1314;
	mov.u32 	%r1340, %r1315;
	mov.u32 	%r1341, %r1316;
	mov.u32 	%r1342, %r1317;
	mov.u32 	%r1343, %r1318;
	mov.u32 	%r1344, %r1507;
	mov.u32 	%r1345, %r1319;
	mov.u32 	%r1346, %r1320;
	mov.u32 	%r1347, %r1321;
	mov.u32 	%r1348, %r1322;
	mov.u32 	%r1349, %r1323;
	mov.u32 	%r1350, %r1324;
	mov.u32 	%r1351, %r1325;
	mov.u32 	%r1352, %r1326;
	mov.u32 	%r1353, %r1327;
	mov.u32 	%r1354, %r1328;
	@%p336 bra 	$L__BB12_377;
	setp.leu.f32 	%p337, %f2176, %f2363;
	mov.f32 	%f2186, %f2161;
	mov.f32 	%f2187, %f2162;
	mov.f32 	%f2188, %f2163;
	mov.f32 	%f2189, %f2164;
	mov.f32 	%f2190, %f2165;
	mov.f32 	%f2191, %f2166;
	mov.f32 	%f2192, %f2167;
	mov.f32 	%f2193, %f2168;
	mov.f32 	%f2194, %f2169;
	mov.f32 	%f2195, %f2170;
	mov.f32 	%f2196, %f2171;
	mov.f32 	%f2197, %f2172;
	mov.f32 	%f2198, %f2173;
	mov.f32 	%f2199, %f2174;
	mov.f32 	%f2200, %f2175;
	mov.f32 	%f2201, %f2363;
	mov.f32 	%f2202, %f2176;
	mov.f32 	%f2203, %f2177;
	mov.f32 	%f2204, %f2178;
	mov.f32 	%f2205, %f2179;
	mov.f32 	%f2206, %f2180;
	mov.f32 	%f2207, %f2181;
	mov.f32 	%f2208, %f2182;
	mov.f32 	%f2209, %f2183;
	mov.f32 	%f2210, %f2184;
	mov.u32 	%r1330, %r1305;
	mov.u32 	%r1331, %r1306;
	mov.u32 	%r1332, %r1307;
	mov.u32 	%r1333, %r1308;
	mov.u32 	%r1334, %r1309;
	mov.u32 	%r1335, %r1310;
	mov.u32 	%r1336, %r1311;
	mov.u32 	%r1337, %r1312;
	mov.u32 	%r1338, %r1313;
	mov.u32 	%r1339, %r1314;
	mov.u32 	%r1340, %r1315;
	mov.u32 	%r1341, %r1316;
	mov.u32 	%r1342, %r1317;
	mov.u32 	%r1343, %r1318;
	mov.u32 	%r1344, %r1319;
	mov.u32 	%r1345, %r1507;
	mov.u32 	%r1346, %r1320;
	mov.u32 	%r1347, %r1321;
	mov.u32 	%r1348, %r1322;
	mov.u32 	%r1349, %r1323;
	mov.u32 	%r1350, %r1324;
	mov.u32 	%r1351, %r1325;
	mov.u32 	%r1352, %r1326;
	mov.u32 	%r1353, %r1327;
	mov.u32 	%r1354, %r1328;
	@%p337 bra 	$L__BB12_377;
	setp.leu.f32 	%p338, %f2177, %f2363;
	mov.f32 	%f2186, %f2161;
	mov.f32 	%f2187, %f2162;
	mov.f32 	%f2188, %f2163;
	mov.f32 	%f2189, %f2164;
	mov.f32 	%f2190, %f2165;
	mov.f32 	%f2191, %f2166;
	mov.f32 	%f2192, %f2167;
	mov.f32 	%f2193, %f2168;
	mov.f32 	%f2194, %f2169;
	mov.f32 	%f2195, %f2170;
	mov.f32 	%f2196, %f2171;
	mov.f32 	%f2197, %f2172;
	mov.f32 	%f2198, %f2173;
	mov.f32 	%f2199, %f2174;
	mov.f32 	%f2200, %f2175;
	mov.f32 	%f2201, %f2176;
	mov.f32 	%f2202, %f2363;
	mov.f32 	%f2203, %f2177;
	mov.f32 	%f2204, %f2178;
	mov.f32 	%f2205, %f2179;
	mov.f32 	%f2206, %f2180;
	mov.f32 	%f2207, %f2181;
	mov.f32 	%f2208, %f2182;
	mov.f32 	%f2209, %f2183;
	mov.f32 	%f2210, %f2184;
	mov.u32 	%r1330, %r1305;
	mov.u32 	%r1331, %r1306;
	mov.u32 	%r1332, %r1307;
	mov.u32 	%r1333, %r1308;
	mov.u32 	%r1334, %r1309;
	mov.u32 	%r1335, %r1310;
	mov.u32 	%r1336, %r1311;
	mov.u32 	%r1337, %r1312;
	mov.u32 	%r1338, %r1313;
	mov.u32 	%r1339, %r1314;
	mov.u32 	%r1340, %r1315;
	mov.u32 	%r1341, %r1316;
	mov.u32 	%r1342, %r1317;
	mov.u32 	%r1343, %r1318;
	mov.u32 	%r1344, %r1319;
	mov.u32 	%r1345, %r1320;
	mov.u32 	%r1346, %r1507;
	mov.u32 	%r1347, %r1321;
	mov.u32 	%r1348, %r1322;
	mov.u32 	%r1349, %r1323;
	mov.u32 	%r1350, %r1324;
	mov.u32 	%r1351, %r1325;
	mov.u32 	%r1352, %r1326;
	mov.u32 	%r1353, %r1327;
	mov.u32 	%r1354, %r1328;
	@%p338 bra 	$L__BB12_377;
	setp.leu.f32 	%p339, %f2178, %f2363;
	mov.f32 	%f2186, %f2161;
	mov.f32 	%f2187, %f2162;
	mov.f32 	%f2188, %f2163;
	mov.f32 	%f2189, %f2164;
	mov.f32 	%f2190, %f2165;
	mov.f32 	%f2191, %f2166;
	mov.f32 	%f2192, %f2167;
	mov.f32 	%f2193, %f2168;
	mov.f32 	%f2194, %f2169;
	mov.f32 	%f2195, %f2170;
	mov.f32 	%f2196, %f2171;
	mov.f32 	%f2197, %f2172;
	mov.f32 	%f2198, %f2173;
	mov.f32 	%f2199, %f2174;
	mov.f32 	%f2200, %f2175;
	mov.f32 	%f2201, %f2176;
	mov.f32 	%f2202, %f2177;
	mov.f32 	%f2203, %f2363;
	mov.f32 	%f2204, %f2178;
	mov.f32 	%f2205, %f2179;
	mov.f32 	%f2206, %f2180;
	mov.f32 	%f2207, %f2181;
	mov.f32 	%f2208, %f2182;
	mov.f32 	%f2209, %f2183;
	mov.f32 	%f2210, %f2184;
	mov.u32 	%r1330, %r1305;
	mov.u32 	%r1331, %r1306;
	mov.u32 	%r1332, %r1307;
	mov.u32 	%r1333, %r1308;
	mov.u32 	%r1334, %r1309;
	mov.u32 	%r1335, %r1310;
	mov.u32 	%r1336, %r1311;
	mov.u32 	%r1337, %r1312;
	mov.u32 	%r1338, %r1313;
	mov.u32 	%r1339, %r1314;
	mov.u32 	%r1340, %r1315;
	mov.u32 	%r1341, %r1316;
	mov.u32 	%r1342, %r1317;
	mov.u32 	%r1343, %r1318;
	mov.u32 	%r1344, %r1319;
	mov.u32 	%r1345, %r1320;
	mov.u32 	%r1346, %r1321;
	mov.u32 	%r1347, %r1507;
	mov.u32 	%r1348, %r1322;
	mov.u32 	%r1349, %r1323;
	mov.u32 	%r1350, %r1324;
	mov.u32 	%r1351, %r1325;
	mov.u32 	%r1352, %r1326;
	mov.u32 	%r1353, %r1327;
	mov.u32 	%r1354, %r1328;
	@%p339 bra 	$L__BB12_377;
	setp.leu.f32 	%p340, %f2179, %f2363;
	mov.f32 	%f2186, %f2161;
	mov.f32 	%f2187, %f2162;
	mov.f32 	%f2188, %f2163;
	mov.f32 	%f2189, %f2164;
	mov.f32 	%f2190, %f2165;
	mov.f32 	%f2191, %f2166;
	mov.f32 	%f2192, %f2167;
	mov.f32 	%f2193, %f2168;
	mov.f32 	%f2194, %f2169;
	mov.f32 	%f2195, %f2170;
	mov.f32 	%f2196, %f2171;
	mov.f32 	%f2197, %f2172;
	mov.f32 	%f2198, %f2173;
	mov.f32 	%f2199, %f2174;
	mov.f32 	%f2200, %f2175;
	mov.f32 	%f2201, %f2176;
	mov.f32 	%f2202, %f2177;
	mov.f32 	%f2203, %f2178;
	mov.f32 	%f2204, %f2363;
	mov.f32 	%f2205, %f2179;
	mov.f32 	%f2206, %f2180;
	mov.f32 	%f2207, %f2181;
	mov.f32 	%f2208, %f2182;
	mov.f32 	%f2209, %f2183;
	mov.f32 	%f2210, %f2184;
	mov.u32 	%r1330, %r1305;
	mov.u32 	%r1331, %r1306;
	mov.u32 	%r1332, %r1307;
	mov.u32 	%r1333, %r1308;
	mov.u32 	%r1334, %r1309;
	mov.u32 	%r1335, %r1310;
	mov.u32 	%r1336, %r1311;
	mov.u32 	%r1337, %r1312;
	mov.u32 	%r1338, %r1313;
	mov.u32 	%r1339, %r1314;
	mov.u32 	%r1340, %r1315;
	mov.u32 	%r1341, %r1316;
	mov.u32 	%r1342, %r1317;
	mov.u32 	%r1343, %r1318;
	mov.u32 	%r1344, %r1319;
	mov.u32 	%r1345, %r1320;
	mov.u32 	%r1346, %r1321;
	mov.u32 	%r1347, %r1322;
	mov.u32 	%r1348, %r1507;
	mov.u32 	%r1349, %r1323;
	mov.u32 	%r1350, %r1324;
	mov.u32 	%r1351, %r1325;
	mov.u32 	%r1352, %r1326;
	mov.u32 	%r1353, %r1327;
	mov.u32 	%r1354, %r1328;
	@%p340 bra 	$L__BB12_377;
	setp.leu.f32 	%p341, %f2180, %f2363;
	mov.f32 	%f2186, %f2161;
	mov.f32 	%f2187, %f2162;
	mov.f32 	%f2188, %f2163;
	mov.f32 	%f2189, %f2164;
	mov.f32 	%f2190, %f2165;
	mov.f32 	%f2191, %f2166;
	mov.f32 	%f2192, %f2167;
	mov.f32 	%f2193, %f2168;
	mov.f32 	%f2194, %f2169;
	mov.f32 	%f2195, %f2170;
	mov.f32 	%f2196, %f2171;
	mov.f32 	%f2197, %f2172;
	mov.f32 	%f2198, %f2173;
	mov.f32 	%f2199, %f2174;
	mov.f32 	%f2200, %f2175;
	mov.f32 	%f2201, %f2176;
	mov.f32 	%f2202, %f2177;
	mov.f32 	%f2203, %f2178;
	mov.f32 	%f2204, %f2179;
	mov.f32 	%f2205, %f2363;
	mov.f32 	%f2206, %f2180;
	mov.f32 	%f2207, %f2181;
	mov.f32 	%f2208, %f2182;
	mov.f32 	%f2209, %f2183;
	mov.f32 	%f2210, %f2184;
	mov.u32 	%r1330, %r1305;
	mov.u32 	%r1331, %r1306;
	mov.u32 	%r1332, %r1307;
	mov.u32 	%r1333, %r1308;
	mov.u32 	%r1334, %r1309;
	mov.u32 	%r1335, %r1310;
	mov.u32 	%r1336, %r1311;
	mov.u32 	%r1337, %r1312;
	mov.u32 	%r1338, %r1313;
	mov.u32 	%r1339, %r1314;
	mov.u32 	%r1340, %r1315;
	mov.u32 	%r1341, %r1316;
	mov.u32 	%r1342, %r1317;
	mov.u32 	%r1343, %r1318;
	mov.u32 	%r1344, %r1319;
	mov.u32 	%r1345, %r1320;
	mov.u32 	%r1346, %r1321;
	mov.u32 	%r1347, %r1322;
	mov.u32 	%r1348, %r1323;
	mov.u32 	%r1349, %r1507;
	mov.u32 	%r1350, %r1324;
	mov.u32 	%r1351, %r1325;
	mov.u32 	%r1352, %r1326;
	mov.u32 	%r1353, %r1327;
	mov.u32 	%r1354, %r1328;
	@%p341 bra 	$L__BB12_377;
	setp.leu.f32 	%p342, %f2181, %f2363;
	mov.f32 	%f2186, %f2161;
	mov.f32 	%f2187, %f2162;
	mov.f32 	%f2188, %f2163;
	mov.f32 	%f2189, %f2164;
	mov.f32 	%f2190, %f2165;
	mov.f32 	%f2191, %f2166;
	mov.f32 	%f2192, %f2167;
	mov.f32 	%f2193, %f2168;
	mov.f32 	%f2194, %f2169;
	mov.f32 	%f2195, %f2170;
	mov.f32 	%f2196, %f2171;
	mov.f32 	%f2197, %f2172;
	mov.f32 	%f2198, %f2173;
	mov.f32 	%f2199, %f2174;
	mov.f32 	%f2200, %f2175;
	mov.f32 	%f2201, %f2176;
	mov.f32 	%f2202, %f2177;
	mov.f32 	%f2203, %f2178;
	mov.f32 	%f2204, %f2179;
	mov.f32 	%f2205, %f2180;
	mov.f32 	%f2206, %f2363;
	mov.f32 	%f2207, %f2181;
	mov.f32 	%f2208, %f2182;
	mov.f32 	%f2209, %f2183;
	mov.f32 	%f2210, %f2184;
	mov.u32 	%r1330, %r1305;
	mov.u32 	%r1331, %r1306;
	mov.u32 	%r1332, %r1307;
	mov.u32 	%r1333, %r1308;
	mov.u32 	%r1334, %r1309;
	mov.u32 	%r1335, %r1310;
	mov.u32 	%r1336, %r1311;
	mov.u32 	%r1337, %r1312;
	mov.u32 	%r1338, %r1313;
	mov.u32 	%r1339, %r1314;
	mov.u32 	%r1340, %r1315;
	mov.u32 	%r1341, %r1316;
	mov.u32 	%r1342, %r1317;
	mov.u32 	%r1343, %r1318;
	mov.u32 	%r1344, %r1319;
	mov.u32 	%r1345, %r1320;
	mov.u32 	%r1346, %r1321;
	mov.u32 	%r1347, %r1322;
	mov.u32 	%r1348, %r1323;
	mov.u32 	%r1349, %r1324;
	mov.u32 	%r1350, %r1507;
	mov.u32 	%r1351, %r1325;
	mov.u32 	%r1352, %r1326;
	mov.u32 	%r1353, %r1327;
	mov.u32 	%r1354, %r1328;
	@%p342 bra 	$L__BB12_377;
	setp.leu.f32 	%p343, %f2182, %f2363;
	mov.f32 	%f2186, %f2161;
	mov.f32 	%f2187, %f2162;
	mov.f32 	%f2188, %f2163;
	mov.f32 	%f2189, %f2164;
	mov.f32 	%f2190, %f2165;
	mov.f32 	%f2191, %f2166;
	mov.f32 	%f2192, %f2167;
	mov.f32 	%f2193, %f2168;
	mov.f32 	%f2194, %f2169;
	mov.f32 	%f2195, %f2170;
	mov.f32 	%f2196, %f2171;
	mov.f32 	%f2197, %f2172;
	mov.f32 	%f2198, %f2173;
	mov.f32 	%f2199, %f2174;
	mov.f32 	%f2200, %f2175;
	mov.f32 	%f2201, %f2176;
	mov.f32 	%f2202, %f2177;
	mov.f32 	%f2203, %f2178;
	mov.f32 	%f2204, %f2179;
	mov.f32 	%f2205, %f2180;
	mov.f32 	%f2206, %f2181;
	mov.f32 	%f2207, %f2363;
	mov.f32 	%f2208, %f2182;
	mov.f32 	%f2209, %f2183;
	mov.f32 	%f2210, %f2184;
	mov.u32 	%r1330, %r1305;
	mov.u32 	%r1331, %r1306;
	mov.u32 	%r1332, %r1307;
	mov.u32 	%r1333, %r1308;
	mov.u32 	%r1334, %r1309;
	mov.u32 	%r1335, %r1310;
	mov.u32 	%r1336, %r1311;
	mov.u32 	%r1337, %r1312;
	mov.u32 	%r1338, %r1313;
	mov.u32 	%r1339, %r1314;
	mov.u32 	%r1340, %r1315;
	mov.u32 	%r1341, %r1316;
	mov.u32 	%r1342, %r1317;
	mov.u32 	%r1343, %r1318;
	mov.u32 	%r1344, %r1319;
	mov.u32 	%r1345, %r1320;
	mov.u32 	%r1346, %r1321;
	mov.u32 	%r1347, %r1322;
	mov.u32 	%r1348, %r1323;
	mov.u32 	%r1349, %r1324;
	mov.u32 	%r1350, %r1325;
	mov.u32 	%r1351, %r1507;
	mov.u32 	%r1352, %r1326;
	mov.u32 	%r1353, %r1327;
	mov.u32 	%r1354, %r1328;
	@%p343 bra 	$L__BB12_377;
	setp.leu.f32 	%p344, %f2183, %f2363;
	mov.f32 	%f2186, %f2161;
	mov.f32 	%f2187, %f2162;
	mov.f32 	%f2188, %f2163;
	mov.f32 	%f2189, %f2164;
	mov.f32 	%f2190, %f2165;
	mov.f32 	%f2191, %f2166;
	mov.f32 	%f2192, %f2167;
	mov.f32 	%f2193, %f2168;
	mov.f32 	%f2194, %f2169;
	mov.f32 	%f2195, %f2170;
	mov.f32 	%f2196, %f2171;
	mov.f32 	%f2197, %f2172;
	mov.f32 	%f2198, %f2173;
	mov.f32 	%f2199, %f2174;
	mov.f32 	%f2200, %f2175;
	mov.f32 	%f2201, %f2176;
	mov.f32 	%f2202, %f2177;
	mov.f32 	%f2203, %f2178;
	mov.f32 	%f2204, %f2179;
	mov.f32 	%f2205, %f2180;
	mov.f32 	%f2206, %f2181;
	mov.f32 	%f2207, %f2182;
	mov.f32 	%f2208, %f2363;
	mov.f32 	%f2209, %f2183;
	mov.f32 	%f2210, %f2184;
	mov.u32 	%r1330, %r1305;
	mov.u32 	%r1331, %r1306;
	mov.u32 	%r1332, %r1307;
	mov.u32 	%r1333, %r1308;
	mov.u32 	%r1334, %r1309;
	mov.u32 	%r1335, %r1310;
	mov.u32 	%r1336, %r1311;
	mov.u32 	%r1337, %r1312;
	mov.u32 	%r1338, %r1313;
	mov.u32 	%r1339, %r1314;
	mov.u32 	%r1340, %r1315;
	mov.u32 	%r1341, %r1316;
	mov.u32 	%r1342, %r1317;
	mov.u32 	%r1343, %r1318;
	mov.u32 	%r1344, %r1319;
	mov.u32 	%r1345, %r1320;
	mov.u32 	%r1346, %r1321;
	mov.u32 	%r1347, %r1322;
	mov.u32 	%r1348, %r1323;
	mov.u32 	%r1349, %r1324;
	mov.u32 	%r1350, %r1325;
	mov.u32 	%r1351, %r1326;
	mov.u32 	%r1352, %r1507;
	mov.u32 	%r1353, %r1327;
	mov.u32 	%r1354, %r1328;
	@%p344 bra 	$L__BB12_377;
	setp.leu.f32 	%p345, %f2184, %f2363;
	mov.f32 	%f2186, %f2161;
	mov.f32 	%f2187, %f2162;
	mov.f32 	%f2188, %f2163;
	mov.f32 	%f2189, %f2164;
	mov.f32 	%f2190, %f2165;
	mov.f32 	%f2191, %f2166;
	mov.f32 	%f2192, %f2167;
	mov.f32 	%f2193, %f2168;
	mov.f32 	%f2194, %f2169;
	mov.f32 	%f2195, %f2170;
	mov.f32 	%f2196, %f2171;
	mov.f32 	%f2197, %f2172;
	mov.f32 	%f2198, %f2173;
	mov.f32 	%f2199, %f2174;
	mov.f32 	%f2200, %f2175;
	mov.f32 	%f2201, %f2176;
	mov.f32 	%f2202, %f2177;
	mov.f32 	%f2203, %f2178;
	mov.f32 	%f2204, %f2179;
	mov.f32 	%f2205, %f2180;
	mov.f32 	%f2206, %f2181;
	mov.f32 	%f2207, %f2182;
	mov.f32 	%f2208, %f2183;
	mov.f32 	%f2209, %f2363;
	mov.f32 	%f2210, %f2184;
	mov.u32 	%r1330, %r1305;
	mov.u32 	%r1331, %r1306;
	mov.u32 	%r1332, %r1307;
	mov.u32 	%r1333, %r1308;
	mov.u32 	%r1334, %r1309;
	mov.u32 	%r1335, %r1310;
	mov.u32 	%r1336, %r1311;
	mov.u32 	%r1337, %r1312;
	mov.u32 	%r1338, %r1313;
	mov.u32 	%r1339, %r1314;
	mov.u32 	%r1340, %r1315;
	mov.u32 	%r1341, %r1316;
	mov.u32 	%r1342, %r1317;
	mov.u32 	%r1343, %r1318;
	mov.u32 	%r1344, %r1319;
	mov.u32 	%r1345, %r1320;
	mov.u32 	%r1346, %r1321;
	mov.u32 	%r1347, %r1322;
	mov.u32 	%r1348, %r1323;
	mov.u32 	%r1349, %r1324;
	mov.u32 	%r1350, %r1325;
	mov.u32 	%r1351, %r1326;
	mov.u32 	%r1352, %r1327;
	mov.u32 	%r1353, %r1507;
	mov.u32 	%r1354, %r1328;
	@%p345 bra 	$L__BB12_377;
	setp.leu.f32 	%p346, %f2388, %f2363;
	mov.f32 	%f2186, %f2161;
	mov.f32 	%f2187, %f2162;
	mov.f32 	%f2188, %f2163;
	mov.f32 	%f2189, %f2164;
	mov.f32 	%f2190, %f2165;
	mov.f32 	%f2191, %f2166;
	mov.f32 	%f2192, %f2167;
	mov.f32 	%f2193, %f2168;
	mov.f32 	%f2194, %f2169;
	mov.f32 	%f2195, %f2170;
	mov.f32 	%f2196, %f2171;
	mov.f32 	%f2197, %f2172;
	mov.f32 	%f2198, %f2173;
	mov.f32 	%f2199, %f2174;
	mov.f32 	%f2200, %f2175;
	mov.f32 	%f2201, %f2176;
	mov.f32 	%f2202, %f2177;
	mov.f32 	%f2203, %f2178;
	mov.f32 	%f2204, %f2179;
	mov.f32 	%f2205, %f2180;
	mov.f32 	%f2206, %f2181;
	mov.f32 	%f2207, %f2182;
	mov.f32 	%f2208, %f2183;
	mov.f32 	%f2209, %f2184;
	mov.f32 	%f2210, %f2363;
	mov.u32 	%r1330, %r1305;
	mov.u32 	%r1331, %r1306;
	mov.u32 	%r1332, %r1307;
	mov.u32 	%r1333, %r1308;
	mov.u32 	%r1334, %r1309;
	mov.u32 	%r1335, %r1310;
	mov.u32 	%r1336, %r1311;
	mov.u32 	%r1337, %r1312;
	mov.u32 	%r1338, %r1313;
	mov.u32 	%r1339, %r1314;
	mov.u32 	%r1340, %r1315;
	mov.u32 	%r1341, %r1316;
	mov.u32 	%r1342, %r1317;
	mov.u32 	%r1343, %r1318;
	mov.u32 	%r1344, %r1319;
	mov.u32 	%r1345, %r1320;
	mov.u32 	%r1346, %r1321;
	mov.u32 	%r1347, %r1322;
	mov.u32 	%r1348, %r1323;
	mov.u32 	%r1349, %r1324;
	mov.u32 	%r1350, %r1325;
	mov.u32 	%r1351, %r1326;
	mov.u32 	%r1352, %r1327;
	mov.u32 	%r1353, %r1328;
	mov.u32 	%r1354, %r1507;
	@%p346 bra 	$L__BB12_377;
	mov.f32 	%f2186, %f2161;
	mov.f32 	%f2187, %f2162;
	mov.f32 	%f2188, %f2163;
	mov.f32 	%f2189, %f2164;
	mov.f32 	%f2190, %f2165;
	mov.f32 	%f2191, %f2166;
	mov.f32 	%f2192, %f2167;
	mov.f32 	%f2193, %f2168;
	mov.f32 	%f2194, %f2169;
	mov.f32 	%f2195, %f2170;
	mov.f32 	%f2196, %f2171;
	mov.f32 	%f2197, %f2172;
	mov.f32 	%f2198, %f2173;
	mov.f32 	%f2199, %f2174;
	mov.f32 	%f2200, %f2175;
	mov.f32 	%f2201, %f2176;
	mov.f32 	%f2202, %f2177;
	mov.f32 	%f2203, %f2178;
	mov.f32 	%f2204, %f2179;
	mov.f32 	%f2205, %f2180;
	mov.f32 	%f2206, %f2181;
	mov.f32 	%f2207, %f2182;
	mov.f32 	%f2208, %f2183;
	mov.f32 	%f2209, %f2184;
	mov.f32 	%f2210, %f2388;
	mov.f32 	%f2388, %f2363;
	mov.u32 	%r1330, %r1305;
	mov.u32 	%r1331, %r1306;
	mov.u32 	%r1332, %r1307;
	mov.u32 	%r1333, %r1308;
	mov.u32 	%r1334, %r1309;
	mov.u32 	%r1335, %r1310;
	mov.u32 	%r1336, %r1311;
	mov.u32 	%r1337, %r1312;
	mov.u32 	%r1338, %r1313;
	mov.u32 	%r1339, %r1314;
	mov.u32 	%r1340, %r1315;
	mov.u32 	%r1341, %r1316;
	mov.u32 	%r1342, %r1317;
	mov.u32 	%r1343, %r1318;
	mov.u32 	%r1344, %r1319;
	mov.u32 	%r1345, %r1320;
	mov.u32 	%r1346, %r1321;
	mov.u32 	%r1347, %r1322;
	mov.u32 	%r1348, %r1323;
	mov.u32 	%r1349, %r1324;
	mov.u32 	%r1350, %r1325;
	mov.u32 	%r1351, %r1326;
	mov.u32 	%r1352, %r1327;
	mov.u32 	%r1353, %r1328;
	mov.u32 	%r1354, %r1532;
	mov.u32 	%r1532, %r1507;
$L__BB12_377:
	setp.leu.f32 	%p347, %f2186, %f2362;
	mov.f32 	%f2212, %f2362;
	mov.f32 	%f2213, %f2186;
	mov.f32 	%f2214, %f2187;
	mov.f32 	%f2215, %f2188;
	mov.f32 	%f2216, %f2189;
	mov.f32 	%f2217, %f2190;
	mov.f32 	%f2218, %f2191;
	mov.f32 	%f2219, %f2192;
	mov.f32 	%f2220, %f2193;
	mov.f32 	%f2221, %f2194;
	mov.f32 	%f2222, %f2195;
	mov.f32 	%f2223, %f2196;
	mov.f32 	%f2224, %f2197;
	mov.f32 	%f2225, %f2198;
	mov.f32 	%f2226, %f2199;
	mov.f32 	%f2227, %f2200;
	mov.f32 	%f2228, %f2201;
	mov.f32 	%f2229, %f2202;
	mov.f32 	%f2230, %f2203;
	mov.f32 	%f2231, %f2204;
	mov.f32 	%f2232, %f2205;
	mov.f32 	%f2233, %f2206;
	mov.f32 	%f2234, %f2207;
	mov.f32 	%f2235, %f2208;
	mov.f32 	%f2236, %f2209;
	mov.f32 	%f2237, %f2210;
	mov.u32 	%r1356, %r1506;
	mov.u32 	%r1357, %r1330;
	mov.u32 	%r1358, %r1331;
	mov.u32 	%r1359, %r1332;
	mov.u32 	%r1360, %r1333;
	mov.u32 	%r1361, %r1334;
	mov.u32 	%r1362, %r1335;
	mov.u32 	%r1363, %r1336;
	mov.u32 	%r1364, %r1337;
	mov.u32 	%r1365, %r1338;
	mov.u32 	%r1366, %r1339;
	mov.u32 	%r1367, %r1340;
	mov.u32 	%r1368, %r1341;
	mov.u32 	%r1369, %r1342;
	mov.u32 	%r1370, %r1343;
	mov.u32 	%r1371, %r1344;
	mov.u32 	%r1372, %r1345;
	mov.u32 	%r1373, %r1346;
	mov.u32 	%r1374, %r1347;
	mov.u32 	%r1375, %r1348;
	mov.u32 	%r1376, %r1349;
	mov.u32 	%r1377, %r1350;
	mov.u32 	%r1378, %r1351;
	mov.u32 	%r1379, %r1352;
	mov.u32 	%r1380, %r1353;
	mov.u32 	%r1381, %r1354;
	@%p347 bra 	$L__BB12_404;
	setp.leu.f32 	%p348, %f2187, %f2362;
	mov.f32 	%f2212, %f2186;
	mov.f32 	%f2213, %f2362;
	mov.f32 	%f2214, %f2187;
	mov.f32 	%f2215, %f2188;
	mov.f32 	%f2216, %f2189;
	mov.f32 	%f2217, %f2190;
	mov.f32 	%f2218, %f2191;
	mov.f32 	%f2219, %f2192;
	mov.f32 	%f2220, %f2193;
	mov.f32 	%f2221, %f2194;
	mov.f32 	%f2222, %f2195;
	mov.f32 	%f2223, %f2196;
	mov.f32 	%f2224, %f2197;
	mov.f32 	%f2225, %f2198;
	mov.f32 	%f2226, %f2199;
	mov.f32 	%f2227, %f2200;
	mov.f32 	%f2228, %f2201;
	mov.f32 	%f2229, %f2202;
	mov.f32 	%f2230, %f2203;
	mov.f32 	%f2231, %f2204;
	mov.f32 	%f2232, %f2205;
	mov.f32 	%f2233, %f2206;
	mov.f32 	%f2234, %f2207;
	mov.f32 	%f2235, %f2208;
	mov.f32 	%f2236, %f2209;
	mov.f32 	%f2237, %f2210;
	mov.u32 	%r1356, %r1330;
	mov.u32 	%r1357, %r1506;
	mov.u32 	%r1358, %r1331;
	mov.u32 	%r1359, %r1332;
	mov.u32 	%r1360, %r1333;
	mov.u32 	%r1361, %r1334;
	mov.u32 	%r1362, %r1335;
	mov.u32 	%r1363, %r1336;
	mov.u32 	%r1364, %r1337;
	mov.u32 	%r1365, %r1338;
	mov.u32 	%r1366, %r1339;
	mov.u32 	%r1367, %r1340;
	mov.u32 	%r1368, %r1341;
	mov.u32 	%r1369, %r1342;
	mov.u32 	%r1370, %r1343;
	mov.u32 	%r1371, %r1344;
	mov.u32 	%r1372, %r1345;
	mov.u32 	%r1373, %r1346;
	mov.u32 	%r1374, %r1347;
	mov.u32 	%r1375, %r1348;
	mov.u32 	%r1376, %r1349;
	mov.u32 	%r1377, %r1350;
	mov.u32 	%r1378, %r1351;
	mov.u32 	%r1379, %r1352;
	mov.u32 	%r1380, %r1353;
	mov.u32 	%r1381, %r1354;
	@%p348 bra 	$L__BB12_404;
	setp.leu.f32 	%p349, %f2188, %f2362;
	mov.f32 	%f2212, %f2186;
	mov.f32 	%f2213, %f2187;
	mov.f32 	%f2214, %f2362;
	mov.f32 	%f2215, %f2188;
	mov.f32 	%f2216, %f2189;
	mov.f32 	%f2217, %f2190;
	mov.f32 	%f2218, %f2191;
	mov.f32 	%f2219, %f2192;
	mov.f32 	%f2220, %f2193;
	mov.f32 	%f2221, %f2194;
	mov.f32 	%f2222, %f2195;
	mov.f32 	%f2223, %f2196;
	mov.f32 	%f2224, %f2197;
	mov.f32 	%f2225, %f2198;
	mov.f32 	%f2226, %f2199;
	mov.f32 	%f2227, %f2200;
	mov.f32 	%f2228, %f2201;
	mov.f32 	%f2229, %f2202;
	mov.f32 	%f2230, %f2203;
	mov.f32 	%f2231, %f2204;
	mov.f32 	%f2232, %f2205;
	mov.f32 	%f2233, %f2206;
	mov.f32 	%f2234, %f2207;
	mov.f32 	%f2235, %f2208;
	mov.f32 	%f2236, %f2209;
	mov.f32 	%f2237, %f2210;
	mov.u32 	%r1356, %r1330;
	mov.u32 	%r1357, %r1331;
	mov.u32 	%r1358, %r1506;
	mov.u32 	%r1359, %r1332;
	mov.u32 	%r1360, %r1333;
	mov.u32 	%r1361, %r1334;
	mov.u32 	%r1362, %r1335;
	mov.u32 	%r1363, %r1336;
	mov.u32 	%r1364, %r1337;
	mov.u32 	%r1365, %r1338;
	mov.u32 	%r1366, %r1339;
	mov.u32 	%r1367, %r1340;
	mov.u32 	%r1368, %r1341;
	mov.u32 	%r1369, %r1342;
	mov.u32 	%r1370, %r1343;
	mov.u32 	%r1371, %r1344;
	mov.u32 	%r1372, %r1345;
	mov.u32 	%r1373, %r1346;
	mov.u32 	%r1374, %r1347;
	mov.u32 	%r1375, %r1348;
	mov.u32 	%r1376, %r1349;
	mov.u32 	%r1377, %r1350;
	mov.u32 	%r1378, %r1351;
	mov.u32 	%r1379, %r1352;
	mov.u32 	%r1380, %r1353;
	mov.u32 	%r1381, %r1354;
	@%p349 bra 	$L__BB12_404;
	setp.leu.f32 	%p350, %f2189, %f2362;
	mov.f32 	%f2212, %f2186;
	mov.f32 	%f2213, %f2187;
	mov.f32 	%f2214, %f2188;
	mov.f32 	%f2215, %f2362;
	mov.f32 	%f2216, %f2189;
	mov.f32 	%f2217, %f2190;
	mov.f32 	%f2218, %f2191;
	mov.f32 	%f2219, %f2192;
	mov.f32 	%f2220, %f2193;
	mov.f32 	%f2221, %f2194;
	mov.f32 	%f2222, %f2195;
	mov.f32 	%f2223, %f2196;
	mov.f32 	%f2224, %f2197;
	mov.f32 	%f2225, %f2198;
	mov.f32 	%f2226, %f2199;
	mov.f32 	%f2227, %f2200;
	mov.f32 	%f2228, %f2201;
	mov.f32 	%f2229, %f2202;
	mov.f32 	%f2230, %f2203;
	mov.f32 	%f2231, %f2204;
	mov.f32 	%f2232, %f2205;
	mov.f32 	%f2233, %f2206;
	mov.f32 	%f2234, %f2207;
	mov.f32 	%f2235, %f2208;
	mov.f32 	%f2236, %f2209;
	mov.f32 	%f2237, %f2210;
	mov.u32 	%r1356, %r1330;
	mov.u32 	%r1357, %r1331;
	mov.u32 	%r1358, %r1332;
	mov.u32 	%r1359, %r1506;
	mov.u32 	%r1360, %r1333;
	mov.u32 	%r1361, %r1334;
	mov.u32 	%r1362, %r1335;
	mov.u32 	%r1363, %r1336;
	mov.u32 	%r1364, %r1337;
	mov.u32 	%r1365, %r1338;
	mov.u32 	%r1366, %r1339;
	mov.u32 	%r1367, %r1340;
	mov.u32 	%r1368, %r1341;
	mov.u32 	%r1369, %r1342;
	mov.u32 	%r1370, %r1343;
	mov.u32 	%r1371, %r1344;
	mov.u32 	%r1372, %r1345;
	mov.u32 	%r1373, %r1346;
	mov.u32 	%r1374, %r1347;
	mov.u32 	%r1375, %r1348;
	mov.u32 	%r1376, %r1349;
	mov.u32 	%r1377, %r1350;
	mov.u32 	%r1378, %r1351;
	mov.u32 	%r1379, %r1352;
	mov.u32 	%r1380, %r1353;
	mov.u32 	%r1381, %r1354;
	@%p350 bra 	$L__BB12_404;
	setp.leu.f32 	%p351, %f2190, %f2362;
	mov.f32 	%f2212, %f2186;
	mov.f32 	%f2213, %f2187;
	mov.f32 	%f2214, %f2188;
	mov.f32 	%f2215, %f2189;
	mov.f32 	%f2216, %f2362;
	mov.f32 	%f2217, %f2190;
	mov.f32 	%f2218, %f2191;
	mov.f32 	%f2219, %f2192;
	mov.f32 	%f2220, %f2193;
	mov.f32 	%f2221, %f2194;
	mov.f32 	%f2222, %f2195;
	mov.f32 	%f2223, %f2196;
	mov.f32 	%f2224, %f2197;
	mov.f32 	%f2225, %f2198;
	mov.f32 	%f2226, %f2199;
	mov.f32 	%f2227, %f2200;
	mov.f32 	%f2228, %f2201;
	mov.f32 	%f2229, %f2202;
	mov.f32 	%f2230, %f2203;
	mov.f32 	%f2231, %f2204;
	mov.f32 	%f2232, %f2205;
	mov.f32 	%f2233, %f2206;
	mov.f32 	%f2234, %f2207;
	mov.f32 	%f2235, %f2208;
	mov.f32 	%f2236, %f2209;
	mov.f32 	%f2237, %f2210;
	mov.u32 	%r1356, %r1330;
	mov.u32 	%r1357, %r1331;
	mov.u32 	%r1358, %r1332;
	mov.u32 	%r1359, %r1333;
	mov.u32 	%r1360, %r1506;
	mov.u32 	%r1361, %r1334;
	mov.u32 	%r1362, %r1335;
	mov.u32 	%r1363, %r1336;
	mov.u32 	%r1364, %r1337;
	mov.u32 	%r1365, %r1338;
	mov.u32 	%r1366, %r1339;
	mov.u32 	%r1367, %r1340;
	mov.u32 	%r1368, %r1341;
	mov.u32 	%r1369, %r1342;
	mov.u32 	%r1370, %r1343;
	mov.u32 	%r1371, %r1344;
	mov.u32 	%r1372, %r1345;
	mov.u32 	%r1373, %r1346;
	mov.u32 	%r1374, %r1347;
	mov.u32 	%r1375, %r1348;
	mov.u32 	%r1376, %r1349;
	mov.u32 	%r1377, %r1350;
	mov.u32 	%r1378, %r1351;
	mov.u32 	%r1379, %r1352;
	mov.u32 	%r1380, %r1353;
	mov.u32 	%r1381, %r1354;
	@%p351 bra 	$L__BB12_404;
	setp.leu.f32 	%p352, %f2191, %f2362;
	mov.f32 	%f2212, %f2186;
	mov.f32 	%f2213, %f2187;
	mov.f32 	%f2214, %f2188;
	mov.f32 	%f2215, %f2189;
	mov.f32 	%f2216, %f2190;
	mov.f32 	%f2217, %f2362;
	mov.f32 	%f2218, %f2191;
	mov.f32 	%f2219, %f2192;
	mov.f32 	%f2220, %f2193;
	mov.f32 	%f2221, %f2194;
	mov.f32 	%f2222, %f2195;
	mov.f32 	%f2223, %f2196;
	mov.f32 	%f2224, %f2197;
	mov.f32 	%f2225, %f2198;
	mov.f32 	%f2226, %f2199;
	mov.f32 	%f2227, %f2200;
	mov.f32 	%f2228, %f2201;
	mov.f32 	%f2229, %f2202;
	mov.f32 	%f2230, %f2203;
	mov.f32 	%f2231, %f2204;
	mov.f32 	%f2232, %f2205;
	mov.f32 	%f2233, %f2206;
	mov.f32 	%f2234, %f2207;
	mov.f32 	%f2235, %f2208;
	mov.f32 	%f2236, %f2209;
	mov.f32 	%f2237, %f2210;
	mov.u32 	%r1356, %r1330;
	mov.u32 	%r1357, %r1331;
	mov.u32 	%r1358, %r1332;
	mov.u32 	%r1359, %r1333;
	mov.u32 	%r1360, %r1334;
	mov.u32 	%r1361, %r1506;
	mov.u32 	%r1362, %r1335;
	mov.u32 	%r1363, %r1336;
	mov.u32 	%r1364, %r1337;
	mov.u32 	%r1365, %r1338;
	mov.u32 	%r1366, %r1339;
	mov.u32 	%r1367, %r1340;
	mov.u32 	%r1368, %r1341;
	mov.u32 	%r1369, %r1342;
	mov.u32 	%r1370, %r1343;
	mov.u32 	%r1371, %r1344;
	mov.u32 	%r1372, %r1345;
	mov.u32 	%r1373, %r1346;
	mov.u32 	%r1374, %r1347;
	mov.u32 	%r1375, %r1348;
	mov.u32 	%r1376, %r1349;
	mov.u32 	%r1377, %r1350;
	mov.u32 	%r1378, %r1351;
	mov.u32 	%r1379, %r1352;
	mov.u32 	%r1380, %r1353;
	mov.u32 	%r1381, %r1354;
	@%p352 bra 	$L__BB12_404;
	setp.leu.f32 	%p353, %f2192, %f2362;
	mov.f32 	%f2212, %f2186;
	mov.f32 	%f2213, %f2187;
	mov.f32 	%f2214, %f2188;
	mov.f32 	%f2215, %f2189;
	mov.f32 	%f2216, %f2190;
	mov.f32 	%f2217, %f2191;
	mov.f32 	%f2218, %f2362;
	mov.f32 	%f2219, %f2192;
	mov.f32 	%f2220, %f2193;
	mov.f32 	%f2221, %f2194;
	mov.f32 	%f2222, %f2195;
	mov.f32 	%f2223, %f2196;
	mov.f32 	%f2224, %f2197;
	mov.f32 	%f2225, %f2198;
	mov.f32 	%f2226, %f2199;
	mov.f32 	%f2227, %f2200;
	mov.f32 	%f2228, %f2201;
	mov.f32 	%f2229, %f2202;
	mov.f32 	%f2230, %f2203;
	mov.f32 	%f2231, %f2204;
	mov.f32 	%f2232, %f2205;
	mov.f32 	%f2233, %f2206;
	mov.f32 	%f2234, %f2207;
	mov.f32 	%f2235, %f2208;
	mov.f32 	%f2236, %f2209;
	mov.f32 	%f2237, %f2210;
	mov.u32 	%r1356, %r1330;
	mov.u32 	%r1357, %r1331;
	mov.u32 	%r1358, %r1332;
	mov.u32 	%r1359, %r1333;
	mov.u32 	%r1360, %r1334;
	mov.u32 	%r1361, %r1335;
	mov.u32 	%r1362, %r1506;
	mov.u32 	%r1363, %r1336;
	mov.u32 	%r1364, %r1337;
	mov.u32 	%r1365, %r1338;
	mov.u32 	%r1366, %r1339;
	mov.u32 	%r1367, %r1340;
	mov.u32 	%r1368, %r1341;
	mov.u32 	%r1369, %r1342;
	mov.u32 	%r1370, %r1343;
	mov.u32 	%r1371, %r1344;
	mov.u32 	%r1372, %r1345;
	mov.u32 	%r1373, %r1346;
	mov.u32 	%r1374, %r1347;
	mov.u32 	%r1375, %r1348;
	mov.u32 	%r1376, %r1349;
	mov.u32 	%r1377, %r1350;
	mov.u32 	%r1378, %r1351;
	mov.u32 	%r1379, %r1352;
	mov.u32 	%r1380, %r1353;
	mov.u32 	%r1381, %r1354;
	@%p353 bra 	$L__BB12_404;
	setp.leu.f32 	%p354, %f2193, %f2362;
	mov.f32 	%f2212, %f2186;
	mov.f32 	%f2213, %f2187;
	mov.f32 	%f2214, %f2188;
	mov.f32 	%f2215, %f2189;
	mov.f32 	%f2216, %f2190;
	mov.f32 	%f2217, %f2191;
	mov.f32 	%f2218, %f2192;
	mov.f32 	%f2219, %f2362;
	mov.f32 	%f2220, %f2193;
	mov.f32 	%f2221, %f2194;
	mov.f32 	%f2222, %f2195;
	mov.f32 	%f2223, %f2196;
	mov.f32 	%f2224, %f2197;
	mov.f32 	%f2225, %f2198;
	mov.f32 	%f2226, %f2199;
	mov.f32 	%f2227, %f2200;
	mov.f32 	%f2228, %f2201;
	mov.f32 	%f2229, %f2202;
	mov.f32 	%f2230, %f2203;
	mov.f32 	%f2231, %f2204;
	mov.f32 	%f2232, %f2205;
	mov.f32 	%f2233, %f2206;
	mov.f32 	%f2234, %f2207;
	mov.f32 	%f2235, %f2208;
	mov.f32 	%f2236, %f2209;
	mov.f32 	%f2237, %f2210;
	mov.u32 	%r1356, %r1330;
	mov.u32 	%r1357, %r1331;
	mov.u32 	%r1358, %r1332;
	mov.u32 	%r1359, %r1333;
	mov.u32 	%r1360, %r1334;
	mov.u32 	%r1361, %r1335;
	mov.u32 	%r1362, %r1336;
	mov.u32 	%r1363, %r1506;
	mov.u32 	%r1364, %r1337;
	mov.u32 	%r1365, %r1338;
	mov.u32 	%r1366, %r1339;
	mov.u32 	%r1367, %r1340;
	mov.u32 	%r1368, %r1341;
	mov.u32 	%r1369, %r1342;
	mov.u32 	%r1370, %r1343;
	mov.u32 	%r1371, %r1344;
	mov.u32 	%r1372, %r1345;
	mov.u32 	%r1373, %r1346;
	mov.u32 	%r1374, %r1347;
	mov.u32 	%r1375, %r1348;
	mov.u32 	%r1376, %r1349;
	mov.u32 	%r1377, %r1350;
	mov.u32 	%r1378, %r1351;
	mov.u32 	%r1379, %r1352;
	mov.u32 	%r1380, %r1353;
	mov.u32 	%r1381, %r1354;
	@%p354 bra 	$L__BB12_404;
	setp.leu.f32 	%p355, %f2194, %f2362;
	mov.f32 	%f2212, %f2186;
	mov.f32 	%f2213, %f2187;
	mov.f32 	%f2214, %f2188;
	mov.f32 	%f2215, %f2189;
	mov.f32 	%f2216, %f2190;
	mov.f32 	%f2217, %f2191;
	mov.f32 	%f2218, %f2192;
	mov.f32 	%f2219, %f2193;
	mov.f32 	%f2220, %f2362;
	mov.f32 	%f2221, %f2194;
	mov.f32 	%f2222, %f2195;
	mov.f32 	%f2223, %f2196;
	mov.f32 	%f2224, %f2197;
	mov.f32 	%f2225, %f2198;
	mov.f32 	%f2226, %f2199;
	mov.f32 	%f2227, %f2200;
	mov.f32 	%f2228, %f2201;
	mov.f32 	%f2229, %f2202;
	mov.f32 	%f2230, %f2203;
	mov.f32 	%f2231, %f2204;
	mov.f32 	%f2232, %f2205;
	mov.f32 	%f2233, %f2206;
	mov.f32 	%f2234, %f2207;
	mov.f32 	%f2235, %f2208;
	mov.f32 	%f2236, %f2209;
	mov.f32 	%f2237, %f2210;
	mov.u32 	%r1356, %r1330;
	mov.u32 	%r1357, %r1331;
	mov.u32 	%r1358, %r1332;
	mov.u32 	%r1359, %r1333;
	mov.u32 	%r1360, %r1334;
	mov.u32 	%r1361, %r1335;
	mov.u32 	%r1362, %r1336;
	mov.u32 	%r1363, %r1337;
	mov.u32 	%r1364, %r1506;
	mov.u32 	%r1365, %r1338;
	mov.u32 	%r1366, %r1339;
	mov.u32 	%r1367, %r1340;
	mov.u32 	%r1368, %r1341;
	mov.u32 	%r1369, %r1342;
	mov.u32 	%r1370, %r1343;
	mov.u32 	%r1371, %r1344;
	mov.u32 	%r1372, %r1345;
	mov.u32 	%r1373, %r1346;
	mov.u32 	%r1374, %r1347;
	mov.u32 	%r1375, %r1348;
	mov.u32 	%r1376, %r1349;
	mov.u32 	%r1377, %r1350;
	mov.u32 	%r1378, %r1351;
	mov.u32 	%r1379, %r1352;
	mov.u32 	%r1380, %r1353;
	mov.u32 	%r1381, %r1354;
	@%p355 bra 	$L__BB12_404;
	setp.leu.f32 	%p356, %f2195, %f2362;
	mov.f32 	%f2212, %f2186;
	mov.f32 	%f2213, %f2187;
	mov.f32 	%f2214, %f2188;
	mov.f32 	%f2215, %f2189;
	mov.f32 	%f2216, %f2190;
	mov.f32 	%f2217, %f2191;
	mov.f32 	%f2218, %f2192;
	mov.f32 	%f2219, %f2193;
	mov.f32 	%f2220, %f2194;
	mov.f32 	%f2221, %f2362;
	mov.f32 	%f2222, %f2195;
	mov.f32 	%f2223, %f2196;
	mov.f32 	%f2224, %f2197;
	mov.f32 	%f2225, %f2198;
	mov.f32 	%f2226, %f2199;
	mov.f32 	%f2227, %f2200;
	mov.f32 	%f2228, %f2201;
	mov.f32 	%f2229, %f2202;
	mov.f32 	%f2230, %f2203;
	mov.f32 	%f2231, %f2204;
	mov.f32 	%f2232, %f2205;
	mov.f32 	%f2233, %f2206;
	mov.f32 	%f2234, %f2207;
	mov.f32 	%f2235, %f2208;
	mov.f32 	%f2236, %f2209;
	mov.f32 	%f2237, %f2210;
	mov.u32 	%r1356, %r1330;
	mov.u32 	%r1357, %r1331;
	mov.u32 	%r1358, %r1332;
	mov.u32 	%r1359, %r1333;
	mov.u32 	%r1360, %r1334;
	mov.u32 	%r1361, %r1335;
	mov.u32 	%r1362, %r1336;
	mov.u32 	%r1363, %r1337;
	mov.u32 	%r1364, %r1338;
	mov.u32 	%r1365, %r1506;
	mov.u32 	%r1366, %r1339;
	mov.u32 	%r1367, %r1340;
	mov.u32 	%r1368, %r1341;
	mov.u32 	%r1369, %r1342;
	mov.u32 	%r1370, %r1343;
	mov.u32 	%r1371, %r1344;
	mov.u32 	%r1372, %r1345;
	mov.u32 	%r1373, %r1346;
	mov.u32 	%r1374, %r1347;
	mov.u32 	%r1375, %r1348;
	mov.u32 	%r1376, %r1349;
	mov.u32 	%r1377, %r1350;
	mov.u32 	%r1378, %r1351;
	mov.u32 	%r1379, %r1352;
	mov.u32 	%r1380, %r1353;
	mov.u32 	%r1381, %r1354;
	@%p356 bra 	$L__BB12_404;
	setp.leu.f32 	%p357, %f2196, %f2362;
	mov.f32 	%f2212, %f2186;
	mov.f32 	%f2213, %f2187;
	mov.f32 	%f2214, %f2188;
	mov.f32 	%f2215, %f2189;
	mov.f32 	%f2216, %f2190;
	mov.f32 	%f2217, %f2191;
	mov.f32 	%f2218, %f2192;
	mov.f32 	%f2219, %f2193;
	mov.f32 	%f2220, %f2194;
	mov.f32 	%f2221, %f2195;
	mov.f32 	%f2222, %f2362;
	mov.f32 	%f2223, %f2196;
	mov.f32 	%f2224, %f2197;
	mov.f32 	%f2225, %f2198;
	mov.f32 	%f2226, %f2199;
	mov.f32 	%f2227, %f2200;
	mov.f32 	%f2228, %f2201;
	mov.f32 	%f2229, %f2202;
	mov.f32 	%f2230, %f2203;
	mov.f32 	%f2231, %f2204;
	mov.f32 	%f2232, %f2205;
	mov.f32 	%f2233, %f2206;
	mov.f32 	%f2234, %f2207;
	mov.f32 	%f2235, %f2208;
	mov.f32 	%f2236, %f2209;
	mov.f32 	%f2237, %f2210;
	mov.u32 	%r1356, %r1330;
	mov.u32 	%r1357, %r1331;
	mov.u32 	%r1358, %r1332;
	mov.u32 	%r1359, %r1333;
	mov.u32 	%r1360, %r1334;
	mov.u32 	%r1361, %r1335;
	mov.u32 	%r1362, %r1336;
	mov.u32 	%r1363, %r1337;
	mov.u32 	%r1364, %r1338;
	mov.u32 	%r1365, %r1339;
	mov.u32 	%r1366, %r1506;
	mov.u32 	%r1367, %r1340;
	mov.u32 	%r1368, %r1341;
	mov.u32 	%r1369, %r1342;
	mov.u32 	%r1370, %r1343;
	mov.u32 	%r1371, %r1344;
	mov.u32 	%r1372, %r1345;
	mov.u32 	%r1373, %r1346;
	mov.u32 	%r1374, %r1347;
	mov.u32 	%r1375, %r1348;
	mov.u32 	%r1376, %r1349;
	mov.u32 	%r1377, %r1350;
	mov.u32 	%r1378, %r1351;
	mov.u32 	%r1379, %r1352;
	mov.u32 	%r1380, %r1353;
	mov.u32 	%r1381, %r1354;
	@%p357 bra 	$L__BB12_404;
	setp.leu.f32 	%p358, %f2197, %f2362;
	mov.f32 	%f2212, %f2186;
	mov.f32 	%f2213, %f2187;
	mov.f32 	%f2214, %f2188;
	mov.f32 	%f2215, %f2189;
	mov.f32 	%f2216, %f2190;
	mov.f32 	%f2217, %f2191;
	mov.f32 	%f2218, %f2192;
	mov.f32 	%f2219, %f2193;
	mov.f32 	%f2220, %f2194;
	mov.f32 	%f2221, %f2195;
	mov.f32 	%f2222, %f2196;
	mov.f32 	%f2223, %f2362;
	mov.f32 	%f2224, %f2197;
	mov.f32 	%f2225, %f2198;
	mov.f32 	%f2226, %f2199;
	mov.f32 	%f2227, %f2200;
	mov.f32 	%f2228, %f2201;
	mov.f32 	%f2229, %f2202;
	mov.f32 	%f2230, %f2203;
	mov.f32 	%f2231, %f2204;
	mov.f32 	%f2232, %f2205;
	mov.f32 	%f2233, %f2206;
	mov.f32 	%f2234, %f2207;
	mov.f32 	%f2235, %f2208;
	mov.f32 	%f2236, %f2209;
	mov.f32 	%f2237, %f2210;
	mov.u32 	%r1356, %r1330;
	mov.u32 	%r1357, %r1331;
	mov.u32 	%r1358, %r1332;
	mov.u32 	%r1359, %r1333;
	mov.u32 	%r1360, %r1334;
	mov.u32 	%r1361, %r1335;
	mov.u32 	%r1362, %r1336;
	mov.u32 	%r1363, %r1337;
	mov.u32 	%r1364, %r1338;
	mov.u32 	%r1365, %r1339;
	mov.u32 	%r1366, %r1340;
	mov.u32 	%r1367, %r1506;
	mov.u32 	%r1368, %r1341;
	mov.u32 	%r1369, %r1342;
	mov.u32 	%r1370, %r1343;
	mov.u32 	%r1371, %r1344;
	mov.u32 	%r1372, %r1345;
	mov.u32 	%r1373, %r1346;
	mov.u32 	%r1374, %r1347;
	mov.u32 	%r1375, %r1348;
	mov.u32 	%r1376, %r1349;
	mov.u32 	%r1377, %r1350;
	mov.u32 	%r1378, %r1351;
	mov.u32 	%r1379, %r1352;
	mov.u32 	%r1380, %r1353;
	mov.u32 	%r1381, %r1354;
	@%p358 bra 	$L__BB12_404;
	setp.leu.f32 	%p359, %f2198, %f2362;
	mov.f32 	%f2212, %f2186;
	mov.f32 	%f2213, %f2187;
	mov.f32 	%f2214, %f2188;
	mov.f32 	%f2215, %f2189;
	mov.f32 	%f2216, %f2190;
	mov.f32 	%f2217, %f2191;
	mov.f32 	%f2218, %f2192;
	mov.f32 	%f2219, %f2193;
	mov.f32 	%f2220, %f2194;
	mov.f32 	%f2221, %f2195;
	mov.f32 	%f2222, %f2196;
	mov.f32 	%f2223, %f2197;
	mov.f32 	%f2224, %f2362;
	mov.f32 	%f2225, %f2198;
	mov.f32 	%f2226, %f2199;
	mov.f32 	%f2227, %f2200;
	mov.f32 	%f2228, %f2201;
	mov.f32 	%f2229, %f2202;
	mov.f32 	%f2230, %f2203;
	mov.f32 	%f2231, %f2204;
	mov.f32 	%f2232, %f2205;
	mov.f32 	%f2233, %f2206;
	mov.f32 	%f2234, %f2207;
	mov.f32 	%f2235, %f2208;
	mov.f32 	%f2236, %f2209;
	mov.f32 	%f2237, %f2210;
	mov.u32 	%r1356, %r1330;
	mov.u32 	%r1357, %r1331;
	mov.u32 	%r1358, %r1332;
	mov.u32 	%r1359, %r1333;
	mov.u32 	%r1360, %r1334;
	mov.u32 	%r1361, %r1335;
	mov.u32 	%r1362, %r1336;
	mov.u32 	%r1363, %r1337;
	mov.u32 	%r1364, %r1338;
	mov.u32 	%r1365, %r1339;
	mov.u32 	%r1366, %r1340;
	mov.u32 	%r1367, %r1341;
	mov.u32 	%r1368, %r1506;
	mov.u32 	%r1369, %r1342;
	mov.u32 	%r1370, %r1343;
	mov.u32 	%r1371, %r1344;
	mov.u32 	%r1372, %r1345;
	mov.u32 	%r1373, %r1346;
	mov.u32 	%r1374, %r1347;
	mov.u32 	%r1375, %r1348;
	mov.u32 	%r1376, %r1349;
	mov.u32 	%r1377, %r1350;
	mov.u32 	%r1378, %r1351;
	mov.u32 	%r1379, %r1352;
	mov.u32 	%r1380, %r1353;
	mov.u32 	%r1381, %r1354;
	@%p359 bra 	$L__BB12_404;
	setp.leu.f32 	%p360, %f2199, %f2362;
	mov.f32 	%f2212, %f2186;
	mov.f32 	%f2213, %f2187;
	mov.f32 	%f2214, %f2188;
	mov.f32 	%f2215, %f2189;
	mov.f32 	%f2216, %f2190;
	mov.f32 	%f2217, %f2191;
	mov.f32 	%f2218, %f2192;
	mov.f32 	%f2219, %f2193;
	mov.f32 	%f2220, %f2194;
	mov.f32 	%f2221, %f2195;
	mov.f32 	%f2222, %f2196;
	mov.f32 	%f2223, %f2197;
	mov.f32 	%f2224, %f2198;
	mov.f32 	%f2225, %f2362;
	mov.f32 	%f2226, %f2199;
	mov.f32 	%f2227, %f2200;
	mov.f32 	%f2228, %f2201;
	mov.f32 	%f2229, %f2202;
	mov.f32 	%f2230, %f2203;
	mov.f32 	%f2231, %f2204;
	mov.f32 	%f2232, %f2205;
	mov.f32 	%f2233, %f2206;
	mov.f32 	%f2234, %f2207;
	mov.f32 	%f2235, %f2208;
	mov.f32 	%f2236, %f2209;
	mov.f32 	%f2237, %f2210;
	mov.u32 	%r1356, %r1330;
	mov.u32 	%r1357, %r1331;
	mov.u32 	%r1358, %r1332;
	mov.u32 	%r1359, %r1333;
	mov.u32 	%r1360, %r1334;
	mov.u32 	%r1361, %r1335;
	mov.u32 	%r1362, %r1336;
	mov.u32 	%r1363, %r1337;
	mov.u32 	%r1364, %r1338;
	mov.u32 	%r1365, %r1339;
	mov.u32 	%r1366, %r1340;
	mov.u32 	%r1367, %r1341;
	mov.u32 	%r1368, %r1342;
	mov.u32 	%r1369, %r1506;
	mov.u32 	%r1370, %r1343;
	mov.u32 	%r1371, %r1344;
	mov.u32 	%r1372, %r1345;
	mov.u32 	%r1373, %r1346;
	mov.u32 	%r1374, %r1347;
	mov.u32 	%r1375, %r1348;
	mov.u32 	%r1376, %r1349;
	mov.u32 	%r1377, %r1350;
	mov.u32 	%r1378, %r1351;
	mov.u32 	%r1379, %r1352;
	mov.u32 	%r1380, %r1353;
	mov.u32 	%r1381, %r1354;
	@%p360 bra 	$L__BB12_404;
	setp.leu.f32 	%p361, %f2200, %f2362;
	mov.f32 	%f2212, %f2186;
	mov.f32 	%f2213, %f2187;
	mov.f32 	%f2214, %f2188;
	mov.f32 	%f2215, %f2189;
	mov.f32 	%f2216, %f2190;
	mov.f32 	%f2217, %f2191;
	mov.f32 	%f2218, %f2192;
	mov.f32 	%f2219, %f2193;
	mov.f32 	%f2220, %f2194;
	mov.f32 	%f2221, %f2195;
	mov.f32 	%f2222, %f2196;
	mov.f32 	%f2223, %f2197;
	mov.f32 	%f2224, %f2198;
	mov.f32 	%f2225, %f2199;
	mov.f32 	%f2226, %f2362;
	mov.f32 	%f2227, %f2200;
	mov.f32 	%f2228, %f2201;
	mov.f32 	%f2229, %f2202;
	mov.f32 	%f2230, %f2203;
	mov.f32 	%f2231, %f2204;
	mov.f32 	%f2232, %f2205;
	mov.f32 	%f2233, %f2206;
	mov.f32 	%f2234, %f2207;
	mov.f32 	%f2235, %f2208;
	mov.f32 	%f2236, %f2209;
	mov.f32 	%f2237, %f2210;
	mov.u32 	%r1356, %r1330;
	mov.u32 	%r1357, %r1331;
	mov.u32 	%r1358, %r1332;
	mov.u32 	%r1359, %r1333;
	mov.u32 	%r1360, %r1334;
	mov.u32 	%r1361, %r1335;
	mov.u32 	%r1362, %r1336;
	mov.u32 	%r1363, %r1337;
	mov.u32 	%r1364, %r1338;
	mov.u32 	%r1365, %r1339;
	mov.u32 	%r1366, %r1340;
	mov.u32 	%r1367, %r1341;
	mov.u32 	%r1368, %r1342;
	mov.u32 	%r1369, %r1343;
	mov.u32 	%r1370, %r1506;
	mov.u32 	%r1371, %r1344;
	mov.u32 	%r1372, %r1345;
	mov.u32 	%r1373, %r1346;
	mov.u32 	%r1374, %r1347;
	mov.u32 	%r1375, %r1348;
	mov.u32 	%r1376, %r1349;
	mov.u32 	%r1377, %r1350;
	mov.u32 	%r1378, %r1351;
	mov.u32 	%r1379, %r1352;
	mov.u32 	%r1380, %r1353;
	mov.u32 	%r1381, %r1354;
	@%p361 bra 	$L__BB12_404;
	setp.leu.f32 	%p362, %f2201, %f2362;
	mov.f32 	%f2212, %f2186;
	mov.f32 	%f2213, %f2187;
	mov.f32 	%f2214, %f2188;
	mov.f32 	%f2215, %f2189;
	mov.f32 	%f2216, %f2190;
	mov.f32 	%f2217, %f2191;
	mov.f32 	%f2218, %f2192;
	mov.f32 	%f2219, %f2193;
	mov.f32 	%f2220, %f2194;
	mov.f32 	%f2221, %f2195;
	mov.f32 	%f2222, %f2196;
	mov.f32 	%f2223, %f2197;
	mov.f32 	%f2224, %f2198;
	mov.f32 	%f2225, %f2199;
	mov.f32 	%f2226, %f2200;
	mov.f32 	%f2227, %f2362;
	mov.f32 	%f2228, %f2201;
	mov.f32 	%f2229, %f2202;
	mov.f32 	%f2230, %f2203;
	mov.f32 	%f2231, %f2204;
	mov.f32 	%f2232, %f2205;
	mov.f32 	%f2233, %f2206;
	mov.f32 	%f2234, %f2207;
	mov.f32 	%f2235, %f2208;
	mov.f32 	%f2236, %f2209;
	mov.f32 	%f2237, %f2210;
	mov.u32 	%r1356, %r1330;
	mov.u32 	%r1357, %r1331;
	mov.u32 	%r1358, %r1332;
	mov.u32 	%r1359, %r1333;
	mov.u32 	%r1360, %r1334;
	mov.u32 	%r1361, %r1335;
	mov.u32 	%r1362, %r1336;
	mov.u32 	%r1363, %r1337;
	mov.u32 	%r1364, %r1338;
	mov.u32 	%r1365, %r1339;
	mov.u32 	%r1366, %r1340;
	mov.u32 	%r1367, %r1341;
	mov.u32 	%r1368, %r1342;
	mov.u32 	%r1369, %r1343;
	mov.u32 	%r1370, %r1344;
	mov.u32 	%r1371, %r1506;
	mov.u32 	%r1372, %r1345;
	mov.u32 	%r1373, %r1346;
	mov.u32 	%r1374, %r1347;
	mov.u32 	%r1375, %r1348;
	mov.u32 	%r1376, %r1349;
	mov.u32 	%r1377, %r1350;
	mov.u32 	%r1378, %r1351;
	mov.u32 	%r1379, %r1352;
	mov.u32 	%r1380, %r1353;
	mov.u32 	%r1381, %r1354;
	@%p362 bra 	$L__BB12_404;
	setp.leu.f32 	%p363, %f2202, %f2362;
	mov.f32 	%f2212, %f2186;
	mov.f32 	%f2213, %f2187;
	mov.f32 	%f2214, %f2188;
	mov.f32 	%f2215, %f2189;
	mov.f32 	%f2216, %f2190;
	mov.f32 	%f2217, %f2191;
	mov.f32 	%f2218, %f2192;
	mov.f32 	%f2219, %f2193;
	mov.f32 	%f2220, %f2194;
	mov.f32 	%f2221, %f2195;
	mov.f32 	%f2222, %f2196;
	mov.f32 	%f2223, %f2197;
	mov.f32 	%f2224, %f2198;
	mov.f32 	%f2225, %f2199;
	mov.f32 	%f2226, %f2200;
	mov.f32 	%f2227, %f2201;
	mov.f32 	%f2228, %f2362;
	mov.f32 	%f2229, %f2202;
	mov.f32 	%f2230, %f2203;
	mov.f32 	%f2231, %f2204;
	mov.f32 	%f2232, %f2205;
	mov.f32 	%f2233, %f2206;
	mov.f32 	%f2234, %f2207;
	mov.f32 	%f2235, %f2208;
	mov.f32 	%f2236, %f2209;
	mov.f32 	%f2237, %f2210;
	mov.u32 	%r1356, %r1330;
	mov.u32 	%r1357, %r1331;
	mov.u32 	%r1358, %r1332;
	mov.u32 	%r1359, %r1333;
	mov.u32 	%r1360, %r1334;
	mov.u32 	%r1361, %r1335;
	mov.u32 	%r1362, %r1336;
	mov.u32 	%r1363, %r1337;
	mov.u32 	%r1364, %r1338;
	mov.u32 	%r1365, %r1339;
	mov.u32 	%r1366, %r1340;
	mov.u32 	%r1367, %r1341;
	mov.u32 	%r1368, %r1342;
	mov.u32 	%r1369, %r1343;
	mov.u32 	%r1370, %r1344;
	mov.u32 	%r1371, %r1345;
	mov.u32 	%r1372, %r1506;
	mov.u32 	%r1373, %r1346;
	mov.u32 	%r1374, %r1347;
	mov.u32 	%r1375, %r1348;
	mov.u32 	%r1376, %r1349;
	mov.u32 	%r1377, %r1350;
	mov.u32 	%r1378, %r1351;
	mov.u32 	%r1379, %r1352;
	mov.u32 	%r1380, %r1353;
	mov.u32 	%r1381, %r1354;
	@%p363 bra 	$L__BB12_404;
	setp.leu.f32 	%p364, %f2203, %f2362;
	mov.f32 	%f2212, %f2186;
	mov.f32 	%f2213, %f2187;
	mov.f32 	%f2214, %f2188;
	mov.f32 	%f2215, %f2189;
	mov.f32 	%f2216, %f2190;
	mov.f32 	%f2217, %f2191;
	mov.f32 	%f2218, %f2192;
	mov.f32 	%f2219, %f2193;
	mov.f32 	%f2220, %f2194;
	mov.f32 	%f2221, %f2195;
	mov.f32 	%f2222, %f2196;
	mov.f32 	%f2223, %f2197;
	mov.f32 	%f2224, %f2198;
	mov.f32 	%f2225, %f2199;
	mov.f32 	%f2226, %f2200;
	mov.f32 	%f2227, %f2201;
	mov.f32 	%f2228, %f2202;
	mov.f32 	%f2229, %f2362;
	mov.f32 	%f2230, %f2203;
	mov.f32 	%f2231, %f2204;
	mov.f32 	%f2232, %f2205;
	mov.f32 	%f2233, %f2206;
	mov.f32 	%f2234, %f2207;
	mov.f32 	%f2235, %f2208;
	mov.f32 	%f2236, %f2209;
	mov.f32 	%f2237, %f2210;
	mov.u32 	%r1356, %r1330;
	mov.u32 	%r1357, %r1331;
	mov.u32 	%r1358, %r1332;
	mov.u32 	%r1359, %r1333;
	mov.u32 	%r1360, %r1334;
	mov.u32 	%r1361, %r1335;
	mov.u32 	%r1362, %r1336;
	mov.u32 	%r1363, %r1337;
	mov.u32 	%r1364, %r1338;
	mov.u32 	%r1365, %r1339;
	mov.u32 	%r1366, %r1340;
	mov.u32 	%r1367, %r1341;
	mov.u32 	%r1368, %r1342;
	mov.u32 	%r1369, %r1343;
	mov.u32 	%r1370, %r1344;
	mov.u32 	%r1371, %r1345;
	mov.u32 	%r1372, %r1346;
	mov.u32 	%r1373, %r1506;
	mov.u32 	%r1374, %r1347;
	mov.u32 	%r1375, %r1348;
	mov.u32 	%r1376, %r1349;
	mov.u32 	%r1377, %r1350;
	mov.u32 	%r1378, %r1351;
	mov.u32 	%r1379, %r1352;
	mov.u32 	%r1380, %r1353;
	mov.u32 	%r1381, %r1354;
	@%p364 bra 	$L__BB12_404;
	setp.leu.f32 	%p365, %f2204, %f2362;
	mov.f32 	%f2212, %f2186;
	mov.f32 	%f2213, %f2187;
	mov.f32 	%f2214, %f2188;
	mov.f32 	%f2215, %f2189;
	mov.f32 	%f2216, %f2190;
	mov.f32 	%f2217, %f2191;
	mov.f32 	%f2218, %f2192;
	mov.f32 	%f2219, %f2193;
	mov.f32 	%f2220, %f2194;
	mov.f32 	%f2221, %f2195;
	mov.f32 	%f2222, %f2196;
	mov.f32 	%f2223, %f2197;
	mov.f32 	%f2224, %f2198;
	mov.f32 	%f2225, %f2199;
	mov.f32 	%f2226, %f2200;
	mov.f32 	%f2227, %f2201;
	mov.f32 	%f2228, %f2202;
	mov.f32 	%f2229, %f2203;
	mov.f32 	%f2230, %f2362;
	mov.f32 	%f2231, %f2204;
	mov.f32 	%f2232, %f2205;
	mov.f32 	%f2233, %f2206;
	mov.f32 	%f2234, %f2207;
	mov.f32 	%f2235, %f2208;
	mov.f32 	%f2236, %f2209;
	mov.f32 	%f2237, %f2210;
	mov.u32 	%r1356, %r1330;
	mov.u32 	%r1357, %r1331;
	mov.u32 	%r1358, %r1332;
	mov.u32 	%r1359, %r1333;
	mov.u32 	%r1360, %r1334;
	mov.u32 	%r1361, %r1335;
	mov.u32 	%r1362, %r1336;
	mov.u32 	%r1363, %r1337;
	mov.u32 	%r1364, %r1338;
	mov.u32 	%r1365, %r1339;
	mov.u32 	%r1366, %r1340;
	mov.u32 	%r1367, %r1341;
	mov.u32 	%r1368, %r1342;
	mov.u32 	%r1369, %r1343;
	mov.u32 	%r1370, %r1344;
	mov.u32 	%r1371, %r1345;
	mov.u32 	%r1372, %r1346;
	mov.u32 	%r1373, %r1347;
	mov.u32 	%r1374, %r1506;
	mov.u32 	%r1375, %r1348;
	mov.u32 	%r1376, %r1349;
	mov.u32 	%r1377, %r1350;
	mov.u32 	%r1378, %r1351;
	mov.u32 	%r1379, %r1352;
	mov.u32 	%r1380, %r1353;
	mov.u32 	%r1381, %r1354;
	@%p365 bra 	$L__BB12_404;
	setp.leu.f32 	%p366, %f2205, %f2362;
	mov.f32 	%f2212, %f2186;
	mov.f32 	%f2213, %f2187;
	mov.f32 	%f2214, %f2188;
	mov.f32 	%f2215, %f2189;
	mov.f32 	%f2216, %f2190;
	mov.f32 	%f2217, %f2191;
	mov.f32 	%f2218, %f2192;
	mov.f32 	%f2219, %f2193;
	mov.f32 	%f2220, %f2194;
	mov.f32 	%f2221, %f2195;
	mov.f32 	%f2222, %f2196;
	mov.f32 	%f2223, %f2197;
	mov.f32 	%f2224, %f2198;
	mov.f32 	%f2225, %f2199;
	mov.f32 	%f2226, %f2200;
	mov.f32 	%f2227, %f2201;
	mov.f32 	%f2228, %f2202;
	mov.f32 	%f2229, %f2203;
	mov.f32 	%f2230, %f2204;
	mov.f32 	%f2231, %f2362;
	mov.f32 	%f2232, %f2205;
	mov.f32 	%f2233, %f2206;
	mov.f32 	%f2234, %f2207;
	mov.f32 	%f2235, %f2208;
	mov.f32 	%f2236, %f2209;
	mov.f32 	%f2237, %f2210;
	mov.u32 	%r1356, %r1330;
	mov.u32 	%r1357, %r1331;
	mov.u32 	%r1358, %r1332;
	mov.u32 	%r1359, %r1333;
	mov.u32 	%r1360, %r1334;
	mov.u32 	%r1361, %r1335;
	mov.u32 	%r1362, %r1336;
	mov.u32 	%r1363, %r1337;
	mov.u32 	%r1364, %r1338;
	mov.u32 	%r1365, %r1339;
	mov.u32 	%r1366, %r1340;
	mov.u32 	%r1367, %r1341;
	mov.u32 	%r1368, %r1342;
	mov.u32 	%r1369, %r1343;
	mov.u32 	%r1370, %r1344;
	mov.u32 	%r1371, %r1345;
	mov.u32 	%r1372, %r1346;
	mov.u32 	%r1373, %r1347;
	mov.u32 	%r1374, %r1348;
	mov.u32 	%r1375, %r1506;
	mov.u32 	%r1376, %r1349;
	mov.u32 	%r1377, %r1350;
	mov.u32 	%r1378, %r1351;
	mov.u32 	%r1379, %r1352;
	mov.u32 	%r1380, %r1353;
	mov.u32 	%r1381, %r1354;
	@%p366 bra 	$L__BB12_404;
	setp.leu.f32 	%p367, %f2206, %f2362;
	mov.f32 	%f2212, %f2186;
	mov.f32 	%f2213, %f2187;
	mov.f32 	%f2214, %f2188;
	mov.f32 	%f2215, %f2189;
	mov.f32 	%f2216, %f2190;
	mov.f32 	%f2217, %f2191;
	mov.f32 	%f2218, %f2192;
	mov.f32 	%f2219, %f2193;
	mov.f32 	%f2220, %f2194;
	mov.f32 	%f2221, %f2195;
	mov.f32 	%f2222, %f2196;
	mov.f32 	%f2223, %f2197;
	mov.f32 	%f2224, %f2198;
	mov.f32 	%f2225, %f2199;
	mov.f32 	%f2226, %f2200;
	mov.f32 	%f2227, %f2201;
	mov.f32 	%f2228, %f2202;
	mov.f32 	%f2229, %f2203;
	mov.f32 	%f2230, %f2204;
	mov.f32 	%f2231, %f2205;
	mov.f32 	%f2232, %f2362;
	mov.f32 	%f2233, %f2206;
	mov.f32 	%f2234, %f2207;
	mov.f32 	%f2235, %f2208;
	mov.f32 	%f2236, %f2209;
	mov.f32 	%f2237, %f2210;
	mov.u32 	%r1356, %r1330;
	mov.u32 	%r1357, %r1331;
	mov.u32 	%r1358, %r1332;
	mov.u32 	%r1359, %r1333;
	mov.u32 	%r1360, %r1334;
	mov.u32 	%r1361, %r1335;
	mov.u32 	%r1362, %r1336;
	mov.u32 	%r1363, %r1337;
	mov.u32 	%r1364, %r1338;
	mov.u32 	%r1365, %r1339;
	mov.u32 	%r1366, %r1340;
	mov.u32 	%r1367, %r1341;
	mov.u32 	%r1368, %r1342;
	mov.u32 	%r1369, %r1343;
	mov.u32 	%r1370, %r1344;
	mov.u32 	%r1371, %r1345;
	mov.u32 	%r1372, %r1346;
	mov.u32 	%r1373, %r1347;
	mov.u32 	%r1374, %r1348;
	mov.u32 	%r1375, %r1349;
	mov.u32 	%r1376, %r1506;
	mov.u32 	%r1377, %r1350;
	mov.u32 	%r1378, %r1351;
	mov.u32 	%r1379, %r1352;
	mov.u32 	%r1380, %r1353;
	mov.u32 	%r1381, %r1354;
	@%p367 bra 	$L__BB12_404;
	setp.leu.f32 	%p368, %f2207, %f2362;
	mov.f32 	%f2212, %f2186;
	mov.f32 	%f2213, %f2187;
	mov.f32 	%f2214, %f2188;
	mov.f32 	%f2215, %f2189;
	mov.f32 	%f2216, %f2190;
	mov.f32 	%f2217, %f2191;
	mov.f32 	%f2218, %f2192;
	mov.f32 	%f2219, %f2193;
	mov.f32 	%f2220, %f2194;
	mov.f32 	%f2221, %f2195;
	mov.f32 	%f2222, %f2196;
	mov.f32 	%f2223, %f2197;
	mov.f32 	%f2224, %f2198;
	mov.f32 	%f2225, %f2199;
	mov.f32 	%f2226, %f2200;
	mov.f32 	%f2227, %f2201;
	mov.f32 	%f2228, %f2202;
	mov.f32 	%f2229, %f2203;
	mov.f32 	%f2230, %f2204;
	mov.f32 	%f2231, %f2205;
	mov.f32 	%f2232, %f2206;
	mov.f32 	%f2233, %f2362;
	mov.f32 	%f2234, %f2207;
	mov.f32 	%f2235, %f2208;
	mov.f32 	%f2236, %f2209;
	mov.f32 	%f2237, %f2210;
	mov.u32 	%r1356, %r1330;
	mov.u32 	%r1357, %r1331;
	mov.u32 	%r1358, %r1332;
	mov.u32 	%r1359, %r1333;
	mov.u32 	%r1360, %r1334;
	mov.u32 	%r1361, %r1335;
	mov.u32 	%r1362, %r1336;
	mov.u32 	%r1363, %r1337;
	mov.u32 	%r1364, %r1338;
	mov.u32 	%r1365, %r1339;
	mov.u32 	%r1366, %r1340;
	mov.u32 	%r1367, %r1341;
	mov.u32 	%r1368, %r1342;
	mov.u32 	%r1369, %r1343;
	mov.u32 	%r1370, %r1344;
	mov.u32 	%r1371, %r1345;
	mov.u32 	%r1372, %r1346;
	mov.u32 	%r1373, %r1347;
	mov.u32 	%r1374, %r1348;
	mov.u32 	%r1375, %r1349;
	mov.u32 	%r1376, %r1350;
	mov.u32 	%r1377, %r1506;
	mov.u32 	%r1378, %r1351;
	mov.u32 	%r1379, %r1352;
	mov.u32 	%r1380, %r1353;
	mov.u32 	%r1381, %r1354;
	@%p368 bra 	$L__BB12_404;
	setp.leu.f32 	%p369, %f2208, %f2362;
	mov.f32 	%f2212, %f2186;
	mov.f32 	%f2213, %f2187;
	mov.f32 	%f2214, %f2188;
	mov.f32 	%f2215, %f2189;
	mov.f32 	%f2216, %f2190;
	mov.f32 	%f2217, %f2191;
	mov.f32 	%f2218, %f2192;
	mov.f32 	%f2219, %f2193;
	mov.f32 	%f2220, %f2194;
	mov.f32 	%f2221, %f2195;
	mov.f32 	%f2222, %f2196;
	mov.f32 	%f2223, %f2197;
	mov.f32 	%f2224, %f2198;
	mov.f32 	%f2225, %f2199;
	mov.f32 	%f2226, %f2200;
	mov.f32 	%f2227, %f2201;
	mov.f32 	%f2228, %f2202;
	mov.f32 	%f2229, %f2203;
	mov.f32 	%f2230, %f2204;
	mov.f32 	%f2231, %f2205;
	mov.f32 	%f2232, %f2206;
	mov.f32 	%f2233, %f2207;
	mov.f32 	%f2234, %f2362;
	mov.f32 	%f2235, %f2208;
	mov.f32 	%f2236, %f2209;
	mov.f32 	%f2237, %f2210;
	mov.u32 	%r1356, %r1330;
	mov.u32 	%r1357, %r1331;
	mov.u32 	%r1358, %r1332;
	mov.u32 	%r1359, %r1333;
	mov.u32 	%r1360, %r1334;
	mov.u32 	%r1361, %r1335;
	mov.u32 	%r1362, %r1336;
	mov.u32 	%r1363, %r1337;
	mov.u32 	%r1364, %r1338;
	mov.u32 	%r1365, %r1339;
	mov.u32 	%r1366, %r1340;
	mov.u32 	%r1367, %r1341;
	mov.u32 	%r1368, %r1342;
	mov.u32 	%r1369, %r1343;
	mov.u32 	%r1370, %r1344;
	mov.u32 	%r1371, %r1345;
	mov.u32 	%r1372, %r1346;
	mov.u32 	%r1373, %r1347;
	mov.u32 	%r1374, %r1348;
	mov.u32 	%r1375, %r1349;
	mov.u32 	%r1376, %r1350;
	mov.u32 	%r1377, %r1351;
	mov.u32 	%r1378, %r1506;
	mov.u32 	%r1379, %r1352;
	mov.u32 	%r1380, %r1353;
	mov.u32 	%r1381, %r1354;
	@%p369 bra 	$L__BB12_404;
	setp.leu.f32 	%p370, %f2209, %f2362;
	mov.f32 	%f2212, %f2186;
	mov.f32 	%f2213, %f2187;
	mov.f32 	%f2214, %f2188;
	mov.f32 	%f2215, %f2189;
	mov.f32 	%f2216, %f2190;
	mov.f32 	%f2217, %f2191;
	mov.f32 	%f2218, %f2192;
	mov.f32 	%f2219, %f2193;
	mov.f32 	%f2220, %f2194;
	mov.f32 	%f2221, %f2195;
	mov.f32 	%f2222, %f2196;
	mov.f32 	%f2223, %f2197;
	mov.f32 	%f2224, %f2198;
	mov.f32 	%f2225, %f2199;
	mov.f32 	%f2226, %f2200;
	mov.f32 	%f2227, %f2201;
	mov.f32 	%f2228, %f2202;
	mov.f32 	%f2229, %f2203;
	mov.f32 	%f2230, %f2204;
	mov.f32 	%f2231, %f2205;
	mov.f32 	%f2232, %f2206;
	mov.f32 	%f2233, %f2207;
	mov.f32 	%f2234, %f2208;
	mov.f32 	%f2235, %f2362;
	mov.f32 	%f2236, %f2209;
	mov.f32 	%f2237, %f2210;
	mov.u32 	%r1356, %r1330;
	mov.u32 	%r1357, %r1331;
	mov.u32 	%r1358, %r1332;
	mov.u32 	%r1359, %r1333;
	mov.u32 	%r1360, %r1334;
	mov.u32 	%r1361, %r1335;
	mov.u32 	%r1362, %r1336;
	mov.u32 	%r1363, %r1337;
	mov.u32 	%r1364, %r1338;
	mov.u32 	%r1365, %r1339;
	mov.u32 	%r1366, %r1340;
	mov.u32 	%r1367, %r1341;
	mov.u32 	%r1368, %r1342;
	mov.u32 	%r1369, %r1343;
	mov.u32 	%r1370, %r1344;
	mov.u32 	%r1371, %r1345;
	mov.u32 	%r1372, %r1346;
	mov.u32 	%r1373, %r1347;
	mov.u32 	%r1374, %r1348;
	mov.u32 	%r1375, %r1349;
	mov.u32 	%r1376, %r1350;
	mov.u32 	%r1377, %r1351;
	mov.u32 	%r1378, %r1352;
	mov.u32 	%r1379, %r1506;
	mov.u32 	%r1380, %r1353;
	mov.u32 	%r1381, %r1354;
	@%p370 bra 	$L__BB12_404;
	setp.leu.f32 	%p371, %f2210, %f2362;
	mov.f32 	%f2212, %f2186;
	mov.f32 	%f2213, %f2187;
	mov.f32 	%f2214, %f2188;
	mov.f32 	%f2215, %f2189;
	mov.f32 	%f2216, %f2190;
	mov.f32 	%f2217, %f2191;
	mov.f32 	%f2218, %f2192;
	mov.f32 	%f2219, %f2193;
	mov.f32 	%f2220, %f2194;
	mov.f32 	%f2221, %f2195;
	mov.f32 	%f2222, %f2196;
	mov.f32 	%f2223, %f2197;
	mov.f32 	%f2224, %f2198;
	mov.f32 	%f2225, %f2199;
	mov.f32 	%f2226, %f2200;
	mov.f32 	%f2227, %f2201;
	mov.f32 	%f2228, %f2202;
	mov.f32 	%f2229, %f2203;
	mov.f32 	%f2230, %f2204;
	mov.f32 	%f2231, %f2205;
	mov.f32 	%f2232, %f2206;
	mov.f32 	%f2233, %f2207;
	mov.f32 	%f2234, %f2208;
	mov.f32 	%f2235, %f2209;
	mov.f32 	%f2236, %f2362;
	mov.f32 	%f2237, %f2210;
	mov.u32 	%r1356, %r1330;
	mov.u32 	%r1357, %r1331;
	mov.u32 	%r1358, %r1332;
	mov.u32 	%r1359, %r1333;
	mov.u32 	%r1360, %r1334;
	mov.u32 	%r1361, %r1335;
	mov.u32 	%r1362, %r1336;
	mov.u32 	%r1363, %r1337;
	mov.u32 	%r1364, %r1338;
	mov.u32 	%r1365, %r1339;
	mov.u32 	%r1366, %r1340;
	mov.u32 	%r1367, %r1341;
	mov.u32 	%r1368, %r1342;
	mov.u32 	%r1369, %r1343;
	mov.u32 	%r1370, %r1344;
	mov.u32 	%r1371, %r1345;
	mov.u32 	%r1372, %r1346;
	mov.u32 	%r1373, %r1347;
	mov.u32 	%r1374, %r1348;
	mov.u32 	%r1375, %r1349;
	mov.u32 	%r1376, %r1350;
	mov.u32 	%r1377, %r1351;
	mov.u32 	%r1378, %r1352;
	mov.u32 	%r1379, %r1353;
	mov.u32 	%r1380, %r1506;
	mov.u32 	%r1381, %r1354;
	@%p371 bra 	$L__BB12_404;
	setp.leu.f32 	%p372, %f2388, %f2362;
	mov.f32 	%f2212, %f2186;
	mov.f32 	%f2213, %f2187;
	mov.f32 	%f2214, %f2188;
	mov.f32 	%f2215, %f2189;
	mov.f32 	%f2216, %f2190;
	mov.f32 	%f2217, %f2191;
	mov.f32 	%f2218, %f2192;
	mov.f32 	%f2219, %f2193;
	mov.f32 	%f2220, %f2194;
	mov.f32 	%f2221, %f2195;
	mov.f32 	%f2222, %f2196;
	mov.f32 	%f2223, %f2197;
	mov.f32 	%f2224, %f2198;
	mov.f32 	%f2225, %f2199;
	mov.f32 	%f2226, %f2200;
	mov.f32 	%f2227, %f2201;
	mov.f32 	%f2228, %f2202;
	mov.f32 	%f2229, %f2203;
	mov.f32 	%f2230, %f2204;
	mov.f32 	%f2231, %f2205;
	mov.f32 	%f2232, %f2206;
	mov.f32 	%f2233, %f2207;
	mov.f32 	%f2234, %f2208;
	mov.f32 	%f2235, %f2209;
	mov.f32 	%f2236, %f2210;
	mov.f32 	%f2237, %f2362;
	mov.u32 	%r1356, %r1330;
	mov.u32 	%r1357, %r1331;
	mov.u32 	%r1358, %r1332;
	mov.u32 	%r1359, %r1333;
	mov.u32 	%r1360, %r1334;
	mov.u32 	%r1361, %r1335;
	mov.u32 	%r1362, %r1336;
	mov.u32 	%r1363, %r1337;
	mov.u32 	%r1364, %r1338;
	mov.u32 	%r1365, %r1339;
	mov.u32 	%r1366, %r1340;
	mov.u32 	%r1367, %r1341;
	mov.u32 	%r1368, %r1342;
	mov.u32 	%r1369, %r1343;
	mov.u32 	%r1370, %r1344;
	mov.u32 	%r1371, %r1345;
	mov.u32 	%r1372, %r1346;
	mov.u32 	%r1373, %r1347;
	mov.u32 	%r1374, %r1348;
	mov.u32 	%r1375, %r1349;
	mov.u32 	%r1376, %r1350;
	mov.u32 	%r1377, %r1351;
	mov.u32 	%r1378, %r1352;
	mov.u32 	%r1379, %r1353;
	mov.u32 	%r1380, %r1354;
	mov.u32 	%r1381, %r1506;
	@%p372 bra 	$L__BB12_404;
	mov.f32 	%f2212, %f2186;
	mov.f32 	%f2213, %f2187;
	mov.f32 	%f2214, %f2188;
	mov.f32 	%f2215, %f2189;
	mov.f32 	%f2216, %f2190;
	mov.f32 	%f2217, %f2191;
	mov.f32 	%f2218, %f2192;
	mov.f32 	%f2219, %f2193;
	mov.f32 	%f2220, %f2194;
	mov.f32 	%f2221, %f2195;
	mov.f32 	%f2222, %f2196;
	mov.f32 	%f2223, %f2197;
	mov.f32 	%f2224, %f2198;
	mov.f32 	%f2225, %f2199;
	mov.f32 	%f2226, %f2200;
	mov.f32 	%f2227, %f2201;
	mov.f32 	%f2228, %f2202;
	mov.f32 	%f2229, %f2203;
	mov.f32 	%f2230, %f2204;
	mov.f32 	%f2231, %f2205;
	mov.f32 	%f2232, %f2206;
	mov.f32 	%f2233, %f2207;
	mov.f32 	%f2234, %f2208;
	mov.f32 	%f2235, %f2209;
	mov.f32 	%f2236, %f2210;
	mov.f32 	%f2237, %f2388;
	mov.f32 	%f2388, %f2362;
	mov.u32 	%r1356, %r1330;
	mov.u32 	%r1357, %r1331;
	mov.u32 	%r1358, %r1332;
	mov.u32 	%r1359, %r1333;
	mov.u32 	%r1360, %r1334;
	mov.u32 	%r1361, %r1335;
	mov.u32 	%r1362, %r1336;
	mov.u32 	%r1363, %r1337;
	mov.u32 	%r1364, %r1338;
	mov.u32 	%r1365, %r1339;
	mov.u32 	%r1366, %r1340;
	mov.u32 	%r1367, %r1341;
	mov.u32 	%r1368, %r1342;
	mov.u32 	%r1369, %r1343;
	mov.u32 	%r1370, %r1344;
	mov.u32 	%r1371, %r1345;
	mov.u32 	%r1372, %r1346;
	mov.u32 	%r1373, %r1347;
	mov.u32 	%r1374, %r1348;
	mov.u32 	%r1375, %r1349;
	mov.u32 	%r1376, %r1350;
	mov.u32 	%r1377, %r1351;
	mov.u32 	%r1378, %r1352;
	mov.u32 	%r1379, %r1353;
	mov.u32 	%r1380, %r1354;
	mov.u32 	%r1381, %r1532;
	mov.u32 	%r1532, %r1506;
$L__BB12_404:
	setp.leu.f32 	%p373, %f2212, %f2361;
	mov.f32 	%f2239, %f2361;
	mov.f32 	%f2240, %f2212;
	mov.f32 	%f2241, %f2213;
	mov.f32 	%f2242, %f2214;
	mov.f32 	%f2243, %f2215;
	mov.f32 	%f2244, %f2216;
	mov.f32 	%f2245, %f2217;
	mov.f32 	%f2246, %f2218;
	mov.f32 	%f2247, %f2219;
	mov.f32 	%f2248, %f2220;
	mov.f32 	%f2249, %f2221;
	mov.f32 	%f2250, %f2222;
	mov.f32 	%f2251, %f2223;
	mov.f32 	%f2252, %f2224;
	mov.f32 	%f2253, %f2225;
	mov.f32 	%f2254, %f2226;
	mov.f32 	%f2255, %f2227;
	mov.f32 	%f2256, %f2228;
	mov.f32 	%f2257, %f2229;
	mov.f32 	%f2258, %f2230;
	mov.f32 	%f2259, %f2231;
	mov.f32 	%f2260, %f2232;
	mov.f32 	%f2261, %f2233;
	mov.f32 	%f2262, %f2234;
	mov.f32 	%f2263, %f2235;
	mov.f32 	%f2264, %f2236;
	mov.f32 	%f2265, %f2237;
	mov.u32 	%r1383, %r1505;
	mov.u32 	%r1384, %r1356;
	mov.u32 	%r1385, %r1357;
	mov.u32 	%r1386, %r1358;
	mov.u32 	%r1387, %r1359;
	mov.u32 	%r1388, %r1360;
	mov.u32 	%r1389, %r1361;
	mov.u32 	%r1390, %r1362;
	mov.u32 	%r1391, %r1363;
	mov.u32 	%r1392, %r1364;
	mov.u32 	%r1393, %r1365;
	mov.u32 	%r1394, %r1366;
	mov.u32 	%r1395, %r1367;
	mov.u32 	%r1396, %r1368;
	mov.u32 	%r1397, %r1369;
	mov.u32 	%r1398, %r1370;
	mov.u32 	%r1399, %r1371;
	mov.u32 	%r1400, %r1372;
	mov.u32 	%r1401, %r1373;
	mov.u32 	%r1402, %r1374;
	mov.u32 	%r1403, %r1375;
	mov.u32 	%r1404, %r1376;
	mov.u32 	%r1405, %r1377;
	mov.u32 	%r1406, %r1378;
	mov.u32 	%r1407, %r1379;
	mov.u32 	%r1408, %r1380;
	mov.u32 	%r1409, %r1381;
	@%p373 bra 	$L__BB12_432;
	setp.leu.f32 	%p374, %f2213, %f2361;
	mov.f32 	%f2239, %f2212;
	mov.f32 	%f2240, %f2361;
	mov.f32 	%f2241, %f2213;
	mov.f32 	%f2242, %f2214;
	mov.f32 	%f2243, %f2215;
	mov.f32 	%f2244, %f2216;
	mov.f32 	%f2245, %f2217;
	mov.f32 	%f2246, %f2218;
	mov.f32 	%f2247, %f2219;
	mov.f32 	%f2248, %f2220;
	mov.f32 	%f2249, %f2221;
	mov.f32 	%f2250, %f2222;
	mov.f32 	%f2251, %f2223;
	mov.f32 	%f2252, %f2224;
	mov.f32 	%f2253, %f2225;
	mov.f32 	%f2254, %f2226;
	mov.f32 	%f2255, %f2227;
	mov.f32 	%f2256, %f2228;
	mov.f32 	%f2257, %f2229;
	mov.f32 	%f2258, %f2230;
	mov.f32 	%f2259, %f2231;
	mov.f32 	%f2260, %f2232;
	mov.f32 	%f2261, %f2233;
	mov.f32 	%f2262, %f2234;
	mov.f32 	%f2263, %f2235;
	mov.f32 	%f2264, %f2236;
	mov.f32 	%f2265, %f2237;
	mov.u32 	%r1383, %r1356;
	mov.u32 	%r1384, %r1505;
	mov.u32 	%r1385, %r1357;
	mov.u32 	%r1386, %r1358;
	mov.u32 	%r1387, %r1359;
	mov.u32 	%r1388, %r1360;
	mov.u32 	%r1389, %r1361;
	mov.u32 	%r1390, %r1362;
	mov.u32 	%r1391, %r1363;
	mov.u32 	%r1392, %r1364;
	mov.u32 	%r1393, %r1365;
	mov.u32 	%r1394, %r1366;
	mov.u32 	%r1395, %r1367;
	mov.u32 	%r1396, %r1368;
	mov.u32 	%r1397, %r1369;
	mov.u32 	%r1398, %r1370;
	mov.u32 	%r1399, %r1371;
	mov.u32 	%r1400, %r1372;
	mov.u32 	%r1401, %r1373;
	mov.u32 	%r1402, %r1374;
	mov.u32 	%r1403, %r1375;
	mov.u32 	%r1404, %r1376;
	mov.u32 	%r1405, %r1377;
	mov.u32 	%r1406, %r1378;
	mov.u32 	%r1407, %r1379;
	mov.u32 	%r1408, %r1380;
	mov.u32 	%r1409, %r1381;
	@%p374 bra 	$L__BB12_432;
	setp.leu.f32 	%p375, %f2214, %f2361;
	mov.f32 	%f2239, %f2212;
	mov.f32 	%f2240, %f2213;
	mov.f32 	%f2241, %f2361;
	mov.f32 	%f2242, %f2214;
	mov.f32 	%f2243, %f2215;
	mov.f32 	%f2244, %f2216;
	mov.f32 	%f2245, %f2217;
	mov.f32 	%f2246, %f2218;
	mov.f32 	%f2247, %f2219;
	mov.f32 	%f2248, %f2220;
	mov.f32 	%f2249, %f2221;
	mov.f32 	%f2250, %f2222;
	mov.f32 	%f2251, %f2223;
	mov.f32 	%f2252, %f2224;
	mov.f32 	%f2253, %f2225;
	mov.f32 	%f2254, %f2226;
	mov.f32 	%f2255, %f2227;
	mov.f32 	%f2256, %f2228;
	mov.f32 	%f2257, %f2229;
	mov.f32 	%f2258, %f2230;
	mov.f32 	%f2259, %f2231;
	mov.f32 	%f2260, %f2232;
	mov.f32 	%f2261, %f2233;
	mov.f32 	%f2262, %f2234;
	mov.f32 	%f2263, %f2235;
	mov.f32 	%f2264, %f2236;
	mov.f32 	%f2265, %f2237;
	mov.u32 	%r1383, %r1356;
	mov.u32 	%r1384, %r1357;
	mov.u32 	%r1385, %r1505;
	mov.u32 	%r1386, %r1358;
	mov.u32 	%r1387, %r1359;
	mov.u32 	%r1388, %r1360;
	mov.u32 	%r1389, %r1361;
	mov.u32 	%r1390, %r1362;
	mov.u32 	%r1391, %r1363;
	mov.u32 	%r1392, %r1364;
	mov.u32 	%r1393, %r1365;
	mov.u32 	%r1394, %r1366;
	mov.u32 	%r1395, %r1367;
	mov.u32 	%r1396, %r1368;
	mov.u32 	%r1397, %r1369;
	mov.u32 	%r1398, %r1370;
	mov.u32 	%r1399, %r1371;
	mov.u32 	%r1400, %r1372;
	mov.u32 	%r1401, %r1373;
	mov.u32 	%r1402, %r1374;
	mov.u32 	%r1403, %r1375;
	mov.u32 	%r1404, %r1376;
	mov.u32 	%r1405, %r1377;
	mov.u32 	%r1406, %r1378;
	mov.u32 	%r1407, %r1379;
	mov.u32 	%r1408, %r1380;
	mov.u32 	%r1409, %r1381;
	@%p375 bra 	$L__BB12_432;
	setp.leu.f32 	%p376, %f2215, %f2361;
	mov.f32 	%f2239, %f2212;
	mov.f32 	%f2240, %f2213;
	mov.f32 	%f2241, %f2214;
	mov.f32 	%f2242, %f2361;
	mov.f32 	%f2243, %f2215;
	mov.f32 	%f2244, %f2216;
	mov.f32 	%f2245, %f2217;
	mov.f32 	%f2246, %f2218;
	mov.f32 	%f2247, %f2219;
	mov.f32 	%f2248, %f2220;
	mov.f32 	%f2249, %f2221;
	mov.f32 	%f2250, %f2222;
	mov.f32 	%f2251, %f2223;
	mov.f32 	%f2252, %f2224;
	mov.f32 	%f2253, %f2225;
	mov.f32 	%f2254, %f2226;
	mov.f32 	%f2255, %f2227;
	mov.f32 	%f2256, %f2228;
	mov.f32 	%f2257, %f2229;
	mov.f32 	%f2258, %f2230;
	mov.f32 	%f2259, %f2231;
	mov.f32 	%f2260, %f2232;
	mov.f32 	%f2261, %f2233;
	mov.f32 	%f2262, %f2234;
	mov.f32 	%f2263, %f2235;
	mov.f32 	%f2264, %f2236;
	mov.f32 	%f2265, %f2237;
	mov.u32 	%r1383, %r1356;
	mov.u32 	%r1384, %r1357;
	mov.u32 	%r1385, %r1358;
	mov.u32 	%r1386, %r1505;
	mov.u32 	%r1387, %r1359;
	mov.u32 	%r1388, %r1360;
	mov.u32 	%r1389, %r1361;
	mov.u32 	%r1390, %r1362;
	mov.u32 	%r1391, %r1363;
	mov.u32 	%r1392, %r1364;
	mov.u32 	%r1393, %r1365;
	mov.u32 	%r1394, %r1366;
	mov.u32 	%r1395, %r1367;
	mov.u32 	%r1396, %r1368;
	mov.u32 	%r1397, %r1369;
	mov.u32 	%r1398, %r1370;
	mov.u32 	%r1399, %r1371;
	mov.u32 	%r1400, %r1372;
	mov.u32 	%r1401, %r1373;
	mov.u32 	%r1402, %r1374;
	mov.u32 	%r1403, %r1375;
	mov.u32 	%r1404, %r1376;
	mov.u32 	%r1405, %r1377;
	mov.u32 	%r1406, %r1378;
	mov.u32 	%r1407, %r1379;
	mov.u32 	%r1408, %r1380;
	mov.u32 	%r1409, %r1381;
	@%p376 bra 	$L__BB12_432;
	setp.leu.f32 	%p377, %f2216, %f2361;
	mov.f32 	%f2239, %f2212;
	mov.f32 	%f2240, %f2213;
	mov.f32 	%f2241, %f2214;
	mov.f32 	%f2242, %f2215;
	mov.f32 	%f2243, %f2361;
	mov.f32 	%f2244, %f2216;
	mov.f32 	%f2245, %f2217;
	mov.f32 	%f2246, %f2218;
	mov.f32 	%f2247, %f2219;
	mov.f32 	%f2248, %f2220;
	mov.f32 	%f2249, %f2221;
	mov.f32 	%f2250, %f2222;
	mov.f32 	%f2251, %f2223;
	mov.f32 	%f2252, %f2224;
	mov.f32 	%f2253, %f2225;
	mov.f32 	%f2254, %f2226;
	mov.f32 	%f2255, %f2227;
	mov.f32 	%f2256, %f2228;
	mov.f32 	%f2257, %f2229;
	mov.f32 	%f2258, %f2230;
	mov.f32 	%f2259, %f2231;
	mov.f32 	%f2260, %f2232;
	mov.f32 	%f2261, %f2233;
	mov.f32 	%f2262, %f2234;
	mov.f32 	%f2263, %f2235;
	mov.f32 	%f2264, %f2236;
	mov.f32 	%f2265, %f2237;
	mov.u32 	%r1383, %r1356;
	mov.u32 	%r1384, %r1357;
	mov.u32 	%r1385, %r1358;
	mov.u32 	%r1386, %r1359;
	mov.u32 	%r1387, %r1505;
	mov.u32 	%r1388, %r1360;
	mov.u32 	%r1389, %r1361;
	mov.u32 	%r1390, %r1362;
	mov.u32 	%r1391, %r1363;
	mov.u32 	%r1392, %r1364;
	mov.u32 	%r1393, %r1365;
	mov.u32 	%r1394, %r1366;
	mov.u32 	%r1395, %r1367;
	mov.u32 	%r1396, %r1368;
	mov.u32 	%r1397, %r1369;
	mov.u32 	%r1398, %r1370;
	mov.u32 	%r1399, %r1371;
	mov.u32 	%r1400, %r1372;
	mov.u32 	%r1401, %r1373;
	mov.u32 	%r1402, %r1374;
	mov.u32 	%r1403, %r1375;
	mov.u32 	%r1404, %r1376;
	mov.u32 	%r1405, %r1377;
	mov.u32 	%r1406, %r1378;
	mov.u32 	%r1407, %r1379;
	mov.u32 	%r1408, %r1380;
	mov.u32 	%r1409, %r1381;
	@%p377 bra 	$L__BB12_432;
	setp.leu.f32 	%p378, %f2217, %f2361;
	mov.f32 	%f2239, %f2212;
	mov.f32 	%f2240, %f2213;
	mov.f32 	%f2241, %f2214;
	mov.f32 	%f2242, %f2215;
	mov.f32 	%f2243, %f2216;
	mov.f32 	%f2244, %f2361;
	mov.f32 	%f2245, %f2217;
	mov.f32 	%f2246, %f2218;
	mov.f32 	%f2247, %f2219;
	mov.f32 	%f2248, %f2220;
	mov.f32 	%f2249, %f2221;
	mov.f32 	%f2250, %f2222;
	mov.f32 	%f2251, %f2223;
	mov.f32 	%f2252, %f2224;
	mov.f32 	%f2253, %f2225;
	mov.f32 	%f2254, %f2226;
	mov.f32 	%f2255, %f2227;
	mov.f32 	%f2256, %f2228;
	mov.f32 	%f2257, %f2229;
	mov.f32 	%f2258, %f2230;
	mov.f32 	%f2259, %f2231;
	mov.f32 	%f2260, %f2232;
	mov.f32 	%f2261, %f2233;
	mov.f32 	%f2262, %f2234;
	mov.f32 	%f2263, %f2235;
	mov.f32 	%f2264, %f2236;
	mov.f32 	%f2265, %f2237;
	mov.u32 	%r1383, %r1356;
	mov.u32 	%r1384, %r1357;
	mov.u32 	%r1385, %r1358;
	mov.u32 	%r1386, %r1359;
	mov.u32 	%r1387, %r1360;
	mov.u32 	%r1388, %r1505;
	mov.u32 	%r1389, %r1361;
	mov.u32 	%r1390, %r1362;
	mov.u32 	%r1391, %r1363;
	mov.u32 	%r1392, %r1364;
	mov.u32 	%r1393, %r1365;
	mov.u32 	%r1394, %r1366;
	mov.u32 	%r1395, %r1367;
	mov.u32 	%r1396, %r1368;
	mov.u32 	%r1397, %r1369;
	mov.u32 	%r1398, %r1370;
	mov.u32 	%r1399, %r1371;
	mov.u32 	%r1400, %r1372;
	mov.u32 	%r1401, %r1373;
	mov.u32 	%r1402, %r1374;
	mov.u32 	%r1403, %r1375;
	mov.u32 	%r1404, %r1376;
	mov.u32 	%r1405, %r1377;
	mov.u32 	%r1406, %r1378;
	mov.u32 	%r1407, %r1379;
	mov.u32 	%r1408, %r1380;
	mov.u32 	%r1409, %r1381;
	@%p378 bra 	$L__BB12_432;
	setp.leu.f32 	%p379, %f2218, %f2361;
	mov.f32 	%f2239, %f2212;
	mov.f32 	%f2240, %f2213;
	mov.f32 	%f2241, %f2214;
	mov.f32 	%f2242, %f2215;
	mov.f32 	%f2243, %f2216;
	mov.f32 	%f2244, %f2217;
	mov.f32 	%f2245, %f2361;
	mov.f32 	%f2246, %f2218;
	mov.f32 	%f2247, %f2219;
	mov.f32 	%f2248, %f2220;
	mov.f32 	%f2249, %f2221;
	mov.f32 	%f2250, %f2222;
	mov.f32 	%f2251, %f2223;
	mov.f32 	%f2252, %f2224;
	mov.f32 	%f2253, %f2225;
	mov.f32 	%f2254, %f2226;
	mov.f32 	%f2255, %f2227;
	mov.f32 	%f2256, %f2228;
	mov.f32 	%f2257, %f2229;
	mov.f32 	%f2258, %f2230;
	mov.f32 	%f2259, %f2231;
	mov.f32 	%f2260, %f2232;
	mov.f32 	%f2261, %f2233;
	mov.f32 	%f2262, %f2234;
	mov.f32 	%f2263, %f2235;
	mov.f32 	%f2264, %f2236;
	mov.f32 	%f2265, %f2237;
	mov.u32 	%r1383, %r1356;
	mov.u32 	%r1384, %r1357;
	mov.u32 	%r1385, %r1358;
	mov.u32 	%r1386, %r1359;
	mov.u32 	%r1387, %r1360;
	mov.u32 	%r1388, %r1361;
	mov.u32 	%r1389, %r1505;
	mov.u32 	%r1390, %r1362;
	mov.u32 	%r1391, %r1363;
	mov.u32 	%r1392, %r1364;
	mov.u32 	%r1393, %r1365;
	mov.u32 	%r1394, %r1366;
	mov.u32 	%r1395, %r1367;
	mov.u32 	%r1396, %r1368;
	mov.u32 	%r1397, %r1369;
	mov.u32 	%r1398, %r1370;
	mov.u32 	%r1399, %r1371;
	mov.u32 	%r1400, %r1372;
	mov.u32 	%r1401, %r1373;
	mov.u32 	%r1402, %r1374;
	mov.u32 	%r1403, %r1375;
	mov.u32 	%r1404, %r1376;
	mov.u32 	%r1405, %r1377;
	mov.u32 	%r1406, %r1378;
	mov.u32 	%r1407, %r1379;
	mov.u32 	%r1408, %r1380;
	mov.u32 	%r1409, %r1381;
	@%p379 bra 	$L__BB12_432;
	setp.leu.f32 	%p380, %f2219, %f2361;
	mov.f32 	%f2239, %f2212;
	mov.f32 	%f2240, %f2213;
	mov.f32 	%f2241, %f2214;
	mov.f32 	%f2242, %f2215;
	mov.f32 	%f2243, %f2216;
	mov.f32 	%f2244, %f2217;
	mov.f32 	%f2245, %f2218;
	mov.f32 	%f2246, %f2361;
	mov.f32 	%f2247, %f2219;
	mov.f32 	%f2248, %f2220;
	mov.f32 	%f2249, %f2221;
	mov.f32 	%f2250, %f2222;
	mov.f32 	%f2251, %f2223;
	mov.f32 	%f2252, %f2224;
	mov.f32 	%f2253, %f2225;
	mov.f32 	%f2254, %f2226;
	mov.f32 	%f2255, %f2227;
	mov.f32 	%f2256, %f2228;
	mov.f32 	%f2257, %f2229;
	mov.f32 	%f2258, %f2230;
	mov.f32 	%f2259, %f2231;
	mov.f32 	%f2260, %f2232;
	mov.f32 	%f2261, %f2233;
	mov.f32 	%f2262, %f2234;
	mov.f32 	%f2263, %f2235;
	mov.f32 	%f2264, %f2236;
	mov.f32 	%f2265, %f2237;
	mov.u32 	%r1383, %r1356;
	mov.u32 	%r1384, %r1357;
	mov.u32 	%r1385, %r1358;
	mov.u32 	%r1386, %r1359;
	mov.u32 	%r1387, %r1360;
	mov.u32 	%r1388, %r1361;
	mov.u32 	%r1389, %r1362;
	mov.u32 	%r1390, %r1505;
	mov.u32 	%r1391, %r1363;
	mov.u32 	%r1392, %r1364;
	mov.u32 	%r1393, %r1365;
	mov.u32 	%r1394, %r1366;
	mov.u32 	%r1395, %r1367;
	mov.u32 	%r1396, %r1368;
	mov.u32 	%r1397, %r1369;
	mov.u32 	%r1398, %r1370;
	mov.u32 	%r1399, %r1371;
	mov.u32 	%r1400, %r1372;
	mov.u32 	%r1401, %r1373;
	mov.u32 	%r1402, %r1374;
	mov.u32 	%r1403, %r1375;
	mov.u32 	%r1404, %r1376;
	mov.u32 	%r1405, %r1377;
	mov.u32 	%r1406, %r1378;
	mov.u32 	%r1407, %r1379;
	mov.u32 	%r1408, %r1380;
	mov.u32 	%r1409, %r1381;
	@%p380 bra 	$L__BB12_432;
	setp.leu.f32 	%p381, %f2220, %f2361;
	mov.f32 	%f2239, %f2212;
	mov.f32 	%f2240, %f2213;
	mov.f32 	%f2241, %f2214;
	mov.f32 	%f2242, %f2215;
	mov.f32 	%f2243, %f2216;
	mov.f32 	%f2244, %f2217;
	mov.f32 	%f2245, %f2218;
	mov.f32 	%f2246, %f2219;
	mov.f32 	%f2247, %f2361;
	mov.f32 	%f2248, %f2220;
	mov.f32 	%f2249, %f2221;
	mov.f32 	%f2250, %f2222;
	mov.f32 	%f2251, %f2223;
	mov.f32 	%f2252, %f2224;
	mov.f32 	%f2253, %f2225;
	mov.f32 	%f2254, %f2226;
	mov.f32 	%f2255, %f2227;
	mov.f32 	%f2256, %f2228;
	mov.f32 	%f2257, %f2229;
	mov.f32 	%f2258, %f2230;
	mov.f32 	%f2259, %f2231;
	mov.f32 	%f2260, %f2232;
	mov.f32 	%f2261, %f2233;
	mov.f32 	%f2262, %f2234;
	mov.f32 	%f2263, %f2235;
	mov.f32 	%f2264, %f2236;
	mov.f32 	%f2265, %f2237;
	mov.u32 	%r1383, %r1356;
	mov.u32 	%r1384, %r1357;
	mov.u32 	%r1385, %r1358;
	mov.u32 	%r1386, %r1359;
	mov.u32 	%r1387, %r1360;
	mov.u32 	%r1388, %r1361;
	mov.u32 	%r1389, %r1362;
	mov.u32 	%r1390, %r1363;
	mov.u32 	%r1391, %r1505;
	mov.u32 	%r1392, %r1364;
	mov.u32 	%r1393, %r1365;
	mov.u32 	%r1394, %r1366;
	mov.u32 	%r1395, %r1367;
	mov.u32 	%r1396, %r1368;
	mov.u32 	%r1397, %r1369;
	mov.u32 	%r1398, %r1370;
	mov.u32 	%r1399, %r1371;
	mov.u32 	%r1400, %r1372;
	mov.u32 	%r1401, %r1373;
	mov.u32 	%r1402, %r1374;
	mov.u32 	%r1403, %r1375;
	mov.u32 	%r1404, %r1376;
	mov.u32 	%r1405, %r1377;
	mov.u32 	%r1406, %r1378;
	mov.u32 	%r1407, %r1379;
	mov.u32 	%r1408, %r1380;
	mov.u32 	%r1409, %r1381;
	@%p381 bra 	$L__BB12_432;
	setp.leu.f32 	%p382, %f2221, %f2361;
	mov.f32 	%f2239, %f2212;
	mov.f32 	%f2240, %f2213;
	mov.f32 	%f2241, %f2214;
	mov.f32 	%f2242, %f2215;
	mov.f32 	%f2243, %f2216;
	mov.f32 	%f2244, %f2217;
	mov.f32 	%f2245, %f2218;
	mov.f32 	%f2246, %f2219;
	mov.f32 	%f2247, %f2220;
	mov.f32 	%f2248, %f2361;
	mov.f32 	%f2249, %f2221;
	mov.f32 	%f2250, %f2222;
	mov.f32 	%f2251, %f2223;
	mov.f32 	%f2252, %f2224;
	mov.f32 	%f2253, %f2225;
	mov.f32 	%f2254, %f2226;
	mov.f32 	%f2255, %f2227;
	mov.f32 	%f2256, %f2228;
	mov.f32 	%f2257, %f2229;
	mov.f32 	%f2258, %f2230;
	mov.f32 	%f2259, %f2231;
	mov.f32 	%f2260, %f2232;
	mov.f32 	%f2261, %f2233;
	mov.f32 	%f2262, %f2234;
	mov.f32 	%f2263, %f2235;
	mov.f32 	%f2264, %f2236;
	mov.f32 	%f2265, %f2237;
	mov.u32 	%r1383, %r1356;
	mov.u32 	%r1384, %r1357;
	mov.u32 	%r1385, %r1358;
	mov.u32 	%r1386, %r1359;
	mov.u32 	%r1387, %r1360;
	mov.u32 	%r1388, %r1361;
	mov.u32 	%r1389, %r1362;
	mov.u32 	%r1390, %r1363;
	mov.u32 	%r1391, %r1364;
	mov.u32 	%r1392, %r1505;
	mov.u32 	%r1393, %r1365;
	mov.u32 	%r1394, %r1366;
	mov.u32 	%r1395, %r1367;
	mov.u32 	%r1396, %r1368;
	mov.u32 	%r1397, %r1369;
	mov.u32 	%r1398, %r1370;
	mov.u32 	%r1399, %r1371;
	mov.u32 	%r1400, %r1372;
	mov.u32 	%r1401, %r1373;
	mov.u32 	%r1402, %r1374;
	mov.u32 	%r1403, %r1375;
	mov.u32 	%r1404, %r1376;
	mov.u32 	%r1405, %r1377;
	mov.u32 	%r1406, %r1378;
	mov.u32 	%r1407, %r1379;
	mov.u32 	%r1408, %r1380;
	mov.u32 	%r1409, %r1381;
	@%p382 bra 	$L__BB12_432;
	setp.leu.f32 	%p383, %f2222, %f2361;
	mov.f32 	%f2239, %f2212;
	mov.f32 	%f2240, %f2213;
	mov.f32 	%f2241, %f2214;
	mov.f32 	%f2242, %f2215;
	mov.f32 	%f2243, %f2216;
	mov.f32 	%f2244, %f2217;
	mov.f32 	%f2245, %f2218;
	mov.f32 	%f2246, %f2219;
	mov.f32 	%f2247, %f2220;
	mov.f32 	%f2248, %f2221;
	mov.f32 	%f2249, %f2361;
	mov.f32 	%f2250, %f2222;
	mov.f32 	%f2251, %f2223;
	mov.f32 	%f2252, %f2224;
	mov.f32 	%f2253, %f2225;
	mov.f32 	%f2254, %f2226;
	mov.f32 	%f2255, %f2227;
	mov.f32 	%f2256, %f2228;
	mov.f32 	%f2257, %f2229;
	mov.f32 	%f2258, %f2230;
	mov.f32 	%f2259, %f2231;
	mov.f32 	%f2260, %f2232;
	mov.f32 	%f2261, %f2233;
	mov.f32 	%f2262, %f2234;
	mov.f32 	%f2263, %f2235;
	mov.f32 	%f2264, %f2236;
	mov.f32 	%f2265, %f2237;
	mov.u32 	%r1383, %r1356;
	mov.u32 	%r1384, %r1357;
	mov.u32 	%r1385, %r1358;
	mov.u32 	%r1386, %r1359;
	mov.u32 	%r1387, %r1360;
	mov.u32 	%r1388, %r1361;
	mov.u32 	%r1389, %r1362;
	mov.u32 	%r1390, %r1363;
	mov.u32 	%r1391, %r1364;
	mov.u32 	%r1392, %r1365;
	mov.u32 	%r1393, %r1505;
	mov.u32 	%r1394, %r1366;
	mov.u32 	%r1395, %r1367;
	mov.u32 	%r1396, %r1368;
	mov.u32 	%r1397, %r1369;
	mov.u32 	%r1398, %r1370;
	mov.u32 	%r1399, %r1371;
	mov.u32 	%r1400, %r1372;
	mov.u32 	%r1401, %r1373;
	mov.u32 	%r1402, %r1374;
	mov.u32 	%r1403, %r1375;
	mov.u32 	%r1404, %r1376;
	mov.u32 	%r1405, %r1377;
	mov.u32 	%r1406, %r1378;
	mov.u32 	%r1407, %r1379;
	mov.u32 	%r1408, %r1380;
	mov.u32 	%r1409, %r1381;
	@%p383 bra 	$L__BB12_432;
	setp.leu.f32 	%p384, %f2223, %f2361;
	mov.f32 	%f2239, %f2212;
	mov.f32 	%f2240, %f2213;
	mov.f32 	%f2241, %f2214;
	mov.f32 	%f2242, %f2215;
	mov.f32 	%f2243, %f2216;
	mov.f32 	%f2244, %f2217;
	mov.f32 	%f2245, %f2218;
	mov.f32 	%f2246, %f2219;
	mov.f32 	%f2247, %f2220;
	mov.f32 	%f2248, %f2221;
	mov.f32 	%f2249, %f2222;
	mov.f32 	%f2250, %f2361;
	mov.f32 	%f2251, %f2223;
	mov.f32 	%f2252, %f2224;
	mov.f32 	%f2253, %f2225;
	mov.f32 	%f2254, %f2226;
	mov.f32 	%f2255, %f2227;
	mov.f32 	%f2256, %f2228;
	mov.f32 	%f2257, %f2229;
	mov.f32 	%f2258, %f2230;
	mov.f32 	%f2259, %f2231;
	mov.f32 	%f2260, %f2232;
	mov.f32 	%f2261, %f2233;
	mov.f32 	%f2262, %f2234;
	mov.f32 	%f2263, %f2235;
	mov.f32 	%f2264, %f2236;
	mov.f32 	%f2265, %f2237;
	mov.u32 	%r1383, %r1356;
	mov.u32 	%r1384, %r1357;
	mov.u32 	%r1385, %r1358;
	mov.u32 	%r1386, %r1359;
	mov.u32 	%r1387, %r1360;
	mov.u32 	%r1388, %r1361;
	mov.u32 	%r1389, %r1362;
	mov.u32 	%r1390, %r1363;
	mov.u32 	%r1391, %r1364;
	mov.u32 	%r1392, %r1365;
	mov.u32 	%r1393, %r1366;
	mov.u32 	%r1394, %r1505;
	mov.u32 	%r1395, %r1367;
	mov.u32 	%r1396, %r1368;
	mov.u32 	%r1397, %r1369;
	mov.u32 	%r1398, %r1370;
	mov.u32 	%r1399, %r1371;
	mov.u32 	%r1400, %r1372;
	mov.u32 	%r1401, %r1373;
	mov.u32 	%r1402, %r1374;
	mov.u32 	%r1403, %r1375;
	mov.u32 	%r1404, %r1376;
	mov.u32 	%r1405, %r1377;
	mov.u32 	%r1406, %r1378;
	mov.u32 	%r1407, %r1379;
	mov.u32 	%r1408, %r1380;
	mov.u32 	%r1409, %r1381;
	@%p384 bra 	$L__BB12_432;
	setp.leu.f32 	%p385, %f2224, %f2361;
	mov.f32 	%f2239, %f2212;
	mov.f32 	%f2240, %f2213;
	mov.f32 	%f2241, %f2214;
	mov.f32 	%f2242, %f2215;
	mov.f32 	%f2243, %f2216;
	mov.f32 	%f2244, %f2217;
	mov.f32 	%f2245, %f2218;
	mov.f32 	%f2246, %f2219;
	mov.f32 	%f2247, %f2220;
	mov.f32 	%f2248, %f2221;
	mov.f32 	%f2249, %f2222;
	mov.f32 	%f2250, %f2223;
	mov.f32 	%f2251, %f2361;
	mov.f32 	%f2252, %f2224;
	mov.f32 	%f2253, %f2225;
	mov.f32 	%f2254, %f2226;
	mov.f32 	%f2255, %f2227;
	mov.f32 	%f2256, %f2228;
	mov.f32 	%f2257, %f2229;
	mov.f32 	%f2258, %f2230;
	mov.f32 	%f2259, %f2231;
	mov.f32 	%f2260, %f2232;
	mov.f32 	%f2261, %f2233;
	mov.f32 	%f2262, %f2234;
	mov.f32 	%f2263, %f2235;
	mov.f32 	%f2264, %f2236;
	mov.f32 	%f2265, %f2237;
	mov.u32 	%r1383, %r1356;
	mov.u32 	%r1384, %r1357;
	mov.u32 	%r1385, %r1358;
	mov.u32 	%r1386, %r1359;
	mov.u32 	%r1387, %r1360;
	mov.u32 	%r1388, %r1361;
	mov.u32 	%r1389, %r1362;
	mov.u32 	%r1390, %r1363;
	mov.u32 	%r1391, %r1364;
	mov.u32 	%r1392, %r1365;
	mov.u32 	%r1393, %r1366;
	mov.u32 	%r1394, %r1367;
	mov.u32 	%r1395, %r1505;
	mov.u32 	%r1396, %r1368;
	mov.u32 	%r1397, %r1369;
	mov.u32 	%r1398, %r1370;
	mov.u32 	%r1399, %r1371;
	mov.u32 	%r1400, %r1372;
	mov.u32 	%r1401, %r1373;
	mov.u32 	%r1402, %r1374;
	mov.u32 	%r1403, %r1375;
	mov.u32 	%r1404, %r1376;
	mov.u32 	%r1405, %r1377;
	mov.u32 	%r1406, %r1378;
	mov.u32 	%r1407, %r1379;
	mov.u32 	%r1408, %r1380;
	mov.u32 	%r1409, %r1381;
	@%p385 bra 	$L__BB12_432;
	setp.leu.f32 	%p386, %f2225, %f2361;
	mov.f32 	%f2239, %f2212;
	mov.f32 	%f2240, %f2213;
	mov.f32 	%f2241, %f2214;
	mov.f32 	%f2242, %f2215;
	mov.f32 	%f2243, %f2216;
	mov.f32 	%f2244, %f2217;
	mov.f32 	%f2245, %f2218;
	mov.f32 	%f2246, %f2219;
	mov.f32 	%f2247, %f2220;
	mov.f32 	%f2248, %f2221;
	mov.f32 	%f2249, %f2222;
	mov.f32 	%f2250, %f2223;
	mov.f32 	%f2251, %f2224;
	mov.f32 	%f2252, %f2361;
	mov.f32 	%f2253, %f2225;
	mov.f32 	%f2254, %f2226;
	mov.f32 	%f2255, %f2227;
	mov.f32 	%f2256, %f2228;
	mov.f32 	%f2257, %f2229;
	mov.f32 	%f2258, %f2230;
	mov.f32 	%f2259, %f2231;
	mov.f32 	%f2260, %f2232;
	mov.f32 	%f2261, %f2233;
	mov.f32 	%f2262, %f2234;
	mov.f32 	%f2263, %f2235;
	mov.f32 	%f2264, %f2236;
	mov.f32 	%f2265, %f2237;
	mov.u32 	%r1383, %r1356;
	mov.u32 	%r1384, %r1357;
	mov.u32 	%r1385, %r1358;
	mov.u32 	%r1386, %r1359;
	mov.u32 	%r1387, %r1360;
	mov.u32 	%r1388, %r1361;
	mov.u32 	%r1389, %r1362;
	mov.u32 	%r1390, %r1363;
	mov.u32 	%r1391, %r1364;
	mov.u32 	%r1392, %r1365;
	mov.u32 	%r1393, %r1366;
	mov.u32 	%r1394, %r1367;
	mov.u32 	%r1395, %r1368;
	mov.u32 	%r1396, %r1505;
	mov.u32 	%r1397, %r1369;
	mov.u32 	%r1398, %r1370;
	mov.u32 	%r1399, %r1371;
	mov.u32 	%r1400, %r1372;
	mov.u32 	%r1401, %r1373;
	mov.u32 	%r1402, %r1374;
	mov.u32 	%r1403, %r1375;
	mov.u32 	%r1404, %r1376;
	mov.u32 	%r1405, %r1377;
	mov.u32 	%r1406, %r1378;
	mov.u32 	%r1407, %r1379;
	mov.u32 	%r1408, %r1380;
	mov.u32 	%r1409, %r1381;
	@%p386 bra 	$L__BB12_432;
	setp.leu.f32 	%p387, %f2226, %f2361;
	mov.f32 	%f2239, %f2212;
	mov.f32 	%f2240, %f2213;
	mov.f32 	%f2241, %f2214;
	mov.f32 	%f2242, %f2215;
	mov.f32 	%f2243, %f2216;
	mov.f32 	%f2244, %f2217;
	mov.f32 	%f2245, %f2218;
	mov.f32 	%f2246, %f2219;
	mov.f32 	%f2247, %f2220;
	mov.f32 	%f2248, %f2221;
	mov.f32 	%f2249, %f2222;
	mov.f32 	%f2250, %f2223;
	mov.f32 	%f2251, %f2224;
	mov.f32 	%f2252, %f2225;
	mov.f32 	%f2253, %f2361;
	mov.f32 	%f2254, %f2226;
	mov.f32 	%f2255, %f2227;
	mov.f32 	%f2256, %f2228;
	mov.f32 	%f2257, %f2229;
	mov.f32 	%f2258, %f2230;
	mov.f32 	%f2259, %f2231;
	mov.f32 	%f2260, %f2232;
	mov.f32 	%f2261, %f2233;
	mov.f32 	%f2262, %f2234;
	mov.f32 	%f2263, %f2235;
	mov.f32 	%f2264, %f2236;
	mov.f32 	%f2265, %f2237;
	mov.u32 	%r1383, %r1356;
	mov.u32 	%r1384, %r1357;
	mov.u32 	%r1385, %r1358;
	mov.u32 	%r1386, %r1359;
	mov.u32 	%r1387, %r1360;
	mov.u32 	%r1388, %r1361;
	mov.u32 	%r1389, %r1362;
	mov.u32 	%r1390, %r1363;
	mov.u32 	%r1391, %r1364;
	mov.u32 	%r1392, %r1365;
	mov.u32 	%r1393, %r1366;
	mov.u32 	%r1394, %r1367;
	mov.u32 	%r1395, %r1368;
	mov.u32 	%r1396, %r1369;
	mov.u32 	%r1397, %r1505;
	mov.u32 	%r1398, %r1370;
	mov.u32 	%r1399, %r1371;
	mov.u32 	%r1400, %r1372;
	mov.u32 	%r1401, %r1373;
	mov.u32 	%r1402, %r1374;
	mov.u32 	%r1403, %r1375;
	mov.u32 	%r1404, %r1376;
	mov.u32 	%r1405, %r1377;
	mov.u32 	%r1406, %r1378;
	mov.u32 	%r1407, %r1379;
	mov.u32 	%r1408, %r1380;
	mov.u32 	%r1409, %r1381;
	@%p387 bra 	$L__BB12_432;
	setp.leu.f32 	%p388, %f2227, %f2361;
	mov.f32 	%f2239, %f2212;
	mov.f32 	%f2240, %f2213;
	mov.f32 	%f2241, %f2214;
	mov.f32 	%f2242, %f2215;
	mov.f32 	%f2243, %f2216;
	mov.f32 	%f2244, %f2217;
	mov.f32 	%f2245, %f2218;
	mov.f32 	%f2246, %f2219;
	mov.f32 	%f2247, %f2220;
	mov.f32 	%f2248, %f2221;
	mov.f32 	%f2249, %f2222;
	mov.f32 	%f2250, %f2223;
	mov.f32 	%f2251, %f2224;
	mov.f32 	%f2252, %f2225;
	mov.f32 	%f2253, %f2226;
	mov.f32 	%f2254, %f2361;
	mov.f32 	%f2255, %f2227;
	mov.f32 	%f2256, %f2228;
	mov.f32 	%f2257, %f2229;
	mov.f32 	%f2258, %f2230;
	mov.f32 	%f2259, %f2231;
	mov.f32 	%f2260, %f2232;
	mov.f32 	%f2261, %f2233;
	mov.f32 	%f2262, %f2234;
	mov.f32 	%f2263, %f2235;
	mov.f32 	%f2264, %f2236;
	mov.f32 	%f2265, %f2237;
	mov.u32 	%r1383, %r1356;
	mov.u32 	%r1384, %r1357;
	mov.u32 	%r1385, %r1358;
	mov.u32 	%r1386, %r1359;
	mov.u32 	%r1387, %r1360;
	mov.u32 	%r1388, %r1361;
	mov.u32 	%r1389, %r1362;
	mov.u32 	%r1390, %r1363;
	mov.u32 	%r1391, %r1364;
	mov.u32 	%r1392, %r1365;
	mov.u32 	%r1393, %r1366;
	mov.u32 	%r1394, %r1367;
	mov.u32 	%r1395, %r1368;
	mov.u32 	%r1396, %r1369;
	mov.u32 	%r1397, %r1370;
	mov.u32 	%r1398, %r1505;
	mov.u32 	%r1399, %r1371;
	mov.u32 	%r1400, %r1372;
	mov.u32 	%r1401, %r1373;
	mov.u32 	%r1402, %r1374;
	mov.u32 	%r1403, %r1375;
	mov.u32 	%r1404, %r1376;
	mov.u32 	%r1405, %r1377;
	mov.u32 	%r1406, %r1378;
	mov.u32 	%r1407, %r1379;
	mov.u32 	%r1408, %r1380;
	mov.u32 	%r1409, %r1381;
	@%p388 bra 	$L__BB12_432;
	setp.leu.f32 	%p389, %f2228, %f2361;
	mov.f32 	%f2239, %f2212;
	mov.f32 	%f2240, %f2213;
	mov.f32 	%f2241, %f2214;
	mov.f32 	%f2242, %f2215;
	mov.f32 	%f2243, %f2216;
	mov.f32 	%f2244, %f2217;
	mov.f32 	%f2245, %f2218;
	mov.f32 	%f2246, %f2219;
	mov.f32 	%f2247, %f2220;
	mov.f32 	%f2248, %f2221;
	mov.f32 	%f2249, %f2222;
	mov.f32 	%f2250, %f2223;
	mov.f32 	%f2251, %f2224;
	mov.f32 	%f2252, %f2225;
	mov.f32 	%f2253, %f2226;
	mov.f32 	%f2254, %f2227;
	mov.f32 	%f2255, %f2361;
	mov.f32 	%f2256, %f2228;
	mov.f32 	%f2257, %f2229;
	mov.f32 	%f2258, %f2230;
	mov.f32 	%f2259, %f2231;
	mov.f32 	%f2260, %f2232;
	mov.f32 	%f2261, %f2233;
	mov.f32 	%f2262, %f2234;
	mov.f32 	%f2263, %f2235;
	mov.f32 	%f2264, %f2236;
	mov.f32 	%f2265, %f2237;
	mov.u32 	%r1383, %r1356;
	mov.u32 	%r1384, %r1357;
	mov.u32 	%r1385, %r1358;
	mov.u32 	%r1386, %r1359;
	mov.u32 	%r1387, %r1360;
	mov.u32 	%r1388, %r1361;
	mov.u32 	%r1389, %r1362;
	mov.u32 	%r1390, %r1363;
	mov.u32 	%r1391, %r1364;
	mov.u32 	%r1392, %r1365;
	mov.u32 	%r1393, %r1366;
	mov.u32 	%r1394, %r1367;
	mov.u32 	%r1395, %r1368;
	mov.u32 	%r1396, %r1369;
	mov.u32 	%r1397, %r1370;
	mov.u32 	%r1398, %r1371;
	mov.u32 	%r1399, %r1505;
	mov.u32 	%r1400, %r1372;
	mov.u32 	%r1401, %r1373;
	mov.u32 	%r1402, %r1374;
	mov.u32 	%r1403, %r1375;
	mov.u32 	%r1404, %r1376;
	mov.u32 	%r1405, %r1377;
	mov.u32 	%r1406, %r1378;
	mov.u32 	%r1407, %r1379;
	mov.u32 	%r1408, %r1380;
	mov.u32 	%r1409, %r1381;
	@%p389 bra 	$L__BB12_432;
	setp.leu.f32 	%p390, %f2229, %f2361;
	mov.f32 	%f2239, %f2212;
	mov.f32 	%f2240, %f2213;
	mov.f32 	%f2241, %f2214;
	mov.f32 	%f2242, %f2215;
	mov.f32 	%f2243, %f2216;
	mov.f32 	%f2244, %f2217;
	mov.f32 	%f2245, %f2218;
	mov.f32 	%f2246, %f2219;
	mov.f32 	%f2247, %f2220;
	mov.f32 	%f2248, %f2221;
	mov.f32 	%f2249, %f2222;
	mov.f32 	%f2250, %f2223;
	mov.f32 	%f2251, %f2224;
	mov.f32 	%f2252, %f2225;
	mov.f32 	%f2253, %f2226;
	mov.f32 	%f2254, %f2227;
	mov.f32 	%f2255, %f2228;
	mov.f32 	%f2256, %f2361;
	mov.f32 	%f2257, %f2229;
	mov.f32 	%f2258, %f2230;
	mov.f32 	%f2259, %f2231;
	mov.f32 	%f2260, %f2232;
	mov.f32 	%f2261, %f2233;
	mov.f32 	%f2262, %f2234;
	mov.f32 	%f2263, %f2235;
	mov.f32 	%f2264, %f2236;
	mov.f32 	%f2265, %f2237;
	mov.u32 	%r1383, %r1356;
	mov.u32 	%r1384, %r1357;
	mov.u32 	%r1385, %r1358;
	mov.u32 	%r1386, %r1359;
	mov.u32 	%r1387, %r1360;
	mov.u32 	%r1388, %r1361;
	mov.u32 	%r1389, %r1362;
	mov.u32 	%r1390, %r1363;
	mov.u32 	%r1391, %r1364;
	mov.u32 	%r1392, %r1365;
	mov.u32 	%r1393, %r1366;
	mov.u32 	%r1394, %r1367;
	mov.u32 	%r1395, %r1368;
	mov.u32 	%r1396, %r1369;
	mov.u32 	%r1397, %r1370;
	mov.u32 	%r1398, %r1371;
	mov.u32 	%r1399, %r1372;
	mov.u32 	%r1400, %r1505;
	mov.u32 	%r1401, %r1373;
	mov.u32 	%r1402, %r1374;
	mov.u32 	%r1403, %r1375;
	mov.u32 	%r1404, %r1376;
	mov.u32 	%r1405, %r1377;
	mov.u32 	%r1406, %r1378;
	mov.u32 	%r1407, %r1379;
	mov.u32 	%r1408, %r1380;
	mov.u32 	%r1409, %r1381;
	@%p390 bra 	$L__BB12_432;
	setp.leu.f32 	%p391, %f2230, %f2361;
	mov.f32 	%f2239, %f2212;
	mov.f32 	%f2240, %f2213;
	mov.f32 	%f2241, %f2214;
	mov.f32 	%f2242, %f2215;
	mov.f32 	%f2243, %f2216;
	mov.f32 	%f2244, %f2217;
	mov.f32 	%f2245, %f2218;
	mov.f32 	%f2246, %f2219;
	mov.f32 	%f2247, %f2220;
	mov.f32 	%f2248, %f2221;
	mov.f32 	%f2249, %f2222;
	mov.f32 	%f2250, %f2223;
	mov.f32 	%f2251, %f2224;
	mov.f32 	%f2252, %f2225;
	mov.f32 	%f2253, %f2226;
	mov.f32 	%f2254, %f2227;
	mov.f32 	%f2255, %f2228;
	mov.f32 	%f2256, %f2229;
	mov.f32 	%f2257, %f2361;
	mov.f32 	%f2258, %f2230;
	mov.f32 	%f2259, %f2231;
	mov.f32 	%f2260, %f2232;
	mov.f32 	%f2261, %f2233;
	mov.f32 	%f2262, %f2234;
	mov.f32 	%f2263, %f2235;
	mov.f32 	%f2264, %f2236;
	mov.f32 	%f2265, %f2237;
	mov.u32 	%r1383, %r1356;
	mov.u32 	%r1384, %r1357;
	mov.u32 	%r1385, %r1358;
	mov.u32 	%r1386, %r1359;
	mov.u32 	%r1387, %r1360;
	mov.u32 	%r1388, %r1361;
	mov.u32 	%r1389, %r1362;
	mov.u32 	%r1390, %r1363;
	mov.u32 	%r1391, %r1364;
	mov.u32 	%r1392, %r1365;
	mov.u32 	%r1393, %r1366;
	mov.u32 	%r1394, %r1367;
	mov.u32 	%r1395, %r1368;
	mov.u32 	%r1396, %r1369;
	mov.u32 	%r1397, %r1370;
	mov.u32 	%r1398, %r1371;
	mov.u32 	%r1399, %r1372;
	mov.u32 	%r1400, %r1373;
	mov.u32 	%r1401, %r1505;
	mov.u32 	%r1402, %r1374;
	mov.u32 	%r1403, %r1375;
	mov.u32 	%r1404, %r1376;
	mov.u32 	%r1405, %r1377;
	mov.u32 	%r1406, %r1378;
	mov.u32 	%r1407, %r1379;
	mov.u32 	%r1408, %r1380;
	mov.u32 	%r1409, %r1381;
	@%p391 bra 	$L__BB12_432;
	setp.leu.f32 	%p392, %f2231, %f2361;
	mov.f32 	%f2239, %f2212;
	mov.f32 	%f2240, %f2213;
	mov.f32 	%f2241, %f2214;
	mov.f32 	%f2242, %f2215;
	mov.f32 	%f2243, %f2216;
	mov.f32 	%f2244, %f2217;
	mov.f32 	%f2245, %f2218;
	mov.f32 	%f2246, %f2219;
	mov.f32 	%f2247, %f2220;
	mov.f32 	%f2248, %f2221;
	mov.f32 	%f2249, %f2222;
	mov.f32 	%f2250, %f2223;
	mov.f32 	%f2251, %f2224;
	mov.f32 	%f2252, %f2225;
	mov.f32 	%f2253, %f2226;
	mov.f32 	%f2254, %f2227;
	mov.f32 	%f2255, %f2228;
	mov.f32 	%f2256, %f2229;
	mov.f32 	%f2257, %f2230;
	mov.f32 	%f2258, %f2361;
	mov.f32 	%f2259, %f2231;
	mov.f32 	%f2260, %f2232;
	mov.f32 	%f2261, %f2233;
	mov.f32 	%f2262, %f2234;
	mov.f32 	%f2263, %f2235;
	mov.f32 	%f2264, %f2236;
	mov.f32 	%f2265, %f2237;
	mov.u32 	%r1383, %r1356;
	mov.u32 	%r1384, %r1357;
	mov.u32 	%r1385, %r1358;
	mov.u32 	%r1386, %r1359;
	mov.u32 	%r1387, %r1360;
	mov.u32 	%r1388, %r1361;
	mov.u32 	%r1389, %r1362;
	mov.u32 	%r1390, %r1363;
	mov.u32 	%r1391, %r1364;
	mov.u32 	%r1392, %r1365;
	mov.u32 	%r1393, %r1366;
	mov.u32 	%r1394, %r1367;
	mov.u32 	%r1395, %r1368;
	mov.u32 	%r1396, %r1369;
	mov.u32 	%r1397, %r1370;
	mov.u32 	%r1398, %r1371;
	mov.u32 	%r1399, %r1372;
	mov.u32 	%r1400, %r1373;
	mov.u32 	%r1401, %r1374;
	mov.u32 	%r1402, %r1505;
	mov.u32 	%r1403, %r1375;
	mov.u32 	%r1404, %r1376;
	mov.u32 	%r1405, %r1377;
	mov.u32 	%r1406, %r1378;
	mov.u32 	%r1407, %r1379;
	mov.u32 	%r1408, %r1380;
	mov.u32 	%r1409, %r1381;
	@%p392 bra 	$L__BB12_432;
	setp.leu.f32 	%p393, %f2232, %f2361;
	mov.f32 	%f2239, %f2212;
	mov.f32 	%f2240, %f2213;
	mov.f32 	%f2241, %f2214;
	mov.f32 	%f2242, %f2215;
	mov.f32 	%f2243, %f2216;
	mov.f32 	%f2244, %f2217;
	mov.f32 	%f2245, %f2218;
	mov.f32 	%f2246, %f2219;
	mov.f32 	%f2247, %f2220;
	mov.f32 	%f2248, %f2221;
	mov.f32 	%f2249, %f2222;
	mov.f32 	%f2250, %f2223;
	mov.f32 	%f2251, %f2224;
	mov.f32 	%f2252, %f2225;
	mov.f32 	%f2253, %f2226;
	mov.f32 	%f2254, %f2227;
	mov.f32 	%f2255, %f2228;
	mov.f32 	%f2256, %f2229;
	mov.f32 	%f2257, %f2230;
	mov.f32 	%f2258, %f2231;
	mov.f32 	%f2259, %f2361;
	mov.f32 	%f2260, %f2232;
	mov.f32 	%f2261, %f2233;
	mov.f32 	%f2262, %f2234;
	mov.f32 	%f2263, %f2235;
	mov.f32 	%f2264, %f2236;
	mov.f32 	%f2265, %f2237;
	mov.u32 	%r1383, %r1356;
	mov.u32 	%r1384, %r1357;
	mov.u32 	%r1385, %r1358;
	mov.u32 	%r1386, %r1359;
	mov.u32 	%r1387, %r1360;
	mov.u32 	%r1388, %r1361;
	mov.u32 	%r1389, %r1362;
	mov.u32 	%r1390, %r1363;
	mov.u32 	%r1391, %r1364;
	mov.u32 	%r1392, %r1365;
	mov.u32 	%r1393, %r1366;
	mov.u32 	%r1394, %r1367;
	mov.u32 	%r1395, %r1368;
	mov.u32 	%r1396, %r1369;
	mov.u32 	%r1397, %r1370;
	mov.u32 	%r1398, %r1371;
	mov.u32 	%r1399, %r1372;
	mov.u32 	%r1400, %r1373;
	mov.u32 	%r1401, %r1374;
	mov.u32 	%r1402, %r1375;
	mov.u32 	%r1403, %r1505;
	mov.u32 	%r1404, %r1376;
	mov.u32 	%r1405, %r1377;
	mov.u32 	%r1406, %r1378;
	mov.u32 	%r1407, %r1379;
	mov.u32 	%r1408, %r1380;
	mov.u32 	%r1409, %r1381;
	@%p393 bra 	$L__BB12_432;
	setp.leu.f32 	%p394, %f2233, %f2361;
	mov.f32 	%f2239, %f2212;
	mov.f32 	%f2240, %f2213;
	mov.f32 	%f2241, %f2214;
	mov.f32 	%f2242, %f2215;
	mov.f32 	%f2243, %f2216;
	mov.f32 	%f2244, %f2217;
	mov.f32 	%f2245, %f2218;
	mov.f32 	%f2246, %f2219;
	mov.f32 	%f2247, %f2220;
	mov.f32 	%f2248, %f2221;
	mov.f32 	%f2249, %f2222;
	mov.f32 	%f2250, %f2223;
	mov.f32 	%f2251, %f2224;
	mov.f32 	%f2252, %f2225;
	mov.f32 	%f2253, %f2226;
	mov.f32 	%f2254, %f2227;
	mov.f32 	%f2255, %f2228;
	mov.f32 	%f2256, %f2229;
	mov.f32 	%f2257, %f2230;
	mov.f32 	%f2258, %f2231;
	mov.f32 	%f2259, %f2232;
	mov.f32 	%f2260, %f2361;
	mov.f32 	%f2261, %f2233;
	mov.f32 	%f2262, %f2234;
	mov.f32 	%f2263, %f2235;
	mov.f32 	%f2264, %f2236;
	mov.f32 	%f2265, %f2237;
	mov.u32 	%r1383, %r1356;
	mov.u32 	%r1384, %r1357;
	mov.u32 	%r1385, %r1358;
	mov.u32 	%r1386, %r1359;
	mov.u32 	%r1387, %r1360;
	mov.u32 	%r1388, %r1361;
	mov.u32 	%r1389, %r1362;
	mov.u32 	%r1390, %r1363;
	mov.u32 	%r1391, %r1364;
	mov.u32 	%r1392, %r1365;
	mov.u32 	%r1393, %r1366;
	mov.u32 	%r1394, %r1367;
	mov.u32 	%r1395, %r1368;
	mov.u32 	%r1396, %r1369;
	mov.u32 	%r1397, %r1370;
	mov.u32 	%r1398, %r1371;
	mov.u32 	%r1399, %r1372;
	mov.u32 	%r1400, %r1373;
	mov.u32 	%r1401, %r1374;
	mov.u32 	%r1402, %r1375;
	mov.u32 	%r1403, %r1376;
	mov.u32 	%r1404, %r1505;
	mov.u32 	%r1405, %r1377;
	mov.u32 	%r1406, %r1378;
	mov.u32 	%r1407, %r1379;
	mov.u32 	%r1408, %r1380;
	mov.u32 	%r1409, %r1381;
	@%p394 bra 	$L__BB12_432;
	setp.leu.f32 	%p395, %f2234, %f2361;
	mov.f32 	%f2239, %f2212;
	mov.f32 	%f2240, %f2213;
	mov.f32 	%f2241, %f2214;
	mov.f32 	%f2242, %f2215;
	mov.f32 	%f2243, %f2216;
	mov.f32 	%f2244, %f2217;
	mov.f32 	%f2245, %f2218;
	mov.f32 	%f2246, %f2219;
	mov.f32 	%f2247, %f2220;
	mov.f32 	%f2248, %f2221;
	mov.f32 	%f2249, %f2222;
	mov.f32 	%f2250, %f2223;
	mov.f32 	%f2251, %f2224;
	mov.f32 	%f2252, %f2225;
	mov.f32 	%f2253, %f2226;
	mov.f32 	%f2254, %f2227;
	mov.f32 	%f2255, %f2228;
	mov.f32 	%f2256, %f2229;
	mov.f32 	%f2257, %f2230;
	mov.f32 	%f2258, %f2231;
	mov.f32 	%f2259, %f2232;
	mov.f32 	%f2260, %f2233;
	mov.f32 	%f2261, %f2361;
	mov.f32 	%f2262, %f2234;
	mov.f32 	%f2263, %f2235;
	mov.f32 	%f2264, %f2236;
	mov.f32 	%f2265, %f2237;
	mov.u32 	%r1383, %r1356;
	mov.u32 	%r1384, %r1357;
	mov.u32 	%r1385, %r1358;
	mov.u32 	%r1386, %r1359;
	mov.u32 	%r1387, %r1360;
	mov.u32 	%r1388, %r1361;
	mov.u32 	%r1389, %r1362;
	mov.u32 	%r1390, %r1363;
	mov.u32 	%r1391, %r1364;
	mov.u32 	%r1392, %r1365;
	mov.u32 	%r1393, %r1366;
	mov.u32 	%r1394, %r1367;
	mov.u32 	%r1395, %r1368;
	mov.u32 	%r1396, %r1369;
	mov.u32 	%r1397, %r1370;
	mov.u32 	%r1398, %r1371;
	mov.u32 	%r1399, %r1372;
	mov.u32 	%r1400, %r1373;
	mov.u32 	%r1401, %r1374;
	mov.u32 	%r1402, %r1375;
	mov.u32 	%r1403, %r1376;
	mov.u32 	%r1404, %r1377;
	mov.u32 	%r1405, %r1505;
	mov.u32 	%r1406, %r1378;
	mov.u32 	%r1407, %r1379;
	mov.u32 	%r1408, %r1380;
	mov.u32 	%r1409, %r1381;
	@%p395 bra 	$L__BB12_432;
	setp.leu.f32 	%p396, %f2235, %f2361;
	mov.f32 	%f2239, %f2212;
	mov.f32 	%f2240, %f2213;
	mov.f32 	%f2241, %f2214;
	mov.f32 	%f2242, %f2215;
	mov.f32 	%f2243, %f2216;
	mov.f32 	%f2244, %f2217;
	mov.f32 	%f2245, %f2218;
	mov.f32 	%f2246, %f2219;
	mov.f32 	%f2247, %f2220;
	mov.f32 	%f2248, %f2221;
	mov.f32 	%f2249, %f2222;
	mov.f32 	%f2250, %f2223;
	mov.f32 	%f2251, %f2224;
	mov.f32 	%f2252, %f2225;
	mov.f32 	%f2253, %f2226;
	mov.f32 	%f2254, %f2227;
	mov.f32 	%f2255, %f2228;
	mov.f32 	%f2256, %f2229;
	mov.f32 	%f2257, %f2230;
	mov.f32 	%f2258, %f2231;
	mov.f32 	%f2259, %f2232;
	mov.f32 	%f2260, %f2233;
	mov.f32 	%f2261, %f2234;
	mov.f32 	%f2262, %f2361;
	mov.f32 	%f2263, %f2235;
	mov.f32 	%f2264, %f2236;
	mov.f32 	%f2265, %f2237;
	mov.u32 	%r1383, %r1356;
	mov.u32 	%r1384, %r1357;
	mov.u32 	%r1385, %r1358;
	mov.u32 	%r1386, %r1359;
	mov.u32 	%r1387, %r1360;
	mov.u32 	%r1388, %r1361;
	mov.u32 	%r1389, %r1362;
	mov.u32 	%r1390, %r1363;
	mov.u32 	%r1391, %r1364;
	mov.u32 	%r1392, %r1365;
	mov.u32 	%r1393, %r1366;
	mov.u32 	%r1394, %r1367;
	mov.u32 	%r1395, %r1368;
	mov.u32 	%r1396, %r1369;
	mov.u32 	%r1397, %r1370;
	mov.u32 	%r1398, %r1371;
	mov.u32 	%r1399, %r1372;
	mov.u32 	%r1400, %r1373;
	mov.u32 	%r1401, %r1374;
	mov.u32 	%r1402, %r1375;
	mov.u32 	%r1403, %r1376;
	mov.u32 	%r1404, %r1377;
	mov.u32 	%r1405, %r1378;
	mov.u32 	%r1406, %r1505;
	mov.u32 	%r1407, %r1379;
	mov.u32 	%r1408, %r1380;
	mov.u32 	%r1409, %r1381;
	@%p396 bra 	$L__BB12_432;
	setp.leu.f32 	%p397, %f2236, %f2361;
	mov.f32 	%f2239, %f2212;
	mov.f32 	%f2240, %f2213;
	mov.f32 	%f2241, %f2214;
	mov.f32 	%f2242, %f2215;
	mov.f32 	%f2243, %f2216;
	mov.f32 	%f2244, %f2217;
	mov.f32 	%f2245, %f2218;
	mov.f32 	%f2246, %f2219;
	mov.f32 	%f2247, %f2220;
	mov.f32 	%f2248, %f2221;
	mov.f32 	%f2249, %f2222;
	mov.f32 	%f2250, %f2223;
	mov.f32 	%f2251, %f2224;
	mov.f32 	%f2252, %f2225;
	mov.f32 	%f2253, %f2226;
	mov.f32 	%f2254, %f2227;
	mov.f32 	%f2255, %f2228;
	mov.f32 	%f2256, %f2229;
	mov.f32 	%f2257, %f2230;
	mov.f32 	%f2258, %f2231;
	mov.f32 	%f2259, %f2232;
	mov.f32 	%f2260, %f2233;
	mov.f32 	%f2261, %f2234;
	mov.f32 	%f2262, %f2235;
	mov.f32 	%f2263, %f2361;
	mov.f32 	%f2264, %f2236;
	mov.f32 	%f2265, %f2237;
	mov.u32 	%r1383, %r1356;
	mov.u32 	%r1384, %r1357;
	mov.u32 	%r1385, %r1358;
	mov.u32 	%r1386, %r1359;
	mov.u32 	%r1387, %r1360;
	mov.u32 	%r1388, %r1361;
	mov.u32 	%r1389, %r1362;
	mov.u32 	%r1390, %r1363;
	mov.u32 	%r1391, %r1364;
	mov.u32 	%r1392, %r1365;
	mov.u32 	%r1393, %r1366;
	mov.u32 	%r1394, %r1367;
	mov.u32 	%r1395, %r1368;
	mov.u32 	%r1396, %r1369;
	mov.u32 	%r1397, %r1370;
	mov.u32 	%r1398, %r1371;
	mov.u32 	%r1399, %r1372;
	mov.u32 	%r1400, %r1373;
	mov.u32 	%r1401, %r1374;
	mov.u32 	%r1402, %r1375;
	mov.u32 	%r1403, %r1376;
	mov.u32 	%r1404, %r1377;
	mov.u32 	%r1405, %r1378;
	mov.u32 	%r1406, %r1379;
	mov.u32 	%r1407, %r1505;
	mov.u32 	%r1408, %r1380;
	mov.u32 	%r1409, %r1381;
	@%p397 bra 	$L__BB12_432;
	setp.leu.f32 	%p398, %f2237, %f2361;
	mov.f32 	%f2239, %f2212;
	mov.f32 	%f2240, %f2213;
	mov.f32 	%f2241, %f2214;
	mov.f32 	%f2242, %f2215;
	mov.f32 	%f2243, %f2216;
	mov.f32 	%f2244, %f2217;
	mov.f32 	%f2245, %f2218;
	mov.f32 	%f2246, %f2219;
	mov.f32 	%f2247, %f2220;
	mov.f32 	%f2248, %f2221;
	mov.f32 	%f2249, %f2222;
	mov.f32 	%f2250, %f2223;
	mov.f32 	%f2251, %f2224;
	mov.f32 	%f2252, %f2225;
	mov.f32 	%f2253, %f2226;
	mov.f32 	%f2254, %f2227;
	mov.f32 	%f2255, %f2228;
	mov.f32 	%f2256, %f2229;
	mov.f32 	%f2257, %f2230;
	mov.f32 	%f2258, %f2231;
	mov.f32 	%f2259, %f2232;
	mov.f32 	%f2260, %f2233;
	mov.f32 	%f2261, %f2234;
	mov.f32 	%f2262, %f2235;
	mov.f32 	%f2263, %f2236;
	mov.f32 	%f2264, %f2361;
	mov.f32 	%f2265, %f2237;
	mov.u32 	%r1383, %r1356;
	mov.u32 	%r1384, %r1357;
	mov.u32 	%r1385, %r1358;
	mov.u32 	%r1386, %r1359;
	mov.u32 	%r1387, %r1360;
	mov.u32 	%r1388, %r1361;
	mov.u32 	%r1389, %r1362;
	mov.u32 	%r1390, %r1363;
	mov.u32 	%r1391, %r1364;
	mov.u32 	%r1392, %r1365;
	mov.u32 	%r1393, %r1366;
	mov.u32 	%r1394, %r1367;
	mov.u32 	%r1395, %r1368;
	mov.u32 	%r1396, %r1369;
	mov.u32 	%r1397, %r1370;
	mov.u32 	%r1398, %r1371;
	mov.u32 	%r1399, %r1372;
	mov.u32 	%r1400, %r1373;
	mov.u32 	%r1401, %r1374;
	mov.u32 	%r1402, %r1375;
	mov.u32 	%r1403, %r1376;
	mov.u32 	%r1404, %r1377;
	mov.u32 	%r1405, %r1378;
	mov.u32 	%r1406, %r1379;
	mov.u32 	%r1407, %r1380;
	mov.u32 	%r1408, %r1505;
	mov.u32 	%r1409, %r1381;
	@%p398 bra 	$L__BB12_432;
	setp.leu.f32 	%p399, %f2388, %f2361;
	mov.f32 	%f2239, %f2212;
	mov.f32 	%f2240, %f2213;
	mov.f32 	%f2241, %f2214;
	mov.f32 	%f2242, %f2215;
	mov.f32 	%f2243, %f2216;
	mov.f32 	%f2244, %f2217;
	mov.f32 	%f2245, %f2218;
	mov.f32 	%f2246, %f2219;
	mov.f32 	%f2247, %f2220;
	mov.f32 	%f2248, %f2221;
	mov.f32 	%f2249, %f2222;
	mov.f32 	%f2250, %f2223;
	mov.f32 	%f2251, %f2224;
	mov.f32 	%f2252, %f2225;
	mov.f32 	%f2253, %f2226;
	mov.f32 	%f2254, %f2227;
	mov.f32 	%f2255, %f2228;
	mov.f32 	%f2256, %f2229;
	mov.f32 	%f2257, %f2230;
	mov.f32 	%f2258, %f2231;
	mov.f32 	%f2259, %f2232;
	mov.f32 	%f2260, %f2233;
	mov.f32 	%f2261, %f2234;
	mov.f32 	%f2262, %f2235;
	mov.f32 	%f2263, %f2236;
	mov.f32 	%f2264, %f2237;
	mov.f32 	%f2265, %f2361;
	mov.u32 	%r1383, %r1356;
	mov.u32 	%r1384, %r1357;
	mov.u32 	%r1385, %r1358;
	mov.u32 	%r1386, %r1359;
	mov.u32 	%r1387, %r1360;
	mov.u32 	%r1388, %r1361;
	mov.u32 	%r1389, %r1362;
	mov.u32 	%r1390, %r1363;
	mov.u32 	%r1391, %r1364;
	mov.u32 	%r1392, %r1365;
	mov.u32 	%r1393, %r1366;
	mov.u32 	%r1394, %r1367;
	mov.u32 	%r1395, %r1368;
	mov.u32 	%r1396, %r1369;
	mov.u32 	%r1397, %r1370;
	mov.u32 	%r1398, %r1371;
	mov.u32 	%r1399, %r1372;
	mov.u32 	%r1400, %r1373;
	mov.u32 	%r1401, %r1374;
	mov.u32 	%r1402, %r1375;
	mov.u32 	%r1403, %r1376;
	mov.u32 	%r1404, %r1377;
	mov.u32 	%r1405, %r1378;
	mov.u32 	%r1406, %r1379;
	mov.u32 	%r1407, %r1380;
	mov.u32 	%r1408, %r1381;
	mov.u32 	%r1409, %r1505;
	@%p399 bra 	$L__BB12_432;
	mov.f32 	%f2239, %f2212;
	mov.f32 	%f2240, %f2213;
	mov.f32 	%f2241, %f2214;
	mov.f32 	%f2242, %f2215;
	mov.f32 	%f2243, %f2216;
	mov.f32 	%f2244, %f2217;
	mov.f32 	%f2245, %f2218;
	mov.f32 	%f2246, %f2219;
	mov.f32 	%f2247, %f2220;
	mov.f32 	%f2248, %f2221;
	mov.f32 	%f2249, %f2222;
	mov.f32 	%f2250, %f2223;
	mov.f32 	%f2251, %f2224;
	mov.f32 	%f2252, %f2225;
	mov.f32 	%f2253, %f2226;
	mov.f32 	%f2254, %f2227;
	mov.f32 	%f2255, %f2228;
	mov.f32 	%f2256, %f2229;
	mov.f32 	%f2257, %f2230;
	mov.f32 	%f2258, %f2231;
	mov.f32 	%f2259, %f2232;
	mov.f32 	%f2260, %f2233;
	mov.f32 	%f2261, %f2234;
	mov.f32 	%f2262, %f2235;
	mov.f32 	%f2263, %f2236;
	mov.f32 	%f2264, %f2237;
	mov.f32 	%f2265, %f2388;
	mov.f32 	%f2388, %f2361;
	mov.u32 	%r1383, %r1356;
	mov.u32 	%r1384, %r1357;
	mov.u32 	%r1385, %r1358;
	mov.u32 	%r1386, %r1359;
	mov.u32 	%r1387, %r1360;
	mov.u32 	%r1388, %r1361;
	mov.u32 	%r1389, %r1362;
	mov.u32 	%r1390, %r1363;
	mov.u32 	%r1391, %r1364;
	mov.u32 	%r1392, %r1365;
	mov.u32 	%r1393, %r1366;
	mov.u32 	%r1394, %r1367;
	mov.u32 	%r1395, %r1368;
	mov.u32 	%r1396, %r1369;
	mov.u32 	%r1397, %r1370;
	mov.u32 	%r1398, %r1371;
	mov.u32 	%r1399, %r1372;
	mov.u32 	%r1400, %r1373;
	mov.u32 	%r1401, %r1374;
	mov.u32 	%r1402, %r1375;
	mov.u32 	%r1403, %r1376;
	mov.u32 	%r1404, %r1377;
	mov.u32 	%r1405, %r1378;
	mov.u32 	%r1406, %r1379;
	mov.u32 	%r1407, %r1380;
	mov.u32 	%r1408, %r1381;
	mov.u32 	%r1409, %r1532;
	mov.u32 	%r1532, %r1505;
$L__BB12_432:
	setp.leu.f32 	%p400, %f2239, %f2360;
	mov.f32 	%f2267, %f2360;
	mov.f32 	%f2268, %f2239;
	mov.f32 	%f2269, %f2240;
	mov.f32 	%f2270, %f2241;
	mov.f32 	%f2271, %f2242;
	mov.f32 	%f2272, %f2243;
	mov.f32 	%f2273, %f2244;
	mov.f32 	%f2274, %f2245;
	mov.f32 	%f2275, %f2246;
	mov.f32 	%f2276, %f2247;
	mov.f32 	%f2277, %f2248;
	mov.f32 	%f2278, %f2249;
	mov.f32 	%f2279, %f2250;
	mov.f32 	%f2280, %f2251;
	mov.f32 	%f2281, %f2252;
	mov.f32 	%f2282, %f2253;
	mov.f32 	%f2283, %f2254;
	mov.f32 	%f2284, %f2255;
	mov.f32 	%f2285, %f2256;
	mov.f32 	%f2286, %f2257;
	mov.f32 	%f2287, %f2258;
	mov.f32 	%f2288, %f2259;
	mov.f32 	%f2289, %f2260;
	mov.f32 	%f2290, %f2261;
	mov.f32 	%f2291, %f2262;
	mov.f32 	%f2292, %f2263;
	mov.f32 	%f2293, %f2264;
	mov.f32 	%f2294, %f2265;
	mov.u32 	%r1411, %r1504;
	mov.u32 	%r1412, %r1383;
	mov.u32 	%r1413, %r1384;
	mov.u32 	%r1414, %r1385;
	mov.u32 	%r1415, %r1386;
	mov.u32 	%r1416, %r1387;
	mov.u32 	%r1417, %r1388;
	mov.u32 	%r1418, %r1389;
	mov.u32 	%r1419, %r1390;
	mov.u32 	%r1420, %r1391;
	mov.u32 	%r1421, %r1392;
	mov.u32 	%r1422, %r1393;
	mov.u32 	%r1423, %r1394;
	mov.u32 	%r1424, %r1395;
	mov.u32 	%r1425, %r1396;
	mov.u32 	%r1426, %r1397;
	mov.u32 	%r1427, %r1398;
	mov.u32 	%r1428, %r1399;
	mov.u32 	%r1429, %r1400;
	mov.u32 	%r1430, %r1401;
	mov.u32 	%r1431, %r1402;
	mov.u32 	%r1432, %r1403;
	mov.u32 	%r1433, %r1404;
	mov.u32 	%r1434, %r1405;
	mov.u32 	%r1435, %r1406;
	mov.u32 	%r1436, %r1407;
	mov.u32 	%r1437, %r1408;
	mov.u32 	%r1438, %r1409;
	@%p400 bra 	$L__BB12_461;
	setp.leu.f32 	%p401, %f2240, %f2360;
	mov.f32 	%f2267, %f2239;
	mov.f32 	%f2268, %f2360;
	mov.f32 	%f2269, %f2240;
	mov.f32 	%f2270, %f2241;
	mov.f32 	%f2271, %f2242;
	mov.f32 	%f2272, %f2243;
	mov.f32 	%f2273, %f2244;
	mov.f32 	%f2274, %f2245;
	mov.f32 	%f2275, %f2246;
	mov.f32 	%f2276, %f2247;
	mov.f32 	%f2277, %f2248;
	mov.f32 	%f2278, %f2249;
	mov.f32 	%f2279, %f2250;
	mov.f32 	%f2280, %f2251;
	mov.f32 	%f2281, %f2252;
	mov.f32 	%f2282, %f2253;
	mov.f32 	%f2283, %f2254;
	mov.f32 	%f2284, %f2255;
	mov.f32 	%f2285, %f2256;
	mov.f32 	%f2286, %f2257;
	mov.f32 	%f2287, %f2258;
	mov.f32 	%f2288, %f2259;
	mov.f32 	%f2289, %f2260;
	mov.f32 	%f2290, %f2261;
	mov.f32 	%f2291, %f2262;
	mov.f32 	%f2292, %f2263;
	mov.f32 	%f2293, %f2264;
	mov.f32 	%f2294, %f2265;
	mov.u32 	%r1411, %r1383;
	mov.u32 	%r1412, %r1504;
	mov.u32 	%r1413, %r1384;
	mov.u32 	%r1414, %r1385;
	mov.u32 	%r1415, %r1386;
	mov.u32 	%r1416, %r1387;
	mov.u32 	%r1417, %r1388;
	mov.u32 	%r1418, %r1389;
	mov.u32 	%r1419, %r1390;
	mov.u32 	%r1420, %r1391;
	mov.u32 	%r1421, %r1392;
	mov.u32 	%r1422, %r1393;
	mov.u32 	%r1423, %r1394;
	mov.u32 	%r1424, %r1395;
	mov.u32 	%r1425, %r1396;
	mov.u32 	%r1426, %r1397;
	mov.u32 	%r1427, %r1398;
	mov.u32 	%r1428, %r1399;
	mov.u32 	%r1429, %r1400;
	mov.u32 	%r1430, %r1401;
	mov.u32 	%r1431, %r1402;
	mov.u32 	%r1432, %r1403;
	mov.u32 	%r1433, %r1404;
	mov.u32 	%r1434, %r1405;
	mov.u32 	%r1435, %r1406;
	mov.u32 	%r1436, %r1407;
	mov.u32 	%r1437, %r1408;
	mov.u32 	%r1438, %r1409;
	@%p401 bra 	$L__BB12_461;
	setp.leu.f32 	%p402, %f2241, %f2360;
	mov.f32 	%f2267, %f2239;
	mov.f32 	%f2268, %f2240;
	mov.f32 	%f2269, %f2360;
	mov.f32 	%f2270, %f2241;
	mov.f32 	%f2271, %f2242;
	mov.f32 	%f2272, %f2243;
	mov.f32 	%f2273, %f2244;
	mov.f32 	%f2274, %f2245;
	mov.f32 	%f2275, %f2246;
	mov.f32 	%f2276, %f2247;
	mov.f32 	%f2277, %f2248;
	mov.f32 	%f2278, %f2249;
	mov.f32 	%f2279, %f2250;
	mov.f32 	%f2280, %f2251;
	mov.f32 	%f2281, %f2252;
	mov.f32 	%f2282, %f2253;
	mov.f32 	%f2283, %f2254;
	mov.f32 	%f2284, %f2255;
	mov.f32 	%f2285, %f2256;
	mov.f32 	%f2286, %f2257;
	mov.f32 	%f2287, %f2258;
	mov.f32 	%f2288, %f2259;
	mov.f32 	%f2289, %f2260;
	mov.f32 	%f2290, %f2261;
	mov.f32 	%f2291, %f2262;
	mov.f32 	%f2292, %f2263;
	mov.f32 	%f2293, %f2264;
	mov.f32 	%f2294, %f2265;
	mov.u32 	%r1411, %r1383;
	mov.u32 	%r1412, %r1384;
	mov.u32 	%r1413, %r1504;
	mov.u32 	%r1414, %r1385;
	mov.u32 	%r1415, %r1386;
	mov.u32 	%r1416, %r1387;
	mov.u32 	%r1417, %r1388;
	mov.u32 	%r1418, %r1389;
	mov.u32 	%r1419, %r1390;
	mov.u32 	%r1420, %r1391;
	mov.u32 	%r1421, %r1392;
	mov.u32 	%r1422, %r1393;
	mov.u32 	%r1423, %r1394;
	mov.u32 	%r1424, %r1395;
	mov.u32 	%r1425, %r1396;
	mov.u32 	%r1426, %r1397;
	mov.u32 	%r1427, %r1398;
	mov.u32 	%r1428, %r1399;
	mov.u32 	%r1429, %r1400;
	mov.u32 	%r1430, %r1401;
	mov.u32 	%r1431, %r1402;
	mov.u32 	%r1432, %r1403;
	mov.u32 	%r1433, %r1404;
	mov.u32 	%r1434, %r1405;
	mov.u32 	%r1435, %r1406;
	mov.u32 	%r1436, %r1407;
	mov.u32 	%r1437, %r1408;
	mov.u32 	%r1438, %r1409;
	@%p402 bra 	$L__BB12_461;
	setp.leu.f32 	%p403, %f2242, %f2360;
	mov.f32 	%f2267, %f2239;
	mov.f32 	%f2268, %f2240;
	mov.f32 	%f2269, %f2241;
	mov.f32 	%f2270, %f2360;
	mov.f32 	%f2271, %f2242;
	mov.f32 	%f2272, %f2243;
	mov.f32 	%f2273, %f2244;
	mov.f32 	%f2274, %f2245;
	mov.f32 	%f2275, %f2246;
	mov.f32 	%f2276, %f2247;
	mov.f32 	%f2277, %f2248;
	mov.f32 	%f2278, %f2249;
	mov.f32 	%f2279, %f2250;
	mov.f32 	%f2280, %f2251;
	mov.f32 	%f2281, %f2252;
	mov.f32 	%f2282, %f2253;
	mov.f32 	%f2283, %f2254;
	mov.f32 	%f2284, %f2255;
	mov.f32 	%f2285, %f2256;
	mov.f32 	%f2286, %f2257;
	mov.f32 	%f2287, %f2258;
	mov.f32 	%f2288, %f2259;
	mov.f32 	%f2289, %f2260;
	mov.f32 	%f2290, %f2261;
	mov.f32 	%f2291, %f2262;
	mov.f32 	%f2292, %f2263;
	mov.f32 	%f2293, %f2264;
	mov.f32 	%f2294, %f2265;
	mov.u32 	%r1411, %r1383;
	mov.u32 	%r1412, %r1384;
	mov.u32 	%r1413, %r1385;
	mov.u32 	%r1414, %r1504;
	mov.u32 	%r1415, %r1386;
	mov.u32 	%r1416, %r1387;
	mov.u32 	%r1417, %r1388;
	mov.u32 	%r1418, %r1389;
	mov.u32 	%r1419, %r1390;
	mov.u32 	%r1420, %r1391;
	mov.u32 	%r1421, %r1392;
	mov.u32 	%r1422, %r1393;
	mov.u32 	%r1423, %r1394;
	mov.u32 	%r1424, %r1395;
	mov.u32 	%r1425, %r1396;
	mov.u32 	%r1426, %r1397;
	mov.u32 	%r1427, %r1398;
	mov.u32 	%r1428, %r1399;
	mov.u32 	%r1429, %r1400;
	mov.u32 	%r1430, %r1401;
	mov.u32 	%r1431, %r1402;
	mov.u32 	%r1432, %r1403;
	mov.u32 	%r1433, %r1404;
	mov.u32 	%r1434, %r1405;
	mov.u32 	%r1435, %r1406;
	mov.u32 	%r1436, %r1407;
	mov.u32 	%r1437, %r1408;
	mov.u32 	%r1438, %r1409;
	@%p403 bra 	$L__BB12_461;
	setp.leu.f32 	%p404, %f2243, %f2360;
	mov.f32 	%f2267, %f2239;
	mov.f32 	%f2268, %f2240;
	mov.f32 	%f2269, %f2241;
	mov.f32 	%f2270, %f2242;
	mov.f32 	%f2271, %f2360;
	mov.f32 	%f2272, %f2243;
	mov.f32 	%f2273, %f2244;
	mov.f32 	%f2274, %f2245;
	mov.f32 	%f2275, %f2246;
	mov.f32 	%f2276, %f2247;
	mov.f32 	%f2277, %f2248;
	mov.f32 	%f2278, %f2249;
	mov.f32 	%f2279, %f2250;
	mov.f32 	%f2280, %f2251;
	mov.f32 	%f2281, %f2252;
	mov.f32 	%f2282, %f2253;
	mov.f32 	%f2283, %f2254;
	mov.f32 	%f2284, %f2255;
	mov.f32 	%f2285, %f2256;
	mov.f32 	%f2286, %f2257;
	mov.f32 	%f2287, %f2258;
	mov.f32 	%f2288, %f2259;
	mov.f32 	%f2289, %f2260;
	mov.f32 	%f2290, %f2261;
	mov.f32 	%f2291, %f2262;
	mov.f32 	%f2292, %f2263;
	mov.f32 	%f2293, %f2264;
	mov.f32 	%f2294, %f2265;
	mov.u32 	%r1411, %r1383;
	mov.u32 	%r1412, %r1384;
	mov.u32 	%r1413, %r1385;
	mov.u32 	%r1414, %r1386;
	mov.u32 	%r1415, %r1504;
	mov.u32 	%r1416, %r1387;
	mov.u32 	%r1417, %r1388;
	mov.u32 	%r1418, %r1389;
	mov.u32 	%r1419, %r1390;
	mov.u32 	%r1420, %r1391;
	mov.u32 	%r1421, %r1392;
	mov.u32 	%r1422, %r1393;
	mov.u32 	%r1423, %r1394;
	mov.u32 	%r1424, %r1395;
	mov.u32 	%r1425, %r1396;
	mov.u32 	%r1426, %r1397;
	mov.u32 	%r1427, %r1398;
	mov.u32 	%r1428, %r1399;
	mov.u32 	%r1429, %r1400;
	mov.u32 	%r1430, %r1401;
	mov.u32 	%r1431, %r1402;
	mov.u32 	%r1432, %r1403;
	mov.u32 	%r1433, %r1404;
	mov.u32 	%r1434, %r1405;
	mov.u32 	%r1435, %r1406;
	mov.u32 	%r1436, %r1407;
	mov.u32 	%r1437, %r1408;
	mov.u32 	%r1438, %r1409;
	@%p404 bra 	$L__BB12_461;
	setp.leu.f32 	%p405, %f2244, %f2360;
	mov.f32 	%f2267, %f2239;
	mov.f32 	%f2268, %f2240;
	mov.f32 	%f2269, %f2241;
	mov.f32 	%f2270, %f2242;
	mov.f32 	%f2271, %f2243;
	mov.f32 	%f2272, %f2360;
	mov.f32 	%f2273, %f2244;
	mov.f32 	%f2274, %f2245;
	mov.f32 	%f2275, %f2246;
	mov.f32 	%f2276, %f2247;
	mov.f32 	%f2277, %f2248;
	mov.f32 	%f2278, %f2249;
	mov.f32 	%f2279, %f2250;
	mov.f32 	%f2280, %f2251;
	mov.f32 	%f2281, %f2252;
	mov.f32 	%f2282, %f2253;
	mov.f32 	%f2283, %f2254;
	mov.f32 	%f2284, %f2255;
	mov.f32 	%f2285, %f2256;
	mov.f32 	%f2286, %f2257;
	mov.f32 	%f2287, %f2258;
	mov.f32 	%f2288, %f2259;
	mov.f32 	%f2289, %f2260;
	mov.f32 	%f2290, %f2261;
	mov.f32 	%f2291, %f2262;
	mov.f32 	%f2292, %f2263;
	mov.f32 	%f2293, %f2264;
	mov.f32 	%f2294, %f2265;
	mov.u32 	%r1411, %r1383;
	mov.u32 	%r1412, %r1384;
	mov.u32 	%r1413, %r1385;
	mov.u32 	%r1414, %r1386;
	mov.u32 	%r1415, %r1387;
	mov.u32 	%r1416, %r1504;
	mov.u32 	%r1417, %r1388;
	mov.u32 	%r1418, %r1389;
	mov.u32 	%r1419, %r1390;
	mov.u32 	%r1420, %r1391;
	mov.u32 	%r1421, %r1392;
	mov.u32 	%r1422, %r1393;
	mov.u32 	%r1423, %r1394;
	mov.u32 	%r1424, %r1395;
	mov.u32 	%r1425, %r1396;
	mov.u32 	%r1426, %r1397;
	mov.u32 	%r1427, %r1398;
	mov.u32 	%r1428, %r1399;
	mov.u32 	%r1429, %r1400;
	mov.u32 	%r1430, %r1401;
	mov.u32 	%r1431, %r1402;
	mov.u32 	%r1432, %r1403;
	mov.u32 	%r1433, %r1404;
	mov.u32 	%r1434, %r1405;
	mov.u32 	%r1435, %r1406;
	mov.u32 	%r1436, %r1407;
	mov.u32 	%r1437, %r1408;
	mov.u32 	%r1438, %r1409;
	@%p405 bra 	$L__BB12_461;
	setp.leu.f32 	%p406, %f2245, %f2360;
	mov.f32 	%f2267, %f2239;
	mov.f32 	%f2268, %f2240;
	mov.f32 	%f2269, %f2241;
	mov.f32 	%f2270, %f2242;
	mov.f32 	%f2271, %f2243;
	mov.f32 	%f2272, %f2244;
	mov.f32 	%f2273, %f2360;
	mov.f32 	%f2274, %f2245;
	mov.f32 	%f2275, %f2246;
	mov.f32 	%f2276, %f2247;
	mov.f32 	%f2277, %f2248;
	mov.f32 	%f2278, %f2249;
	mov.f32 	%f2279, %f2250;
	mov.f32 	%f2280, %f2251;
	mov.f32 	%f2281, %f2252;
	mov.f32 	%f2282, %f2253;
	mov.f32 	%f2283, %f2254;
	mov.f32 	%f2284, %f2255;
	mov.f32 	%f2285, %f2256;
	mov.f32 	%f2286, %f2257;
	mov.f32 	%f2287, %f2258;
	mov.f32 	%f2288, %f2259;
	mov.f32 	%f2289, %f2260;
	mov.f32 	%f2290, %f2261;
	mov.f32 	%f2291, %f2262;
	mov.f32 	%f2292, %f2263;
	mov.f32 	%f2293, %f2264;
	mov.f32 	%f2294, %f2265;
	mov.u32 	%r1411, %r1383;
	mov.u32 	%r1412, %r1384;
	mov.u32 	%r1413, %r1385;
	mov.u32 	%r1414, %r1386;
	mov.u32 	%r1415, %r1387;
	mov.u32 	%r1416, %r1388;
	mov.u32 	%r1417, %r1504;
	mov.u32 	%r1418, %r1389;
	mov.u32 	%r1419, %r1390;
	mov.u32 	%r1420, %r1391;
	mov.u32 	%r1421, %r1392;
	mov.u32 	%r1422, %r1393;
	mov.u32 	%r1423, %r1394;
	mov.u32 	%r1424, %r1395;
	mov.u32 	%r1425, %r1396;
	mov.u32 	%r1426, %r1397;
	mov.u32 	%r1427, %r1398;
	mov.u32 	%r1428, %r1399;
	mov.u32 	%r1429, %r1400;
	mov.u32 	%r1430, %r1401;
	mov.u32 	%r1431, %r1402;
	mov.u32 	%r1432, %r1403;
	mov.u32 	%r1433, %r1404;
	mov.u32 	%r1434, %r1405;
	mov.u32 	%r1435, %r1406;
	mov.u32 	%r1436, %r1407;
	mov.u32 	%r1437, %r1408;
	mov.u32 	%r1438, %r1409;
	@%p406 bra 	$L__BB12_461;
	setp.leu.f32 	%p407, %f2246, %f2360;
	mov.f32 	%f2267, %f2239;
	mov.f32 	%f2268, %f2240;
	mov.f32 	%f2269, %f2241;
	mov.f32 	%f2270, %f2242;
	mov.f32 	%f2271, %f2243;
	mov.f32 	%f2272, %f2244;
	mov.f32 	%f2273, %f2245;
	mov.f32 	%f2274, %f2360;
	mov.f32 	%f2275, %f2246;
	mov.f32 	%f2276, %f2247;
	mov.f32 	%f2277, %f2248;
	mov.f32 	%f2278, %f2249;
	mov.f32 	%f2279, %f2250;
	mov.f32 	%f2280, %f2251;
	mov.f32 	%f2281, %f2252;
	mov.f32 	%f2282, %f2253;
	mov.f32 	%f2283, %f2254;
	mov.f32 	%f2284, %f2255;
	mov.f32 	%f2285, %f2256;
	mov.f32 	%f2286, %f2257;
	mov.f32 	%f2287, %f2258;
	mov.f32 	%f2288, %f2259;
	mov.f32 	%f2289, %f2260;
	mov.f32 	%f2290, %f2261;
	mov.f32 	%f2291, %f2262;
	mov.f32 	%f2292, %f2263;
	mov.f32 	%f2293, %f2264;
	mov.f32 	%f2294, %f2265;
	mov.u32 	%r1411, %r1383;
	mov.u32 	%r1412, %r1384;
	mov.u32 	%r1413, %r1385;
	mov.u32 	%r1414, %r1386;
	mov.u32 	%r1415, %r1387;
	mov.u32 	%r1416, %r1388;
	mov.u32 	%r1417, %r1389;
	mov.u32 	%r1418, %r1504;
	mov.u32 	%r1419, %r1390;
	mov.u32 	%r1420, %r1391;
	mov.u32 	%r1421, %r1392;
	mov.u32 	%r1422, %r1393;
	mov.u32 	%r1423, %r1394;
	mov.u32 	%r1424, %r1395;
	mov.u32 	%r1425, %r1396;
	mov.u32 	%r1426, %r1397;
	mov.u32 	%r1427, %r1398;
	mov.u32 	%r1428, %r1399;
	mov.u32 	%r1429, %r1400;
	mov.u32 	%r1430, %r1401;
	mov.u32 	%r1431, %r1402;
	mov.u32 	%r1432, %r1403;
	mov.u32 	%r1433, %r1404;
	mov.u32 	%r1434, %r1405;
	mov.u32 	%r1435, %r1406;
	mov.u32 	%r1436, %r1407;
	mov.u32 	%r1437, %r1408;
	mov.u32 	%r1438, %r1409;
	@%p407 bra 	$L__BB12_461;
	setp.leu.f32 	%p408, %f2247, %f2360;
	mov.f32 	%f2267, %f2239;
	mov.f32 	%f2268, %f2240;
	mov.f32 	%f2269, %f2241;
	mov.f32 	%f2270, %f2242;
	mov.f32 	%f2271, %f2243;
	mov.f32 	%f2272, %f2244;
	mov.f32 	%f2273, %f2245;
	mov.f32 	%f2274, %f2246;
	mov.f32 	%f2275, %f2360;
	mov.f32 	%f2276, %f2247;
	mov.f32 	%f2277, %f2248;
	mov.f32 	%f2278, %f2249;
	mov.f32 	%f2279, %f2250;
	mov.f32 	%f2280, %f2251;
	mov.f32 	%f2281, %f2252;
	mov.f32 	%f2282, %f2253;
	mov.f32 	%f2283, %f2254;
	mov.f32 	%f2284, %f2255;
	mov.f32 	%f2285, %f2256;
	mov.f32 	%f2286, %f2257;
	mov.f32 	%f2287, %f2258;
	mov.f32 	%f2288, %f2259;
	mov.f32 	%f2289, %f2260;
	mov.f32 	%f2290, %f2261;
	mov.f32 	%f2291, %f2262;
	mov.f32 	%f2292, %f2263;
	mov.f32 	%f2293, %f2264;
	mov.f32 	%f2294, %f2265;
	mov.u32 	%r1411, %r1383;
	mov.u32 	%r1412, %r1384;
	mov.u32 	%r1413, %r1385;
	mov.u32 	%r1414, %r1386;
	mov.u32 	%r1415, %r1387;
	mov.u32 	%r1416, %r1388;
	mov.u32 	%r1417, %r1389;
	mov.u32 	%r1418, %r1390;
	mov.u32 	%r1419, %r1504;
	mov.u32 	%r1420, %r1391;
	mov.u32 	%r1421, %r1392;
	mov.u32 	%r1422, %r1393;
	mov.u32 	%r1423, %r1394;
	mov.u32 	%r1424, %r1395;
	mov.u32 	%r1425, %r1396;
	mov.u32 	%r1426, %r1397;
	mov.u32 	%r1427, %r1398;
	mov.u32 	%r1428, %r1399;
	mov.u32 	%r1429, %r1400;
	mov.u32 	%r1430, %r1401;
	mov.u32 	%r1431, %r1402;
	mov.u32 	%r1432, %r1403;
	mov.u32 	%r1433, %r1404;
	mov.u32 	%r1434, %r1405;
	mov.u32 	%r1435, %r1406;
	mov.u32 	%r1436, %r1407;
	mov.u32 	%r1437, %r1408;
	mov.u32 	%r1438, %r1409;
	@%p408 bra 	$L__BB12_461;
	setp.leu.f32 	%p409, %f2248, %f2360;
	mov.f32 	%f2267, %f2239;
	mov.f32 	%f2268, %f2240;
	mov.f32 	%f2269, %f2241;
	mov.f32 	%f2270, %f2242;
	mov.f32 	%f2271, %f2243;
	mov.f32 	%f2272, %f2244;
	mov.f32 	%f2273, %f2245;
	mov.f32 	%f2274, %f2246;
	mov.f32 	%f2275, %f2247;
	mov.f32 	%f2276, %f2360;
	mov.f32 	%f2277, %f2248;
	mov.f32 	%f2278, %f2249;
	mov.f32 	%f2279, %f2250;
	mov.f32 	%f2280, %f2251;
	mov.f32 	%f2281, %f2252;
	mov.f32 	%f2282, %f2253;
	mov.f32 	%f2283, %f2254;
	mov.f32 	%f2284, %f2255;
	mov.f32 	%f2285, %f2256;
	mov.f32 	%f2286, %f2257;
	mov.f32 	%f2287, %f2258;
	mov.f32 	%f2288, %f2259;
	mov.f32 	%f2289, %f2260;
	mov.f32 	%f2290, %f2261;
	mov.f32 	%f2291, %f2262;
	mov.f32 	%f2292, %f2263;
	mov.f32 	%f2293, %f2264;
	mov.f32 	%f2294, %f2265;
	mov.u32 	%r1411, %r1383;
	mov.u32 	%r1412, %r1384;
	mov.u32 	%r1413, %r1385;
	mov.u32 	%r1414, %r1386;
	mov.u32 	%r1415, %r1387;
	mov.u32 	%r1416, %r1388;
	mov.u32 	%r1417, %r1389;
	mov.u32 	%r1418, %r1390;
	mov.u32 	%r1419, %r1391;
	mov.u32 	%r1420, %r1504;
	mov.u32 	%r1421, %r1392;
	mov.u32 	%r1422, %r1393;
	mov.u32 	%r1423, %r1394;
	mov.u32 	%r1424, %r1395;
	mov.u32 	%r1425, %r1396;
	mov.u32 	%r1426, %r1397;
	mov.u32 	%r1427, %r1398;
	mov.u32 	%r1428, %r1399;
	mov.u32 	%r1429, %r1400;
	mov.u32 	%r1430, %r1401;
	mov.u32 	%r1431, %r1402;
	mov.u32 	%r1432, %r1403;
	mov.u32 	%r1433, %r1404;
	mov.u32 	%r1434, %r1405;
	mov.u32 	%r1435, %r1406;
	mov.u32 	%r1436, %r1407;
	mov.u32 	%r1437, %r1408;
	mov.u32 	%r1438, %r1409;
	@%p409 bra 	$L__BB12_461;
	setp.leu.f32 	%p410, %f2249, %f2360;
	mov.f32 	%f2267, %f2239;
	mov.f32 	%f2268, %f2240;
	mov.f32 	%f2269, %f2241;
	mov.f32 	%f2270, %f2242;
	mov.f32 	%f2271, %f2243;
	mov.f32 	%f2272, %f2244;
	mov.f32 	%f2273, %f2245;
	mov.f32 	%f2274, %f2246;
	mov.f32 	%f2275, %f2247;
	mov.f32 	%f2276, %f2248;
	mov.f32 	%f2277, %f2360;
	mov.f32 	%f2278, %f2249;
	mov.f32 	%f2279, %f2250;
	mov.f32 	%f2280, %f2251;
	mov.f32 	%f2281, %f2252;
	mov.f32 	%f2282, %f2253;
	mov.f32 	%f2283, %f2254;
	mov.f32 	%f2284, %f2255;
	mov.f32 	%f2285, %f2256;
	mov.f32 	%f2286, %f2257;
	mov.f32 	%f2287, %f2258;
	mov.f32 	%f2288, %f2259;
	mov.f32 	%f2289, %f2260;
	mov.f32 	%f2290, %f2261;
	mov.f32 	%f2291, %f2262;
	mov.f32 	%f2292, %f2263;
	mov.f32 	%f2293, %f2264;
	mov.f32 	%f2294, %f2265;
	mov.u32 	%r1411, %r1383;
	mov.u32 	%r1412, %r1384;
	mov.u32 	%r1413, %r1385;
	mov.u32 	%r1414, %r1386;
	mov.u32 	%r1415, %r1387;
	mov.u32 	%r1416, %r1388;
	mov.u32 	%r1417, %r1389;
	mov.u32 	%r1418, %r1390;
	mov.u32 	%r1419, %r1391;
	mov.u32 	%r1420, %r1392;
	mov.u32 	%r1421, %r1504;
	mov.u32 	%r1422, %r1393;
	mov.u32 	%r1423, %r1394;
	mov.u32 	%r1424, %r1395;
	mov.u32 	%r1425, %r1396;
	mov.u32 	%r1426, %r1397;
	mov.u32 	%r1427, %r1398;
	mov.u32 	%r1428, %r1399;
	mov.u32 	%r1429, %r1400;
	mov.u32 	%r1430, %r1401;
	mov.u32 	%r1431, %r1402;
	mov.u32 	%r1432, %r1403;
	mov.u32 	%r1433, %r1404;
	mov.u32 	%r1434, %r1405;
	mov.u32 	%r1435, %r1406;
	mov.u32 	%r1436, %r1407;
	mov.u32 	%r1437, %r1408;
	mov.u32 	%r1438, %r1409;
	@%p410 bra 	$L__BB12_461;
	setp.leu.f32 	%p411, %f2250, %f2360;
	mov.f32 	%f2267, %f2239;
	mov.f32 	%f2268, %f2240;
	mov.f32 	%f2269, %f2241;
	mov.f32 	%f2270, %f2242;
	mov.f32 	%f2271, %f2243;
	mov.f32 	%f2272, %f2244;
	mov.f32 	%f2273, %f2245;
	mov.f32 	%f2274, %f2246;
	mov.f32 	%f2275, %f2247;
	mov.f32 	%f2276, %f2248;
	mov.f32 	%f2277, %f2249;
	mov.f32 	%f2278, %f2360;
	mov.f32 	%f2279, %f2250;
	mov.f32 	%f2280, %f2251;
	mov.f32 	%f2281, %f2252;
	mov.f32 	%f2282, %f2253;
	mov.f32 	%f2283, %f2254;
	mov.f32 	%f2284, %f2255;
	mov.f32 	%f2285, %f2256;
	mov.f32 	%f2286, %f2257;
	mov.f32 	%f2287, %f2258;
	mov.f32 	%f2288, %f2259;
	mov.f32 	%f2289, %f2260;
	mov.f32 	%f2290, %f2261;
	mov.f32 	%f2291, %f2262;
	mov.f32 	%f2292, %f2263;
	mov.f32 	%f2293, %f2264;
	mov.f32 	%f2294, %f2265;
	mov.u32 	%r1411, %r1383;
	mov.u32 	%r1412, %r1384;
	mov.u32 	%r1413, %r1385;
	mov.u32 	%r1414, %r1386;
	mov.u32 	%r1415, %r1387;
	mov.u32 	%r1416, %r1388;
	mov.u32 	%r1417, %r1389;
	mov.u32 	%r1418, %r1390;
	mov.u32 	%r1419, %r1391;
	mov.u32 	%r1420, %r1392;
	mov.u32 	%r1421, %r1393;
	mov.u32 	%r1422, %r1504;
	mov.u32 	%r1423, %r1394;
	mov.u32 	%r1424, %r1395;
	mov.u32 	%r1425, %r1396;
	mov.u32 	%r1426, %r1397;
	mov.u32 	%r1427, %r1398;
	mov.u32 	%r1428, %r1399;
	mov.u32 	%r1429, %r1400;
	mov.u32 	%r1430, %r1401;
	mov.u32 	%r1431, %r1402;
	mov.u32 	%r1432, %r1403;
	mov.u32 	%r1433, %r1404;
	mov.u32 	%r1434, %r1405;
	mov.u32 	%r1435, %r1406;
	mov.u32 	%r1436, %r1407;
	mov.u32 	%r1437, %r1408;
	mov.u32 	%r1438, %r1409;
	@%p411 bra 	$L__BB12_461;
	setp.leu.f32 	%p412, %f2251, %f2360;
	mov.f32 	%f2267, %f2239;
	mov.f32 	%f2268, %f2240;
	mov.f32 	%f2269, %f2241;
	mov.f32 	%f2270, %f2242;
	mov.f32 	%f2271, %f2243;
	mov.f32 	%f2272, %f2244;
	mov.f32 	%f2273, %f2245;
	mov.f32 	%f2274, %f2246;
	mov.f32 	%f2275, %f2247;
	mov.f32 	%f2276, %f2248;
	mov.f32 	%f2277, %f2249;
	mov.f32 	%f2278, %f2250;
	mov.f32 	%f2279, %f2360;
	mov.f32 	%f2280, %f2251;
	mov.f32 	%f2281, %f2252;
	mov.f32 	%f2282, %f2253;
	mov.f32 	%f2283, %f2254;
	mov.f32 	%f2284, %f2255;
	mov.f32 	%f2285, %f2256;
	mov.f32 	%f2286, %f2257;
	mov.f32 	%f2287, %f2258;
	mov.f32 	%f2288, %f2259;
	mov.f32 	%f2289, %f2260;
	mov.f32 	%f2290, %f2261;
	mov.f32 	%f2291, %f2262;
	mov.f32 	%f2292, %f2263;
	mov.f32 	%f2293, %f2264;
	mov.f32 	%f2294, %f2265;
	mov.u32 	%r1411, %r1383;
	mov.u32 	%r1412, %r1384;
	mov.u32 	%r1413, %r1385;
	mov.u32 	%r1414, %r1386;
	mov.u32 	%r1415, %r1387;
	mov.u32 	%r1416, %r1388;
	mov.u32 	%r1417, %r1389;
	mov.u32 	%r1418, %r1390;
	mov.u32 	%r1419, %r1391;
	mov.u32 	%r1420, %r1392;
	mov.u32 	%r1421, %r1393;
	mov.u32 	%r1422, %r1394;
	mov.u32 	%r1423, %r1504;
	mov.u32 	%r1424, %r1395;
	mov.u32 	%r1425, %r1396;
	mov.u32 	%r1426, %r1397;
	mov.u32 	%r1427, %r1398;
	mov.u32 	%r1428, %r1399;
	mov.u32 	%r1429, %r1400;
	mov.u32 	%r1430, %r1401;
	mov.u32 	%r1431, %r1402;
	mov.u32 	%r1432, %r1403;
	mov.u32 	%r1433, %r1404;
	mov.u32 	%r1434, %r1405;
	mov.u32 	%r1435, %r1406;
	mov.u32 	%r1436, %r1407;
	mov.u32 	%r1437, %r1408;
	mov.u32 	%r1438, %r1409;
	@%p412 bra 	$L__BB12_461;
	setp.leu.f32 	%p413, %f2252, %f2360;
	mov.f32 	%f2267, %f2239;
	mov.f32 	%f2268, %f2240;
	mov.f32 	%f2269, %f2241;
	mov.f32 	%f2270, %f2242;
	mov.f32 	%f2271, %f2243;
	mov.f32 	%f2272, %f2244;
	mov.f32 	%f2273, %f2245;
	mov.f32 	%f2274, %f2246;
	mov.f32 	%f2275, %f2247;
	mov.f32 	%f2276, %f2248;
	mov.f32 	%f2277, %f2249;
	mov.f32 	%f2278, %f2250;
	mov.f32 	%f2279, %f2251;
	mov.f32 	%f2280, %f2360;
	mov.f32 	%f2281, %f2252;
	mov.f32 	%f2282, %f2253;
	mov.f32 	%f2283, %f2254;
	mov.f32 	%f2284, %f2255;
	mov.f32 	%f2285, %f2256;
	mov.f32 	%f2286, %f2257;
	mov.f32 	%f2287, %f2258;
	mov.f32 	%f2288, %f2259;
	mov.f32 	%f2289, %f2260;
	mov.f32 	%f2290, %f2261;
	mov.f32 	%f2291, %f2262;
	mov.f32 	%f2292, %f2263;
	mov.f32 	%f2293, %f2264;
	mov.f32 	%f2294, %f2265;
	mov.u32 	%r1411, %r1383;
	mov.u32 	%r1412, %r1384;
	mov.u32 	%r1413, %r1385;
	mov.u32 	%r1414, %r1386;
	mov.u32 	%r1415, %r1387;
	mov.u32 	%r1416, %r1388;
	mov.u32 	%r1417, %r1389;
	mov.u32 	%r1418, %r1390;
	mov.u32 	%r1419, %r1391;
	mov.u32 	%r1420, %r1392;
	mov.u32 	%r1421, %r1393;
	mov.u32 	%r1422, %r1394;
	mov.u32 	%r1423, %r1395;
	mov.u32 	%r1424, %r1504;
	mov.u32 	%r1425, %r1396;
	mov.u32 	%r1426, %r1397;
	mov.u32 	%r1427, %r1398;
	mov.u32 	%r1428, %r1399;
	mov.u32 	%r1429, %r1400;
	mov.u32 	%r1430, %r1401;
	mov.u32 	%r1431, %r1402;
	mov.u32 	%r1432, %r1403;
	mov.u32 	%r1433, %r1404;
	mov.u32 	%r1434, %r1405;
	mov.u32 	%r1435, %r1406;
	mov.u32 	%r1436, %r1407;
	mov.u32 	%r1437, %r1408;
	mov.u32 	%r1438, %r1409;
	@%p413 bra 	$L__BB12_461;
	setp.leu.f32 	%p414, %f2253, %f2360;
	mov.f32 	%f2267, %f2239;
	mov.f32 	%f2268, %f2240;
	mov.f32 	%f2269, %f2241;
	mov.f32 	%f2270, %f2242;
	mov.f32 	%f2271, %f2243;
	mov.f32 	%f2272, %f2244;
	mov.f32 	%f2273, %f2245;
	mov.f32 	%f2274, %f2246;
	mov.f32 	%f2275, %f2247;
	mov.f32 	%f2276, %f2248;
	mov.f32 	%f2277, %f2249;
	mov.f32 	%f2278, %f2250;
	mov.f32 	%f2279, %f2251;
	mov.f32 	%f2280, %f2252;
	mov.f32 	%f2281, %f2360;
	mov.f32 	%f2282, %f2253;
	mov.f32 	%f2283, %f2254;
	mov.f32 	%f2284, %f2255;
	mov.f32 	%f2285, %f2256;
	mov.f32 	%f2286, %f2257;
	mov.f32 	%f2287, %f2258;
	mov.f32 	%f2288, %f2259;
	mov.f32 	%f2289, %f2260;
	mov.f32 	%f2290, %f2261;
	mov.f32 	%f2291, %f2262;
	mov.f32 	%f2292, %f2263;
	mov.f32 	%f2293, %f2264;
	mov.f32 	%f2294, %f2265;
	mov.u32 	%r1411, %r1383;
	mov.u32 	%r1412, %r1384;
	mov.u32 	%r1413, %r1385;
	mov.u32 	%r1414, %r1386;
	mov.u32 	%r1415, %r1387;
	mov.u32 	%r1416, %r1388;
	mov.u32 	%r1417, %r1389;
	mov.u32 	%r1418, %r1390;
	mov.u32 	%r1419, %r1391;
	mov.u32 	%r1420, %r1392;
	mov.u32 	%r1421, %r1393;
	mov.u32 	%r1422, %r1394;
	mov.u32 	%r1423, %r1395;
	mov.u32 	%r1424, %r1396;
	mov.u32 	%r1425, %r1504;
	mov.u32 	%r1426, %r1397;
	mov.u32 	%r1427, %r1398;
	mov.u32 	%r1428, %r1399;
	mov.u32 	%r1429, %r1400;
	mov.u32 	%r1430, %r1401;
	mov.u32 	%r1431, %r1402;
	mov.u32 	%r1432, %r1403;
	mov.u32 	%r1433, %r1404;
	mov.u32 	%r1434, %r1405;
	mov.u32 	%r1435, %r1406;
	mov.u32 	%r1436, %r1407;
	mov.u32 	%r1437, %r1408;
	mov.u32 	%r1438, %r1409;
	@%p414 bra 	$L__BB12_461;
	setp.leu.f32 	%p415, %f2254, %f2360;
	mov.f32 	%f2267, %f2239;
	mov.f32 	%f2268, %f2240;
	mov.f32 	%f2269, %f2241;
	mov.f32 	%f2270, %f2242;
	mov.f32 	%f2271, %f2243;
	mov.f32 	%f2272, %f2244;
	mov.f32 	%f2273, %f2245;
	mov.f32 	%f2274, %f2246;
	mov.f32 	%f2275, %f2247;
	mov.f32 	%f2276, %f2248;
	mov.f32 	%f2277, %f2249;
	mov.f32 	%f2278, %f2250;
	mov.f32 	%f2279, %f2251;
	mov.f32 	%f2280, %f2252;
	mov.f32 	%f2281, %f2253;
	mov.f32 	%f2282, %f2360;
	mov.f32 	%f2283, %f2254;
	mov.f32 	%f2284, %f2255;
	mov.f32 	%f2285, %f2256;
	mov.f32 	%f2286, %f2257;
	mov.f32 	%f2287, %f2258;
	mov.f32 	%f2288, %f2259;
	mov.f32 	%f2289, %f2260;
	mov.f32 	%f2290, %f2261;
	mov.f32 	%f2291, %f2262;
	mov.f32 	%f2292, %f2263;
	mov.f32 	%f2293, %f2264;
	mov.f32 	%f2294, %f2265;
	mov.u32 	%r1411, %r1383;
	mov.u32 	%r1412, %r1384;
	mov.u32 	%r1413, %r1385;
	mov.u32 	%r1414, %r1386;
	mov.u32 	%r1415, %r1387;
	mov.u32 	%r1416, %r1388;
	mov.u32 	%r1417, %r1389;
	mov.u32 	%r1418, %r1390;
	mov.u32 	%r1419, %r1391;
	mov.u32 	%r1420, %r1392;
	mov.u32 	%r1421, %r1393;
	mov.u32 	%r1422, %r1394;
	mov.u32 	%r1423, %r1395;
	mov.u32 	%r1424, %r1396;
	mov.u32 	%r1425, %r1397;
	mov.u32 	%r1426, %r1504;
	mov.u32 	%r1427, %r1398;
	mov.u32 	%r1428, %r1399;
	mov.u32 	%r1429, %r1400;
	mov.u32 	%r1430, %r1401;
	mov.u32 	%r1431, %r1402;
	mov.u32 	%r1432, %r1403;
	mov.u32 	%r1433, %r1404;
	mov.u32 	%r1434, %r1405;
	mov.u32 	%r1435, %r1406;
	mov.u32 	%r1436, %r1407;
	mov.u32 	%r1437, %r1408;
	mov.u32 	%r1438, %r1409;
	@%p415 bra 	$L__BB12_461;
	setp.leu.f32 	%p416, %f2255, %f2360;
	mov.f32 	%f2267, %f2239;
	mov.f32 	%f2268, %f2240;
	mov.f32 	%f2269, %f2241;
	mov.f32 	%f2270, %f2242;
	mov.f32 	%f2271, %f2243;
	mov.f32 	%f2272, %f2244;
	mov.f32 	%f2273, %f2245;
	mov.f32 	%f2274, %f2246;
	mov.f32 	%f2275, %f2247;
	mov.f32 	%f2276, %f2248;
	mov.f32 	%f2277, %f2249;
	mov.f32 	%f2278, %f2250;
	mov.f32 	%f2279, %f2251;
	mov.f32 	%f2280, %f2252;
	mov.f32 	%f2281, %f2253;
	mov.f32 	%f2282, %f2254;
	mov.f32 	%f2283, %f2360;
	mov.f32 	%f2284, %f2255;
	mov.f32 	%f2285, %f2256;
	mov.f32 	%f2286, %f2257;
	mov.f32 	%f2287, %f2258;
	mov.f32 	%f2288, %f2259;
	mov.f32 	%f2289, %f2260;
	mov.f32 	%f2290, %f2261;
	mov.f32 	%f2291, %f2262;
	mov.f32 	%f2292, %f2263;
	mov.f32 	%f2293, %f2264;
	mov.f32 	%f2294, %f2265;
	mov.u32 	%r1411, %r1383;
	mov.u32 	%r1412, %r1384;
	mov.u32 	%r1413, %r1385;
	mov.u32 	%r1414, %r1386;
	mov.u32 	%r1415, %r1387;
	mov.u32 	%r1416, %r1388;
	mov.u32 	%r1417, %r1389;
	mov.u32 	%r1418, %r1390;
	mov.u32 	%r1419, %r1391;
	mov.u32 	%r1420, %r1392;
	mov.u32 	%r1421, %r1393;
	mov.u32 	%r1422, %r1394;
	mov.u32 	%r1423, %r1395;
	mov.u32 	%r1424, %r1396;
	mov.u32 	%r1425, %r1397;
	mov.u32 	%r1426, %r1398;
	mov.u32 	%r1427, %r1504;
	mov.u32 	%r1428, %r1399;
	mov.u32 	%r1429, %r1400;
	mov.u32 	%r1430, %r1401;
	mov.u32 	%r1431, %r1402;
	mov.u32 	%r1432, %r1403;
	mov.u32 	%r1433, %r1404;
	mov.u32 	%r1434, %r1405;
	mov.u32 	%r1435, %r1406;
	mov.u32 	%r1436, %r1407;
	mov.u32 	%r1437, %r1408;
	mov.u32 	%r1438, %r1409;
	@%p416 bra 	$L__BB12_461;
	setp.leu.f32 	%p417, %f2256, %f2360;
	mov.f32 	%f2267, %f2239;
	mov.f32 	%f2268, %f2240;
	mov.f32 	%f2269, %f2241;
	mov.f32 	%f2270, %f2242;
	mov.f32 	%f2271, %f2243;
	mov.f32 	%f2272, %f2244;
	mov.f32 	%f2273, %f2245;
	mov.f32 	%f2274, %f2246;
	mov.f32 	%f2275, %f2247;
	mov.f32 	%f2276, %f2248;
	mov.f32 	%f2277, %f2249;
	mov.f32 	%f2278, %f2250;
	mov.f32 	%f2279, %f2251;
	mov.f32 	%f2280, %f2252;
	mov.f32 	%f2281, %f2253;
	mov.f32 	%f2282, %f2254;
	mov.f32 	%f2283, %f2255;
	mov.f32 	%f2284, %f2360;
	mov.f32 	%f2285, %f2256;
	mov.f32 	%f2286, %f2257;
	mov.f32 	%f2287, %f2258;
	mov.f32 	%f2288, %f2259;
	mov.f32 	%f2289, %f2260;
	mov.f32 	%f2290, %f2261;
	mov.f32 	%f2291, %f2262;
	mov.f32 	%f2292, %f2263;
	mov.f32 	%f2293, %f2264;
	mov.f32 	%f2294, %f2265;
	mov.u32 	%r1411, %r1383;
	mov.u32 	%r1412, %r1384;
	mov.u32 	%r1413, %r1385;
	mov.u32 	%r1414, %r1386;
	mov.u32 	%r1415, %r1387;
	mov.u32 	%r1416, %r1388;
	mov.u32 	%r1417, %r1389;
	mov.u32 	%r1418, %r1390;
	mov.u32 	%r1419, %r1391;
	mov.u32 	%r1420, %r1392;
	mov.u32 	%r1421, %r1393;
	mov.u32 	%r1422, %r1394;
	mov.u32 	%r1423, %r1395;
	mov.u32 	%r1424, %r1396;
	mov.u32 	%r1425, %r1397;
	mov.u32 	%r1426, %r1398;
	mov.u32 	%r1427, %r1399;
	mov.u32 	%r1428, %r1504;
	mov.u32 	%r1429, %r1400;
	mov.u32 	%r1430, %r1401;
	mov.u32 	%r1431, %r1402;
	mov.u32 	%r1432, %r1403;
	mov.u32 	%r1433, %r1404;
	mov.u32 	%r1434, %r1405;
	mov.u32 	%r1435, %r1406;
	mov.u32 	%r1436, %r1407;
	mov.u32 	%r1437, %r1408;
	mov.u32 	%r1438, %r1409;
	@%p417 bra 	$L__BB12_461;
	setp.leu.f32 	%p418, %f2257, %f2360;
	mov.f32 	%f2267, %f2239;
	mov.f32 	%f2268, %f2240;
	mov.f32 	%f2269, %f2241;
	mov.f32 	%f2270, %f2242;
	mov.f32 	%f2271, %f2243;
	mov.f32 	%f2272, %f2244;
	mov.f32 	%f2273, %f2245;
	mov.f32 	%f2274, %f2246;
	mov.f32 	%f2275, %f2247;
	mov.f32 	%f2276, %f2248;
	mov.f32 	%f2277, %f2249;
	mov.f32 	%f2278, %f2250;
	mov.f32 	%f2279, %f2251;
	mov.f32 	%f2280, %f2252;
	mov.f32 	%f2281, %f2253;
	mov.f32 	%f2282, %f2254;
	mov.f32 	%f2283, %f2255;
	mov.f32 	%f2284, %f2256;
	mov.f32 	%f2285, %f2360;
	mov.f32 	%f2286, %f2257;
	mov.f32 	%f2287, %f2258;
	mov.f32 	%f2288, %f2259;
	mov.f32 	%f2289, %f2260;
	mov.f32 	%f2290, %f2261;
	mov.f32 	%f2291, %f2262;
	mov.f32 	%f2292, %f2263;
	mov.f32 	%f2293, %f2264;
	mov.f32 	%f2294, %f2265;
	mov.u32 	%r1411, %r1383;
	mov.u32 	%r1412, %r1384;
	mov.u32 	%r1413, %r1385;
	mov.u32 	%r1414, %r1386;
	mov.u32 	%r1415, %r1387;
	mov.u32 	%r1416, %r1388;
	mov.u32 	%r1417, %r1389;
	mov.u32 	%r1418, %r1390;
	mov.u32 	%r1419, %r1391;
	mov.u32 	%r1420, %r1392;
	mov.u32 	%r1421, %r1393;
	mov.u32 	%r1422, %r1394;
	mov.u32 	%r1423, %r1395;
	mov.u32 	%r1424, %r1396;
	mov.u32 	%r1425, %r1397;
	mov.u32 	%r1426, %r1398;
	mov.u32 	%r1427, %r1399;
	mov.u32 	%r1428, %r1400;
	mov.u32 	%r1429, %r1504;
	mov.u32 	%r1430, %r1401;
	mov.u32 	%r1431, %r1402;
	mov.u32 	%r1432, %r1403;
	mov.u32 	%r1433, %r1404;
	mov.u32 	%r1434, %r1405;
	mov.u32 	%r1435, %r1406;
	mov.u32 	%r1436, %r1407;
	mov.u32 	%r1437, %r1408;
	mov.u32 	%r1438, %r1409;
	@%p418 bra 	$L__BB12_461;
	setp.leu.f32 	%p419, %f2258, %f2360;
	mov.f32 	%f2267, %f2239;
	mov.f32 	%f2268, %f2240;
	mov.f32 	%f2269, %f2241;
	mov.f32 	%f2270, %f2242;
	mov.f32 	%f2271, %f2243;
	mov.f32 	%f2272, %f2244;
	mov.f32 	%f2273, %f2245;
	mov.f32 	%f2274, %f2246;
	mov.f32 	%f2275, %f2247;
	mov.f32 	%f2276, %f2248;
	mov.f32 	%f2277, %f2249;
	mov.f32 	%f2278, %f2250;
	mov.f32 	%f2279, %f2251;
	mov.f32 	%f2280, %f2252;
	mov.f32 	%f2281, %f2253;
	mov.f32 	%f2282, %f2254;
	mov.f32 	%f2283, %f2255;
	mov.f32 	%f2284, %f2256;
	mov.f32 	%f2285, %f2257;
	mov.f32 	%f2286, %f2360;
	mov.f32 	%f2287, %f2258;
	mov.f32 	%f2288, %f2259;
	mov.f32 	%f2289, %f2260;
	mov.f32 	%f2290, %f2261;
	mov.f32 	%f2291, %f2262;
	mov.f32 	%f2292, %f2263;
	mov.f32 	%f2293, %f2264;
	mov.f32 	%f2294, %f2265;
	mov.u32 	%r1411, %r1383;
	mov.u32 	%r1412, %r1384;
	mov.u32 	%r1413, %r1385;
	mov.u32 	%r1414, %r1386;
	mov.u32 	%r1415, %r1387;
	mov.u32 	%r1416, %r1388;
	mov.u32 	%r1417, %r1389;
	mov.u32 	%r1418, %r1390;
	mov.u32 	%r1419, %r1391;
	mov.u32 	%r1420, %r1392;
	mov.u32 	%r1421, %r1393;
	mov.u32 	%r1422, %r1394;
	mov.u32 	%r1423, %r1395;
	mov.u32 	%r1424, %r1396;
	mov.u32 	%r1425, %r1397;
	mov.u32 	%r1426, %r1398;
	mov.u32 	%r1427, %r1399;
	mov.u32 	%r1428, %r1400;
	mov.u32 	%r1429, %r1401;
	mov.u32 	%r1430, %r1504;
	mov.u32 	%r1431, %r1402;
	mov.u32 	%r1432, %r1403;
	mov.u32 	%r1433, %r1404;
	mov.u32 	%r1434, %r1405;
	mov.u32 	%r1435, %r1406;
	mov.u32 	%r1436, %r1407;
	mov.u32 	%r1437, %r1408;
	mov.u32 	%r1438, %r1409;
	@%p419 bra 	$L__BB12_461;
	setp.leu.f32 	%p420, %f2259, %f2360;
	mov.f32 	%f2267, %f2239;
	mov.f32 	%f2268, %f2240;
	mov.f32 	%f2269, %f2241;
	mov.f32 	%f2270, %f2242;
	mov.f32 	%f2271, %f2243;
	mov.f32 	%f2272, %f2244;
	mov.f32 	%f2273, %f2245;
	mov.f32 	%f2274, %f2246;
	mov.f32 	%f2275, %f2247;
	mov.f32 	%f2276, %f2248;
	mov.f32 	%f2277, %f2249;
	mov.f32 	%f2278, %f2250;
	mov.f32 	%f2279, %f2251;
	mov.f32 	%f2280, %f2252;
	mov.f32 	%f2281, %f2253;
	mov.f32 	%f2282, %f2254;
	mov.f32 	%f2283, %f2255;
	mov.f32 	%f2284, %f2256;
	mov.f32 	%f2285, %f2257;
	mov.f32 	%f2286, %f2258;
	mov.f32 	%f2287, %f2360;
	mov.f32 	%f2288, %f2259;
	mov.f32 	%f2289, %f2260;
	mov.f32 	%f2290, %f2261;
	mov.f32 	%f2291, %f2262;
	mov.f32 	%f2292, %f2263;
	mov.f32 	%f2293, %f2264;
	mov.f32 	%f2294, %f2265;
	mov.u32 	%r1411, %r1383;
	mov.u32 	%r1412, %r1384;
	mov.u32 	%r1413, %r1385;
	mov.u32 	%r1414, %r1386;
	mov.u32 	%r1415, %r1387;
	mov.u32 	%r1416, %r1388;
	mov.u32 	%r1417, %r1389;
	mov.u32 	%r1418, %r1390;
	mov.u32 	%r1419, %r1391;
	mov.u32 	%r1420, %r1392;
	mov.u32 	%r1421, %r1393;
	mov.u32 	%r1422, %r1394;
	mov.u32 	%r1423, %r1395;
	mov.u32 	%r1424, %r1396;
	mov.u32 	%r1425, %r1397;
	mov.u32 	%r1426, %r1398;
	mov.u32 	%r1427, %r1399;
	mov.u32 	%r1428, %r1400;
	mov.u32 	%r1429, %r1401;
	mov.u32 	%r1430, %r1402;
	mov.u32 	%r1431, %r1504;
	mov.u32 	%r1432, %r1403;
	mov.u32 	%r1433, %r1404;
	mov.u32 	%r1434, %r1405;
	mov.u32 	%r1435, %r1406;
	mov.u32 	%r1436, %r1407;
	mov.u32 	%r1437, %r1408;
	mov.u32 	%r1438, %r1409;
	@%p420 bra 	$L__BB12_461;
	setp.leu.f32 	%p421, %f2260, %f2360;
	mov.f32 	%f2267, %f2239;
	mov.f32 	%f2268, %f2240;
	mov.f32 	%f2269, %f2241;
	mov.f32 	%f2270, %f2242;
	mov.f32 	%f2271, %f2243;
	mov.f32 	%f2272, %f2244;
	mov.f32 	%f2273, %f2245;
	mov.f32 	%f2274, %f2246;
	mov.f32 	%f2275, %f2247;
	mov.f32 	%f2276, %f2248;
	mov.f32 	%f2277, %f2249;
	mov.f32 	%f2278, %f2250;
	mov.f32 	%f2279, %f2251;
	mov.f32 	%f2280, %f2252;
	mov.f32 	%f2281, %f2253;
	mov.f32 	%f2282, %f2254;
	mov.f32 	%f2283, %f2255;
	mov.f32 	%f2284, %f2256;
	mov.f32 	%f2285, %f2257;
	mov.f32 	%f2286, %f2258;
	mov.f32 	%f2287, %f2259;
	mov.f32 	%f2288, %f2360;
	mov.f32 	%f2289, %f2260;
	mov.f32 	%f2290, %f2261;
	mov.f32 	%f2291, %f2262;
	mov.f32 	%f2292, %f2263;
	mov.f32 	%f2293, %f2264;
	mov.f32 	%f2294, %f2265;
	mov.u32 	%r1411, %r1383;
	mov.u32 	%r1412, %r1384;
	mov.u32 	%r1413, %r1385;
	mov.u32 	%r1414, %r1386;
	mov.u32 	%r1415, %r1387;
	mov.u32 	%r1416, %r1388;
	mov.u32 	%r1417, %r1389;
	mov.u32 	%r1418, %r1390;
	mov.u32 	%r1419, %r1391;
	mov.u32 	%r1420, %r1392;
	mov.u32 	%r1421, %r1393;
	mov.u32 	%r1422, %r1394;
	mov.u32 	%r1423, %r1395;
	mov.u32 	%r1424, %r1396;
	mov.u32 	%r1425, %r1397;
	mov.u32 	%r1426, %r1398;
	mov.u32 	%r1427, %r1399;
	mov.u32 	%r1428, %r1400;
	mov.u32 	%r1429, %r1401;
	mov.u32 	%r1430, %r1402;
	mov.u32 	%r1431, %r1403;
	mov.u32 	%r1432, %r1504;
	mov.u32 	%r1433, %r1404;
	mov.u32 	%r1434, %r1405;
	mov.u32 	%r1435, %r1406;
	mov.u32 	%r1436, %r1407;
	mov.u32 	%r1437, %r1408;
	mov.u32 	%r1438, %r1409;
	@%p421 bra 	$L__BB12_461;
	setp.leu.f32 	%p422, %f2261, %f2360;
	mov.f32 	%f2267, %f2239;
	mov.f32 	%f2268, %f2240;
	mov.f32 	%f2269, %f2241;
	mov.f32 	%f2270, %f2242;
	mov.f32 	%f2271, %f2243;
	mov.f32 	%f2272, %f2244;
	mov.f32 	%f2273, %f2245;
	mov.f32 	%f2274, %f2246;
	mov.f32 	%f2275, %f2247;
	mov.f32 	%f2276, %f2248;
	mov.f32 	%f2277, %f2249;
	mov.f32 	%f2278, %f2250;
	mov.f32 	%f2279, %f2251;
	mov.f32 	%f2280, %f2252;
	mov.f32 	%f2281, %f2253;
	mov.f32 	%f2282, %f2254;
	mov.f32 	%f2283, %f2255;
	mov.f32 	%f2284, %f2256;
	mov.f32 	%f2285, %f2257;
	mov.f32 	%f2286, %f2258;
	mov.f32 	%f2287, %f2259;
	mov.f32 	%f2288, %f2260;
	mov.f32 	%f2289, %f2360;
	mov.f32 	%f2290, %f2261;
	mov.f32 	%f2291, %f2262;
	mov.f32 	%f2292, %f2263;
	mov.f32 	%f2293, %f2264;
	mov.f32 	%f2294, %f2265;
	mov.u32 	%r1411, %r1383;
	mov.u32 	%r1412, %r1384;
	mov.u32 	%r1413, %r1385;
	mov.u32 	%r1414, %r1386;
	mov.u32 	%r1415, %r1387;
	mov.u32 	%r1416, %r1388;
	mov.u32 	%r1417, %r1389;
	mov.u32 	%r1418, %r1390;
	mov.u32 	%r1419, %r1391;
	mov.u32 	%r1420, %r1392;
	mov.u32 	%r1421, %r1393;
	mov.u32 	%r1422, %r1394;
	mov.u32 	%r1423, %r1395;
	mov.u32 	%r1424, %r1396;
	mov.u32 	%r1425, %r1397;
	mov.u32 	%r1426, %r1398;
	mov.u32 	%r1427, %r1399;
	mov.u32 	%r1428, %r1400;
	mov.u32 	%r1429, %r1401;
	mov.u32 	%r1430, %r1402;
	mov.u32 	%r1431, %r1403;
	mov.u32 	%r1432, %r1404;
	mov.u32 	%r1433, %r1504;
	mov.u32 	%r1434, %r1405;
	mov.u32 	%r1435, %r1406;
	mov.u32 	%r1436, %r1407;
	mov.u32 	%r1437, %r1408;
	mov.u32 	%r1438, %r1409;
	@%p422 bra 	$L__BB12_461;
	setp.leu.f32 	%p423, %f2262, %f2360;
	mov.f32 	%f2267, %f2239;
	mov.f32 	%f2268, %f2240;
	mov.f32 	%f2269, %f2241;
	mov.f32 	%f2270, %f2242;
	mov.f32 	%f2271, %f2243;
	mov.f32 	%f2272, %f2244;
	mov.f32 	%f2273, %f2245;
	mov.f32 	%f2274, %f2246;
	mov.f32 	%f2275, %f2247;
	mov.f32 	%f2276, %f2248;
	mov.f32 	%f2277, %f2249;
	mov.f32 	%f2278, %f2250;
	mov.f32 	%f2279, %f2251;
	mov.f32 	%f2280, %f2252;
	mov.f32 	%f2281, %f2253;
	mov.f32 	%f2282, %f2254;
	mov.f32 	%f2283, %f2255;
	mov.f32 	%f2284, %f2256;
	mov.f32 	%f2285, %f2257;
	mov.f32 	%f2286, %f2258;
	mov.f32 	%f2287, %f2259;
	mov.f32 	%f2288, %f2260;
	mov.f32 	%f2289, %f2261;
	mov.f32 	%f2290, %f2360;
	mov.f32 	%f2291, %f2262;
	mov.f32 	%f2292, %f2263;
	mov.f32 	%f2293, %f2264;
	mov.f32 	%f2294, %f2265;
	mov.u32 	%r1411, %r1383;
	mov.u32 	%r1412, %r1384;
	mov.u32 	%r1413, %r1385;
	mov.u32 	%r1414, %r1386;
	mov.u32 	%r1415, %r1387;
	mov.u32 	%r1416, %r1388;
	mov.u32 	%r1417, %r1389;
	mov.u32 	%r1418, %r1390;
	mov.u32 	%r1419, %r1391;
	mov.u32 	%r1420, %r1392;
	mov.u32 	%r1421, %r1393;
	mov.u32 	%r1422, %r1394;
	mov.u32 	%r1423, %r1395;
	mov.u32 	%r1424, %r1396;
	mov.u32 	%r1425, %r1397;
	mov.u32 	%r1426, %r1398;
	mov.u32 	%r1427, %r1399;
	mov.u32 	%r1428, %r1400;
	mov.u32 	%r1429, %r1401;
	mov.u32 	%r1430, %r1402;
	mov.u32 	%r1431, %r1403;
	mov.u32 	%r1432, %r1404;
	mov.u32 	%r1433, %r1405;
	mov.u32 	%r1434, %r1504;
	mov.u32 	%r1435, %r1406;
	mov.u32 	%r1436, %r1407;
	mov.u32 	%r1437, %r1408;
	mov.u32 	%r1438, %r1409;
	@%p423 bra 	$L__BB12_461;
	setp.leu.f32 	%p424, %f2263, %f2360;
	mov.f32 	%f2267, %f2239;
	mov.f32 	%f2268, %f2240;
	mov.f32 	%f2269, %f2241;
	mov.f32 	%f2270, %f2242;
	mov.f32 	%f2271, %f2243;
	mov.f32 	%f2272, %f2244;
	mov.f32 	%f2273, %f2245;
	mov.f32 	%f2274, %f2246;
	mov.f32 	%f2275, %f2247;
	mov.f32 	%f2276, %f2248;
	mov.f32 	%f2277, %f2249;
	mov.f32 	%f2278, %f2250;
	mov.f32 	%f2279, %f2251;
	mov.f32 	%f2280, %f2252;
	mov.f32 	%f2281, %f2253;
	mov.f32 	%f2282, %f2254;
	mov.f32 	%f2283, %f2255;
	mov.f32 	%f2284, %f2256;
	mov.f32 	%f2285, %f2257;
	mov.f32 	%f2286, %f2258;
	mov.f32 	%f2287, %f2259;
	mov.f32 	%f2288, %f2260;
	mov.f32 	%f2289, %f2261;
	mov.f32 	%f2290, %f2262;
	mov.f32 	%f2291, %f2360;
	mov.f32 	%f2292, %f2263;
	mov.f32 	%f2293, %f2264;
	mov.f32 	%f2294, %f2265;
	mov.u32 	%r1411, %r1383;
	mov.u32 	%r1412, %r1384;
	mov.u32 	%r1413, %r1385;
	mov.u32 	%r1414, %r1386;
	mov.u32 	%r1415, %r1387;
	mov.u32 	%r1416, %r1388;
	mov.u32 	%r1417, %r1389;
	mov.u32 	%r1418, %r1390;
	mov.u32 	%r1419, %r1391;
	mov.u32 	%r1420, %r1392;
	mov.u32 	%r1421, %r1393;
	mov.u32 	%r1422, %r1394;
	mov.u32 	%r1423, %r1395;
	mov.u32 	%r1424, %r1396;
	mov.u32 	%r1425, %r1397;
	mov.u32 	%r1426, %r1398;
	mov.u32 	%r1427, %r1399;
	mov.u32 	%r1428, %r1400;
	mov.u32 	%r1429, %r1401;
	mov.u32 	%r1430, %r1402;
	mov.u32 	%r1431, %r1403;
	mov.u32 	%r1432, %r1404;
	mov.u32 	%r1433, %r1405;
	mov.u32 	%r1434, %r1406;
	mov.u32 	%r1435, %r1504;
	mov.u32 	%r1436, %r1407;
	mov.u32 	%r1437, %r1408;
	mov.u32 	%r1438, %r1409;
	@%p424 bra 	$L__BB12_461;
	setp.leu.f32 	%p425, %f2264, %f2360;
	mov.f32 	%f2267, %f2239;
	mov.f32 	%f2268, %f2240;
	mov.f32 	%f2269, %f2241;
	mov.f32 	%f2270, %f2242;
	mov.f32 	%f2271, %f2243;
	mov.f32 	%f2272, %f2244;
	mov.f32 	%f2273, %f2245;
	mov.f32 	%f2274, %f2246;
	mov.f32 	%f2275, %f2247;
	mov.f32 	%f2276, %f2248;
	mov.f32 	%f2277, %f2249;
	mov.f32 	%f2278, %f2250;
	mov.f32 	%f2279, %f2251;
	mov.f32 	%f2280, %f2252;
	mov.f32 	%f2281, %f2253;
	mov.f32 	%f2282, %f2254;
	mov.f32 	%f2283, %f2255;
	mov.f32 	%f2284, %f2256;
	mov.f32 	%f2285, %f2257;
	mov.f32 	%f2286, %f2258;
	mov.f32 	%f2287, %f2259;
	mov.f32 	%f2288, %f2260;
	mov.f32 	%f2289, %f2261;
	mov.f32 	%f2290, %f2262;
	mov.f32 	%f2291, %f2263;
	mov.f32 	%f2292, %f2360;
	mov.f32 	%f2293, %f2264;
	mov.f32 	%f2294, %f2265;
	mov.u32 	%r1411, %r1383;
	mov.u32 	%r1412, %r1384;
	mov.u32 	%r1413, %r1385;
	mov.u32 	%r1414, %r1386;
	mov.u32 	%r1415, %r1387;
	mov.u32 	%r1416, %r1388;
	mov.u32 	%r1417, %r1389;
	mov.u32 	%r1418, %r1390;
	mov.u32 	%r1419, %r1391;
	mov.u32 	%r1420, %r1392;
	mov.u32 	%r1421, %r1393;
	mov.u32 	%r1422, %r1394;
	mov.u32 	%r1423, %r1395;
	mov.u32 	%r1424, %r1396;
	mov.u32 	%r1425, %r1397;
	mov.u32 	%r1426, %r1398;
	mov.u32 	%r1427, %r1399;
	mov.u32 	%r1428, %r1400;
	mov.u32 	%r1429, %r1401;
	mov.u32 	%r1430, %r1402;
	mov.u32 	%r1431, %r1403;
	mov.u32 	%r1432, %r1404;
	mov.u32 	%r1433, %r1405;
	mov.u32 	%r1434, %r1406;
	mov.u32 	%r1435, %r1407;
	mov.u32 	%r1436, %r1504;
	mov.u32 	%r1437, %r1408;
	mov.u32 	%r1438, %r1409;
	@%p425 bra 	$L__BB12_461;
	setp.leu.f32 	%p426, %f2265, %f2360;
	mov.f32 	%f2267, %f2239;
	mov.f32 	%f2268, %f2240;
	mov.f32 	%f2269, %f2241;
	mov.f32 	%f2270, %f2242;
	mov.f32 	%f2271, %f2243;
	mov.f32 	%f2272, %f2244;
	mov.f32 	%f2273, %f2245;
	mov.f32 	%f2274, %f2246;
	mov.f32 	%f2275, %f2247;
	mov.f32 	%f2276, %f2248;
	mov.f32 	%f2277, %f2249;
	mov.f32 	%f2278, %f2250;
	mov.f32 	%f2279, %f2251;
	mov.f32 	%f2280, %f2252;
	mov.f32 	%f2281, %f2253;
	mov.f32 	%f2282, %f2254;
	mov.f32 	%f2283, %f2255;
	mov.f32 	%f2284, %f2256;
	mov.f32 	%f2285, %f2257;
	mov.f32 	%f2286, %f2258;
	mov.f32 	%f2287, %f2259;
	mov.f32 	%f2288, %f2260;
	mov.f32 	%f2289, %f2261;
	mov.f32 	%f2290, %f2262;
	mov.f32 	%f2291, %f2263;
	mov.f32 	%f2292, %f2264;
	mov.f32 	%f2293, %f2360;
	mov.f32 	%f2294, %f2265;
	mov.u32 	%r1411, %r1383;
	mov.u32 	%r1412, %r1384;
	mov.u32 	%r1413, %r1385;
	mov.u32 	%r1414, %r1386;
	mov.u32 	%r1415, %r1387;
	mov.u32 	%r1416, %r1388;
	mov.u32 	%r1417, %r1389;
	mov.u32 	%r1418, %r1390;
	mov.u32 	%r1419, %r1391;
	mov.u32 	%r1420, %r1392;
	mov.u32 	%r1421, %r1393;
	mov.u32 	%r1422, %r1394;
	mov.u32 	%r1423, %r1395;
	mov.u32 	%r1424, %r1396;
	mov.u32 	%r1425, %r1397;
	mov.u32 	%r1426, %r1398;
	mov.u32 	%r1427, %r1399;
	mov.u32 	%r1428, %r1400;
	mov.u32 	%r1429, %r1401;
	mov.u32 	%r1430, %r1402;
	mov.u32 	%r1431, %r1403;
	mov.u32 	%r1432, %r1404;
	mov.u32 	%r1433, %r1405;
	mov.u32 	%r1434, %r1406;
	mov.u32 	%r1435, %r1407;
	mov.u32 	%r1436, %r1408;
	mov.u32 	%r1437, %r1504;
	mov.u32 	%r1438, %r1409;
	@%p426 bra 	$L__BB12_461;
	setp.leu.f32 	%p427, %f2388, %f2360;
	mov.f32 	%f2267, %f2239;
	mov.f32 	%f2268, %f2240;
	mov.f32 	%f2269, %f2241;
	mov.f32 	%f2270, %f2242;
	mov.f32 	%f2271, %f2243;
	mov.f32 	%f2272, %f2244;
	mov.f32 	%f2273, %f2245;
	mov.f32 	%f2274, %f2246;
	mov.f32 	%f2275, %f2247;
	mov.f32 	%f2276, %f2248;
	mov.f32 	%f2277, %f2249;
	mov.f32 	%f2278, %f2250;
	mov.f32 	%f2279, %f2251;
	mov.f32 	%f2280, %f2252;
	mov.f32 	%f2281, %f2253;
	mov.f32 	%f2282, %f2254;
	mov.f32 	%f2283, %f2255;
	mov.f32 	%f2284, %f2256;
	mov.f32 	%f2285, %f2257;
	mov.f32 	%f2286, %f2258;
	mov.f32 	%f2287, %f2259;
	mov.f32 	%f2288, %f2260;
	mov.f32 	%f2289, %f2261;
	mov.f32 	%f2290, %f2262;
	mov.f32 	%f2291, %f2263;
	mov.f32 	%f2292, %f2264;
	mov.f32 	%f2293, %f2265;
	mov.f32 	%f2294, %f2360;
	mov.u32 	%r1411, %r1383;
	mov.u32 	%r1412, %r1384;
	mov.u32 	%r1413, %r1385;
	mov.u32 	%r1414, %r1386;
	mov.u32 	%r1415, %r1387;
	mov.u32 	%r1416, %r1388;
	mov.u32 	%r1417, %r1389;
	mov.u32 	%r1418, %r1390;
	mov.u32 	%r1419, %r1391;
	mov.u32 	%r1420, %r1392;
	mov.u32 	%r1421, %r1393;
	mov.u32 	%r1422, %r1394;
	mov.u32 	%r1423, %r1395;
	mov.u32 	%r1424, %r1396;
	mov.u32 	%r1425, %r1397;
	mov.u32 	%r1426, %r1398;
	mov.u32 	%r1427, %r1399;
	mov.u32 	%r1428, %r1400;
	mov.u32 	%r1429, %r1401;
	mov.u32 	%r1430, %r1402;
	mov.u32 	%r1431, %r1403;
	mov.u32 	%r1432, %r1404;
	mov.u32 	%r1433, %r1405;
	mov.u32 	%r1434, %r1406;
	mov.u32 	%r1435, %r1407;
	mov.u32 	%r1436, %r1408;
	mov.u32 	%r1437, %r1409;
	mov.u32 	%r1438, %r1504;
	@%p427 bra 	$L__BB12_461;
	mov.f32 	%f2267, %f2239;
	mov.f32 	%f2268, %f2240;
	mov.f32 	%f2269, %f2241;
	mov.f32 	%f2270, %f2242;
	mov.f32 	%f2271, %f2243;
	mov.f32 	%f2272, %f2244;
	mov.f32 	%f2273, %f2245;
	mov.f32 	%f2274, %f2246;
	mov.f32 	%f2275, %f2247;
	mov.f32 	%f2276, %f2248;
	mov.f32 	%f2277, %f2249;
	mov.f32 	%f2278, %f2250;
	mov.f32 	%f2279, %f2251;
	mov.f32 	%f2280, %f2252;
	mov.f32 	%f2281, %f2253;
	mov.f32 	%f2282, %f2254;
	mov.f32 	%f2283, %f2255;
	mov.f32 	%f2284, %f2256;
	mov.f32 	%f2285, %f2257;
	mov.f32 	%f2286, %f2258;
	mov.f32 	%f2287, %f2259;
	mov.f32 	%f2288, %f2260;
	mov.f32 	%f2289, %f2261;
	mov.f32 	%f2290, %f2262;
	mov.f32 	%f2291, %f2263;
	mov.f32 	%f2292, %f2264;
	mov.f32 	%f2293, %f2265;
	mov.f32 	%f2294, %f2388;
	mov.f32 	%f2388, %f2360;
	mov.u32 	%r1411, %r1383;
	mov.u32 	%r1412, %r1384;
	mov.u32 	%r1413, %r1385;
	mov.u32 	%r1414, %r1386;
	mov.u32 	%r1415, %r1387;
	mov.u32 	%r1416, %r1388;
	mov.u32 	%r1417, %r1389;
	mov.u32 	%r1418, %r1390;
	mov.u32 	%r1419, %r1391;
	mov.u32 	%r1420, %r1392;
	mov.u32 	%r1421, %r1393;
	mov.u32 	%r1422, %r1394;
	mov.u32 	%r1423, %r1395;
	mov.u32 	%r1424, %r1396;
	mov.u32 	%r1425, %r1397;
	mov.u32 	%r1426, %r1398;
	mov.u32 	%r1427, %r1399;
	mov.u32 	%r1428, %r1400;
	mov.u32 	%r1429, %r1401;
	mov.u32 	%r1430, %r1402;
	mov.u32 	%r1431, %r1403;
	mov.u32 	%r1432, %r1404;
	mov.u32 	%r1433, %r1405;
	mov.u32 	%r1434, %r1406;
	mov.u32 	%r1435, %r1407;
	mov.u32 	%r1436, %r1408;
	mov.u32 	%r1437, %r1409;
	mov.u32 	%r1438, %r1532;
	mov.u32 	%r1532, %r1504;
$L__BB12_461:
	setp.leu.f32 	%p428, %f2267, %f2359;
	mov.f32 	%f2296, %f2359;
	mov.f32 	%f2297, %f2267;
	mov.f32 	%f2298, %f2268;
	mov.f32 	%f2299, %f2269;
	mov.f32 	%f2300, %f2270;
	mov.f32 	%f2301, %f2271;
	mov.f32 	%f2302, %f2272;
	mov.f32 	%f2303, %f2273;
	mov.f32 	%f2304, %f2274;
	mov.f32 	%f2305, %f2275;
	mov.f32 	%f2306, %f2276;
	mov.f32 	%f2307, %f2277;
	mov.f32 	%f2308, %f2278;
	mov.f32 	%f2309, %f2279;
	mov.f32 	%f2310, %f2280;
	mov.f32 	%f2311, %f2281;
	mov.f32 	%f2312, %f2282;
	mov.f32 	%f2313, %f2283;
	mov.f32 	%f2314, %f2284;
	mov.f32 	%f2315, %f2285;
	mov.f32 	%f2316, %f2286;
	mov.f32 	%f2317, %f2287;
	mov.f32 	%f2318, %f2288;
	mov.f32 	%f2319, %f2289;
	mov.f32 	%f2320, %f2290;
	mov.f32 	%f2321, %f2291;
	mov.f32 	%f2322, %f2292;
	mov.f32 	%f2323, %f2293;
	mov.f32 	%f2324, %f2294;
	mov.u32 	%r1440, %r1503;
	mov.u32 	%r1441, %r1411;
	mov.u32 	%r1442, %r1412;
	mov.u32 	%r1443, %r1413;
	mov.u32 	%r1444, %r1414;
	mov.u32 	%r1445, %r1415;
	mov.u32 	%r1446, %r1416;
	mov.u32 	%r1447, %r1417;
	mov.u32 	%r1448, %r1418;
	mov.u32 	%r1449, %r1419;
	mov.u32 	%r1450, %r1420;
	mov.u32 	%r1451, %r1421;
	mov.u32 	%r1452, %r1422;
	mov.u32 	%r1453, %r1423;
	mov.u32 	%r1454, %r1424;
	mov.u32 	%r1455, %r1425;
	mov.u32 	%r1456, %r1426;
	mov.u32 	%r1457, %r1427;
	mov.u32 	%r1458, %r1428;
	mov.u32 	%r1459, %r1429;
	mov.u32 	%r1460, %r1430;
	mov.u32 	%r1461, %r1431;
	mov.u32 	%r1462, %r1432;
	mov.u32 	%r1463, %r1433;
	mov.u32 	%r1464, %r1434;
	mov.u32 	%r1465, %r1435;
	mov.u32 	%r1466, %r1436;
	mov.u32 	%r1467, %r1437;
	mov.u32 	%r1468, %r1438;
	@%p428 bra 	$L__BB12_491;
	setp.leu.f32 	%p429, %f2268, %f2359;
	mov.f32 	%f2296, %f2267;
	mov.f32 	%f2297, %f2359;
	mov.f32 	%f2298, %f2268;
	mov.f32 	%f2299, %f2269;
	mov.f32 	%f2300, %f2270;
	mov.f32 	%f2301, %f2271;
	mov.f32 	%f2302, %f2272;
	mov.f32 	%f2303, %f2273;
	mov.f32 	%f2304, %f2274;
	mov.f32 	%f2305, %f2275;
	mov.f32 	%f2306, %f2276;
	mov.f32 	%f2307, %f2277;
	mov.f32 	%f2308, %f2278;
	mov.f32 	%f2309, %f2279;
	mov.f32 	%f2310, %f2280;
	mov.f32 	%f2311, %f2281;
	mov.f32 	%f2312, %f2282;
	mov.f32 	%f2313, %f2283;
	mov.f32 	%f2314, %f2284;
	mov.f32 	%f2315, %f2285;
	mov.f32 	%f2316, %f2286;
	mov.f32 	%f2317, %f2287;
	mov.f32 	%f2318, %f2288;
	mov.f32 	%f2319, %f2289;
	mov.f32 	%f2320, %f2290;
	mov.f32 	%f2321, %f2291;
	mov.f32 	%f2322, %f2292;
	mov.f32 	%f2323, %f2293;
	mov.f32 	%f2324, %f2294;
	mov.u32 	%r1440, %r1411;
	mov.u32 	%r1441, %r1503;
	mov.u32 	%r1442, %r1412;
	mov.u32 	%r1443, %r1413;
	mov.u32 	%r1444, %r1414;
	mov.u32 	%r1445, %r1415;
	mov.u32 	%r1446, %r1416;
	mov.u32 	%r1447, %r1417;
	mov.u32 	%r1448, %r1418;
	mov.u32 	%r1449, %r1419;
	mov.u32 	%r1450, %r1420;
	mov.u32 	%r1451, %r1421;
	mov.u32 	%r1452, %r1422;
	mov.u32 	%r1453, %r1423;
	mov.u32 	%r1454, %r1424;
	mov.u32 	%r1455, %r1425;
	mov.u32 	%r1456, %r1426;
	mov.u32 	%r1457, %r1427;
	mov.u32 	%r1458, %r1428;
	mov.u32 	%r1459, %r1429;
	mov.u32 	%r1460, %r1430;
	mov.u32 	%r1461, %r1431;
	mov.u32 	%r1462, %r1432;
	mov.u32 	%r1463, %r1433;
	mov.u32 	%r1464, %r1434;
	mov.u32 	%r1465, %r1435;
	mov.u32 	%r1466, %r1436;
	mov.u32 	%r1467, %r1437;
	mov.u32 	%r1468, %r1438;
	@%p429 bra 	$L__BB12_491;
	setp.leu.f32 	%p430, %f2269, %f2359;
	mov.f32 	%f2296, %f2267;
	mov.f32 	%f2297, %f2268;
	mov.f32 	%f2298, %f2359;
	mov.f32 	%f2299, %f2269;
	mov.f32 	%f2300, %f2270;
	mov.f32 	%f2301, %f2271;
	mov.f32 	%f2302, %f2272;
	mov.f32 	%f2303, %f2273;
	mov.f32 	%f2304, %f2274;
	mov.f32 	%f2305, %f2275;
	mov.f32 	%f2306, %f2276;
	mov.f32 	%f2307, %f2277;
	mov.f32 	%f2308, %f2278;
	mov.f32 	%f2309, %f2279;
	mov.f32 	%f2310, %f2280;
	mov.f32 	%f2311, %f2281;
	mov.f32 	%f2312, %f2282;
	mov.f32 	%f2313, %f2283;
	mov.f32 	%f2314, %f2284;
	mov.f32 	%f2315, %f2285;
	mov.f32 	%f2316, %f2286;
	mov.f32 	%f2317, %f2287;
	mov.f32 	%f2318, %f2288;
	mov.f32 	%f2319, %f2289;
	mov.f32 	%f2320, %f2290;
	mov.f32 	%f2321, %f2291;
	mov.f32 	%f2322, %f2292;
	mov.f32 	%f2323, %f2293;
	mov.f32 	%f2324, %f2294;
	mov.u32 	%r1440, %r1411;
	mov.u32 	%r1441, %r1412;
	mov.u32 	%r1442, %r1503;
	mov.u32 	%r1443, %r1413;
	mov.u32 	%r1444, %r1414;
	mov.u32 	%r1445, %r1415;
	mov.u32 	%r1446, %r1416;
	mov.u32 	%r1447, %r1417;
	mov.u32 	%r1448, %r1418;
	mov.u32 	%r1449, %r1419;
	mov.u32 	%r1450, %r1420;
	mov.u32 	%r1451, %r1421;
	mov.u32 	%r1452, %r1422;
	mov.u32 	%r1453, %r1423;
	mov.u32 	%r1454, %r1424;
	mov.u32 	%r1455, %r1425;
	mov.u32 	%r1456, %r1426;
	mov.u32 	%r1457, %r1427;
	mov.u32 	%r1458, %r1428;
	mov.u32 	%r1459, %r1429;
	mov.u32 	%r1460, %r1430;
	mov.u32 	%r1461, %r1431;
	mov.u32 	%r1462, %r1432;
	mov.u32 	%r1463, %r1433;
	mov.u32 	%r1464, %r1434;
	mov.u32 	%r1465, %r1435;
	mov.u32 	%r1466, %r1436;
	mov.u32 	%r1467, %r1437;
	mov.u32 	%r1468, %r1438;
	@%p430 bra 	$L__BB12_491;
	setp.leu.f32 	%p431, %f2270, %f2359;
	mov.f32 	%f2296, %f2267;
	mov.f32 	%f2297, %f2268;
	mov.f32 	%f2298, %f2269;
	mov.f32 	%f2299, %f2359;
	mov.f32 	%f2300, %f2270;
	mov.f32 	%f2301, %f2271;
	mov.f32 	%f2302, %f2272;
	mov.f32 	%f2303, %f2273;
	mov.f32 	%f2304, %f2274;
	mov.f32 	%f2305, %f2275;
	mov.f32 	%f2306, %f2276;
	mov.f32 	%f2307, %f2277;
	mov.f32 	%f2308, %f2278;
	mov.f32 	%f2309, %f2279;
	mov.f32 	%f2310, %f2280;
	mov.f32 	%f2311, %f2281;
	mov.f32 	%f2312, %f2282;
	mov.f32 	%f2313, %f2283;
	mov.f32 	%f2314, %f2284;
	mov.f32 	%f2315, %f2285;
	mov.f32 	%f2316, %f2286;
	mov.f32 	%f2317, %f2287;
	mov.f32 	%f2318, %f2288;
	mov.f32 	%f2319, %f2289;
	mov.f32 	%f2320, %f2290;
	mov.f32 	%f2321, %f2291;
	mov.f32 	%f2322, %f2292;
	mov.f32 	%f2323, %f2293;
	mov.f32 	%f2324, %f2294;
	mov.u32 	%r1440, %r1411;
	mov.u32 	%r1441, %r1412;
	mov.u32 	%r1442, %r1413;
	mov.u32 	%r1443, %r1503;
	mov.u32 	%r1444, %r1414;
	mov.u32 	%r1445, %r1415;
	mov.u32 	%r1446, %r1416;
	mov.u32 	%r1447, %r1417;
	mov.u32 	%r1448, %r1418;
	mov.u32 	%r1449, %r1419;
	mov.u32 	%r1450, %r1420;
	mov.u32 	%r1451, %r1421;
	mov.u32 	%r1452, %r1422;
	mov.u32 	%r1453, %r1423;
	mov.u32 	%r1454, %r1424;
	mov.u32 	%r1455, %r1425;
	mov.u32 	%r1456, %r1426;
	mov.u32 	%r1457, %r1427;
	mov.u32 	%r1458, %r1428;
	mov.u32 	%r1459, %r1429;
	mov.u32 	%r1460, %r1430;
	mov.u32 	%r1461, %r1431;
	mov.u32 	%r1462, %r1432;
	mov.u32 	%r1463, %r1433;
	mov.u32 	%r1464, %r1434;
	mov.u32 	%r1465, %r1435;
	mov.u32 	%r1466, %r1436;
	mov.u32 	%r1467, %r1437;
	mov.u32 	%r1468, %r1438;
	@%p431 bra 	$L__BB12_491;
	setp.leu.f32 	%p432, %f2271, %f2359;
	mov.f32 	%f2296, %f2267;
	mov.f32 	%f2297, %f2268;
	mov.f32 	%f2298, %f2269;
	mov.f32 	%f2299, %f2270;
	mov.f32 	%f2300, %f2359;
	mov.f32 	%f2301, %f2271;
	mov.f32 	%f2302, %f2272;
	mov.f32 	%f2303, %f2273;
	mov.f32 	%f2304, %f2274;
	mov.f32 	%f2305, %f2275;
	mov.f32 	%f2306, %f2276;
	mov.f32 	%f2307, %f2277;
	mov.f32 	%f2308, %f2278;
	mov.f32 	%f2309, %f2279;
	mov.f32 	%f2310, %f2280;
	mov.f32 	%f2311, %f2281;
	mov.f32 	%f2312, %f2282;
	mov.f32 	%f2313, %f2283;
	mov.f32 	%f2314, %f2284;
	mov.f32 	%f2315, %f2285;
	mov.f32 	%f2316, %f2286;
	mov.f32 	%f2317, %f2287;
	mov.f32 	%f2318, %f2288;
	mov.f32 	%f2319, %f2289;
	mov.f32 	%f2320, %f2290;
	mov.f32 	%f2321, %f2291;
	mov.f32 	%f2322, %f2292;
	mov.f32 	%f2323, %f2293;
	mov.f32 	%f2324, %f2294;
	mov.u32 	%r1440, %r1411;
	mov.u32 	%r1441, %r1412;
	mov.u32 	%r1442, %r1413;
	mov.u32 	%r1443, %r1414;
	mov.u32 	%r1444, %r1503;
	mov.u32 	%r1445, %r1415;
	mov.u32 	%r1446, %r1416;
	mov.u32 	%r1447, %r1417;
	mov.u32 	%r1448, %r1418;
	mov.u32 	%r1449, %r1419;
	mov.u32 	%r1450, %r1420;
	mov.u32 	%r1451, %r1421;
	mov.u32 	%r1452, %r1422;
	mov.u32 	%r1453, %r1423;
	mov.u32 	%r1454, %r1424;
	mov.u32 	%r1455, %r1425;
	mov.u32 	%r1456, %r1426;
	mov.u32 	%r1457, %r1427;
	mov.u32 	%r1458, %r1428;
	mov.u32 	%r1459, %r1429;
	mov.u32 	%r1460, %r1430;
	mov.u32 	%r1461, %r1431;
	mov.u32 	%r1462, %r1432;
	mov.u32 	%r1463, %r1433;
	mov.u32 	%r1464, %r1434;
	mov.u32 	%r1465, %r1435;
	mov.u32 	%r1466, %r1436;
	mov.u32 	%r1467, %r1437;
	mov.u32 	%r1468, %r1438;
	@%p432 bra 	$L__BB12_491;
	setp.leu.f32 	%p433, %f2272, %f2359;
	mov.f32 	%f2296, %f2267;
	mov.f32 	%f2297, %f2268;
	mov.f32 	%f2298, %f2269;
	mov.f32 	%f2299, %f2270;
	mov.f32 	%f2300, %f2271;
	mov.f32 	%f2301, %f2359;
	mov.f32 	%f2302, %f2272;
	mov.f32 	%f2303, %f2273;
	mov.f32 	%f2304, %f2274;
	mov.f32 	%f2305, %f2275;
	mov.f32 	%f2306, %f2276;
	mov.f32 	%f2307, %f2277;
	mov.f32 	%f2308, %f2278;
	mov.f32 	%f2309, %f2279;
	mov.f32 	%f2310, %f2280;
	mov.f32 	%f2311, %f2281;
	mov.f32 	%f2312, %f2282;
	mov.f32 	%f2313, %f2283;
	mov.f32 	%f2314, %f2284;
	mov.f32 	%f2315, %f2285;
	mov.f32 	%f2316, %f2286;
	mov.f32 	%f2317, %f2287;
	mov.f32 	%f2318, %f2288;
	mov.f32 	%f2319, %f2289;
	mov.f32 	%f2320, %f2290;
	mov.f32 	%f2321, %f2291;
	mov.f32 	%f2322, %f2292;
	mov.f32 	%f2323, %f2293;
	mov.f32 	%f2324, %f2294;
	mov.u32 	%r1440, %r1411;
	mov.u32 	%r1441, %r1412;
	mov.u32 	%r1442, %r1413;
	mov.u32 	%r1443, %r1414;
	mov.u32 	%r1444, %r1415;
	mov.u32 	%r1445, %r1503;
	mov.u32 	%r1446, %r1416;
	mov.u32 	%r1447, %r1417;
	mov.u32 	%r1448, %r1418;
	mov.u32 	%r1449, %r1419;
	mov.u32 	%r1450, %r1420;
	mov.u32 	%r1451, %r1421;
	mov.u32 	%r1452, %r1422;
	mov.u32 	%r1453, %r1423;
	mov.u32 	%r1454, %r1424;
	mov.u32 	%r1455, %r1425;
	mov.u32 	%r1456, %r1426;
	mov.u32 	%r1457, %r1427;
	mov.u32 	%r1458, %r1428;
	mov.u32 	%r1459, %r1429;
	mov.u32 	%r1460, %r1430;
	mov.u32 	%r1461, %r1431;
	mov.u32 	%r1462, %r1432;
	mov.u32 	%r1463, %r1433;
	mov.u32 	%r1464, %r1434;
	mov.u32 	%r1465, %r1435;
	mov.u32 	%r1466, %r1436;
	mov.u32 	%r1467, %r1437;
	mov.u32 	%r1468, %r1438;
	@%p433 bra 	$L__BB12_491;
	setp.leu.f32 	%p434, %f2273, %f2359;
	mov.f32 	%f2296, %f2267;
	mov.f32 	%f2297, %f2268;
	mov.f32 	%f2298, %f2269;
	mov.f32 	%f2299, %f2270;
	mov.f32 	%f2300, %f2271;
	mov.f32 	%f2301, %f2272;
	mov.f32 	%f2302, %f2359;
	mov.f32 	%f2303, %f2273;
	mov.f32 	%f2304, %f2274;
	mov.f32 	%f2305, %f2275;
	mov.f32 	%f2306, %f2276;
	mov.f32 	%f2307, %f2277;
	mov.f32 	%f2308, %f2278;
	mov.f32 	%f2309, %f2279;
	mov.f32 	%f2310, %f2280;
	mov.f32 	%f2311, %f2281;
	mov.f32 	%f2312, %f2282;
	mov.f32 	%f2313, %f2283;
	mov.f32 	%f2314, %f2284;
	mov.f32 	%f2315, %f2285;
	mov.f32 	%f2316, %f2286;
	mov.f32 	%f2317, %f2287;
	mov.f32 	%f2318, %f2288;
	mov.f32 	%f2319, %f2289;
	mov.f32 	%f2320, %f2290;
	mov.f32 	%f2321, %f2291;
	mov.f32 	%f2322, %f2292;
	mov.f32 	%f2323, %f2293;
	mov.f32 	%f2324, %f2294;
	mov.u32 	%r1440, %r1411;
	mov.u32 	%r1441, %r1412;
	mov.u32 	%r1442, %r1413;
	mov.u32 	%r1443, %r1414;
	mov.u32 	%r1444, %r1415;
	mov.u32 	%r1445, %r1416;
	mov.u32 	%r1446, %r1503;
	mov.u32 	%r1447, %r1417;
	mov.u32 	%r1448, %r1418;
	mov.u32 	%r1449, %r1419;
	mov.u32 	%r1450, %r1420;
	mov.u32 	%r1451, %r1421;
	mov.u32 	%r1452, %r1422;
	mov.u32 	%r1453, %r1423;
	mov.u32 	%r1454, %r1424;
	mov.u32 	%r1455, %r1425;
	mov.u32 	%r1456, %r1426;
	mov.u32 	%r1457, %r1427;
	mov.u32 	%r1458, %r1428;
	mov.u32 	%r1459, %r1429;
	mov.u32 	%r1460, %r1430;
	mov.u32 	%r1461, %r1431;
	mov.u32 	%r1462, %r1432;
	mov.u32 	%r1463, %r1433;
	mov.u32 	%r1464, %r1434;
	mov.u32 	%r1465, %r1435;
	mov.u32 	%r1466, %r1436;
	mov.u32 	%r1467, %r1437;
	mov.u32 	%r1468, %r1438;
	@%p434 bra 	$L__BB12_491;
	setp.leu.f32 	%p435, %f2274, %f2359;
	mov.f32 	%f2296, %f2267;
	mov.f32 	%f2297, %f2268;
	mov.f32 	%f2298, %f2269;
	mov.f32 	%f2299, %f2270;
	mov.f32 	%f2300, %f2271;
	mov.f32 	%f2301, %f2272;
	mov.f32 	%f2302, %f2273;
	mov.f32 	%f2303, %f2359;
	mov.f32 	%f2304, %f2274;
	mov.f32 	%f2305, %f2275;
	mov.f32 	%f2306, %f2276;
	mov.f32 	%f2307, %f2277;
	mov.f32 	%f2308, %f2278;
	mov.f32 	%f2309, %f2279;
	mov.f32 	%f2310, %f2280;
	mov.f32 	%f2311, %f2281;
	mov.f32 	%f2312, %f2282;
	mov.f32 	%f2313, %f2283;
	mov.f32 	%f2314, %f2284;
	mov.f32 	%f2315, %f2285;
	mov.f32 	%f2316, %f2286;
	mov.f32 	%f2317, %f2287;
	mov.f32 	%f2318, %f2288;
	mov.f32 	%f2319, %f2289;
	mov.f32 	%f2320, %f2290;
	mov.f32 	%f2321, %f2291;
	mov.f32 	%f2322, %f2292;
	mov.f32 	%f2323, %f2293;
	mov.f32 	%f2324, %f2294;
	mov.u32 	%r1440, %r1411;
	mov.u32 	%r1441, %r1412;
	mov.u32 	%r1442, %r1413;
	mov.u32 	%r1443, %r1414;
	mov.u32 	%r1444, %r1415;
	mov.u32 	%r1445, %r1416;
	mov.u32 	%r1446, %r1417;
	mov.u32 	%r1447, %r1503;
	mov.u32 	%r1448, %r1418;
	mov.u32 	%r1449, %r1419;
	mov.u32 	%r1450, %r1420;
	mov.u32 	%r1451, %r1421;
	mov.u32 	%r1452, %r1422;
	mov.u32 	%r1453, %r1423;
	mov.u32 	%r1454, %r1424;
	mov.u32 	%r1455, %r1425;
	mov.u32 	%r1456, %r1426;
	mov.u32 	%r1457, %r1427;
	mov.u32 	%r1458, %r1428;
	mov.u32 	%r1459, %r1429;
	mov.u32 	%r1460, %r1430;
	mov.u32 	%r1461, %r1431;
	mov.u32 	%r1462, %r1432;
	mov.u32 	%r1463, %r1433;
	mov.u32 	%r1464, %r1434;
	mov.u32 	%r1465, %r1435;
	mov.u32 	%r1466, %r1436;
	mov.u32 	%r1467, %r1437;
	mov.u32 	%r1468, %r1438;
	@%p435 bra 	$L__BB12_491;
	setp.leu.f32 	%p436, %f2275, %f2359;
	mov.f32 	%f2296, %f2267;
	mov.f32 	%f2297, %f2268;
	mov.f32 	%f2298, %f2269;
	mov.f32 	%f2299, %f2270;
	mov.f32 	%f2300, %f2271;
	mov.f32 	%f2301, %f2272;
	mov.f32 	%f2302, %f2273;
	mov.f32 	%f2303, %f2274;
	mov.f32 	%f2304, %f2359;
	mov.f32 	%f2305, %f2275;
	mov.f32 	%f2306, %f2276;
	mov.f32 	%f2307, %f2277;
	mov.f32 	%f2308, %f2278;
	mov.f32 	%f2309, %f2279;
	mov.f32 	%f2310, %f2280;
	mov.f32 	%f2311, %f2281;
	mov.f32 	%f2312, %f2282;
	mov.f32 	%f2313, %f2283;
	mov.f32 	%f2314, %f2284;
	mov.f32 	%f2315, %f2285;
	mov.f32 	%f2316, %f2286;
	mov.f32 	%f2317, %f2287;
	mov.f32 	%f2318, %f2288;
	mov.f32 	%f2319, %f2289;
	mov.f32 	%f2320, %f2290;
	mov.f32 	%f2321, %f2291;
	mov.f32 	%f2322, %f2292;
	mov.f32 	%f2323, %f2293;
	mov.f32 	%f2324, %f2294;
	mov.u32 	%r1440, %r1411;
	mov.u32 	%r1441, %r1412;
	mov.u32 	%r1442, %r1413;
	mov.u32 	%r1443, %r1414;
	mov.u32 	%r1444, %r1415;
	mov.u32 	%r1445, %r1416;
	mov.u32 	%r1446, %r1417;
	mov.u32 	%r1447, %r1418;
	mov.u32 	%r1448, %r1503;
	mov.u32 	%r1449, %r1419;
	mov.u32 	%r1450, %r1420;
	mov.u32 	%r1451, %r1421;
	mov.u32 	%r1452, %r1422;
	mov.u32 	%r1453, %r1423;
	mov.u32 	%r1454, %r1424;
	mov.u32 	%r1455, %r1425;
	mov.u32 	%r1456, %r1426;
	mov.u32 	%r1457, %r1427;
	mov.u32 	%r1458, %r1428;
	mov.u32 	%r1459, %r1429;
	mov.u32 	%r1460, %r1430;
	mov.u32 	%r1461, %r1431;
	mov.u32 	%r1462, %r1432;
	mov.u32 	%r1463, %r1433;
	mov.u32 	%r1464, %r1434;
	mov.u32 	%r1465, %r1435;
	mov.u32 	%r1466, %r1436;
	mov.u32 	%r1467, %r1437;
	mov.u32 	%r1468, %r1438;
	@%p436 bra 	$L__BB12_491;
	setp.leu.f32 	%p437, %f2276, %f2359;
	mov.f32 	%f2296, %f2267;
	mov.f32 	%f2297, %f2268;
	mov.f32 	%f2298, %f2269;
	mov.f32 	%f2299, %f2270;
	mov.f32 	%f2300, %f2271;
	mov.f32 	%f2301, %f2272;
	mov.f32 	%f2302, %f2273;
	mov.f32 	%f2303, %f2274;
	mov.f32 	%f2304, %f2275;
	mov.f32 	%f2305, %f2359;
	mov.f32 	%f2306, %f2276;
	mov.f32 	%f2307, %f2277;
	mov.f32 	%f2308, %f2278;
	mov.f32 	%f2309, %f2279;
	mov.f32 	%f2310, %f2280;
	mov.f32 	%f2311, %f2281;
	mov.f32 	%f2312, %f2282;
	mov.f32 	%f2313, %f2283;
	mov.f32 	%f2314, %f2284;
	mov.f32 	%f2315, %f2285;
	mov.f32 	%f2316, %f2286;
	mov.f32 	%f2317, %f2287;
	mov.f32 	%f2318, %f2288;
	mov.f32 	%f2319, %f2289;
	mov.f32 	%f2320, %f2290;
	mov.f32 	%f2321, %f2291;
	mov.f32 	%f2322, %f2292;
	mov.f32 	%f2323, %f2293;
	mov.f32 	%f2324, %f2294;
	mov.u32 	%r1440, %r1411;
	mov.u32 	%r1441, %r1412;
	mov.u32 	%r1442, %r1413;
	mov.u32 	%r1443, %r1414;
	mov.u32 	%r1444, %r1415;
	mov.u32 	%r1445, %r1416;
	mov.u32 	%r1446, %r1417;
	mov.u32 	%r1447, %r1418;
	mov.u32 	%r1448, %r1419;
	mov.u32 	%r1449, %r1503;
	mov.u32 	%r1450, %r1420;
	mov.u32 	%r1451, %r1421;
	mov.u32 	%r1452, %r1422;
	mov.u32 	%r1453, %r1423;
	mov.u32 	%r1454, %r1424;
	mov.u32 	%r1455, %r1425;
	mov.u32 	%r1456, %r1426;
	mov.u32 	%r1457, %r1427;
	mov.u32 	%r1458, %r1428;
	mov.u32 	%r1459, %r1429;
	mov.u32 	%r1460, %r1430;
	mov.u32 	%r1461, %r1431;
	mov.u32 	%r1462, %r1432;
	mov.u32 	%r1463, %r1433;
	mov.u32 	%r1464, %r1434;
	mov.u32 	%r1465, %r1435;
	mov.u32 	%r1466, %r1436;
	mov.u32 	%r1467, %r1437;
	mov.u32 	%r1468, %r1438;
	@%p437 bra 	$L__BB12_491;
	setp.leu.f32 	%p438, %f2277, %f2359;
	mov.f32 	%f2296, %f2267;
	mov.f32 	%f2297, %f2268;
	mov.f32 	%f2298, %f2269;
	mov.f32 	%f2299, %f2270;
	mov.f32 	%f2300, %f2271;
	mov.f32 	%f2301, %f2272;
	mov.f32 	%f2302, %f2273;
	mov.f32 	%f2303, %f2274;
	mov.f32 	%f2304, %f2275;
	mov.f32 	%f2305, %f2276;
	mov.f32 	%f2306, %f2359;
	mov.f32 	%f2307, %f2277;
	mov.f32 	%f2308, %f2278;
	mov.f32 	%f2309, %f2279;
	mov.f32 	%f2310, %f2280;
	mov.f32 	%f2311, %f2281;
	mov.f32 	%f2312, %f2282;
	mov.f32 	%f2313, %f2283;
	mov.f32 	%f2314, %f2284;
	mov.f32 	%f2315, %f2285;
	mov.f32 	%f2316, %f2286;
	mov.f32 	%f2317, %f2287;
	mov.f32 	%f2318, %f2288;
	mov.f32 	%f2319, %f2289;
	mov.f32 	%f2320, %f2290;
	mov.f32 	%f2321, %f2291;
	mov.f32 	%f2322, %f2292;
	mov.f32 	%f2323, %f2293;
	mov.f32 	%f2324, %f2294;
	mov.u32 	%r1440, %r1411;
	mov.u32 	%r1441, %r1412;
	mov.u32 	%r1442, %r1413;
	mov.u32 	%r1443, %r1414;
	mov.u32 	%r1444, %r1415;
	mov.u32 	%r1445, %r1416;
	mov.u32 	%r1446, %r1417;
	mov.u32 	%r1447, %r1418;
	mov.u32 	%r1448, %r1419;
	mov.u32 	%r1449, %r1420;
	mov.u32 	%r1450, %r1503;
	mov.u32 	%r1451, %r1421;
	mov.u32 	%r1452, %r1422;
	mov.u32 	%r1453, %r1423;
	mov.u32 	%r1454, %r1424;
	mov.u32 	%r1455, %r1425;
	mov.u32 	%r1456, %r1426;
	mov.u32 	%r1457, %r1427;
	mov.u32 	%r1458, %r1428;
	mov.u32 	%r1459, %r1429;
	mov.u32 	%r1460, %r1430;
	mov.u32 	%r1461, %r1431;
	mov.u32 	%r1462, %r1432;
	mov.u32 	%r1463, %r1433;
	mov.u32 	%r1464, %r1434;
	mov.u32 	%r1465, %r1435;
	mov.u32 	%r1466, %r1436;
	mov.u32 	%r1467, %r1437;
	mov.u32 	%r1468, %r1438;
	@%p438 bra 	$L__BB12_491;
	setp.leu.f32 	%p439, %f2278, %f2359;
	mov.f32 	%f2296, %f2267;
	mov.f32 	%f2297, %f2268;
	mov.f32 	%f2298, %f2269;
	mov.f32 	%f2299, %f2270;
	mov.f32 	%f2300, %f2271;
	mov.f32 	%f2301, %f2272;
	mov.f32 	%f2302, %f2273;
	mov.f32 	%f2303, %f2274;
	mov.f32 	%f2304, %f2275;
	mov.f32 	%f2305, %f2276;
	mov.f32 	%f2306, %f2277;
	mov.f32 	%f2307, %f2359;
	mov.f32 	%f2308, %f2278;
	mov.f32 	%f2309, %f2279;
	mov.f32 	%f2310, %f2280;
	mov.f32 	%f2311, %f2281;
	mov.f32 	%f2312, %f2282;
	mov.f32 	%f2313, %f2283;
	mov.f32 	%f2314, %f2284;
	mov.f32 	%f2315, %f2285;
	mov.f32 	%f2316, %f2286;
	mov.f32 	%f2317, %f2287;
	mov.f32 	%f2318, %f2288;
	mov.f32 	%f2319, %f2289;
	mov.f32 	%f2320, %f2290;
	mov.f32 	%f2321, %f2291;
	mov.f32 	%f2322, %f2292;
	mov.f32 	%f2323, %f2293;
	mov.f32 	%f2324, %f2294;
	mov.u32 	%r1440, %r1411;
	mov.u32 	%r1441, %r1412;
	mov.u32 	%r1442, %r1413;
	mov.u32 	%r1443, %r1414;
	mov.u32 	%r1444, %r1415;
	mov.u32 	%r1445, %r1416;
	mov.u32 	%r1446, %r1417;
	mov.u32 	%r1447, %r1418;
	mov.u32 	%r1448, %r1419;
	mov.u32 	%r1449, %r1420;
	mov.u32 	%r1450, %r1421;
	mov.u32 	%r1451, %r1503;
	mov.u32 	%r1452, %r1422;
	mov.u32 	%r1453, %r1423;
	mov.u32 	%r1454, %r1424;
	mov.u32 	%r1455, %r1425;
	mov.u32 	%r1456, %r1426;
	mov.u32 	%r1457, %r1427;
	mov.u32 	%r1458, %r1428;
	mov.u32 	%r1459, %r1429;
	mov.u32 	%r1460, %r1430;
	mov.u32 	%r1461, %r1431;
	mov.u32 	%r1462, %r1432;
	mov.u32 	%r1463, %r1433;
	mov.u32 	%r1464, %r1434;
	mov.u32 	%r1465, %r1435;
	mov.u32 	%r1466, %r1436;
	mov.u32 	%r1467, %r1437;
	mov.u32 	%r1468, %r1438;
	@%p439 bra 	$L__BB12_491;
	setp.leu.f32 	%p440, %f2279, %f2359;
	mov.f32 	%f2296, %f2267;
	mov.f32 	%f2297, %f2268;
	mov.f32 	%f2298, %f2269;
	mov.f32 	%f2299, %f2270;
	mov.f32 	%f2300, %f2271;
	mov.f32 	%f2301, %f2272;
	mov.f32 	%f2302, %f2273;
	mov.f32 	%f2303, %f2274;
	mov.f32 	%f2304, %f2275;
	mov.f32 	%f2305, %f2276;
	mov.f32 	%f2306, %f2277;
	mov.f32 	%f2307, %f2278;
	mov.f32 	%f2308, %f2359;
	mov.f32 	%f2309, %f2279;
	mov.f32 	%f2310, %f2280;
	mov.f32 	%f2311, %f2281;
	mov.f32 	%f2312, %f2282;
	mov.f32 	%f2313, %f2283;
	mov.f32 	%f2314, %f2284;
	mov.f32 	%f2315, %f2285;
	mov.f32 	%f2316, %f2286;
	mov.f32 	%f2317, %f2287;
	mov.f32 	%f2318, %f2288;
	mov.f32 	%f2319, %f2289;
	mov.f32 	%f2320, %f2290;
	mov.f32 	%f2321, %f2291;
	mov.f32 	%f2322, %f2292;
	mov.f32 	%f2323, %f2293;
	mov.f32 	%f2324, %f2294;
	mov.u32 	%r1440, %r1411;
	mov.u32 	%r1441, %r1412;
	mov.u32 	%r1442, %r1413;
	mov.u32 	%r1443, %r1414;
	mov.u32 	%r1444, %r1415;
	mov.u32 	%r1445, %r1416;
	mov.u32 	%r1446, %r1417;
	mov.u32 	%r1447, %r1418;
	mov.u32 	%r1448, %r1419;
	mov.u32 	%r1449, %r1420;
	mov.u32 	%r1450, %r1421;
	mov.u32 	%r1451, %r1422;
	mov.u32 	%r1452, %r1503;
	mov.u32 	%r1453, %r1423;
	mov.u32 	%r1454, %r1424;
	mov.u32 	%r1455, %r1425;
	mov.u32 	%r1456, %r1426;
	mov.u32 	%r1457, %r1427;
	mov.u32 	%r1458, %r1428;
	mov.u32 	%r1459, %r1429;
	mov.u32 	%r1460, %r1430;
	mov.u32 	%r1461, %r1431;
	mov.u32 	%r1462, %r1432;
	mov.u32 	%r1463, %r1433;
	mov.u32 	%r1464, %r1434;
	mov.u32 	%r1465, %r1435;
	mov.u32 	%r1466, %r1436;
	mov.u32 	%r1467, %r1437;
	mov.u32 	%r1468, %r1438;
	@%p440 bra 	$L__BB12_491;
	setp.leu.f32 	%p441, %f2280, %f2359;
	mov.f32 	%f2296, %f2267;
	mov.f32 	%f2297, %f2268;
	mov.f32 	%f2298, %f2269;
	mov.f32 	%f2299, %f2270;
	mov.f32 	%f2300, %f2271;
	mov.f32 	%f2301, %f2272;
	mov.f32 	%f2302, %f2273;
	mov.f32 	%f2303, %f2274;
	mov.f32 	%f2304, %f2275;
	mov.f32 	%f2305, %f2276;
	mov.f32 	%f2306, %f2277;
	mov.f32 	%f2307, %f2278;
	mov.f32 	%f2308, %f2279;
	mov.f32 	%f2309, %f2359;
	mov.f32 	%f2310, %f2280;
	mov.f32 	%f2311, %f2281;
	mov.f32 	%f2312, %f2282;
	mov.f32 	%f2313, %f2283;
	mov.f32 	%f2314, %f2284;
	mov.f32 	%f2315, %f2285;
	mov.f32 	%f2316, %f2286;
	mov.f32 	%f2317, %f2287;
	mov.f32 	%f2318, %f2288;
	mov.f32 	%f2319, %f2289;
	mov.f32 	%f2320, %f2290;
	mov.f32 	%f2321, %f2291;
	mov.f32 	%f2322, %f2292;
	mov.f32 	%f2323, %f2293;
	mov.f32 	%f2324, %f2294;
	mov.u32 	%r1440, %r1411;
	mov.u32 	%r1441, %r1412;
	mov.u32 	%r1442, %r1413;
	mov.u32 	%r1443, %r1414;
	mov.u32 	%r1444, %r1415;
	mov.u32 	%r1445, %r1416;
	mov.u32 	%r1446, %r1417;
	mov.u32 	%r1447, %r1418;
	mov.u32 	%r1448, %r1419;
	mov.u32 	%r1449, %r1420;
	mov.u32 	%r1450, %r1421;
	mov.u32 	%r1451, %r1422;
	mov.u32 	%r1452, %r1423;
	mov.u32 	%r1453, %r1503;
	mov.u32 	%r1454, %r1424;
	mov.u32 	%r1455, %r1425;
	mov.u32 	%r1456, %r1426;
	mov.u32 	%r1457, %r1427;
	mov.u32 	%r1458, %r1428;
	mov.u32 	%r1459, %r1429;
	mov.u32 	%r1460, %r1430;
	mov.u32 	%r1461, %r1431;
	mov.u32 	%r1462, %r1432;
	mov.u32 	%r1463, %r1433;
	mov.u32 	%r1464, %r1434;
	mov.u32 	%r1465, %r1435;
	mov.u32 	%r1466, %r1436;
	mov.u32 	%r1467, %r1437;
	mov.u32 	%r1468, %r1438;
	@%p441 bra 	$L__BB12_491;
	setp.leu.f32 	%p442, %f2281, %f2359;
	mov.f32 	%f2296, %f2267;
	mov.f32 	%f2297, %f2268;
	mov.f32 	%f2298, %f2269;
	mov.f32 	%f2299, %f2270;
	mov.f32 	%f2300, %f2271;
	mov.f32 	%f2301, %f2272;
	mov.f32 	%f2302, %f2273;
	mov.f32 	%f2303, %f2274;
	mov.f32 	%f2304, %f2275;
	mov.f32 	%f2305, %f2276;
	mov.f32 	%f2306, %f2277;
	mov.f32 	%f2307, %f2278;
	mov.f32 	%f2308, %f2279;
	mov.f32 	%f2309, %f2280;
	mov.f32 	%f2310, %f2359;
	mov.f32 	%f2311, %f2281;
	mov.f32 	%f2312, %f2282;
	mov.f32 	%f2313, %f2283;
	mov.f32 	%f2314, %f2284;
	mov.f32 	%f2315, %f2285;
	mov.f32 	%f2316, %f2286;
	mov.f32 	%f2317, %f2287;
	mov.f32 	%f2318, %f2288;
	mov.f32 	%f2319, %f2289;
	mov.f32 	%f2320, %f2290;
	mov.f32 	%f2321, %f2291;
	mov.f32 	%f2322, %f2292;
	mov.f32 	%f2323, %f2293;
	mov.f32 	%f2324, %f2294;
	mov.u32 	%r1440, %r1411;
	mov.u32 	%r1441, %r1412;
	mov.u32 	%r1442, %r1413;
	mov.u32 	%r1443, %r1414;
	mov.u32 	%r1444, %r1415;
	mov.u32 	%r1445, %r1416;
	mov.u32 	%r1446, %r1417;
	mov.u32 	%r1447, %r1418;
	mov.u32 	%r1448, %r1419;
	mov.u32 	%r1449, %r1420;
	mov.u32 	%r1450, %r1421;
	mov.u32 	%r1451, %r1422;
	mov.u32 	%r1452, %r1423;
	mov.u32 	%r1453, %r1424;
	mov.u32 	%r1454, %r1503;
	mov.u32 	%r1455, %r1425;
	mov.u32 	%r1456, %r1426;
	mov.u32 	%r1457, %r1427;
	mov.u32 	%r1458, %r1428;
	mov.u32 	%r1459, %r1429;
	mov.u32 	%r1460, %r1430;
	mov.u32 	%r1461, %r1431;
	mov.u32 	%r1462, %r1432;
	mov.u32 	%r1463, %r1433;
	mov.u32 	%r1464, %r1434;
	mov.u32 	%r1465, %r1435;
	mov.u32 	%r1466, %r1436;
	mov.u32 	%r1467, %r1437;
	mov.u32 	%r1468, %r1438;
	@%p442 bra 	$L__BB12_491;
	setp.leu.f32 	%p443, %f2282, %f2359;
	mov.f32 	%f2296, %f2267;
	mov.f32 	%f2297, %f2268;
	mov.f32 	%f2298, %f2269;
	mov.f32 	%f2299, %f2270;
	mov.f32 	%f2300, %f2271;
	mov.f32 	%f2301, %f2272;
	mov.f32 	%f2302, %f2273;
	mov.f32 	%f2303, %f2274;
	mov.f32 	%f2304, %f2275;
	mov.f32 	%f2305, %f2276;
	mov.f32 	%f2306, %f2277;
	mov.f32 	%f2307, %f2278;
	mov.f32 	%f2308, %f2279;
	mov.f32 	%f2309, %f2280;
	mov.f32 	%f2310, %f2281;
	mov.f32 	%f2311, %f2359;
	mov.f32 	%f2312, %f2282;
	mov.f32 	%f2313, %f2283;
	mov.f32 	%f2314, %f2284;
	mov.f32 	%f2315, %f2285;
	mov.f32 	%f2316, %f2286;
	mov.f32 	%f2317, %f2287;
	mov.f32 	%f2318, %f2288;
	mov.f32 	%f2319, %f2289;
	mov.f32 	%f2320, %f2290;
	mov.f32 	%f2321, %f2291;
	mov.f32 	%f2322, %f2292;
	mov.f32 	%f2323, %f2293;
	mov.f32 	%f2324, %f2294;
	mov.u32 	%r1440, %r1411;
	mov.u32 	%r1441, %r1412;
	mov.u32 	%r1442, %r1413;
	mov.u32 	%r1443, %r1414;
	mov.u32 	%r1444, %r1415;
	mov.u32 	%r1445, %r1416;
	mov.u32 	%r1446, %r1417;
	mov.u32 	%r1447, %r1418;
	mov.u32 	%r1448, %r1419;
	mov.u32 	%r1449, %r1420;
	mov.u32 	%r1450, %r1421;
	mov.u32 	%r1451, %r1422;
	mov.u32 	%r1452, %r1423;
	mov.u32 	%r1453, %r1424;
	mov.u32 	%r1454, %r1425;
	mov.u32 	%r1455, %r1503;
	mov.u32 	%r1456, %r1426;
	mov.u32 	%r1457, %r1427;
	mov.u32 	%r1458, %r1428;
	mov.u32 	%r1459, %r1429;
	mov.u32 	%r1460, %r1430;
	mov.u32 	%r1461, %r1431;
	mov.u32 	%r1462, %r1432;
	mov.u32 	%r1463, %r1433;
	mov.u32 	%r1464, %r1434;
	mov.u32 	%r1465, %r1435;
	mov.u32 	%r1466, %r1436;
	mov.u32 	%r1467, %r1437;
	mov.u32 	%r1468, %r1438;
	@%p443 bra 	$L__BB12_491;
	setp.leu.f32 	%p444, %f2283, %f2359;
	mov.f32 	%f2296, %f2267;
	mov.f32 	%f2297, %f2268;
	mov.f32 	%f2298, %f2269;
	mov.f32 	%f2299, %f2270;
	mov.f32 	%f2300, %f2271;
	mov.f32 	%f2301, %f2272;
	mov.f32 	%f2302, %f2273;
	mov.f32 	%f2303, %f2274;
	mov.f32 	%f2304, %f2275;
	mov.f32 	%f2305, %f2276;
	mov.f32 	%f2306, %f2277;
	mov.f32 	%f2307, %f2278;
	mov.f32 	%f2308, %f2279;
	mov.f32 	%f2309, %f2280;
	mov.f32 	%f2310, %f2281;
	mov.f32 	%f2311, %f2282;
	mov.f32 	%f2312, %f2359;
	mov.f32 	%f2313, %f2283;
	mov.f32 	%f2314, %f2284;
	mov.f32 	%f2315, %f2285;
	mov.f32 	%f2316, %f2286;
	mov.f32 	%f2317, %f2287;
	mov.f32 	%f2318, %f2288;
	mov.f32 	%f2319, %f2289;
	mov.f32 	%f2320, %f2290;
	mov.f32 	%f2321, %f2291;
	mov.f32 	%f2322, %f2292;
	mov.f32 	%f2323, %f2293;
	mov.f32 	%f2324, %f2294;
	mov.u32 	%r1440, %r1411;
	mov.u32 	%r1441, %r1412;
	mov.u32 	%r1442, %r1413;
	mov.u32 	%r1443, %r1414;
	mov.u32 	%r1444, %r1415;
	mov.u32 	%r1445, %r1416;
	mov.u32 	%r1446, %r1417;
	mov.u32 	%r1447, %r1418;
	mov.u32 	%r1448, %r1419;
	mov.u32 	%r1449, %r1420;
	mov.u32 	%r1450, %r1421;
	mov.u32 	%r1451, %r1422;
	mov.u32 	%r1452, %r1423;
	mov.u32 	%r1453, %r1424;
	mov.u32 	%r1454, %r1425;
	mov.u32 	%r1455, %r1426;
	mov.u32 	%r1456, %r1503;
	mov.u32 	%r1457, %r1427;
	mov.u32 	%r1458, %r1428;
	mov.u32 	%r1459, %r1429;
	mov.u32 	%r1460, %r1430;
	mov.u32 	%r1461, %r1431;
	mov.u32 	%r1462, %r1432;
	mov.u32 	%r1463, %r1433;
	mov.u32 	%r1464, %r1434;
	mov.u32 	%r1465, %r1435;
	mov.u32 	%r1466, %r1436;
	mov.u32 	%r1467, %r1437;
	mov.u32 	%r1468, %r1438;
	@%p444 bra 	$L__BB12_491;
	setp.leu.f32 	%p445, %f2284, %f2359;
	mov.f32 	%f2296, %f2267;
	mov.f32 	%f2297, %f2268;
	mov.f32 	%f2298, %f2269;
	mov.f32 	%f2299, %f2270;
	mov.f32 	%f2300, %f2271;
	mov.f32 	%f2301, %f2272;
	mov.f32 	%f2302, %f2273;
	mov.f32 	%f2303, %f2274;
	mov.f32 	%f2304, %f2275;
	mov.f32 	%f2305, %f2276;
	mov.f32 	%f2306, %f2277;
	mov.f32 	%f2307, %f2278;
	mov.f32 	%f2308, %f2279;
	mov.f32 	%f2309, %f2280;
	mov.f32 	%f2310, %f2281;
	mov.f32 	%f2311, %f2282;
	mov.f32 	%f2312, %f2283;
	mov.f32 	%f2313, %f2359;
	mov.f32 	%f2314, %f2284;
	mov.f32 	%f2315, %f2285;
	mov.f32 	%f2316, %f2286;
	mov.f32 	%f2317, %f2287;
	mov.f32 	%f2318, %f2288;
	mov.f32 	%f2319, %f2289;
	mov.f32 	%f2320, %f2290;
	mov.f32 	%f2321, %f2291;
	mov.f32 	%f2322, %f2292;
	mov.f32 	%f2323, %f2293;
	mov.f32 	%f2324, %f2294;
	mov.u32 	%r1440, %r1411;
	mov.u32 	%r1441, %r1412;
	mov.u32 	%r1442, %r1413;
	mov.u32 	%r1443, %r1414;
	mov.u32 	%r1444, %r1415;
	mov.u32 	%r1445, %r1416;
	mov.u32 	%r1446, %r1417;
	mov.u32 	%r1447, %r1418;
	mov.u32 	%r1448, %r1419;
	mov.u32 	%r1449, %r1420;
	mov.u32 	%r1450, %r1421;
	mov.u32 	%r1451, %r1422;
	mov.u32 	%r1452, %r1423;
	mov.u32 	%r1453, %r1424;
	mov.u32 	%r1454, %r1425;
	mov.u32 	%r1455, %r1426;
	mov.u32 	%r1456, %r1427;
	mov.u32 	%r1457, %r1503;
	mov.u32 	%r1458, %r1428;
	mov.u32 	%r1459, %r1429;
	mov.u32 	%r1460, %r1430;
	mov.u32 	%r1461, %r1431;
	mov.u32 	%r1462, %r1432;
	mov.u32 	%r1463, %r1433;
	mov.u32 	%r1464, %r1434;
	mov.u32 	%r1465, %r1435;
	mov.u32 	%r1466, %r1436;
	mov.u32 	%r1467, %r1437;
	mov.u32 	%r1468, %r1438;
	@%p445 bra 	$L__BB12_491;
	setp.leu.f32 	%p446, %f2285, %f2359;
	mov.f32 	%f2296, %f2267;
	mov.f32 	%f2297, %f2268;
	mov.f32 	%f2298, %f2269;
	mov.f32 	%f2299, %f2270;
	mov.f32 	%f2300, %f2271;
	mov.f32 	%f2301, %f2272;
	mov.f32 	%f2302, %f2273;
	mov.f32 	%f2303, %f2274;
	mov.f32 	%f2304, %f2275;
	mov.f32 	%f2305, %f2276;
	mov.f32 	%f2306, %f2277;
	mov.f32 	%f2307, %f2278;
	mov.f32 	%f2308, %f2279;
	mov.f32 	%f2309, %f2280;
	mov.f32 	%f2310, %f2281;
	mov.f32 	%f2311, %f2282;
	mov.f32 	%f2312, %f2283;
	mov.f32 	%f2313, %f2284;
	mov.f32 	%f2314, %f2359;
	mov.f32 	%f2315, %f2285;
	mov.f32 	%f2316, %f2286;
	mov.f32 	%f2317, %f2287;
	mov.f32 	%f2318, %f2288;
	mov.f32 	%f2319, %f2289;
	mov.f32 	%f2320, %f2290;
	mov.f32 	%f2321, %f2291;
	mov.f32 	%f2322, %f2292;
	mov.f32 	%f2323, %f2293;
	mov.f32 	%f2324, %f2294;
	mov.u32 	%r1440, %r1411;
	mov.u32 	%r1441, %r1412;
	mov.u32 	%r1442, %r1413;
	mov.u32 	%r1443, %r1414;
	mov.u32 	%r1444, %r1415;
	mov.u32 	%r1445, %r1416;
	mov.u32 	%r1446, %r1417;
	mov.u32 	%r1447, %r1418;
	mov.u32 	%r1448, %r1419;
	mov.u32 	%r1449, %r1420;
	mov.u32 	%r1450, %r1421;
	mov.u32 	%r1451, %r1422;
	mov.u32 	%r1452, %r1423;
	mov.u32 	%r1453, %r1424;
	mov.u32 	%r1454, %r1425;
	mov.u32 	%r1455, %r1426;
	mov.u32 	%r1456, %r1427;
	mov.u32 	%r1457, %r1428;
	mov.u32 	%r1458, %r1503;
	mov.u32 	%r1459, %r1429;
	mov.u32 	%r1460, %r1430;
	mov.u32 	%r1461, %r1431;
	mov.u32 	%r1462, %r1432;
	mov.u32 	%r1463, %r1433;
	mov.u32 	%r1464, %r1434;
	mov.u32 	%r1465, %r1435;
	mov.u32 	%r1466, %r1436;
	mov.u32 	%r1467, %r1437;
	mov.u32 	%r1468, %r1438;
	@%p446 bra 	$L__BB12_491;
	setp.leu.f32 	%p447, %f2286, %f2359;
	mov.f32 	%f2296, %f2267;
	mov.f32 	%f2297, %f2268;
	mov.f32 	%f2298, %f2269;
	mov.f32 	%f2299, %f2270;
	mov.f32 	%f2300, %f2271;
	mov.f32 	%f2301, %f2272;
	mov.f32 	%f2302, %f2273;
	mov.f32 	%f2303, %f2274;
	mov.f32 	%f2304, %f2275;
	mov.f32 	%f2305, %f2276;
	mov.f32 	%f2306, %f2277;
	mov.f32 	%f2307, %f2278;
	mov.f32 	%f2308, %f2279;
	mov.f32 	%f2309, %f2280;
	mov.f32 	%f2310, %f2281;
	mov.f32 	%f2311, %f2282;
	mov.f32 	%f2312, %f2283;
	mov.f32 	%f2313, %f2284;
	mov.f32 	%f2314, %f2285;
	mov.f32 	%f2315, %f2359;
	mov.f32 	%f2316, %f2286;
	mov.f32 	%f2317, %f2287;
	mov.f32 	%f2318, %f2288;
	mov.f32 	%f2319, %f2289;
	mov.f32 	%f2320, %f2290;
	mov.f32 	%f2321, %f2291;
	mov.f32 	%f2322, %f2292;
	mov.f32 	%f2323, %f2293;
	mov.f32 	%f2324, %f2294;
	mov.u32 	%r1440, %r1411;
	mov.u32 	%r1441, %r1412;
	mov.u32 	%r1442, %r1413;
	mov.u32 	%r1443, %r1414;
	mov.u32 	%r1444, %r1415;
	mov.u32 	%r1445, %r1416;
	mov.u32 	%r1446, %r1417;
	mov.u32 	%r1447, %r1418;
	mov.u32 	%r1448, %r1419;
	mov.u32 	%r1449, %r1420;
	mov.u32 	%r1450, %r1421;
	mov.u32 	%r1451, %r1422;
	mov.u32 	%r1452, %r1423;
	mov.u32 	%r1453, %r1424;
	mov.u32 	%r1454, %r1425;
	mov.u32 	%r1455, %r1426;
	mov.u32 	%r1456, %r1427;
	mov.u32 	%r1457, %r1428;
	mov.u32 	%r1458, %r1429;
	mov.u32 	%r1459, %r1503;
	mov.u32 	%r1460, %r1430;
	mov.u32 	%r1461, %r1431;
	mov.u32 	%r1462, %r1432;
	mov.u32 	%r1463, %r1433;
	mov.u32 	%r1464, %r1434;
	mov.u32 	%r1465, %r1435;
	mov.u32 	%r1466, %r1436;
	mov.u32 	%r1467, %r1437;
	mov.u32 	%r1468, %r1438;
	@%p447 bra 	$L__BB12_491;
	setp.leu.f32 	%p448, %f2287, %f2359;
	mov.f32 	%f2296, %f2267;
	mov.f32 	%f2297, %f2268;
	mov.f32 	%f2298, %f2269;
	mov.f32 	%f2299, %f2270;
	mov.f32 	%f2300, %f2271;
	mov.f32 	%f2301, %f2272;
	mov.f32 	%f2302, %f2273;
	mov.f32 	%f2303, %f2274;
	mov.f32 	%f2304, %f2275;
	mov.f32 	%f2305, %f2276;
	mov.f32 	%f2306, %f2277;
	mov.f32 	%f2307, %f2278;
	mov.f32 	%f2308, %f2279;
	mov.f32 	%f2309, %f2280;
	mov.f32 	%f2310, %f2281;
	mov.f32 	%f2311, %f2282;
	mov.f32 	%f2312, %f2283;
	mov.f32 	%f2313, %f2284;
	mov.f32 	%f2314, %f2285;
	mov.f32 	%f2315, %f2286;
	mov.f32 	%f2316, %f2359;
	mov.f32 	%f2317, %f2287;
	mov.f32 	%f2318, %f2288;
	mov.f32 	%f2319, %f2289;
	mov.f32 	%f2320, %f2290;
	mov.f32 	%f2321, %f2291;
	mov.f32 	%f2322, %f2292;
	mov.f32 	%f2323, %f2293;
	mov.f32 	%f2324, %f2294;
	mov.u32 	%r1440, %r1411;
	mov.u32 	%r1441, %r1412;
	mov.u32 	%r1442, %r1413;
	mov.u32 	%r1443, %r1414;
	mov.u32 	%r1444, %r1415;
	mov.u32 	%r1445, %r1416;
	mov.u32 	%r1446, %r1417;
	mov.u32 	%r1447, %r1418;
	mov.u32 	%r1448, %r1419;
	mov.u32 	%r1449, %r1420;
	mov.u32 	%r1450, %r1421;
	mov.u32 	%r1451, %r1422;
	mov.u32 	%r1452, %r1423;
	mov.u32 	%r1453, %r1424;
	mov.u32 	%r1454, %r1425;
	mov.u32 	%r1455, %r1426;
	mov.u32 	%r1456, %r1427;
	mov.u32 	%r1457, %r1428;
	mov.u32 	%r1458, %r1429;
	mov.u32 	%r1459, %r1430;
	mov.u32 	%r1460, %r1503;
	mov.u32 	%r1461, %r1431;
	mov.u32 	%r1462, %r1432;
	mov.u32 	%r1463, %r1433;
	mov.u32 	%r1464, %r1434;
	mov.u32 	%r1465, %r1435;
	mov.u32 	%r1466, %r1436;
	mov.u32 	%r1467, %r1437;
	mov.u32 	%r1468, %r1438;
	@%p448 bra 	$L__BB12_491;
	setp.leu.f32 	%p449, %f2288, %f2359;
	mov.f32 	%f2296, %f2267;
	mov.f32 	%f2297, %f2268;
	mov.f32 	%f2298, %f2269;
	mov.f32 	%f2299, %f2270;
	mov.f32 	%f2300, %f2271;
	mov.f32 	%f2301, %f2272;
	mov.f32 	%f2302, %f2273;
	mov.f32 	%f2303, %f2274;
	mov.f32 	%f2304, %f2275;
	mov.f32 	%f2305, %f2276;
	mov.f32 	%f2306, %f2277;
	mov.f32 	%f2307, %f2278;
	mov.f32 	%f2308, %f2279;
	mov.f32 	%f2309, %f2280;
	mov.f32 	%f2310, %f2281;
	mov.f32 	%f2311, %f2282;
	mov.f32 	%f2312, %f2283;
	mov.f32 	%f2313, %f2284;
	mov.f32 	%f2314, %f2285;
	mov.f32 	%f2315, %f2286;
	mov.f32 	%f2316, %f2287;
	mov.f32 	%f2317, %f2359;
	mov.f32 	%f2318, %f2288;
	mov.f32 	%f2319, %f2289;
	mov.f32 	%f2320, %f2290;
	mov.f32 	%f2321, %f2291;
	mov.f32 	%f2322, %f2292;
	mov.f32 	%f2323, %f2293;
	mov.f32 	%f2324, %f2294;
	mov.u32 	%r1440, %r1411;
	mov.u32 	%r1441, %r1412;
	mov.u32 	%r1442, %r1413;
	mov.u32 	%r1443, %r1414;
	mov.u32 	%r1444, %r1415;
	mov.u32 	%r1445, %r1416;
	mov.u32 	%r1446, %r1417;
	mov.u32 	%r1447, %r1418;
	mov.u32 	%r1448, %r1419;
	mov.u32 	%r1449, %r1420;
	mov.u32 	%r1450, %r1421;
	mov.u32 	%r1451, %r1422;
	mov.u32 	%r1452, %r1423;
	mov.u32 	%r1453, %r1424;
	mov.u32 	%r1454, %r1425;
	mov.u32 	%r1455, %r1426;
	mov.u32 	%r1456, %r1427;
	mov.u32 	%r1457, %r1428;
	mov.u32 	%r1458, %r1429;
	mov.u32 	%r1459, %r1430;
	mov.u32 	%r1460, %r1431;
	mov.u32 	%r1461, %r1503;
	mov.u32 	%r1462, %r1432;
	mov.u32 	%r1463, %r1433;
	mov.u32 	%r1464, %r1434;
	mov.u32 	%r1465, %r1435;
	mov.u32 	%r1466, %r1436;
	mov.u32 	%r1467, %r1437;
	mov.u32 	%r1468, %r1438;
	@%p449 bra 	$L__BB12_491;
	setp.leu.f32 	%p450, %f2289, %f2359;
	mov.f32 	%f2296, %f2267;
	mov.f32 	%f2297, %f2268;
	mov.f32 	%f2298, %f2269;
	mov.f32 	%f2299, %f2270;
	mov.f32 	%f2300, %f2271;
	mov.f32 	%f2301, %f2272;
	mov.f32 	%f2302, %f2273;
	mov.f32 	%f2303, %f2274;
	mov.f32 	%f2304, %f2275;
	mov.f32 	%f2305, %f2276;
	mov.f32 	%f2306, %f2277;
	mov.f32 	%f2307, %f2278;
	mov.f32 	%f2308, %f2279;
	mov.f32 	%f2309, %f2280;
	mov.f32 	%f2310, %f2281;
	mov.f32 	%f2311, %f2282;
	mov.f32 	%f2312, %f2283;
	mov.f32 	%f2313, %f2284;
	mov.f32 	%f2314, %f2285;
	mov.f32 	%f2315, %f2286;
	mov.f32 	%f2316, %f2287;
	mov.f32 	%f2317, %f2288;
	mov.f32 	%f2318, %f2359;
	mov.f32 	%f2319, %f2289;
	mov.f32 	%f2320, %f2290;
	mov.f32 	%f2321, %f2291;
	mov.f32 	%f2322, %f2292;
	mov.f32 	%f2323, %f2293;
	mov.f32 	%f2324, %f2294;
	mov.u32 	%r1440, %r1411;
	mov.u32 	%r1441, %r1412;
	mov.u32 	%r1442, %r1413;
	mov.u32 	%r1443, %r1414;
	mov.u32 	%r1444, %r1415;
	mov.u32 	%r1445, %r1416;
	mov.u32 	%r1446, %r1417;
	mov.u32 	%r1447, %r1418;
	mov.u32 	%r1448, %r1419;
	mov.u32 	%r1449, %r1420;
	mov.u32 	%r1450, %r1421;
	mov.u32 	%r1451, %r1422;
	mov.u32 	%r1452, %r1423;
	mov.u32 	%r1453, %r1424;
	mov.u32 	%r1454, %r1425;
	mov.u32 	%r1455, %r1426;
	mov.u32 	%r1456, %r1427;
	mov.u32 	%r1457, %r1428;
	mov.u32 	%r1458, %r1429;
	mov.u32 	%r1459, %r1430;
	mov.u32 	%r1460, %r1431;
	mov.u32 	%r1461, %r1432;
	mov.u32 	%r1462, %r1503;
	mov.u32 	%r1463, %r1433;
	mov.u32 	%r1464, %r1434;
	mov.u32 	%r1465, %r1435;
	mov.u32 	%r1466, %r1436;
	mov.u32 	%r1467, %r1437;
	mov.u32 	%r1468, %r1438;
	@%p450 bra 	$L__BB12_491;
	setp.leu.f32 	%p451, %f2290, %f2359;
	mov.f32 	%f2296, %f2267;
	mov.f32 	%f2297, %f2268;
	mov.f32 	%f2298, %f2269;
	mov.f32 	%f2299, %f2270;
	mov.f32 	%f2300, %f2271;
	mov.f32 	%f2301, %f2272;
	mov.f32 	%f2302, %f2273;
	mov.f32 	%f2303, %f2274;
	mov.f32 	%f2304, %f2275;
	mov.f32 	%f2305, %f2276;
	mov.f32 	%f2306, %f2277;
	mov.f32 	%f2307, %f2278;
	mov.f32 	%f2308, %f2279;
	mov.f32 	%f2309, %f2280;
	mov.f32 	%f2310, %f2281;
	mov.f32 	%f2311, %f2282;
	mov.f32 	%f2312, %f2283;
	mov.f32 	%f2313, %f2284;
	mov.f32 	%f2314, %f2285;
	mov.f32 	%f2315, %f2286;
	mov.f32 	%f2316, %f2287;
	mov.f32 	%f2317, %f2288;
	mov.f32 	%f2318, %f2289;
	mov.f32 	%f2319, %f2359;
	mov.f32 	%f2320, %f2290;
	mov.f32 	%f2321, %f2291;
	mov.f32 	%f2322, %f2292;
	mov.f32 	%f2323, %f2293;
	mov.f32 	%f2324, %f2294;
	mov.u32 	%r1440, %r1411;
	mov.u32 	%r1441, %r1412;
	mov.u32 	%r1442, %r1413;
	mov.u32 	%r1443, %r1414;
	mov.u32 	%r1444, %r1415;
	mov.u32 	%r1445, %r1416;
	mov.u32 	%r1446, %r1417;
	mov.u32 	%r1447, %r1418;
	mov.u32 	%r1448, %r1419;
	mov.u32 	%r1449, %r1420;
	mov.u32 	%r1450, %r1421;
	mov.u32 	%r1451, %r1422;
	mov.u32 	%r1452, %r1423;
	mov.u32 	%r1453, %r1424;
	mov.u32 	%r1454, %r1425;
	mov.u32 	%r1455, %r1426;
	mov.u32 	%r1456, %r1427;
	mov.u32 	%r1457, %r1428;
	mov.u32 	%r1458, %r1429;
	mov.u32 	%r1459, %r1430;
	mov.u32 	%r1460, %r1431;
	mov.u32 	%r1461, %r1432;
	mov.u32 	%r1462, %r1433;
	mov.u32 	%r1463, %r1503;
	mov.u32 	%r1464, %r1434;
	mov.u32 	%r1465, %r1435;
	mov.u32 	%r1466, %r1436;
	mov.u32 	%r1467, %r1437;
	mov.u32 	%r1468, %r1438;
	@%p451 bra 	$L__BB12_491;
	setp.leu.f32 	%p452, %f2291, %f2359;
	mov.f32 	%f2296, %f2267;
	mov.f32 	%f2297, %f2268;
	mov.f32 	%f2298, %f2269;
	mov.f32 	%f2299, %f2270;
	mov.f32 	%f2300, %f2271;
	mov.f32 	%f2301, %f2272;
	mov.f32 	%f2302, %f2273;
	mov.f32 	%f2303, %f2274;
	mov.f32 	%f2304, %f2275;
	mov.f32 	%f2305, %f2276;
	mov.f32 	%f2306, %f2277;
	mov.f32 	%f2307, %f2278;
	mov.f32 	%f2308, %f2279;
	mov.f32 	%f2309, %f2280;
	mov.f32 	%f2310, %f2281;
	mov.f32 	%f2311, %f2282;
	mov.f32 	%f2312, %f2283;
	mov.f32 	%f2313, %f2284;
	mov.f32 	%f2314, %f2285;
	mov.f32 	%f2315, %f2286;
	mov.f32 	%f2316, %f2287;
	mov.f32 	%f2317, %f2288;
	mov.f32 	%f2318, %f2289;
	mov.f32 	%f2319, %f2290;
	mov.f32 	%f2320, %f2359;
	mov.f32 	%f2321, %f2291;
	mov.f32 	%f2322, %f2292;
	mov.f32 	%f2323, %f2293;
	mov.f32 	%f2324, %f2294;
	mov.u32 	%r1440, %r1411;
	mov.u32 	%r1441, %r1412;
	mov.u32 	%r1442, %r1413;
	mov.u32 	%r1443, %r1414;
	mov.u32 	%r1444, %r1415;
	mov.u32 	%r1445, %r1416;
	mov.u32 	%r1446, %r1417;
	mov.u32 	%r1447, %r1418;
	mov.u32 	%r1448, %r1419;
	mov.u32 	%r1449, %r1420;
	mov.u32 	%r1450, %r1421;
	mov.u32 	%r1451, %r1422;
	mov.u32 	%r1452, %r1423;
	mov.u32 	%r1453, %r1424;
	mov.u32 	%r1454, %r1425;
	mov.u32 	%r1455, %r1426;
	mov.u32 	%r1456, %r1427;
	mov.u32 	%r1457, %r1428;
	mov.u32 	%r1458, %r1429;
	mov.u32 	%r1459, %r1430;
	mov.u32 	%r1460, %r1431;
	mov.u32 	%r1461, %r1432;
	mov.u32 	%r1462, %r1433;
	mov.u32 	%r1463, %r1434;
	mov.u32 	%r1464, %r1503;
	mov.u32 	%r1465, %r1435;
	mov.u32 	%r1466, %r1436;
	mov.u32 	%r1467, %r1437;
	mov.u32 	%r1468, %r1438;
	@%p452 bra 	$L__BB12_491;
	setp.leu.f32 	%p453, %f2292, %f2359;
	mov.f32 	%f2296, %f2267;
	mov.f32 	%f2297, %f2268;
	mov.f32 	%f2298, %f2269;
	mov.f32 	%f2299, %f2270;
	mov.f32 	%f2300, %f2271;
	mov.f32 	%f2301, %f2272;
	mov.f32 	%f2302, %f2273;
	mov.f32 	%f2303, %f2274;
	mov.f32 	%f2304, %f2275;
	mov.f32 	%f2305, %f2276;
	mov.f32 	%f2306, %f2277;
	mov.f32 	%f2307, %f2278;
	mov.f32 	%f2308, %f2279;
	mov.f32 	%f2309, %f2280;
	mov.f32 	%f2310, %f2281;
	mov.f32 	%f2311, %f2282;
	mov.f32 	%f2312, %f2283;
	mov.f32 	%f2313, %f2284;
	mov.f32 	%f2314, %f2285;
	mov.f32 	%f2315, %f2286;
	mov.f32 	%f2316, %f2287;
	mov.f32 	%f2317, %f2288;
	mov.f32 	%f2318, %f2289;
	mov.f32 	%f2319, %f2290;
	mov.f32 	%f2320, %f2291;
	mov.f32 	%f2321, %f2359;
	mov.f32 	%f2322, %f2292;
	mov.f32 	%f2323, %f2293;
	mov.f32 	%f2324, %f2294;
	mov.u32 	%r1440, %r1411;
	mov.u32 	%r1441, %r1412;
	mov.u32 	%r1442, %r1413;
	mov.u32 	%r1443, %r1414;
	mov.u32 	%r1444, %r1415;
	mov.u32 	%r1445, %r1416;
	mov.u32 	%r1446, %r1417;
	mov.u32 	%r1447, %r1418;
	mov.u32 	%r1448, %r1419;
	mov.u32 	%r1449, %r1420;
	mov.u32 	%r1450, %r1421;
	mov.u32 	%r1451, %r1422;
	mov.u32 	%r1452, %r1423;
	mov.u32 	%r1453, %r1424;
	mov.u32 	%r1454, %r1425;
	mov.u32 	%r1455, %r1426;
	mov.u32 	%r1456, %r1427;
	mov.u32 	%r1457, %r1428;
	mov.u32 	%r1458, %r1429;
	mov.u32 	%r1459, %r1430;
	mov.u32 	%r1460, %r1431;
	mov.u32 	%r1461, %r1432;
	mov.u32 	%r1462, %r1433;
	mov.u32 	%r1463, %r1434;
	mov.u32 	%r1464, %r1435;
	mov.u32 	%r1465, %r1503;
	mov.u32 	%r1466, %r1436;
	mov.u32 	%r1467, %r1437;
	mov.u32 	%r1468, %r1438;
	@%p453 bra 	$L__BB12_491;
	setp.leu.f32 	%p454, %f2293, %f2359;
	mov.f32 	%f2296, %f2267;
	mov.f32 	%f2297, %f2268;
	mov.f32 	%f2298, %f2269;
	mov.f32 	%f2299, %f2270;
	mov.f32 	%f2300, %f2271;
	mov.f32 	%f2301, %f2272;
	mov.f32 	%f2302, %f2273;
	mov.f32 	%f2303, %f2274;
	mov.f32 	%f2304, %f2275;
	mov.f32 	%f2305, %f2276;
	mov.f32 	%f2306, %f2277;
	mov.f32 	%f2307, %f2278;
	mov.f32 	%f2308, %f2279;
	mov.f32 	%f2309, %f2280;
	mov.f32 	%f2310, %f2281;
	mov.f32 	%f2311, %f2282;
	mov.f32 	%f2312, %f2283;
	mov.f32 	%f2313, %f2284;
	mov.f32 	%f2314, %f2285;
	mov.f32 	%f2315, %f2286;
	mov.f32 	%f2316, %f2287;
	mov.f32 	%f2317, %f2288;
	mov.f32 	%f2318, %f2289;
	mov.f32 	%f2319, %f2290;
	mov.f32 	%f2320, %f2291;
	mov.f32 	%f2321, %f2292;
	mov.f32 	%f2322, %f2359;
	mov.f32 	%f2323, %f2293;
	mov.f32 	%f2324, %f2294;
	mov.u32 	%r1440, %r1411;
	mov.u32 	%r1441, %r1412;
	mov.u32 	%r1442, %r1413;
	mov.u32 	%r1443, %r1414;
	mov.u32 	%r1444, %r1415;
	mov.u32 	%r1445, %r1416;
	mov.u32 	%r1446, %r1417;
	mov.u32 	%r1447, %r1418;
	mov.u32 	%r1448, %r1419;
	mov.u32 	%r1449, %r1420;
	mov.u32 	%r1450, %r1421;
	mov.u32 	%r1451, %r1422;
	mov.u32 	%r1452, %r1423;
	mov.u32 	%r1453, %r1424;
	mov.u32 	%r1454, %r1425;
	mov.u32 	%r1455, %r1426;
	mov.u32 	%r1456, %r1427;
	mov.u32 	%r1457, %r1428;
	mov.u32 	%r1458, %r1429;
	mov.u32 	%r1459, %r1430;
	mov.u32 	%r1460, %r1431;
	mov.u32 	%r1461, %r1432;
	mov.u32 	%r1462, %r1433;
	mov.u32 	%r1463, %r1434;
	mov.u32 	%r1464, %r1435;
	mov.u32 	%r1465, %r1436;
	mov.u32 	%r1466, %r1503;
	mov.u32 	%r1467, %r1437;
	mov.u32 	%r1468, %r1438;
	@%p454 bra 	$L__BB12_491;
	setp.leu.f32 	%p455, %f2294, %f2359;
	mov.f32 	%f2296, %f2267;
	mov.f32 	%f2297, %f2268;
	mov.f32 	%f2298, %f2269;
	mov.f32 	%f2299, %f2270;
	mov.f32 	%f2300, %f2271;
	mov.f32 	%f2301, %f2272;
	mov.f32 	%f2302, %f2273;
	mov.f32 	%f2303, %f2274;
	mov.f32 	%f2304, %f2275;
	mov.f32 	%f2305, %f2276;
	mov.f32 	%f2306, %f2277;
	mov.f32 	%f2307, %f2278;
	mov.f32 	%f2308, %f2279;
	mov.f32 	%f2309, %f2280;
	mov.f32 	%f2310, %f2281;
	mov.f32 	%f2311, %f2282;
	mov.f32 	%f2312, %f2283;
	mov.f32 	%f2313, %f2284;
	mov.f32 	%f2314, %f2285;
	mov.f32 	%f2315, %f2286;
	mov.f32 	%f2316, %f2287;
	mov.f32 	%f2317, %f2288;
	mov.f32 	%f2318, %f2289;
	mov.f32 	%f2319, %f2290;
	mov.f32 	%f2320, %f2291;
	mov.f32 	%f2321, %f2292;
	mov.f32 	%f2322, %f2293;
	mov.f32 	%f2323, %f2359;
	mov.f32 	%f2324, %f2294;
	mov.u32 	%r1440, %r1411;
	mov.u32 	%r1441, %r1412;
	mov.u32 	%r1442, %r1413;
	mov.u32 	%r1443, %r1414;
	mov.u32 	%r1444, %r1415;
	mov.u32 	%r1445, %r1416;
	mov.u32 	%r1446, %r1417;
	mov.u32 	%r1447, %r1418;
	mov.u32 	%r1448, %r1419;
	mov.u32 	%r1449, %r1420;
	mov.u32 	%r1450, %r1421;
	mov.u32 	%r1451, %r1422;
	mov.u32 	%r1452, %r1423;
	mov.u32 	%r1453, %r1424;
	mov.u32 	%r1454, %r1425;
	mov.u32 	%r1455, %r1426;
	mov.u32 	%r1456, %r1427;
	mov.u32 	%r1457, %r1428;
	mov.u32 	%r1458, %r1429;
	mov.u32 	%r1459, %r1430;
	mov.u32 	%r1460, %r1431;
	mov.u32 	%r1461, %r1432;
	mov.u32 	%r1462, %r1433;
	mov.u32 	%r1463, %r1434;
	mov.u32 	%r1464, %r1435;
	mov.u32 	%r1465, %r1436;
	mov.u32 	%r1466, %r1437;
	mov.u32 	%r1467, %r1503;
	mov.u32 	%r1468, %r1438;
	@%p455 bra 	$L__BB12_491;
	setp.leu.f32 	%p456, %f2388, %f2359;
	mov.f32 	%f2296, %f2267;
	mov.f32 	%f2297, %f2268;
	mov.f32 	%f2298, %f2269;
	mov.f32 	%f2299, %f2270;
	mov.f32 	%f2300, %f2271;
	mov.f32 	%f2301, %f2272;
	mov.f32 	%f2302, %f2273;
	mov.f32 	%f2303, %f2274;
	mov.f32 	%f2304, %f2275;
	mov.f32 	%f2305, %f2276;
	mov.f32 	%f2306, %f2277;
	mov.f32 	%f2307, %f2278;
	mov.f32 	%f2308, %f2279;
	mov.f32 	%f2309, %f2280;
	mov.f32 	%f2310, %f2281;
	mov.f32 	%f2311, %f2282;
	mov.f32 	%f2312, %f2283;
	mov.f32 	%f2313, %f2284;
	mov.f32 	%f2314, %f2285;
	mov.f32 	%f2315, %f2286;
	mov.f32 	%f2316, %f2287;
	mov.f32 	%f2317, %f2288;
	mov.f32 	%f2318, %f2289;
	mov.f32 	%f2319, %f2290;
	mov.f32 	%f2320, %f2291;
	mov.f32 	%f2321, %f2292;
	mov.f32 	%f2322, %f2293;
	mov.f32 	%f2323, %f2294;
	mov.f32 	%f2324, %f2359;
	mov.u32 	%r1440, %r1411;
	mov.u32 	%r1441, %r1412;
	mov.u32 	%r1442, %r1413;
	mov.u32 	%r1443, %r1414;
	mov.u32 	%r1444, %r1415;
	mov.u32 	%r1445, %r1416;
	mov.u32 	%r1446, %r1417;
	mov.u32 	%r1447, %r1418;
	mov.u32 	%r1448, %r1419;
	mov.u32 	%r1449, %r1420;
	mov.u32 	%r1450, %r1421;
	mov.u32 	%r1451, %r1422;
	mov.u32 	%r1452, %r1423;
	mov.u32 	%r1453, %r1424;
	mov.u32 	%r1454, %r1425;
	mov.u32 	%r1455, %r1426;
	mov.u32 	%r1456, %r1427;
	mov.u32 	%r1457, %r1428;
	mov.u32 	%r1458, %r1429;
	mov.u32 	%r1459, %r1430;
	mov.u32 	%r1460, %r1431;
	mov.u32 	%r1461, %r1432;
	mov.u32 	%r1462, %r1433;
	mov.u32 	%r1463, %r1434;
	mov.u32 	%r1464, %r1435;
	mov.u32 	%r1465, %r1436;
	mov.u32 	%r1466, %r1437;
	mov.u32 	%r1467, %r1438;
	mov.u32 	%r1468, %r1503;
	@%p456 bra 	$L__BB12_491;
	mov.f32 	%f2296, %f2267;
	mov.f32 	%f2297, %f2268;
	mov.f32 	%f2298, %f2269;
	mov.f32 	%f2299, %f2270;
	mov.f32 	%f2300, %f2271;
	mov.f32 	%f2301, %f2272;
	mov.f32 	%f2302, %f2273;
	mov.f32 	%f2303, %f2274;
	mov.f32 	%f2304, %f2275;
	mov.f32 	%f2305, %f2276;
	mov.f32 	%f2306, %f2277;
	mov.f32 	%f2307, %f2278;
	mov.f32 	%f2308, %f2279;
	mov.f32 	%f2309, %f2280;
	mov.f32 	%f2310, %f2281;
	mov.f32 	%f2311, %f2282;
	mov.f32 	%f2312, %f2283;
	mov.f32 	%f2313, %f2284;
	mov.f32 	%f2314, %f2285;
	mov.f32 	%f2315, %f2286;
	mov.f32 	%f2316, %f2287;
	mov.f32 	%f2317, %f2288;
	mov.f32 	%f2318, %f2289;
	mov.f32 	%f2319, %f2290;
	mov.f32 	%f2320, %f2291;
	mov.f32 	%f2321, %f2292;
	mov.f32 	%f2322, %f2293;
	mov.f32 	%f2323, %f2294;
	mov.f32 	%f2324, %f2388;
	mov.f32 	%f2388, %f2359;
	mov.u32 	%r1440, %r1411;
	mov.u32 	%r1441, %r1412;
	mov.u32 	%r1442, %r1413;
	mov.u32 	%r1443, %r1414;
	mov.u32 	%r1444, %r1415;
	mov.u32 	%r1445, %r1416;
	mov.u32 	%r1446, %r1417;
	mov.u32 	%r1447, %r1418;
	mov.u32 	%r1448, %r1419;
	mov.u32 	%r1449, %r1420;
	mov.u32 	%r1450, %r1421;
	mov.u32 	%r1451, %r1422;
	mov.u32 	%r1452, %r1423;
	mov.u32 	%r1453, %r1424;
	mov.u32 	%r1454, %r1425;
	mov.u32 	%r1455, %r1426;
	mov.u32 	%r1456, %r1427;
	mov.u32 	%r1457, %r1428;
	mov.u32 	%r1458, %r1429;
	mov.u32 	%r1459, %r1430;
	mov.u32 	%r1460, %r1431;
	mov.u32 	%r1461, %r1432;
	mov.u32 	%r1462, %r1433;
	mov.u32 	%r1463, %r1434;
	mov.u32 	%r1464, %r1435;
	mov.u32 	%r1465, %r1436;
	mov.u32 	%r1466, %r1437;
	mov.u32 	%r1467, %r1438;
	mov.u32 	%r1468, %r1532;
	mov.u32 	%r1532, %r1503;
$L__BB12_491:
	setp.leu.f32 	%p457, %f2296, %f2358;
	mov.f32 	%f2326, %f2358;
	mov.f32 	%f2327, %f2296;
	mov.f32 	%f2328, %f2297;
	mov.f32 	%f2329, %f2298;
	mov.f32 	%f2330, %f2299;
	mov.f32 	%f2331, %f2300;
	mov.f32 	%f2332, %f2301;
	mov.f32 	%f2333, %f2302;
	mov.f32 	%f2334, %f2303;
	mov.f32 	%f2335, %f2304;
	mov.f32 	%f2336, %f2305;
	mov.f32 	%f2337, %f2306;
	mov.f32 	%f2338, %f2307;
	mov.f32 	%f2339, %f2308;
	mov.f32 	%f2340, %f2309;
	mov.f32 	%f2341, %f2310;
	mov.f32 	%f2342, %f2311;
	mov.f32 	%f2343, %f2312;
	mov.f32 	%f2344, %f2313;
	mov.f32 	%f2345, %f2314;
	mov.f32 	%f2346, %f2315;
	mov.f32 	%f2347, %f2316;
	mov.f32 	%f2348, %f2317;
	mov.f32 	%f2349, %f2318;
	mov.f32 	%f2350, %f2319;
	mov.f32 	%f2351, %f2320;
	mov.f32 	%f2352, %f2321;
	mov.f32 	%f2353, %f2322;
	mov.f32 	%f2354, %f2323;
	mov.f32 	%f2355, %f2324;
	mov.u32 	%r1470, %r1502;
	mov.u32 	%r1471, %r1440;
	mov.u32 	%r1472, %r1441;
	mov.u32 	%r1473, %r1442;
	mov.u32 	%r1474, %r1443;
	mov.u32 	%r1475, %r1444;
	mov.u32 	%r1476, %r1445;
	mov.u32 	%r1477, %r1446;
	mov.u32 	%r1478, %r1447;
	mov.u32 	%r1479, %r1448;
	mov.u32 	%r1480, %r1449;
	mov.u32 	%r1481, %r1450;
	mov.u32 	%r1482, %r1451;
	mov.u32 	%r1483, %r1452;
	mov.u32 	%r1484, %r1453;
	mov.u32 	%r1485, %r1454;
	mov.u32 	%r1486, %r1455;
	mov.u32 	%r1487, %r1456;
	mov.u32 	%r1488, %r1457;
	mov.u32 	%r1489, %r1458;
	mov.u32 	%r1490, %r1459;
	mov.u32 	%r1491, %r1460;
	mov.u32 	%r1492, %r1461;
	mov.u32 	%r1493, %r1462;
	mov.u32 	%r1494, %r1463;
	mov.u32 	%r1495, %r1464;
	mov.u32 	%r1496, %r1465;
	mov.u32 	%r1497, %r1466;
	mov.u32 	%r1498, %r1467;
	mov.u32 	%r1499, %r1468;
	@%p457 bra 	$L__BB12_522;
	setp.leu.f32 	%p458, %f2297, %f2358;
	mov.f32 	%f2326, %f2296;
	mov.f32 	%f2327, %f2358;
	mov.f32 	%f2328, %f2297;
	mov.f32 	%f2329, %f2298;
	mov.f32 	%f2330, %f2299;
	mov.f32 	%f2331, %f2300;
	mov.f32 	%f2332, %f2301;
	mov.f32 	%f2333, %f2302;
	mov.f32 	%f2334, %f2303;
	mov.f32 	%f2335, %f2304;
	mov.f32 	%f2336, %f2305;
	mov.f32 	%f2337, %f2306;
	mov.f32 	%f2338, %f2307;
	mov.f32 	%f2339, %f2308;
	mov.f32 	%f2340, %f2309;
	mov.f32 	%f2341, %f2310;
	mov.f32 	%f2342, %f2311;
	mov.f32 	%f2343, %f2312;
	mov.f32 	%f2344, %f2313;
	mov.f32 	%f2345, %f2314;
	mov.f32 	%f2346, %f2315;
	mov.f32 	%f2347, %f2316;
	mov.f32 	%f2348, %f2317;
	mov.f32 	%f2349, %f2318;
	mov.f32 	%f2350, %f2319;
	mov.f32 	%f2351, %f2320;
	mov.f32 	%f2352, %f2321;
	mov.f32 	%f2353, %f2322;
	mov.f32 	%f2354, %f2323;
	mov.f32 	%f2355, %f2324;
	mov.u32 	%r1470, %r1440;
	mov.u32 	%r1471, %r1502;
	mov.u32 	%r1472, %r1441;
	mov.u32 	%r1473, %r1442;
	mov.u32 	%r1474, %r1443;
	mov.u32 	%r1475, %r1444;
	mov.u32 	%r1476, %r1445;
	mov.u32 	%r1477, %r1446;
	mov.u32 	%r1478, %r1447;
	mov.u32 	%r1479, %r1448;
	mov.u32 	%r1480, %r1449;
	mov.u32 	%r1481, %r1450;
	mov.u32 	%r1482, %r1451;
	mov.u32 	%r1483, %r1452;
	mov.u32 	%r1484, %r1453;
	mov.u32 	%r1485, %r1454;
	mov.u32 	%r1486, %r1455;
	mov.u32 	%r1487, %r1456;
	mov.u32 	%r1488, %r1457;
	mov.u32 	%r1489, %r1458;
	mov.u32 	%r1490, %r1459;
	mov.u32 	%r1491, %r1460;
	mov.u32 	%r1492, %r1461;
	mov.u32 	%r1493, %r1462;
	mov.u32 	%r1494, %r1463;
	mov.u32 	%r1495, %r1464;
	mov.u32 	%r1496, %r1465;
	mov.u32 	%r1497, %r1466;
	mov.u32 	%r1498, %r1467;
	mov.u32 	%r1499, %r1468;
	@%p458 bra 	$L__BB12_522;
	setp.leu.f32 	%p459, %f2298, %f2358;
	mov.f32 	%f2326, %f2296;
	mov.f32 	%f2327, %f2297;
	mov.f32 	%f2328, %f2358;
	mov.f32 	%f2329, %f2298;
	mov.f32 	%f2330, %f2299;
	mov.f32 	%f2331, %f2300;
	mov.f32 	%f2332, %f2301;
	mov.f32 	%f2333, %f2302;
	mov.f32 	%f2334, %f2303;
	mov.f32 	%f2335, %f2304;
	mov.f32 	%f2336, %f2305;
	mov.f32 	%f2337, %f2306;
	mov.f32 	%f2338, %f2307;
	mov.f32 	%f2339, %f2308;
	mov.f32 	%f2340, %f2309;
	mov.f32 	%f2341, %f2310;
	mov.f32 	%f2342, %f2311;
	mov.f32 	%f2343, %f2312;
	mov.f32 	%f2344, %f2313;
	mov.f32 	%f2345, %f2314;
	mov.f32 	%f2346, %f2315;
	mov.f32 	%f2347, %f2316;
	mov.f32 	%f2348, %f2317;
	mov.f32 	%f2349, %f2318;
	mov.f32 	%f2350, %f2319;
	mov.f32 	%f2351, %f2320;
	mov.f32 	%f2352, %f2321;
	mov.f32 	%f2353, %f2322;
	mov.f32 	%f2354, %f2323;
	mov.f32 	%f2355, %f2324;
	mov.u32 	%r1470, %r1440;
	mov.u32 	%r1471, %r1441;
	mov.u32 	%r1472, %r1502;
	mov.u32 	%r1473, %r1442;
	mov.u32 	%r1474, %r1443;
	mov.u32 	%r1475, %r1444;
	mov.u32 	%r1476, %r1445;
	mov.u32 	%r1477, %r1446;
	mov.u32 	%r1478, %r1447;
	mov.u32 	%r1479, %r1448;
	mov.u32 	%r1480, %r1449;
	mov.u32 	%r1481, %r1450;
	mov.u32 	%r1482, %r1451;
	mov.u32 	%r1483, %r1452;
	mov.u32 	%r1484, %r1453;
	mov.u32 	%r1485, %r1454;
	mov.u32 	%r1486, %r1455;
	mov.u32 	%r1487, %r1456;
	mov.u32 	%r1488, %r1457;
	mov.u32 	%r1489, %r1458;
	mov.u32 	%r1490, %r1459;
	mov.u32 	%r1491, %r1460;
	mov.u32 	%r1492, %r1461;
	mov.u32 	%r1493, %r1462;
	mov.u32 	%r1494, %r1463;
	mov.u32 	%r1495, %r1464;
	mov.u32 	%r1496, %r1465;
	mov.u32 	%r1497, %r1466;
	mov.u32 	%r1498, %r1467;
	mov.u32 	%r1499, %r1468;
	@%p459 bra 	$L__BB12_522;
	setp.leu.f32 	%p460, %f2299, %f2358;
	mov.f32 	%f2326, %f2296;
	mov.f32 	%f2327, %f2297;
	mov.f32 	%f2328, %f2298;
	mov.f32 	%f2329, %f2358;
	mov.f32 	%f2330, %f2299;
	mov.f32 	%f2331, %f2300;
	mov.f32 	%f2332, %f2301;
	mov.f32 	%f2333, %f2302;
	mov.f32 	%f2334, %f2303;
	mov.f32 	%f2335, %f2304;
	mov.f32 	%f2336, %f2305;
	mov.f32 	%f2337, %f2306;
	mov.f32 	%f2338, %f2307;
	mov.f32 	%f2339, %f2308;
	mov.f32 	%f2340, %f2309;
	mov.f32 	%f2341, %f2310;
	mov.f32 	%f2342, %f2311;
	mov.f32 	%f2343, %f2312;
	mov.f32 	%f2344, %f2313;
	mov.f32 	%f2345, %f2314;
	mov.f32 	%f2346, %f2315;
	mov.f32 	%f2347, %f2316;
	mov.f32 	%f2348, %f2317;
	mov.f32 	%f2349, %f2318;
	mov.f32 	%f2350, %f2319;
	mov.f32 	%f2351, %f2320;
	mov.f32 	%f2352, %f2321;
	mov.f32 	%f2353, %f2322;
	mov.f32 	%f2354, %f2323;
	mov.f32 	%f2355, %f2324;
	mov.u32 	%r1470, %r1440;
	mov.u32 	%r1471, %r1441;
	mov.u32 	%r1472, %r1442;
	mov.u32 	%r1473, %r1502;
	mov.u32 	%r1474, %r1443;
	mov.u32 	%r1475, %r1444;
	mov.u32 	%r1476, %r1445;
	mov.u32 	%r1477, %r1446;
	mov.u32 	%r1478, %r1447;
	mov.u32 	%r1479, %r1448;
	mov.u32 	%r1480, %r1449;
	mov.u32 	%r1481, %r1450;
	mov.u32 	%r1482, %r1451;
	mov.u32 	%r1483, %r1452;
	mov.u32 	%r1484, %r1453;
	mov.u32 	%r1485, %r1454;
	mov.u32 	%r1486, %r1455;
	mov.u32 	%r1487, %r1456;
	mov.u32 	%r1488, %r1457;
	mov.u32 	%r1489, %r1458;
	mov.u32 	%r1490, %r1459;
	mov.u32 	%r1491, %r1460;
	mov.u32 	%r1492, %r1461;
	mov.u32 	%r1493, %r1462;
	mov.u32 	%r1494, %r1463;
	mov.u32 	%r1495, %r1464;
	mov.u32 	%r1496, %r1465;
	mov.u32 	%r1497, %r1466;
	mov.u32 	%r1498, %r1467;
	mov.u32 	%r1499, %r1468;
	@%p460 bra 	$L__BB12_522;
	setp.leu.f32 	%p461, %f2300, %f2358;
	mov.f32 	%f2326, %f2296;
	mov.f32 	%f2327, %f2297;
	mov.f32 	%f2328, %f2298;
	mov.f32 	%f2329, %f2299;
	mov.f32 	%f2330, %f2358;
	mov.f32 	%f2331, %f2300;
	mov.f32 	%f2332, %f2301;
	mov.f32 	%f2333, %f2302;
	mov.f32 	%f2334, %f2303;
	mov.f32 	%f2335, %f2304;
	mov.f32 	%f2336, %f2305;
	mov.f32 	%f2337, %f2306;
	mov.f32 	%f2338, %f2307;
	mov.f32 	%f2339, %f2308;
	mov.f32 	%f2340, %f2309;
	mov.f32 	%f2341, %f2310;
	mov.f32 	%f2342, %f2311;
	mov.f32 	%f2343, %f2312;
	mov.f32 	%f2344, %f2313;
	mov.f32 	%f2345, %f2314;
	mov.f32 	%f2346, %f2315;
	mov.f32 	%f2347, %f2316;
	mov.f32 	%f2348, %f2317;
	mov.f32 	%f2349, %f2318;
	mov.f32 	%f2350, %f2319;
	mov.f32 	%f2351, %f2320;
	mov.f32 	%f2352, %f2321;
	mov.f32 	%f2353, %f2322;
	mov.f32 	%f2354, %f2323;
	mov.f32 	%f2355, %f2324;
	mov.u32 	%r1470, %r1440;
	mov.u32 	%r1471, %r1441;
	mov.u32 	%r1472, %r1442;
	mov.u32 	%r1473, %r1443;
	mov.u32 	%r1474, %r1502;
	mov.u32 	%r1475, %r1444;
	mov.u32 	%r1476, %r1445;
	mov.u32 	%r1477, %r1446;
	mov.u32 	%r1478, %r1447;
	mov.u32 	%r1479, %r1448;
	mov.u32 	%r1480, %r1449;
	mov.u32 	%r1481, %r1450;
	mov.u32 	%r1482, %r1451;
	mov.u32 	%r1483, %r1452;
	mov.u32 	%r1484, %r1453;
	mov.u32 	%r1485, %r1454;
	mov.u32 	%r1486, %r1455;
	mov.u32 	%r1487, %r1456;
	mov.u32 	%r1488, %r1457;
	mov.u32 	%r1489, %r1458;
	mov.u32 	%r1490, %r1459;
	mov.u32 	%r1491, %r1460;
	mov.u32 	%r1492, %r1461;
	mov.u32 	%r1493, %r1462;
	mov.u32 	%r1494, %r1463;
	mov.u32 	%r1495, %r1464;
	mov.u32 	%r1496, %r1465;
	mov.u32 	%r1497, %r1466;
	mov.u32 	%r1498, %r1467;
	mov.u32 	%r1499, %r1468;
	@%p461 bra 	$L__BB12_522;
	setp.leu.f32 	%p462, %f2301, %f2358;
	mov.f32 	%f2326, %f2296;
	mov.f32 	%f2327, %f2297;
	mov.f32 	%f2328, %f2298;
	mov.f32 	%f2329, %f2299;
	mov.f32 	%f2330, %f2300;
	mov.f32 	%f2331, %f2358;
	mov.f32 	%f2332, %f2301;
	mov.f32 	%f2333, %f2302;
	mov.f32 	%f2334, %f2303;
	mov.f32 	%f2335, %f2304;
	mov.f32 	%f2336, %f2305;
	mov.f32 	%f2337, %f2306;
	mov.f32 	%f2338, %f2307;
	mov.f32 	%f2339, %f2308;
	mov.f32 	%f2340, %f2309;
	mov.f32 	%f2341, %f2310;
	mov.f32 	%f2342, %f2311;
	mov.f32 	%f2343, %f2312;
	mov.f32 	%f2344, %f2313;
	mov.f32 	%f2345, %f2314;
	mov.f32 	%f2346, %f2315;
	mov.f32 	%f2347, %f2316;
	mov.f32 	%f2348, %f2317;
	mov.f32 	%f2349, %f2318;
	mov.f32 	%f2350, %f2319;
	mov.f32 	%f2351, %f2320;
	mov.f32 	%f2352, %f2321;
	mov.f32 	%f2353, %f2322;
	mov.f32 	%f2354, %f2323;
	mov.f32 	%f2355, %f2324;
	mov.u32 	%r1470, %r1440;
	mov.u32 	%r1471, %r1441;
	mov.u32 	%r1472, %r1442;
	mov.u32 	%r1473, %r1443;
	mov.u32 	%r1474, %r1444;
	mov.u32 	%r1475, %r1502;
	mov.u32 	%r1476, %r1445;
	mov.u32 	%r1477, %r1446;
	mov.u32 	%r1478, %r1447;
	mov.u32 	%r1479, %r1448;
	mov.u32 	%r1480, %r1449;
	mov.u32 	%r1481, %r1450;
	mov.u32 	%r1482, %r1451;
	mov.u32 	%r1483, %r1452;
	mov.u32 	%r1484, %r1453;
	mov.u32 	%r1485, %r1454;
	mov.u32 	%r1486, %r1455;
	mov.u32 	%r1487, %r1456;
	mov.u32 	%r1488, %r1457;
	mov.u32 	%r1489, %r1458;
	mov.u32 	%r1490, %r1459;
	mov.u32 	%r1491, %r1460;
	mov.u32 	%r1492, %r1461;
	mov.u32 	%r1493, %r1462;
	mov.u32 	%r1494, %r1463;
	mov.u32 	%r1495, %r1464;
	mov.u32 	%r1496, %r1465;
	mov.u32 	%r1497, %r1466;
	mov.u32 	%r1498, %r1467;
	mov.u32 	%r1499, %r1468;
	@%p462 bra 	$L__BB12_522;
	setp.leu.f32 	%p463, %f2302, %f2358;
	mov.f32 	%f2326, %f2296;
	mov.f32 	%f2327, %f2297;
	mov.f32 	%f2328, %f2298;
	mov.f32 	%f2329, %f2299;
	mov.f32 	%f2330, %f2300;
	mov.f32 	%f2331, %f2301;
	mov.f32 	%f2332, %f2358;
	mov.f32 	%f2333, %f2302;
	mov.f32 	%f2334, %f2303;
	mov.f32 	%f2335, %f2304;
	mov.f32 	%f2336, %f2305;
	mov.f32 	%f2337, %f2306;
	mov.f32 	%f2338, %f2307;
	mov.f32 	%f2339, %f2308;
	mov.f32 	%f2340, %f2309;
	mov.f32 	%f2341, %f2310;
	mov.f32 	%f2342, %f2311;
	mov.f32 	%f2343, %f2312;
	mov.f32 	%f2344, %f2313;
	mov.f32 	%f2345, %f2314;
	mov.f32 	%f2346, %f2315;
	mov.f32 	%f2347, %f2316;
	mov.f32 	%f2348, %f2317;
	mov.f32 	%f2349, %f2318;
	mov.f32 	%f2350, %f2319;
	mov.f32 	%f2351, %f2320;
	mov.f32 	%f2352, %f2321;
	mov.f32 	%f2353, %f2322;
	mov.f32 	%f2354, %f2323;
	mov.f32 	%f2355, %f2324;
	mov.u32 	%r1470, %r1440;
	mov.u32 	%r1471, %r1441;
	mov.u32 	%r1472, %r1442;
	mov.u32 	%r1473, %r1443;
	mov.u32 	%r1474, %r1444;
	mov.u32 	%r1475, %r1445;
	mov.u32 	%r1476, %r1502;
	mov.u32 	%r1477, %r1446;
	mov.u32 	%r1478, %r1447;
	mov.u32 	%r1479, %r1448;
	mov.u32 	%r1480, %r1449;
	mov.u32 	%r1481, %r1450;
	mov.u32 	%r1482, %r1451;
	mov.u32 	%r1483, %r1452;
	mov.u32 	%r1484, %r1453;
	mov.u32 	%r1485, %r1454;
	mov.u32 	%r1486, %r1455;
	mov.u32 	%r1487, %r1456;
	mov.u32 	%r1488, %r1457;
	mov.u32 	%r1489, %r1458;
	mov.u32 	%r1490, %r1459;
	mov.u32 	%r1491, %r1460;
	mov.u32 	%r1492, %r1461;
	mov.u32 	%r1493, %r1462;
	mov.u32 	%r1494, %r1463;
	mov.u32 	%r1495, %r1464;
	mov.u32 	%r1496, %r1465;
	mov.u32 	%r1497, %r1466;
	mov.u32 	%r1498, %r1467;
	mov.u32 	%r1499, %r1468;
	@%p463 bra 	$L__BB12_522;
	setp.leu.f32 	%p464, %f2303, %f2358;
	mov.f32 	%f2326, %f2296;
	mov.f32 	%f2327, %f2297;
	mov.f32 	%f2328, %f2298;
	mov.f32 	%f2329, %f2299;
	mov.f32 	%f2330, %f2300;
	mov.f32 	%f2331, %f2301;
	mov.f32 	%f2332, %f2302;
	mov.f32 	%f2333, %f2358;
	mov.f32 	%f2334, %f2303;
	mov.f32 	%f2335, %f2304;
	mov.f32 	%f2336, %f2305;
	mov.f32 	%f2337, %f2306;
	mov.f32 	%f2338, %f2307;
	mov.f32 	%f2339, %f2308;
	mov.f32 	%f2340, %f2309;
	mov.f32 	%f2341, %f2310;
	mov.f32 	%f2342, %f2311;
	mov.f32 	%f2343, %f2312;
	mov.f32 	%f2344, %f2313;
	mov.f32 	%f2345, %f2314;
	mov.f32 	%f2346, %f2315;
	mov.f32 	%f2347, %f2316;
	mov.f32 	%f2348, %f2317;
	mov.f32 	%f2349, %f2318;
	mov.f32 	%f2350, %f2319;
	mov.f32 	%f2351, %f2320;
	mov.f32 	%f2352, %f2321;
	mov.f32 	%f2353, %f2322;
	mov.f32 	%f2354, %f2323;
	mov.f32 	%f2355, %f2324;
	mov.u32 	%r1470, %r1440;
	mov.u32 	%r1471, %r1441;
	mov.u32 	%r1472, %r1442;
	mov.u32 	%r1473, %r1443;
	mov.u32 	%r1474, %r1444;
	mov.u32 	%r1475, %r1445;
	mov.u32 	%r1476, %r1446;
	mov.u32 	%r1477, %r1502;
	mov.u32 	%r1478, %r1447;
	mov.u32 	%r1479, %r1448;
	mov.u32 	%r1480, %r1449;
	mov.u32 	%r1481, %r1450;
	mov.u32 	%r1482, %r1451;
	mov.u32 	%r1483, %r1452;
	mov.u32 	%r1484, %r1453;
	mov.u32 	%r1485, %r1454;
	mov.u32 	%r1486, %r1455;
	mov.u32 	%r1487, %r1456;
	mov.u32 	%r1488, %r1457;
	mov.u32 	%r1489, %r1458;
	mov.u32 	%r1490, %r1459;
	mov.u32 	%r1491, %r1460;
	mov.u32 	%r1492, %r1461;
	mov.u32 	%r1493, %r1462;
	mov.u32 	%r1494, %r1463;
	mov.u32 	%r1495, %r1464;
	mov.u32 	%r1496, %r1465;
	mov.u32 	%r1497, %r1466;
	mov.u32 	%r1498, %r1467;
	mov.u32 	%r1499, %r1468;
	@%p464 bra 	$L__BB12_522;
	setp.leu.f32 	%p465, %f2304, %f2358;
	mov.f32 	%f2326, %f2296;
	mov.f32 	%f2327, %f2297;
	mov.f32 	%f2328, %f2298;
	mov.f32 	%f2329, %f2299;
	mov.f32 	%f2330, %f2300;
	mov.f32 	%f2331, %f2301;
	mov.f32 	%f2332, %f2302;
	mov.f32 	%f2333, %f2303;
	mov.f32 	%f2334, %f2358;
	mov.f32 	%f2335, %f2304;
	mov.f32 	%f2336, %f2305;
	mov.f32 	%f2337, %f2306;
	mov.f32 	%f2338, %f2307;
	mov.f32 	%f2339, %f2308;
	mov.f32 	%f2340, %f2309;
	mov.f32 	%f2341, %f2310;
	mov.f32 	%f2342, %f2311;
	mov.f32 	%f2343, %f2312;
	mov.f32 	%f2344, %f2313;
	mov.f32 	%f2345, %f2314;
	mov.f32 	%f2346, %f2315;
	mov.f32 	%f2347, %f2316;
	mov.f32 	%f2348, %f2317;
	mov.f32 	%f2349, %f2318;
	mov.f32 	%f2350, %f2319;
	mov.f32 	%f2351, %f2320;
	mov.f32 	%f2352, %f2321;
	mov.f32 	%f2353, %f2322;
	mov.f32 	%f2354, %f2323;
	mov.f32 	%f2355, %f2324;
	mov.u32 	%r1470, %r1440;
	mov.u32 	%r1471, %r1441;
	mov.u32 	%r1472, %r1442;
	mov.u32 	%r1473, %r1443;
	mov.u32 	%r1474, %r1444;
	mov.u32 	%r1475, %r1445;
	mov.u32 	%r1476, %r1446;
	mov.u32 	%r1477, %r1447;
	mov.u32 	%r1478, %r1502;
	mov.u32 	%r1479, %r1448;
	mov.u32 	%r1480, %r1449;
	mov.u32 	%r1481, %r1450;
	mov.u32 	%r1482, %r1451;
	mov.u32 	%r1483, %r1452;
	mov.u32 	%r1484, %r1453;
	mov.u32 	%r1485, %r1454;
	mov.u32 	%r1486, %r1455;
	mov.u32 	%r1487, %r1456;
	mov.u32 	%r1488, %r1457;
	mov.u32 	%r1489, %r1458;
	mov.u32 	%r1490, %r1459;
	mov.u32 	%r1491, %r1460;
	mov.u32 	%r1492, %r1461;
	mov.u32 	%r1493, %r1462;
	mov.u32 	%r1494, %r1463;
	mov.u32 	%r1495, %r1464;
	mov.u32 	%r1496, %r1465;
	mov.u32 	%r1497, %r1466;
	mov.u32 	%r1498, %r1467;
	mov.u32 	%r1499, %r1468;
	@%p465 bra 	$L__BB12_522;
	setp.leu.f32 	%p466, %f2305, %f2358;
	mov.f32 	%f2326, %f2296;
	mov.f32 	%f2327, %f2297;
	mov.f32 	%f2328, %f2298;
	mov.f32 	%f2329, %f2299;
	mov.f32 	%f2330, %f2300;
	mov.f32 	%f2331, %f2301;
	mov.f32 	%f2332, %f2302;
	mov.f32 	%f2333, %f2303;
	mov.f32 	%f2334, %f2304;
	mov.f32 	%f2335, %f2358;
	mov.f32 	%f2336, %f2305;
	mov.f32 	%f2337, %f2306;
	mov.f32 	%f2338, %f2307;
	mov.f32 	%f2339, %f2308;
	mov.f32 	%f2340, %f2309;
	mov.f32 	%f2341, %f2310;
	mov.f32 	%f2342, %f2311;
	mov.f32 	%f2343, %f2312;
	mov.f32 	%f2344, %f2313;
	mov.f32 	%f2345, %f2314;
	mov.f32 	%f2346, %f2315;
	mov.f32 	%f2347, %f2316;
	mov.f32 	%f2348, %f2317;
	mov.f32 	%f2349, %f2318;
	mov.f32 	%f2350, %f2319;
	mov.f32 	%f2351, %f2320;
	mov.f32 	%f2352, %f2321;
	mov.f32 	%f2353, %f2322;
	mov.f32 	%f2354, %f2323;
	mov.f32 	%f2355, %f2324;
	mov.u32 	%r1470, %r1440;
	mov.u32 	%r1471, %r1441;
	mov.u32 	%r1472, %r1442;
	mov.u32 	%r1473, %r1443;
	mov.u32 	%r1474, %r1444;
	mov.u32 	%r1475, %r1445;
	mov.u32 	%r1476, %r1446;
	mov.u32 	%r1477, %r1447;
	mov.u32 	%r1478, %r1448;
	mov.u32 	%r1479, %r1502;
	mov.u32 	%r1480, %r1449;
	mov.u32 	%r1481, %r1450;
	mov.u32 	%r1482, %r1451;
	mov.u32 	%r1483, %r1452;
	mov.u32 	%r1484, %r1453;
	mov.u32 	%r1485, %r1454;
	mov.u32 	%r1486, %r1455;
	mov.u32 	%r1487, %r1456;
	mov.u32 	%r1488, %r1457;
	mov.u32 	%r1489, %r1458;
	mov.u32 	%r1490, %r1459;
	mov.u32 	%r1491, %r1460;
	mov.u32 	%r1492, %r1461;
	mov.u32 	%r1493, %r1462;
	mov.u32 	%r1494, %r1463;
	mov.u32 	%r1495, %r1464;
	mov.u32 	%r1496, %r1465;
	mov.u32 	%r1497, %r1466;
	mov.u32 	%r1498, %r1467;
	mov.u32 	%r1499, %r1468;
	@%p466 bra 	$L__BB12_522;
	setp.leu.f32 	%p467, %f2306, %f2358;
	mov.f32 	%f2326, %f2296;
	mov.f32 	%f2327, %f2297;
	mov.f32 	%f2328, %f2298;
	mov.f32 	%f2329, %f2299;
	mov.f32 	%f2330, %f2300;
	mov.f32 	%f2331, %f2301;
	mov.f32 	%f2332, %f2302;
	mov.f32 	%f2333, %f2303;
	mov.f32 	%f2334, %f2304;
	mov.f32 	%f2335, %f2305;
	mov.f32 	%f2336, %f2358;
	mov.f32 	%f2337, %f2306;
	mov.f32 	%f2338, %f2307;
	mov.f32 	%f2339, %f2308;
	mov.f32 	%f2340, %f2309;
	mov.f32 	%f2341, %f2310;
	mov.f32 	%f2342, %f2311;
	mov.f32 	%f2343, %f2312;
	mov.f32 	%f2344, %f2313;
	mov.f32 	%f2345, %f2314;
	mov.f32 	%f2346, %f2315;
	mov.f32 	%f2347, %f2316;
	mov.f32 	%f2348, %f2317;
	mov.f32 	%f2349, %f2318;
	mov.f32 	%f2350, %f2319;
	mov.f32 	%f2351, %f2320;
	mov.f32 	%f2352, %f2321;
	mov.f32 	%f2353, %f2322;
	mov.f32 	%f2354, %f2323;
	mov.f32 	%f2355, %f2324;
	mov.u32 	%r1470, %r1440;
	mov.u32 	%r1471, %r1441;
	mov.u32 	%r1472, %r1442;
	mov.u32 	%r1473, %r1443;
	mov.u32 	%r1474, %r1444;
	mov.u32 	%r1475, %r1445;
	mov.u32 	%r1476, %r1446;
	mov.u32 	%r1477, %r1447;
	mov.u32 	%r1478, %r1448;
	mov.u32 	%r1479, %r1449;
	mov.u32 	%r1480, %r1502;
	mov.u32 	%r1481, %r1450;
	mov.u32 	%r1482, %r1451;
	mov.u32 	%r1483, %r1452;
	mov.u32 	%r1484, %r1453;
	mov.u32 	%r1485, %r1454;
	mov.u32 	%r1486, %r1455;
	mov.u32 	%r1487, %r1456;
	mov.u32 	%r1488, %r1457;
	mov.u32 	%r1489, %r1458;
	mov.u32 	%r1490, %r1459;
	mov.u32 	%r1491, %r1460;
	mov.u32 	%r1492, %r1461;
	mov.u32 	%r1493, %r1462;
	mov.u32 	%r1494, %r1463;
	mov.u32 	%r1495, %r1464;
	mov.u32 	%r1496, %r1465;
	mov.u32 	%r1497, %r1466;
	mov.u32 	%r1498, %r1467;
	mov.u32 	%r1499, %r1468;
	@%p467 bra 	$L__BB12_522;
	setp.leu.f32 	%p468, %f2307, %f2358;
	mov.f32 	%f2326, %f2296;
	mov.f32 	%f2327, %f2297;
	mov.f32 	%f2328, %f2298;
	mov.f32 	%f2329, %f2299;
	mov.f32 	%f2330, %f2300;
	mov.f32 	%f2331, %f2301;
	mov.f32 	%f2332, %f2302;
	mov.f32 	%f2333, %f2303;
	mov.f32 	%f2334, %f2304;
	mov.f32 	%f2335, %f2305;
	mov.f32 	%f2336, %f2306;
	mov.f32 	%f2337, %f2358;
	mov.f32 	%f2338, %f2307;
	mov.f32 	%f2339, %f2308;
	mov.f32 	%f2340, %f2309;
	mov.f32 	%f2341, %f2310;
	mov.f32 	%f2342, %f2311;
	mov.f32 	%f2343, %f2312;
	mov.f32 	%f2344, %f2313;
	mov.f32 	%f2345, %f2314;
	mov.f32 	%f2346, %f2315;
	mov.f32 	%f2347, %f2316;
	mov.f32 	%f2348, %f2317;
	mov.f32 	%f2349, %f2318;
	mov.f32 	%f2350, %f2319;
	mov.f32 	%f2351, %f2320;
	mov.f32 	%f2352, %f2321;
	mov.f32 	%f2353, %f2322;
	mov.f32 	%f2354, %f2323;
	mov.f32 	%f2355, %f2324;
	mov.u32 	%r1470, %r1440;
	mov.u32 	%r1471, %r1441;
	mov.u32 	%r1472, %r1442;
	mov.u32 	%r1473, %r1443;
	mov.u32 	%r1474, %r1444;
	mov.u32 	%r1475, %r1445;
	mov.u32 	%r1476, %r1446;
	mov.u32 	%r1477, %r1447;
	mov.u32 	%r1478, %r1448;
	mov.u32 	%r1479, %r1449;
	mov.u32 	%r1480, %r1450;
	mov.u32 	%r1481, %r1502;
	mov.u32 	%r1482, %r1451;
	mov.u32 	%r1483, %r1452;
	mov.u32 	%r1484, %r1453;
	mov.u32 	%r1485, %r1454;
	mov.u32 	%r1486, %r1455;
	mov.u32 	%r1487, %r1456;
	mov.u32 	%r1488, %r1457;
	mov.u32 	%r1489, %r1458;
	mov.u32 	%r1490, %r1459;
	mov.u32 	%r1491, %r1460;
	mov.u32 	%r1492, %r1461;
	mov.u32 	%r1493, %r1462;
	mov.u32 	%r1494, %r1463;
	mov.u32 	%r1495, %r1464;
	mov.u32 	%r1496, %r1465;
	mov.u32 	%r1497, %r1466;
	mov.u32 	%r1498, %r1467;
	mov.u32 	%r1499, %r1468;
	@%p468 bra 	$L__BB12_522;
	setp.leu.f32 	%p469, %f2308, %f2358;
	mov.f32 	%f2326, %f2296;
	mov.f32 	%f2327, %f2297;
	mov.f32 	%f2328, %f2298;
	mov.f32 	%f2329, %f2299;
	mov.f32 	%f2330, %f2300;
	mov.f32 	%f2331, %f2301;
	mov.f32 	%f2332, %f2302;
	mov.f32 	%f2333, %f2303;
	mov.f32 	%f2334, %f2304;
	mov.f32 	%f2335, %f2305;
	mov.f32 	%f2336, %f2306;
	mov.f32 	%f2337, %f2307;
	mov.f32 	%f2338, %f2358;
	mov.f32 	%f2339, %f2308;
	mov.f32 	%f2340, %f2309;
	mov.f32 	%f2341, %f2310;
	mov.f32 	%f2342, %f2311;
	mov.f32 	%f2343, %f2312;
	mov.f32 	%f2344, %f2313;
	mov.f32 	%f2345, %f2314;
	mov.f32 	%f2346, %f2315;
	mov.f32 	%f2347, %f2316;
	mov.f32 	%f2348, %f2317;
	mov.f32 	%f2349, %f2318;
	mov.f32 	%f2350, %f2319;
	mov.f32 	%f2351, %f2320;
	mov.f32 	%f2352, %f2321;
	mov.f32 	%f2353, %f2322;
	mov.f32 	%f2354, %f2323;
	mov.f32 	%f2355, %f2324;
	mov.u32 	%r1470, %r1440;
	mov.u32 	%r1471, %r1441;
	mov.u32 	%r1472, %r1442;
	mov.u32 	%r1473, %r1443;
	mov.u32 	%r1474, %r1444;
	mov.u32 	%r1475, %r1445;
	mov.u32 	%r1476, %r1446;
	mov.u32 	%r1477, %r1447;
	mov.u32 	%r1478, %r1448;
	mov.u32 	%r1479, %r1449;
	mov.u32 	%r1480, %r1450;
	mov.u32 	%r1481, %r1451;
	mov.u32 	%r1482, %r1502;
	mov.u32 	%r1483, %r1452;
	mov.u32 	%r1484, %r1453;
	mov.u32 	%r1485, %r1454;
	mov.u32 	%r1486, %r1455;
	mov.u32 	%r1487, %r1456;
	mov.u32 	%r1488, %r1457;
	mov.u32 	%r1489, %r1458;
	mov.u32 	%r1490, %r1459;
	mov.u32 	%r1491, %r1460;
	mov.u32 	%r1492, %r1461;
	mov.u32 	%r1493, %r1462;
	mov.u32 	%r1494, %r1463;
	mov.u32 	%r1495, %r1464;
	mov.u32 	%r1496, %r1465;
	mov.u32 	%r1497, %r1466;
	mov.u32 	%r1498, %r1467;
	mov.u32 	%r1499, %r1468;
	@%p469 bra 	$L__BB12_522;
	setp.leu.f32 	%p470, %f2309, %f2358;
	mov.f32 	%f2326, %f2296;
	mov.f32 	%f2327, %f2297;
	mov.f32 	%f2328, %f2298;
	mov.f32 	%f2329, %f2299;
	mov.f32 	%f2330, %f2300;
	mov.f32 	%f2331, %f2301;
	mov.f32 	%f2332, %f2302;
	mov.f32 	%f2333, %f2303;
	mov.f32 	%f2334, %f2304;
	mov.f32 	%f2335, %f2305;
	mov.f32 	%f2336, %f2306;
	mov.f32 	%f2337, %f2307;
	mov.f32 	%f2338, %f2308;
	mov.f32 	%f2339, %f2358;
	mov.f32 	%f2340, %f2309;
	mov.f32 	%f2341, %f2310;
	mov.f32 	%f2342, %f2311;
	mov.f32 	%f2343, %f2312;
	mov.f32 	%f2344, %f2313;
	mov.f32 	%f2345, %f2314;
	mov.f32 	%f2346, %f2315;
	mov.f32 	%f2347, %f2316;
	mov.f32 	%f2348, %f2317;
	mov.f32 	%f2349, %f2318;
	mov.f32 	%f2350, %f2319;
	mov.f32 	%f2351, %f2320;
	mov.f32 	%f2352, %f2321;
	mov.f32 	%f2353, %f2322;
	mov.f32 	%f2354, %f2323;
	mov.f32 	%f2355, %f2324;
	mov.u32 	%r1470, %r1440;
	mov.u32 	%r1471, %r1441;
	mov.u32 	%r1472, %r1442;
	mov.u32 	%r1473, %r1443;
	mov.u32 	%r1474, %r1444;
	mov.u32 	%r1475, %r1445;
	mov.u32 	%r1476, %r1446;
	mov.u32 	%r1477, %r1447;
	mov.u32 	%r1478, %r1448;
	mov.u32 	%r1479, %r1449;
	mov.u32 	%r1480, %r1450;
	mov.u32 	%r1481, %r1451;
	mov.u32 	%r1482, %r1452;
	mov.u32 	%r1483, %r1502;
	mov.u32 	%r1484, %r1453;
	mov.u32 	%r1485, %r1454;
	mov.u32 	%r1486, %r1455;
	mov.u32 	%r1487, %r1456;
	mov.u32 	%r1488, %r1457;
	mov.u32 	%r1489, %r1458;
	mov.u32 	%r1490, %r1459;
	mov.u32 	%r1491, %r1460;
	mov.u32 	%r1492, %r1461;
	mov.u32 	%r1493, %r1462;
	mov.u32 	%r1494, %r1463;
	mov.u32 	%r1495, %r1464;
	mov.u32 	%r1496, %r1465;
	mov.u32 	%r1497, %r1466;
	mov.u32 	%r1498, %r1467;
	mov.u32 	%r1499, %r1468;
	@%p470 bra 	$L__BB12_522;
	setp.leu.f32 	%p471, %f2310, %f2358;
	mov.f32 	%f2326, %f2296;
	mov.f32 	%f2327, %f2297;
	mov.f32 	%f2328, %f2298;
	mov.f32 	%f2329, %f2299;
	mov.f32 	%f2330, %f2300;
	mov.f32 	%f2331, %f2301;
	mov.f32 	%f2332, %f2302;
	mov.f32 	%f2333, %f2303;
	mov.f32 	%f2334, %f2304;
	mov.f32 	%f2335, %f2305;
	mov.f32 	%f2336, %f2306;
	mov.f32 	%f2337, %f2307;
	mov.f32 	%f2338, %f2308;
	mov.f32 	%f2339, %f2309;
	mov.f32 	%f2340, %f2358;
	mov.f32 	%f2341, %f2310;
	mov.f32 	%f2342, %f2311;
	mov.f32 	%f2343, %f2312;
	mov.f32 	%f2344, %f2313;
	mov.f32 	%f2345, %f2314;
	mov.f32 	%f2346, %f2315;
	mov.f32 	%f2347, %f2316;
	mov.f32 	%f2348, %f2317;
	mov.f32 	%f2349, %f2318;
	mov.f32 	%f2350, %f2319;
	mov.f32 	%f2351, %f2320;
	mov.f32 	%f2352, %f2321;
	mov.f32 	%f2353, %f2322;
	mov.f32 	%f2354, %f2323;
	mov.f32 	%f2355, %f2324;
	mov.u32 	%r1470, %r1440;
	mov.u32 	%r1471, %r1441;
	mov.u32 	%r1472, %r1442;
	mov.u32 	%r1473, %r1443;
	mov.u32 	%r1474, %r1444;
	mov.u32 	%r1475, %r1445;
	mov.u32 	%r1476, %r1446;
	mov.u32 	%r1477, %r1447;
	mov.u32 	%r1478, %r1448;
	mov.u32 	%r1479, %r1449;
	mov.u32 	%r1480, %r1450;
	mov.u32 	%r1481, %r1451;
	mov.u32 	%r1482, %r1452;
	mov.u32 	%r1483, %r1453;
	mov.u32 	%r1484, %r1502;
	mov.u32 	%r1485, %r1454;
	mov.u32 	%r1486, %r1455;
	mov.u32 	%r1487, %r1456;
	mov.u32 	%r1488, %r1457;
	mov.u32 	%r1489, %r1458;
	mov.u32 	%r1490, %r1459;
	mov.u32 	%r1491, %r1460;
	mov.u32 	%r1492, %r1461;
	mov.u32 	%r1493, %r1462;
	mov.u32 	%r1494, %r1463;
	mov.u32 	%r1495, %r1464;
	mov.u32 	%r1496, %r1465;
	mov.u32 	%r1497, %r1466;
	mov.u32 	%r1498, %r1467;
	mov.u32 	%r1499, %r1468;
	@%p471 bra 	$L__BB12_522;
	setp.leu.f32 	%p472, %f2311, %f2358;
	mov.f32 	%f2326, %f2296;
	mov.f32 	%f2327, %f2297;
	mov.f32 	%f2328, %f2298;
	mov.f32 	%f2329, %f2299;
	mov.f32 	%f2330, %f2300;
	mov.f32 	%f2331, %f2301;
	mov.f32 	%f2332, %f2302;
	mov.f32 	%f2333, %f2303;
	mov.f32 	%f2334, %f2304;
	mov.f32 	%f2335, %f2305;
	mov.f32 	%f2336, %f2306;
	mov.f32 	%f2337, %f2307;
	mov.f32 	%f2338, %f2308;
	mov.f32 	%f2339, %f2309;
	mov.f32 	%f2340, %f2310;
	mov.f32 	%f2341, %f2358;
	mov.f32 	%f2342, %f2311;
	mov.f32 	%f2343, %f2312;
	mov.f32 	%f2344, %f2313;
	mov.f32 	%f2345, %f2314;
	mov.f32 	%f2346, %f2315;
	mov.f32 	%f2347, %f2316;
	mov.f32 	%f2348, %f2317;
	mov.f32 	%f2349, %f2318;
	mov.f32 	%f2350, %f2319;
	mov.f32 	%f2351, %f2320;
	mov.f32 	%f2352, %f2321;
	mov.f32 	%f2353, %f2322;
	mov.f32 	%f2354, %f2323;
	mov.f32 	%f2355, %f2324;
	mov.u32 	%r1470, %r1440;
	mov.u32 	%r1471, %r1441;
	mov.u32 	%r1472, %r1442;
	mov.u32 	%r1473, %r1443;
	mov.u32 	%r1474, %r1444;
	mov.u32 	%r1475, %r1445;
	mov.u32 	%r1476, %r1446;
	mov.u32 	%r1477, %r1447;
	mov.u32 	%r1478, %r1448;
	mov.u32 	%r1479, %r1449;
	mov.u32 	%r1480, %r1450;
	mov.u32 	%r1481, %r1451;
	mov.u32 	%r1482, %r1452;
	mov.u32 	%r1483, %r1453;
	mov.u32 	%r1484, %r1454;
	mov.u32 	%r1485, %r1502;
	mov.u32 	%r1486, %r1455;
	mov.u32 	%r1487, %r1456;
	mov.u32 	%r1488, %r1457;
	mov.u32 	%r1489, %r1458;
	mov.u32 	%r1490, %r1459;
	mov.u32 	%r1491, %r1460;
	mov.u32 	%r1492, %r1461;
	mov.u32 	%r1493, %r1462;
	mov.u32 	%r1494, %r1463;
	mov.u32 	%r1495, %r1464;
	mov.u32 	%r1496, %r1465;
	mov.u32 	%r1497, %r1466;
	mov.u32 	%r1498, %r1467;
	mov.u32 	%r1499, %r1468;
	@%p472 bra 	$L__BB12_522;
	setp.leu.f32 	%p473, %f2312, %f2358;
	mov.f32 	%f2326, %f2296;
	mov.f32 	%f2327, %f2297;
	mov.f32 	%f2328, %f2298;
	mov.f32 	%f2329, %f2299;
	mov.f32 	%f2330, %f2300;
	mov.f32 	%f2331, %f2301;
	mov.f32 	%f2332, %f2302;
	mov.f32 	%f2333, %f2303;
	mov.f32 	%f2334, %f2304;
	mov.f32 	%f2335, %f2305;
	mov.f32 	%f2336, %f2306;
	mov.f32 	%f2337, %f2307;
	mov.f32 	%f2338, %f2308;
	mov.f32 	%f2339, %f2309;
	mov.f32 	%f2340, %f2310;
	mov.f32 	%f2341, %f2311;
	mov.f32 	%f2342, %f2358;
	mov.f32 	%f2343, %f2312;
	mov.f32 	%f2344, %f2313;
	mov.f32 	%f2345, %f2314;
	mov.f32 	%f2346, %f2315;
	mov.f32 	%f2347, %f2316;
	mov.f32 	%f2348, %f2317;
	mov.f32 	%f2349, %f2318;
	mov.f32 	%f2350, %f2319;
	mov.f32 	%f2351, %f2320;
	mov.f32 	%f2352, %f2321;
	mov.f32 	%f2353, %f2322;
	mov.f32 	%f2354, %f2323;
	mov.f32 	%f2355, %f2324;
	mov.u32 	%r1470, %r1440;
	mov.u32 	%r1471, %r1441;
	mov.u32 	%r1472, %r1442;
	mov.u32 	%r1473, %r1443;
	mov.u32 	%r1474, %r1444;
	mov.u32 	%r1475, %r1445;
	mov.u32 	%r1476, %r1446;
	mov.u32 	%r1477, %r1447;
	mov.u32 	%r1478, %r1448;
	mov.u32 	%r1479, %r1449;
	mov.u32 	%r1480, %r1450;
	mov.u32 	%r1481, %r1451;
	mov.u32 	%r1482, %r1452;
	mov.u32 	%r1483, %r1453;
	mov.u32 	%r1484, %r1454;
	mov.u32 	%r1485, %r1455;
	mov.u32 	%r1486, %r1502;
	mov.u32 	%r1487, %r1456;
	mov.u32 	%r1488, %r1457;
	mov.u32 	%r1489, %r1458;
	mov.u32 	%r1490, %r1459;
	mov.u32 	%r1491, %r1460;
	mov.u32 	%r1492, %r1461;
	mov.u32 	%r1493, %r1462;
	mov.u32 	%r1494, %r1463;
	mov.u32 	%r1495, %r1464;
	mov.u32 	%r1496, %r1465;
	mov.u32 	%r1497, %r1466;
	mov.u32 	%r1498, %r1467;
	mov.u32 	%r1499, %r1468;
	@%p473 bra 	$L__BB12_522;
	setp.leu.f32 	%p474, %f2313, %f2358;
	mov.f32 	%f2326, %f2296;
	mov.f32 	%f2327, %f2297;
	mov.f32 	%f2328, %f2298;
	mov.f32 	%f2329, %f2299;
	mov.f32 	%f2330, %f2300;
	mov.f32 	%f2331, %f2301;
	mov.f32 	%f2332, %f2302;
	mov.f32 	%f2333, %f2303;
	mov.f32 	%f2334, %f2304;
	mov.f32 	%f2335, %f2305;
	mov.f32 	%f2336, %f2306;
	mov.f32 	%f2337, %f2307;
	mov.f32 	%f2338, %f2308;
	mov.f32 	%f2339, %f2309;
	mov.f32 	%f2340, %f2310;
	mov.f32 	%f2341, %f2311;
	mov.f32 	%f2342, %f2312;
	mov.f32 	%f2343, %f2358;
	mov.f32 	%f2344, %f2313;
	mov.f32 	%f2345, %f2314;
	mov.f32 	%f2346, %f2315;
	mov.f32 	%f2347, %f2316;
	mov.f32 	%f2348, %f2317;
	mov.f32 	%f2349, %f2318;
	mov.f32 	%f2350, %f2319;
	mov.f32 	%f2351, %f2320;
	mov.f32 	%f2352, %f2321;
	mov.f32 	%f2353, %f2322;
	mov.f32 	%f2354, %f2323;
	mov.f32 	%f2355, %f2324;
	mov.u32 	%r1470, %r1440;
	mov.u32 	%r1471, %r1441;
	mov.u32 	%r1472, %r1442;
	mov.u32 	%r1473, %r1443;
	mov.u32 	%r1474, %r1444;
	mov.u32 	%r1475, %r1445;
	mov.u32 	%r1476, %r1446;
	mov.u32 	%r1477, %r1447;
	mov.u32 	%r1478, %r1448;
	mov.u32 	%r1479, %r1449;
	mov.u32 	%r1480, %r1450;
	mov.u32 	%r1481, %r1451;
	mov.u32 	%r1482, %r1452;
	mov.u32 	%r1483, %r1453;
	mov.u32 	%r1484, %r1454;
	mov.u32 	%r1485, %r1455;
	mov.u32 	%r1486, %r1456;
	mov.u32 	%r1487, %r1502;
	mov.u32 	%r1488, %r1457;
	mov.u32 	%r1489, %r1458;
	mov.u32 	%r1490, %r1459;
	mov.u32 	%r1491, %r1460;
	mov.u32 	%r1492, %r1461;
	mov.u32 	%r1493, %r1462;
	mov.u32 	%r1494, %r1463;
	mov.u32 	%r1495, %r1464;
	mov.u32 	%r1496, %r1465;
	mov.u32 	%r1497, %r1466;
	mov.u32 	%r1498, %r1467;
	mov.u32 	%r1499, %r1468;
	@%p474 bra 	$L__BB12_522;
	setp.leu.f32 	%p475, %f2314, %f2358;
	mov.f32 	%f2326, %f2296;
	mov.f32 	%f2327, %f2297;
	mov.f32 	%f2328, %f2298;
	mov.f32 	%f2329, %f2299;
	mov.f32 	%f2330, %f2300;
	mov.f32 	%f2331, %f2301;
	mov.f32 	%f2332, %f2302;
	mov.f32 	%f2333, %f2303;
	mov.f32 	%f2334, %f2304;
	mov.f32 	%f2335, %f2305;
	mov.f32 	%f2336, %f2306;
	mov.f32 	%f2337, %f2307;
	mov.f32 	%f2338, %f2308;
	mov.f32 	%f2339, %f2309;
	mov.f32 	%f2340, %f2310;
	mov.f32 	%f2341, %f2311;
	mov.f32 	%f2342, %f2312;
	mov.f32 	%f2343, %f2313;
	mov.f32 	%f2344, %f2358;
	mov.f32 	%f2345, %f2314;
	mov.f32 	%f2346, %f2315;
	mov.f32 	%f2347, %f2316;
	mov.f32 	%f2348, %f2317;
	mov.f32 	%f2349, %f2318;
	mov.f32 	%f2350, %f2319;
	mov.f32 	%f2351, %f2320;
	mov.f32 	%f2352, %f2321;
	mov.f32 	%f2353, %f2322;
	mov.f32 	%f2354, %f2323;
	mov.f32 	%f2355, %f2324;
	mov.u32 	%r1470, %r1440;
	mov.u32 	%r1471, %r1441;
	mov.u32 	%r1472, %r1442;
	mov.u32 	%r1473, %r1443;
	mov.u32 	%r1474, %r1444;
	mov.u32 	%r1475, %r1445;
	mov.u32 	%r1476, %r1446;
	mov.u32 	%r1477, %r1447;
	mov.u32 	%r1478, %r1448;
	mov.u32 	%r1479, %r1449;
	mov.u32 	%r1480, %r1450;
	mov.u32 	%r1481, %r1451;
	mov.u32 	%r1482, %r1452;
	mov.u32 	%r1483, %r1453;
	mov.u32 	%r1484, %r1454;
	mov.u32 	%r1485, %r1455;
	mov.u32 	%r1486, %r1456;
	mov.u32 	%r1487, %r1457;
	mov.u32 	%r1488, %r1502;
	mov.u32 	%r1489, %r1458;
	mov.u32 	%r1490, %r1459;
	mov.u32 	%r1491, %r1460;
	mov.u32 	%r1492, %r1461;
	mov.u32 	%r1493, %r1462;
	mov.u32 	%r1494, %r1463;
	mov.u32 	%r1495, %r1464;
	mov.u32 	%r1496, %r1465;
	mov.u32 	%r1497, %r1466;
	mov.u32 	%r1498, %r1467;
	mov.u32 	%r1499, %r1468;
	@%p475 bra 	$L__BB12_522;
	setp.leu.f32 	%p476, %f2315, %f2358;
	mov.f32 	%f2326, %f2296;
	mov.f32 	%f2327, %f2297;
	mov.f32 	%f2328, %f2298;
	mov.f32 	%f2329, %f2299;
	mov.f32 	%f2330, %f2300;
	mov.f32 	%f2331, %f2301;
	mov.f32 	%f2332, %f2302;
	mov.f32 	%f2333, %f2303;
	mov.f32 	%f2334, %f2304;
	mov.f32 	%f2335, %f2305;
	mov.f32 	%f2336, %f2306;
	mov.f32 	%f2337, %f2307;
	mov.f32 	%f2338, %f2308;
	mov.f32 	%f2339, %f2309;
	mov.f32 	%f2340, %f2310;
	mov.f32 	%f2341, %f2311;
	mov.f32 	%f2342, %f2312;
	mov.f32 	%f2343, %f2313;
	mov.f32 	%f2344, %f2314;
	mov.f32 	%f2345, %f2358;
	mov.f32 	%f2346, %f2315;
	mov.f32 	%f2347, %f2316;
	mov.f32 	%f2348, %f2317;
	mov.f32 	%f2349, %f2318;
	mov.f32 	%f2350, %f2319;
	mov.f32 	%f2351, %f2320;
	mov.f32 	%f2352, %f2321;
	mov.f32 	%f2353, %f2322;
	mov.f32 	%f2354, %f2323;
	mov.f32 	%f2355, %f2324;
	mov.u32 	%r1470, %r1440;
	mov.u32 	%r1471, %r1441;
	mov.u32 	%r1472, %r1442;
	mov.u32 	%r1473, %r1443;
	mov.u32 	%r1474, %r1444;
	mov.u32 	%r1475, %r1445;
	mov.u32 	%r1476, %r1446;
	mov.u32 	%r1477, %r1447;
	mov.u32 	%r1478, %r1448;
	mov.u32 	%r1479, %r1449;
	mov.u32 	%r1480, %r1450;
	mov.u32 	%r1481, %r1451;
	mov.u32 	%r1482, %r1452;
	mov.u32 	%r1483, %r1453;
	mov.u32 	%r1484, %r1454;
	mov.u32 	%r1485, %r1455;
	mov.u32 	%r1486, %r1456;
	mov.u32 	%r1487, %r1457;
	mov.u32 	%r1488, %r1458;
	mov.u32 	%r1489, %r1502;
	mov.u32 	%r1490, %r1459;
	mov.u32 	%r1491, %r1460;
	mov.u32 	%r1492, %r1461;
	mov.u32 	%r1493, %r1462;
	mov.u32 	%r1494, %r1463;
	mov.u32 	%r1495, %r1464;
	mov.u32 	%r1496, %r1465;
	mov.u32 	%r1497, %r1466;
	mov.u32 	%r1498, %r1467;
	mov.u32 	%r1499, %r1468;
	@%p476 bra 	$L__BB12_522;
	setp.leu.f32 	%p477, %f2316, %f2358;
	mov.f32 	%f2326, %f2296;
	mov.f32 	%f2327, %f2297;
	mov.f32 	%f2328, %f2298;
	mov.f32 	%f2329, %f2299;
	mov.f32 	%f2330, %f2300;
	mov.f32 	%f2331, %f2301;
	mov.f32 	%f2332, %f2302;
	mov.f32 	%f2333, %f2303;
	mov.f32 	%f2334, %f2304;
	mov.f32 	%f2335, %f2305;
	mov.f32 	%f2336, %f2306;
	mov.f32 	%f2337, %f2307;
	mov.f32 	%f2338, %f2308;
	mov.f32 	%f2339, %f2309;
	mov.f32 	%f2340, %f2310;
	mov.f32 	%f2341, %f2311;
	mov.f32 	%f2342, %f2312;
	mov.f32 	%f2343, %f2313;
	mov.f32 	%f2344, %f2314;
	mov.f32 	%f2345, %f2315;
	mov.f32 	%f2346, %f2358;
	mov.f32 	%f2347, %f2316;
	mov.f32 	%f2348, %f2317;
	mov.f32 	%f2349, %f2318;
	mov.f32 	%f2350, %f2319;
	mov.f32 	%f2351, %f2320;
	mov.f32 	%f2352, %f2321;
	mov.f32 	%f2353, %f2322;
	mov.f32 	%f2354, %f2323;
	mov.f32 	%f2355, %f2324;
	mov.u32 	%r1470, %r1440;
	mov.u32 	%r1471, %r1441;
	mov.u32 	%r1472, %r1442;
	mov.u32 	%r1473, %r1443;
	mov.u32 	%r1474, %r1444;
	mov.u32 	%r1475, %r1445;
	mov.u32 	%r1476, %r1446;
	mov.u32 	%r1477, %r1447;
	mov.u32 	%r1478, %r1448;
	mov.u32 	%r1479, %r1449;
	mov.u32 	%r1480, %r1450;
	mov.u32 	%r1481, %r1451;
	mov.u32 	%r1482, %r1452;
	mov.u32 	%r1483, %r1453;
	mov.u32 	%r1484, %r1454;
	mov.u32 	%r1485, %r1455;
	mov.u32 	%r1486, %r1456;
	mov.u32 	%r1487, %r1457;
	mov.u32 	%r1488, %r1458;
	mov.u32 	%r1489, %r1459;
	mov.u32 	%r1490, %r1502;
	mov.u32 	%r1491, %r1460;
	mov.u32 	%r1492, %r1461;
	mov.u32 	%r1493, %r1462;
	mov.u32 	%r1494, %r1463;
	mov.u32 	%r1495, %r1464;
	mov.u32 	%r1496, %r1465;
	mov.u32 	%r1497, %r1466;
	mov.u32 	%r1498, %r1467;
	mov.u32 	%r1499, %r1468;
	@%p477 bra 	$L__BB12_522;
	setp.leu.f32 	%p478, %f2317, %f2358;
	mov.f32 	%f2326, %f2296;
	mov.f32 	%f2327, %f2297;
	mov.f32 	%f2328, %f2298;
	mov.f32 	%f2329, %f2299;
	mov.f32 	%f2330, %f2300;
	mov.f32 	%f2331, %f2301;
	mov.f32 	%f2332, %f2302;
	mov.f32 	%f2333, %f2303;
	mov.f32 	%f2334, %f2304;
	mov.f32 	%f2335, %f2305;
	mov.f32 	%f2336, %f2306;
	mov.f32 	%f2337, %f2307;
	mov.f32 	%f2338, %f2308;
	mov.f32 	%f2339, %f2309;
	mov.f32 	%f2340, %f2310;
	mov.f32 	%f2341, %f2311;
	mov.f32 	%f2342, %f2312;
	mov.f32 	%f2343, %f2313;
	mov.f32 	%f2344, %f2314;
	mov.f32 	%f2345, %f2315;
	mov.f32 	%f2346, %f2316;
	mov.f32 	%f2347, %f2358;
	mov.f32 	%f2348, %f2317;
	mov.f32 	%f2349, %f2318;
	mov.f32 	%f2350, %f2319;
	mov.f32 	%f2351, %f2320;
	mov.f32 	%f2352, %f2321;
	mov.f32 	%f2353, %f2322;
	mov.f32 	%f2354, %f2323;
	mov.f32 	%f2355, %f2324;
	mov.u32 	%r1470, %r1440;
	mov.u32 	%r1471, %r1441;
	mov.u32 	%r1472, %r1442;
	mov.u32 	%r1473, %r1443;
	mov.u32 	%r1474, %r1444;
	mov.u32 	%r1475, %r1445;
	mov.u32 	%r1476, %r1446;
	mov.u32 	%r1477, %r1447;
	mov.u32 	%r1478, %r1448;
	mov.u32 	%r1479, %r1449;
	mov.u32 	%r1480, %r1450;
	mov.u32 	%r1481, %r1451;
	mov.u32 	%r1482, %r1452;
	mov.u32 	%r1483, %r1453;
	mov.u32 	%r1484, %r1454;
	mov.u32 	%r1485, %r1455;
	mov.u32 	%r1486, %r1456;
	mov.u32 	%r1487, %r1457;
	mov.u32 	%r1488, %r1458;
	mov.u32 	%r1489, %r1459;
	mov.u32 	%r1490, %r1460;
	mov.u32 	%r1491, %r1502;
	mov.u32 	%r1492, %r1461;
	mov.u32 	%r1493, %r1462;
	mov.u32 	%r1494, %r1463;
	mov.u32 	%r1495, %r1464;
	mov.u32 	%r1496, %r1465;
	mov.u32 	%r1497, %r1466;
	mov.u32 	%r1498, %r1467;
	mov.u32 	%r1499, %r1468;
	@%p478 bra 	$L__BB12_522;
	setp.leu.f32 	%p479, %f2318, %f2358;
	mov.f32 	%f2326, %f2296;
	mov.f32 	%f2327, %f2297;
	mov.f32 	%f2328, %f2298;
	mov.f32 	%f2329, %f2299;
	mov.f32 	%f2330, %f2300;
	mov.f32 	%f2331, %f2301;
	mov.f32 	%f2332, %f2302;
	mov.f32 	%f2333, %f2303;
	mov.f32 	%f2334, %f2304;
	mov.f32 	%f2335, %f2305;
	mov.f32 	%f2336, %f2306;
	mov.f32 	%f2337, %f2307;
	mov.f32 	%f2338, %f2308;
	mov.f32 	%f2339, %f2309;
	mov.f32 	%f2340, %f2310;
	mov.f32 	%f2341, %f2311;
	mov.f32 	%f2342, %f2312;
	mov.f32 	%f2343, %f2313;
	mov.f32 	%f2344, %f2314;
	mov.f32 	%f2345, %f2315;
	mov.f32 	%f2346, %f2316;
	mov.f32 	%f2347, %f2317;
	mov.f32 	%f2348, %f2358;
	mov.f32 	%f2349, %f2318;
	mov.f32 	%f2350, %f2319;
	mov.f32 	%f2351, %f2320;
	mov.f32 	%f2352, %f2321;
	mov.f32 	%f2353, %f2322;
	mov.f32 	%f2354, %f2323;
	mov.f32 	%f2355, %f2324;
	mov.u32 	%r1470, %r1440;
	mov.u32 	%r1471, %r1441;
	mov.u32 	%r1472, %r1442;
	mov.u32 	%r1473, %r1443;
	mov.u32 	%r1474, %r1444;
	mov.u32 	%r1475, %r1445;
	mov.u32 	%r1476, %r1446;
	mov.u32 	%r1477, %r1447;
	mov.u32 	%r1478, %r1448;
	mov.u32 	%r1479, %r1449;
	mov.u32 	%r1480, %r1450;
	mov.u32 	%r1481, %r1451;
	mov.u32 	%r1482, %r1452;
	mov.u32 	%r1483, %r1453;
	mov.u32 	%r1484, %r1454;
	mov.u32 	%r1485, %r1455;
	mov.u32 	%r1486, %r1456;
	mov.u32 	%r1487, %r1457;
	mov.u32 	%r1488, %r1458;
	mov.u32 	%r1489, %r1459;
	mov.u32 	%r1490, %r1460;
	mov.u32 	%r1491, %r1461;
	mov.u32 	%r1492, %r1502;
	mov.u32 	%r1493, %r1462;
	mov.u32 	%r1494, %r1463;
	mov.u32 	%r1495, %r1464;
	mov.u32 	%r1496, %r1465;
	mov.u32 	%r1497, %r1466;
	mov.u32 	%r1498, %r1467;
	mov.u32 	%r1499, %r1468;
	@%p479 bra 	$L__BB12_522;
	setp.leu.f32 	%p480, %f2319, %f2358;
	mov.f32 	%f2326, %f2296;
	mov.f32 	%f2327, %f2297;
	mov.f32 	%f2328, %f2298;
	mov.f32 	%f2329, %f2299;
	mov.f32 	%f2330, %f2300;
	mov.f32 	%f2331, %f2301;
	mov.f32 	%f2332, %f2302;
	mov.f32 	%f2333, %f2303;
	mov.f32 	%f2334, %f2304;
	mov.f32 	%f2335, %f2305;
	mov.f32 	%f2336, %f2306;
	mov.f32 	%f2337, %f2307;
	mov.f32 	%f2338, %f2308;
	mov.f32 	%f2339, %f2309;
	mov.f32 	%f2340, %f2310;
	mov.f32 	%f2341, %f2311;
	mov.f32 	%f2342, %f2312;
	mov.f32 	%f2343, %f2313;
	mov.f32 	%f2344, %f2314;
	mov.f32 	%f2345, %f2315;
	mov.f32 	%f2346, %f2316;
	mov.f32 	%f2347, %f2317;
	mov.f32 	%f2348, %f2318;
	mov.f32 	%f2349, %f2358;
	mov.f32 	%f2350, %f2319;
	mov.f32 	%f2351, %f2320;
	mov.f32 	%f2352, %f2321;
	mov.f32 	%f2353, %f2322;
	mov.f32 	%f2354, %f2323;
	mov.f32 	%f2355, %f2324;
	mov.u32 	%r1470, %r1440;
	mov.u32 	%r1471, %r1441;
	mov.u32 	%r1472, %r1442;
	mov.u32 	%r1473, %r1443;
	mov.u32 	%r1474, %r1444;
	mov.u32 	%r1475, %r1445;
	mov.u32 	%r1476, %r1446;
	mov.u32 	%r1477, %r1447;
	mov.u32 	%r1478, %r1448;
	mov.u32 	%r1479, %r1449;
	mov.u32 	%r1480, %r1450;
	mov.u32 	%r1481, %r1451;
	mov.u32 	%r1482, %r1452;
	mov.u32 	%r1483, %r1453;
	mov.u32 	%r1484, %r1454;
	mov.u32 	%r1485, %r1455;
	mov.u32 	%r1486, %r1456;
	mov.u32 	%r1487, %r1457;
	mov.u32 	%r1488, %r1458;
	mov.u32 	%r1489, %r1459;
	mov.u32 	%r1490, %r1460;
	mov.u32 	%r1491, %r1461;
	mov.u32 	%r1492, %r1462;
	mov.u32 	%r1493, %r1502;
	mov.u32 	%r1494, %r1463;
	mov.u32 	%r1495, %r1464;
	mov.u32 	%r1496, %r1465;
	mov.u32 	%r1497, %r1466;
	mov.u32 	%r1498, %r1467;
	mov.u32 	%r1499, %r1468;
	@%p480 bra 	$L__BB12_522;
	setp.leu.f32 	%p481, %f2320, %f2358;
	mov.f32 	%f2326, %f2296;
	mov.f32 	%f2327, %f2297;
	mov.f32 	%f2328, %f2298;
	mov.f32 	%f2329, %f2299;
	mov.f32 	%f2330, %f2300;
	mov.f32 	%f2331, %f2301;
	mov.f32 	%f2332, %f2302;
	mov.f32 	%f2333, %f2303;
	mov.f32 	%f2334, %f2304;
	mov.f32 	%f2335, %f2305;
	mov.f32 	%f2336, %f2306;
	mov.f32 	%f2337, %f2307;
	mov.f32 	%f2338, %f2308;
	mov.f32 	%f2339, %f2309;
	mov.f32 	%f2340, %f2310;
	mov.f32 	%f2341, %f2311;
	mov.f32 	%f2342, %f2312;
	mov.f32 	%f2343, %f2313;
	mov.f32 	%f2344, %f2314;
	mov.f32 	%f2345, %f2315;
	mov.f32 	%f2346, %f2316;
	mov.f32 	%f2347, %f2317;
	mov.f32 	%f2348, %f2318;
	mov.f32 	%f2349, %f2319;
	mov.f32 	%f2350, %f2358;
	mov.f32 	%f2351, %f2320;
	mov.f32 	%f2352, %f2321;
	mov.f32 	%f2353, %f2322;
	mov.f32 	%f2354, %f2323;
	mov.f32 	%f2355, %f2324;
	mov.u32 	%r1470, %r1440;
	mov.u32 	%r1471, %r1441;
	mov.u32 	%r1472, %r1442;
	mov.u32 	%r1473, %r1443;
	mov.u32 	%r1474, %r1444;
	mov.u32 	%r1475, %r1445;
	mov.u32 	%r1476, %r1446;
	mov.u32 	%r1477, %r1447;
	mov.u32 	%r1478, %r1448;
	mov.u32 	%r1479, %r1449;
	mov.u32 	%r1480, %r1450;
	mov.u32 	%r1481, %r1451;
	mov.u32 	%r1482, %r1452;
	mov.u32 	%r1483, %r1453;
	mov.u32 	%r1484, %r1454;
	mov.u32 	%r1485, %r1455;
	mov.u32 	%r1486, %r1456;
	mov.u32 	%r1487, %r1457;
	mov.u32 	%r1488, %r1458;
	mov.u32 	%r1489, %r1459;
	mov.u32 	%r1490, %r1460;
	mov.u32 	%r1491, %r1461;
	mov.u32 	%r1492, %r1462;
	mov.u32 	%r1493, %r1463;
	mov.u32 	%r1494, %r1502;
	mov.u32 	%r1495, %r1464;
	mov.u32 	%r1496, %r1465;
	mov.u32 	%r1497, %r1466;
	mov.u32 	%r1498, %r1467;
	mov.u32 	%r1499, %r1468;
	@%p481 bra 	$L__BB12_522;
	setp.leu.f32 	%p482, %f2321, %f2358;
	mov.f32 	%f2326, %f2296;
	mov.f32 	%f2327, %f2297;
	mov.f32 	%f2328, %f2298;
	mov.f32 	%f2329, %f2299;
	mov.f32 	%f2330, %f2300;
	mov.f32 	%f2331, %f2301;
	mov.f32 	%f2332, %f2302;
	mov.f32 	%f2333, %f2303;
	mov.f32 	%f2334, %f2304;
	mov.f32 	%f2335, %f2305;
	mov.f32 	%f2336, %f2306;
	mov.f32 	%f2337, %f2307;
	mov.f32 	%f2338, %f2308;
	mov.f32 	%f2339, %f2309;
	mov.f32 	%f2340, %f2310;
	mov.f32 	%f2341, %f2311;
	mov.f32 	%f2342, %f2312;
	mov.f32 	%f2343, %f2313;
	mov.f32 	%f2344, %f2314;
	mov.f32 	%f2345, %f2315;
	mov.f32 	%f2346, %f2316;
	mov.f32 	%f2347, %f2317;
	mov.f32 	%f2348, %f2318;
	mov.f32 	%f2349, %f2319;
	mov.f32 	%f2350, %f2320;
	mov.f32 	%f2351, %f2358;
	mov.f32 	%f2352, %f2321;
	mov.f32 	%f2353, %f2322;
	mov.f32 	%f2354, %f2323;
	mov.f32 	%f2355, %f2324;
	mov.u32 	%r1470, %r1440;
	mov.u32 	%r1471, %r1441;
	mov.u32 	%r1472, %r1442;
	mov.u32 	%r1473, %r1443;
	mov.u32 	%r1474, %r1444;
	mov.u32 	%r1475, %r1445;
	mov.u32 	%r1476, %r1446;
	mov.u32 	%r1477, %r1447;
	mov.u32 	%r1478, %r1448;
	mov.u32 	%r1479, %r1449;
	mov.u32 	%r1480, %r1450;
	mov.u32 	%r1481, %r1451;
	mov.u32 	%r1482, %r1452;
	mov.u32 	%r1483, %r1453;
	mov.u32 	%r1484, %r1454;
	mov.u32 	%r1485, %r1455;
	mov.u32 	%r1486, %r1456;
	mov.u32 	%r1487, %r1457;
	mov.u32 	%r1488, %r1458;
	mov.u32 	%r1489, %r1459;
	mov.u32 	%r1490, %r1460;
	mov.u32 	%r1491, %r1461;
	mov.u32 	%r1492, %r1462;
	mov.u32 	%r1493, %r1463;
	mov.u32 	%r1494, %r1464;
	mov.u32 	%r1495, %r1502;
	mov.u32 	%r1496, %r1465;
	mov.u32 	%r1497, %r1466;
	mov.u32 	%r1498, %r1467;
	mov.u32 	%r1499, %r1468;
	@%p482 bra 	$L__BB12_522;
	setp.leu.f32 	%p483, %f2322, %f2358;
	mov.f32 	%f2326, %f2296;
	mov.f32 	%f2327, %f2297;
	mov.f32 	%f2328, %f2298;
	mov.f32 	%f2329, %f2299;
	mov.f32 	%f2330, %f2300;
	mov.f32 	%f2331, %f2301;
	mov.f32 	%f2332, %f2302;
	mov.f32 	%f2333, %f2303;
	mov.f32 	%f2334, %f2304;
	mov.f32 	%f2335, %f2305;
	mov.f32 	%f2336, %f2306;
	mov.f32 	%f2337, %f2307;
	mov.f32 	%f2338, %f2308;
	mov.f32 	%f2339, %f2309;
	mov.f32 	%f2340, %f2310;
	mov.f32 	%f2341, %f2311;
	mov.f32 	%f2342, %f2312;
	mov.f32 	%f2343, %f2313;
	mov.f32 	%f2344, %f2314;
	mov.f32 	%f2345, %f2315;
	mov.f32 	%f2346, %f2316;
	mov.f32 	%f2347, %f2317;
	mov.f32 	%f2348, %f2318;
	mov.f32 	%f2349, %f2319;
	mov.f32 	%f2350, %f2320;
	mov.f32 	%f2351, %f2321;
	mov.f32 	%f2352, %f2358;
	mov.f32 	%f2353, %f2322;
	mov.f32 	%f2354, %f2323;
	mov.f32 	%f2355, %f2324;
	mov.u32 	%r1470, %r1440;
	mov.u32 	%r1471, %r1441;
	mov.u32 	%r1472, %r1442;
	mov.u32 	%r1473, %r1443;
	mov.u32 	%r1474, %r1444;
	mov.u32 	%r1475, %r1445;
	mov.u32 	%r1476, %r1446;
	mov.u32 	%r1477, %r1447;
	mov.u32 	%r1478, %r1448;
	mov.u32 	%r1479, %r1449;
	mov.u32 	%r1480, %r1450;
	mov.u32 	%r1481, %r1451;
	mov.u32 	%r1482, %r1452;
	mov.u32 	%r1483, %r1453;
	mov.u32 	%r1484, %r1454;
	mov.u32 	%r1485, %r1455;
	mov.u32 	%r1486, %r1456;
	mov.u32 	%r1487, %r1457;
	mov.u32 	%r1488, %r1458;
	mov.u32 	%r1489, %r1459;
	mov.u32 	%r1490, %r1460;
	mov.u32 	%r1491, %r1461;
	mov.u32 	%r1492, %r1462;
	mov.u32 	%r1493, %r1463;
	mov.u32 	%r1494, %r1464;
	mov.u32 	%r1495, %r1465;
	mov.u32 	%r1496, %r1502;
	mov.u32 	%r1497, %r1466;
	mov.u32 	%r1498, %r1467;
	mov.u32 	%r1499, %r1468;
	@%p483 bra 	$L__BB12_522;
	setp.leu.f32 	%p484, %f2323, %f2358;
	mov.f32 	%f2326, %f2296;
	mov.f32 	%f2327, %f2297;
	mov.f32 	%f2328, %f2298;
	mov.f32 	%f2329, %f2299;
	mov.f32 	%f2330, %f2300;
	mov.f32 	%f2331, %f2301;
	mov.f32 	%f2332, %f2302;
	mov.f32 	%f2333, %f2303;
	mov.f32 	%f2334, %f2304;
	mov.f32 	%f2335, %f2305;
	mov.f32 	%f2336, %f2306;
	mov.f32 	%f2337, %f2307;
	mov.f32 	%f2338, %f2308;
	mov.f32 	%f2339, %f2309;
	mov.f32 	%f2340, %f2310;
	mov.f32 	%f2341, %f2311;
	mov.f32 	%f2342, %f2312;
	mov.f32 	%f2343, %f2313;
	mov.f32 	%f2344, %f2314;
	mov.f32 	%f2345, %f2315;
	mov.f32 	%f2346, %f2316;
	mov.f32 	%f2347, %f2317;
	mov.f32 	%f2348, %f2318;
	mov.f32 	%f2349, %f2319;
	mov.f32 	%f2350, %f2320;
	mov.f32 	%f2351, %f2321;
	mov.f32 	%f2352, %f2322;
	mov.f32 	%f2353, %f2358;
	mov.f32 	%f2354, %f2323;
	mov.f32 	%f2355, %f2324;
	mov.u32 	%r1470, %r1440;
	mov.u32 	%r1471, %r1441;
	mov.u32 	%r1472, %r1442;
	mov.u32 	%r1473, %r1443;
	mov.u32 	%r1474, %r1444;
	mov.u32 	%r1475, %r1445;
	mov.u32 	%r1476, %r1446;
	mov.u32 	%r1477, %r1447;
	mov.u32 	%r1478, %r1448;
	mov.u32 	%r1479, %r1449;
	mov.u32 	%r1480, %r1450;
	mov.u32 	%r1481, %r1451;
	mov.u32 	%r1482, %r1452;
	mov.u32 	%r1483, %r1453;
	mov.u32 	%r1484, %r1454;
	mov.u32 	%r1485, %r1455;
	mov.u32 	%r1486, %r1456;
	mov.u32 	%r1487, %r1457;
	mov.u32 	%r1488, %r1458;
	mov.u32 	%r1489, %r1459;
	mov.u32 	%r1490, %r1460;
	mov.u32 	%r1491, %r1461;
	mov.u32 	%r1492, %r1462;
	mov.u32 	%r1493, %r1463;
	mov.u32 	%r1494, %r1464;
	mov.u32 	%r1495, %r1465;
	mov.u32 	%r1496, %r1466;
	mov.u32 	%r1497, %r1502;
	mov.u32 	%r1498, %r1467;
	mov.u32 	%r1499, %r1468;
	@%p484 bra 	$L__BB12_522;
	setp.leu.f32 	%p485, %f2324, %f2358;
	mov.f32 	%f2326, %f2296;
	mov.f32 	%f2327, %f2297;
	mov.f32 	%f2328, %f2298;
	mov.f32 	%f2329, %f2299;
	mov.f32 	%f2330, %f2300;
	mov.f32 	%f2331, %f2301;
	mov.f32 	%f2332, %f2302;
	mov.f32 	%f2333, %f2303;
	mov.f32 	%f2334, %f2304;
	mov.f32 	%f2335, %f2305;
	mov.f32 	%f2336, %f2306;
	mov.f32 	%f2337, %f2307;
	mov.f32 	%f2338, %f2308;
	mov.f32 	%f2339, %f2309;
	mov.f32 	%f2340, %f2310;
	mov.f32 	%f2341, %f2311;
	mov.f32 	%f2342, %f2312;
	mov.f32 	%f2343, %f2313;
	mov.f32 	%f2344, %f2314;
	mov.f32 	%f2345, %f2315;
	mov.f32 	%f2346, %f2316;
	mov.f32 	%f2347, %f2317;
	mov.f32 	%f2348, %f2318;
	mov.f32 	%f2349, %f2319;
	mov.f32 	%f2350, %f2320;
	mov.f32 	%f2351, %f2321;
	mov.f32 	%f2352, %f2322;
	mov.f32 	%f2353, %f2323;
	mov.f32 	%f2354, %f2358;
	mov.f32 	%f2355, %f2324;
	mov.u32 	%r1470, %r1440;
	mov.u32 	%r1471, %r1441;
	mov.u32 	%r1472, %r1442;
	mov.u32 	%r1473, %r1443;
	mov.u32 	%r1474, %r1444;
	mov.u32 	%r1475, %r1445;
	mov.u32 	%r1476, %r1446;
	mov.u32 	%r1477, %r1447;
	mov.u32 	%r1478, %r1448;
	mov.u32 	%r1479, %r1449;
	mov.u32 	%r1480, %r1450;
	mov.u32 	%r1481, %r1451;
	mov.u32 	%r1482, %r1452;
	mov.u32 	%r1483, %r1453;
	mov.u32 	%r1484, %r1454;
	mov.u32 	%r1485, %r1455;
	mov.u32 	%r1486, %r1456;
	mov.u32 	%r1487, %r1457;
	mov.u32 	%r1488, %r1458;
	mov.u32 	%r1489, %r1459;
	mov.u32 	%r1490, %r1460;
	mov.u32 	%r1491, %r1461;
	mov.u32 	%r1492, %r1462;
	mov.u32 	%r1493, %r1463;
	mov.u32 	%r1494, %r1464;
	mov.u32 	%r1495, %r1465;
	mov.u32 	%r1496, %r1466;
	mov.u32 	%r1497, %r1467;
	mov.u32 	%r1498, %r1502;
	mov.u32 	%r1499, %r1468;
	@%p485 bra 	$L__BB12_522;
	setp.leu.f32 	%p486, %f2388, %f2358;
	mov.f32 	%f2326, %f2296;
	mov.f32 	%f2327, %f2297;
	mov.f32 	%f2328, %f2298;
	mov.f32 	%f2329, %f2299;
	mov.f32 	%f2330, %f2300;
	mov.f32 	%f2331, %f2301;
	mov.f32 	%f2332, %f2302;
	mov.f32 	%f2333, %f2303;
	mov.f32 	%f2334, %f2304;
	mov.f32 	%f2335, %f2305;
	mov.f32 	%f2336, %f2306;
	mov.f32 	%f2337, %f2307;
	mov.f32 	%f2338, %f2308;
	mov.f32 	%f2339, %f2309;
	mov.f32 	%f2340, %f2310;
	mov.f32 	%f2341, %f2311;
	mov.f32 	%f2342, %f2312;
	mov.f32 	%f2343, %f2313;
	mov.f32 	%f2344, %f2314;
	mov.f32 	%f2345, %f2315;
	mov.f32 	%f2346, %f2316;
	mov.f32 	%f2347, %f2317;
	mov.f32 	%f2348, %f2318;
	mov.f32 	%f2349, %f2319;
	mov.f32 	%f2350, %f2320;
	mov.f32 	%f2351, %f2321;
	mov.f32 	%f2352, %f2322;
	mov.f32 	%f2353, %f2323;
	mov.f32 	%f2354, %f2324;
	mov.f32 	%f2355, %f2358;
	mov.u32 	%r1470, %r1440;
	mov.u32 	%r1471, %r1441;
	mov.u32 	%r1472, %r1442;
	mov.u32 	%r1473, %r1443;
	mov.u32 	%r1474, %r1444;
	mov.u32 	%r1475, %r1445;
	mov.u32 	%r1476, %r1446;
	mov.u32 	%r1477, %r1447;
	mov.u32 	%r1478, %r1448;
	mov.u32 	%r1479, %r1449;
	mov.u32 	%r1480, %r1450;
	mov.u32 	%r1481, %r1451;
	mov.u32 	%r1482, %r1452;
	mov.u32 	%r1483, %r1453;
	mov.u32 	%r1484, %r1454;
	mov.u32 	%r1485, %r1455;
	mov.u32 	%r1486, %r1456;
	mov.u32 	%r1487, %r1457;
	mov.u32 	%r1488, %r1458;
	mov.u32 	%r1489, %r1459;
	mov.u32 	%r1490, %r1460;
	mov.u32 	%r1491, %r1461;
	mov.u32 	%r1492, %r1462;
	mov.u32 	%r1493, %r1463;
	mov.u32 	%r1494, %r1464;
	mov.u32 	%r1495, %r1465;
	mov.u32 	%r1496, %r1466;
	mov.u32 	%r1497, %r1467;
	mov.u32 	%r1498, %r1468;
	mov.u32 	%r1499, %r1502;
	@%p486 bra 	$L__BB12_522;
	mov.f32 	%f2326, %f2296;
	mov.f32 	%f2327, %f2297;
	mov.f32 	%f2328, %f2298;
	mov.f32 	%f2329, %f2299;
	mov.f32 	%f2330, %f2300;
	mov.f32 	%f2331, %f2301;
	mov.f32 	%f2332, %f2302;
	mov.f32 	%f2333, %f2303;
	mov.f32 	%f2334, %f2304;
	mov.f32 	%f2335, %f2305;
	mov.f32 	%f2336, %f2306;
	mov.f32 	%f2337, %f2307;
	mov.f32 	%f2338, %f2308;
	mov.f32 	%f2339, %f2309;
	mov.f32 	%f2340, %f2310;
	mov.f32 	%f2341, %f2311;
	mov.f32 	%f2342, %f2312;
	mov.f32 	%f2343, %f2313;
	mov.f32 	%f2344, %f2314;
	mov.f32 	%f2345, %f2315;
	mov.f32 	%f2346, %f2316;
	mov.f32 	%f2347, %f2317;
	mov.f32 	%f2348, %f2318;
	mov.f32 	%f2349, %f2319;
	mov.f32 	%f2350, %f2320;
	mov.f32 	%f2351, %f2321;
	mov.f32 	%f2352, %f2322;
	mov.f32 	%f2353, %f2323;
	mov.f32 	%f2354, %f2324;
	mov.f32 	%f2355, %f2388;
	mov.f32 	%f2388, %f2358;
	mov.u32 	%r1470, %r1440;
	mov.u32 	%r1471, %r1441;
	mov.u32 	%r1472, %r1442;
	mov.u32 	%r1473, %r1443;
	mov.u32 	%r1474, %r1444;
	mov.u32 	%r1475, %r1445;
	mov.u32 	%r1476, %r1446;
	mov.u32 	%r1477, %r1447;
	mov.u32 	%r1478, %r1448;
	mov.u32 	%r1479, %r1449;
	mov.u32 	%r1480, %r1450;
	mov.u32 	%r1481, %r1451;
	mov.u32 	%r1482, %r1452;
	mov.u32 	%r1483, %r1453;
	mov.u32 	%r1484, %r1454;
	mov.u32 	%r1485, %r1455;
	mov.u32 	%r1486, %r1456;
	mov.u32 	%r1487, %r1457;
	mov.u32 	%r1488, %r1458;
	mov.u32 	%r1489, %r1459;
	mov.u32 	%r1490, %r1460;
	mov.u32 	%r1491, %r1461;
	mov.u32 	%r1492, %r1462;
	mov.u32 	%r1493, %r1463;
	mov.u32 	%r1494, %r1464;
	mov.u32 	%r1495, %r1465;
	mov.u32 	%r1496, %r1466;
	mov.u32 	%r1497, %r1467;
	mov.u32 	%r1498, %r1468;
	mov.u32 	%r1499, %r1532;
	mov.u32 	%r1532, %r1502;
$L__BB12_522:
	add.s32 	%r1501, %r1004, %r926;
	setp.leu.f32 	%p487, %f2326, %f1722;
	mov.f32 	%f2357, %f1722;
	mov.f32 	%f2358, %f2326;
	mov.f32 	%f2359, %f2327;
	mov.f32 	%f2360, %f2328;
	mov.f32 	%f2361, %f2329;
	mov.f32 	%f2362, %f2330;
	mov.f32 	%f2363, %f2331;
	mov.f32 	%f2364, %f2332;
	mov.f32 	%f2365, %f2333;
	mov.f32 	%f2366, %f2334;
	mov.f32 	%f2367, %f2335;
	mov.f32 	%f2368, %f2336;
	mov.f32 	%f2369, %f2337;
	mov.f32 	%f2370, %f2338;
	mov.f32 	%f2371, %f2339;
	mov.f32 	%f2372, %f2340;
	mov.f32 	%f2373, %f2341;
	mov.f32 	%f2374, %f2342;
	mov.f32 	%f2375, %f2343;
	mov.f32 	%f2376, %f2344;
	mov.f32 	%f2377, %f2345;
	mov.f32 	%f2378, %f2346;
	mov.f32 	%f2379, %f2347;
	mov.f32 	%f2380, %f2348;
	mov.f32 	%f2381, %f2349;
	mov.f32 	%f2382, %f2350;
	mov.f32 	%f2383, %f2351;
	mov.f32 	%f2384, %f2352;
	mov.f32 	%f2385, %f2353;
	mov.f32 	%f2386, %f2354;
	mov.f32 	%f2387, %f2355;
	mov.u32 	%r1502, %r1470;
	mov.u32 	%r1503, %r1471;
	mov.u32 	%r1504, %r1472;
	mov.u32 	%r1505, %r1473;
	mov.u32 	%r1506, %r1474;
	mov.u32 	%r1507, %r1475;
	mov.u32 	%r1508, %r1476;
	mov.u32 	%r1509, %r1477;
	mov.u32 	%r1510, %r1478;
	mov.u32 	%r1511, %r1479;
	mov.u32 	%r1512, %r1480;
	mov.u32 	%r1513, %r1481;
	mov.u32 	%r1514, %r1482;
	mov.u32 	%r1515, %r1483;
	mov.u32 	%r1516, %r1484;
	mov.u32 	%r1517, %r1485;
	mov.u32 	%r1518, %r1486;
	mov.u32 	%r1519, %r1487;
	mov.u32 	%r1520, %r1488;
	mov.u32 	%r1521, %r1489;
	mov.u32 	%r1522, %r1490;
	mov.u32 	%r1523, %r1491;
	mov.u32 	%r1524, %r1492;
	mov.u32 	%r1525, %r1493;
	mov.u32 	%r1526, %r1494;
	mov.u32 	%r1527, %r1495;
	mov.u32 	%r1528, %r1496;
	mov.u32 	%r1529, %r1497;
	mov.u32 	%r1530, %r1498;
	mov.u32 	%r1531, %r1499;
	@%p487 bra 	$L__BB12_554;
	add.s32 	%r1502, %r1004, %r926;
	setp.leu.f32 	%p488, %f2327, %f1722;
	mov.f32 	%f2357, %f2326;
	mov.f32 	%f2358, %f1722;
	mov.f32 	%f2359, %f2327;
	mov.f32 	%f2360, %f2328;
	mov.f32 	%f2361, %f2329;
	mov.f32 	%f2362, %f2330;
	mov.f32 	%f2363, %f2331;
	mov.f32 	%f2364, %f2332;
	mov.f32 	%f2365, %f2333;
	mov.f32 	%f2366, %f2334;
	mov.f32 	%f2367, %f2335;
	mov.f32 	%f2368, %f2336;
	mov.f32 	%f2369, %f2337;
	mov.f32 	%f2370, %f2338;
	mov.f32 	%f2371, %f2339;
	mov.f32 	%f2372, %f2340;
	mov.f32 	%f2373, %f2341;
	mov.f32 	%f2374, %f2342;
	mov.f32 	%f2375, %f2343;
	mov.f32 	%f2376, %f2344;
	mov.f32 	%f2377, %f2345;
	mov.f32 	%f2378, %f2346;
	mov.f32 	%f2379, %f2347;
	mov.f32 	%f2380, %f2348;
	mov.f32 	%f2381, %f2349;
	mov.f32 	%f2382, %f2350;
	mov.f32 	%f2383, %f2351;
	mov.f32 	%f2384, %f2352;
	mov.f32 	%f2385, %f2353;
	mov.f32 	%f2386, %f2354;
	mov.f32 	%f2387, %f2355;
	mov.u32 	%r1501, %r1470;
	mov.u32 	%r1503, %r1471;
	mov.u32 	%r1504, %r1472;
	mov.u32 	%r1505, %r1473;
	mov.u32 	%r1506, %r1474;
	mov.u32 	%r1507, %r1475;
	mov.u32 	%r1508, %r1476;
	mov.u32 	%r1509, %r1477;
	mov.u32 	%r1510, %r1478;
	mov.u32 	%r1511, %r1479;
	mov.u32 	%r1512, %r1480;
	mov.u32 	%r1513, %r1481;
	mov.u32 	%r1514, %r1482;
	mov.u32 	%r1515, %r1483;
	mov.u32 	%r1516, %r1484;
	mov.u32 	%r1517, %r1485;
	mov.u32 	%r1518, %r1486;
	mov.u32 	%r1519, %r1487;
	mov.u32 	%r1520, %r1488;
	mov.u32 	%r1521, %r1489;
	mov.u32 	%r1522, %r1490;
	mov.u32 	%r1523, %r1491;
	mov.u32 	%r1524, %r1492;
	mov.u32 	%r1525, %r1493;
	mov.u32 	%r1526, %r1494;
	mov.u32 	%r1527, %r1495;
	mov.u32 	%r1528, %r1496;
	mov.u32 	%r1529, %r1497;
	mov.u32 	%r1530, %r1498;
	mov.u32 	%r1531, %r1499;
	@%p488 bra 	$L__BB12_554;
	add.s32 	%r1503, %r1004, %r926;
	setp.leu.f32 	%p489, %f2328, %f1722;
	mov.f32 	%f2357, %f2326;
	mov.f32 	%f2358, %f2327;
	mov.f32 	%f2359, %f1722;
	mov.f32 	%f2360, %f2328;
	mov.f32 	%f2361, %f2329;
	mov.f32 	%f2362, %f2330;
	mov.f32 	%f2363, %f2331;
	mov.f32 	%f2364, %f2332;
	mov.f32 	%f2365, %f2333;
	mov.f32 	%f2366, %f2334;
	mov.f32 	%f2367, %f2335;
	mov.f32 	%f2368, %f2336;
	mov.f32 	%f2369, %f2337;
	mov.f32 	%f2370, %f2338;
	mov.f32 	%f2371, %f2339;
	mov.f32 	%f2372, %f2340;
	mov.f32 	%f2373, %f2341;
	mov.f32 	%f2374, %f2342;
	mov.f32 	%f2375, %f2343;
	mov.f32 	%f2376, %f2344;
	mov.f32 	%f2377, %f2345;
	mov.f32 	%f2378, %f2346;
	mov.f32 	%f2379, %f2347;
	mov.f32 	%f2380, %f2348;
	mov.f32 	%f2381, %f2349;
	mov.f32 	%f2382, %f2350;
	mov.f32 	%f2383, %f2351;
	mov.f32 	%f2384, %f2352;
	mov.f32 	%f2385, %f2353;
	mov.f32 	%f2386, %f2354;
	mov.f32 	%f2387, %f2355;
	mov.u32 	%r1501, %r1470;
	mov.u32 	%r1502, %r1471;
	mov.u32 	%r1504, %r1472;
	mov.u32 	%r1505, %r1473;
	mov.u32 	%r1506, %r1474;
	mov.u32 	%r1507, %r1475;
	mov.u32 	%r1508, %r1476;
	mov.u32 	%r1509, %r1477;
	mov.u32 	%r1510, %r1478;
	mov.u32 	%r1511, %r1479;
	mov.u32 	%r1512, %r1480;
	mov.u32 	%r1513, %r1481;
	mov.u32 	%r1514, %r1482;
	mov.u32 	%r1515, %r1483;
	mov.u32 	%r1516, %r1484;
	mov.u32 	%r1517, %r1485;
	mov.u32 	%r1518, %r1486;
	mov.u32 	%r1519, %r1487;
	mov.u32 	%r1520, %r1488;
	mov.u32 	%r1521, %r1489;
	mov.u32 	%r1522, %r1490;
	mov.u32 	%r1523, %r1491;
	mov.u32 	%r1524, %r1492;
	mov.u32 	%r1525, %r1493;
	mov.u32 	%r1526, %r1494;
	mov.u32 	%r1527, %r1495;
	mov.u32 	%r1528, %r1496;
	mov.u32 	%r1529, %r1497;
	mov.u32 	%r1530, %r1498;
	mov.u32 	%r1531, %r1499;
	@%p489 bra 	$L__BB12_554;
	add.s32 	%r1504, %r1004, %r926;
	setp.leu.f32 	%p490, %f2329, %f1722;
	mov.f32 	%f2357, %f2326;
	mov.f32 	%f2358, %f2327;
	mov.f32 	%f2359, %f2328;
	mov.f32 	%f2360, %f1722;
	mov.f32 	%f2361, %f2329;
	mov.f32 	%f2362, %f2330;
	mov.f32 	%f2363, %f2331;
	mov.f32 	%f2364, %f2332;
	mov.f32 	%f2365, %f2333;
	mov.f32 	%f2366, %f2334;
	mov.f32 	%f2367, %f2335;
	mov.f32 	%f2368, %f2336;
	mov.f32 	%f2369, %f2337;
	mov.f32 	%f2370, %f2338;
	mov.f32 	%f2371, %f2339;
	mov.f32 	%f2372, %f2340;
	mov.f32 	%f2373, %f2341;
	mov.f32 	%f2374, %f2342;
	mov.f32 	%f2375, %f2343;
	mov.f32 	%f2376, %f2344;
	mov.f32 	%f2377, %f2345;
	mov.f32 	%f2378, %f2346;
	mov.f32 	%f2379, %f2347;
	mov.f32 	%f2380, %f2348;
	mov.f32 	%f2381, %f2349;
	mov.f32 	%f2382, %f2350;
	mov.f32 	%f2383, %f2351;
	mov.f32 	%f2384, %f2352;
	mov.f32 	%f2385, %f2353;
	mov.f32 	%f2386, %f2354;
	mov.f32 	%f2387, %f2355;
	mov.u32 	%r1501, %r1470;
	mov.u32 	%r1502, %r1471;
	mov.u32 	%r1503, %r1472;
	mov.u32 	%r1505, %r1473;
	mov.u32 	%r1506, %r1474;
	mov.u32 	%r1507, %r1475;
	mov.u32 	%r1508, %r1476;
	mov.u32 	%r1509, %r1477;
	mov.u32 	%r1510, %r1478;
	mov.u32 	%r1511, %r1479;
	mov.u32 	%r1512, %r1480;
	mov.u32 	%r1513, %r1481;
	mov.u32 	%r1514, %r1482;
	mov.u32 	%r1515, %r1483;
	mov.u32 	%r1516, %r1484;
	mov.u32 	%r1517, %r1485;
	mov.u32 	%r1518, %r1486;
	mov.u32 	%r1519, %r1487;
	mov.u32 	%r1520, %r1488;
	mov.u32 	%r1521, %r1489;
	mov.u32 	%r1522, %r1490;
	mov.u32 	%r1523, %r1491;
	mov.u32 	%r1524, %r1492;
	mov.u32 	%r1525, %r1493;
	mov.u32 	%r1526, %r1494;
	mov.u32 	%r1527, %r1495;
	mov.u32 	%r1528, %r1496;
	mov.u32 	%r1529, %r1497;
	mov.u32 	%r1530, %r1498;
	mov.u32 	%r1531, %r1499;
	@%p490 bra 	$L__BB12_554;
	add.s32 	%r1505, %r1004, %r926;
	setp.leu.f32 	%p491, %f2330, %f1722;
	mov.f32 	%f2357, %f2326;
	mov.f32 	%f2358, %f2327;
	mov.f32 	%f2359, %f2328;
	mov.f32 	%f2360, %f2329;
	mov.f32 	%f2361, %f1722;
	mov.f32 	%f2362, %f2330;
	mov.f32 	%f2363, %f2331;
	mov.f32 	%f2364, %f2332;
	mov.f32 	%f2365, %f2333;
	mov.f32 	%f2366, %f2334;
	mov.f32 	%f2367, %f2335;
	mov.f32 	%f2368, %f2336;
	mov.f32 	%f2369, %f2337;
	mov.f32 	%f2370, %f2338;
	mov.f32 	%f2371, %f2339;
	mov.f32 	%f2372, %f2340;
	mov.f32 	%f2373, %f2341;
	mov.f32 	%f2374, %f2342;
	mov.f32 	%f2375, %f2343;
	mov.f32 	%f2376, %f2344;
	mov.f32 	%f2377, %f2345;
	mov.f32 	%f2378, %f2346;
	mov.f32 	%f2379, %f2347;
	mov.f32 	%f2380, %f2348;
	mov.f32 	%f2381, %f2349;
	mov.f32 	%f2382, %f2350;
	mov.f32 	%f2383, %f2351;
	mov.f32 	%f2384, %f2352;
	mov.f32 	%f2385, %f2353;
	mov.f32 	%f2386, %f2354;
	mov.f32 	%f2387, %f2355;
	mov.u32 	%r1501, %r1470;
	mov.u32 	%r1502, %r1471;
	mov.u32 	%r1503, %r1472;
	mov.u32 	%r1504, %r1473;
	mov.u32 	%r1506, %r1474;
	mov.u32 	%r1507, %r1475;
	mov.u32 	%r1508, %r1476;
	mov.u32 	%r1509, %r1477;
	mov.u32 	%r1510, %r1478;
	mov.u32 	%r1511, %r1479;
	mov.u32 	%r1512, %r1480;
	mov.u32 	%r1513, %r1481;
	mov.u32 	%r1514, %r1482;
	mov.u32 	%r1515, %r1483;
	mov.u32 	%r1516, %r1484;
	mov.u32 	%r1517, %r1485;
	mov.u32 	%r1518, %r1486;
	mov.u32 	%r1519, %r1487;
	mov.u32 	%r1520, %r1488;
	mov.u32 	%r1521, %r1489;
	mov.u32 	%r1522, %r1490;
	mov.u32 	%r1523, %r1491;
	mov.u32 	%r1524, %r1492;
	mov.u32 	%r1525, %r1493;
	mov.u32 	%r1526, %r1494;
	mov.u32 	%r1527, %r1495;
	mov.u32 	%r1528, %r1496;
	mov.u32 	%r1529, %r1497;
	mov.u32 	%r1530, %r1498;
	mov.u32 	%r1531, %r1499;
	@%p491 bra 	$L__BB12_554;
	add.s32 	%r1506, %r1004, %r926;
	setp.leu.f32 	%p492, %f2331, %f1722;
	mov.f32 	%f2357, %f2326;
	mov.f32 	%f2358, %f2327;
	mov.f32 	%f2359, %f2328;
	mov.f32 	%f2360, %f2329;
	mov.f32 	%f2361, %f2330;
	mov.f32 	%f2362, %f1722;
	mov.f32 	%f2363, %f2331;
	mov.f32 	%f2364, %f2332;
	mov.f32 	%f2365, %f2333;
	mov.f32 	%f2366, %f2334;
	mov.f32 	%f2367, %f2335;
	mov.f32 	%f2368, %f2336;
	mov.f32 	%f2369, %f2337;
	mov.f32 	%f2370, %f2338;
	mov.f32 	%f2371, %f2339;
	mov.f32 	%f2372, %f2340;
	mov.f32 	%f2373, %f2341;
	mov.f32 	%f2374, %f2342;
	mov.f32 	%f2375, %f2343;
	mov.f32 	%f2376, %f2344;
	mov.f32 	%f2377, %f2345;
	mov.f32 	%f2378, %f2346;
	mov.f32 	%f2379, %f2347;
	mov.f32 	%f2380, %f2348;
	mov.f32 	%f2381, %f2349;
	mov.f32 	%f2382, %f2350;
	mov.f32 	%f2383, %f2351;
	mov.f32 	%f2384, %f2352;
	mov.f32 	%f2385, %f2353;
	mov.f32 	%f2386, %f2354;
	mov.f32 	%f2387, %f2355;
	mov.u32 	%r1501, %r1470;
	mov.u32 	%r1502, %r1471;
	mov.u32 	%r1503, %r1472;
	mov.u32 	%r1504, %r1473;
	mov.u32 	%r1505, %r1474;
	mov.u32 	%r1507, %r1475;
	mov.u32 	%r1508, %r1476;
	mov.u32 	%r1509, %r1477;
	mov.u32 	%r1510, %r1478;
	mov.u32 	%r1511, %r1479;
	mov.u32 	%r1512, %r1480;
	mov.u32 	%r1513, %r1481;
	mov.u32 	%r1514, %r1482;
	mov.u32 	%r1515, %r1483;
	mov.u32 	%r1516, %r1484;
	mov.u32 	%r1517, %r1485;
	mov.u32 	%r1518, %r1486;
	mov.u32 	%r1519, %r1487;
	mov.u32 	%r1520, %r1488;
	mov.u32 	%r1521, %r1489;
	mov.u32 	%r1522, %r1490;
	mov.u32 	%r1523, %r1491;
	mov.u32 	%r1524, %r1492;
	mov.u32 	%r1525, %r1493;
	mov.u32 	%r1526, %r1494;
	mov.u32 	%r1527, %r1495;
	mov.u32 	%r1528, %r1496;
	mov.u32 	%r1529, %r1497;
	mov.u32 	%r1530, %r1498;
	mov.u32 	%r1531, %r1499;
	@%p492 bra 	$L__BB12_554;
	add.s32 	%r1507, %r1004, %r926;
	setp.leu.f32 	%p493, %f2332, %f1722;
	mov.f32 	%f2357, %f2326;
	mov.f32 	%f2358, %f2327;
	mov.f32 	%f2359, %f2328;
	mov.f32 	%f2360, %f2329;
	mov.f32 	%f2361, %f2330;
	mov.f32 	%f2362, %f2331;
	mov.f32 	%f2363, %f1722;
	mov.f32 	%f2364, %f2332;
	mov.f32 	%f2365, %f2333;
	mov.f32 	%f2366, %f2334;
	mov.f32 	%f2367, %f2335;
	mov.f32 	%f2368, %f2336;
	mov.f32 	%f2369, %f2337;
	mov.f32 	%f2370, %f2338;
	mov.f32 	%f2371, %f2339;
	mov.f32 	%f2372, %f2340;
	mov.f32 	%f2373, %f2341;
	mov.f32 	%f2374, %f2342;
	mov.f32 	%f2375, %f2343;
	mov.f32 	%f2376, %f2344;
	mov.f32 	%f2377, %f2345;
	mov.f32 	%f2378, %f2346;
	mov.f32 	%f2379, %f2347;
	mov.f32 	%f2380, %f2348;
	mov.f32 	%f2381, %f2349;
	mov.f32 	%f2382, %f2350;
	mov.f32 	%f2383, %f2351;
	mov.f32 	%f2384, %f2352;
	mov.f32 	%f2385, %f2353;
	mov.f32 	%f2386, %f2354;
	mov.f32 	%f2387, %f2355;
	mov.u32 	%r1501, %r1470;
	mov.u32 	%r1502, %r1471;
	mov.u32 	%r1503, %r1472;
	mov.u32 	%r1504, %r1473;
	mov.u32 	%r1505, %r1474;
	mov.u32 	%r1506, %r1475;
	mov.u32 	%r1508, %r1476;
	mov.u32 	%r1509, %r1477;
	mov.u32 	%r1510, %r1478;
	mov.u32 	%r1511, %r1479;
	mov.u32 	%r1512, %r1480;
	mov.u32 	%r1513, %r1481;
	mov.u32 	%r1514, %r1482;
	mov.u32 	%r1515, %r1483;
	mov.u32 	%r1516, %r1484;
	mov.u32 	%r1517, %r1485;
	mov.u32 	%r1518, %r1486;
	mov.u32 	%r1519, %r1487;
	mov.u32 	%r1520, %r1488;
	mov.u32 	%r1521, %r1489;
	mov.u32 	%r1522, %r1490;
	mov.u32 	%r1523, %r1491;
	mov.u32 	%r1524, %r1492;
	mov.u32 	%r1525, %r1493;
	mov.u32 	%r1526, %r1494;
	mov.u32 	%r1527, %r1495;
	mov.u32 	%r1528, %r1496;
	mov.u32 	%r1529, %r1497;
	mov.u32 	%r1530, %r1498;
	mov.u32 	%r1531, %r1499;
	@%p493 bra 	$L__BB12_554;
	add.s32 	%r1508, %r1004, %r926;
	setp.leu.f32 	%p494, %f2333, %f1722;
	mov.f32 	%f2357, %f2326;
	mov.f32 	%f2358, %f2327;
	mov.f32 	%f2359, %f2328;
	mov.f32 	%f2360, %f2329;
	mov.f32 	%f2361, %f2330;
	mov.f32 	%f2362, %f2331;
	mov.f32 	%f2363, %f2332;
	mov.f32 	%f2364, %f1722;
	mov.f32 	%f2365, %f2333;
	mov.f32 	%f2366, %f2334;
	mov.f32 	%f2367, %f2335;
	mov.f32 	%f2368, %f2336;
	mov.f32 	%f2369, %f2337;
	mov.f32 	%f2370, %f2338;
	mov.f32 	%f2371, %f2339;
	mov.f32 	%f2372, %f2340;
	mov.f32 	%f2373, %f2341;
	mov.f32 	%f2374, %f2342;
	mov.f32 	%f2375, %f2343;
	mov.f32 	%f2376, %f2344;
	mov.f32 	%f2377, %f2345;
	mov.f32 	%f2378, %f2346;
	mov.f32 	%f2379, %f2347;
	mov.f32 	%f2380, %f2348;
	mov.f32 	%f2381, %f2349;
	mov.f32 	%f2382, %f2350;
	mov.f32 	%f2383, %f2351;
	mov.f32 	%f2384, %f2352;
	mov.f32 	%f2385, %f2353;
	mov.f32 	%f2386, %f2354;
	mov.f32 	%f2387, %f2355;
	mov.u32 	%r1501, %r1470;
	mov.u32 	%r1502, %r1471;
	mov.u32 	%r1503, %r1472;
	mov.u32 	%r1504, %r1473;
	mov.u32 	%r1505, %r1474;
	mov.u32 	%r1506, %r1475;
	mov.u32 	%r1507, %r1476;
	mov.u32 	%r1509, %r1477;
	mov.u32 	%r1510, %r1478;
	mov.u32 	%r1511, %r1479;
	mov.u32 	%r1512, %r1480;
	mov.u32 	%r1513, %r1481;
	mov.u32 	%r1514, %r1482;
	mov.u32 	%r1515, %r1483;
	mov.u32 	%r1516, %r1484;
	mov.u32 	%r1517, %r1485;
	mov.u32 	%r1518, %r1486;
	mov.u32 	%r1519, %r1487;
	mov.u32 	%r1520, %r1488;
	mov.u32 	%r1521, %r1489;
	mov.u32 	%r1522, %r1490;
	mov.u32 	%r1523, %r1491;
	mov.u32 	%r1524, %r1492;
	mov.u32 	%r1525, %r1493;
	mov.u32 	%r1526, %r1494;
	mov.u32 	%r1527, %r1495;
	mov.u32 	%r1528, %r1496;
	mov.u32 	%r1529, %r1497;
	mov.u32 	%r1530, %r1498;
	mov.u32 	%r1531, %r1499;
	@%p494 bra 	$L__BB12_554;
	add.s32 	%r1509, %r1004, %r926;
	setp.leu.f32 	%p495, %f2334, %f1722;
	mov.f32 	%f2357, %f2326;
	mov.f32 	%f2358, %f2327;
	mov.f32 	%f2359, %f2328;
	mov.f32 	%f2360, %f2329;
	mov.f32 	%f2361, %f2330;
	mov.f32 	%f2362, %f2331;
	mov.f32 	%f2363, %f2332;
	mov.f32 	%f2364, %f2333;
	mov.f32 	%f2365, %f1722;
	mov.f32 	%f2366, %f2334;
	mov.f32 	%f2367, %f2335;
	mov.f32 	%f2368, %f2336;
	mov.f32 	%f2369, %f2337;
	mov.f32 	%f2370, %f2338;
	mov.f32 	%f2371, %f2339;
	mov.f32 	%f2372, %f2340;
	mov.f32 	%f2373, %f2341;
	mov.f32 	%f2374, %f2342;
	mov.f32 	%f2375, %f2343;
	mov.f32 	%f2376, %f2344;
	mov.f32 	%f2377, %f2345;
	mov.f32 	%f2378, %f2346;
	mov.f32 	%f2379, %f2347;
	mov.f32 	%f2380, %f2348;
	mov.f32 	%f2381, %f2349;
	mov.f32 	%f2382, %f2350;
	mov.f32 	%f2383, %f2351;
	mov.f32 	%f2384, %f2352;
	mov.f32 	%f2385, %f2353;
	mov.f32 	%f2386, %f2354;
	mov.f32 	%f2387, %f2355;
	mov.u32 	%r1501, %r1470;
	mov.u32 	%r1502, %r1471;
	mov.u32 	%r1503, %r1472;
	mov.u32 	%r1504, %r1473;
	mov.u32 	%r1505, %r1474;
	mov.u32 	%r1506, %r1475;
	mov.u32 	%r1507, %r1476;
	mov.u32 	%r1508, %r1477;
	mov.u32 	%r1510, %r1478;
	mov.u32 	%r1511, %r1479;
	mov.u32 	%r1512, %r1480;
	mov.u32 	%r1513, %r1481;
	mov.u32 	%r1514, %r1482;
	mov.u32 	%r1515, %r1483;
	mov.u32 	%r1516, %r1484;
	mov.u32 	%r1517, %r1485;
	mov.u32 	%r1518, %r1486;
	mov.u32 	%r1519, %r1487;
	mov.u32 	%r1520, %r1488;
	mov.u32 	%r1521, %r1489;
	mov.u32 	%r1522, %r1490;
	mov.u32 	%r1523, %r1491;
	mov.u32 	%r1524, %r1492;
	mov.u32 	%r1525, %r1493;
	mov.u32 	%r1526, %r1494;
	mov.u32 	%r1527, %r1495;
	mov.u32 	%r1528, %r1496;
	mov.u32 	%r1529, %r1497;
	mov.u32 	%r1530, %r1498;
	mov.u32 	%r1531, %r1499;
	@%p495 bra 	$L__BB12_554;
	add.s32 	%r1510, %r1004, %r926;
	setp.leu.f32 	%p496, %f2335, %f1722;
	mov.f32 	%f2357, %f2326;
	mov.f32 	%f2358, %f2327;
	mov.f32 	%f2359, %f2328;
	mov.f32 	%f2360, %f2329;
	mov.f32 	%f2361, %f2330;
	mov.f32 	%f2362, %f2331;
	mov.f32 	%f2363, %f2332;
	mov.f32 	%f2364, %f2333;
	mov.f32 	%f2365, %f2334;
	mov.f32 	%f2366, %f1722;
	mov.f32 	%f2367, %f2335;
	mov.f32 	%f2368, %f2336;
	mov.f32 	%f2369, %f2337;
	mov.f32 	%f2370, %f2338;
	mov.f32 	%f2371, %f2339;
	mov.f32 	%f2372, %f2340;
	mov.f32 	%f2373, %f2341;
	mov.f32 	%f2374, %f2342;
	mov.f32 	%f2375, %f2343;
	mov.f32 	%f2376, %f2344;
	mov.f32 	%f2377, %f2345;
	mov.f32 	%f2378, %f2346;
	mov.f32 	%f2379, %f2347;
	mov.f32 	%f2380, %f2348;
	mov.f32 	%f2381, %f2349;
	mov.f32 	%f2382, %f2350;
	mov.f32 	%f2383, %f2351;
	mov.f32 	%f2384, %f2352;
	mov.f32 	%f2385, %f2353;
	mov.f32 	%f2386, %f2354;
	mov.f32 	%f2387, %f2355;
	mov.u32 	%r1501, %r1470;
	mov.u32 	%r1502, %r1471;
	mov.u32 	%r1503, %r1472;
	mov.u32 	%r1504, %r1473;
	mov.u32 	%r1505, %r1474;
	mov.u32 	%r1506, %r1475;
	mov.u32 	%r1507, %r1476;
	mov.u32 	%r1508, %r1477;
	mov.u32 	%r1509, %r1478;
	mov.u32 	%r1511, %r1479;
	mov.u32 	%r1512, %r1480;
	mov.u32 	%r1513, %r1481;
	mov.u32 	%r1514, %r1482;
	mov.u32 	%r1515, %r1483;
	mov.u32 	%r1516, %r1484;
	mov.u32 	%r1517, %r1485;
	mov.u32 	%r1518, %r1486;
	mov.u32 	%r1519, %r1487;
	mov.u32 	%r1520, %r1488;
	mov.u32 	%r1521, %r1489;
	mov.u32 	%r1522, %r1490;
	mov.u32 	%r1523, %r1491;
	mov.u32 	%r1524, %r1492;
	mov.u32 	%r1525, %r1493;
	mov.u32 	%r1526, %r1494;
	mov.u32 	%r1527, %r1495;
	mov.u32 	%r1528, %r1496;
	mov.u32 	%r1529, %r1497;
	mov.u32 	%r1530, %r1498;
	mov.u32 	%r1531, %r1499;
	@%p496 bra 	$L__BB12_554;
	add.s32 	%r1511, %r1004, %r926;
	setp.leu.f32 	%p497, %f2336, %f1722;
	mov.f32 	%f2357, %f2326;
	mov.f32 	%f2358, %f2327;
	mov.f32 	%f2359, %f2328;
	mov.f32 	%f2360, %f2329;
	mov.f32 	%f2361, %f2330;
	mov.f32 	%f2362, %f2331;
	mov.f32 	%f2363, %f2332;
	mov.f32 	%f2364, %f2333;
	mov.f32 	%f2365, %f2334;
	mov.f32 	%f2366, %f2335;
	mov.f32 	%f2367, %f1722;
	mov.f32 	%f2368, %f2336;
	mov.f32 	%f2369, %f2337;
	mov.f32 	%f2370, %f2338;
	mov.f32 	%f2371, %f2339;
	mov.f32 	%f2372, %f2340;
	mov.f32 	%f2373, %f2341;
	mov.f32 	%f2374, %f2342;
	mov.f32 	%f2375, %f2343;
	mov.f32 	%f2376, %f2344;
	mov.f32 	%f2377, %f2345;
	mov.f32 	%f2378, %f2346;
	mov.f32 	%f2379, %f2347;
	mov.f32 	%f2380, %f2348;
	mov.f32 	%f2381, %f2349;
	mov.f32 	%f2382, %f2350;
	mov.f32 	%f2383, %f2351;
	mov.f32 	%f2384, %f2352;
	mov.f32 	%f2385, %f2353;
	mov.f32 	%f2386, %f2354;
	mov.f32 	%f2387, %f2355;
	mov.u32 	%r1501, %r1470;
	mov.u32 	%r1502, %r1471;
	mov.u32 	%r1503, %r1472;
	mov.u32 	%r1504, %r1473;
	mov.u32 	%r1505, %r1474;
	mov.u32 	%r1506, %r1475;
	mov.u32 	%r1507, %r1476;
	mov.u32 	%r1508, %r1477;
	mov.u32 	%r1509, %r1478;
	mov.u32 	%r1510, %r1479;
	mov.u32 	%r1512, %r1480;
	mov.u32 	%r1513, %r1481;
	mov.u32 	%r1514, %r1482;
	mov.u32 	%r1515, %r1483;
	mov.u32 	%r1516, %r1484;
	mov.u32 	%r1517, %r1485;
	mov.u32 	%r1518, %r1486;
	mov.u32 	%r1519, %r1487;
	mov.u32 	%r1520, %r1488;
	mov.u32 	%r1521, %r1489;
	mov.u32 	%r1522, %r1490;
	mov.u32 	%r1523, %r1491;
	mov.u32 	%r1524, %r1492;
	mov.u32 	%r1525, %r1493;
	mov.u32 	%r1526, %r1494;
	mov.u32 	%r1527, %r1495;
	mov.u32 	%r1528, %r1496;
	mov.u32 	%r1529, %r1497;
	mov.u32 	%r1530, %r1498;
	mov.u32 	%r1531, %r1499;
	@%p497 bra 	$L__BB12_554;
	add.s32 	%r1512, %r1004, %r926;
	setp.leu.f32 	%p498, %f2337, %f1722;
	mov.f32 	%f2357, %f2326;
	mov.f32 	%f2358, %f2327;
	mov.f32 	%f2359, %f2328;
	mov.f32 	%f2360, %f2329;
	mov.f32 	%f2361, %f2330;
	mov.f32 	%f2362, %f2331;
	mov.f32 	%f2363, %f2332;
	mov.f32 	%f2364, %f2333;
	mov.f32 	%f2365, %f2334;
	mov.f32 	%f2366, %f2335;
	mov.f32 	%f2367, %f2336;
	mov.f32 	%f2368, %f1722;
	mov.f32 	%f2369, %f2337;
	mov.f32 	%f2370, %f2338;
	mov.f32 	%f2371, %f2339;
	mov.f32 	%f2372, %f2340;
	mov.f32 	%f2373, %f2341;
	mov.f32 	%f2374, %f2342;
	mov.f32 	%f2375, %f2343;
	mov.f32 	%f2376, %f2344;
	mov.f32 	%f2377, %f2345;
	mov.f32 	%f2378, %f2346;
	mov.f32 	%f2379, %f2347;
	mov.f32 	%f2380, %f2348;
	mov.f32 	%f2381, %f2349;
	mov.f32 	%f2382, %f2350;
	mov.f32 	%f2383, %f2351;
	mov.f32 	%f2384, %f2352;
	mov.f32 	%f2385, %f2353;
	mov.f32 	%f2386, %f2354;
	mov.f32 	%f2387, %f2355;
	mov.u32 	%r1501, %r1470;
	mov.u32 	%r1502, %r1471;
	mov.u32 	%r1503, %r1472;
	mov.u32 	%r1504, %r1473;
	mov.u32 	%r1505, %r1474;
	mov.u32 	%r1506, %r1475;
	mov.u32 	%r1507, %r1476;
	mov.u32 	%r1508, %r1477;
	mov.u32 	%r1509, %r1478;
	mov.u32 	%r1510, %r1479;
	mov.u32 	%r1511, %r1480;
	mov.u32 	%r1513, %r1481;
	mov.u32 	%r1514, %r1482;
	mov.u32 	%r1515, %r1483;
	mov.u32 	%r1516, %r1484;
	mov.u32 	%r1517, %r1485;
	mov.u32 	%r1518, %r1486;
	mov.u32 	%r1519, %r1487;
	mov.u32 	%r1520, %r1488;
	mov.u32 	%r1521, %r1489;
	mov.u32 	%r1522, %r1490;
	mov.u32 	%r1523, %r1491;
	mov.u32 	%r1524, %r1492;
	mov.u32 	%r1525, %r1493;
	mov.u32 	%r1526, %r1494;
	mov.u32 	%r1527, %r1495;
	mov.u32 	%r1528, %r1496;
	mov.u32 	%r1529, %r1497;
	mov.u32 	%r1530, %r1498;
	mov.u32 	%r1531, %r1499;
	@%p498 bra 	$L__BB12_554;
	add.s32 	%r1513, %r1004, %r926;
	setp.leu.f32 	%p499, %f2338, %f1722;
	mov.f32 	%f2357, %f2326;
	mov.f32 	%f2358, %f2327;
	mov.f32 	%f2359, %f2328;
	mov.f32 	%f2360, %f2329;
	mov.f32 	%f2361, %f2330;
	mov.f32 	%f2362, %f2331;
	mov.f32 	%f2363, %f2332;
	mov.f32 	%f2364, %f2333;
	mov.f32 	%f2365, %f2334;
	mov.f32 	%f2366, %f2335;
	mov.f32 	%f2367, %f2336;
	mov.f32 	%f2368, %f2337;
	mov.f32 	%f2369, %f1722;
	mov.f32 	%f2370, %f2338;
	mov.f32 	%f2371, %f2339;
	mov.f32 	%f2372, %f2340;
	mov.f32 	%f2373, %f2341;
	mov.f32 	%f2374, %f2342;
	mov.f32 	%f2375, %f2343;
	mov.f32 	%f2376, %f2344;
	mov.f32 	%f2377, %f2345;
	mov.f32 	%f2378, %f2346;
	mov.f32 	%f2379, %f2347;
	mov.f32 	%f2380, %f2348;
	mov.f32 	%f2381, %f2349;
	mov.f32 	%f2382, %f2350;
	mov.f32 	%f2383, %f2351;
	mov.f32 	%f2384, %f2352;
	mov.f32 	%f2385, %f2353;
	mov.f32 	%f2386, %f2354;
	mov.f32 	%f2387, %f2355;
	mov.u32 	%r1501, %r1470;
	mov.u32 	%r1502, %r1471;
	mov.u32 	%r1503, %r1472;
	mov.u32 	%r1504, %r1473;
	mov.u32 	%r1505, %r1474;
	mov.u32 	%r1506, %r1475;
	mov.u32 	%r1507, %r1476;
	mov.u32 	%r1508, %r1477;
	mov.u32 	%r1509, %r1478;
	mov.u32 	%r1510, %r1479;
	mov.u32 	%r1511, %r1480;
	mov.u32 	%r1512, %r1481;
	mov.u32 	%r1514, %r1482;
	mov.u32 	%r1515, %r1483;
	mov.u32 	%r1516, %r1484;
	mov.u32 	%r1517, %r1485;
	mov.u32 	%r1518, %r1486;
	mov.u32 	%r1519, %r1487;
	mov.u32 	%r1520, %r1488;
	mov.u32 	%r1521, %r1489;
	mov.u32 	%r1522, %r1490;
	mov.u32 	%r1523, %r1491;
	mov.u32 	%r1524, %r1492;
	mov.u32 	%r1525, %r1493;
	mov.u32 	%r1526, %r1494;
	mov.u32 	%r1527, %r1495;
	mov.u32 	%r1528, %r1496;
	mov.u32 	%r1529, %r1497;
	mov.u32 	%r1530, %r1498;
	mov.u32 	%r1531, %r1499;
	@%p499 bra 	$L__BB12_554;
	add.s32 	%r1514, %r1004, %r926;
	setp.leu.f32 	%p500, %f2339, %f1722;
	mov.f32 	%f2357, %f2326;
	mov.f32 	%f2358, %f2327;
	mov.f32 	%f2359, %f2328;
	mov.f32 	%f2360, %f2329;
	mov.f32 	%f2361, %f2330;
	mov.f32 	%f2362, %f2331;
	mov.f32 	%f2363, %f2332;
	mov.f32 	%f2364, %f2333;
	mov.f32 	%f2365, %f2334;
	mov.f32 	%f2366, %f2335;
	mov.f32 	%f2367, %f2336;
	mov.f32 	%f2368, %f2337;
	mov.f32 	%f2369, %f2338;
	mov.f32 	%f2370, %f1722;
	mov.f32 	%f2371, %f2339;
	mov.f32 	%f2372, %f2340;
	mov.f32 	%f2373, %f2341;
	mov.f32 	%f2374, %f2342;
	mov.f32 	%f2375, %f2343;
	mov.f32 	%f2376, %f2344;
	mov.f32 	%f2377, %f2345;
	mov.f32 	%f2378, %f2346;
	mov.f32 	%f2379, %f2347;
	mov.f32 	%f2380, %f2348;
	mov.f32 	%f2381, %f2349;
	mov.f32 	%f2382, %f2350;
	mov.f32 	%f2383, %f2351;
	mov.f32 	%f2384, %f2352;
	mov.f32 	%f2385, %f2353;
	mov.f32 	%f2386, %f2354;
	mov.f32 	%f2387, %f2355;
	mov.u32 	%r1501, %r1470;
	mov.u32 	%r1502, %r1471;
	mov.u32 	%r1503, %r1472;
	mov.u32 	%r1504, %r1473;
	mov.u32 	%r1505, %r1474;
	mov.u32 	%r1506, %r1475;
	mov.u32 	%r1507, %r1476;
	mov.u32 	%r1508, %r1477;
	mov.u32 	%r1509, %r1478;
	mov.u32 	%r1510, %r1479;
	mov.u32 	%r1511, %r1480;
	mov.u32 	%r1512, %r1481;
	mov.u32 	%r1513, %r1482;
	mov.u32 	%r1515, %r1483;
	mov.u32 	%r1516, %r1484;
	mov.u32 	%r1517, %r1485;
	mov.u32 	%r1518, %r1486;
	mov.u32 	%r1519, %r1487;
	mov.u32 	%r1520, %r1488;
	mov.u32 	%r1521, %r1489;
	mov.u32 	%r1522, %r1490;
	mov.u32 	%r1523, %r1491;
	mov.u32 	%r1524, %r1492;
	mov.u32 	%r1525, %r1493;
	mov.u32 	%r1526, %r1494;
	mov.u32 	%r1527, %r1495;
	mov.u32 	%r1528, %r1496;
	mov.u32 	%r1529, %r1497;
	mov.u32 	%r1530, %r1498;
	mov.u32 	%r1531, %r1499;
	@%p500 bra 	$L__BB12_554;
	add.s32 	%r1515, %r1004, %r926;
	setp.leu.f32 	%p501, %f2340, %f1722;
	mov.f32 	%f2357, %f2326;
	mov.f32 	%f2358, %f2327;
	mov.f32 	%f2359, %f2328;
	mov.f32 	%f2360, %f2329;
	mov.f32 	%f2361, %f2330;
	mov.f32 	%f2362, %f2331;
	mov.f32 	%f2363, %f2332;
	mov.f32 	%f2364, %f2333;
	mov.f32 	%f2365, %f2334;
	mov.f32 	%f2366, %f2335;
	mov.f32 	%f2367, %f2336;
	mov.f32 	%f2368, %f2337;
	mov.f32 	%f2369, %f2338;
	mov.f32 	%f2370, %f2339;
	mov.f32 	%f2371, %f1722;
	mov.f32 	%f2372, %f2340;
	mov.f32 	%f2373, %f2341;
	mov.f32 	%f2374, %f2342;
	mov.f32 	%f2375, %f2343;
	mov.f32 	%f2376, %f2344;
	mov.f32 	%f2377, %f2345;
	mov.f32 	%f2378, %f2346;
	mov.f32 	%f2379, %f2347;
	mov.f32 	%f2380, %f2348;
	mov.f32 	%f2381, %f2349;
	mov.f32 	%f2382, %f2350;
	mov.f32 	%f2383, %f2351;
	mov.f32 	%f2384, %f2352;
	mov.f32 	%f2385, %f2353;
	mov.f32 	%f2386, %f2354;
	mov.f32 	%f2387, %f2355;
	mov.u32 	%r1501, %r1470;
	mov.u32 	%r1502, %r1471;
	mov.u32 	%r1503, %r1472;
	mov.u32 	%r1504, %r1473;
	mov.u32 	%r1505, %r1474;
	mov.u32 	%r1506, %r1475;
	mov.u32 	%r1507, %r1476;
	mov.u32 	%r1508, %r1477;
	mov.u32 	%r1509, %r1478;
	mov.u32 	%r1510, %r1479;
	mov.u32 	%r1511, %r1480;
	mov.u32 	%r1512, %r1481;
	mov.u32 	%r1513, %r1482;
	mov.u32 	%r1514, %r1483;
	mov.u32 	%r1516, %r1484;
	mov.u32 	%r1517, %r1485;
	mov.u32 	%r1518, %r1486;
	mov.u32 	%r1519, %r1487;
	mov.u32 	%r1520, %r1488;
	mov.u32 	%r1521, %r1489;
	mov.u32 	%r1522, %r1490;
	mov.u32 	%r1523, %r1491;
	mov.u32 	%r1524, %r1492;
	mov.u32 	%r1525, %r1493;
	mov.u32 	%r1526, %r1494;
	mov.u32 	%r1527, %r1495;
	mov.u32 	%r1528, %r1496;
	mov.u32 	%r1529, %r1497;
	mov.u32 	%r1530, %r1498;
	mov.u32 	%r1531, %r1499;
	@%p501 bra 	$L__BB12_554;
	add.s32 	%r1516, %r1004, %r926;
	setp.leu.f32 	%p502, %f2341, %f1722;
	mov.f32 	%f2357, %f2326;
	mov.f32 	%f2358, %f2327;
	mov.f32 	%f2359, %f2328;
	mov.f32 	%f2360, %f2329;
	mov.f32 	%f2361, %f2330;
	mov.f32 	%f2362, %f2331;
	mov.f32 	%f2363, %f2332;
	mov.f32 	%f2364, %f2333;
	mov.f32 	%f2365, %f2334;
	mov.f32 	%f2366, %f2335;
	mov.f32 	%f2367, %f2336;
	mov.f32 	%f2368, %f2337;
	mov.f32 	%f2369, %f2338;
	mov.f32 	%f2370, %f2339;
	mov.f32 	%f2371, %f2340;
	mov.f32 	%f2372, %f1722;
	mov.f32 	%f2373, %f2341;
	mov.f32 	%f2374, %f2342;
	mov.f32 	%f2375, %f2343;
	mov.f32 	%f2376, %f2344;
	mov.f32 	%f2377, %f2345;
	mov.f32 	%f2378, %f2346;
	mov.f32 	%f2379, %f2347;
	mov.f32 	%f2380, %f2348;
	mov.f32 	%f2381, %f2349;
	mov.f32 	%f2382, %f2350;
	mov.f32 	%f2383, %f2351;
	mov.f32 	%f2384, %f2352;
	mov.f32 	%f2385, %f2353;
	mov.f32 	%f2386, %f2354;
	mov.f32 	%f2387, %f2355;
	mov.u32 	%r1501, %r1470;
	mov.u32 	%r1502, %r1471;
	mov.u32 	%r1503, %r1472;
	mov.u32 	%r1504, %r1473;
	mov.u32 	%r1505, %r1474;
	mov.u32 	%r1506, %r1475;
	mov.u32 	%r1507, %r1476;
	mov.u32 	%r1508, %r1477;
	mov.u32 	%r1509, %r1478;
	mov.u32 	%r1510, %r1479;
	mov.u32 	%r1511, %r1480;
	mov.u32 	%r1512, %r1481;
	mov.u32 	%r1513, %r1482;
	mov.u32 	%r1514, %r1483;
	mov.u32 	%r1515, %r1484;
	mov.u32 	%r1517, %r1485;
	mov.u32 	%r1518, %r1486;
	mov.u32 	%r1519, %r1487;
	mov.u32 	%r1520, %r1488;
	mov.u32 	%r1521, %r1489;
	mov.u32 	%r1522, %r1490;
	mov.u32 	%r1523, %r1491;
	mov.u32 	%r1524, %r1492;
	mov.u32 	%r1525, %r1493;
	mov.u32 	%r1526, %r1494;
	mov.u32 	%r1527, %r1495;
	mov.u32 	%r1528, %r1496;
	mov.u32 	%r1529, %r1497;
	mov.u32 	%r1530, %r1498;
	mov.u32 	%r1531, %r1499;
	@%p502 bra 	$L__BB12_554;
	add.s32 	%r1517, %r1004, %r926;
	setp.leu.f32 	%p503, %f2342, %f1722;
	mov.f32 	%f2357, %f2326;
	mov.f32 	%f2358, %f2327;
	mov.f32 	%f2359, %f2328;
	mov.f32 	%f2360, %f2329;
	mov.f32 	%f2361, %f2330;
	mov.f32 	%f2362, %f2331;
	mov.f32 	%f2363, %f2332;
	mov.f32 	%f2364, %f2333;
	mov.f32 	%f2365, %f2334;
	mov.f32 	%f2366, %f2335;
	mov.f32 	%f2367, %f2336;
	mov.f32 	%f2368, %f2337;
	mov.f32 	%f2369, %f2338;
	mov.f32 	%f2370, %f2339;
	mov.f32 	%f2371, %f2340;
	mov.f32 	%f2372, %f2341;
	mov.f32 	%f2373, %f1722;
	mov.f32 	%f2374, %f2342;
	mov.f32 	%f2375, %f2343;
	mov.f32 	%f2376, %f2344;
	mov.f32 	%f2377, %f2345;
	mov.f32 	%f2378, %f2346;
	mov.f32 	%f2379, %f2347;
	mov.f32 	%f2380, %f2348;
	mov.f32 	%f2381, %f2349;
	mov.f32 	%f2382, %f2350;
	mov.f32 	%f2383, %f2351;
	mov.f32 	%f2384, %f2352;
	mov.f32 	%f2385, %f2353;
	mov.f32 	%f2386, %f2354;
	mov.f32 	%f2387, %f2355;
	mov.u32 	%r1501, %r1470;
	mov.u32 	%r1502, %r1471;
	mov.u32 	%r1503, %r1472;
	mov.u32 	%r1504, %r1473;
	mov.u32 	%r1505, %r1474;
	mov.u32 	%r1506, %r1475;
	mov.u32 	%r1507, %r1476;
	mov.u32 	%r1508, %r1477;
	mov.u32 	%r1509, %r1478;
	mov.u32 	%r1510, %r1479;
	mov.u32 	%r1511, %r1480;
	mov.u32 	%r1512, %r1481;
	mov.u32 	%r1513, %r1482;
	mov.u32 	%r1514, %r1483;
	mov.u32 	%r1515, %r1484;
	mov.u32 	%r1516, %r1485;
	mov.u32 	%r1518, %r1486;
	mov.u32 	%r1519, %r1487;
	mov.u32 	%r1520, %r1488;
	mov.u32 	%r1521, %r1489;
	mov.u32 	%r1522, %r1490;
	mov.u32 	%r1523, %r1491;
	mov.u32 	%r1524, %r1492;
	mov.u32 	%r1525, %r1493;
	mov.u32 	%r1526, %r1494;
	mov.u32 	%r1527, %r1495;
	mov.u32 	%r1528, %r1496;
	mov.u32 	%r1529, %r1497;
	mov.u32 	%r1530, %r1498;
	mov.u32 	%r1531, %r1499;
	@%p503 bra 	$L__BB12_554;
	add.s32 	%r1518, %r1004, %r926;
	setp.leu.f32 	%p504, %f2343, %f1722;
	mov.f32 	%f2357, %f2326;
	mov.f32 	%f2358, %f2327;
	mov.f32 	%f2359, %f2328;
	mov.f32 	%f2360, %f2329;
	mov.f32 	%f2361, %f2330;
	mov.f32 	%f2362, %f2331;
	mov.f32 	%f2363, %f2332;
	mov.f32 	%f2364, %f2333;
	mov.f32 	%f2365, %f2334;
	mov.f32 	%f2366, %f2335;
	mov.f32 	%f2367, %f2336;
	mov.f32 	%f2368, %f2337;
	mov.f32 	%f2369, %f2338;
	mov.f32 	%f2370, %f2339;
	mov.f32 	%f2371, %f2340;
	mov.f32 	%f2372, %f2341;
	mov.f32 	%f2373, %f2342;
	mov.f32 	%f2374, %f1722;
	mov.f32 	%f2375, %f2343;
	mov.f32 	%f2376, %f2344;
	mov.f32 	%f2377, %f2345;
	mov.f32 	%f2378, %f2346;
	mov.f32 	%f2379, %f2347;
	mov.f32 	%f2380, %f2348;
	mov.f32 	%f2381, %f2349;
	mov.f32 	%f2382, %f2350;
	mov.f32 	%f2383, %f2351;
	mov.f32 	%f2384, %f2352;
	mov.f32 	%f2385, %f2353;
	mov.f32 	%f2386, %f2354;
	mov.f32 	%f2387, %f2355;
	mov.u32 	%r1501, %r1470;
	mov.u32 	%r1502, %r1471;
	mov.u32 	%r1503, %r1472;
	mov.u32 	%r1504, %r1473;
	mov.u32 	%r1505, %r1474;
	mov.u32 	%r1506, %r1475;
	mov.u32 	%r1507, %r1476;
	mov.u32 	%r1508, %r1477;
	mov.u32 	%r1509, %r1478;
	mov.u32 	%r1510, %r1479;
	mov.u32 	%r1511, %r1480;
	mov.u32 	%r1512, %r1481;
	mov.u32 	%r1513, %r1482;
	mov.u32 	%r1514, %r1483;
	mov.u32 	%r1515, %r1484;
	mov.u32 	%r1516, %r1485;
	mov.u32 	%r1517, %r1486;
	mov.u32 	%r1519, %r1487;
	mov.u32 	%r1520, %r1488;
	mov.u32 	%r1521, %r1489;
	mov.u32 	%r1522, %r1490;
	mov.u32 	%r1523, %r1491;
	mov.u32 	%r1524, %r1492;
	mov.u32 	%r1525, %r1493;
	mov.u32 	%r1526, %r1494;
	mov.u32 	%r1527, %r1495;
	mov.u32 	%r1528, %r1496;
	mov.u32 	%r1529, %r1497;
	mov.u32 	%r1530, %r1498;
	mov.u32 	%r1531, %r1499;
	@%p504 bra 	$L__BB12_554;
	add.s32 	%r1519, %r1004, %r926;
	setp.leu.f32 	%p505, %f2344, %f1722;
	mov.f32 	%f2357, %f2326;
	mov.f32 	%f2358, %f2327;
	mov.f32 	%f2359, %f2328;
	mov.f32 	%f2360, %f2329;
	mov.f32 	%f2361, %f2330;
	mov.f32 	%f2362, %f2331;
	mov.f32 	%f2363, %f2332;
	mov.f32 	%f2364, %f2333;
	mov.f32 	%f2365, %f2334;
	mov.f32 	%f2366, %f2335;
	mov.f32 	%f2367, %f2336;
	mov.f32 	%f2368, %f2337;
	mov.f32 	%f2369, %f2338;
	mov.f32 	%f2370, %f2339;
	mov.f32 	%f2371, %f2340;
	mov.f32 	%f2372, %f2341;
	mov.f32 	%f2373, %f2342;
	mov.f32 	%f2374, %f2343;
	mov.f32 	%f2375, %f1722;
	mov.f32 	%f2376, %f2344;
	mov.f32 	%f2377, %f2345;
	mov.f32 	%f2378, %f2346;
	mov.f32 	%f2379, %f2347;
	mov.f32 	%f2380, %f2348;
	mov.f32 	%f2381, %f2349;
	mov.f32 	%f2382, %f2350;
	mov.f32 	%f2383, %f2351;
	mov.f32 	%f2384, %f2352;
	mov.f32 	%f2385, %f2353;
	mov.f32 	%f2386, %f2354;
	mov.f32 	%f2387, %f2355;
	mov.u32 	%r1501, %r1470;
	mov.u32 	%r1502, %r1471;
	mov.u32 	%r1503, %r1472;
	mov.u32 	%r1504, %r1473;
	mov.u32 	%r1505, %r1474;
	mov.u32 	%r1506, %r1475;
	mov.u32 	%r1507, %r1476;
	mov.u32 	%r1508, %r1477;
	mov.u32 	%r1509, %r1478;
	mov.u32 	%r1510, %r1479;
	mov.u32 	%r1511, %r1480;
	mov.u32 	%r1512, %r1481;
	mov.u32 	%r1513, %r1482;
	mov.u32 	%r1514, %r1483;
	mov.u32 	%r1515, %r1484;
	mov.u32 	%r1516, %r1485;
	mov.u32 	%r1517, %r1486;
	mov.u32 	%r1518, %r1487;
	mov.u32 	%r1520, %r1488;
	mov.u32 	%r1521, %r1489;
	mov.u32 	%r1522, %r1490;
	mov.u32 	%r1523, %r1491;
	mov.u32 	%r1524, %r1492;
	mov.u32 	%r1525, %r1493;
	mov.u32 	%r1526, %r1494;
	mov.u32 	%r1527, %r1495;
	mov.u32 	%r1528, %r1496;
	mov.u32 	%r1529, %r1497;
	mov.u32 	%r1530, %r1498;
	mov.u32 	%r1531, %r1499;
	@%p505 bra 	$L__BB12_554;
	add.s32 	%r1520, %r1004, %r926;
	setp.leu.f32 	%p506, %f2345, %f1722;
	mov.f32 	%f2357, %f2326;
	mov.f32 	%f2358, %f2327;
	mov.f32 	%f2359, %f2328;
	mov.f32 	%f2360, %f2329;
	mov.f32 	%f2361, %f2330;
	mov.f32 	%f2362, %f2331;
	mov.f32 	%f2363, %f2332;
	mov.f32 	%f2364, %f2333;
	mov.f32 	%f2365, %f2334;
	mov.f32 	%f2366, %f2335;
	mov.f32 	%f2367, %f2336;
	mov.f32 	%f2368, %f2337;
	mov.f32 	%f2369, %f2338;
	mov.f32 	%f2370, %f2339;
	mov.f32 	%f2371, %f2340;
	mov.f32 	%f2372, %f2341;
	mov.f32 	%f2373, %f2342;
	mov.f32 	%f2374, %f2343;
	mov.f32 	%f2375, %f2344;
	mov.f32 	%f2376, %f1722;
	mov.f32 	%f2377, %f2345;
	mov.f32 	%f2378, %f2346;
	mov.f32 	%f2379, %f2347;
	mov.f32 	%f2380, %f2348;
	mov.f32 	%f2381, %f2349;
	mov.f32 	%f2382, %f2350;
	mov.f32 	%f2383, %f2351;
	mov.f32 	%f2384, %f2352;
	mov.f32 	%f2385, %f2353;
	mov.f32 	%f2386, %f2354;
	mov.f32 	%f2387, %f2355;
	mov.u32 	%r1501, %r1470;
	mov.u32 	%r1502, %r1471;
	mov.u32 	%r1503, %r1472;
	mov.u32 	%r1504, %r1473;
	mov.u32 	%r1505, %r1474;
	mov.u32 	%r1506, %r1475;
	mov.u32 	%r1507, %r1476;
	mov.u32 	%r1508, %r1477;
	mov.u32 	%r1509, %r1478;
	mov.u32 	%r1510, %r1479;
	mov.u32 	%r1511, %r1480;
	mov.u32 	%r1512, %r1481;
	mov.u32 	%r1513, %r1482;
	mov.u32 	%r1514, %r1483;
	mov.u32 	%r1515, %r1484;
	mov.u32 	%r1516, %r1485;
	mov.u32 	%r1517, %r1486;
	mov.u32 	%r1518, %r1487;
	mov.u32 	%r1519, %r1488;
	mov.u32 	%r1521, %r1489;
	mov.u32 	%r1522, %r1490;
	mov.u32 	%r1523, %r1491;
	mov.u32 	%r1524, %r1492;
	mov.u32 	%r1525, %r1493;
	mov.u32 	%r1526, %r1494;
	mov.u32 	%r1527, %r1495;
	mov.u32 	%r1528, %r1496;
	mov.u32 	%r1529, %r1497;
	mov.u32 	%r1530, %r1498;
	mov.u32 	%r1531, %r1499;
	@%p506 bra 	$L__BB12_554;
	add.s32 	%r1521, %r1004, %r926;
	setp.leu.f32 	%p507, %f2346, %f1722;
	mov.f32 	%f2357, %f2326;
	mov.f32 	%f2358, %f2327;
	mov.f32 	%f2359, %f2328;
	mov.f32 	%f2360, %f2329;
	mov.f32 	%f2361, %f2330;
	mov.f32 	%f2362, %f2331;
	mov.f32 	%f2363, %f2332;
	mov.f32 	%f2364, %f2333;
	mov.f32 	%f2365, %f2334;
	mov.f32 	%f2366, %f2335;
	mov.f32 	%f2367, %f2336;
	mov.f32 	%f2368, %f2337;
	mov.f32 	%f2369, %f2338;
	mov.f32 	%f2370, %f2339;
	mov.f32 	%f2371, %f2340;
	mov.f32 	%f2372, %f2341;
	mov.f32 	%f2373, %f2342;
	mov.f32 	%f2374, %f2343;
	mov.f32 	%f2375, %f2344;
	mov.f32 	%f2376, %f2345;
	mov.f32 	%f2377, %f1722;
	mov.f32 	%f2378, %f2346;
	mov.f32 	%f2379, %f2347;
	mov.f32 	%f2380, %f2348;
	mov.f32 	%f2381, %f2349;
	mov.f32 	%f2382, %f2350;
	mov.f32 	%f2383, %f2351;
	mov.f32 	%f2384, %f2352;
	mov.f32 	%f2385, %f2353;
	mov.f32 	%f2386, %f2354;
	mov.f32 	%f2387, %f2355;
	mov.u32 	%r1501, %r1470;
	mov.u32 	%r1502, %r1471;
	mov.u32 	%r1503, %r1472;
	mov.u32 	%r1504, %r1473;
	mov.u32 	%r1505, %r1474;
	mov.u32 	%r1506, %r1475;
	mov.u32 	%r1507, %r1476;
	mov.u32 	%r1508, %r1477;
	mov.u32 	%r1509, %r1478;
	mov.u32 	%r1510, %r1479;
	mov.u32 	%r1511, %r1480;
	mov.u32 	%r1512, %r1481;
	mov.u32 	%r1513, %r1482;
	mov.u32 	%r1514, %r1483;
	mov.u32 	%r1515, %r1484;
	mov.u32 	%r1516, %r1485;
	mov.u32 	%r1517, %r1486;
	mov.u32 	%r1518, %r1487;
	mov.u32 	%r1519, %r1488;
	mov.u32 	%r1520, %r1489;
	mov.u32 	%r1522, %r1490;
	mov.u32 	%r1523, %r1491;
	mov.u32 	%r1524, %r1492;
	mov.u32 	%r1525, %r1493;
	mov.u32 	%r1526, %r1494;
	mov.u32 	%r1527, %r1495;
	mov.u32 	%r1528, %r1496;
	mov.u32 	%r1529, %r1497;
	mov.u32 	%r1530, %r1498;
	mov.u32 	%r1531, %r1499;
	@%p507 bra 	$L__BB12_554;
	add.s32 	%r1522, %r1004, %r926;
	setp.leu.f32 	%p508, %f2347, %f1722;
	mov.f32 	%f2357, %f2326;
	mov.f32 	%f2358, %f2327;
	mov.f32 	%f2359, %f2328;
	mov.f32 	%f2360, %f2329;
	mov.f32 	%f2361, %f2330;
	mov.f32 	%f2362, %f2331;
	mov.f32 	%f2363, %f2332;
	mov.f32 	%f2364, %f2333;
	mov.f32 	%f2365, %f2334;
	mov.f32 	%f2366, %f2335;
	mov.f32 	%f2367, %f2336;
	mov.f32 	%f2368, %f2337;
	mov.f32 	%f2369, %f2338;
	mov.f32 	%f2370, %f2339;
	mov.f32 	%f2371, %f2340;
	mov.f32 	%f2372, %f2341;
	mov.f32 	%f2373, %f2342;
	mov.f32 	%f2374, %f2343;
	mov.f32 	%f2375, %f2344;
	mov.f32 	%f2376, %f2345;
	mov.f32 	%f2377, %f2346;
	mov.f32 	%f2378, %f1722;
	mov.f32 	%f2379, %f2347;
	mov.f32 	%f2380, %f2348;
	mov.f32 	%f2381, %f2349;
	mov.f32 	%f2382, %f2350;
	mov.f32 	%f2383, %f2351;
	mov.f32 	%f2384, %f2352;
	mov.f32 	%f2385, %f2353;
	mov.f32 	%f2386, %f2354;
	mov.f32 	%f2387, %f2355;
	mov.u32 	%r1501, %r1470;
	mov.u32 	%r1502, %r1471;
	mov.u32 	%r1503, %r1472;
	mov.u32 	%r1504, %r1473;
	mov.u32 	%r1505, %r1474;
	mov.u32 	%r1506, %r1475;
	mov.u32 	%r1507, %r1476;
	mov.u32 	%r1508, %r1477;
	mov.u32 	%r1509, %r1478;
	mov.u32 	%r1510, %r1479;
	mov.u32 	%r1511, %r1480;
	mov.u32 	%r1512, %r1481;
	mov.u32 	%r1513, %r1482;
	mov.u32 	%r1514, %r1483;
	mov.u32 	%r1515, %r1484;
	mov.u32 	%r1516, %r1485;
	mov.u32 	%r1517, %r1486;
	mov.u32 	%r1518, %r1487;
	mov.u32 	%r1519, %r1488;
	mov.u32 	%r1520, %r1489;
	mov.u32 	%r1521, %r1490;
	mov.u32 	%r1523, %r1491;
	mov.u32 	%r1524, %r1492;
	mov.u32 	%r1525, %r1493;
	mov.u32 	%r1526, %r1494;
	mov.u32 	%r1527, %r1495;
	mov.u32 	%r1528, %r1496;
	mov.u32 	%r1529, %r1497;
	mov.u32 	%r1530, %r1498;
	mov.u32 	%r1531, %r1499;
	@%p508 bra 	$L__BB12_554;
	add.s32 	%r1523, %r1004, %r926;
	setp.leu.f32 	%p509, %f2348, %f1722;
	mov.f32 	%f2357, %f2326;
	mov.f32 	%f2358, %f2327;
	mov.f32 	%f2359, %f2328;
	mov.f32 	%f2360, %f2329;
	mov.f32 	%f2361, %f2330;
	mov.f32 	%f2362, %f2331;
	mov.f32 	%f2363, %f2332;
	mov.f32 	%f2364, %f2333;
	mov.f32 	%f2365, %f2334;
	mov.f32 	%f2366, %f2335;
	mov.f32 	%f2367, %f2336;
	mov.f32 	%f2368, %f2337;
	mov.f32 	%f2369, %f2338;
	mov.f32 	%f2370, %f2339;
	mov.f32 	%f2371, %f2340;
	mov.f32 	%f2372, %f2341;
	mov.f32 	%f2373, %f2342;
	mov.f32 	%f2374, %f2343;
	mov.f32 	%f2375, %f2344;
	mov.f32 	%f2376, %f2345;
	mov.f32 	%f2377, %f2346;
	mov.f32 	%f2378, %f2347;
	mov.f32 	%f2379, %f1722;
	mov.f32 	%f2380, %f2348;
	mov.f32 	%f2381, %f2349;
	mov.f32 	%f2382, %f2350;
	mov.f32 	%f2383, %f2351;
	mov.f32 	%f2384, %f2352;
	mov.f32 	%f2385, %f2353;
	mov.f32 	%f2386, %f2354;
	mov.f32 	%f2387, %f2355;
	mov.u32 	%r1501, %r1470;
	mov.u32 	%r1502, %r1471;
	mov.u32 	%r1503, %r1472;
	mov.u32 	%r1504, %r1473;
	mov.u32 	%r1505, %r1474;
	mov.u32 	%r1506, %r1475;
	mov.u32 	%r1507, %r1476;
	mov.u32 	%r1508, %r1477;
	mov.u32 	%r1509, %r1478;
	mov.u32 	%r1510, %r1479;
	mov.u32 	%r1511, %r1480;
	mov.u32 	%r1512, %r1481;
	mov.u32 	%r1513, %r1482;
	mov.u32 	%r1514, %r1483;
	mov.u32 	%r1515, %r1484;
	mov.u32 	%r1516, %r1485;
	mov.u32 	%r1517, %r1486;
	mov.u32 	%r1518, %r1487;
	mov.u32 	%r1519, %r1488;
	mov.u32 	%r1520, %r1489;
	mov.u32 	%r1521, %r1490;
	mov.u32 	%r1522, %r1491;
	mov.u32 	%r1524, %r1492;
	mov.u32 	%r1525, %r1493;
	mov.u32 	%r1526, %r1494;
	mov.u32 	%r1527, %r1495;
	mov.u32 	%r1528, %r1496;
	mov.u32 	%r1529, %r1497;
	mov.u32 	%r1530, %r1498;
	mov.u32 	%r1531, %r1499;
	@%p509 bra 	$L__BB12_554;
	add.s32 	%r1524, %r1004, %r926;
	setp.leu.f32 	%p510, %f2349, %f1722;
	mov.f32 	%f2357, %f2326;
	mov.f32 	%f2358, %f2327;
	mov.f32 	%f2359, %f2328;
	mov.f32 	%f2360, %f2329;
	mov.f32 	%f2361, %f2330;
	mov.f32 	%f2362, %f2331;
	mov.f32 	%f2363, %f2332;
	mov.f32 	%f2364, %f2333;
	mov.f32 	%f2365, %f2334;
	mov.f32 	%f2366, %f2335;
	mov.f32 	%f2367, %f2336;
	mov.f32 	%f2368, %f2337;
	mov.f32 	%f2369, %f2338;
	mov.f32 	%f2370, %f2339;
	mov.f32 	%f2371, %f2340;
	mov.f32 	%f2372, %f2341;
	mov.f32 	%f2373, %f2342;
	mov.f32 	%f2374, %f2343;
	mov.f32 	%f2375, %f2344;
	mov.f32 	%f2376, %f2345;
	mov.f32 	%f2377, %f2346;
	mov.f32 	%f2378, %f2347;
	mov.f32 	%f2379, %f2348;
	mov.f32 	%f2380, %f1722;
	mov.f32 	%f2381, %f2349;
	mov.f32 	%f2382, %f2350;
	mov.f32 	%f2383, %f2351;
	mov.f32 	%f2384, %f2352;
	mov.f32 	%f2385, %f2353;
	mov.f32 	%f2386, %f2354;
	mov.f32 	%f2387, %f2355;
	mov.u32 	%r1501, %r1470;
	mov.u32 	%r1502, %r1471;
	mov.u32 	%r1503, %r1472;
	mov.u32 	%r1504, %r1473;
	mov.u32 	%r1505, %r1474;
	mov.u32 	%r1506, %r1475;
	mov.u32 	%r1507, %r1476;
	mov.u32 	%r1508, %r1477;
	mov.u32 	%r1509, %r1478;
	mov.u32 	%r1510, %r1479;
	mov.u32 	%r1511, %r1480;
	mov.u32 	%r1512, %r1481;
	mov.u32 	%r1513, %r1482;
	mov.u32 	%r1514, %r1483;
	mov.u32 	%r1515, %r1484;
	mov.u32 	%r1516, %r1485;
	mov.u32 	%r1517, %r1486;
	mov.u32 	%r1518, %r1487;
	mov.u32 	%r1519, %r1488;
	mov.u32 	%r1520, %r1489;
	mov.u32 	%r1521, %r1490;
	mov.u32 	%r1522, %r1491;
	mov.u32 	%r1523, %r1492;
	mov.u32 	%r1525, %r1493;
	mov.u32 	%r1526, %r1494;
	mov.u32 	%r1527, %r1495;
	mov.u32 	%r1528, %r1496;
	mov.u32 	%r1529, %r1497;
	mov.u32 	%r1530, %r1498;
	mov.u32 	%r1531, %r1499;
	@%p510 bra 	$L__BB12_554;
	add.s32 	%r1525, %r1004, %r926;
	setp.leu.f32 	%p511, %f2350, %f1722;
	mov.f32 	%f2357, %f2326;
	mov.f32 	%f2358, %f2327;
	mov.f32 	%f2359, %f2328;
	mov.f32 	%f2360, %f2329;
	mov.f32 	%f2361, %f2330;
	mov.f32 	%f2362, %f2331;
	mov.f32 	%f2363, %f2332;
	mov.f32 	%f2364, %f2333;
	mov.f32 	%f2365, %f2334;
	mov.f32 	%f2366, %f2335;
	mov.f32 	%f2367, %f2336;
	mov.f32 	%f2368, %f2337;
	mov.f32 	%f2369, %f2338;
	mov.f32 	%f2370, %f2339;
	mov.f32 	%f2371, %f2340;
	mov.f32 	%f2372, %f2341;
	mov.f32 	%f2373, %f2342;
	mov.f32 	%f2374, %f2343;
	mov.f32 	%f2375, %f2344;
	mov.f32 	%f2376, %f2345;
	mov.f32 	%f2377, %f2346;
	mov.f32 	%f2378, %f2347;
	mov.f32 	%f2379, %f2348;
	mov.f32 	%f2380, %f2349;
	mov.f32 	%f2381, %f1722;
	mov.f32 	%f2382, %f2350;
	mov.f32 	%f2383, %f2351;
	mov.f32 	%f2384, %f2352;
	mov.f32 	%f2385, %f2353;
	mov.f32 	%f2386, %f2354;
	mov.f32 	%f2387, %f2355;
	mov.u32 	%r1501, %r1470;
	mov.u32 	%r1502, %r1471;
	mov.u32 	%r1503, %r1472;
	mov.u32 	%r1504, %r1473;
	mov.u32 	%r1505, %r1474;
	mov.u32 	%r1506, %r1475;
	mov.u32 	%r1507, %r1476;
	mov.u32 	%r1508, %r1477;
	mov.u32 	%r1509, %r1478;
	mov.u32 	%r1510, %r1479;
	mov.u32 	%r1511, %r1480;
	mov.u32 	%r1512, %r1481;
	mov.u32 	%r1513, %r1482;
	mov.u32 	%r1514, %r1483;
	mov.u32 	%r1515, %r1484;
	mov.u32 	%r1516, %r1485;
	mov.u32 	%r1517, %r1486;
	mov.u32 	%r1518, %r1487;
	mov.u32 	%r1519, %r1488;
	mov.u32 	%r1520, %r1489;
	mov.u32 	%r1521, %r1490;
	mov.u32 	%r1522, %r1491;
	mov.u32 	%r1523, %r1492;
	mov.u32 	%r1524, %r1493;
	mov.u32 	%r1526, %r1494;
	mov.u32 	%r1527, %r1495;
	mov.u32 	%r1528, %r1496;
	mov.u32 	%r1529, %r1497;
	mov.u32 	%r1530, %r1498;
	mov.u32 	%r1531, %r1499;
	@%p511 bra 	$L__BB12_554;
	add.s32 	%r1526, %r1004, %r926;
	setp.leu.f32 	%p512, %f2351, %f1722;
	mov.f32 	%f2357, %f2326;
	mov.f32 	%f2358, %f2327;
	mov.f32 	%f2359, %f2328;
	mov.f32 	%f2360, %f2329;
	mov.f32 	%f2361, %f2330;
	mov.f32 	%f2362, %f2331;
	mov.f32 	%f2363, %f2332;
	mov.f32 	%f2364, %f2333;
	mov.f32 	%f2365, %f2334;
	mov.f32 	%f2366, %f2335;
	mov.f32 	%f2367, %f2336;
	mov.f32 	%f2368, %f2337;
	mov.f32 	%f2369, %f2338;
	mov.f32 	%f2370, %f2339;
	mov.f32 	%f2371, %f2340;
	mov.f32 	%f2372, %f2341;
	mov.f32 	%f2373, %f2342;
	mov.f32 	%f2374, %f2343;
	mov.f32 	%f2375, %f2344;
	mov.f32 	%f2376, %f2345;
	mov.f32 	%f2377, %f2346;
	mov.f32 	%f2378, %f2347;
	mov.f32 	%f2379, %f2348;
	mov.f32 	%f2380, %f2349;
	mov.f32 	%f2381, %f2350;
	mov.f32 	%f2382, %f1722;
	mov.f32 	%f2383, %f2351;
	mov.f32 	%f2384, %f2352;
	mov.f32 	%f2385, %f2353;
	mov.f32 	%f2386, %f2354;
	mov.f32 	%f2387, %f2355;
	mov.u32 	%r1501, %r1470;
	mov.u32 	%r1502, %r1471;
	mov.u32 	%r1503, %r1472;
	mov.u32 	%r1504, %r1473;
	mov.u32 	%r1505, %r1474;
	mov.u32 	%r1506, %r1475;
	mov.u32 	%r1507, %r1476;
	mov.u32 	%r1508, %r1477;
	mov.u32 	%r1509, %r1478;
	mov.u32 	%r1510, %r1479;
	mov.u32 	%r1511, %r1480;
	mov.u32 	%r1512, %r1481;
	mov.u32 	%r1513, %r1482;
	mov.u32 	%r1514, %r1483;
	mov.u32 	%r1515, %r1484;
	mov.u32 	%r1516, %r1485;
	mov.u32 	%r1517, %r1486;
	mov.u32 	%r1518, %r1487;
	mov.u32 	%r1519, %r1488;
	mov.u32 	%r1520, %r1489;
	mov.u32 	%r1521, %r1490;
	mov.u32 	%r1522, %r1491;
	mov.u32 	%r1523, %r1492;
	mov.u32 	%r1524, %r1493;
	mov.u32 	%r1525, %r1494;
	mov.u32 	%r1527, %r1495;
	mov.u32 	%r1528, %r1496;
	mov.u32 	%r1529, %r1497;
	mov.u32 	%r1530, %r1498;
	mov.u32 	%r1531, %r1499;
	@%p512 bra 	$L__BB12_554;
	add.s32 	%r1527, %r1004, %r926;
	setp.leu.f32 	%p513, %f2352, %f1722;
	mov.f32 	%f2357, %f2326;
	mov.f32 	%f2358, %f2327;
	mov.f32 	%f2359, %f2328;
	mov.f32 	%f2360, %f2329;
	mov.f32 	%f2361, %f2330;
	mov.f32 	%f2362, %f2331;
	mov.f32 	%f2363, %f2332;
	mov.f32 	%f2364, %f2333;
	mov.f32 	%f2365, %f2334;
	mov.f32 	%f2366, %f2335;
	mov.f32 	%f2367, %f2336;
	mov.f32 	%f2368, %f2337;
	mov.f32 	%f2369, %f2338;
	mov.f32 	%f2370, %f2339;
	mov.f32 	%f2371, %f2340;
	mov.f32 	%f2372, %f2341;
	mov.f32 	%f2373, %f2342;
	mov.f32 	%f2374, %f2343;
	mov.f32 	%f2375, %f2344;
	mov.f32 	%f2376, %f2345;
	mov.f32 	%f2377, %f2346;
	mov.f32 	%f2378, %f2347;
	mov.f32 	%f2379, %f2348;
	mov.f32 	%f2380, %f2349;
	mov.f32 	%f2381, %f2350;
	mov.f32 	%f2382, %f2351;
	mov.f32 	%f2383, %f1722;
	mov.f32 	%f2384, %f2352;
	mov.f32 	%f2385, %f2353;
	mov.f32 	%f2386, %f2354;
	mov.f32 	%f2387, %f2355;
	mov.u32 	%r1501, %r1470;
	mov.u32 	%r1502, %r1471;
	mov.u32 	%r1503, %r1472;
	mov.u32 	%r1504, %r1473;
	mov.u32 	%r1505, %r1474;
	mov.u32 	%r1506, %r1475;
	mov.u32 	%r1507, %r1476;
	mov.u32 	%r1508, %r1477;
	mov.u32 	%r1509, %r1478;
	mov.u32 	%r1510, %r1479;
	mov.u32 	%r1511, %r1480;
	mov.u32 	%r1512, %r1481;
	mov.u32 	%r1513, %r1482;
	mov.u32 	%r1514, %r1483;
	mov.u32 	%r1515, %r1484;
	mov.u32 	%r1516, %r1485;
	mov.u32 	%r1517, %r1486;
	mov.u32 	%r1518, %r1487;
	mov.u32 	%r1519, %r1488;
	mov.u32 	%r1520, %r1489;
	mov.u32 	%r1521, %r1490;
	mov.u32 	%r1522, %r1491;
	mov.u32 	%r1523, %r1492;
	mov.u32 	%r1524, %r1493;
	mov.u32 	%r1525, %r1494;
	mov.u32 	%r1526, %r1495;
	mov.u32 	%r1528, %r1496;
	mov.u32 	%r1529, %r1497;
	mov.u32 	%r1530, %r1498;
	mov.u32 	%r1531, %r1499;
	@%p513 bra 	$L__BB12_554;
	add.s32 	%r1528, %r1004, %r926;
	setp.leu.f32 	%p514, %f2353, %f1722;
	mov.f32 	%f2357, %f2326;
	mov.f32 	%f2358, %f2327;
	mov.f32 	%f2359, %f2328;
	mov.f32 	%f2360, %f2329;
	mov.f32 	%f2361, %f2330;
	mov.f32 	%f2362, %f2331;
	mov.f32 	%f2363, %f2332;
	mov.f32 	%f2364, %f2333;
	mov.f32 	%f2365, %f2334;
	mov.f32 	%f2366, %f2335;
	mov.f32 	%f2367, %f2336;
	mov.f32 	%f2368, %f2337;
	mov.f32 	%f2369, %f2338;
	mov.f32 	%f2370, %f2339;
	mov.f32 	%f2371, %f2340;
	mov.f32 	%f2372, %f2341;
	mov.f32 	%f2373, %f2342;
	mov.f32 	%f2374, %f2343;
	mov.f32 	%f2375, %f2344;
	mov.f32 	%f2376, %f2345;
	mov.f32 	%f2377, %f2346;
	mov.f32 	%f2378, %f2347;
	mov.f32 	%f2379, %f2348;
	mov.f32 	%f2380, %f2349;
	mov.f32 	%f2381, %f2350;
	mov.f32 	%f2382, %f2351;
	mov.f32 	%f2383, %f2352;
	mov.f32 	%f2384, %f1722;
	mov.f32 	%f2385, %f2353;
	mov.f32 	%f2386, %f2354;
	mov.f32 	%f2387, %f2355;
	mov.u32 	%r1501, %r1470;
	mov.u32 	%r1502, %r1471;
	mov.u32 	%r1503, %r1472;
	mov.u32 	%r1504, %r1473;
	mov.u32 	%r1505, %r1474;
	mov.u32 	%r1506, %r1475;
	mov.u32 	%r1507, %r1476;
	mov.u32 	%r1508, %r1477;
	mov.u32 	%r1509, %r1478;
	mov.u32 	%r1510, %r1479;
	mov.u32 	%r1511, %r1480;
	mov.u32 	%r1512, %r1481;
	mov.u32 	%r1513, %r1482;
	mov.u32 	%r1514, %r1483;
	mov.u32 	%r1515, %r1484;
	mov.u32 	%r1516, %r1485;
	mov.u32 	%r1517, %r1486;
	mov.u32 	%r1518, %r1487;
	mov.u32 	%r1519, %r1488;
	mov.u32 	%r1520, %r1489;
	mov.u32 	%r1521, %r1490;
	mov.u32 	%r1522, %r1491;
	mov.u32 	%r1523, %r1492;
	mov.u32 	%r1524, %r1493;
	mov.u32 	%r1525, %r1494;
	mov.u32 	%r1526, %r1495;
	mov.u32 	%r1527, %r1496;
	mov.u32 	%r1529, %r1497;
	mov.u32 	%r1530, %r1498;
	mov.u32 	%r1531, %r1499;
	@%p514 bra 	$L__BB12_554;
	add.s32 	%r1529, %r1004, %r926;
	setp.leu.f32 	%p515, %f2354, %f1722;
	mov.f32 	%f2357, %f2326;
	mov.f32 	%f2358, %f2327;
	mov.f32 	%f2359, %f2328;
	mov.f32 	%f2360, %f2329;
	mov.f32 	%f2361, %f2330;
	mov.f32 	%f2362, %f2331;
	mov.f32 	%f2363, %f2332;
	mov.f32 	%f2364, %f2333;
	mov.f32 	%f2365, %f2334;
	mov.f32 	%f2366, %f2335;
	mov.f32 	%f2367, %f2336;
	mov.f32 	%f2368, %f2337;
	mov.f32 	%f2369, %f2338;
	mov.f32 	%f2370, %f2339;
	mov.f32 	%f2371, %f2340;
	mov.f32 	%f2372, %f2341;
	mov.f32 	%f2373, %f2342;
	mov.f32 	%f2374, %f2343;
	mov.f32 	%f2375, %f2344;
	mov.f32 	%f2376, %f2345;
	mov.f32 	%f2377, %f2346;
	mov.f32 	%f2378, %f2347;
	mov.f32 	%f2379, %f2348;
	mov.f32 	%f2380, %f2349;
	mov.f32 	%f2381, %f2350;
	mov.f32 	%f2382, %f2351;
	mov.f32 	%f2383, %f2352;
	mov.f32 	%f2384, %f2353;
	mov.f32 	%f2385, %f1722;
	mov.f32 	%f2386, %f2354;
	mov.f32 	%f2387, %f2355;
	mov.u32 	%r1501, %r1470;
	mov.u32 	%r1502, %r1471;
	mov.u32 	%r1503, %r1472;
	mov.u32 	%r1504, %r1473;
	mov.u32 	%r1505, %r1474;
	mov.u32 	%r1506, %r1475;
	mov.u32 	%r1507, %r1476;
	mov.u32 	%r1508, %r1477;
	mov.u32 	%r1509, %r1478;
	mov.u32 	%r1510, %r1479;
	mov.u32 	%r1511, %r1480;
	mov.u32 	%r1512, %r1481;
	mov.u32 	%r1513, %r1482;
	mov.u32 	%r1514, %r1483;
	mov.u32 	%r1515, %r1484;
	mov.u32 	%r1516, %r1485;
	mov.u32 	%r1517, %r1486;
	mov.u32 	%r1518, %r1487;
	mov.u32 	%r1519, %r1488;
	mov.u32 	%r1520, %r1489;
	mov.u32 	%r1521, %r1490;
	mov.u32 	%r1522, %r1491;
	mov.u32 	%r1523, %r1492;
	mov.u32 	%r1524, %r1493;
	mov.u32 	%r1525, %r1494;
	mov.u32 	%r1526, %r1495;
	mov.u32 	%r1527, %r1496;
	mov.u32 	%r1528, %r1497;
	mov.u32 	%r1530, %r1498;
	mov.u32 	%r1531, %r1499;
	@%p515 bra 	$L__BB12_554;
	add.s32 	%r1530, %r1004, %r926;
	setp.leu.f32 	%p516, %f2355, %f1722;
	mov.f32 	%f2357, %f2326;
	mov.f32 	%f2358, %f2327;
	mov.f32 	%f2359, %f2328;
	mov.f32 	%f2360, %f2329;
	mov.f32 	%f2361, %f2330;
	mov.f32 	%f2362, %f2331;
	mov.f32 	%f2363, %f2332;
	mov.f32 	%f2364, %f2333;
	mov.f32 	%f2365, %f2334;
	mov.f32 	%f2366, %f2335;
	mov.f32 	%f2367, %f2336;
	mov.f32 	%f2368, %f2337;
	mov.f32 	%f2369, %f2338;
	mov.f32 	%f2370, %f2339;
	mov.f32 	%f2371, %f2340;
	mov.f32 	%f2372, %f2341;
	mov.f32 	%f2373, %f2342;
	mov.f32 	%f2374, %f2343;
	mov.f32 	%f2375, %f2344;
	mov.f32 	%f2376, %f2345;
	mov.f32 	%f2377, %f2346;
	mov.f32 	%f2378, %f2347;
	mov.f32 	%f2379, %f2348;
	mov.f32 	%f2380, %f2349;
	mov.f32 	%f2381, %f2350;
	mov.f32 	%f2382, %f2351;
	mov.f32 	%f2383, %f2352;
	mov.f32 	%f2384, %f2353;
	mov.f32 	%f2385, %f2354;
	mov.f32 	%f2386, %f1722;
	mov.f32 	%f2387, %f2355;
	mov.u32 	%r1501, %r1470;
	mov.u32 	%r1502, %r1471;
	mov.u32 	%r1503, %r1472;
	mov.u32 	%r1504, %r1473;
	mov.u32 	%r1505, %r1474;
	mov.u32 	%r1506, %r1475;
	mov.u32 	%r1507, %r1476;
	mov.u32 	%r1508, %r1477;
	mov.u32 	%r1509, %r1478;
	mov.u32 	%r1510, %r1479;
	mov.u32 	%r1511, %r1480;
	mov.u32 	%r1512, %r1481;
	mov.u32 	%r1513, %r1482;
	mov.u32 	%r1514, %r1483;
	mov.u32 	%r1515, %r1484;
	mov.u32 	%r1516, %r1485;
	mov.u32 	%r1517, %r1486;
	mov.u32 	%r1518, %r1487;
	mov.u32 	%r1519, %r1488;
	mov.u32 	%r1520, %r1489;
	mov.u32 	%r1521, %r1490;
	mov.u32 	%r1522, %r1491;
	mov.u32 	%r1523, %r1492;
	mov.u32 	%r1524, %r1493;
	mov.u32 	%r1525, %r1494;
	mov.u32 	%r1526, %r1495;
	mov.u32 	%r1527, %r1496;
	mov.u32 	%r1528, %r1497;
	mov.u32 	%r1529, %r1498;
	mov.u32 	%r1531, %r1499;
	@%p516 bra 	$L__BB12_554;
	add.s32 	%r1531, %r1004, %r926;
	setp.leu.f32 	%p517, %f2388, %f1722;
	mov.f32 	%f2357, %f2326;
	mov.f32 	%f2358, %f2327;
	mov.f32 	%f2359, %f2328;
	mov.f32 	%f2360, %f2329;
	mov.f32 	%f2361, %f2330;
	mov.f32 	%f2362, %f2331;
	mov.f32 	%f2363, %f2332;
	mov.f32 	%f2364, %f2333;
	mov.f32 	%f2365, %f2334;
	mov.f32 	%f2366, %f2335;
	mov.f32 	%f2367, %f2336;
	mov.f32 	%f2368, %f2337;
	mov.f32 	%f2369, %f2338;
	mov.f32 	%f2370, %f2339;
	mov.f32 	%f2371, %f2340;
	mov.f32 	%f2372, %f2341;
	mov.f32 	%f2373, %f2342;
	mov.f32 	%f2374, %f2343;
	mov.f32 	%f2375, %f2344;
	mov.f32 	%f2376, %f2345;
	mov.f32 	%f2377, %f2346;
	mov.f32 	%f2378, %f2347;
	mov.f32 	%f2379, %f2348;
	mov.f32 	%f2380, %f2349;
	mov.f32 	%f2381, %f2350;
	mov.f32 	%f2382, %f2351;
	mov.f32 	%f2383, %f2352;
	mov.f32 	%f2384, %f2353;
	mov.f32 	%f2385, %f2354;
	mov.f32 	%f2386, %f2355;
	mov.f32 	%f2387, %f1722;
	mov.u32 	%r1501, %r1470;
	mov.u32 	%r1502, %r1471;
	mov.u32 	%r1503, %r1472;
	mov.u32 	%r1504, %r1473;
	mov.u32 	%r1505, %r1474;
	mov.u32 	%r1506, %r1475;
	mov.u32 	%r1507, %r1476;
	mov.u32 	%r1508, %r1477;
	mov.u32 	%r1509, %r1478;
	mov.u32 	%r1510, %r1479;
	mov.u32 	%r1511, %r1480;
	mov.u32 	%r1512, %r1481;
	mov.u32 	%r1513, %r1482;
	mov.u32 	%r1514, %r1483;
	mov.u32 	%r1515, %r1484;
	mov.u32 	%r1516, %r1485;
	mov.u32 	%r1517, %r1486;
	mov.u32 	%r1518, %r1487;
	mov.u32 	%r1519, %r1488;
	mov.u32 	%r1520, %r1489;
	mov.u32 	%r1521, %r1490;
	mov.u32 	%r1522, %r1491;
	mov.u32 	%r1523, %r1492;
	mov.u32 	%r1524, %r1493;
	mov.u32 	%r1525, %r1494;
	mov.u32 	%r1526, %r1495;
	mov.u32 	%r1527, %r1496;
	mov.u32 	%r1528, %r1497;
	mov.u32 	%r1529, %r1498;
	mov.u32 	%r1530, %r1499;
	@%p517 bra 	$L__BB12_554;
	add.s32 	%r668, %r1004, %r926;
	mov.f32 	%f2357, %f2326;
	mov.f32 	%f2358, %f2327;
	mov.f32 	%f2359, %f2328;
	mov.f32 	%f2360, %f2329;
	mov.f32 	%f2361, %f2330;
	mov.f32 	%f2362, %f2331;
	mov.f32 	%f2363, %f2332;
	mov.f32 	%f2364, %f2333;
	mov.f32 	%f2365, %f2334;
	mov.f32 	%f2366, %f2335;
	mov.f32 	%f2367, %f2336;
	mov.f32 	%f2368, %f2337;
	mov.f32 	%f2369, %f2338;
	mov.f32 	%f2370, %f2339;
	mov.f32 	%f2371, %f2340;
	mov.f32 	%f2372, %f2341;
	mov.f32 	%f2373, %f2342;
	mov.f32 	%f2374, %f2343;
	mov.f32 	%f2375, %f2344;
	mov.f32 	%f2376, %f2345;
	mov.f32 	%f2377, %f2346;
	mov.f32 	%f2378, %f2347;
	mov.f32 	%f2379, %f2348;
	mov.f32 	%f2380, %f2349;
	mov.f32 	%f2381, %f2350;
	mov.f32 	%f2382, %f2351;
	mov.f32 	%f2383, %f2352;
	mov.f32 	%f2384, %f2353;
	mov.f32 	%f2385, %f2354;
	mov.f32 	%f2386, %f2355;
	mov.f32 	%f2387, %f2388;
	mov.f32 	%f2388, %f1722;
	mov.u32 	%r1501, %r1470;
	mov.u32 	%r1502, %r1471;
	mov.u32 	%r1503, %r1472;
	mov.u32 	%r1504, %r1473;
	mov.u32 	%r1505, %r1474;
	mov.u32 	%r1506, %r1475;
	mov.u32 	%r1507, %r1476;
	mov.u32 	%r1508, %r1477;
	mov.u32 	%r1509, %r1478;
	mov.u32 	%r1510, %r1479;
	mov.u32 	%r1511, %r1480;
	mov.u32 	%r1512, %r1481;
	mov.u32 	%r1513, %r1482;
	mov.u32 	%r1514, %r1483;
	mov.u32 	%r1515, %r1484;
	mov.u32 	%r1516, %r1485;
	mov.u32 	%r1517, %r1486;
	mov.u32 	%r1518, %r1487;
	mov.u32 	%r1519, %r1488;
	mov.u32 	%r1520, %r1489;
	mov.u32 	%r1521, %r1490;
	mov.u32 	%r1522, %r1491;
	mov.u32 	%r1523, %r1492;
	mov.u32 	%r1524, %r1493;
	mov.u32 	%r1525, %r1494;
	mov.u32 	%r1526, %r1495;
	mov.u32 	%r1527, %r1496;
	mov.u32 	%r1528, %r1497;
	mov.u32 	%r1529, %r1498;
	mov.u32 	%r1530, %r1499;
	mov.u32 	%r1531, %r1532;
	mov.u32 	%r1532, %r668;
$L__BB12_554:
	add.s32 	%r1004, %r1004, 1;
	setp.ne.s32 	%p518, %r1004, %r106;
	@%p518 bra 	$L__BB12_25;
$L__BB12_555:
	ld.param.u32 	%r892, [_Z10knn_kernelILi32ELi256EEvPKfS1_S1_S1_PlPfiii_param_8];
	bar.sync 	0;
	add.s32 	%r926, %r926, 2048;
	setp.lt.s32 	%p519, %r926, %r892;
	add.s32 	%r925, %r925, -2048;
	@%p519 bra 	$L__BB12_3;
$L__BB12_556:
	ld.param.u64 	%rd85, [_Z10knn_kernelILi32ELi256EEvPKfS1_S1_S1_PlPfiii_param_5];
	ld.param.u64 	%rd84, [_Z10knn_kernelILi32ELi256EEvPKfS1_S1_S1_PlPfiii_param_4];
	shl.b32 	%r844, %r3, 5;
	setp.lt.s32 	%p520, %r1532, 0;
	selp.b32 	%r845, %r1533, %r1532, %p520;
	cvt.s64.s32 	%rd37, %r845;
	cvta.to.global.u64 	%rd38, %rd84;
	mul.wide.s32 	%rd39, %r844, 8;
	add.s64 	%rd40, %rd38, %rd39;
	st.global.u64 	[%rd40], %rd37;
	selp.f32 	%f1724, %f2389, %f2388, %p520;
	cvta.to.global.u64 	%rd41, %rd85;
	mul.wide.s32 	%rd42, %r844, 4;
	add.s64 	%rd43, %rd41, %rd42;
	st.global.f32 	[%rd43], %f1724;
	setp.lt.s32 	%p521, %r1531, 0;
	selp.b32 	%r846, %r1533, %r1531, %p521;
	cvt.s64.s32 	%rd44, %r846;
	st.global.u64 	[%rd40+8], %rd44;
	selp.f32 	%f1725, %f2389, %f2387, %p521;
	st.global.f32 	[%rd43+4], %f1725;
	setp.lt.s32 	%p522, %r1530, 0;
	selp.b32 	%r847, %r1533, %r1530, %p522;
	cvt.s64.s32 	%rd45, %r847;
	st.global.u64 	[%rd40+16], %rd45;
	selp.f32 	%f1726, %f2389, %f2386, %p522;
	st.global.f32 	[%rd43+8], %f1726;
	setp.lt.s32 	%p523, %r1529, 0;
	selp.b32 	%r848, %r1533, %r1529, %p523;
	cvt.s64.s32 	%rd46, %r848;
	st.global.u64 	[%rd40+24], %rd46;
	selp.f32 	%f1727, %f2389, %f2385, %p523;
	st.global.f32 	[%rd43+12], %f1727;
	setp.lt.s32 	%p524, %r1528, 0;
	selp.b32 	%r849, %r1533, %r1528, %p524;
	cvt.s64.s32 	%rd47, %r849;
	st.global.u64 	[%rd40+32], %rd47;
	selp.f32 	%f1728, %f2389, %f2384, %p524;
	st.global.f32 	[%rd43+16], %f1728;
	setp.lt.s32 	%p525, %r1527, 0;
	selp.b32 	%r850, %r1533, %r1527, %p525;
	cvt.s64.s32 	%rd48, %r850;
	st.global.u64 	[%rd40+40], %rd48;
	selp.f32 	%f1729, %f2389, %f2383, %p525;
	st.global.f32 	[%rd43+20], %f1729;
	setp.lt.s32 	%p526, %r1526, 0;
	selp.b32 	%r851, %r1533, %r1526, %p526;
	cvt.s64.s32 	%rd49, %r851;
	st.global.u64 	[%rd40+48], %rd49;
	selp.f32 	%f1730, %f2389, %f2382, %p526;
	st.global.f32 	[%rd43+24], %f1730;
	setp.lt.s32 	%p527, %r1525, 0;
	selp.b32 	%r852, %r1533, %r1525, %p527;
	cvt.s64.s32 	%rd50, %r852;
	st.global.u64 	[%rd40+56], %rd50;
	selp.f32 	%f1731, %f2389, %f2381, %p527;
	st.global.f32 	[%rd43+28], %f1731;
	setp.lt.s32 	%p528, %r1524, 0;
	selp.b32 	%r853, %r1533, %r1524, %p528;
	cvt.s64.s32 	%rd51, %r853;
	st.global.u64 	[%rd40+64], %rd51;
	selp.f32 	%f1732, %f2389, %f2380, %p528;
	st.global.f32 	[%rd43+32], %f1732;
	setp.lt.s32 	%p529, %r1523, 0;
	selp.b32 	%r854, %r1533, %r1523, %p529;
	cvt.s64.s32 	%rd52, %r854;
	st.global.u64 	[%rd40+72], %rd52;
	selp.f32 	%f1733, %f2389, %f2379, %p529;
	st.global.f32 	[%rd43+36], %f1733;
	setp.lt.s32 	%p530, %r1522, 0;
	selp.b32 	%r855, %r1533, %r1522, %p530;
	cvt.s64.s32 	%rd53, %r855;
	st.global.u64 	[%rd40+80], %rd53;
	selp.f32 	%f1734, %f2389, %f2378, %p530;
	st.global.f32 	[%rd43+40], %f1734;
	setp.lt.s32 	%p531, %r1521, 0;
	selp.b32 	%r856, %r1533, %r1521, %p531;
	cvt.s64.s32 	%rd54, %r856;
	st.global.u64 	[%rd40+88], %rd54;
	selp.f32 	%f1735, %f2389, %f2377, %p531;
	st.global.f32 	[%rd43+44], %f1735;
	setp.lt.s32 	%p532, %r1520, 0;
	selp.b32 	%r857, %r1533, %r1520, %p532;
	cvt.s64.s32 	%rd55, %r857;
	st.global.u64 	[%rd40+96], %rd55;
	selp.f32 	%f1736, %f2389, %f2376, %p532;
	st.global.f32 	[%rd43+48], %f1736;
	setp.lt.s32 	%p533, %r1519, 0;
	selp.b32 	%r858, %r1533, %r1519, %p533;
	cvt.s64.s32 	%rd56, %r858;
	st.global.u64 	[%rd40+104], %rd56;
	selp.f32 	%f1737, %f2389, %f2375, %p533;
	st.global.f32 	[%rd43+52], %f1737;
	setp.lt.s32 	%p534, %r1518, 0;
	selp.b32 	%r859, %r1533, %r1518, %p534;
	cvt.s64.s32 	%rd57, %r859;
	st.global.u64 	[%rd40+112], %rd57;
	selp.f32 	%f1738, %f2389, %f2374, %p534;
	st.global.f32 	[%rd43+56], %f1738;
	setp.lt.s32 	%p535, %r1517, 0;
	selp.b32 	%r860, %r1533, %r1517, %p535;
	cvt.s64.s32 	%rd58, %r860;
	st.global.u64 	[%rd40+120], %rd58;
	selp.f32 	%f1739, %f2389, %f2373, %p535;
	st.global.f32 	[%rd43+60], %f1739;
	setp.lt.s32 	%p536, %r1516, 0;
	selp.b32 	%r861, %r1533, %r1516, %p536;
	cvt.s64.s32 	%rd59, %r861;
	st.global.u64 	[%rd40+128], %rd59;
	selp.f32 	%f1740, %f2389, %f2372, %p536;
	st.global.f32 	[%rd43+64], %f1740;
	setp.lt.s32 	%p537, %r1515, 0;
	selp.b32 	%r862, %r1533, %r1515, %p537;
	cvt.s64.s32 	%rd60, %r862;
	st.global.u64 	[%rd40+136], %rd60;
	selp.f32 	%f1741, %f2389, %f2371, %p537;
	st.global.f32 	[%rd43+68], %f1741;
	setp.lt.s32 	%p538, %r1514, 0;
	selp.b32 	%r863, %r1533, %r1514, %p538;
	cvt.s64.s32 	%rd61, %r863;
	st.global.u64 	[%rd40+144], %rd61;
	selp.f32 	%f1742, %f2389, %f2370, %p538;
	st.global.f32 	[%rd43+72], %f1742;
	setp.lt.s32 	%p539, %r1513, 0;
	selp.b32 	%r864, %r1533, %r1513, %p539;
	cvt.s64.s32 	%rd62, %r864;
	st.global.u64 	[%rd40+152], %rd62;
	selp.f32 	%f1743, %f2389, %f2369, %p539;
	st.global.f32 	[%rd43+76], %f1743;
	setp.lt.s32 	%p540, %r1512, 0;
	selp.b32 	%r865, %r1533, %r1512, %p540;
	cvt.s64.s32 	%rd63, %r865;
	st.global.u64 	[%rd40+160], %rd63;
	selp.f32 	%f1744, %f2389, %f2368, %p540;
	st.global.f32 	[%rd43+80], %f1744;
	setp.lt.s32 	%p541, %r1511, 0;
	selp.b32 	%r866, %r1533, %r1511, %p541;
	cvt.s64.s32 	%rd64, %r866;
	st.global.u64 	[%rd40+168], %rd64;
	selp.f32 	%f1745, %f2389, %f2367, %p541;
	st.global.f32 	[%rd43+84], %f1745;
	setp.lt.s32 	%p542, %r1510, 0;
	selp.b32 	%r867, %r1533, %r1510, %p542;
	cvt.s64.s32 	%rd65, %r867;
	st.global.u64 	[%rd40+176], %rd65;
	selp.f32 	%f1746, %f2389, %f2366, %p542;
	st.global.f32 	[%rd43+88], %f1746;
	setp.lt.s32 	%p543, %r1509, 0;
	selp.b32 	%r868, %r1533, %r1509, %p543;
	cvt.s64.s32 	%rd66, %r868;
	st.global.u64 	[%rd40+184], %rd66;
	selp.f32 	%f1747, %f2389, %f2365, %p543;
	st.global.f32 	[%rd43+92], %f1747;
	setp.lt.s32 	%p544, %r1508, 0;
	selp.b32 	%r869, %r1533, %r1508, %p544;
	cvt.s64.s32 	%rd67, %r869;
	st.global.u64 	[%rd40+192], %rd67;
	selp.f32 	%f1748, %f2389, %f2364, %p544;
	st.global.f32 	[%rd43+96], %f1748;
	setp.lt.s32 	%p545, %r1507, 0;
	selp.b32 	%r870, %r1533, %r1507, %p545;
	cvt.s64.s32 	%rd68, %r870;
	st.global.u64 	[%rd40+200], %rd68;
	selp.f32 	%f1749, %f2389, %f2363, %p545;
	st.global.f32 	[%rd43+100], %f1749;
	setp.lt.s32 	%p546, %r1506, 0;
	selp.b32 	%r871, %r1533, %r1506, %p546;
	cvt.s64.s32 	%rd69, %r871;
	st.global.u64 	[%rd40+208], %rd69;
	selp.f32 	%f1750, %f2389, %f2362, %p546;
	st.global.f32 	[%rd43+104], %f1750;
	setp.lt.s32 	%p547, %r1505, 0;
	selp.b32 	%r872, %r1533, %r1505, %p547;
	cvt.s64.s32 	%rd70, %r872;
	st.global.u64 	[%rd40+216], %rd70;
	selp.f32 	%f1751, %f2389, %f2361, %p547;
	st.global.f32 	[%rd43+108], %f1751;
	setp.lt.s32 	%p548, %r1504, 0;
	selp.b32 	%r873, %r1533, %r1504, %p548;
	cvt.s64.s32 	%rd71, %r873;
	st.global.u64 	[%rd40+224], %rd71;
	selp.f32 	%f1752, %f2389, %f2360, %p548;
	st.global.f32 	[%rd43+112], %f1752;
	setp.lt.s32 	%p549, %r1503, 0;
	selp.b32 	%r874, %r1533, %r1503, %p549;
	cvt.s64.s32 	%rd72, %r874;
	st.global.u64 	[%rd40+232], %rd72;
	selp.f32 	%f1753, %f2389, %f2359, %p549;
	st.global.f32 	[%rd43+116], %f1753;
	setp.lt.s32 	%p550, %r1502, 0;
	selp.b32 	%r875, %r1533, %r1502, %p550;
	cvt.s64.s32 	%rd73, %r875;
	st.global.u64 	[%rd40+240], %rd73;
	selp.f32 	%f1754, %f2389, %f2358, %p550;
	st.global.f32 	[%rd43+120], %f1754;
	setp.lt.s32 	%p551, %r1501, 0;
	selp.b32 	%r876, %r1533, %r1501, %p551;
	cvt.s64.s32 	%rd74, %r876;
	st.global.u64 	[%rd40+248], %rd74;
	selp.f32 	%f1755, %f2389, %f2357, %p551;
	st.global.f32 	[%rd43+124], %f1755;
$L__BB12_557:
	ret;

}
	// .globl	_Z10knn_kernelILi32ELi512EEvPKfS1_S1_S1_PlPfiii
.visible .entry _Z10knn_kernelILi32ELi512EEvPKfS1_S1_S1_PlPfiii(
	.param .u64 .ptr .align 1 _Z10knn_kernelILi32ELi512EEvPKfS1_S1_S1_PlPfiii_param_0,
	.param .u64 .ptr .align 1 _Z10knn_kernelILi32ELi512EEvPKfS1_S1_S1_PlPfiii_param_1,
	.param .u64 .ptr .align 1 _Z10knn_kernelILi32ELi512EEvPKfS1_S1_S1_PlPfiii_param_2,
	.param .u64 .ptr .align 1 _Z10knn_kernelILi32ELi512EEvPKfS1_S1_S1_PlPfiii_param_3,
	.param .u64 .ptr .align 1 _Z10knn_kernelILi32ELi512EEvPKfS1_S1_S1_PlPfiii_param_4,
	.param .u64 .ptr .align 1 _Z10knn_kernelILi32ELi512EEvPKfS1_S1_S1_PlPfiii_param_5,
	.param .u32 _Z10knn_kernelILi32ELi512EEvPKfS1_S1_S1_PlPfiii_param_6,
	.param .u32 _Z10knn_kernelILi32ELi512EEvPKfS1_S1_S1_PlPfiii_param_7,
	.param .u32 _Z10knn_kernelILi32ELi512EEvPKfS1_S1_S1_PlPfiii_param_8
)
{
	.reg .pred 	%p<552>;
	.reg .b16 	%rs<6>;
	.reg .b32 	%r<1567>;
	.reg .b32 	%f<3447>;
	.reg .b64 	%rd<86>;

	ld.param.u64 	%rd1, [_Z10knn_kernelILi32ELi512EEvPKfS1_S1_S1_PlPfiii_param_0];
	ld.param.u32 	%r740, [_Z10knn_kernelILi32ELi512EEvPKfS1_S1_S1_PlPfiii_param_6];
	ld.param.u32 	%r738, [_Z10knn_kernelILi32ELi512EEvPKfS1_S1_S1_PlPfiii_param_7];
	mov.u32 	%r1, %ctaid.y;
	mov.u32 	%r741, %ctaid.x;
	mov.u32 	%r742, %ntid.x;
	mov.u32 	%r743, %tid.x;
	mad.lo.s32 	%r2, %r741, %r742, %r743;
	setp.ge.s32 	%p1, %r1, %r740;
	setp.ge.s32 	%p2, %r2, %r738;
	or.pred  	%p3, %p1, %p2;
	@%p3 bra 	$L__BB13_557;
	ld.param.u32 	%r877, [_Z10knn_kernelILi32ELi512EEvPKfS1_S1_S1_PlPfiii_param_8];
	cvta.to.global.u64 	%rd7, %rd1;
	mad.lo.s32 	%r3, %r738, %r1, %r2;
	mul.lo.s32 	%r745, %r3, 3;
	mul.wide.s32 	%rd8, %r745, 4;
	add.s64 	%rd9, %rd7, %rd8;
	ld.global.nc.f32 	%f1, [%rd9];
	ld.global.nc.f32 	%f2, [%rd9+4];
	ld.global.nc.f32 	%f3, [%rd9+8];
	setp.lt.s32 	%p4, %r877, 1;
	mov.b32 	%r1501, -1;
	mov.f32 	%f3381, 0f7F7FFFFF;
	mov.f32 	%f3382, %f3381;
	mov.f32 	%f3383, %f3381;
	mov.f32 	%f3384, %f3381;
	mov.f32 	%f3385, %f3381;
	mov.f32 	%f3386, %f3381;
	mov.f32 	%f3387, %f3381;
	mov.f32 	%f3388, %f3381;
	mov.f32 	%f3389, %f3381;
	mov.f32 	%f3390, %f3381;
	mov.f32 	%f3391, %f3381;
	mov.f32 	%f3392, %f3381;
	mov.f32 	%f3393, %f3381;
	mov.f32 	%f3394, %f3381;
	mov.f32 	%f3395, %f3381;
	mov.f32 	%f3396, %f3381;
	mov.f32 	%f3397, %f3381;
	mov.f32 	%f3398, %f3381;
	mov.f32 	%f3399, %f3381;
	mov.f32 	%f3400, %f3381;
	mov.f32 	%f3401, %f3381;
	mov.f32 	%f3402, %f3381;
	mov.f32 	%f3403, %f3381;
	mov.f32 	%f3404, %f3381;
	mov.f32 	%f3405, %f3381;
	mov.f32 	%f3406, %f3381;
	mov.f32 	%f3407, %f3381;
	mov.f32 	%f3408, %f3381;
	mov.f32 	%f3409, %f3381;
	mov.f32 	%f3410, %f3381;
	mov.f32 	%f3411, %f3381;
	mov.f32 	%f3412, %f3381;
	mov.u32 	%r1502, %r1501;
	mov.u32 	%r1503, %r1501;
	mov.u32 	%r1504, %r1501;
	mov.u32 	%r1505, %r1501;
	mov.u32 	%r1506, %r1501;
	mov.u32 	%r1507, %r1501;
	mov.u32 	%r1508, %r1501;
	mov.u32 	%r1509, %r1501;
	mov.u32 	%r1510, %r1501;
	mov.u32 	%r1511, %r1501;
	mov.u32 	%r1512, %r1501;
	mov.u32 	%r1513, %r1501;
	mov.u32 	%r1514, %r1501;
	mov.u32 	%r1515, %r1501;
	mov.u32 	%r1516, %r1501;
	mov.u32 	%r1517, %r1501;
	mov.u32 	%r1518, %r1501;
	mov.u32 	%r1519, %r1501;
	mov.u32 	%r1520, %r1501;
	mov.u32 	%r1521, %r1501;
	mov.u32 	%r1522, %r1501;
	mov.u32 	%r1523, %r1501;
	mov.u32 	%r1524, %r1501;
	mov.u32 	%r1525, %r1501;
	mov.u32 	%r1526, %r1501;
	mov.u32 	%r1527, %r1501;
	mov.u32 	%r1528, %r1501;
	mov.u32 	%r1529, %r1501;
	mov.u32 	%r1530, %r1501;
	mov.u32 	%r1531, %r1501;
	mov.u32 	%r1532, %r1501;
	mov.f32 	%f3413, %f3381;
	mov.u32 	%r1533, %r1501;
	@%p4 bra 	$L__BB13_556;
	ld.param.u32 	%r925, [_Z10knn_kernelILi32ELi512EEvPKfS1_S1_S1_PlPfiii_param_8];
	ld.param.u64 	%rd82, [_Z10knn_kernelILi32ELi512EEvPKfS1_S1_S1_PlPfiii_param_2];
	cvta.to.global.u64 	%rd10, %rd82;
	shl.b32 	%r748, %r3, 9;
	mul.wide.s32 	%rd11, %r748, 4;
	add.s64 	%rd12, %rd10, %rd11;
	ld.global.nc.f32 	%f4, [%rd12];
	ld.global.nc.f32 	%f5, [%rd12+4];
	ld.global.nc.f32 	%f6, [%rd12+8];
	ld.global.nc.f32 	%f7, [%rd12+12];
	ld.global.nc.f32 	%f8, [%rd12+16];
	ld.global.nc.f32 	%f9, [%rd12+20];
	ld.global.nc.f32 	%f10, [%rd12+24];
	ld.global.nc.f32 	%f11, [%rd12+28];
	ld.global.nc.f32 	%f12, [%rd12+32];
	ld.global.nc.f32 	%f13, [%rd12+36];
	ld.global.nc.f32 	%f14, [%rd12+40];
	ld.global.nc.f32 	%f15, [%rd12+44];
	ld.global.nc.f32 	%f16, [%rd12+48];
	ld.global.nc.f32 	%f17, [%rd12+52];
	ld.global.nc.f32 	%f18, [%rd12+56];
	ld.global.nc.f32 	%f19, [%rd12+60];
	ld.global.nc.f32 	%f20, [%rd12+64];
	ld.global.nc.f32 	%f21, [%rd12+68];
	ld.global.nc.f32 	%f22, [%rd12+72];
	ld.global.nc.f32 	%f23, [%rd12+76];
	ld.global.nc.f32 	%f24, [%rd12+80];
	ld.global.nc.f32 	%f25, [%rd12+84];
	ld.global.nc.f32 	%f26, [%rd12+88];
	ld.global.nc.f32 	%f27, [%rd12+92];
	ld.global.nc.f32 	%f28, [%rd12+96];
	ld.global.nc.f32 	%f29, [%rd12+100];
	ld.global.nc.f32 	%f30, [%rd12+104];
	ld.global.nc.f32 	%f31, [%rd12+108];
	ld.global.nc.f32 	%f32, [%rd12+112];
	ld.global.nc.f32 	%f33, [%rd12+116];
	ld.global.nc.f32 	%f34, [%rd12+120];
	ld.global.nc.f32 	%f35, [%rd12+124];
	ld.global.nc.f32 	%f36, [%rd12+128];
	ld.global.nc.f32 	%f37, [%rd12+132];
	ld.global.nc.f32 	%f38, [%rd12+136];
	ld.global.nc.f32 	%f39, [%rd12+140];
	ld.global.nc.f32 	%f40, [%rd12+144];
	ld.global.nc.f32 	%f41, [%rd12+148];
	ld.global.nc.f32 	%f42, [%rd12+152];
	ld.global.nc.f32 	%f43, [%rd12+156];
	ld.global.nc.f32 	%f44, [%rd12+160];
	ld.global.nc.f32 	%f45, [%rd12+164];
	ld.global.nc.f32 	%f46, [%rd12+168];
	ld.global.nc.f32 	%f47, [%rd12+172];
	ld.global.nc.f32 	%f48, [%rd12+176];
	ld.global.nc.f32 	%f49, [%rd12+180];
	ld.global.nc.f32 	%f50, [%rd12+184];
	ld.global.nc.f32 	%f51, [%rd12+188];
	ld.global.nc.f32 	%f52, [%rd12+192];
	ld.global.nc.f32 	%f53, [%rd12+196];
	ld.global.nc.f32 	%f54, [%rd12+200];
	ld.global.nc.f32 	%f55, [%rd12+204];
	ld.global.nc.f32 	%f56, [%rd12+208];
	ld.global.nc.f32 	%f57, [%rd12+212];
	ld.global.nc.f32 	%f58, [%rd12+216];
	ld.global.nc.f32 	%f59, [%rd12+220];
	ld.global.nc.f32 	%f60, [%rd12+224];
	ld.global.nc.f32 	%f61, [%rd12+228];
	ld.global.nc.f32 	%f62, [%rd12+232];
	ld.global.nc.f32 	%f63, [%rd12+236];
	ld.global.nc.f32 	%f64, [%rd12+240];
	ld.global.nc.f32 	%f65, [%rd12+244];
	ld.global.nc.f32 	%f66, [%rd12+248];
	ld.global.nc.f32 	%f67, [%rd12+252];
	ld.global.nc.f32 	%f68, [%rd12+256];
	ld.global.nc.f32 	%f69, [%rd12+260];
	ld.global.nc.f32 	%f70, [%rd12+264];
	ld.global.nc.f32 	%f71, [%rd12+268];
	ld.global.nc.f32 	%f72, [%rd12+272];
	ld.global.nc.f32 	%f73, [%rd12+276];
	ld.global.nc.f32 	%f74, [%rd12+280];
	ld.global.nc.f32 	%f75, [%rd12+284];
	ld.global.nc.f32 	%f76, [%rd12+288];
	ld.global.nc.f32 	%f77, [%rd12+292];
	ld.global.nc.f32 	%f78, [%rd12+296];
	ld.global.nc.f32 	%f79, [%rd12+300];
	ld.global.nc.f32 	%f80, [%rd12+304];
	ld.global.nc.f32 	%f81, [%rd12+308];
	ld.global.nc.f32 	%f82, [%rd12+312];
	ld.global.nc.f32 	%f83, [%rd12+316];
	ld.global.nc.f32 	%f84, [%rd12+320];
	ld.global.nc.f32 	%f85, [%rd12+324];
	ld.global.nc.f32 	%f86, [%rd12+328];
	ld.global.nc.f32 	%f87, [%rd12+332];
	ld.global.nc.f32 	%f88, [%rd12+336];
	ld.global.nc.f32 	%f89, [%rd12+340];
	ld.global.nc.f32 	%f90, [%rd12+344];
	ld.global.nc.f32 	%f91, [%rd12+348];
	ld.global.nc.f32 	%f92, [%rd12+352];
	ld.global.nc.f32 	%f93, [%rd12+356];
	ld.global.nc.f32 	%f94, [%rd12+360];
	ld.global.nc.f32 	%f95, [%rd12+364];
	ld.global.nc.f32 	%f96, [%rd12+368];
	ld.global.nc.f32 	%f97, [%rd12+372];
	ld.global.nc.f32 	%f98, [%rd12+376];
	ld.global.nc.f32 	%f99, [%rd12+380];
	ld.global.nc.f32 	%f100, [%rd12+384];
	ld.global.nc.f32 	%f101, [%rd12+388];
	ld.global.nc.f32 	%f102, [%rd12+392];
	ld.global.nc.f32 	%f103, [%rd12+396];
	ld.global.nc.f32 	%f104, [%rd12+400];
	ld.global.nc.f32 	%f105, [%rd12+404];
	ld.global.nc.f32 	%f106, [%rd12+408];
	ld.global.nc.f32 	%f107, [%rd12+412];
	ld.global.nc.f32 	%f108, [%rd12+416];
	ld.global.nc.f32 	%f109, [%rd12+420];
	ld.global.nc.f32 	%f110, [%rd12+424];
	ld.global.nc.f32 	%f111, [%rd12+428];
	ld.global.nc.f32 	%f112, [%rd12+432];
	ld.global.nc.f32 	%f113, [%rd12+436];
	ld.global.nc.f32 	%f114, [%rd12+440];
	ld.global.nc.f32 	%f115, [%rd12+444];
	ld.global.nc.f32 	%f116, [%rd12+448];
	ld.global.nc.f32 	%f117, [%rd12+452];
	ld.global.nc.f32 	%f118, [%rd12+456];
	ld.global.nc.f32 	%f119, [%rd12+460];
	ld.global.nc.f32 	%f120, [%rd12+464];
	ld.global.nc.f32 	%f121, [%rd12+468];
	ld.global.nc.f32 	%f122, [%rd12+472];
	ld.global.nc.f32 	%f123, [%rd12+476];
	ld.global.nc.f32 	%f124, [%rd12+480];
	ld.global.nc.f32 	%f125, [%rd12+484];
	ld.global.nc.f32 	%f126, [%rd12+488];
	ld.global.nc.f32 	%f127, [%rd12+492];
	ld.global.nc.f32 	%f128, [%rd12+496];
	ld.global.nc.f32 	%f129, [%rd12+500];
	ld.global.nc.f32 	%f130, [%rd12+504];
	ld.global.nc.f32 	%f131, [%rd12+508];
	ld.global.nc.f32 	%f132, [%rd12+512];
	ld.global.nc.f32 	%f133, [%rd12+516];
	ld.global.nc.f32 	%f134, [%rd12+520];
	ld.global.nc.f32 	%f135, [%rd12+524];
	ld.global.nc.f32 	%f136, [%rd12+528];
	ld.global.nc.f32 	%f137, [%rd12+532];
	ld.global.nc.f32 	%f138, [%rd12+536];
	ld.global.nc.f32 	%f139, [%rd12+540];
	ld.global.nc.f32 	%f140, [%rd12+544];
	ld.global.nc.f32 	%f141, [%rd12+548];
	ld.global.nc.f32 	%f142, [%rd12+552];
	ld.global.nc.f32 	%f143, [%rd12+556];
	ld.global.nc.f32 	%f144, [%rd12+560];
	ld.global.nc.f32 	%f145, [%rd12+564];
	ld.global.nc.f32 	%f146, [%rd12+568];
	ld.global.nc.f32 	%f147, [%rd12+572];
	ld.global.nc.f32 	%f148, [%rd12+576];
	ld.global.nc.f32 	%f149, [%rd12+580];
	ld.global.nc.f32 	%f150, [%rd12+584];
	ld.global.nc.f32 	%f151, [%rd12+588];
	ld.global.nc.f32 	%f152, [%rd12+592];
	ld.global.nc.f32 	%f153, [%rd12+596];
	ld.global.nc.f32 	%f154, [%rd12+600];
	ld.global.nc.f32 	%f155, [%rd12+604];
	ld.global.nc.f32 	%f156, [%rd12+608];
	ld.global.nc.f32 	%f157, [%rd12+612];
	ld.global.nc.f32 	%f158, [%rd12+616];
	ld.global.nc.f32 	%f159, [%rd12+620];
	ld.global.nc.f32 	%f160, [%rd12+624];
	ld.global.nc.f32 	%f161, [%rd12+628];
	ld.global.nc.f32 	%f162, [%rd12+632];
	ld.global.nc.f32 	%f163, [%rd12+636];
	ld.global.nc.f32 	%f164, [%rd12+640];
	ld.global.nc.f32 	%f165, [%rd12+644];
	ld.global.nc.f32 	%f166, [%rd12+648];
	ld.global.nc.f32 	%f167, [%rd12+652];
	ld.global.nc.f32 	%f168, [%rd12+656];
	ld.global.nc.f32 	%f169, [%rd12+660];
	ld.global.nc.f32 	%f170, [%rd12+664];
	ld.global.nc.f32 	%f171, [%rd12+668];
	ld.global.nc.f32 	%f172, [%rd12+672];
	ld.global.nc.f32 	%f173, [%rd12+676];
	ld.global.nc.f32 	%f174, [%rd12+680];
	ld.global.nc.f32 	%f175, [%rd12+684];
	ld.global.nc.f32 	%f176, [%rd12+688];
	ld.global.nc.f32 	%f177, [%rd12+692];
	ld.global.nc.f32 	%f178, [%rd12+696];
	ld.global.nc.f32 	%f179, [%rd12+700];
	ld.global.nc.f32 	%f180, [%rd12+704];
	ld.global.nc.f32 	%f181, [%rd12+708];
	ld.global.nc.f32 	%f182, [%rd12+712];
	ld.global.nc.f32 	%f183, [%rd12+716];
	ld.global.nc.f32 	%f184, [%rd12+720];
	ld.global.nc.f32 	%f185, [%rd12+724];
	ld.global.nc.f32 	%f186, [%rd12+728];
	ld.global.nc.f32 	%f187, [%rd12+732];
	ld.global.nc.f32 	%f188, [%rd12+736];
	ld.global.nc.f32 	%f189, [%rd12+740];
	ld.global.nc.f32 	%f190, [%rd12+744];
	ld.global.nc.f32 	%f191, [%rd12+748];
	ld.global.nc.f32 	%f192, [%rd12+752];
	ld.global.nc.f32 	%f193, [%rd12+756];
	ld.global.nc.f32 	%f194, [%rd12+760];
	ld.global.nc.f32 	%f195, [%rd12+764];
	ld.global.nc.f32 	%f196, [%rd12+768];
	ld.global.nc.f32 	%f197, [%rd12+772];
	ld.global.nc.f32 	%f198, [%rd12+776];
	ld.global.nc.f32 	%f199, [%rd12+780];
	ld.global.nc.f32 	%f200, [%rd12+784];
	ld.global.nc.f32 	%f201, [%rd12+788];
	ld.global.nc.f32 	%f202, [%rd12+792];
	ld.global.nc.f32 	%f203, [%rd12+796];
	ld.global.nc.f32 	%f204, [%rd12+800];
	ld.global.nc.f32 	%f205, [%rd12+804];
	ld.global.nc.f32 	%f206, [%rd12+808];
	ld.global.nc.f32 	%f207, [%rd12+812];
	ld.global.nc.f32 	%f208, [%rd12+816];
	ld.global.nc.f32 	%f209, [%rd12+820];
	ld.global.nc.f32 	%f210, [%rd12+824];
	ld.global.nc.f32 	%f211, [%rd12+828];
	ld.global.nc.f32 	%f212, [%rd12+832];
	ld.global.nc.f32 	%f213, [%rd12+836];
	ld.global.nc.f32 	%f214, [%rd12+840];
	ld.global.nc.f32 	%f215, [%rd12+844];
	ld.global.nc.f32 	%f216, [%rd12+848];
	ld.global.nc.f32 	%f217, [%rd12+852];
	ld.global.nc.f32 	%f218, [%rd12+856];
	ld.global.nc.f32 	%f219, [%rd12+860];
	ld.global.nc.f32 	%f220, [%rd12+864];
	ld.global.nc.f32 	%f221, [%rd12+868];
	ld.global.nc.f32 	%f222, [%rd12+872];
	ld.global.nc.f32 	%f223, [%rd12+876];
	ld.global.nc.f32 	%f224, [%rd12+880];
	ld.global.nc.f32 	%f225, [%rd12+884];
	ld.global.nc.f32 	%f226, [%rd12+888];
	ld.global.nc.f32 	%f227, [%rd12+892];
	ld.global.nc.f32 	%f228, [%rd12+896];
	ld.global.nc.f32 	%f229, [%rd12+900];
	ld.global.nc.f32 	%f230, [%rd12+904];
	ld.global.nc.f32 	%f231, [%rd12+908];
	ld.global.nc.f32 	%f232, [%rd12+912];
	ld.global.nc.f32 	%f233, [%rd12+916];
	ld.global.nc.f32 	%f234, [%rd12+920];
	ld.global.nc.f32 	%f235, [%rd12+924];
	ld.global.nc.f32 	%f236, [%rd12+928];
	ld.global.nc.f32 	%f237, [%rd12+932];
	ld.global.nc.f32 	%f238, [%rd12+936];
	ld.global.nc.f32 	%f239, [%rd12+940];
	ld.global.nc.f32 	%f240, [%rd12+944];
	ld.global.nc.f32 	%f241, [%rd12+948];
	ld.global.nc.f32 	%f242, [%rd12+952];
	ld.global.nc.f32 	%f243, [%rd12+956];
	ld.global.nc.f32 	%f244, [%rd12+960];
	ld.global.nc.f32 	%f245, [%rd12+964];
	ld.global.nc.f32 	%f246, [%rd12+968];
	ld.global.nc.f32 	%f247, [%rd12+972];
	ld.global.nc.f32 	%f248, [%rd12+976];
	ld.global.nc.f32 	%f249, [%rd12+980];
	ld.global.nc.f32 	%f250, [%rd12+984];
	ld.global.nc.f32 	%f251, [%rd12+988];
	ld.global.nc.f32 	%f252, [%rd12+992];
	ld.global.nc.f32 	%f253, [%rd12+996];
	ld.global.nc.f32 	%f254, [%rd12+1000];
	ld.global.nc.f32 	%f255, [%rd12+1004];
	ld.global.nc.f32 	%f256, [%rd12+1008];
	ld.global.nc.f32 	%f257, [%rd12+1012];
	ld.global.nc.f32 	%f258, [%rd12+1016];
	ld.global.nc.f32 	%f259, [%rd12+1020];
	ld.global.nc.f32 	%f260, [%rd12+1024];
	ld.global.nc.f32 	%f261, [%rd12+1028];
	ld.global.nc.f32 	%f262, [%rd12+1032];
	ld.global.nc.f32 	%f263, [%rd12+1036];
	ld.global.nc.f32 	%f264, [%rd12+1040];
	ld.global.nc.f32 	%f265, [%rd12+1044];
	ld.global.nc.f32 	%f266, [%rd12+1048];
	ld.global.nc.f32 	%f267, [%rd12+1052];
	ld.global.nc.f32 	%f268, [%rd12+1056];
	ld.global.nc.f32 	%f269, [%rd12+1060];
	ld.global.nc.f32 	%f270, [%rd12+1064];
	ld.global.nc.f32 	%f271, [%rd12+1068];
	ld.global.nc.f32 	%f272, [%rd12+1072];
	ld.global.nc.f32 	%f273, [%rd12+1076];
	ld.global.nc.f32 	%f274, [%rd12+1080];
	ld.global.nc.f32 	%f275, [%rd12+1084];
	ld.global.nc.f32 	%f276, [%rd12+1088];
	ld.global.nc.f32 	%f277, [%rd12+1092];
	ld.global.nc.f32 	%f278, [%rd12+1096];
	ld.global.nc.f32 	%f279, [%rd12+1100];
	ld.global.nc.f32 	%f280, [%rd12+1104];
	ld.global.nc.f32 	%f281, [%rd12+1108];
	ld.global.nc.f32 	%f282, [%rd12+1112];
	ld.global.nc.f32 	%f283, [%rd12+1116];
	ld.global.nc.f32 	%f284, [%rd12+1120];
	ld.global.nc.f32 	%f285, [%rd12+1124];
	ld.global.nc.f32 	%f286, [%rd12+1128];
	ld.global.nc.f32 	%f287, [%rd12+1132];
	ld.global.nc.f32 	%f288, [%rd12+1136];
	ld.global.nc.f32 	%f289, [%rd12+1140];
	ld.global.nc.f32 	%f290, [%rd12+1144];
	ld.global.nc.f32 	%f291, [%rd12+1148];
	ld.global.nc.f32 	%f292, [%rd12+1152];
	ld.global.nc.f32 	%f293, [%rd12+1156];
	ld.global.nc.f32 	%f294, [%rd12+1160];
	ld.global.nc.f32 	%f295, [%rd12+1164];
	ld.global.nc.f32 	%f296, [%rd12+1168];
	ld.global.nc.f32 	%f297, [%rd12+1172];
	ld.global.nc.f32 	%f298, [%rd12+1176];
	ld.global.nc.f32 	%f299, [%rd12+1180];
	ld.global.nc.f32 	%f300, [%rd12+1184];
	ld.global.nc.f32 	%f301, [%rd12+1188];
	ld.global.nc.f32 	%f302, [%rd12+1192];
	ld.global.nc.f32 	%f303, [%rd12+1196];
	ld.global.nc.f32 	%f304, [%rd12+1200];
	ld.global.nc.f32 	%f305, [%rd12+1204];
	ld.global.nc.f32 	%f306, [%rd12+1208];
	ld.global.nc.f32 	%f307, [%rd12+1212];
	ld.global.nc.f32 	%f308, [%rd12+1216];
	ld.global.nc.f32 	%f309, [%rd12+1220];
	ld.global.nc.f32 	%f310, [%rd12+1224];
	ld.global.nc.f32 	%f311, [%rd12+1228];
	ld.global.nc.f32 	%f312, [%rd12+1232];
	ld.global.nc.f32 	%f313, [%rd12+1236];
	ld.global.nc.f32 	%f314, [%rd12+1240];
	ld.global.nc.f32 	%f315, [%rd12+1244];
	ld.global.nc.f32 	%f316, [%rd12+1248];
	ld.global.nc.f32 	%f317, [%rd12+1252];
	ld.global.nc.f32 	%f318, [%rd12+1256];
	ld.global.nc.f32 	%f319, [%rd12+1260];
	ld.global.nc.f32 	%f320, [%rd12+1264];
	ld.global.nc.f32 	%f321, [%rd12+1268];
	ld.global.nc.f32 	%f322, [%rd12+1272];
	ld.global.nc.f32 	%f323, [%rd12+1276];
	ld.global.nc.f32 	%f324, [%rd12+1280];
	ld.global.nc.f32 	%f325, [%rd12+1284];
	ld.global.nc.f32 	%f326, [%rd12+1288];
	ld.global.nc.f32 	%f327, [%rd12+1292];
	ld.global.nc.f32 	%f328, [%rd12+1296];
	ld.global.nc.f32 	%f329, [%rd12+1300];
	ld.global.nc.f32 	%f330, [%rd12+1304];
	ld.global.nc.f32 	%f331, [%rd12+1308];
	ld.global.nc.f32 	%f332, [%rd12+1312];
	ld.global.nc.f32 	%f333, [%rd12+1316];
	ld.global.nc.f32 	%f334, [%rd12+1320];
	ld.global.nc.f32 	%f335, [%rd12+1324];
	ld.global.nc.f32 	%f336, [%rd12+1328];
	ld.global.nc.f32 	%f337, [%rd12+1332];
	ld.global.nc.f32 	%f338, [%rd12+1336];
	ld.global.nc.f32 	%f339, [%rd12+1340];
	ld.global.nc.f32 	%f340, [%rd12+1344];
	ld.global.nc.f32 	%f341, [%rd12+1348];
	ld.global.nc.f32 	%f342, [%rd12+1352];
	ld.global.nc.f32 	%f343, [%rd12+1356];
	ld.global.nc.f32 	%f344, [%rd12+1360];
	ld.global.nc.f32 	%f345, [%rd12+1364];
	ld.global.nc.f32 	%f346, [%rd12+1368];
	ld.global.nc.f32 	%f347, [%rd12+1372];
	ld.global.nc.f32 	%f348, [%rd12+1376];
	ld.global.nc.f32 	%f349, [%rd12+1380];
	ld.global.nc.f32 	%f350, [%rd12+1384];
	ld.global.nc.f32 	%f351, [%rd12+1388];
	ld.global.nc.f32 	%f352, [%rd12+1392];
	ld.global.nc.f32 	%f353, [%rd12+1396];
	ld.global.nc.f32 	%f354, [%rd12+1400];
	ld.global.nc.f32 	%f355, [%rd12+1404];
	ld.global.nc.f32 	%f356, [%rd12+1408];
	ld.global.nc.f32 	%f357, [%rd12+1412];
	ld.global.nc.f32 	%f358, [%rd12+1416];
	ld.global.nc.f32 	%f359, [%rd12+1420];
	ld.global.nc.f32 	%f360, [%rd12+1424];
	ld.global.nc.f32 	%f361, [%rd12+1428];
	ld.global.nc.f32 	%f362, [%rd12+1432];
	ld.global.nc.f32 	%f363, [%rd12+1436];
	ld.global.nc.f32 	%f364, [%rd12+1440];
	ld.global.nc.f32 	%f365, [%rd12+1444];
	ld.global.nc.f32 	%f366, [%rd12+1448];
	ld.global.nc.f32 	%f367, [%rd12+1452];
	ld.global.nc.f32 	%f368, [%rd12+1456];
	ld.global.nc.f32 	%f369, [%rd12+1460];
	ld.global.nc.f32 	%f370, [%rd12+1464];
	ld.global.nc.f32 	%f371, [%rd12+1468];
	ld.global.nc.f32 	%f372, [%rd12+1472];
	ld.global.nc.f32 	%f373, [%rd12+1476];
	ld.global.nc.f32 	%f374, [%rd12+1480];
	ld.global.nc.f32 	%f375, [%rd12+1484];
	ld.global.nc.f32 	%f376, [%rd12+1488];
	ld.global.nc.f32 	%f377, [%rd12+1492];
	ld.global.nc.f32 	%f378, [%rd12+1496];
	ld.global.nc.f32 	%f379, [%rd12+1500];
	ld.global.nc.f32 	%f380, [%rd12+1504];
	ld.global.nc.f32 	%f381, [%rd12+1508];
	ld.global.nc.f32 	%f382, [%rd12+1512];
	ld.global.nc.f32 	%f383, [%rd12+1516];
	ld.global.nc.f32 	%f384, [%rd12+1520];
	ld.global.nc.f32 	%f385, [%rd12+1524];
	ld.global.nc.f32 	%f386, [%rd12+1528];
	ld.global.nc.f32 	%f387, [%rd12+1532];
	ld.global.nc.f32 	%f388, [%rd12+1536];
	ld.global.nc.f32 	%f389, [%rd12+1540];
	ld.global.nc.f32 	%f390, [%rd12+1544];
	ld.global.nc.f32 	%f391, [%rd12+1548];
	ld.global.nc.f32 	%f392, [%rd12+1552];
	ld.global.nc.f32 	%f393, [%rd12+1556];
	ld.global.nc.f32 	%f394, [%rd12+1560];
	ld.global.nc.f32 	%f395, [%rd12+1564];
	ld.global.nc.f32 	%f396, [%rd12+1568];
	ld.global.nc.f32 	%f397, [%rd12+1572];
	ld.global.nc.f32 	%f398, [%rd12+1576];
	ld.global.nc.f32 	%f399, [%rd12+1580];
	ld.global.nc.f32 	%f400, [%rd12+1584];
	ld.global.nc.f32 	%f401, [%rd12+1588];
	ld.global.nc.f32 	%f402, [%rd12+1592];
	ld.global.nc.f32 	%f403, [%rd12+1596];
	ld.global.nc.f32 	%f404, [%rd12+1600];
	ld.global.nc.f32 	%f405, [%rd12+1604];
	ld.global.nc.f32 	%f406, [%rd12+1608];
	ld.global.nc.f32 	%f407, [%rd12+1612];
	ld.global.nc.f32 	%f408, [%rd12+1616];
	ld.global.nc.f32 	%f409, [%rd12+1620];
	ld.global.nc.f32 	%f410, [%rd12+1624];
	ld.global.nc.f32 	%f411, [%rd12+1628];
	ld.global.nc.f32 	%f412, [%rd12+1632];
	ld.global.nc.f32 	%f413, [%rd12+1636];
	ld.global.nc.f32 	%f414, [%rd12+1640];
	ld.global.nc.f32 	%f415, [%rd12+1644];
	ld.global.nc.f32 	%f416, [%rd12+1648];
	ld.global.nc.f32 	%f417, [%rd12+1652];
	ld.global.nc.f32 	%f418, [%rd12+1656];
	ld.global.nc.f32 	%f419, [%rd12+1660];
	ld.global.nc.f32 	%f420, [%rd12+1664];
	ld.global.nc.f32 	%f421, [%rd12+1668];
	ld.global.nc.f32 	%f422, [%rd12+1672];
	ld.global.nc.f32 	%f423, [%rd12+1676];
	ld.global.nc.f32 	%f424, [%rd12+1680];
	ld.global.nc.f32 	%f425, [%rd12+1684];
	ld.global.nc.f32 	%f426, [%rd12+1688];
	ld.global.nc.f32 	%f427, [%rd12+1692];
	ld.global.nc.f32 	%f428, [%rd12+1696];
	ld.global.nc.f32 	%f429, [%rd12+1700];
	ld.global.nc.f32 	%f430, [%rd12+1704];
	ld.global.nc.f32 	%f431, [%rd12+1708];
	ld.global.nc.f32 	%f432, [%rd12+1712];
	ld.global.nc.f32 	%f433, [%rd12+1716];
	ld.global.nc.f32 	%f434, [%rd12+1720];
	ld.global.nc.f32 	%f435, [%rd12+1724];
	ld.global.nc.f32 	%f436, [%rd12+1728];
	ld.global.nc.f32 	%f437, [%rd12+1732];
	ld.global.nc.f32 	%f438, [%rd12+1736];
	ld.global.nc.f32 	%f439, [%rd12+1740];
	ld.global.nc.f32 	%f440, [%rd12+1744];
	ld.global.nc.f32 	%f441, [%rd12+1748];
	ld.global.nc.f32 	%f442, [%rd12+1752];
	ld.global.nc.f32 	%f443, [%rd12+1756];
	ld.global.nc.f32 	%f444, [%rd12+1760];
	ld.global.nc.f32 	%f445, [%rd12+1764];
	ld.global.nc.f32 	%f446, [%rd12+1768];
	ld.global.nc.f32 	%f447, [%rd12+1772];
	ld.global.nc.f32 	%f448, [%rd12+1776];
	ld.global.nc.f32 	%f449, [%rd12+1780];
	ld.global.nc.f32 	%f450, [%rd12+1784];
	ld.global.nc.f32 	%f451, [%rd12+1788];
	ld.global.nc.f32 	%f452, [%rd12+1792];
	ld.global.nc.f32 	%f453, [%rd12+1796];
	ld.global.nc.f32 	%f454, [%rd12+1800];
	ld.global.nc.f32 	%f455, [%rd12+1804];
	ld.global.nc.f32 	%f456, [%rd12+1808];
	ld.global.nc.f32 	%f457, [%rd12+1812];
	ld.global.nc.f32 	%f458, [%rd12+1816];
	ld.global.nc.f32 	%f459, [%rd12+1820];
	ld.global.nc.f32 	%f460, [%rd12+1824];
	ld.global.nc.f32 	%f461, [%rd12+1828];
	ld.global.nc.f32 	%f462, [%rd12+1832];
	ld.global.nc.f32 	%f463, [%rd12+1836];
	ld.global.nc.f32 	%f464, [%rd12+1840];
	ld.global.nc.f32 	%f465, [%rd12+1844];
	ld.global.nc.f32 	%f466, [%rd12+1848];
	ld.global.nc.f32 	%f467, [%rd12+1852];
	ld.global.nc.f32 	%f468, [%rd12+1856];
	ld.global.nc.f32 	%f469, [%rd12+1860];
	ld.global.nc.f32 	%f470, [%rd12+1864];
	ld.global.nc.f32 	%f471, [%rd12+1868];
	ld.global.nc.f32 	%f472, [%rd12+1872];
	ld.global.nc.f32 	%f473, [%rd12+1876];
	ld.global.nc.f32 	%f474, [%rd12+1880];
	ld.global.nc.f32 	%f475, [%rd12+1884];
	ld.global.nc.f32 	%f476, [%rd12+1888];
	ld.global.nc.f32 	%f477, [%rd12+1892];
	ld.global.nc.f32 	%f478, [%rd12+1896];
	ld.global.nc.f32 	%f479, [%rd12+1900];
	ld.global.nc.f32 	%f480, [%rd12+1904];
	ld.global.nc.f32 	%f481, [%rd12+1908];
	ld.global.nc.f32 	%f482, [%rd12+1912];
	ld.global.nc.f32 	%f483, [%rd12+1916];
	ld.global.nc.f32 	%f484, [%rd12+1920];
	ld.global.nc.f32 	%f485, [%rd12+1924];
	ld.global.nc.f32 	%f486, [%rd12+1928];
	ld.global.nc.f32 	%f487, [%rd12+1932];
	ld.global.nc.f32 	%f488, [%rd12+1936];
	ld.global.nc.f32 	%f489, [%rd12+1940];
	ld.global.nc.f32 	%f490, [%rd12+1944];
	ld.global.nc.f32 	%f491, [%rd12+1948];
	ld.global.nc.f32 	%f492, [%rd12+1952];
	ld.global.nc.f32 	%f493, [%rd12+1956];
	ld.global.nc.f32 	%f494, [%rd12+1960];
	ld.global.nc.f32 	%f495, [%rd12+1964];
	ld.global.nc.f32 	%f496, [%rd12+1968];
	ld.global.nc.f32 	%f497, [%rd12+1972];
	ld.global.nc.f32 	%f498, [%rd12+1976];
	ld.global.nc.f32 	%f499, [%rd12+1980];
	ld.global.nc.f32 	%f500, [%rd12+1984];
	ld.global.nc.f32 	%f501, [%rd12+1988];
	ld.global.nc.f32 	%f502, [%rd12+1992];
	ld.global.nc.f32 	%f503, [%rd12+1996];
	ld.global.nc.f32 	%f504, [%rd12+2000];
	ld.global.nc.f32 	%f505, [%rd12+2004];
	ld.global.nc.f32 	%f506, [%rd12+2008];
	ld.global.nc.f32 	%f507, [%rd12+2012];
	ld.global.nc.f32 	%f508, [%rd12+2016];
	ld.global.nc.f32 	%f509, [%rd12+2020];
	ld.global.nc.f32 	%f510, [%rd12+2024];
	ld.global.nc.f32 	%f511, [%rd12+2028];
	ld.global.nc.f32 	%f512, [%rd12+2032];
	ld.global.nc.f32 	%f513, [%rd12+2036];
	ld.global.nc.f32 	%f514, [%rd12+2040];
	ld.global.nc.f32 	%f515, [%rd12+2044];
	mov.u32 	%r749, %tid.x;
	mov.u32 	%r750, %ntid.x;
	add.s32 	%r751, %r749, %r750;
	cvt.u16.u32 	%rs2, %r751;
	sub.s16 	%rs3, 6143, %rs2;
	cvt.u16.u32 	%rs4, %r750;
	div.u16 	%rs5, %rs3, %rs4;
	and.b16  	%rs1, %rs5, 3;
	mov.b32 	%r926, 0;
	mov.b32 	%r1501, -1;
	mov.f32 	%f3381, 0f7F7FFFFF;
$L__BB13_3:
	mov.u32 	%r928, %tid.x;
	setp.eq.s16 	%p5, %rs1, 2;
	@%p5 bra 	$L__BB13_13;
	ld.param.u32 	%r879, [_Z10knn_kernelILi32ELi512EEvPKfS1_S1_S1_PlPfiii_param_8];
	mov.u32 	%r752, %tid.x;
	mad.lo.s32 	%r753, %r926, 3, %r752;
	mul.lo.s32 	%r754, %r879, 3;
	setp.ge.u32 	%p6, %r753, %r754;
	mov.f32 	%f2813, 0f00000000;
	@%p6 bra 	$L__BB13_6;
	ld.param.u32 	%r880, [_Z10knn_kernelILi32ELi512EEvPKfS1_S1_S1_PlPfiii_param_8];
	ld.param.u64 	%rd75, [_Z10knn_kernelILi32ELi512EEvPKfS1_S1_S1_PlPfiii_param_1];
	mov.u32 	%r755, %ctaid.y;
	mul.lo.s32 	%r756, %r880, %r755;
	mov.u32 	%r757, %tid.x;
	mad.lo.s32 	%r758, %r926, 3, %r757;
	mad.lo.s32 	%r759, %r756, 3, %r758;
	cvta.to.global.u64 	%rd13, %rd75;
	mul.wide.s32 	%rd14, %r759, 4;
	add.s64 	%rd15, %rd13, %rd14;
	ld.global.nc.f32 	%f2813, [%rd15];
$L__BB13_6:
	mov.u32 	%r760, %tid.x;
	mov.u32 	%r761, %ntid.x;
	add.s32 	%r928, %r760, %r761;
	setp.eq.s16 	%p7, %rs1, 3;
	shl.b32 	%r762, %r760, 2;
	mov.u32 	%r763, shm;
	add.s32 	%r764, %r763, %r762;
	st.shared.f32 	[%r764], %f2813;
	@%p7 bra 	$L__BB13_13;
	ld.param.u32 	%r881, [_Z10knn_kernelILi32ELi512EEvPKfS1_S1_S1_PlPfiii_param_8];
	mov.u32 	%r765, %ntid.x;
	mov.u32 	%r766, %tid.x;
	mad.lo.s32 	%r767, %r926, 3, %r766;
	add.s32 	%r768, %r767, %r765;
	mul.lo.s32 	%r769, %r881, 3;
	setp.ge.u32 	%p8, %r768, %r769;
	mov.f32 	%f2814, 0f00000000;
	@%p8 bra 	$L__BB13_9;
	ld.param.u32 	%r882, [_Z10knn_kernelILi32ELi512EEvPKfS1_S1_S1_PlPfiii_param_8];
	ld.param.u64 	%rd76, [_Z10knn_kernelILi32ELi512EEvPKfS1_S1_S1_PlPfiii_param_1];
	mov.u32 	%r770, %ctaid.y;
	mul.lo.s32 	%r771, %r882, %r770;
	mov.u32 	%r772, %tid.x;
	mad.lo.s32 	%r773, %r926, 3, %r772;
	mov.u32 	%r774, %ntid.x;
	add.s32 	%r775, %r773, %r774;
	mad.lo.s32 	%r776, %r771, 3, %r775;
	cvta.to.global.u64 	%rd16, %rd76;
	mul.wide.s32 	%rd17, %r776, 4;
	add.s64 	%rd18, %rd16, %rd17;
	ld.global.nc.f32 	%f2814, [%rd18];
$L__BB13_9:
	mov.u32 	%r777, %tid.x;
	mov.u32 	%r778, %ntid.x;
	add.s32 	%r779, %r777, %r778;
	add.s32 	%r928, %r779, %r778;
	setp.eq.s16 	%p9, %rs1, 0;
	shl.b32 	%r780, %r777, 2;
	mov.u32 	%r781, shm;
	add.s32 	%r782, %r781, %r780;
	shl.b32 	%r783, %r778, 2;
	add.s32 	%r784, %r782, %r783;
	st.shared.f32 	[%r784], %f2814;
	@%p9 bra 	$L__BB13_13;
	ld.param.u32 	%r883, [_Z10knn_kernelILi32ELi512EEvPKfS1_S1_S1_PlPfiii_param_8];
	mov.u32 	%r785, %ntid.x;
	mov.u32 	%r786, %tid.x;
	mad.lo.s32 	%r787, %r926, 3, %r786;
	add.s32 	%r788, %r787, %r785;
	add.s32 	%r789, %r788, %r785;
	mul.lo.s32 	%r790, %r883, 3;
	setp.ge.u32 	%p10, %r789, %r790;
	mov.f32 	%f2815, 0f00000000;
	@%p10 bra 	$L__BB13_12;
	ld.param.u32 	%r884, [_Z10knn_kernelILi32ELi512EEvPKfS1_S1_S1_PlPfiii_param_8];
	ld.param.u64 	%rd77, [_Z10knn_kernelILi32ELi512EEvPKfS1_S1_S1_PlPfiii_param_1];
	mov.u32 	%r791, %ctaid.y;
	mul.lo.s32 	%r792, %r884, %r791;
	mov.u32 	%r793, %tid.x;
	mad.lo.s32 	%r794, %r926, 3, %r793;
	mov.u32 	%r795, %ntid.x;
	add.s32 	%r796, %r794, %r795;
	add.s32 	%r797, %r796, %r795;
	mad.lo.s32 	%r798, %r792, 3, %r797;
	cvta.to.global.u64 	%rd19, %rd77;
	mul.wide.s32 	%rd20, %r798, 4;
	add.s64 	%rd21, %rd19, %rd20;
	ld.global.nc.f32 	%f2815, [%rd21];
$L__BB13_12:
	mov.u32 	%r799, %tid.x;
	mov.u32 	%r800, %ntid.x;
	add.s32 	%r801, %r799, %r800;
	add.s32 	%r802, %r801, %r800;
	add.s32 	%r928, %r802, %r800;
	shl.b32 	%r803, %r799, 2;
	mov.u32 	%r804, shm;
	add.s32 	%r805, %r804, %r803;
	shl.b32 	%r806, %r800, 2;
	add.s32 	%r807, %r805, %r806;
	add.s32 	%r808, %r807, %r806;
	st.shared.f32 	[%r808], %f2815;
$L__BB13_13:
	ld.param.u32 	%r885, [_Z10knn_kernelILi32ELi512EEvPKfS1_S1_S1_PlPfiii_param_8];
	shl.b32 	%r809, %r928, 2;
	mov.u32 	%r810, shm;
	add.s32 	%r970, %r810, %r809;
	mov.u32 	%r811, %ntid.x;
	mul.lo.s32 	%r812, %r926, 3;
	add.s32 	%r962, %r928, %r812;
	add.s32 	%r969, %r962, %r811;
	mov.u32 	%r813, %ctaid.y;
	mul.lo.s32 	%r814, %r885, %r813;
	mul.lo.s32 	%r815, %r814, 3;
	add.s32 	%r816, %r811, %r815;
	add.s32 	%r968, %r962, %r816;
	shl.b32 	%r817, %r811, 1;
	add.s32 	%r967, %r962, %r817;
	add.s32 	%r818, %r815, %r817;
	add.s32 	%r966, %r962, %r818;
	add.s32 	%r819, %r811, %r926;
	mul.lo.s32 	%r820, %r819, 3;
	add.s32 	%r965, %r928, %r820;
	add.s32 	%r821, %r815, %r928;
	add.s32 	%r964, %r821, %r820;
	add.s32 	%r963, %r821, %r812;
$L__BB13_14:
	ld.param.u32 	%r886, [_Z10knn_kernelILi32ELi512EEvPKfS1_S1_S1_PlPfiii_param_8];
	mul.lo.s32 	%r822, %r886, 3;
	setp.ge.u32 	%p11, %r962, %r822;
	mov.f32 	%f2849, 0f00000000;
	@%p11 bra 	$L__BB13_16;
	ld.param.u64 	%rd78, [_Z10knn_kernelILi32ELi512EEvPKfS1_S1_S1_PlPfiii_param_1];
	mul.wide.s32 	%rd22, %r963, 4;
	cvta.to.global.u64 	%rd23, %rd78;
	add.s64 	%rd24, %rd23, %rd22;
	ld.global.nc.f32 	%f2849, [%rd24];
$L__BB13_16:
	ld.param.u32 	%r887, [_Z10knn_kernelILi32ELi512EEvPKfS1_S1_S1_PlPfiii_param_8];
	st.shared.f32 	[%r970], %f2849;
	mul.lo.s32 	%r823, %r887, 3;
	setp.ge.u32 	%p12, %r969, %r823;
	mov.f32 	%f2850, 0f00000000;
	@%p12 bra 	$L__BB13_18;
	ld.param.u64 	%rd79, [_Z10knn_kernelILi32ELi512EEvPKfS1_S1_S1_PlPfiii_param_1];
	mul.wide.s32 	%rd25, %r968, 4;
	cvta.to.global.u64 	%rd26, %rd79;
	add.s64 	%rd27, %rd26, %rd25;
	ld.global.nc.f32 	%f2850, [%rd27];
$L__BB13_18:
	ld.param.u32 	%r888, [_Z10knn_kernelILi32ELi512EEvPKfS1_S1_S1_PlPfiii_param_8];
	mov.u32 	%r824, %ntid.x;
	shl.b32 	%r825, %r824, 2;
	add.s32 	%r826, %r970, %r825;
	st.shared.f32 	[%r826], %f2850;
	mul.lo.s32 	%r827, %r888, 3;
	setp.ge.u32 	%p13, %r967, %r827;
	mov.f32 	%f2851, 0f00000000;
	@%p13 bra 	$L__BB13_20;
	ld.param.u64 	%rd80, [_Z10knn_kernelILi32ELi512EEvPKfS1_S1_S1_PlPfiii_param_1];
	mul.wide.s32 	%rd28, %r966, 4;
	cvta.to.global.u64 	%rd29, %rd80;
	add.s64 	%rd30, %rd29, %rd28;
	ld.global.nc.f32 	%f2851, [%rd30];
$L__BB13_20:
	ld.param.u32 	%r889, [_Z10knn_kernelILi32ELi512EEvPKfS1_S1_S1_PlPfiii_param_8];
	mov.u32 	%r828, %ntid.x;
	shl.b32 	%r829, %r828, 3;
	add.s32 	%r830, %r970, %r829;
	st.shared.f32 	[%r830], %f2851;
	mul.lo.s32 	%r831, %r889, 3;
	setp.ge.u32 	%p14, %r965, %r831;
	mov.f32 	%f2852, 0f00000000;
	@%p14 bra 	$L__BB13_22;
	ld.param.u64 	%rd81, [_Z10knn_kernelILi32ELi512EEvPKfS1_S1_S1_PlPfiii_param_1];
	mul.wide.s32 	%rd31, %r964, 4;
	cvta.to.global.u64 	%rd32, %rd81;
	add.s64 	%rd33, %rd32, %rd31;
	ld.global.nc.f32 	%f2852, [%rd33];
$L__BB13_22:
	mov.u32 	%r832, %ntid.x;
	mad.lo.s32 	%r833, %r832, 12, %r970;
	st.shared.f32 	[%r833], %f2852;
	shl.b32 	%r834, %r832, 2;
	add.s32 	%r928, %r928, %r834;
	shl.b32 	%r835, %r832, 4;
	add.s32 	%r970, %r970, %r835;
	add.s32 	%r969, %r969, %r834;
	add.s32 	%r968, %r968, %r834;
	add.s32 	%r967, %r967, %r834;
	add.s32 	%r966, %r966, %r834;
	add.s32 	%r965, %r965, %r834;
	add.s32 	%r964, %r964, %r834;
	add.s32 	%r963, %r963, %r834;
	add.s32 	%r962, %r962, %r834;
	setp.lt.u32 	%p15, %r928, 6144;
	@%p15 bra 	$L__BB13_14;
	ld.param.u32 	%r890, [_Z10knn_kernelILi32ELi512EEvPKfS1_S1_S1_PlPfiii_param_8];
	bar.sync 	0;
	setp.le.s32 	%p16, %r890, %r926;
	@%p16 bra 	$L__BB13_555;
	min.s32 	%r837, %r925, 2048;
	max.s32 	%r106, %r837, 1;
	mov.b32 	%r1004, 0;
$L__BB13_25:
	mov.u32 	%r838, shm;
	mad.lo.s32 	%r839, %r1004, 12, %r838;
	ld.shared.f32 	%f1202, [%r839];
	ld.shared.f32 	%f1203, [%r839+4];
	ld.shared.f32 	%f1204, [%r839+8];
	sub.f32 	%f1205, %f1202, %f1;
	sub.f32 	%f1206, %f1203, %f2;
	sub.f32 	%f1207, %f1204, %f3;
	mul.f32 	%f1208, %f1206, %f1206;
	fma.rn.f32 	%f1209, %f1205, %f1205, %f1208;
	fma.rn.f32 	%f629, %f1207, %f1207, %f1209;
	ld.const.f32 	%f1210, [d_radius2];
	setp.gt.f32 	%p17, %f629, %f1210;
	@%p17 bra 	$L__BB13_554;
	ld.param.u32 	%r891, [_Z10knn_kernelILi32ELi512EEvPKfS1_S1_S1_PlPfiii_param_8];
	ld.param.u64 	%rd83, [_Z10knn_kernelILi32ELi512EEvPKfS1_S1_S1_PlPfiii_param_3];
	mov.u32 	%r840, %ctaid.y;
	add.s32 	%r841, %r1004, %r926;
	mad.lo.s32 	%r842, %r891, %r840, %r841;
	shl.b32 	%r843, %r842, 9;
	cvta.to.global.u64 	%rd34, %rd83;
	mul.wide.u32 	%rd35, %r843, 4;
	add.s64 	%rd36, %rd34, %rd35;
	ld.global.nc.f32 	%f1211, [%rd36];
	sub.f32 	%f1212, %f4, %f1211;
	fma.rn.f32 	%f1213, %f1212, %f1212, 0f00000000;
	ld.global.nc.f32 	%f1214, [%rd36+4];
	sub.f32 	%f1215, %f5, %f1214;
	fma.rn.f32 	%f1216, %f1215, %f1215, %f1213;
	ld.global.nc.f32 	%f1217, [%rd36+8];
	sub.f32 	%f1218, %f6, %f1217;
	fma.rn.f32 	%f1219, %f1218, %f1218, %f1216;
	ld.global.nc.f32 	%f1220, [%rd36+12];
	sub.f32 	%f1221, %f7, %f1220;
	fma.rn.f32 	%f1222, %f1221, %f1221, %f1219;
	ld.global.nc.f32 	%f1223, [%rd36+16];
	sub.f32 	%f1224, %f8, %f1223;
	fma.rn.f32 	%f1225, %f1224, %f1224, %f1222;
	ld.global.nc.f32 	%f1226, [%rd36+20];
	sub.f32 	%f1227, %f9, %f1226;
	fma.rn.f32 	%f1228, %f1227, %f1227, %f1225;
	ld.global.nc.f32 	%f1229, [%rd36+24];
	sub.f32 	%f1230, %f10, %f1229;
	fma.rn.f32 	%f1231, %f1230, %f1230, %f1228;
	ld.global.nc.f32 	%f1232, [%rd36+28];
	sub.f32 	%f1233, %f11, %f1232;
	fma.rn.f32 	%f1234, %f1233, %f1233, %f1231;
	ld.global.nc.f32 	%f1235, [%rd36+32];
	sub.f32 	%f1236, %f12, %f1235;
	fma.rn.f32 	%f1237, %f1236, %f1236, %f1234;
	ld.global.nc.f32 	%f1238, [%rd36+36];
	sub.f32 	%f1239, %f13, %f1238;
	fma.rn.f32 	%f1240, %f1239, %f1239, %f1237;
	ld.global.nc.f32 	%f1241, [%rd36+40];
	sub.f32 	%f1242, %f14, %f1241;
	fma.rn.f32 	%f1243, %f1242, %f1242, %f1240;
	ld.global.nc.f32 	%f1244, [%rd36+44];
	sub.f32 	%f1245, %f15, %f1244;
	fma.rn.f32 	%f1246, %f1245, %f1245, %f1243;
	ld.global.nc.f32 	%f1247, [%rd36+48];
	sub.f32 	%f1248, %f16, %f1247;
	fma.rn.f32 	%f1249, %f1248, %f1248, %f1246;
	ld.global.nc.f32 	%f1250, [%rd36+52];
	sub.f32 	%f1251, %f17, %f1250;
	fma.rn.f32 	%f1252, %f1251, %f1251, %f1249;
	ld.global.nc.f32 	%f1253, [%rd36+56];
	sub.f32 	%f1254, %f18, %f1253;
	fma.rn.f32 	%f1255, %f1254, %f1254, %f1252;
	ld.global.nc.f32 	%f1256, [%rd36+60];
	sub.f32 	%f1257, %f19, %f1256;
	fma.rn.f32 	%f1258, %f1257, %f1257, %f1255;
	ld.global.nc.f32 	%f1259, [%rd36+64];
	sub.f32 	%f1260, %f20, %f1259;
	fma.rn.f32 	%f1261, %f1260, %f1260, %f1258;
	ld.global.nc.f32 	%f1262, [%rd36+68];
	sub.f32 	%f1263, %f21, %f1262;
	fma.rn.f32 	%f1264, %f1263, %f1263, %f1261;
	ld.global.nc.f32 	%f1265, [%rd36+72];
	sub.f32 	%f1266, %f22, %f1265;
	fma.rn.f32 	%f1267, %f1266, %f1266, %f1264;
	ld.global.nc.f32 	%f1268, [%rd36+76];
	sub.f32 	%f1269, %f23, %f1268;
	fma.rn.f32 	%f1270, %f1269, %f1269, %f1267;
	ld.global.nc.f32 	%f1271, [%rd36+80];
	sub.f32 	%f1272, %f24, %f1271;
	fma.rn.f32 	%f1273, %f1272, %f1272, %f1270;
	ld.global.nc.f32 	%f1274, [%rd36+84];
	sub.f32 	%f1275, %f25, %f1274;
	fma.rn.f32 	%f1276, %f1275, %f1275, %f1273;
	ld.global.nc.f32 	%f1277, [%rd36+88];
	sub.f32 	%f1278, %f26, %f1277;
	fma.rn.f32 	%f1279, %f1278, %f1278, %f1276;
	ld.global.nc.f32 	%f1280, [%rd36+92];
	sub.f32 	%f1281, %f27, %f1280;
	fma.rn.f32 	%f1282, %f1281, %f1281, %f1279;
	ld.global.nc.f32 	%f1283, [%rd36+96];
	sub.f32 	%f1284, %f28, %f1283;
	fma.rn.f32 	%f1285, %f1284, %f1284, %f1282;
	ld.global.nc.f32 	%f1286, [%rd36+100];
	sub.f32 	%f1287, %f29, %f1286;
	fma.rn.f32 	%f1288, %f1287, %f1287, %f1285;
	ld.global.nc.f32 	%f1289, [%rd36+104];
	sub.f32 	%f1290, %f30, %f1289;
	fma.rn.f32 	%f1291, %f1290, %f1290, %f1288;
	ld.global.nc.f32 	%f1292, [%rd36+108];
	sub.f32 	%f1293, %f31, %f1292;
	fma.rn.f32 	%f1294, %f1293, %f1293, %f1291;
	ld.global.nc.f32 	%f1295, [%rd36+112];
	sub.f32 	%f1296, %f32, %f1295;
	fma.rn.f32 	%f1297, %f1296, %f1296, %f1294;
	ld.global.nc.f32 	%f1298, [%rd36+116];
	sub.f32 	%f1299, %f33, %f1298;
	fma.rn.f32 	%f1300, %f1299, %f1299, %f1297;
	ld.global.nc.f32 	%f1301, [%rd36+120];
	sub.f32 	%f1302, %f34, %f1301;
	fma.rn.f32 	%f1303, %f1302, %f1302, %f1300;
	ld.global.nc.f32 	%f1304, [%rd36+124];
	sub.f32 	%f1305, %f35, %f1304;
	fma.rn.f32 	%f1306, %f1305, %f1305, %f1303;
	ld.global.nc.f32 	%f1307, [%rd36+128];
	sub.f32 	%f1308, %f36, %f1307;
	fma.rn.f32 	%f1309, %f1308, %f1308, %f1306;
	ld.global.nc.f32 	%f1310, [%rd36+132];
	sub.f32 	%f1311, %f37, %f1310;
	fma.rn.f32 	%f1312, %f1311, %f1311, %f1309;
	ld.global.nc.f32 	%f1313, [%rd36+136];
	sub.f32 	%f1314, %f38, %f1313;
	fma.rn.f32 	%f1315, %f1314, %f1314, %f1312;
	ld.global.nc.f32 	%f1316, [%rd36+140];
	sub.f32 	%f1317, %f39, %f1316;
	fma.rn.f32 	%f1318, %f1317, %f1317, %f1315;
	ld.global.nc.f32 	%f1319, [%rd36+144];
	sub.f32 	%f1320, %f40, %f1319;
	fma.rn.f32 	%f1321, %f1320, %f1320, %f1318;
	ld.global.nc.f32 	%f1322, [%rd36+148];
	sub.f32 	%f1323, %f41, %f1322;
	fma.rn.f32 	%f1324, %f1323, %f1323, %f1321;
	ld.global.nc.f32 	%f1325, [%rd36+152];
	sub.f32 	%f1326, %f42, %f1325;
	fma.rn.f32 	%f1327, %f1326, %f1326, %f1324;
	ld.global.nc.f32 	%f1328, [%rd36+156];
	sub.f32 	%f1329, %f43, %f1328;
	fma.rn.f32 	%f1330, %f1329, %f1329, %f1327;
	ld.global.nc.f32 	%f1331, [%rd36+160];
	sub.f32 	%f1332, %f44, %f1331;
	fma.rn.f32 	%f1333, %f1332, %f1332, %f1330;
	ld.global.nc.f32 	%f1334, [%rd36+164];
	sub.f32 	%f1335, %f45, %f1334;
	fma.rn.f32 	%f1336, %f1335, %f1335, %f1333;
	ld.global.nc.f32 	%f1337, [%rd36+168];
	sub.f32 	%f1338, %f46, %f1337;
	fma.rn.f32 	%f1339, %f1338, %f1338, %f1336;
	ld.global.nc.f32 	%f1340, [%rd36+172];
	sub.f32 	%f1341, %f47, %f1340;
	fma.rn.f32 	%f1342, %f1341, %f1341, %f1339;
	ld.global.nc.f32 	%f1343, [%rd36+176];
	sub.f32 	%f1344, %f48, %f1343;
	fma.rn.f32 	%f1345, %f1344, %f1344, %f1342;
	ld.global.nc.f32 	%f1346, [%rd36+180];
	sub.f32 	%f1347, %f49, %f1346;
	fma.rn.f32 	%f1348, %f1347, %f1347, %f1345;
	ld.global.nc.f32 	%f1349, [%rd36+184];
	sub.f32 	%f1350, %f50, %f1349;
	fma.rn.f32 	%f1351, %f1350, %f1350, %f1348;
	ld.global.nc.f32 	%f1352, [%rd36+188];
	sub.f32 	%f1353, %f51, %f1352;
	fma.rn.f32 	%f1354, %f1353, %f1353, %f1351;
	ld.global.nc.f32 	%f1355, [%rd36+192];
	sub.f32 	%f1356, %f52, %f1355;
	fma.rn.f32 	%f1357, %f1356, %f1356, %f1354;
	ld.global.nc.f32 	%f1358, [%rd36+196];
	sub.f32 	%f1359, %f53, %f1358;
	fma.rn.f32 	%f1360, %f1359, %f1359, %f1357;
	ld.global.nc.f32 	%f1361, [%rd36+200];
	sub.f32 	%f1362, %f54, %f1361;
	fma.rn.f32 	%f1363, %f1362, %f1362, %f1360;
	ld.global.nc.f32 	%f1364, [%rd36+204];
	sub.f32 	%f1365, %f55, %f1364;
	fma.rn.f32 	%f1366, %f1365, %f1365, %f1363;
	ld.global.nc.f32 	%f1367, [%rd36+208];
	sub.f32 	%f1368, %f56, %f1367;
	fma.rn.f32 	%f1369, %f1368, %f1368, %f1366;
	ld.global.nc.f32 	%f1370, [%rd36+212];
	sub.f32 	%f1371, %f57, %f1370;
	fma.rn.f32 	%f1372, %f1371, %f1371, %f1369;
	ld.global.nc.f32 	%f1373, [%rd36+216];
	sub.f32 	%f1374, %f58, %f1373;
	fma.rn.f32 	%f1375, %f1374, %f1374, %f1372;
	ld.global.nc.f32 	%f1376, [%rd36+220];
	sub.f32 	%f1377, %f59, %f1376;
	fma.rn.f32 	%f1378, %f1377, %f1377, %f1375;
	ld.global.nc.f32 	%f1379, [%rd36+224];
	sub.f32 	%f1380, %f60, %f1379;
	fma.rn.f32 	%f1381, %f1380, %f1380, %f1378;
	ld.global.nc.f32 	%f1382, [%rd36+228];
	sub.f32 	%f1383, %f61, %f1382;
	fma.rn.f32 	%f1384, %f1383, %f1383, %f1381;
	ld.global.nc.f32 	%f1385, [%rd36+232];
	sub.f32 	%f1386, %f62, %f1385;
	fma.rn.f32 	%f1387, %f1386, %f1386, %f1384;
	ld.global.nc.f32 	%f1388, [%rd36+236];
	sub.f32 	%f1389, %f63, %f1388;
	fma.rn.f32 	%f1390, %f1389, %f1389, %f1387;
	ld.global.nc.f32 	%f1391, [%rd36+240];
	sub.f32 	%f1392, %f64, %f1391;
	fma.rn.f32 	%f1393, %f1392, %f1392, %f1390;
	ld.global.nc.f32 	%f1394, [%rd36+244];
	sub.f32 	%f1395, %f65, %f1394;
	fma.rn.f32 	%f1396, %f1395, %f1395, %f1393;
	ld.global.nc.f32 	%f1397, [%rd36+248];
	sub.f32 	%f1398, %f66, %f1397;
	fma.rn.f32 	%f1399, %f1398, %f1398, %f1396;
	ld.global.nc.f32 	%f1400, [%rd36+252];
	sub.f32 	%f1401, %f67, %f1400;
	fma.rn.f32 	%f1402, %f1401, %f1401, %f1399;
	ld.global.nc.f32 	%f1403, [%rd36+256];
	sub.f32 	%f1404, %f68, %f1403;
	fma.rn.f32 	%f1405, %f1404, %f1404, %f1402;
	ld.global.nc.f32 	%f1406, [%rd36+260];
	sub.f32 	%f1407, %f69, %f1406;
	fma.rn.f32 	%f1408, %f1407, %f1407, %f1405;
	ld.global.nc.f32 	%f1409, [%rd36+264];
	sub.f32 	%f1410, %f70, %f1409;
	fma.rn.f32 	%f1411, %f1410, %f1410, %f1408;
	ld.global.nc.f32 	%f1412, [%rd36+268];
	sub.f32 	%f1413, %f71, %f1412;
	fma.rn.f32 	%f1414, %f1413, %f1413, %f1411;
	ld.global.nc.f32 	%f1415, [%rd36+272];
	sub.f32 	%f1416, %f72, %f1415;
	fma.rn.f32 	%f1417, %f1416, %f1416, %f1414;
	ld.global.nc.f32 	%f1418, [%rd36+276];
	sub.f32 	%f1419, %f73, %f1418;
	fma.rn.f32 	%f1420, %f1419, %f1419, %f1417;
	ld.global.nc.f32 	%f1421, [%rd36+280];
	sub.f32 	%f1422, %f74, %f1421;
	fma.rn.f32 	%f1423, %f1422, %f1422, %f1420;
	ld.global.nc.f32 	%f1424, [%rd36+284];
	sub.f32 	%f1425, %f75, %f1424;
	fma.rn.f32 	%f1426, %f1425, %f1425, %f1423;
	ld.global.nc.f32 	%f1427, [%rd36+288];
	sub.f32 	%f1428, %f76, %f1427;
	fma.rn.f32 	%f1429, %f1428, %f1428, %f1426;
	ld.global.nc.f32 	%f1430, [%rd36+292];
	sub.f32 	%f1431, %f77, %f1430;
	fma.rn.f32 	%f1432, %f1431, %f1431, %f1429;
	ld.global.nc.f32 	%f1433, [%rd36+296];
	sub.f32 	%f1434, %f78, %f1433;
	fma.rn.f32 	%f1435, %f1434, %f1434, %f1432;
	ld.global.nc.f32 	%f1436, [%rd36+300];
	sub.f32 	%f1437, %f79, %f1436;
	fma.rn.f32 	%f1438, %f1437, %f1437, %f1435;
	ld.global.nc.f32 	%f1439, [%rd36+304];
	sub.f32 	%f1440, %f80, %f1439;
	fma.rn.f32 	%f1441, %f1440, %f1440, %f1438;
	ld.global.nc.f32 	%f1442, [%rd36+308];
	sub.f32 	%f1443, %f81, %f1442;
	fma.rn.f32 	%f1444, %f1443, %f1443, %f1441;
	ld.global.nc.f32 	%f1445, [%rd36+312];
	sub.f32 	%f1446, %f82, %f1445;
	fma.rn.f32 	%f1447, %f1446, %f1446, %f1444;
	ld.global.nc.f32 	%f1448, [%rd36+316];
	sub.f32 	%f1449, %f83, %f1448;
	fma.rn.f32 	%f1450, %f1449, %f1449, %f1447;
	ld.global.nc.f32 	%f1451, [%rd36+320];
	sub.f32 	%f1452, %f84, %f1451;
	fma.rn.f32 	%f1453, %f1452, %f1452, %f1450;
	ld.global.nc.f32 	%f1454, [%rd36+324];
	sub.f32 	%f1455, %f85, %f1454;
	fma.rn.f32 	%f1456, %f1455, %f1455, %f1453;
	ld.global.nc.f32 	%f1457, [%rd36+328];
	sub.f32 	%f1458, %f86, %f1457;
	fma.rn.f32 	%f1459, %f1458, %f1458, %f1456;
	ld.global.nc.f32 	%f1460, [%rd36+332];
	sub.f32 	%f1461, %f87, %f1460;
	fma.rn.f32 	%f1462, %f1461, %f1461, %f1459;
	ld.global.nc.f32 	%f1463, [%rd36+336];
	sub.f32 	%f1464, %f88, %f1463;
	fma.rn.f32 	%f1465, %f1464, %f1464, %f1462;
	ld.global.nc.f32 	%f1466, [%rd36+340];
	sub.f32 	%f1467, %f89, %f1466;
	fma.rn.f32 	%f1468, %f1467, %f1467, %f1465;
	ld.global.nc.f32 	%f1469, [%rd36+344];
	sub.f32 	%f1470, %f90, %f1469;
	fma.rn.f32 	%f1471, %f1470, %f1470, %f1468;
	ld.global.nc.f32 	%f1472, [%rd36+348];
	sub.f32 	%f1473, %f91, %f1472;
	fma.rn.f32 	%f1474, %f1473, %f1473, %f1471;
	ld.global.nc.f32 	%f1475, [%rd36+352];
	sub.f32 	%f1476, %f92, %f1475;
	fma.rn.f32 	%f1477, %f1476, %f1476, %f1474;
	ld.global.nc.f32 	%f1478, [%rd36+356];
	sub.f32 	%f1479, %f93, %f1478;
	fma.rn.f32 	%f1480, %f1479, %f1479, %f1477;
	ld.global.nc.f32 	%f1481, [%rd36+360];
	sub.f32 	%f1482, %f94, %f1481;
	fma.rn.f32 	%f1483, %f1482, %f1482, %f1480;
	ld.global.nc.f32 	%f1484, [%rd36+364];
	sub.f32 	%f1485, %f95, %f1484;
	fma.rn.f32 	%f1486, %f1485, %f1485, %f1483;
	ld.global.nc.f32 	%f1487, [%rd36+368];
	sub.f32 	%f1488, %f96, %f1487;
	fma.rn.f32 	%f1489, %f1488, %f1488, %f1486;
	ld.global.nc.f32 	%f1490, [%rd36+372];
	sub.f32 	%f1491, %f97, %f1490;
	fma.rn.f32 	%f1492, %f1491, %f1491, %f1489;
	ld.global.nc.f32 	%f1493, [%rd36+376];
	sub.f32 	%f1494, %f98, %f1493;
	fma.rn.f32 	%f1495, %f1494, %f1494, %f1492;
	ld.global.nc.f32 	%f1496, [%rd36+380];
	sub.f32 	%f1497, %f99, %f1496;
	fma.rn.f32 	%f1498, %f1497, %f1497, %f1495;
	ld.global.nc.f32 	%f1499, [%rd36+384];
	sub.f32 	%f1500, %f100, %f1499;
	fma.rn.f32 	%f1501, %f1500, %f1500, %f1498;
	ld.global.nc.f32 	%f1502, [%rd36+388];
	sub.f32 	%f1503, %f101, %f1502;
	fma.rn.f32 	%f1504, %f1503, %f1503, %f1501;
	ld.global.nc.f32 	%f1505, [%rd36+392];
	sub.f32 	%f1506, %f102, %f1505;
	fma.rn.f32 	%f1507, %f1506, %f1506, %f1504;
	ld.global.nc.f32 	%f1508, [%rd36+396];
	sub.f32 	%f1509, %f103, %f1508;
	fma.rn.f32 	%f1510, %f1509, %f1509, %f1507;
	ld.global.nc.f32 	%f1511, [%rd36+400];
	sub.f32 	%f1512, %f104, %f1511;
	fma.rn.f32 	%f1513, %f1512, %f1512, %f1510;
	ld.global.nc.f32 	%f1514, [%rd36+404];
	sub.f32 	%f1515, %f105, %f1514;
	fma.rn.f32 	%f1516, %f1515, %f1515, %f1513;
	ld.global.nc.f32 	%f1517, [%rd36+408];
	sub.f32 	%f1518, %f106, %f1517;
	fma.rn.f32 	%f1519, %f1518, %f1518, %f1516;
	ld.global.nc.f32 	%f1520, [%rd36+412];
	sub.f32 	%f1521, %f107, %f1520;
	fma.rn.f32 	%f1522, %f1521, %f1521, %f1519;
	ld.global.nc.f32 	%f1523, [%rd36+416];
	sub.f32 	%f1524, %f108, %f1523;
	fma.rn.f32 	%f1525, %f1524, %f1524, %f1522;
	ld.global.nc.f32 	%f1526, [%rd36+420];
	sub.f32 	%f1527, %f109, %f1526;
	fma.rn.f32 	%f1528, %f1527, %f1527, %f1525;
	ld.global.nc.f32 	%f1529, [%rd36+424];
	sub.f32 	%f1530, %f110, %f1529;
	fma.rn.f32 	%f1531, %f1530, %f1530, %f1528;
	ld.global.nc.f32 	%f1532, [%rd36+428];
	sub.f32 	%f1533, %f111, %f1532;
	fma.rn.f32 	%f1534, %f1533, %f1533, %f1531;
	ld.global.nc.f32 	%f1535, [%rd36+432];
	sub.f32 	%f1536, %f112, %f1535;
	fma.rn.f32 	%f1537, %f1536, %f1536, %f1534;
	ld.global.nc.f32 	%f1538, [%rd36+436];
	sub.f32 	%f1539, %f113, %f1538;
	fma.rn.f32 	%f1540, %f1539, %f1539, %f1537;
	ld.global.nc.f32 	%f1541, [%rd36+440];
	sub.f32 	%f1542, %f114, %f1541;
	fma.rn.f32 	%f1543, %f1542, %f1542, %f1540;
	ld.global.nc.f32 	%f1544, [%rd36+444];
	sub.f32 	%f1545, %f115, %f1544;
	fma.rn.f32 	%f1546, %f1545, %f1545, %f1543;
	ld.global.nc.f32 	%f1547, [%rd36+448];
	sub.f32 	%f1548, %f116, %f1547;
	fma.rn.f32 	%f1549, %f1548, %f1548, %f1546;
	ld.global.nc.f32 	%f1550, [%rd36+452];
	sub.f32 	%f1551, %f117, %f1550;
	fma.rn.f32 	%f1552, %f1551, %f1551, %f1549;
	ld.global.nc.f32 	%f1553, [%rd36+456];
	sub.f32 	%f1554, %f118, %f1553;
	fma.rn.f32 	%f1555, %f1554, %f1554, %f1552;
	ld.global.nc.f32 	%f1556, [%rd36+460];
	sub.f32 	%f1557, %f119, %f1556;
	fma.rn.f32 	%f1558, %f1557, %f1557, %f1555;
	ld.global.nc.f32 	%f1559, [%rd36+464];
	sub.f32 	%f1560, %f120, %f1559;
	fma.rn.f32 	%f1561, %f1560, %f1560, %f1558;
	ld.global.nc.f32 	%f1562, [%rd36+468];
	sub.f32 	%f1563, %f121, %f1562;
	fma.rn.f32 	%f1564, %f1563, %f1563, %f1561;
	ld.global.nc.f32 	%f1565, [%rd36+472];
	sub.f32 	%f1566, %f122, %f1565;
	fma.rn.f32 	%f1567, %f1566, %f1566, %f1564;
	ld.global.nc.f32 	%f1568, [%rd36+476];
	sub.f32 	%f1569, %f123, %f1568;
	fma.rn.f32 	%f1570, %f1569, %f1569, %f1567;
	ld.global.nc.f32 	%f1571, [%rd36+480];
	sub.f32 	%f1572, %f124, %f1571;
	fma.rn.f32 	%f1573, %f1572, %f1572, %f1570;
	ld.global.nc.f32 	%f1574, [%rd36+484];
	sub.f32 	%f1575, %f125, %f1574;
	fma.rn.f32 	%f1576, %f1575, %f1575, %f1573;
	ld.global.nc.f32 	%f1577, [%rd36+488];
	sub.f32 	%f1578, %f126, %f1577;
	fma.rn.f32 	%f1579, %f1578, %f1578, %f1576;
	ld.global.nc.f32 	%f1580, [%rd36+492];
	sub.f32 	%f1581, %f127, %f1580;
	fma.rn.f32 	%f1582, %f1581, %f1581, %f1579;
	ld.global.nc.f32 	%f1583, [%rd36+496];
	sub.f32 	%f1584, %f128, %f1583;
	fma.rn.f32 	%f1585, %f1584, %f1584, %f1582;
	ld.global.nc.f32 	%f1586, [%rd36+500];
	sub.f32 	%f1587, %f129, %f1586;
	fma.rn.f32 	%f1588, %f1587, %f1587, %f1585;
	ld.global.nc.f32 	%f1589, [%rd36+504];
	sub.f32 	%f1590, %f130, %f1589;
	fma.rn.f32 	%f1591, %f1590, %f1590, %f1588;
	ld.global.nc.f32 	%f1592, [%rd36+508];
	sub.f32 	%f1593, %f131, %f1592;
	fma.rn.f32 	%f1594, %f1593, %f1593, %f1591;
	ld.global.nc.f32 	%f1595, [%rd36+512];
	sub.f32 	%f1596, %f132, %f1595;
	fma.rn.f32 	%f1597, %f1596, %f1596, %f1594;
	ld.global.nc.f32 	%f1598, [%rd36+516];
	sub.f32 	%f1599, %f133, %f1598;
	fma.rn.f32 	%f1600, %f1599, %f1599, %f1597;
	ld.global.nc.f32 	%f1601, [%rd36+520];
	sub.f32 	%f1602, %f134, %f1601;
	fma.rn.f32 	%f1603, %f1602, %f1602, %f1600;
	ld.global.nc.f32 	%f1604, [%rd36+524];
	sub.f32 	%f1605, %f135, %f1604;
	fma.rn.f32 	%f1606, %f1605, %f1605, %f1603;
	ld.global.nc.f32 	%f1607, [%rd36+528];
	sub.f32 	%f1608, %f136, %f1607;
	fma.rn.f32 	%f1609, %f1608, %f1608, %f1606;
	ld.global.nc.f32 	%f1610, [%rd36+532];
	sub.f32 	%f1611, %f137, %f1610;
	fma.rn.f32 	%f1612, %f1611, %f1611, %f1609;
	ld.global.nc.f32 	%f1613, [%rd36+536];
	sub.f32 	%f1614, %f138, %f1613;
	fma.rn.f32 	%f1615, %f1614, %f1614, %f1612;
	ld.global.nc.f32 	%f1616, [%rd36+540];
	sub.f32 	%f1617, %f139, %f1616;
	fma.rn.f32 	%f1618, %f1617, %f1617, %f1615;
	ld.global.nc.f32 	%f1619, [%rd36+544];
	sub.f32 	%f1620, %f140, %f1619;
	fma.rn.f32 	%f1621, %f1620, %f1620, %f1618;
	ld.global.nc.f32 	%f1622, [%rd36+548];
	sub.f32 	%f1623, %f141, %f1622;
	fma.rn.f32 	%f1624, %f1623, %f1623, %f1621;
	ld.global.nc.f32 	%f1625, [%rd36+552];
	sub.f32 	%f1626, %f142, %f1625;
	fma.rn.f32 	%f1627, %f1626, %f1626, %f1624;
	ld.global.nc.f32 	%f1628, [%rd36+556];
	sub.f32 	%f1629, %f143, %f1628;
	fma.rn.f32 	%f1630, %f1629, %f1629, %f1627;
	ld.global.nc.f32 	%f1631, [%rd36+560];
	sub.f32 	%f1632, %f144, %f1631;
	fma.rn.f32 	%f1633, %f1632, %f1632, %f1630;
	ld.global.nc.f32 	%f1634, [%rd36+564];
	sub.f32 	%f1635, %f145, %f1634;
	fma.rn.f32 	%f1636, %f1635, %f1635, %f1633;
	ld.global.nc.f32 	%f1637, [%rd36+568];
	sub.f32 	%f1638, %f146, %f1637;
	fma.rn.f32 	%f1639, %f1638, %f1638, %f1636;
	ld.global.nc.f32 	%f1640, [%rd36+572];
	sub.f32 	%f1641, %f147, %f1640;
	fma.rn.f32 	%f1642, %f1641, %f1641, %f1639;
	ld.global.nc.f32 	%f1643, [%rd36+576];
	sub.f32 	%f1644, %f148, %f1643;
	fma.rn.f32 	%f1645, %f1644, %f1644, %f1642;
	ld.global.nc.f32 	%f1646, [%rd36+580];
	sub.f32 	%f1647, %f149, %f1646;
	fma.rn.f32 	%f1648, %f1647, %f1647, %f1645;
	ld.global.nc.f32 	%f1649, [%rd36+584];
	sub.f32 	%f1650, %f150, %f1649;
	fma.rn.f32 	%f1651, %f1650, %f1650, %f1648;
	ld.global.nc.f32 	%f1652, [%rd36+588];
	sub.f32 	%f1653, %f151, %f1652;
	fma.rn.f32 	%f1654, %f1653, %f1653, %f1651;
	ld.global.nc.f32 	%f1655, [%rd36+592];
	sub.f32 	%f1656, %f152, %f1655;
	fma.rn.f32 	%f1657, %f1656, %f1656, %f1654;
	ld.global.nc.f32 	%f1658, [%rd36+596];
	sub.f32 	%f1659, %f153, %f1658;
	fma.rn.f32 	%f1660, %f1659, %f1659, %f1657;
	ld.global.nc.f32 	%f1661, [%rd36+600];
	sub.f32 	%f1662, %f154, %f1661;
	fma.rn.f32 	%f1663, %f1662, %f1662, %f1660;
	ld.global.nc.f32 	%f1664, [%rd36+604];
	sub.f32 	%f1665, %f155, %f1664;
	fma.rn.f32 	%f1666, %f1665, %f1665, %f1663;
	ld.global.nc.f32 	%f1667, [%rd36+608];
	sub.f32 	%f1668, %f156, %f1667;
	fma.rn.f32 	%f1669, %f1668, %f1668, %f1666;
	ld.global.nc.f32 	%f1670, [%rd36+612];
	sub.f32 	%f1671, %f157, %f1670;
	fma.rn.f32 	%f1672, %f1671, %f1671, %f1669;
	ld.global.nc.f32 	%f1673, [%rd36+616];
	sub.f32 	%f1674, %f158, %f1673;
	fma.rn.f32 	%f1675, %f1674, %f1674, %f1672;
	ld.global.nc.f32 	%f1676, [%rd36+620];
	sub.f32 	%f1677, %f159, %f1676;
	fma.rn.f32 	%f1678, %f1677, %f1677, %f1675;
	ld.global.nc.f32 	%f1679, [%rd36+624];
	sub.f32 	%f1680, %f160, %f1679;
	fma.rn.f32 	%f1681, %f1680, %f1680, %f1678;
	ld.global.nc.f32 	%f1682, [%rd36+628];
	sub.f32 	%f1683, %f161, %f1682;
	fma.rn.f32 	%f1684, %f1683, %f1683, %f1681;
	ld.global.nc.f32 	%f1685, [%rd36+632];
	sub.f32 	%f1686, %f162, %f1685;
	fma.rn.f32 	%f1687, %f1686, %f1686, %f1684;
	ld.global.nc.f32 	%f1688, [%rd36+636];
	sub.f32 	%f1689, %f163, %f1688;
	fma.rn.f32 	%f1690, %f1689, %f1689, %f1687;
	ld.global.nc.f32 	%f1691, [%rd36+640];
	sub.f32 	%f1692, %f164, %f1691;
	fma.rn.f32 	%f1693, %f1692, %f1692, %f1690;
	ld.global.nc.f32 	%f1694, [%rd36+644];
	sub.f32 	%f1695, %f165, %f1694;
	fma.rn.f32 	%f1696, %f1695, %f1695, %f1693;
	ld.global.nc.f32 	%f1697, [%rd36+648];
	sub.f32 	%f1698, %f166, %f1697;
	fma.rn.f32 	%f1699, %f1698, %f1698, %f1696;
	ld.global.nc.f32 	%f1700, [%rd36+652];
	sub.f32 	%f1701, %f167, %f1700;
	fma.rn.f32 	%f1702, %f1701, %f1701, %f1699;
	ld.global.nc.f32 	%f1703, [%rd36+656];
	sub.f32 	%f1704, %f168, %f1703;
	fma.rn.f32 	%f1705, %f1704, %f1704, %f1702;
	ld.global.nc.f32 	%f1706, [%rd36+660];
	sub.f32 	%f1707, %f169, %f1706;
	fma.rn.f32 	%f1708, %f1707, %f1707, %f1705;
	ld.global.nc.f32 	%f1709, [%rd36+664];
	sub.f32 	%f1710, %f170, %f1709;
	fma.rn.f32 	%f1711, %f1710, %f1710, %f1708;
	ld.global.nc.f32 	%f1712, [%rd36+668];
	sub.f32 	%f1713, %f171, %f1712;
	fma.rn.f32 	%f1714, %f1713, %f1713, %f1711;
	ld.global.nc.f32 	%f1715, [%rd36+672];
	sub.f32 	%f1716, %f172, %f1715;
	fma.rn.f32 	%f1717, %f1716, %f1716, %f1714;
	ld.global.nc.f32 	%f1718, [%rd36+676];
	sub.f32 	%f1719, %f173, %f1718;
	fma.rn.f32 	%f1720, %f1719, %f1719, %f1717;
	ld.global.nc.f32 	%f1721, [%rd36+680];
	sub.f32 	%f1722, %f174, %f1721;
	fma.rn.f32 	%f1723, %f1722, %f1722, %f1720;
	ld.global.nc.f32 	%f1724, [%rd36+684];
	sub.f32 	%f1725, %f175, %f1724;
	fma.rn.f32 	%f1726, %f1725, %f1725, %f1723;
	ld.global.nc.f32 	%f1727, [%rd36+688];
	sub.f32 	%f1728, %f176, %f1727;
	fma.rn.f32 	%f1729, %f1728, %f1728, %f1726;
	ld.global.nc.f32 	%f1730, [%rd36+692];
	sub.f32 	%f1731, %f177, %f1730;
	fma.rn.f32 	%f1732, %f1731, %f1731, %f1729;
	ld.global.nc.f32 	%f1733, [%rd36+696];
	sub.f32 	%f1734, %f178, %f1733;
	fma.rn.f32 	%f1735, %f1734, %f1734, %f1732;
	ld.global.nc.f32 	%f1736, [%rd36+700];
	sub.f32 	%f1737, %f179, %f1736;
	fma.rn.f32 	%f1738, %f1737, %f1737, %f1735;
	ld.global.nc.f32 	%f1739, [%rd36+704];
	sub.f32 	%f1740, %f180, %f1739;
	fma.rn.f32 	%f1741, %f1740, %f1740, %f1738;
	ld.global.nc.f32 	%f1742, [%rd36+708];
	sub.f32 	%f1743, %f181, %f1742;
	fma.rn.f32 	%f1744, %f1743, %f1743, %f1741;
	ld.global.nc.f32 	%f1745, [%rd36+712];
	sub.f32 	%f1746, %f182, %f1745;
	fma.rn.f32 	%f1747, %f1746, %f1746, %f1744;
	ld.global.nc.f32 	%f1748, [%rd36+716];
	sub.f32 	%f1749, %f183, %f1748;
	fma.rn.f32 	%f1750, %f1749, %f1749, %f1747;
	ld.global.nc.f32 	%f1751, [%rd36+720];
	sub.f32 	%f1752, %f184, %f1751;
	fma.rn.f32 	%f1753, %f1752, %f1752, %f1750;
	ld.global.nc.f32 	%f1754, [%rd36+724];
	sub.f32 	%f1755, %f185, %f1754;
	fma.rn.f32 	%f1756, %f1755, %f1755, %f1753;
	ld.global.nc.f32 	%f1757, [%rd36+728];
	sub.f32 	%f1758, %f186, %f1757;
	fma.rn.f32 	%f1759, %f1758, %f1758, %f1756;
	ld.global.nc.f32 	%f1760, [%rd36+732];
	sub.f32 	%f1761, %f187, %f1760;
	fma.rn.f32 	%f1762, %f1761, %f1761, %f1759;
	ld.global.nc.f32 	%f1763, [%rd36+736];
	sub.f32 	%f1764, %f188, %f1763;
	fma.rn.f32 	%f1765, %f1764, %f1764, %f1762;
	ld.global.nc.f32 	%f1766, [%rd36+740];
	sub.f32 	%f1767, %f189, %f1766;
	fma.rn.f32 	%f1768, %f1767, %f1767, %f1765;
	ld.global.nc.f32 	%f1769, [%rd36+744];
	sub.f32 	%f1770, %f190, %f1769;
	fma.rn.f32 	%f1771, %f1770, %f1770, %f1768;
	ld.global.nc.f32 	%f1772, [%rd36+748];
	sub.f32 	%f1773, %f191, %f1772;
	fma.rn.f32 	%f1774, %f1773, %f1773, %f1771;
	ld.global.nc.f32 	%f1775, [%rd36+752];
	sub.f32 	%f1776, %f192, %f1775;
	fma.rn.f32 	%f1777, %f1776, %f1776, %f1774;
	ld.global.nc.f32 	%f1778, [%rd36+756];
	sub.f32 	%f1779, %f193, %f1778;
	fma.rn.f32 	%f1780, %f1779, %f1779, %f1777;
	ld.global.nc.f32 	%f1781, [%rd36+760];
	sub.f32 	%f1782, %f194, %f1781;
	fma.rn.f32 	%f1783, %f1782, %f1782, %f1780;
	ld.global.nc.f32 	%f1784, [%rd36+764];
	sub.f32 	%f1785, %f195, %f1784;
	fma.rn.f32 	%f1786, %f1785, %f1785, %f1783;
	ld.global.nc.f32 	%f1787, [%rd36+768];
	sub.f32 	%f1788, %f196, %f1787;
	fma.rn.f32 	%f1789, %f1788, %f1788, %f1786;
	ld.global.nc.f32 	%f1790, [%rd36+772];
	sub.f32 	%f1791, %f197, %f1790;
	fma.rn.f32 	%f1792, %f1791, %f1791, %f1789;
	ld.global.nc.f32 	%f1793, [%rd36+776];
	sub.f32 	%f1794, %f198, %f1793;
	fma.rn.f32 	%f1795, %f1794, %f1794, %f1792;
	ld.global.nc.f32 	%f1796, [%rd36+780];
	sub.f32 	%f1797, %f199, %f1796;
	fma.rn.f32 	%f1798, %f1797, %f1797, %f1795;
	ld.global.nc.f32 	%f1799, [%rd36+784];
	sub.f32 	%f1800, %f200, %f1799;
	fma.rn.f32 	%f1801, %f1800, %f1800, %f1798;
	ld.global.nc.f32 	%f1802, [%rd36+788];
	sub.f32 	%f1803, %f201, %f1802;
	fma.rn.f32 	%f1804, %f1803, %f1803, %f1801;
	ld.global.nc.f32 	%f1805, [%rd36+792];
	sub.f32 	%f1806, %f202, %f1805;
	fma.rn.f32 	%f1807, %f1806, %f1806, %f1804;
	ld.global.nc.f32 	%f1808, [%rd36+796];
	sub.f32 	%f1809, %f203, %f1808;
	fma.rn.f32 	%f1810, %f1809, %f1809, %f1807;
	ld.global.nc.f32 	%f1811, [%rd36+800];
	sub.f32 	%f1812, %f204, %f1811;
	fma.rn.f32 	%f1813, %f1812, %f1812, %f1810;
	ld.global.nc.f32 	%f1814, [%rd36+804];
	sub.f32 	%f1815, %f205, %f1814;
	fma.rn.f32 	%f1816, %f1815, %f1815, %f1813;
	ld.global.nc.f32 	%f1817, [%rd36+808];
	sub.f32 	%f1818, %f206, %f1817;
	fma.rn.f32 	%f1819, %f1818, %f1818, %f1816;
	ld.global.nc.f32 	%f1820, [%rd36+812];
	sub.f32 	%f1821, %f207, %f1820;
	fma.rn.f32 	%f1822, %f1821, %f1821, %f1819;
	ld.global.nc.f32 	%f1823, [%rd36+816];
	sub.f32 	%f1824, %f208, %f1823;
	fma.rn.f32 	%f1825, %f1824, %f1824, %f1822;
	ld.global.nc.f32 	%f1826, [%rd36+820];
	sub.f32 	%f1827, %f209, %f1826;
	fma.rn.f32 	%f1828, %f1827, %f1827, %f1825;
	ld.global.nc.f32 	%f1829, [%rd36+824];
	sub.f32 	%f1830, %f210, %f1829;
	fma.rn.f32 	%f1831, %f1830, %f1830, %f1828;
	ld.global.nc.f32 	%f1832, [%rd36+828];
	sub.f32 	%f1833, %f211, %f1832;
	fma.rn.f32 	%f1834, %f1833, %f1833, %f1831;
	ld.global.nc.f32 	%f1835, [%rd36+832];
	sub.f32 	%f1836, %f212, %f1835;
	fma.rn.f32 	%f1837, %f1836, %f1836, %f1834;
	ld.global.nc.f32 	%f1838, [%rd36+836];
	sub.f32 	%f1839, %f213, %f1838;
	fma.rn.f32 	%f1840, %f1839, %f1839, %f1837;
	ld.global.nc.f32 	%f1841, [%rd36+840];
	sub.f32 	%f1842, %f214, %f1841;
	fma.rn.f32 	%f1843, %f1842, %f1842, %f1840;
	ld.global.nc.f32 	%f1844, [%rd36+844];
	sub.f32 	%f1845, %f215, %f1844;
	fma.rn.f32 	%f1846, %f1845, %f1845, %f1843;
	ld.global.nc.f32 	%f1847, [%rd36+848];
	sub.f32 	%f1848, %f216, %f1847;
	fma.rn.f32 	%f1849, %f1848, %f1848, %f1846;
	ld.global.nc.f32 	%f1850, [%rd36+852];
	sub.f32 	%f1851, %f217, %f1850;
	fma.rn.f32 	%f1852, %f1851, %f1851, %f1849;
	ld.global.nc.f32 	%f1853, [%rd36+856];
	sub.f32 	%f1854, %f218, %f1853;
	fma.rn.f32 	%f1855, %f1854, %f1854, %f1852;
	ld.global.nc.f32 	%f1856, [%rd36+860];
	sub.f32 	%f1857, %f219, %f1856;
	fma.rn.f32 	%f1858, %f1857, %f1857, %f1855;
	ld.global.nc.f32 	%f1859, [%rd36+864];
	sub.f32 	%f1860, %f220, %f1859;
	fma.rn.f32 	%f1861, %f1860, %f1860, %f1858;
	ld.global.nc.f32 	%f1862, [%rd36+868];
	sub.f32 	%f1863, %f221, %f1862;
	fma.rn.f32 	%f1864, %f1863, %f1863, %f1861;
	ld.global.nc.f32 	%f1865, [%rd36+872];
	sub.f32 	%f1866, %f222, %f1865;
	fma.rn.f32 	%f1867, %f1866, %f1866, %f1864;
	ld.global.nc.f32 	%f1868, [%rd36+876];
	sub.f32 	%f1869, %f223, %f1868;
	fma.rn.f32 	%f1870, %f1869, %f1869, %f1867;
	ld.global.nc.f32 	%f1871, [%rd36+880];
	sub.f32 	%f1872, %f224, %f1871;
	fma.rn.f32 	%f1873, %f1872, %f1872, %f1870;
	ld.global.nc.f32 	%f1874, [%rd36+884];
	sub.f32 	%f1875, %f225, %f1874;
	fma.rn.f32 	%f1876, %f1875, %f1875, %f1873;
	ld.global.nc.f32 	%f1877, [%rd36+888];
	sub.f32 	%f1878, %f226, %f1877;
	fma.rn.f32 	%f1879, %f1878, %f1878, %f1876;
	ld.global.nc.f32 	%f1880, [%rd36+892];
	sub.f32 	%f1881, %f227, %f1880;
	fma.rn.f32 	%f1882, %f1881, %f1881, %f1879;
	ld.global.nc.f32 	%f1883, [%rd36+896];
	sub.f32 	%f1884, %f228, %f1883;
	fma.rn.f32 	%f1885, %f1884, %f1884, %f1882;
	ld.global.nc.f32 	%f1886, [%rd36+900];
	sub.f32 	%f1887, %f229, %f1886;
	fma.rn.f32 	%f1888, %f1887, %f1887, %f1885;
	ld.global.nc.f32 	%f1889, [%rd36+904];
	sub.f32 	%f1890, %f230, %f1889;
	fma.rn.f32 	%f1891, %f1890, %f1890, %f1888;
	ld.global.nc.f32 	%f1892, [%rd36+908];
	sub.f32 	%f1893, %f231, %f1892;
	fma.rn.f32 	%f1894, %f1893, %f1893, %f1891;
	ld.global.nc.f32 	%f1895, [%rd36+912];
	sub.f32 	%f1896, %f232, %f1895;
	fma.rn.f32 	%f1897, %f1896, %f1896, %f1894;
	ld.global.nc.f32 	%f1898, [%rd36+916];
	sub.f32 	%f1899, %f233, %f1898;
	fma.rn.f32 	%f1900, %f1899, %f1899, %f1897;
	ld.global.nc.f32 	%f1901, [%rd36+920];
	sub.f32 	%f1902, %f234, %f1901;
	fma.rn.f32 	%f1903, %f1902, %f1902, %f1900;
	ld.global.nc.f32 	%f1904, [%rd36+924];
	sub.f32 	%f1905, %f235, %f1904;
	fma.rn.f32 	%f1906, %f1905, %f1905, %f1903;
	ld.global.nc.f32 	%f1907, [%rd36+928];
	sub.f32 	%f1908, %f236, %f1907;
	fma.rn.f32 	%f1909, %f1908, %f1908, %f1906;
	ld.global.nc.f32 	%f1910, [%rd36+932];
	sub.f32 	%f1911, %f237, %f1910;
	fma.rn.f32 	%f1912, %f1911, %f1911, %f1909;
	ld.global.nc.f32 	%f1913, [%rd36+936];
	sub.f32 	%f1914, %f238, %f1913;
	fma.rn.f32 	%f1915, %f1914, %f1914, %f1912;
	ld.global.nc.f32 	%f1916, [%rd36+940];
	sub.f32 	%f1917, %f239, %f1916;
	fma.rn.f32 	%f1918, %f1917, %f1917, %f1915;
	ld.global.nc.f32 	%f1919, [%rd36+944];
	sub.f32 	%f1920, %f240, %f1919;
	fma.rn.f32 	%f1921, %f1920, %f1920, %f1918;
	ld.global.nc.f32 	%f1922, [%rd36+948];
	sub.f32 	%f1923, %f241, %f1922;
	fma.rn.f32 	%f1924, %f1923, %f1923, %f1921;
	ld.global.nc.f32 	%f1925, [%rd36+952];
	sub.f32 	%f1926, %f242, %f1925;
	fma.rn.f32 	%f1927, %f1926, %f1926, %f1924;
	ld.global.nc.f32 	%f1928, [%rd36+956];
	sub.f32 	%f1929, %f243, %f1928;
	fma.rn.f32 	%f1930, %f1929, %f1929, %f1927;
	ld.global.nc.f32 	%f1931, [%rd36+960];
	sub.f32 	%f1932, %f244, %f1931;
	fma.rn.f32 	%f1933, %f1932, %f1932, %f1930;
	ld.global.nc.f32 	%f1934, [%rd36+964];
	sub.f32 	%f1935, %f245, %f1934;
	fma.rn.f32 	%f1936, %f1935, %f1935, %f1933;
	ld.global.nc.f32 	%f1937, [%rd36+968];
	sub.f32 	%f1938, %f246, %f1937;
	fma.rn.f32 	%f1939, %f1938, %f1938, %f1936;
	ld.global.nc.f32 	%f1940, [%rd36+972];
	sub.f32 	%f1941, %f247, %f1940;
	fma.rn.f32 	%f1942, %f1941, %f1941, %f1939;
	ld.global.nc.f32 	%f1943, [%rd36+976];
	sub.f32 	%f1944, %f248, %f1943;
	fma.rn.f32 	%f1945, %f1944, %f1944, %f1942;
	ld.global.nc.f32 	%f1946, [%rd36+980];
	sub.f32 	%f1947, %f249, %f1946;
	fma.rn.f32 	%f1948, %f1947, %f1947, %f1945;
	ld.global.nc.f32 	%f1949, [%rd36+984];
	sub.f32 	%f1950, %f250, %f1949;
	fma.rn.f32 	%f1951, %f1950, %f1950, %f1948;
	ld.global.nc.f32 	%f1952, [%rd36+988];
	sub.f32 	%f1953, %f251, %f1952;
	fma.rn.f32 	%f1954, %f1953, %f1953, %f1951;
	ld.global.nc.f32 	%f1955, [%rd36+992];
	sub.f32 	%f1956, %f252, %f1955;
	fma.rn.f32 	%f1957, %f1956, %f1956, %f1954;
	ld.global.nc.f32 	%f1958, [%rd36+996];
	sub.f32 	%f1959, %f253, %f1958;
	fma.rn.f32 	%f1960, %f1959, %f1959, %f1957;
	ld.global.nc.f32 	%f1961, [%rd36+1000];
	sub.f32 	%f1962, %f254, %f1961;
	fma.rn.f32 	%f1963, %f1962, %f1962, %f1960;
	ld.global.nc.f32 	%f1964, [%rd36+1004];
	sub.f32 	%f1965, %f255, %f1964;
	fma.rn.f32 	%f1966, %f1965, %f1965, %f1963;
	ld.global.nc.f32 	%f1967, [%rd36+1008];
	sub.f32 	%f1968, %f256, %f1967;
	fma.rn.f32 	%f1969, %f1968, %f1968, %f1966;
	ld.global.nc.f32 	%f1970, [%rd36+1012];
	sub.f32 	%f1971, %f257, %f1970;
	fma.rn.f32 	%f1972, %f1971, %f1971, %f1969;
	ld.global.nc.f32 	%f1973, [%rd36+1016];
	sub.f32 	%f1974, %f258, %f1973;
	fma.rn.f32 	%f1975, %f1974, %f1974, %f1972;
	ld.global.nc.f32 	%f1976, [%rd36+1020];
	sub.f32 	%f1977, %f259, %f1976;
	fma.rn.f32 	%f1978, %f1977, %f1977, %f1975;
	ld.global.nc.f32 	%f1979, [%rd36+1024];
	sub.f32 	%f1980, %f260, %f1979;
	fma.rn.f32 	%f1981, %f1980, %f1980, %f1978;
	ld.global.nc.f32 	%f1982, [%rd36+1028];
	sub.f32 	%f1983, %f261, %f1982;
	fma.rn.f32 	%f1984, %f1983, %f1983, %f1981;
	ld.global.nc.f32 	%f1985, [%rd36+1032];
	sub.f32 	%f1986, %f262, %f1985;
	fma.rn.f32 	%f1987, %f1986, %f1986, %f1984;
	ld.global.nc.f32 	%f1988, [%rd36+1036];
	sub.f32 	%f1989, %f263, %f1988;
	fma.rn.f32 	%f1990, %f1989, %f1989, %f1987;
	ld.global.nc.f32 	%f1991, [%rd36+1040];
	sub.f32 	%f1992, %f264, %f1991;
	fma.rn.f32 	%f1993, %f1992, %f1992, %f1990;
	ld.global.nc.f32 	%f1994, [%rd36+1044];
	sub.f32 	%f1995, %f265, %f1994;
	fma.rn.f32 	%f1996, %f1995, %f1995, %f1993;
	ld.global.nc.f32 	%f1997, [%rd36+1048];
	sub.f32 	%f1998, %f266, %f1997;
	fma.rn.f32 	%f1999, %f1998, %f1998, %f1996;
	ld.global.nc.f32 	%f2000, [%rd36+1052];
	sub.f32 	%f2001, %f267, %f2000;
	fma.rn.f32 	%f2002, %f2001, %f2001, %f1999;
	ld.global.nc.f32 	%f2003, [%rd36+1056];
	sub.f32 	%f2004, %f268, %f2003;
	fma.rn.f32 	%f2005, %f2004, %f2004, %f2002;
	ld.global.nc.f32 	%f2006, [%rd36+1060];
	sub.f32 	%f2007, %f269, %f2006;
	fma.rn.f32 	%f2008, %f2007, %f2007, %f2005;
	ld.global.nc.f32 	%f2009, [%rd36+1064];
	sub.f32 	%f2010, %f270, %f2009;
	fma.rn.f32 	%f2011, %f2010, %f2010, %f2008;
	ld.global.nc.f32 	%f2012, [%rd36+1068];
	sub.f32 	%f2013, %f271, %f2012;
	fma.rn.f32 	%f2014, %f2013, %f2013, %f2011;
	ld.global.nc.f32 	%f2015, [%rd36+1072];
	sub.f32 	%f2016, %f272, %f2015;
	fma.rn.f32 	%f2017, %f2016, %f2016, %f2014;
	ld.global.nc.f32 	%f2018, [%rd36+1076];
	sub.f32 	%f2019, %f273, %f2018;
	fma.rn.f32 	%f2020, %f2019, %f2019, %f2017;
	ld.global.nc.f32 	%f2021, [%rd36+1080];
	sub.f32 	%f2022, %f274, %f2021;
	fma.rn.f32 	%f2023, %f2022, %f2022, %f2020;
	ld.global.nc.f32 	%f2024, [%rd36+1084];
	sub.f32 	%f2025, %f275, %f2024;
	fma.rn.f32 	%f2026, %f2025, %f2025, %f2023;
	ld.global.nc.f32 	%f2027, [%rd36+1088];
	sub.f32 	%f2028, %f276, %f2027;
	fma.rn.f32 	%f2029, %f2028, %f2028, %f2026;
	ld.global.nc.f32 	%f2030, [%rd36+1092];
	sub.f32 	%f2031, %f277, %f2030;
	fma.rn.f32 	%f2032, %f2031, %f2031, %f2029;
	ld.global.nc.f32 	%f2033, [%rd36+1096];
	sub.f32 	%f2034, %f278, %f2033;
	fma.rn.f32 	%f2035, %f2034, %f2034, %f2032;
	ld.global.nc.f32 	%f2036, [%rd36+1100];
	sub.f32 	%f2037, %f279, %f2036;
	fma.rn.f32 	%f2038, %f2037, %f2037, %f2035;
	ld.global.nc.f32 	%f2039, [%rd36+1104];
	sub.f32 	%f2040, %f280, %f2039;
	fma.rn.f32 	%f2041, %f2040, %f2040, %f2038;
	ld.global.nc.f32 	%f2042, [%rd36+1108];
	sub.f32 	%f2043, %f281, %f2042;
	fma.rn.f32 	%f2044, %f2043, %f2043, %f2041;
	ld.global.nc.f32 	%f2045, [%rd36+1112];
	sub.f32 	%f2046, %f282, %f2045;
	fma.rn.f32 	%f2047, %f2046, %f2046, %f2044;
	ld.global.nc.f32 	%f2048, [%rd36+1116];
	sub.f32 	%f2049, %f283, %f2048;
	fma.rn.f32 	%f2050, %f2049, %f2049, %f2047;
	ld.global.nc.f32 	%f2051, [%rd36+1120];
	sub.f32 	%f2052, %f284, %f2051;
	fma.rn.f32 	%f2053, %f2052, %f2052, %f2050;
	ld.global.nc.f32 	%f2054, [%rd36+1124];
	sub.f32 	%f2055, %f285, %f2054;
	fma.rn.f32 	%f2056, %f2055, %f2055, %f2053;
	ld.global.nc.f32 	%f2057, [%rd36+1128];
	sub.f32 	%f2058, %f286, %f2057;
	fma.rn.f32 	%f2059, %f2058, %f2058, %f2056;
	ld.global.nc.f32 	%f2060, [%rd36+1132];
	sub.f32 	%f2061, %f287, %f2060;
	fma.rn.f32 	%f2062, %f2061, %f2061, %f2059;
	ld.global.nc.f32 	%f2063, [%rd36+1136];
	sub.f32 	%f2064, %f288, %f2063;
	fma.rn.f32 	%f2065, %f2064, %f2064, %f2062;
	ld.global.nc.f32 	%f2066, [%rd36+1140];
	sub.f32 	%f2067, %f289, %f2066;
	fma.rn.f32 	%f2068, %f2067, %f2067, %f2065;
	ld.global.nc.f32 	%f2069, [%rd36+1144];
	sub.f32 	%f2070, %f290, %f2069;
	fma.rn.f32 	%f2071, %f2070, %f2070, %f2068;
	ld.global.nc.f32 	%f2072, [%rd36+1148];
	sub.f32 	%f2073, %f291, %f2072;
	fma.rn.f32 	%f2074, %f2073, %f2073, %f2071;
	ld.global.nc.f32 	%f2075, [%rd36+1152];
	sub.f32 	%f2076, %f292, %f2075;
	fma.rn.f32 	%f2077, %f2076, %f2076, %f2074;
	ld.global.nc.f32 	%f2078, [%rd36+1156];
	sub.f32 	%f2079, %f293, %f2078;
	fma.rn.f32 	%f2080, %f2079, %f2079, %f2077;
	ld.global.nc.f32 	%f2081, [%rd36+1160];
	sub.f32 	%f2082, %f294, %f2081;
	fma.rn.f32 	%f2083, %f2082, %f2082, %f2080;
	ld.global.nc.f32 	%f2084, [%rd36+1164];
	sub.f32 	%f2085, %f295, %f2084;
	fma.rn.f32 	%f2086, %f2085, %f2085, %f2083;
	ld.global.nc.f32 	%f2087, [%rd36+1168];
	sub.f32 	%f2088, %f296, %f2087;
	fma.rn.f32 	%f2089, %f2088, %f2088, %f2086;
	ld.global.nc.f32 	%f2090, [%rd36+1172];
	sub.f32 	%f2091, %f297, %f2090;
	fma.rn.f32 	%f2092, %f2091, %f2091, %f2089;
	ld.global.nc.f32 	%f2093, [%rd36+1176];
	sub.f32 	%f2094, %f298, %f2093;
	fma.rn.f32 	%f2095, %f2094, %f2094, %f2092;
	ld.global.nc.f32 	%f2096, [%rd36+1180];
	sub.f32 	%f2097, %f299, %f2096;
	fma.rn.f32 	%f2098, %f2097, %f2097, %f2095;
	ld.global.nc.f32 	%f2099, [%rd36+1184];
	sub.f32 	%f2100, %f300, %f2099;
	fma.rn.f32 	%f2101, %f2100, %f2100, %f2098;
	ld.global.nc.f32 	%f2102, [%rd36+1188];
	sub.f32 	%f2103, %f301, %f2102;
	fma.rn.f32 	%f2104, %f2103, %f2103, %f2101;
	ld.global.nc.f32 	%f2105, [%rd36+1192];
	sub.f32 	%f2106, %f302, %f2105;
	fma.rn.f32 	%f2107, %f2106, %f2106, %f2104;
	ld.global.nc.f32 	%f2108, [%rd36+1196];
	sub.f32 	%f2109, %f303, %f2108;
	fma.rn.f32 	%f2110, %f2109, %f2109, %f2107;
	ld.global.nc.f32 	%f2111, [%rd36+1200];
	sub.f32 	%f2112, %f304, %f2111;
	fma.rn.f32 	%f2113, %f2112, %f2112, %f2110;
	ld.global.nc.f32 	%f2114, [%rd36+1204];
	sub.f32 	%f2115, %f305, %f2114;
	fma.rn.f32 	%f2116, %f2115, %f2115, %f2113;
	ld.global.nc.f32 	%f2117, [%rd36+1208];
	sub.f32 	%f2118, %f306, %f2117;
	fma.rn.f32 	%f2119, %f2118, %f2118, %f2116;
	ld.global.nc.f32 	%f2120, [%rd36+1212];
	sub.f32 	%f2121, %f307, %f2120;
	fma.rn.f32 	%f2122, %f2121, %f2121, %f2119;
	ld.global.nc.f32 	%f2123, [%rd36+1216];
	sub.f32 	%f2124, %f308, %f2123;
	fma.rn.f32 	%f2125, %f2124, %f2124, %f2122;
	ld.global.nc.f32 	%f2126, [%rd36+1220];
	sub.f32 	%f2127, %f309, %f2126;
	fma.rn.f32 	%f2128, %f2127, %f2127, %f2125;
	ld.global.nc.f32 	%f2129, [%rd36+1224];
	sub.f32 	%f2130, %f310, %f2129;
	fma.rn.f32 	%f2131, %f2130, %f2130, %f2128;
	ld.global.nc.f32 	%f2132, [%rd36+1228];
	sub.f32 	%f2133, %f311, %f2132;
	fma.rn.f32 	%f2134, %f2133, %f2133, %f2131;
	ld.global.nc.f32 	%f2135, [%rd36+1232];
	sub.f32 	%f2136, %f312, %f2135;
	fma.rn.f32 	%f2137, %f2136, %f2136, %f2134;
	ld.global.nc.f32 	%f2138, [%rd36+1236];
	sub.f32 	%f2139, %f313, %f2138;
	fma.rn.f32 	%f2140, %f2139, %f2139, %f2137;
	ld.global.nc.f32 	%f2141, [%rd36+1240];
	sub.f32 	%f2142, %f314, %f2141;
	fma.rn.f32 	%f2143, %f2142, %f2142, %f2140;
	ld.global.nc.f32 	%f2144, [%rd36+1244];
	sub.f32 	%f2145, %f315, %f2144;
	fma.rn.f32 	%f2146, %f2145, %f2145, %f2143;
	ld.global.nc.f32 	%f2147, [%rd36+1248];
	sub.f32 	%f2148, %f316, %f2147;
	fma.rn.f32 	%f2149, %f2148, %f2148, %f2146;
	ld.global.nc.f32 	%f2150, [%rd36+1252];
	sub.f32 	%f2151, %f317, %f2150;
	fma.rn.f32 	%f2152, %f2151, %f2151, %f2149;
	ld.global.nc.f32 	%f2153, [%rd36+1256];
	sub.f32 	%f2154, %f318, %f2153;
	fma.rn.f32 	%f2155, %f2154, %f2154, %f2152;
	ld.global.nc.f32 	%f2156, [%rd36+1260];
	sub.f32 	%f2157, %f319, %f2156;
	fma.rn.f32 	%f2158, %f2157, %f2157, %f2155;
	ld.global.nc.f32 	%f2159, [%rd36+1264];
	sub.f32 	%f2160, %f320, %f2159;
	fma.rn.f32 	%f2161, %f2160, %f2160, %f2158;
	ld.global.nc.f32 	%f2162, [%rd36+1268];
	sub.f32 	%f2163, %f321, %f2162;
	fma.rn.f32 	%f2164, %f2163, %f2163, %f2161;
	ld.global.nc.f32 	%f2165, [%rd36+1272];
	sub.f32 	%f2166, %f322, %f2165;
	fma.rn.f32 	%f2167, %f2166, %f2166, %f2164;
	ld.global.nc.f32 	%f2168, [%rd36+1276];
	sub.f32 	%f2169, %f323, %f2168;
	fma.rn.f32 	%f2170, %f2169, %f2169, %f2167;
	ld.global.nc.f32 	%f2171, [%rd36+1280];
	sub.f32 	%f2172, %f324, %f2171;
	fma.rn.f32 	%f2173, %f2172, %f2172, %f2170;
	ld.global.nc.f32 	%f2174, [%rd36+1284];
	sub.f32 	%f2175, %f325, %f2174;
	fma.rn.f32 	%f2176, %f2175, %f2175, %f2173;
	ld.global.nc.f32 	%f2177, [%rd36+1288];
	sub.f32 	%f2178, %f326, %f2177;
	fma.rn.f32 	%f2179, %f2178, %f2178, %f2176;
	ld.global.nc.f32 	%f2180, [%rd36+1292];
	sub.f32 	%f2181, %f327, %f2180;
	fma.rn.f32 	%f2182, %f2181, %f2181, %f2179;
	ld.global.nc.f32 	%f2183, [%rd36+1296];
	sub.f32 	%f2184, %f328, %f2183;
	fma.rn.f32 	%f2185, %f2184, %f2184, %f2182;
	ld.global.nc.f32 	%f2186, [%rd36+1300];
	sub.f32 	%f2187, %f329, %f2186;
	fma.rn.f32 	%f2188, %f2187, %f2187, %f2185;
	ld.global.nc.f32 	%f2189, [%rd36+1304];
	sub.f32 	%f2190, %f330, %f2189;
	fma.rn.f32 	%f2191, %f2190, %f2190, %f2188;
	ld.global.nc.f32 	%f2192, [%rd36+1308];
	sub.f32 	%f2193, %f331, %f2192;
	fma.rn.f32 	%f2194, %f2193, %f2193, %f2191;
	ld.global.nc.f32 	%f2195, [%rd36+1312];
	sub.f32 	%f2196, %f332, %f2195;
	fma.rn.f32 	%f2197, %f2196, %f2196, %f2194;
	ld.global.nc.f32 	%f2198, [%rd36+1316];
	sub.f32 	%f2199, %f333, %f2198;
	fma.rn.f32 	%f2200, %f2199, %f2199, %f2197;
	ld.global.nc.f32 	%f2201, [%rd36+1320];
	sub.f32 	%f2202, %f334, %f2201;
	fma.rn.f32 	%f2203, %f2202, %f2202, %f2200;
	ld.global.nc.f32 	%f2204, [%rd36+1324];
	sub.f32 	%f2205, %f335, %f2204;
	fma.rn.f32 	%f2206, %f2205, %f2205, %f2203;
	ld.global.nc.f32 	%f2207, [%rd36+1328];
	sub.f32 	%f2208, %f336, %f2207;
	fma.rn.f32 	%f2209, %f2208, %f2208, %f2206;
	ld.global.nc.f32 	%f2210, [%rd36+1332];
	sub.f32 	%f2211, %f337, %f2210;
	fma.rn.f32 	%f2212, %f2211, %f2211, %f2209;
	ld.global.nc.f32 	%f2213, [%rd36+1336];
	sub.f32 	%f2214, %f338, %f2213;
	fma.rn.f32 	%f2215, %f2214, %f2214, %f2212;
	ld.global.nc.f32 	%f2216, [%rd36+1340];
	sub.f32 	%f2217, %f339, %f2216;
	fma.rn.f32 	%f2218, %f2217, %f2217, %f2215;
	ld.global.nc.f32 	%f2219, [%rd36+1344];
	sub.f32 	%f2220, %f340, %f2219;
	fma.rn.f32 	%f2221, %f2220, %f2220, %f2218;
	ld.global.nc.f32 	%f2222, [%rd36+1348];
	sub.f32 	%f2223, %f341, %f2222;
	fma.rn.f32 	%f2224, %f2223, %f2223, %f2221;
	ld.global.nc.f32 	%f2225, [%rd36+1352];
	sub.f32 	%f2226, %f342, %f2225;
	fma.rn.f32 	%f2227, %f2226, %f2226, %f2224;
	ld.global.nc.f32 	%f2228, [%rd36+1356];
	sub.f32 	%f2229, %f343, %f2228;
	fma.rn.f32 	%f2230, %f2229, %f2229, %f2227;
	ld.global.nc.f32 	%f2231, [%rd36+1360];
	sub.f32 	%f2232, %f344, %f2231;
	fma.rn.f32 	%f2233, %f2232, %f2232, %f2230;
	ld.global.nc.f32 	%f2234, [%rd36+1364];
	sub.f32 	%f2235, %f345, %f2234;
	fma.rn.f32 	%f2236, %f2235, %f2235, %f2233;
	ld.global.nc.f32 	%f2237, [%rd36+1368];
	sub.f32 	%f2238, %f346, %f2237;
	fma.rn.f32 	%f2239, %f2238, %f2238, %f2236;
	ld.global.nc.f32 	%f2240, [%rd36+1372];
	sub.f32 	%f2241, %f347, %f2240;
	fma.rn.f32 	%f2242, %f2241, %f2241, %f2239;
	ld.global.nc.f32 	%f2243, [%rd36+1376];
	sub.f32 	%f2244, %f348, %f2243;
	fma.rn.f32 	%f2245, %f2244, %f2244, %f2242;
	ld.global.nc.f32 	%f2246, [%rd36+1380];
	sub.f32 	%f2247, %f349, %f2246;
	fma.rn.f32 	%f2248, %f2247, %f2247, %f2245;
	ld.global.nc.f32 	%f2249, [%rd36+1384];
	sub.f32 	%f2250, %f350, %f2249;
	fma.rn.f32 	%f2251, %f2250, %f2250, %f2248;
	ld.global.nc.f32 	%f2252, [%rd36+1388];
	sub.f32 	%f2253, %f351, %f2252;
	fma.rn.f32 	%f2254, %f2253, %f2253, %f2251;
	ld.global.nc.f32 	%f2255, [%rd36+1392];
	sub.f32 	%f2256, %f352, %f2255;
	fma.rn.f32 	%f2257, %f2256, %f2256, %f2254;
	ld.global.nc.f32 	%f2258, [%rd36+1396];
	sub.f32 	%f2259, %f353, %f2258;
	fma.rn.f32 	%f2260, %f2259, %f2259, %f2257;
	ld.global.nc.f32 	%f2261, [%rd36+1400];
	sub.f32 	%f2262, %f354, %f2261;
	fma.rn.f32 	%f2263, %f2262, %f2262, %f2260;
	ld.global.nc.f32 	%f2264, [%rd36+1404];
	sub.f32 	%f2265, %f355, %f2264;
	fma.rn.f32 	%f2266, %f2265, %f2265, %f2263;
	ld.global.nc.f32 	%f2267, [%rd36+1408];
	sub.f32 	%f2268, %f356, %f2267;
	fma.rn.f32 	%f2269, %f2268, %f2268, %f2266;
	ld.global.nc.f32 	%f2270, [%rd36+1412];
	sub.f32 	%f2271, %f357, %f2270;
	fma.rn.f32 	%f2272, %f2271, %f2271, %f2269;
	ld.global.nc.f32 	%f2273, [%rd36+1416];
	sub.f32 	%f2274, %f358, %f2273;
	fma.rn.f32 	%f2275, %f2274, %f2274, %f2272;
	ld.global.nc.f32 	%f2276, [%rd36+1420];
	sub.f32 	%f2277, %f359, %f2276;
	fma.rn.f32 	%f2278, %f2277, %f2277, %f2275;
	ld.global.nc.f32 	%f2279, [%rd36+1424];
	sub.f32 	%f2280, %f360, %f2279;
	fma.rn.f32 	%f2281, %f2280, %f2280, %f2278;
	ld.global.nc.f32 	%f2282, [%rd36+1428];
	sub.f32 	%f2283, %f361, %f2282;
	fma.rn.f32 	%f2284, %f2283, %f2283, %f2281;
	ld.global.nc.f32 	%f2285, [%rd36+1432];
	sub.f32 	%f2286, %f362, %f2285;
	fma.rn.f32 	%f2287, %f2286, %f2286, %f2284;
	ld.global.nc.f32 	%f2288, [%rd36+1436];
	sub.f32 	%f2289, %f363, %f2288;
	fma.rn.f32 	%f2290, %f2289, %f2289, %f2287;
	ld.global.nc.f32 	%f2291, [%rd36+1440];
	sub.f32 	%f2292, %f364, %f2291;
	fma.rn.f32 	%f2293, %f2292, %f2292, %f2290;
	ld.global.nc.f32 	%f2294, [%rd36+1444];
	sub.f32 	%f2295, %f365, %f2294;
	fma.rn.f32 	%f2296, %f2295, %f2295, %f2293;
	ld.global.nc.f32 	%f2297, [%rd36+1448];
	sub.f32 	%f2298, %f366, %f2297;
	fma.rn.f32 	%f2299, %f2298, %f2298, %f2296;
	ld.global.nc.f32 	%f2300, [%rd36+1452];
	sub.f32 	%f2301, %f367, %f2300;
	fma.rn.f32 	%f2302, %f2301, %f2301, %f2299;
	ld.global.nc.f32 	%f2303, [%rd36+1456];
	sub.f32 	%f2304, %f368, %f2303;
	fma.rn.f32 	%f2305, %f2304, %f2304, %f2302;
	ld.global.nc.f32 	%f2306, [%rd36+1460];
	sub.f32 	%f2307, %f369, %f2306;
	fma.rn.f32 	%f2308, %f2307, %f2307, %f2305;
	ld.global.nc.f32 	%f2309, [%rd36+1464];
	sub.f32 	%f2310, %f370, %f2309;
	fma.rn.f32 	%f2311, %f2310, %f2310, %f2308;
	ld.global.nc.f32 	%f2312, [%rd36+1468];
	sub.f32 	%f2313, %f371, %f2312;
	fma.rn.f32 	%f2314, %f2313, %f2313, %f2311;
	ld.global.nc.f32 	%f2315, [%rd36+1472];
	sub.f32 	%f2316, %f372, %f2315;
	fma.rn.f32 	%f2317, %f2316, %f2316, %f2314;
	ld.global.nc.f32 	%f2318, [%rd36+1476];
	sub.f32 	%f2319, %f373, %f2318;
	fma.rn.f32 	%f2320, %f2319, %f2319, %f2317;
	ld.global.nc.f32 	%f2321, [%rd36+1480];
	sub.f32 	%f2322, %f374, %f2321;
	fma.rn.f32 	%f2323, %f2322, %f2322, %f2320;
	ld.global.nc.f32 	%f2324, [%rd36+1484];
	sub.f32 	%f2325, %f375, %f2324;
	fma.rn.f32 	%f2326, %f2325, %f2325, %f2323;
	ld.global.nc.f32 	%f2327, [%rd36+1488];
	sub.f32 	%f2328, %f376, %f2327;
	fma.rn.f32 	%f2329, %f2328, %f2328, %f2326;
	ld.global.nc.f32 	%f2330, [%rd36+1492];
	sub.f32 	%f2331, %f377, %f2330;
	fma.rn.f32 	%f2332, %f2331, %f2331, %f2329;
	ld.global.nc.f32 	%f2333, [%rd36+1496];
	sub.f32 	%f2334, %f378, %f2333;
	fma.rn.f32 	%f2335, %f2334, %f2334, %f2332;
	ld.global.nc.f32 	%f2336, [%rd36+1500];
	sub.f32 	%f2337, %f379, %f2336;
	fma.rn.f32 	%f2338, %f2337, %f2337, %f2335;
	ld.global.nc.f32 	%f2339, [%rd36+1504];
	sub.f32 	%f2340, %f380, %f2339;
	fma.rn.f32 	%f2341, %f2340, %f2340, %f2338;
	ld.global.nc.f32 	%f2342, [%rd36+1508];
	sub.f32 	%f2343, %f381, %f2342;
	fma.rn.f32 	%f2344, %f2343, %f2343, %f2341;
	ld.global.nc.f32 	%f2345, [%rd36+1512];
	sub.f32 	%f2346, %f382, %f2345;
	fma.rn.f32 	%f2347, %f2346, %f2346, %f2344;
	ld.global.nc.f32 	%f2348, [%rd36+1516];
	sub.f32 	%f2349, %f383, %f2348;
	fma.rn.f32 	%f2350, %f2349, %f2349, %f2347;
	ld.global.nc.f32 	%f2351, [%rd36+1520];
	sub.f32 	%f2352, %f384, %f2351;
	fma.rn.f32 	%f2353, %f2352, %f2352, %f2350;
	ld.global.nc.f32 	%f2354, [%rd36+1524];
	sub.f32 	%f2355, %f385, %f2354;
	fma.rn.f32 	%f2356, %f2355, %f2355, %f2353;
	ld.global.nc.f32 	%f2357, [%rd36+1528];
	sub.f32 	%f2358, %f386, %f2357;
	fma.rn.f32 	%f2359, %f2358, %f2358, %f2356;
	ld.global.nc.f32 	%f2360, [%rd36+1532];
	sub.f32 	%f2361, %f387, %f2360;
	fma.rn.f32 	%f2362, %f2361, %f2361, %f2359;
	ld.global.nc.f32 	%f2363, [%rd36+1536];
	sub.f32 	%f2364, %f388, %f2363;
	fma.rn.f32 	%f2365, %f2364, %f2364, %f2362;
	ld.global.nc.f32 	%f2366, [%rd36+1540];
	sub.f32 	%f2367, %f389, %f2366;
	fma.rn.f32 	%f2368, %f2367, %f2367, %f2365;
	ld.global.nc.f32 	%f2369, [%rd36+1544];
	sub.f32 	%f2370, %f390, %f2369;
	fma.rn.f32 	%f2371, %f2370, %f2370, %f2368;
	ld.global.nc.f32 	%f2372, [%rd36+1548];
	sub.f32 	%f2373, %f391, %f2372;
	fma.rn.f32 	%f2374, %f2373, %f2373, %f2371;
	ld.global.nc.f32 	%f2375, [%rd36+1552];
	sub.f32 	%f2376, %f392, %f2375;
	fma.rn.f32 	%f2377, %f2376, %f2376, %f2374;
	ld.global.nc.f32 	%f2378, [%rd36+1556];
	sub.f32 	%f2379, %f393, %f2378;
	fma.rn.f32 	%f2380, %f2379, %f2379, %f2377;
	ld.global.nc.f32 	%f2381, [%rd36+1560];
	sub.f32 	%f2382, %f394, %f2381;
	fma.rn.f32 	%f2383, %f2382, %f2382, %f2380;
	ld.global.nc.f32 	%f2384, [%rd36+1564];
	sub.f32 	%f2385, %f395, %f2384;
	fma.rn.f32 	%f2386, %f2385, %f2385, %f2383;
	ld.global.nc.f32 	%f2387, [%rd36+1568];
	sub.f32 	%f2388, %f396, %f2387;
	fma.rn.f32 	%f2389, %f2388, %f2388, %f2386;
	ld.global.nc.f32 	%f2390, [%rd36+1572];
	sub.f32 	%f2391, %f397, %f2390;
	fma.rn.f32 	%f2392, %f2391, %f2391, %f2389;
	ld.global.nc.f32 	%f2393, [%rd36+1576];
	sub.f32 	%f2394, %f398, %f2393;
	fma.rn.f32 	%f2395, %f2394, %f2394, %f2392;
	ld.global.nc.f32 	%f2396, [%rd36+1580];
	sub.f32 	%f2397, %f399, %f2396;
	fma.rn.f32 	%f2398, %f2397, %f2397, %f2395;
	ld.global.nc.f32 	%f2399, [%rd36+1584];
	sub.f32 	%f2400, %f400, %f2399;
	fma.rn.f32 	%f2401, %f2400, %f2400, %f2398;
	ld.global.nc.f32 	%f2402, [%rd36+1588];
	sub.f32 	%f2403, %f401, %f2402;
	fma.rn.f32 	%f2404, %f2403, %f2403, %f2401;
	ld.global.nc.f32 	%f2405, [%rd36+1592];
	sub.f32 	%f2406, %f402, %f2405;
	fma.rn.f32 	%f2407, %f2406, %f2406, %f2404;
	ld.global.nc.f32 	%f2408, [%rd36+1596];
	sub.f32 	%f2409, %f403, %f2408;
	fma.rn.f32 	%f2410, %f2409, %f2409, %f2407;
	ld.global.nc.f32 	%f2411, [%rd36+1600];
	sub.f32 	%f2412, %f404, %f2411;
	fma.rn.f32 	%f2413, %f2412, %f2412, %f2410;
	ld.global.nc.f32 	%f2414, [%rd36+1604];
	sub.f32 	%f2415, %f405, %f2414;
	fma.rn.f32 	%f2416, %f2415, %f2415, %f2413;
	ld.global.nc.f32 	%f2417, [%rd36+1608];
	sub.f32 	%f2418, %f406, %f2417;
	fma.rn.f32 	%f2419, %f2418, %f2418, %f2416;
	ld.global.nc.f32 	%f2420, [%rd36+1612];
	sub.f32 	%f2421, %f407, %f2420;
	fma.rn.f32 	%f2422, %f2421, %f2421, %f2419;
	ld.global.nc.f32 	%f2423, [%rd36+1616];
	sub.f32 	%f2424, %f408, %f2423;
	fma.rn.f32 	%f2425, %f2424, %f2424, %f2422;
	ld.global.nc.f32 	%f2426, [%rd36+1620];
	sub.f32 	%f2427, %f409, %f2426;
	fma.rn.f32 	%f2428, %f2427, %f2427, %f2425;
	ld.global.nc.f32 	%f2429, [%rd36+1624];
	sub.f32 	%f2430, %f410, %f2429;
	fma.rn.f32 	%f2431, %f2430, %f2430, %f2428;
	ld.global.nc.f32 	%f2432, [%rd36+1628];
	sub.f32 	%f2433, %f411, %f2432;
	fma.rn.f32 	%f2434, %f2433, %f2433, %f2431;
	ld.global.nc.f32 	%f2435, [%rd36+1632];
	sub.f32 	%f2436, %f412, %f2435;
	fma.rn.f32 	%f2437, %f2436, %f2436, %f2434;
	ld.global.nc.f32 	%f2438, [%rd36+1636];
	sub.f32 	%f2439, %f413, %f2438;
	fma.rn.f32 	%f2440, %f2439, %f2439, %f2437;
	ld.global.nc.f32 	%f2441, [%rd36+1640];
	sub.f32 	%f2442, %f414, %f2441;
	fma.rn.f32 	%f2443, %f2442, %f2442, %f2440;
	ld.global.nc.f32 	%f2444, [%rd36+1644];
	sub.f32 	%f2445, %f415, %f2444;
	fma.rn.f32 	%f2446, %f2445, %f2445, %f2443;
	ld.global.nc.f32 	%f2447, [%rd36+1648];
	sub.f32 	%f2448, %f416, %f2447;
	fma.rn.f32 	%f2449, %f2448, %f2448, %f2446;
	ld.global.nc.f32 	%f2450, [%rd36+1652];
	sub.f32 	%f2451, %f417, %f2450;
	fma.rn.f32 	%f2452, %f2451, %f2451, %f2449;
	ld.global.nc.f32 	%f2453, [%rd36+1656];
	sub.f32 	%f2454, %f418, %f2453;
	fma.rn.f32 	%f2455, %f2454, %f2454, %f2452;
	ld.global.nc.f32 	%f2456, [%rd36+1660];
	sub.f32 	%f2457, %f419, %f2456;
	fma.rn.f32 	%f2458, %f2457, %f2457, %f2455;
	ld.global.nc.f32 	%f2459, [%rd36+1664];
	sub.f32 	%f2460, %f420, %f2459;
	fma.rn.f32 	%f2461, %f2460, %f2460, %f2458;
	ld.global.nc.f32 	%f2462, [%rd36+1668];
	sub.f32 	%f2463, %f421, %f2462;
	fma.rn.f32 	%f2464, %f2463, %f2463, %f2461;
	ld.global.nc.f32 	%f2465, [%rd36+1672];
	sub.f32 	%f2466, %f422, %f2465;
	fma.rn.f32 	%f2467, %f2466, %f2466, %f2464;
	ld.global.nc.f32 	%f2468, [%rd36+1676];
	sub.f32 	%f2469, %f423, %f2468;
	fma.rn.f32 	%f2470, %f2469, %f2469, %f2467;
	ld.global.nc.f32 	%f2471, [%rd36+1680];
	sub.f32 	%f2472, %f424, %f2471;
	fma.rn.f32 	%f2473, %f2472, %f2472, %f2470;
	ld.global.nc.f32 	%f2474, [%rd36+1684];
	sub.f32 	%f2475, %f425, %f2474;
	fma.rn.f32 	%f2476, %f2475, %f2475, %f2473;
	ld.global.nc.f32 	%f2477, [%rd36+1688];
	sub.f32 	%f2478, %f426, %f2477;
	fma.rn.f32 	%f2479, %f2478, %f2478, %f2476;
	ld.global.nc.f32 	%f2480, [%rd36+1692];
	sub.f32 	%f2481, %f427, %f2480;
	fma.rn.f32 	%f2482, %f2481, %f2481, %f2479;
	ld.global.nc.f32 	%f2483, [%rd36+1696];
	sub.f32 	%f2484, %f428, %f2483;
	fma.rn.f32 	%f2485, %f2484, %f2484, %f2482;
	ld.global.nc.f32 	%f2486, [%rd36+1700];
	sub.f32 	%f2487, %f429, %f2486;
	fma.rn.f32 	%f2488, %f2487, %f2487, %f2485;
	ld.global.nc.f32 	%f2489, [%rd36+1704];
	sub.f32 	%f2490, %f430, %f2489;
	fma.rn.f32 	%f2491, %f2490, %f2490, %f2488;
	ld.global.nc.f32 	%f2492, [%rd36+1708];
	sub.f32 	%f2493, %f431, %f2492;
	fma.rn.f32 	%f2494, %f2493, %f2493, %f2491;
	ld.global.nc.f32 	%f2495, [%rd36+1712];
	sub.f32 	%f2496, %f432, %f2495;
	fma.rn.f32 	%f2497, %f2496, %f2496, %f2494;
	ld.global.nc.f32 	%f2498, [%rd36+1716];
	sub.f32 	%f2499, %f433, %f2498;
	fma.rn.f32 	%f2500, %f2499, %f2499, %f2497;
	ld.global.nc.f32 	%f2501, [%rd36+1720];
	sub.f32 	%f2502, %f434, %f2501;
	fma.rn.f32 	%f2503, %f2502, %f2502, %f2500;
	ld.global.nc.f32 	%f2504, [%rd36+1724];
	sub.f32 	%f2505, %f435, %f2504;
	fma.rn.f32 	%f2506, %f2505, %f2505, %f2503;
	ld.global.nc.f32 	%f2507, [%rd36+1728];
	sub.f32 	%f2508, %f436, %f2507;
	fma.rn.f32 	%f2509, %f2508, %f2508, %f2506;
	ld.global.nc.f32 	%f2510, [%rd36+1732];
	sub.f32 	%f2511, %f437, %f2510;
	fma.rn.f32 	%f2512, %f2511, %f2511, %f2509;
	ld.global.nc.f32 	%f2513, [%rd36+1736];
	sub.f32 	%f2514, %f438, %f2513;
	fma.rn.f32 	%f2515, %f2514, %f2514, %f2512;
	ld.global.nc.f32 	%f2516, [%rd36+1740];
	sub.f32 	%f2517, %f439, %f2516;
	fma.rn.f32 	%f2518, %f2517, %f2517, %f2515;
	ld.global.nc.f32 	%f2519, [%rd36+1744];
	sub.f32 	%f2520, %f440, %f2519;
	fma.rn.f32 	%f2521, %f2520, %f2520, %f2518;
	ld.global.nc.f32 	%f2522, [%rd36+1748];
	sub.f32 	%f2523, %f441, %f2522;
	fma.rn.f32 	%f2524, %f2523, %f2523, %f2521;
	ld.global.nc.f32 	%f2525, [%rd36+1752];
	sub.f32 	%f2526, %f442, %f2525;
	fma.rn.f32 	%f2527, %f2526, %f2526, %f2524;
	ld.global.nc.f32 	%f2528, [%rd36+1756];
	sub.f32 	%f2529, %f443, %f2528;
	fma.rn.f32 	%f2530, %f2529, %f2529, %f2527;
	ld.global.nc.f32 	%f2531, [%rd36+1760];
	sub.f32 	%f2532, %f444, %f2531;
	fma.rn.f32 	%f2533, %f2532, %f2532, %f2530;
	ld.global.nc.f32 	%f2534, [%rd36+1764];
	sub.f32 	%f2535, %f445, %f2534;
	fma.rn.f32 	%f2536, %f2535, %f2535, %f2533;
	ld.global.nc.f32 	%f2537, [%rd36+1768];
	sub.f32 	%f2538, %f446, %f2537;
	fma.rn.f32 	%f2539, %f2538, %f2538, %f2536;
	ld.global.nc.f32 	%f2540, [%rd36+1772];
	sub.f32 	%f2541, %f447, %f2540;
	fma.rn.f32 	%f2542, %f2541, %f2541, %f2539;
	ld.global.nc.f32 	%f2543, [%rd36+1776];
	sub.f32 	%f2544, %f448, %f2543;
	fma.rn.f32 	%f2545, %f2544, %f2544, %f2542;
	ld.global.nc.f32 	%f2546, [%rd36+1780];
	sub.f32 	%f2547, %f449, %f2546;
	fma.rn.f32 	%f2548, %f2547, %f2547, %f2545;
	ld.global.nc.f32 	%f2549, [%rd36+1784];
	sub.f32 	%f2550, %f450, %f2549;
	fma.rn.f32 	%f2551, %f2550, %f2550, %f2548;
	ld.global.nc.f32 	%f2552, [%rd36+1788];
	sub.f32 	%f2553, %f451, %f2552;
	fma.rn.f32 	%f2554, %f2553, %f2553, %f2551;
	ld.global.nc.f32 	%f2555, [%rd36+1792];
	sub.f32 	%f2556, %f452, %f2555;
	fma.rn.f32 	%f2557, %f2556, %f2556, %f2554;
	ld.global.nc.f32 	%f2558, [%rd36+1796];
	sub.f32 	%f2559, %f453, %f2558;
	fma.rn.f32 	%f2560, %f2559, %f2559, %f2557;
	ld.global.nc.f32 	%f2561, [%rd36+1800];
	sub.f32 	%f2562, %f454, %f2561;
	fma.rn.f32 	%f2563, %f2562, %f2562, %f2560;
	ld.global.nc.f32 	%f2564, [%rd36+1804];
	sub.f32 	%f2565, %f455, %f2564;
	fma.rn.f32 	%f2566, %f2565, %f2565, %f2563;
	ld.global.nc.f32 	%f2567, [%rd36+1808];
	sub.f32 	%f2568, %f456, %f2567;
	fma.rn.f32 	%f2569, %f2568, %f2568, %f2566;
	ld.global.nc.f32 	%f2570, [%rd36+1812];
	sub.f32 	%f2571, %f457, %f2570;
	fma.rn.f32 	%f2572, %f2571, %f2571, %f2569;
	ld.global.nc.f32 	%f2573, [%rd36+1816];
	sub.f32 	%f2574, %f458, %f2573;
	fma.rn.f32 	%f2575, %f2574, %f2574, %f2572;
	ld.global.nc.f32 	%f2576, [%rd36+1820];
	sub.f32 	%f2577, %f459, %f2576;
	fma.rn.f32 	%f2578, %f2577, %f2577, %f2575;
	ld.global.nc.f32 	%f2579, [%rd36+1824];
	sub.f32 	%f2580, %f460, %f2579;
	fma.rn.f32 	%f2581, %f2580, %f2580, %f2578;
	ld.global.nc.f32 	%f2582, [%rd36+1828];
	sub.f32 	%f2583, %f461, %f2582;
	fma.rn.f32 	%f2584, %f2583, %f2583, %f2581;
	ld.global.nc.f32 	%f2585, [%rd36+1832];
	sub.f32 	%f2586, %f462, %f2585;
	fma.rn.f32 	%f2587, %f2586, %f2586, %f2584;
	ld.global.nc.f32 	%f2588, [%rd36+1836];
	sub.f32 	%f2589, %f463, %f2588;
	fma.rn.f32 	%f2590, %f2589, %f2589, %f2587;
	ld.global.nc.f32 	%f2591, [%rd36+1840];
	sub.f32 	%f2592, %f464, %f2591;
	fma.rn.f32 	%f2593, %f2592, %f2592, %f2590;
	ld.global.nc.f32 	%f2594, [%rd36+1844];
	sub.f32 	%f2595, %f465, %f2594;
	fma.rn.f32 	%f2596, %f2595, %f2595, %f2593;
	ld.global.nc.f32 	%f2597, [%rd36+1848];
	sub.f32 	%f2598, %f466, %f2597;
	fma.rn.f32 	%f2599, %f2598, %f2598, %f2596;
	ld.global.nc.f32 	%f2600, [%rd36+1852];
	sub.f32 	%f2601, %f467, %f2600;
	fma.rn.f32 	%f2602, %f2601, %f2601, %f2599;
	ld.global.nc.f32 	%f2603, [%rd36+1856];
	sub.f32 	%f2604, %f468, %f2603;
	fma.rn.f32 	%f2605, %f2604, %f2604, %f2602;
	ld.global.nc.f32 	%f2606, [%rd36+1860];
	sub.f32 	%f2607, %f469, %f2606;
	fma.rn.f32 	%f2608, %f2607, %f2607, %f2605;
	ld.global.nc.f32 	%f2609, [%rd36+1864];
	sub.f32 	%f2610, %f470, %f2609;
	fma.rn.f32 	%f2611, %f2610, %f2610, %f2608;
	ld.global.nc.f32 	%f2612, [%rd36+1868];
	sub.f32 	%f2613, %f471, %f2612;
	fma.rn.f32 	%f2614, %f2613, %f2613, %f2611;
	ld.global.nc.f32 	%f2615, [%rd36+1872];
	sub.f32 	%f2616, %f472, %f2615;
	fma.rn.f32 	%f2617, %f2616, %f2616, %f2614;
	ld.global.nc.f32 	%f2618, [%rd36+1876];
	sub.f32 	%f2619, %f473, %f2618;
	fma.rn.f32 	%f2620, %f2619, %f2619, %f2617;
	ld.global.nc.f32 	%f2621, [%rd36+1880];
	sub.f32 	%f2622, %f474, %f2621;
	fma.rn.f32 	%f2623, %f2622, %f2622, %f2620;
	ld.global.nc.f32 	%f2624, [%rd36+1884];
	sub.f32 	%f2625, %f475, %f2624;
	fma.rn.f32 	%f2626, %f2625, %f2625, %f2623;
	ld.global.nc.f32 	%f2627, [%rd36+1888];
	sub.f32 	%f2628, %f476, %f2627;
	fma.rn.f32 	%f2629, %f2628, %f2628, %f2626;
	ld.global.nc.f32 	%f2630, [%rd36+1892];
	sub.f32 	%f2631, %f477, %f2630;
	fma.rn.f32 	%f2632, %f2631, %f2631, %f2629;
	ld.global.nc.f32 	%f2633, [%rd36+1896];
	sub.f32 	%f2634, %f478, %f2633;
	fma.rn.f32 	%f2635, %f2634, %f2634, %f2632;
	ld.global.nc.f32 	%f2636, [%rd36+1900];
	sub.f32 	%f2637, %f479, %f2636;
	fma.rn.f32 	%f2638, %f2637, %f2637, %f2635;
	ld.global.nc.f32 	%f2639, [%rd36+1904];
	sub.f32 	%f2640, %f480, %f2639;
	fma.rn.f32 	%f2641, %f2640, %f2640, %f2638;
	ld.global.nc.f32 	%f2642, [%rd36+1908];
	sub.f32 	%f2643, %f481, %f2642;
	fma.rn.f32 	%f2644, %f2643, %f2643, %f2641;
	ld.global.nc.f32 	%f2645, [%rd36+1912];
	sub.f32 	%f2646, %f482, %f2645;
	fma.rn.f32 	%f2647, %f2646, %f2646, %f2644;
	ld.global.nc.f32 	%f2648, [%rd36+1916];
	sub.f32 	%f2649, %f483, %f2648;
	fma.rn.f32 	%f2650, %f2649, %f2649, %f2647;
	ld.global.nc.f32 	%f2651, [%rd36+1920];
	sub.f32 	%f2652, %f484, %f2651;
	fma.rn.f32 	%f2653, %f2652, %f2652, %f2650;
	ld.global.nc.f32 	%f2654, [%rd36+1924];
	sub.f32 	%f2655, %f485, %f2654;
	fma.rn.f32 	%f2656, %f2655, %f2655, %f2653;
	ld.global.nc.f32 	%f2657, [%rd36+1928];
	sub.f32 	%f2658, %f486, %f2657;
	fma.rn.f32 	%f2659, %f2658, %f2658, %f2656;
	ld.global.nc.f32 	%f2660, [%rd36+1932];
	sub.f32 	%f2661, %f487, %f2660;
	fma.rn.f32 	%f2662, %f2661, %f2661, %f2659;
	ld.global.nc.f32 	%f2663, [%rd36+1936];
	sub.f32 	%f2664, %f488, %f2663;
	fma.rn.f32 	%f2665, %f2664, %f2664, %f2662;
	ld.global.nc.f32 	%f2666, [%rd36+1940];
	sub.f32 	%f2667, %f489, %f2666;
	fma.rn.f32 	%f2668, %f2667, %f2667, %f2665;
	ld.global.nc.f32 	%f2669, [%rd36+1944];
	sub.f32 	%f2670, %f490, %f2669;
	fma.rn.f32 	%f2671, %f2670, %f2670, %f2668;
	ld.global.nc.f32 	%f2672, [%rd36+1948];
	sub.f32 	%f2673, %f491, %f2672;
	fma.rn.f32 	%f2674, %f2673, %f2673, %f2671;
	ld.global.nc.f32 	%f2675, [%rd36+1952];
	sub.f32 	%f2676, %f492, %f2675;
	fma.rn.f32 	%f2677, %f2676, %f2676, %f2674;
	ld.global.nc.f32 	%f2678, [%rd36+1956];
	sub.f32 	%f2679, %f493, %f2678;
	fma.rn.f32 	%f2680, %f2679, %f2679, %f2677;
	ld.global.nc.f32 	%f2681, [%rd36+1960];
	sub.f32 	%f2682, %f494, %f2681;
	fma.rn.f32 	%f2683, %f2682, %f2682, %f2680;
	ld.global.nc.f32 	%f2684, [%rd36+1964];
	sub.f32 	%f2685, %f495, %f2684;
	fma.rn.f32 	%f2686, %f2685, %f2685, %f2683;
	ld.global.nc.f32 	%f2687, [%rd36+1968];
	sub.f32 	%f2688, %f496, %f2687;
	fma.rn.f32 	%f2689, %f2688, %f2688, %f2686;
	ld.global.nc.f32 	%f2690, [%rd36+1972];
	sub.f32 	%f2691, %f497, %f2690;
	fma.rn.f32 	%f2692, %f2691, %f2691, %f2689;
	ld.global.nc.f32 	%f2693, [%rd36+1976];
	sub.f32 	%f2694, %f498, %f2693;
	fma.rn.f32 	%f2695, %f2694, %f2694, %f2692;
	ld.global.nc.f32 	%f2696, [%rd36+1980];
	sub.f32 	%f2697, %f499, %f2696;
	fma.rn.f32 	%f2698, %f2697, %f2697, %f2695;
	ld.global.nc.f32 	%f2699, [%rd36+1984];
	sub.f32 	%f2700, %f500, %f2699;
	fma.rn.f32 	%f2701, %f2700, %f2700, %f2698;
	ld.global.nc.f32 	%f2702, [%rd36+1988];
	sub.f32 	%f2703, %f501, %f2702;
	fma.rn.f32 	%f2704, %f2703, %f2703, %f2701;
	ld.global.nc.f32 	%f2705, [%rd36+1992];
	sub.f32 	%f2706, %f502, %f2705;
	fma.rn.f32 	%f2707, %f2706, %f2706, %f2704;
	ld.global.nc.f32 	%f2708, [%rd36+1996];
	sub.f32 	%f2709, %f503, %f2708;
	fma.rn.f32 	%f2710, %f2709, %f2709, %f2707;
	ld.global.nc.f32 	%f2711, [%rd36+2000];
	sub.f32 	%f2712, %f504, %f2711;
	fma.rn.f32 	%f2713, %f2712, %f2712, %f2710;
	ld.global.nc.f32 	%f2714, [%rd36+2004];
	sub.f32 	%f2715, %f505, %f2714;
	fma.rn.f32 	%f2716, %f2715, %f2715, %f2713;
	ld.global.nc.f32 	%f2717, [%rd36+2008];
	sub.f32 	%f2718, %f506, %f2717;
	fma.rn.f32 	%f2719, %f2718, %f2718, %f2716;
	ld.global.nc.f32 	%f2720, [%rd36+2012];
	sub.f32 	%f2721, %f507, %f2720;
	fma.rn.f32 	%f2722, %f2721, %f2721, %f2719;
	ld.global.nc.f32 	%f2723, [%rd36+2016];
	sub.f32 	%f2724, %f508, %f2723;
	fma.rn.f32 	%f2725, %f2724, %f2724, %f2722;
	ld.global.nc.f32 	%f2726, [%rd36+2020];
	sub.f32 	%f2727, %f509, %f2726;
	fma.rn.f32 	%f2728, %f2727, %f2727, %f2725;
	ld.global.nc.f32 	%f2729, [%rd36+2024];
	sub.f32 	%f2730, %f510, %f2729;
	fma.rn.f32 	%f2731, %f2730, %f2730, %f2728;
	ld.global.nc.f32 	%f2732, [%rd36+2028];
	sub.f32 	%f2733, %f511, %f2732;
	fma.rn.f32 	%f2734, %f2733, %f2733, %f2731;
	ld.global.nc.f32 	%f2735, [%rd36+2032];
	sub.f32 	%f2736, %f512, %f2735;
	fma.rn.f32 	%f2737, %f2736, %f2736, %f2734;
	ld.global.nc.f32 	%f2738, [%rd36+2036];
	sub.f32 	%f2739, %f513, %f2738;
	fma.rn.f32 	%f2740, %f2739, %f2739, %f2737;
	ld.global.nc.f32 	%f2741, [%rd36+2040];
	sub.f32 	%f2742, %f514, %f2741;
	fma.rn.f32 	%f2743, %f2742, %f2742, %f2740;
	ld.global.nc.f32 	%f2744, [%rd36+2044];
	sub.f32 	%f2745, %f515, %f2744;
	fma.rn.f32 	%f2746, %f2745, %f2745, %f2743;
	setp.lt.f32 	%p18, %f2746, %f3413;
	selp.f32 	%f3413, %f2746, %f3413, %p18;
	selp.b32 	%r1533, %r841, %r1533, %p18;
	ld.const.f32 	%f2747, [d_radius2];
	setp.gtu.f32 	%p19, %f629, %f2747;
	setp.geu.f32 	%p20, %f2746, %f3381;
	or.pred  	%p21, %p19, %p20;
	@%p21 bra 	$L__BB13_554;
	setp.leu.f32 	%p22, %f3412, %f3411;
	mov.f32 	%f2889, %f3411;
	mov.u32 	%r1009, %r1531;
	@%p22 bra 	$L__BB13_29;
	mov.f32 	%f2889, %f3412;
	mov.f32 	%f3412, %f3411;
	mov.u32 	%r1009, %r1532;
	mov.u32 	%r1532, %r1531;
$L__BB13_29:
	setp.leu.f32 	%p23, %f2889, %f3410;
	mov.f32 	%f2888, %f3410;
	mov.u32 	%r1008, %r1530;
	@%p23 bra 	$L__BB13_32;
	setp.leu.f32 	%p24, %f3412, %f3410;
	mov.f32 	%f2888, %f2889;
	mov.f32 	%f2889, %f3410;
	mov.u32 	%r1008, %r1009;
	mov.u32 	%r1009, %r1530;
	@%p24 bra 	$L__BB13_32;
	mov.f32 	%f2889, %f3412;
	mov.f32 	%f3412, %f3410;
	mov.u32 	%r1009, %r1532;
	mov.u32 	%r1532, %r1530;
$L__BB13_32:
	setp.leu.f32 	%p25, %f2888, %f3409;
	mov.f32 	%f2891, %f3409;
	mov.f32 	%f2892, %f2888;
	mov.f32 	%f2893, %f2889;
	mov.u32 	%r1011, %r1529;
	mov.u32 	%r1012, %r1008;
	mov.u32 	%r1013, %r1009;
	@%p25 bra 	$L__BB13_36;
	setp.leu.f32 	%p26, %f2889, %f3409;
	mov.f32 	%f2891, %f2888;
	mov.f32 	%f2892, %f3409;
	mov.f32 	%f2893, %f2889;
	mov.u32 	%r1011, %r1008;
	mov.u32 	%r1012, %r1529;
	mov.u32 	%r1013, %r1009;
	@%p26 bra 	$L__BB13_36;
	setp.leu.f32 	%p27, %f3412, %f3409;
	mov.f32 	%f2891, %f2888;
	mov.f32 	%f2892, %f2889;
	mov.f32 	%f2893, %f3409;
	mov.u32 	%r1011, %r1008;
	mov.u32 	%r1012, %r1009;
	mov.u32 	%r1013, %r1529;
	@%p27 bra 	$L__BB13_36;
	mov.f32 	%f2891, %f2888;
	mov.f32 	%f2892, %f2889;
	mov.f32 	%f2893, %f3412;
	mov.f32 	%f3412, %f3409;
	mov.u32 	%r1011, %r1008;
	mov.u32 	%r1012, %r1009;
	mov.u32 	%r1013, %r1532;
	mov.u32 	%r1532, %r1529;
$L__BB13_36:
	setp.leu.f32 	%p28, %f2891, %f3408;
	mov.f32 	%f2895, %f3408;
	mov.f32 	%f2896, %f2891;
	mov.f32 	%f2897, %f2892;
	mov.f32 	%f2898, %f2893;
	mov.u32 	%r1015, %r1528;
	mov.u32 	%r1016, %r1011;
	mov.u32 	%r1017, %r1012;
	mov.u32 	%r1018, %r1013;
	@%p28 bra 	$L__BB13_41;
	setp.leu.f32 	%p29, %f2892, %f3408;
	mov.f32 	%f2895, %f2891;
	mov.f32 	%f2896, %f3408;
	mov.f32 	%f2897, %f2892;
	mov.f32 	%f2898, %f2893;
	mov.u32 	%r1015, %r1011;
	mov.u32 	%r1016, %r1528;
	mov.u32 	%r1017, %r1012;
	mov.u32 	%r1018, %r1013;
	@%p29 bra 	$L__BB13_41;
	setp.leu.f32 	%p30, %f2893, %f3408;
	mov.f32 	%f2895, %f2891;
	mov.f32 	%f2896, %f2892;
	mov.f32 	%f2897, %f3408;
	mov.f32 	%f2898, %f2893;
	mov.u32 	%r1015, %r1011;
	mov.u32 	%r1016, %r1012;
	mov.u32 	%r1017, %r1528;
	mov.u32 	%r1018, %r1013;
	@%p30 bra 	$L__BB13_41;
	setp.leu.f32 	%p31, %f3412, %f3408;
	mov.f32 	%f2895, %f2891;
	mov.f32 	%f2896, %f2892;
	mov.f32 	%f2897, %f2893;
	mov.f32 	%f2898, %f3408;
	mov.u32 	%r1015, %r1011;
	mov.u32 	%r1016, %r1012;
	mov.u32 	%r1017, %r1013;
	mov.u32 	%r1018, %r1528;
	@%p31 bra 	$L__BB13_41;
	mov.f32 	%f2895, %f2891;
	mov.f32 	%f2896, %f2892;
	mov.f32 	%f2897, %f2893;
	mov.f32 	%f2898, %f3412;
	mov.f32 	%f3412, %f3408;
	mov.u32 	%r1015, %r1011;
	mov.u32 	%r1016, %r1012;
	mov.u32 	%r1017, %r1013;
	mov.u32 	%r1018, %r1532;
	mov.u32 	%r1532, %r1528;
$L__BB13_41:
	setp.leu.f32 	%p32, %f2895, %f3407;
	mov.f32 	%f2900, %f3407;
	mov.f32 	%f2901, %f2895;
	mov.f32 	%f2902, %f2896;
	mov.f32 	%f2903, %f2897;
	mov.f32 	%f2904, %f2898;
	mov.u32 	%r1020, %r1527;
	mov.u32 	%r1021, %r1015;
	mov.u32 	%r1022, %r1016;
	mov.u32 	%r1023, %r1017;
	mov.u32 	%r1024, %r1018;
	@%p32 bra 	$L__BB13_47;
	setp.leu.f32 	%p33, %f2896, %f3407;
	mov.f32 	%f2900, %f2895;
	mov.f32 	%f2901, %f3407;
	mov.f32 	%f2902, %f2896;
	mov.f32 	%f2903, %f2897;
	mov.f32 	%f2904, %f2898;
	mov.u32 	%r1020, %r1015;
	mov.u32 	%r1021, %r1527;
	mov.u32 	%r1022, %r1016;
	mov.u32 	%r1023, %r1017;
	mov.u32 	%r1024, %r1018;
	@%p33 bra 	$L__BB13_47;
	setp.leu.f32 	%p34, %f2897, %f3407;
	mov.f32 	%f2900, %f2895;
	mov.f32 	%f2901, %f2896;
	mov.f32 	%f2902, %f3407;
	mov.f32 	%f2903, %f2897;
	mov.f32 	%f2904, %f2898;
	mov.u32 	%r1020, %r1015;
	mov.u32 	%r1021, %r1016;
	mov.u32 	%r1022, %r1527;
	mov.u32 	%r1023, %r1017;
	mov.u32 	%r1024, %r1018;
	@%p34 bra 	$L__BB13_47;
	setp.leu.f32 	%p35, %f2898, %f3407;
	mov.f32 	%f2900, %f2895;
	mov.f32 	%f2901, %f2896;
	mov.f32 	%f2902, %f2897;
	mov.f32 	%f2903, %f3407;
	mov.f32 	%f2904, %f2898;
	mov.u32 	%r1020, %r1015;
	mov.u32 	%r1021, %r1016;
	mov.u32 	%r1022, %r1017;
	mov.u32 	%r1023, %r1527;
	mov.u32 	%r1024, %r1018;
	@%p35 bra 	$L__BB13_47;
	setp.leu.f32 	%p36, %f3412, %f3407;
	mov.f32 	%f2900, %f2895;
	mov.f32 	%f2901, %f2896;
	mov.f32 	%f2902, %f2897;
	mov.f32 	%f2903, %f2898;
	mov.f32 	%f2904, %f3407;
	mov.u32 	%r1020, %r1015;
	mov.u32 	%r1021, %r1016;
	mov.u32 	%r1022, %r1017;
	mov.u32 	%r1023, %r1018;
	mov.u32 	%r1024, %r1527;
	@%p36 bra 	$L__BB13_47;
	mov.f32 	%f2900, %f2895;
	mov.f32 	%f2901, %f2896;
	mov.f32 	%f2902, %f2897;
	mov.f32 	%f2903, %f2898;
	mov.f32 	%f2904, %f3412;
	mov.f32 	%f3412, %f3407;
	mov.u32 	%r1020, %r1015;
	mov.u32 	%r1021, %r1016;
	mov.u32 	%r1022, %r1017;
	mov.u32 	%r1023, %r1018;
	mov.u32 	%r1024, %r1532;
	mov.u32 	%r1532, %r1527;
$L__BB13_47:
	setp.leu.f32 	%p37, %f2900, %f3406;
	mov.f32 	%f2906, %f3406;
	mov.f32 	%f2907, %f2900;
	mov.f32 	%f2908, %f2901;
	mov.f32 	%f2909, %f2902;
	mov.f32 	%f2910, %f2903;
	mov.f32 	%f2911, %f2904;
	mov.u32 	%r1026, %r1526;
	mov.u32 	%r1027, %r1020;
	mov.u32 	%r1028, %r1021;
	mov.u32 	%r1029, %r1022;
	mov.u32 	%r1030, %r1023;
	mov.u32 	%r1031, %r1024;
	@%p37 bra 	$L__BB13_54;
	setp.leu.f32 	%p38, %f2901, %f3406;
	mov.f32 	%f2906, %f2900;
	mov.f32 	%f2907, %f3406;
	mov.f32 	%f2908, %f2901;
	mov.f32 	%f2909, %f2902;
	mov.f32 	%f2910, %f2903;
	mov.f32 	%f2911, %f2904;
	mov.u32 	%r1026, %r1020;
	mov.u32 	%r1027, %r1526;
	mov.u32 	%r1028, %r1021;
	mov.u32 	%r1029, %r1022;
	mov.u32 	%r1030, %r1023;
	mov.u32 	%r1031, %r1024;
	@%p38 bra 	$L__BB13_54;
	setp.leu.f32 	%p39, %f2902, %f3406;
	mov.f32 	%f2906, %f2900;
	mov.f32 	%f2907, %f2901;
	mov.f32 	%f2908, %f3406;
	mov.f32 	%f2909, %f2902;
	mov.f32 	%f2910, %f2903;
	mov.f32 	%f2911, %f2904;
	mov.u32 	%r1026, %r1020;
	mov.u32 	%r1027, %r1021;
	mov.u32 	%r1028, %r1526;
	mov.u32 	%r1029, %r1022;
	mov.u32 	%r1030, %r1023;
	mov.u32 	%r1031, %r1024;
	@%p39 bra 	$L__BB13_54;
	setp.leu.f32 	%p40, %f2903, %f3406;
	mov.f32 	%f2906, %f2900;
	mov.f32 	%f2907, %f2901;
	mov.f32 	%f2908, %f2902;
	mov.f32 	%f2909, %f3406;
	mov.f32 	%f2910, %f2903;
	mov.f32 	%f2911, %f2904;
	mov.u32 	%r1026, %r1020;
	mov.u32 	%r1027, %r1021;
	mov.u32 	%r1028, %r1022;
	mov.u32 	%r1029, %r1526;
	mov.u32 	%r1030, %r1023;
	mov.u32 	%r1031, %r1024;
	@%p40 bra 	$L__BB13_54;
	setp.leu.f32 	%p41, %f2904, %f3406;
	mov.f32 	%f2906, %f2900;
	mov.f32 	%f2907, %f2901;
	mov.f32 	%f2908, %f2902;
	mov.f32 	%f2909, %f2903;
	mov.f32 	%f2910, %f3406;
	mov.f32 	%f2911, %f2904;
	mov.u32 	%r1026, %r1020;
	mov.u32 	%r1027, %r1021;
	mov.u32 	%r1028, %r1022;
	mov.u32 	%r1029, %r1023;
	mov.u32 	%r1030, %r1526;
	mov.u32 	%r1031, %r1024;
	@%p41 bra 	$L__BB13_54;
	setp.leu.f32 	%p42, %f3412, %f3406;
	mov.f32 	%f2906, %f2900;
	mov.f32 	%f2907, %f2901;
	mov.f32 	%f2908, %f2902;
	mov.f32 	%f2909, %f2903;
	mov.f32 	%f2910, %f2904;
	mov.f32 	%f2911, %f3406;
	mov.u32 	%r1026, %r1020;
	mov.u32 	%r1027, %r1021;
	mov.u32 	%r1028, %r1022;
	mov.u32 	%r1029, %r1023;
	mov.u32 	%r1030, %r1024;
	mov.u32 	%r1031, %r1526;
	@%p42 bra 	$L__BB13_54;
	mov.f32 	%f2906, %f2900;
	mov.f32 	%f2907, %f2901;
	mov.f32 	%f2908, %f2902;
	mov.f32 	%f2909, %f2903;
	mov.f32 	%f2910, %f2904;
	mov.f32 	%f2911, %f3412;
	mov.f32 	%f3412, %f3406;
	mov.u32 	%r1026, %r1020;
	mov.u32 	%r1027, %r1021;
	mov.u32 	%r1028, %r1022;
	mov.u32 	%r1029, %r1023;
	mov.u32 	%r1030, %r1024;
	mov.u32 	%r1031, %r1532;
	mov.u32 	%r1532, %r1526;
$L__BB13_54:
	setp.leu.f32 	%p43, %f2906, %f3405;
	mov.f32 	%f2913, %f3405;
	mov.f32 	%f2914, %f2906;
	mov.f32 	%f2915, %f2907;
	mov.f32 	%f2916, %f2908;
	mov.f32 	%f2917, %f2909;
	mov.f32 	%f2918, %f2910;
	mov.f32 	%f2919, %f2911;
	mov.u32 	%r1033, %r1525;
	mov.u32 	%r1034, %r1026;
	mov.u32 	%r1035, %r1027;
	mov.u32 	%r1036, %r1028;
	mov.u32 	%r1037, %r1029;
	mov.u32 	%r1038, %r1030;
	mov.u32 	%r1039, %r1031;
	@%p43 bra 	$L__BB13_62;
	setp.leu.f32 	%p44, %f2907, %f3405;
	mov.f32 	%f2913, %f2906;
	mov.f32 	%f2914, %f3405;
	mov.f32 	%f2915, %f2907;
	mov.f32 	%f2916, %f2908;
	mov.f32 	%f2917, %f2909;
	mov.f32 	%f2918, %f2910;
	mov.f32 	%f2919, %f2911;
	mov.u32 	%r1033, %r1026;
	mov.u32 	%r1034, %r1525;
	mov.u32 	%r1035, %r1027;
	mov.u32 	%r1036, %r1028;
	mov.u32 	%r1037, %r1029;
	mov.u32 	%r1038, %r1030;
	mov.u32 	%r1039, %r1031;
	@%p44 bra 	$L__BB13_62;
	setp.leu.f32 	%p45, %f2908, %f3405;
	mov.f32 	%f2913, %f2906;
	mov.f32 	%f2914, %f2907;
	mov.f32 	%f2915, %f3405;
	mov.f32 	%f2916, %f2908;
	mov.f32 	%f2917, %f2909;
	mov.f32 	%f2918, %f2910;
	mov.f32 	%f2919, %f2911;
	mov.u32 	%r1033, %r1026;
	mov.u32 	%r1034, %r1027;
	mov.u32 	%r1035, %r1525;
	mov.u32 	%r1036, %r1028;
	mov.u32 	%r1037, %r1029;
	mov.u32 	%r1038, %r1030;
	mov.u32 	%r1039, %r1031;
	@%p45 bra 	$L__BB13_62;
	setp.leu.f32 	%p46, %f2909, %f3405;
	mov.f32 	%f2913, %f2906;
	mov.f32 	%f2914, %f2907;
	mov.f32 	%f2915, %f2908;
	mov.f32 	%f2916, %f3405;
	mov.f32 	%f2917, %f2909;
	mov.f32 	%f2918, %f2910;
	mov.f32 	%f2919, %f2911;
	mov.u32 	%r1033, %r1026;
	mov.u32 	%r1034, %r1027;
	mov.u32 	%r1035, %r1028;
	mov.u32 	%r1036, %r1525;
	mov.u32 	%r1037, %r1029;
	mov.u32 	%r1038, %r1030;
	mov.u32 	%r1039, %r1031;
	@%p46 bra 	$L__BB13_62;
	setp.leu.f32 	%p47, %f2910, %f3405;
	mov.f32 	%f2913, %f2906;
	mov.f32 	%f2914, %f2907;
	mov.f32 	%f2915, %f2908;
	mov.f32 	%f2916, %f2909;
	mov.f32 	%f2917, %f3405;
	mov.f32 	%f2918, %f2910;
	mov.f32 	%f2919, %f2911;
	mov.u32 	%r1033, %r1026;
	mov.u32 	%r1034, %r1027;
	mov.u32 	%r1035, %r1028;
	mov.u32 	%r1036, %r1029;
	mov.u32 	%r1037, %r1525;
	mov.u32 	%r1038, %r1030;
	mov.u32 	%r1039, %r1031;
	@%p47 bra 	$L__BB13_62;
	setp.leu.f32 	%p48, %f2911, %f3405;
	mov.f32 	%f2913, %f2906;
	mov.f32 	%f2914, %f2907;
	mov.f32 	%f2915, %f2908;
	mov.f32 	%f2916, %f2909;
	mov.f32 	%f2917, %f2910;
	mov.f32 	%f2918, %f3405;
	mov.f32 	%f2919, %f2911;
	mov.u32 	%r1033, %r1026;
	mov.u32 	%r1034, %r1027;
	mov.u32 	%r1035, %r1028;
	mov.u32 	%r1036, %r1029;
	mov.u32 	%r1037, %r1030;
	mov.u32 	%r1038, %r1525;
	mov.u32 	%r1039, %r1031;
	@%p48 bra 	$L__BB13_62;
	setp.leu.f32 	%p49, %f3412, %f3405;
	mov.f32 	%f2913, %f2906;
	mov.f32 	%f2914, %f2907;
	mov.f32 	%f2915, %f2908;
	mov.f32 	%f2916, %f2909;
	mov.f32 	%f2917, %f2910;
	mov.f32 	%f2918, %f2911;
	mov.f32 	%f2919, %f3405;
	mov.u32 	%r1033, %r1026;
	mov.u32 	%r1034, %r1027;
	mov.u32 	%r1035, %r1028;
	mov.u32 	%r1036, %r1029;
	mov.u32 	%r1037, %r1030;
	mov.u32 	%r1038, %r1031;
	mov.u32 	%r1039, %r1525;
	@%p49 bra 	$L__BB13_62;
	mov.f32 	%f2913, %f2906;
	mov.f32 	%f2914, %f2907;
	mov.f32 	%f2915, %f2908;
	mov.f32 	%f2916, %f2909;
	mov.f32 	%f2917, %f2910;
	mov.f32 	%f2918, %f2911;
	mov.f32 	%f2919, %f3412;
	mov.f32 	%f3412, %f3405;
	mov.u32 	%r1033, %r1026;
	mov.u32 	%r1034, %r1027;
	mov.u32 	%r1035, %r1028;
	mov.u32 	%r1036, %r1029;
	mov.u32 	%r1037, %r1030;
	mov.u32 	%r1038, %r1031;
	mov.u32 	%r1039, %r1532;
	mov.u32 	%r1532, %r1525;
$L__BB13_62:
	setp.leu.f32 	%p50, %f2913, %f3404;
	mov.f32 	%f2921, %f3404;
	mov.f32 	%f2922, %f2913;
	mov.f32 	%f2923, %f2914;
	mov.f32 	%f2924, %f2915;
	mov.f32 	%f2925, %f2916;
	mov.f32 	%f2926, %f2917;
	mov.f32 	%f2927, %f2918;
	mov.f32 	%f2928, %f2919;
	mov.u32 	%r1041, %r1524;
	mov.u32 	%r1042, %r1033;
	mov.u32 	%r1043, %r1034;
	mov.u32 	%r1044, %r1035;
	mov.u32 	%r1045, %r1036;
	mov.u32 	%r1046, %r1037;
	mov.u32 	%r1047, %r1038;
	mov.u32 	%r1048, %r1039;
	@%p50 bra 	$L__BB13_71;
	setp.leu.f32 	%p51, %f2914, %f3404;
	mov.f32 	%f2921, %f2913;
	mov.f32 	%f2922, %f3404;
	mov.f32 	%f2923, %f2914;
	mov.f32 	%f2924, %f2915;
	mov.f32 	%f2925, %f2916;
	mov.f32 	%f2926, %f2917;
	mov.f32 	%f2927, %f2918;
	mov.f32 	%f2928, %f2919;
	mov.u32 	%r1041, %r1033;
	mov.u32 	%r1042, %r1524;
	mov.u32 	%r1043, %r1034;
	mov.u32 	%r1044, %r1035;
	mov.u32 	%r1045, %r1036;
	mov.u32 	%r1046, %r1037;
	mov.u32 	%r1047, %r1038;
	mov.u32 	%r1048, %r1039;
	@%p51 bra 	$L__BB13_71;
	setp.leu.f32 	%p52, %f2915, %f3404;
	mov.f32 	%f2921, %f2913;
	mov.f32 	%f2922, %f2914;
	mov.f32 	%f2923, %f3404;
	mov.f32 	%f2924, %f2915;
	mov.f32 	%f2925, %f2916;
	mov.f32 	%f2926, %f2917;
	mov.f32 	%f2927, %f2918;
	mov.f32 	%f2928, %f2919;
	mov.u32 	%r1041, %r1033;
	mov.u32 	%r1042, %r1034;
	mov.u32 	%r1043, %r1524;
	mov.u32 	%r1044, %r1035;
	mov.u32 	%r1045, %r1036;
	mov.u32 	%r1046, %r1037;
	mov.u32 	%r1047, %r1038;
	mov.u32 	%r1048, %r1039;
	@%p52 bra 	$L__BB13_71;
	setp.leu.f32 	%p53, %f2916, %f3404;
	mov.f32 	%f2921, %f2913;
	mov.f32 	%f2922, %f2914;
	mov.f32 	%f2923, %f2915;
	mov.f32 	%f2924, %f3404;
	mov.f32 	%f2925, %f2916;
	mov.f32 	%f2926, %f2917;
	mov.f32 	%f2927, %f2918;
	mov.f32 	%f2928, %f2919;
	mov.u32 	%r1041, %r1033;
	mov.u32 	%r1042, %r1034;
	mov.u32 	%r1043, %r1035;
	mov.u32 	%r1044, %r1524;
	mov.u32 	%r1045, %r1036;
	mov.u32 	%r1046, %r1037;
	mov.u32 	%r1047, %r1038;
	mov.u32 	%r1048, %r1039;
	@%p53 bra 	$L__BB13_71;
	setp.leu.f32 	%p54, %f2917, %f3404;
	mov.f32 	%f2921, %f2913;
	mov.f32 	%f2922, %f2914;
	mov.f32 	%f2923, %f2915;
	mov.f32 	%f2924, %f2916;
	mov.f32 	%f2925, %f3404;
	mov.f32 	%f2926, %f2917;
	mov.f32 	%f2927, %f2918;
	mov.f32 	%f2928, %f2919;
	mov.u32 	%r1041, %r1033;
	mov.u32 	%r1042, %r1034;
	mov.u32 	%r1043, %r1035;
	mov.u32 	%r1044, %r1036;
	mov.u32 	%r1045, %r1524;
	mov.u32 	%r1046, %r1037;
	mov.u32 	%r1047, %r1038;
	mov.u32 	%r1048, %r1039;
	@%p54 bra 	$L__BB13_71;
	setp.leu.f32 	%p55, %f2918, %f3404;
	mov.f32 	%f2921, %f2913;
	mov.f32 	%f2922, %f2914;
	mov.f32 	%f2923, %f2915;
	mov.f32 	%f2924, %f2916;
	mov.f32 	%f2925, %f2917;
	mov.f32 	%f2926, %f3404;
	mov.f32 	%f2927, %f2918;
	mov.f32 	%f2928, %f2919;
	mov.u32 	%r1041, %r1033;
	mov.u32 	%r1042, %r1034;
	mov.u32 	%r1043, %r1035;
	mov.u32 	%r1044, %r1036;
	mov.u32 	%r1045, %r1037;
	mov.u32 	%r1046, %r1524;
	mov.u32 	%r1047, %r1038;
	mov.u32 	%r1048, %r1039;
	@%p55 bra 	$L__BB13_71;
	setp.leu.f32 	%p56, %f2919, %f3404;
	mov.f32 	%f2921, %f2913;
	mov.f32 	%f2922, %f2914;
	mov.f32 	%f2923, %f2915;
	mov.f32 	%f2924, %f2916;
	mov.f32 	%f2925, %f2917;
	mov.f32 	%f2926, %f2918;
	mov.f32 	%f2927, %f3404;
	mov.f32 	%f2928, %f2919;
	mov.u32 	%r1041, %r1033;
	mov.u32 	%r1042, %r1034;
	mov.u32 	%r1043, %r1035;
	mov.u32 	%r1044, %r1036;
	mov.u32 	%r1045, %r1037;
	mov.u32 	%r1046, %r1038;
	mov.u32 	%r1047, %r1524;
	mov.u32 	%r1048, %r1039;
	@%p56 bra 	$L__BB13_71;
	setp.leu.f32 	%p57, %f3412, %f3404;
	mov.f32 	%f2921, %f2913;
	mov.f32 	%f2922, %f2914;
	mov.f32 	%f2923, %f2915;
	mov.f32 	%f2924, %f2916;
	mov.f32 	%f2925, %f2917;
	mov.f32 	%f2926, %f2918;
	mov.f32 	%f2927, %f2919;
	mov.f32 	%f2928, %f3404;
	mov.u32 	%r1041, %r1033;
	mov.u32 	%r1042, %r1034;
	mov.u32 	%r1043, %r1035;
	mov.u32 	%r1044, %r1036;
	mov.u32 	%r1045, %r1037;
	mov.u32 	%r1046, %r1038;
	mov.u32 	%r1047, %r1039;
	mov.u32 	%r1048, %r1524;
	@%p57 bra 	$L__BB13_71;
	mov.f32 	%f2921, %f2913;
	mov.f32 	%f2922, %f2914;
	mov.f32 	%f2923, %f2915;
	mov.f32 	%f2924, %f2916;
	mov.f32 	%f2925, %f2917;
	mov.f32 	%f2926, %f2918;
	mov.f32 	%f2927, %f2919;
	mov.f32 	%f2928, %f3412;
	mov.f32 	%f3412, %f3404;
	mov.u32 	%r1041, %r1033;
	mov.u32 	%r1042, %r1034;
	mov.u32 	%r1043, %r1035;
	mov.u32 	%r1044, %r1036;
	mov.u32 	%r1045, %r1037;
	mov.u32 	%r1046, %r1038;
	mov.u32 	%r1047, %r1039;
	mov.u32 	%r1048, %r1532;
	mov.u32 	%r1532, %r1524;
$L__BB13_71:
	setp.leu.f32 	%p58, %f2921, %f3403;
	mov.f32 	%f2930, %f3403;
	mov.f32 	%f2931, %f2921;
	mov.f32 	%f2932, %f2922;
	mov.f32 	%f2933, %f2923;
	mov.f32 	%f2934, %f2924;
	mov.f32 	%f2935, %f2925;
	mov.f32 	%f2936, %f2926;
	mov.f32 	%f2937, %f2927;
	mov.f32 	%f2938, %f2928;
	mov.u32 	%r1050, %r1523;
	mov.u32 	%r1051, %r1041;
	mov.u32 	%r1052, %r1042;
	mov.u32 	%r1053, %r1043;
	mov.u32 	%r1054, %r1044;
	mov.u32 	%r1055, %r1045;
	mov.u32 	%r1056, %r1046;
	mov.u32 	%r1057, %r1047;
	mov.u32 	%r1058, %r1048;
	@%p58 bra 	$L__BB13_81;
	setp.leu.f32 	%p59, %f2922, %f3403;
	mov.f32 	%f2930, %f2921;
	mov.f32 	%f2931, %f3403;
	mov.f32 	%f2932, %f2922;
	mov.f32 	%f2933, %f2923;
	mov.f32 	%f2934, %f2924;
	mov.f32 	%f2935, %f2925;
	mov.f32 	%f2936, %f2926;
	mov.f32 	%f2937, %f2927;
	mov.f32 	%f2938, %f2928;
	mov.u32 	%r1050, %r1041;
	mov.u32 	%r1051, %r1523;
	mov.u32 	%r1052, %r1042;
	mov.u32 	%r1053, %r1043;
	mov.u32 	%r1054, %r1044;
	mov.u32 	%r1055, %r1045;
	mov.u32 	%r1056, %r1046;
	mov.u32 	%r1057, %r1047;
	mov.u32 	%r1058, %r1048;
	@%p59 bra 	$L__BB13_81;
	setp.leu.f32 	%p60, %f2923, %f3403;
	mov.f32 	%f2930, %f2921;
	mov.f32 	%f2931, %f2922;
	mov.f32 	%f2932, %f3403;
	mov.f32 	%f2933, %f2923;
	mov.f32 	%f2934, %f2924;
	mov.f32 	%f2935, %f2925;
	mov.f32 	%f2936, %f2926;
	mov.f32 	%f2937, %f2927;
	mov.f32 	%f2938, %f2928;
	mov.u32 	%r1050, %r1041;
	mov.u32 	%r1051, %r1042;
	mov.u32 	%r1052, %r1523;
	mov.u32 	%r1053, %r1043;
	mov.u32 	%r1054, %r1044;
	mov.u32 	%r1055, %r1045;
	mov.u32 	%r1056, %r1046;
	mov.u32 	%r1057, %r1047;
	mov.u32 	%r1058, %r1048;
	@%p60 bra 	$L__BB13_81;
	setp.leu.f32 	%p61, %f2924, %f3403;
	mov.f32 	%f2930, %f2921;
	mov.f32 	%f2931, %f2922;
	mov.f32 	%f2932, %f2923;
	mov.f32 	%f2933, %f3403;
	mov.f32 	%f2934, %f2924;
	mov.f32 	%f2935, %f2925;
	mov.f32 	%f2936, %f2926;
	mov.f32 	%f2937, %f2927;
	mov.f32 	%f2938, %f2928;
	mov.u32 	%r1050, %r1041;
	mov.u32 	%r1051, %r1042;
	mov.u32 	%r1052, %r1043;
	mov.u32 	%r1053, %r1523;
	mov.u32 	%r1054, %r1044;
	mov.u32 	%r1055, %r1045;
	mov.u32 	%r1056, %r1046;
	mov.u32 	%r1057, %r1047;
	mov.u32 	%r1058, %r1048;
	@%p61 bra 	$L__BB13_81;
	setp.leu.f32 	%p62, %f2925, %f3403;
	mov.f32 	%f2930, %f2921;
	mov.f32 	%f2931, %f2922;
	mov.f32 	%f2932, %f2923;
	mov.f32 	%f2933, %f2924;
	mov.f32 	%f2934, %f3403;
	mov.f32 	%f2935, %f2925;
	mov.f32 	%f2936, %f2926;
	mov.f32 	%f2937, %f2927;
	mov.f32 	%f2938, %f2928;
	mov.u32 	%r1050, %r1041;
	mov.u32 	%r1051, %r1042;
	mov.u32 	%r1052, %r1043;
	mov.u32 	%r1053, %r1044;
	mov.u32 	%r1054, %r1523;
	mov.u32 	%r1055, %r1045;
	mov.u32 	%r1056, %r1046;
	mov.u32 	%r1057, %r1047;
	mov.u32 	%r1058, %r1048;
	@%p62 bra 	$L__BB13_81;
	setp.leu.f32 	%p63, %f2926, %f3403;
	mov.f32 	%f2930, %f2921;
	mov.f32 	%f2931, %f2922;
	mov.f32 	%f2932, %f2923;
	mov.f32 	%f2933, %f2924;
	mov.f32 	%f2934, %f2925;
	mov.f32 	%f2935, %f3403;
	mov.f32 	%f2936, %f2926;
	mov.f32 	%f2937, %f2927;
	mov.f32 	%f2938, %f2928;
	mov.u32 	%r1050, %r1041;
	mov.u32 	%r1051, %r1042;
	mov.u32 	%r1052, %r1043;
	mov.u32 	%r1053, %r1044;
	mov.u32 	%r1054, %r1045;
	mov.u32 	%r1055, %r1523;
	mov.u32 	%r1056, %r1046;
	mov.u32 	%r1057, %r1047;
	mov.u32 	%r1058, %r1048;
	@%p63 bra 	$L__BB13_81;
	setp.leu.f32 	%p64, %f2927, %f3403;
	mov.f32 	%f2930, %f2921;
	mov.f32 	%f2931, %f2922;
	mov.f32 	%f2932, %f2923;
	mov.f32 	%f2933, %f2924;
	mov.f32 	%f2934, %f2925;
	mov.f32 	%f2935, %f2926;
	mov.f32 	%f2936, %f3403;
	mov.f32 	%f2937, %f2927;
	mov.f32 	%f2938, %f2928;
	mov.u32 	%r1050, %r1041;
	mov.u32 	%r1051, %r1042;
	mov.u32 	%r1052, %r1043;
	mov.u32 	%r1053, %r1044;
	mov.u32 	%r1054, %r1045;
	mov.u32 	%r1055, %r1046;
	mov.u32 	%r1056, %r1523;
	mov.u32 	%r1057, %r1047;
	mov.u32 	%r1058, %r1048;
	@%p64 bra 	$L__BB13_81;
	setp.leu.f32 	%p65, %f2928, %f3403;
	mov.f32 	%f2930, %f2921;
	mov.f32 	%f2931, %f2922;
	mov.f32 	%f2932, %f2923;
	mov.f32 	%f2933, %f2924;
	mov.f32 	%f2934, %f2925;
	mov.f32 	%f2935, %f2926;
	mov.f32 	%f2936, %f2927;
	mov.f32 	%f2937, %f3403;
	mov.f32 	%f2938, %f2928;
	mov.u32 	%r1050, %r1041;
	mov.u32 	%r1051, %r1042;
	mov.u32 	%r1052, %r1043;
	mov.u32 	%r1053, %r1044;
	mov.u32 	%r1054, %r1045;
	mov.u32 	%r1055, %r1046;
	mov.u32 	%r1056, %r1047;
	mov.u32 	%r1057, %r1523;
	mov.u32 	%r1058, %r1048;
	@%p65 bra 	$L__BB13_81;
	setp.leu.f32 	%p66, %f3412, %f3403;
	mov.f32 	%f2930, %f2921;
	mov.f32 	%f2931, %f2922;
	mov.f32 	%f2932, %f2923;
	mov.f32 	%f2933, %f2924;
	mov.f32 	%f2934, %f2925;
	mov.f32 	%f2935, %f2926;
	mov.f32 	%f2936, %f2927;
	mov.f32 	%f2937, %f2928;
	mov.f32 	%f2938, %f3403;
	mov.u32 	%r1050, %r1041;
	mov.u32 	%r1051, %r1042;
	mov.u32 	%r1052, %r1043;
	mov.u32 	%r1053, %r1044;
	mov.u32 	%r1054, %r1045;
	mov.u32 	%r1055, %r1046;
	mov.u32 	%r1056, %r1047;
	mov.u32 	%r1057, %r1048;
	mov.u32 	%r1058, %r1523;
	@%p66 bra 	$L__BB13_81;
	mov.f32 	%f2930, %f2921;
	mov.f32 	%f2931, %f2922;
	mov.f32 	%f2932, %f2923;
	mov.f32 	%f2933, %f2924;
	mov.f32 	%f2934, %f2925;
	mov.f32 	%f2935, %f2926;
	mov.f32 	%f2936, %f2927;
	mov.f32 	%f2937, %f2928;
	mov.f32 	%f2938, %f3412;
	mov.f32 	%f3412, %f3403;
	mov.u32 	%r1050, %r1041;
	mov.u32 	%r1051, %r1042;
	mov.u32 	%r1052, %r1043;
	mov.u32 	%r1053, %r1044;
	mov.u32 	%r1054, %r1045;
	mov.u32 	%r1055, %r1046;
	mov.u32 	%r1056, %r1047;
	mov.u32 	%r1057, %r1048;
	mov.u32 	%r1058, %r1532;
	mov.u32 	%r1532, %r1523;
$L__BB13_81:
	setp.leu.f32 	%p67, %f2930, %f3402;
	mov.f32 	%f2940, %f3402;
	mov.f32 	%f2941, %f2930;
	mov.f32 	%f2942, %f2931;
	mov.f32 	%f2943, %f2932;
	mov.f32 	%f2944, %f2933;
	mov.f32 	%f2945, %f2934;
	mov.f32 	%f2946, %f2935;
	mov.f32 	%f2947, %f2936;
	mov.f32 	%f2948, %f2937;
	mov.f32 	%f2949, %f2938;
	mov.u32 	%r1060, %r1522;
	mov.u32 	%r1061, %r1050;
	mov.u32 	%r1062, %r1051;
	mov.u32 	%r1063, %r1052;
	mov.u32 	%r1064, %r1053;
	mov.u32 	%r1065, %r1054;
	mov.u32 	%r1066, %r1055;
	mov.u32 	%r1067, %r1056;
	mov.u32 	%r1068, %r1057;
	mov.u32 	%r1069, %r1058;
	@%p67 bra 	$L__BB13_92;
	setp.leu.f32 	%p68, %f2931, %f3402;
	mov.f32 	%f2940, %f2930;
	mov.f32 	%f2941, %f3402;
	mov.f32 	%f2942, %f2931;
	mov.f32 	%f2943, %f2932;
	mov.f32 	%f2944, %f2933;
	mov.f32 	%f2945, %f2934;
	mov.f32 	%f2946, %f2935;
	mov.f32 	%f2947, %f2936;
	mov.f32 	%f2948, %f2937;
	mov.f32 	%f2949, %f2938;
	mov.u32 	%r1060, %r1050;
	mov.u32 	%r1061, %r1522;
	mov.u32 	%r1062, %r1051;
	mov.u32 	%r1063, %r1052;
	mov.u32 	%r1064, %r1053;
	mov.u32 	%r1065, %r1054;
	mov.u32 	%r1066, %r1055;
	mov.u32 	%r1067, %r1056;
	mov.u32 	%r1068, %r1057;
	mov.u32 	%r1069, %r1058;
	@%p68 bra 	$L__BB13_92;
	setp.leu.f32 	%p69, %f2932, %f3402;
	mov.f32 	%f2940, %f2930;
	mov.f32 	%f2941, %f2931;
	mov.f32 	%f2942, %f3402;
	mov.f32 	%f2943, %f2932;
	mov.f32 	%f2944, %f2933;
	mov.f32 	%f2945, %f2934;
	mov.f32 	%f2946, %f2935;
	mov.f32 	%f2947, %f2936;
	mov.f32 	%f2948, %f2937;
	mov.f32 	%f2949, %f2938;
	mov.u32 	%r1060, %r1050;
	mov.u32 	%r1061, %r1051;
	mov.u32 	%r1062, %r1522;
	mov.u32 	%r1063, %r1052;
	mov.u32 	%r1064, %r1053;
	mov.u32 	%r1065, %r1054;
	mov.u32 	%r1066, %r1055;
	mov.u32 	%r1067, %r1056;
	mov.u32 	%r1068, %r1057;
	mov.u32 	%r1069, %r1058;
	@%p69 bra 	$L__BB13_92;
	setp.leu.f32 	%p70, %f2933, %f3402;
	mov.f32 	%f2940, %f2930;
	mov.f32 	%f2941, %f2931;
	mov.f32 	%f2942, %f2932;
	mov.f32 	%f2943, %f3402;
	mov.f32 	%f2944, %f2933;
	mov.f32 	%f2945, %f2934;
	mov.f32 	%f2946, %f2935;
	mov.f32 	%f2947, %f2936;
	mov.f32 	%f2948, %f2937;
	mov.f32 	%f2949, %f2938;
	mov.u32 	%r1060, %r1050;
	mov.u32 	%r1061, %r1051;
	mov.u32 	%r1062, %r1052;
	mov.u32 	%r1063, %r1522;
	mov.u32 	%r1064, %r1053;
	mov.u32 	%r1065, %r1054;
	mov.u32 	%r1066, %r1055;
	mov.u32 	%r1067, %r1056;
	mov.u32 	%r1068, %r1057;
	mov.u32 	%r1069, %r1058;
	@%p70 bra 	$L__BB13_92;
	setp.leu.f32 	%p71, %f2934, %f3402;
	mov.f32 	%f2940, %f2930;
	mov.f32 	%f2941, %f2931;
	mov.f32 	%f2942, %f2932;
	mov.f32 	%f2943, %f2933;
	mov.f32 	%f2944, %f3402;
	mov.f32 	%f2945, %f2934;
	mov.f32 	%f2946, %f2935;
	mov.f32 	%f2947, %f2936;
	mov.f32 	%f2948, %f2937;
	mov.f32 	%f2949, %f2938;
	mov.u32 	%r1060, %r1050;
	mov.u32 	%r1061, %r1051;
	mov.u32 	%r1062, %r1052;
	mov.u32 	%r1063, %r1053;
	mov.u32 	%r1064, %r1522;
	mov.u32 	%r1065, %r1054;
	mov.u32 	%r1066, %r1055;
	mov.u32 	%r1067, %r1056;
	mov.u32 	%r1068, %r1057;
	mov.u32 	%r1069, %r1058;
	@%p71 bra 	$L__BB13_92;
	setp.leu.f32 	%p72, %f2935, %f3402;
	mov.f32 	%f2940, %f2930;
	mov.f32 	%f2941, %f2931;
	mov.f32 	%f2942, %f2932;
	mov.f32 	%f2943, %f2933;
	mov.f32 	%f2944, %f2934;
	mov.f32 	%f2945, %f3402;
	mov.f32 	%f2946, %f2935;
	mov.f32 	%f2947, %f2936;
	mov.f32 	%f2948, %f2937;
	mov.f32 	%f2949, %f2938;
	mov.u32 	%r1060, %r1050;
	mov.u32 	%r1061, %r1051;
	mov.u32 	%r1062, %r1052;
	mov.u32 	%r1063, %r1053;
	mov.u32 	%r1064, %r1054;
	mov.u32 	%r1065, %r1522;
	mov.u32 	%r1066, %r1055;
	mov.u32 	%r1067, %r1056;
	mov.u32 	%r1068, %r1057;
	mov.u32 	%r1069, %r1058;
	@%p72 bra 	$L__BB13_92;
	setp.leu.f32 	%p73, %f2936, %f3402;
	mov.f32 	%f2940, %f2930;
	mov.f32 	%f2941, %f2931;
	mov.f32 	%f2942, %f2932;
	mov.f32 	%f2943, %f2933;
	mov.f32 	%f2944, %f2934;
	mov.f32 	%f2945, %f2935;
	mov.f32 	%f2946, %f3402;
	mov.f32 	%f2947, %f2936;
	mov.f32 	%f2948, %f2937;
	mov.f32 	%f2949, %f2938;
	mov.u32 	%r1060, %r1050;
	mov.u32 	%r1061, %r1051;
	mov.u32 	%r1062, %r1052;
	mov.u32 	%r1063, %r1053;
	mov.u32 	%r1064, %r1054;
	mov.u32 	%r1065, %r1055;
	mov.u32 	%r1066, %r1522;
	mov.u32 	%r1067, %r1056;
	mov.u32 	%r1068, %r1057;
	mov.u32 	%r1069, %r1058;
	@%p73 bra 	$L__BB13_92;
	setp.leu.f32 	%p74, %f2937, %f3402;
	mov.f32 	%f2940, %f2930;
	mov.f32 	%f2941, %f2931;
	mov.f32 	%f2942, %f2932;
	mov.f32 	%f2943, %f2933;
	mov.f32 	%f2944, %f2934;
	mov.f32 	%f2945, %f2935;
	mov.f32 	%f2946, %f2936;
	mov.f32 	%f2947, %f3402;
	mov.f32 	%f2948, %f2937;
	mov.f32 	%f2949, %f2938;
	mov.u32 	%r1060, %r1050;
	mov.u32 	%r1061, %r1051;
	mov.u32 	%r1062, %r1052;
	mov.u32 	%r1063, %r1053;
	mov.u32 	%r1064, %r1054;
	mov.u32 	%r1065, %r1055;
	mov.u32 	%r1066, %r1056;
	mov.u32 	%r1067, %r1522;
	mov.u32 	%r1068, %r1057;
	mov.u32 	%r1069, %r1058;
	@%p74 bra 	$L__BB13_92;
	setp.leu.f32 	%p75, %f2938, %f3402;
	mov.f32 	%f2940, %f2930;
	mov.f32 	%f2941, %f2931;
	mov.f32 	%f2942, %f2932;
	mov.f32 	%f2943, %f2933;
	mov.f32 	%f2944, %f2934;
	mov.f32 	%f2945, %f2935;
	mov.f32 	%f2946, %f2936;
	mov.f32 	%f2947, %f2937;
	mov.f32 	%f2948, %f3402;
	mov.f32 	%f2949, %f2938;
	mov.u32 	%r1060, %r1050;
	mov.u32 	%r1061, %r1051;
	mov.u32 	%r1062, %r1052;
	mov.u32 	%r1063, %r1053;
	mov.u32 	%r1064, %r1054;
	mov.u32 	%r1065, %r1055;
	mov.u32 	%r1066, %r1056;
	mov.u32 	%r1067, %r1057;
	mov.u32 	%r1068, %r1522;
	mov.u32 	%r1069, %r1058;
	@%p75 bra 	$L__BB13_92;
	setp.leu.f32 	%p76, %f3412, %f3402;
	mov.f32 	%f2940, %f2930;
	mov.f32 	%f2941, %f2931;
	mov.f32 	%f2942, %f2932;
	mov.f32 	%f2943, %f2933;
	mov.f32 	%f2944, %f2934;
	mov.f32 	%f2945, %f2935;
	mov.f32 	%f2946, %f2936;
	mov.f32 	%f2947, %f2937;
	mov.f32 	%f2948, %f2938;
	mov.f32 	%f2949, %f3402;
	mov.u32 	%r1060, %r1050;
	mov.u32 	%r1061, %r1051;
	mov.u32 	%r1062, %r1052;
	mov.u32 	%r1063, %r1053;
	mov.u32 	%r1064, %r1054;
	mov.u32 	%r1065, %r1055;
	mov.u32 	%r1066, %r1056;
	mov.u32 	%r1067, %r1057;
	mov.u32 	%r1068, %r1058;
	mov.u32 	%r1069, %r1522;
	@%p76 bra 	$L__BB13_92;
	mov.f32 	%f2940, %f2930;
	mov.f32 	%f2941, %f2931;
	mov.f32 	%f2942, %f2932;
	mov.f32 	%f2943, %f2933;
	mov.f32 	%f2944, %f2934;
	mov.f32 	%f2945, %f2935;
	mov.f32 	%f2946, %f2936;
	mov.f32 	%f2947, %f2937;
	mov.f32 	%f2948, %f2938;
	mov.f32 	%f2949, %f3412;
	mov.f32 	%f3412, %f3402;
	mov.u32 	%r1060, %r1050;
	mov.u32 	%r1061, %r1051;
	mov.u32 	%r1062, %r1052;
	mov.u32 	%r1063, %r1053;
	mov.u32 	%r1064, %r1054;
	mov.u32 	%r1065, %r1055;
	mov.u32 	%r1066, %r1056;
	mov.u32 	%r1067, %r1057;
	mov.u32 	%r1068, %r1058;
	mov.u32 	%r1069, %r1532;
	mov.u32 	%r1532, %r1522;
$L__BB13_92:
	setp.leu.f32 	%p77, %f2940, %f3401;
	mov.f32 	%f2951, %f3401;
	mov.f32 	%f2952, %f2940;
	mov.f32 	%f2953, %f2941;
	mov.f32 	%f2954, %f2942;
	mov.f32 	%f2955, %f2943;
	mov.f32 	%f2956, %f2944;
	mov.f32 	%f2957, %f2945;
	mov.f32 	%f2958, %f2946;
	mov.f32 	%f2959, %f2947;
	mov.f32 	%f2960, %f2948;
	mov.f32 	%f2961, %f2949;
	mov.u32 	%r1071, %r1521;
	mov.u32 	%r1072, %r1060;
	mov.u32 	%r1073, %r1061;
	mov.u32 	%r1074, %r1062;
	mov.u32 	%r1075, %r1063;
	mov.u32 	%r1076, %r1064;
	mov.u32 	%r1077, %r1065;
	mov.u32 	%r1078, %r1066;
	mov.u32 	%r1079, %r1067;
	mov.u32 	%r1080, %r1068;
	mov.u32 	%r1081, %r1069;
	@%p77 bra 	$L__BB13_104;
	setp.leu.f32 	%p78, %f2941, %f3401;
	mov.f32 	%f2951, %f2940;
	mov.f32 	%f2952, %f3401;
	mov.f32 	%f2953, %f2941;
	mov.f32 	%f2954, %f2942;
	mov.f32 	%f2955, %f2943;
	mov.f32 	%f2956, %f2944;
	mov.f32 	%f2957, %f2945;
	mov.f32 	%f2958, %f2946;
	mov.f32 	%f2959, %f2947;
	mov.f32 	%f2960, %f2948;
	mov.f32 	%f2961, %f2949;
	mov.u32 	%r1071, %r1060;
	mov.u32 	%r1072, %r1521;
	mov.u32 	%r1073, %r1061;
	mov.u32 	%r1074, %r1062;
	mov.u32 	%r1075, %r1063;
	mov.u32 	%r1076, %r1064;
	mov.u32 	%r1077, %r1065;
	mov.u32 	%r1078, %r1066;
	mov.u32 	%r1079, %r1067;
	mov.u32 	%r1080, %r1068;
	mov.u32 	%r1081, %r1069;
	@%p78 bra 	$L__BB13_104;
	setp.leu.f32 	%p79, %f2942, %f3401;
	mov.f32 	%f2951, %f2940;
	mov.f32 	%f2952, %f2941;
	mov.f32 	%f2953, %f3401;
	mov.f32 	%f2954, %f2942;
	mov.f32 	%f2955, %f2943;
	mov.f32 	%f2956, %f2944;
	mov.f32 	%f2957, %f2945;
	mov.f32 	%f2958, %f2946;
	mov.f32 	%f2959, %f2947;
	mov.f32 	%f2960, %f2948;
	mov.f32 	%f2961, %f2949;
	mov.u32 	%r1071, %r1060;
	mov.u32 	%r1072, %r1061;
	mov.u32 	%r1073, %r1521;
	mov.u32 	%r1074, %r1062;
	mov.u32 	%r1075, %r1063;
	mov.u32 	%r1076, %r1064;
	mov.u32 	%r1077, %r1065;
	mov.u32 	%r1078, %r1066;
	mov.u32 	%r1079, %r1067;
	mov.u32 	%r1080, %r1068;
	mov.u32 	%r1081, %r1069;
	@%p79 bra 	$L__BB13_104;
	setp.leu.f32 	%p80, %f2943, %f3401;
	mov.f32 	%f2951, %f2940;
	mov.f32 	%f2952, %f2941;
	mov.f32 	%f2953, %f2942;
	mov.f32 	%f2954, %f3401;
	mov.f32 	%f2955, %f2943;
	mov.f32 	%f2956, %f2944;
	mov.f32 	%f2957, %f2945;
	mov.f32 	%f2958, %f2946;
	mov.f32 	%f2959, %f2947;
	mov.f32 	%f2960, %f2948;
	mov.f32 	%f2961, %f2949;
	mov.u32 	%r1071, %r1060;
	mov.u32 	%r1072, %r1061;
	mov.u32 	%r1073, %r1062;
	mov.u32 	%r1074, %r1521;
	mov.u32 	%r1075, %r1063;
	mov.u32 	%r1076, %r1064;
	mov.u32 	%r1077, %r1065;
	mov.u32 	%r1078, %r1066;
	mov.u32 	%r1079, %r1067;
	mov.u32 	%r1080, %r1068;
	mov.u32 	%r1081, %r1069;
	@%p80 bra 	$L__BB13_104;
	setp.leu.f32 	%p81, %f2944, %f3401;
	mov.f32 	%f2951, %f2940;
	mov.f32 	%f2952, %f2941;
	mov.f32 	%f2953, %f2942;
	mov.f32 	%f2954, %f2943;
	mov.f32 	%f2955, %f3401;
	mov.f32 	%f2956, %f2944;
	mov.f32 	%f2957, %f2945;
	mov.f32 	%f2958, %f2946;
	mov.f32 	%f2959, %f2947;
	mov.f32 	%f2960, %f2948;
	mov.f32 	%f2961, %f2949;
	mov.u32 	%r1071, %r1060;
	mov.u32 	%r1072, %r1061;
	mov.u32 	%r1073, %r1062;
	mov.u32 	%r1074, %r1063;
	mov.u32 	%r1075, %r1521;
	mov.u32 	%r1076, %r1064;
	mov.u32 	%r1077, %r1065;
	mov.u32 	%r1078, %r1066;
	mov.u32 	%r1079, %r1067;
	mov.u32 	%r1080, %r1068;
	mov.u32 	%r1081, %r1069;
	@%p81 bra 	$L__BB13_104;
	setp.leu.f32 	%p82, %f2945, %f3401;
	mov.f32 	%f2951, %f2940;
	mov.f32 	%f2952, %f2941;
	mov.f32 	%f2953, %f2942;
	mov.f32 	%f2954, %f2943;
	mov.f32 	%f2955, %f2944;
	mov.f32 	%f2956, %f3401;
	mov.f32 	%f2957, %f2945;
	mov.f32 	%f2958, %f2946;
	mov.f32 	%f2959, %f2947;
	mov.f32 	%f2960, %f2948;
	mov.f32 	%f2961, %f2949;
	mov.u32 	%r1071, %r1060;
	mov.u32 	%r1072, %r1061;
	mov.u32 	%r1073, %r1062;
	mov.u32 	%r1074, %r1063;
	mov.u32 	%r1075, %r1064;
	mov.u32 	%r1076, %r1521;
	mov.u32 	%r1077, %r1065;
	mov.u32 	%r1078, %r1066;
	mov.u32 	%r1079, %r1067;
	mov.u32 	%r1080, %r1068;
	mov.u32 	%r1081, %r1069;
	@%p82 bra 	$L__BB13_104;
	setp.leu.f32 	%p83, %f2946, %f3401;
	mov.f32 	%f2951, %f2940;
	mov.f32 	%f2952, %f2941;
	mov.f32 	%f2953, %f2942;
	mov.f32 	%f2954, %f2943;
	mov.f32 	%f2955, %f2944;
	mov.f32 	%f2956, %f2945;
	mov.f32 	%f2957, %f3401;
	mov.f32 	%f2958, %f2946;
	mov.f32 	%f2959, %f2947;
	mov.f32 	%f2960, %f2948;
	mov.f32 	%f2961, %f2949;
	mov.u32 	%r1071, %r1060;
	mov.u32 	%r1072, %r1061;
	mov.u32 	%r1073, %r1062;
	mov.u32 	%r1074, %r1063;
	mov.u32 	%r1075, %r1064;
	mov.u32 	%r1076, %r1065;
	mov.u32 	%r1077, %r1521;
	mov.u32 	%r1078, %r1066;
	mov.u32 	%r1079, %r1067;
	mov.u32 	%r1080, %r1068;
	mov.u32 	%r1081, %r1069;
	@%p83 bra 	$L__BB13_104;
	setp.leu.f32 	%p84, %f2947, %f3401;
	mov.f32 	%f2951, %f2940;
	mov.f32 	%f2952, %f2941;
	mov.f32 	%f2953, %f2942;
	mov.f32 	%f2954, %f2943;
	mov.f32 	%f2955, %f2944;
	mov.f32 	%f2956, %f2945;
	mov.f32 	%f2957, %f2946;
	mov.f32 	%f2958, %f3401;
	mov.f32 	%f2959, %f2947;
	mov.f32 	%f2960, %f2948;
	mov.f32 	%f2961, %f2949;
	mov.u32 	%r1071, %r1060;
	mov.u32 	%r1072, %r1061;
	mov.u32 	%r1073, %r1062;
	mov.u32 	%r1074, %r1063;
	mov.u32 	%r1075, %r1064;
	mov.u32 	%r1076, %r1065;
	mov.u32 	%r1077, %r1066;
	mov.u32 	%r1078, %r1521;
	mov.u32 	%r1079, %r1067;
	mov.u32 	%r1080, %r1068;
	mov.u32 	%r1081, %r1069;
	@%p84 bra 	$L__BB13_104;
	setp.leu.f32 	%p85, %f2948, %f3401;
	mov.f32 	%f2951, %f2940;
	mov.f32 	%f2952, %f2941;
	mov.f32 	%f2953, %f2942;
	mov.f32 	%f2954, %f2943;
	mov.f32 	%f2955, %f2944;
	mov.f32 	%f2956, %f2945;
	mov.f32 	%f2957, %f2946;
	mov.f32 	%f2958, %f2947;
	mov.f32 	%f2959, %f3401;
	mov.f32 	%f2960, %f2948;
	mov.f32 	%f2961, %f2949;
	mov.u32 	%r1071, %r1060;
	mov.u32 	%r1072, %r1061;
	mov.u32 	%r1073, %r1062;
	mov.u32 	%r1074, %r1063;
	mov.u32 	%r1075, %r1064;
	mov.u32 	%r1076, %r1065;
	mov.u32 	%r1077, %r1066;
	mov.u32 	%r1078, %r1067;
	mov.u32 	%r1079, %r1521;
	mov.u32 	%r1080, %r1068;
	mov.u32 	%r1081, %r1069;
	@%p85 bra 	$L__BB13_104;
	setp.leu.f32 	%p86, %f2949, %f3401;
	mov.f32 	%f2951, %f2940;
	mov.f32 	%f2952, %f2941;
	mov.f32 	%f2953, %f2942;
	mov.f32 	%f2954, %f2943;
	mov.f32 	%f2955, %f2944;
	mov.f32 	%f2956, %f2945;
	mov.f32 	%f2957, %f2946;
	mov.f32 	%f2958, %f2947;
	mov.f32 	%f2959, %f2948;
	mov.f32 	%f2960, %f3401;
	mov.f32 	%f2961, %f2949;
	mov.u32 	%r1071, %r1060;
	mov.u32 	%r1072, %r1061;
	mov.u32 	%r1073, %r1062;
	mov.u32 	%r1074, %r1063;
	mov.u32 	%r1075, %r1064;
	mov.u32 	%r1076, %r1065;
	mov.u32 	%r1077, %r1066;
	mov.u32 	%r1078, %r1067;
	mov.u32 	%r1079, %r1068;
	mov.u32 	%r1080, %r1521;
	mov.u32 	%r1081, %r1069;
	@%p86 bra 	$L__BB13_104;
	setp.leu.f32 	%p87, %f3412, %f3401;
	mov.f32 	%f2951, %f2940;
	mov.f32 	%f2952, %f2941;
	mov.f32 	%f2953, %f2942;
	mov.f32 	%f2954, %f2943;
	mov.f32 	%f2955, %f2944;
	mov.f32 	%f2956, %f2945;
	mov.f32 	%f2957, %f2946;
	mov.f32 	%f2958, %f2947;
	mov.f32 	%f2959, %f2948;
	mov.f32 	%f2960, %f2949;
	mov.f32 	%f2961, %f3401;
	mov.u32 	%r1071, %r1060;
	mov.u32 	%r1072, %r1061;
	mov.u32 	%r1073, %r1062;
	mov.u32 	%r1074, %r1063;
	mov.u32 	%r1075, %r1064;
	mov.u32 	%r1076, %r1065;
	mov.u32 	%r1077, %r1066;
	mov.u32 	%r1078, %r1067;
	mov.u32 	%r1079, %r1068;
	mov.u32 	%r1080, %r1069;
	mov.u32 	%r1081, %r1521;
	@%p87 bra 	$L__BB13_104;
	mov.f32 	%f2951, %f2940;
	mov.f32 	%f2952, %f2941;
	mov.f32 	%f2953, %f2942;
	mov.f32 	%f2954, %f2943;
	mov.f32 	%f2955, %f2944;
	mov.f32 	%f2956, %f2945;
	mov.f32 	%f2957, %f2946;
	mov.f32 	%f2958, %f2947;
	mov.f32 	%f2959, %f2948;
	mov.f32 	%f2960, %f2949;
	mov.f32 	%f2961, %f3412;
	mov.f32 	%f3412, %f3401;
	mov.u32 	%r1071, %r1060;
	mov.u32 	%r1072, %r1061;
	mov.u32 	%r1073, %r1062;
	mov.u32 	%r1074, %r1063;
	mov.u32 	%r1075, %r1064;
	mov.u32 	%r1076, %r1065;
	mov.u32 	%r1077, %r1066;
	mov.u32 	%r1078, %r1067;
	mov.u32 	%r1079, %r1068;
	mov.u32 	%r1080, %r1069;
	mov.u32 	%r1081, %r1532;
	mov.u32 	%r1532, %r1521;
$L__BB13_104:
	setp.leu.f32 	%p88, %f2951, %f3400;
	mov.f32 	%f2963, %f3400;
	mov.f32 	%f2964, %f2951;
	mov.f32 	%f2965, %f2952;
	mov.f32 	%f2966, %f2953;
	mov.f32 	%f2967, %f2954;
	mov.f32 	%f2968, %f2955;
	mov.f32 	%f2969, %f2956;
	mov.f32 	%f2970, %f2957;
	mov.f32 	%f2971, %f2958;
	mov.f32 	%f2972, %f2959;
	mov.f32 	%f2973, %f2960;
	mov.f32 	%f2974, %f2961;
	mov.u32 	%r1083, %r1520;
	mov.u32 	%r1084, %r1071;
	mov.u32 	%r1085, %r1072;
	mov.u32 	%r1086, %r1073;
	mov.u32 	%r1087, %r1074;
	mov.u32 	%r1088, %r1075;
	mov.u32 	%r1089, %r1076;
	mov.u32 	%r1090, %r1077;
	mov.u32 	%r1091, %r1078;
	mov.u32 	%r1092, %r1079;
	mov.u32 	%r1093, %r1080;
	mov.u32 	%r1094, %r1081;
	@%p88 bra 	$L__BB13_117;
	setp.leu.f32 	%p89, %f2952, %f3400;
	mov.f32 	%f2963, %f2951;
	mov.f32 	%f2964, %f3400;
	mov.f32 	%f2965, %f2952;
	mov.f32 	%f2966, %f2953;
	mov.f32 	%f2967, %f2954;
	mov.f32 	%f2968, %f2955;
	mov.f32 	%f2969, %f2956;
	mov.f32 	%f2970, %f2957;
	mov.f32 	%f2971, %f2958;
	mov.f32 	%f2972, %f2959;
	mov.f32 	%f2973, %f2960;
	mov.f32 	%f2974, %f2961;
	mov.u32 	%r1083, %r1071;
	mov.u32 	%r1084, %r1520;
	mov.u32 	%r1085, %r1072;
	mov.u32 	%r1086, %r1073;
	mov.u32 	%r1087, %r1074;
	mov.u32 	%r1088, %r1075;
	mov.u32 	%r1089, %r1076;
	mov.u32 	%r1090, %r1077;
	mov.u32 	%r1091, %r1078;
	mov.u32 	%r1092, %r1079;
	mov.u32 	%r1093, %r1080;
	mov.u32 	%r1094, %r1081;
	@%p89 bra 	$L__BB13_117;
	setp.leu.f32 	%p90, %f2953, %f3400;
	mov.f32 	%f2963, %f2951;
	mov.f32 	%f2964, %f2952;
	mov.f32 	%f2965, %f3400;
	mov.f32 	%f2966, %f2953;
	mov.f32 	%f2967, %f2954;
	mov.f32 	%f2968, %f2955;
	mov.f32 	%f2969, %f2956;
	mov.f32 	%f2970, %f2957;
	mov.f32 	%f2971, %f2958;
	mov.f32 	%f2972, %f2959;
	mov.f32 	%f2973, %f2960;
	mov.f32 	%f2974, %f2961;
	mov.u32 	%r1083, %r1071;
	mov.u32 	%r1084, %r1072;
	mov.u32 	%r1085, %r1520;
	mov.u32 	%r1086, %r1073;
	mov.u32 	%r1087, %r1074;
	mov.u32 	%r1088, %r1075;
	mov.u32 	%r1089, %r1076;
	mov.u32 	%r1090, %r1077;
	mov.u32 	%r1091, %r1078;
	mov.u32 	%r1092, %r1079;
	mov.u32 	%r1093, %r1080;
	mov.u32 	%r1094, %r1081;
	@%p90 bra 	$L__BB13_117;
	setp.leu.f32 	%p91, %f2954, %f3400;
	mov.f32 	%f2963, %f2951;
	mov.f32 	%f2964, %f2952;
	mov.f32 	%f2965, %f2953;
	mov.f32 	%f2966, %f3400;
	mov.f32 	%f2967, %f2954;
	mov.f32 	%f2968, %f2955;
	mov.f32 	%f2969, %f2956;
	mov.f32 	%f2970, %f2957;
	mov.f32 	%f2971, %f2958;
	mov.f32 	%f2972, %f2959;
	mov.f32 	%f2973, %f2960;
	mov.f32 	%f2974, %f2961;
	mov.u32 	%r1083, %r1071;
	mov.u32 	%r1084, %r1072;
	mov.u32 	%r1085, %r1073;
	mov.u32 	%r1086, %r1520;
	mov.u32 	%r1087, %r1074;
	mov.u32 	%r1088, %r1075;
	mov.u32 	%r1089, %r1076;
	mov.u32 	%r1090, %r1077;
	mov.u32 	%r1091, %r1078;
	mov.u32 	%r1092, %r1079;
	mov.u32 	%r1093, %r1080;
	mov.u32 	%r1094, %r1081;
	@%p91 bra 	$L__BB13_117;
	setp.leu.f32 	%p92, %f2955, %f3400;
	mov.f32 	%f2963, %f2951;
	mov.f32 	%f2964, %f2952;
	mov.f32 	%f2965, %f2953;
	mov.f32 	%f2966, %f2954;
	mov.f32 	%f2967, %f3400;
	mov.f32 	%f2968, %f2955;
	mov.f32 	%f2969, %f2956;
	mov.f32 	%f2970, %f2957;
	mov.f32 	%f2971, %f2958;
	mov.f32 	%f2972, %f2959;
	mov.f32 	%f2973, %f2960;
	mov.f32 	%f2974, %f2961;
	mov.u32 	%r1083, %r1071;
	mov.u32 	%r1084, %r1072;
	mov.u32 	%r1085, %r1073;
	mov.u32 	%r1086, %r1074;
	mov.u32 	%r1087, %r1520;
	mov.u32 	%r1088, %r1075;
	mov.u32 	%r1089, %r1076;
	mov.u32 	%r1090, %r1077;
	mov.u32 	%r1091, %r1078;
	mov.u32 	%r1092, %r1079;
	mov.u32 	%r1093, %r1080;
	mov.u32 	%r1094, %r1081;
	@%p92 bra 	$L__BB13_117;
	setp.leu.f32 	%p93, %f2956, %f3400;
	mov.f32 	%f2963, %f2951;
	mov.f32 	%f2964, %f2952;
	mov.f32 	%f2965, %f2953;
	mov.f32 	%f2966, %f2954;
	mov.f32 	%f2967, %f2955;
	mov.f32 	%f2968, %f3400;
	mov.f32 	%f2969, %f2956;
	mov.f32 	%f2970, %f2957;
	mov.f32 	%f2971, %f2958;
	mov.f32 	%f2972, %f2959;
	mov.f32 	%f2973, %f2960;
	mov.f32 	%f2974, %f2961;
	mov.u32 	%r1083, %r1071;
	mov.u32 	%r1084, %r1072;
	mov.u32 	%r1085, %r1073;
	mov.u32 	%r1086, %r1074;
	mov.u32 	%r1087, %r1075;
	mov.u32 	%r1088, %r1520;
	mov.u32 	%r1089, %r1076;
	mov.u32 	%r1090, %r1077;
	mov.u32 	%r1091, %r1078;
	mov.u32 	%r1092, %r1079;
	mov.u32 	%r1093, %r1080;
	mov.u32 	%r1094, %r1081;
	@%p93 bra 	$L__BB13_117;
	setp.leu.f32 	%p94, %f2957, %f3400;
	mov.f32 	%f2963, %f2951;
	mov.f32 	%f2964, %f2952;
	mov.f32 	%f2965, %f2953;
	mov.f32 	%f2966, %f2954;
	mov.f32 	%f2967, %f2955;
	mov.f32 	%f2968, %f2956;
	mov.f32 	%f2969, %f3400;
	mov.f32 	%f2970, %f2957;
	mov.f32 	%f2971, %f2958;
	mov.f32 	%f2972, %f2959;
	mov.f32 	%f2973, %f2960;
	mov.f32 	%f2974, %f2961;
	mov.u32 	%r1083, %r1071;
	mov.u32 	%r1084, %r1072;
	mov.u32 	%r1085, %r1073;
	mov.u32 	%r1086, %r1074;
	mov.u32 	%r1087, %r1075;
	mov.u32 	%r1088, %r1076;
	mov.u32 	%r1089, %r1520;
	mov.u32 	%r1090, %r1077;
	mov.u32 	%r1091, %r1078;
	mov.u32 	%r1092, %r1079;
	mov.u32 	%r1093, %r1080;
	mov.u32 	%r1094, %r1081;
	@%p94 bra 	$L__BB13_117;
	setp.leu.f32 	%p95, %f2958, %f3400;
	mov.f32 	%f2963, %f2951;
	mov.f32 	%f2964, %f2952;
	mov.f32 	%f2965, %f2953;
	mov.f32 	%f2966, %f2954;
	mov.f32 	%f2967, %f2955;
	mov.f32 	%f2968, %f2956;
	mov.f32 	%f2969, %f2957;
	mov.f32 	%f2970, %f3400;
	mov.f32 	%f2971, %f2958;
	mov.f32 	%f2972, %f2959;
	mov.f32 	%f2973, %f2960;
	mov.f32 	%f2974, %f2961;
	mov.u32 	%r1083, %r1071;
	mov.u32 	%r1084, %r1072;
	mov.u32 	%r1085, %r1073;
	mov.u32 	%r1086, %r1074;
	mov.u32 	%r1087, %r1075;
	mov.u32 	%r1088, %r1076;
	mov.u32 	%r1089, %r1077;
	mov.u32 	%r1090, %r1520;
	mov.u32 	%r1091, %r1078;
	mov.u32 	%r1092, %r1079;
	mov.u32 	%r1093, %r1080;
	mov.u32 	%r1094, %r1081;
	@%p95 bra 	$L__BB13_117;
	setp.leu.f32 	%p96, %f2959, %f3400;
	mov.f32 	%f2963, %f2951;
	mov.f32 	%f2964, %f2952;
	mov.f32 	%f2965, %f2953;
	mov.f32 	%f2966, %f2954;
	mov.f32 	%f2967, %f2955;
	mov.f32 	%f2968, %f2956;
	mov.f32 	%f2969, %f2957;
	mov.f32 	%f2970, %f2958;
	mov.f32 	%f2971, %f3400;
	mov.f32 	%f2972, %f2959;
	mov.f32 	%f2973, %f2960;
	mov.f32 	%f2974, %f2961;
	mov.u32 	%r1083, %r1071;
	mov.u32 	%r1084, %r1072;
	mov.u32 	%r1085, %r1073;
	mov.u32 	%r1086, %r1074;
	mov.u32 	%r1087, %r1075;
	mov.u32 	%r1088, %r1076;
	mov.u32 	%r1089, %r1077;
	mov.u32 	%r1090, %r1078;
	mov.u32 	%r1091, %r1520;
	mov.u32 	%r1092, %r1079;
	mov.u32 	%r1093, %r1080;
	mov.u32 	%r1094, %r1081;
	@%p96 bra 	$L__BB13_117;
	setp.leu.f32 	%p97, %f2960, %f3400;
	mov.f32 	%f2963, %f2951;
	mov.f32 	%f2964, %f2952;
	mov.f32 	%f2965, %f2953;
	mov.f32 	%f2966, %f2954;
	mov.f32 	%f2967, %f2955;
	mov.f32 	%f2968, %f2956;
	mov.f32 	%f2969, %f2957;
	mov.f32 	%f2970, %f2958;
	mov.f32 	%f2971, %f2959;
	mov.f32 	%f2972, %f3400;
	mov.f32 	%f2973, %f2960;
	mov.f32 	%f2974, %f2961;
	mov.u32 	%r1083, %r1071;
	mov.u32 	%r1084, %r1072;
	mov.u32 	%r1085, %r1073;
	mov.u32 	%r1086, %r1074;
	mov.u32 	%r1087, %r1075;
	mov.u32 	%r1088, %r1076;
	mov.u32 	%r1089, %r1077;
	mov.u32 	%r1090, %r1078;
	mov.u32 	%r1091, %r1079;
	mov.u32 	%r1092, %r1520;
	mov.u32 	%r1093, %r1080;
	mov.u32 	%r1094, %r1081;
	@%p97 bra 	$L__BB13_117;
	setp.leu.f32 	%p98, %f2961, %f3400;
	mov.f32 	%f2963, %f2951;
	mov.f32 	%f2964, %f2952;
	mov.f32 	%f2965, %f2953;
	mov.f32 	%f2966, %f2954;
	mov.f32 	%f2967, %f2955;
	mov.f32 	%f2968, %f2956;
	mov.f32 	%f2969, %f2957;
	mov.f32 	%f2970, %f2958;
	mov.f32 	%f2971, %f2959;
	mov.f32 	%f2972, %f2960;
	mov.f32 	%f2973, %f3400;
	mov.f32 	%f2974, %f2961;
	mov.u32 	%r1083, %r1071;
	mov.u32 	%r1084, %r1072;
	mov.u32 	%r1085, %r1073;
	mov.u32 	%r1086, %r1074;
	mov.u32 	%r1087, %r1075;
	mov.u32 	%r1088, %r1076;
	mov.u32 	%r1089, %r1077;
	mov.u32 	%r1090, %r1078;
	mov.u32 	%r1091, %r1079;
	mov.u32 	%r1092, %r1080;
	mov.u32 	%r1093, %r1520;
	mov.u32 	%r1094, %r1081;
	@%p98 bra 	$L__BB13_117;
	setp.leu.f32 	%p99, %f3412, %f3400;
	mov.f32 	%f2963, %f2951;
	mov.f32 	%f2964, %f2952;
	mov.f32 	%f2965, %f2953;
	mov.f32 	%f2966, %f2954;
	mov.f32 	%f2967, %f2955;
	mov.f32 	%f2968, %f2956;
	mov.f32 	%f2969, %f2957;
	mov.f32 	%f2970, %f2958;
	mov.f32 	%f2971, %f2959;
	mov.f32 	%f2972, %f2960;
	mov.f32 	%f2973, %f2961;
	mov.f32 	%f2974, %f3400;
	mov.u32 	%r1083, %r1071;
	mov.u32 	%r1084, %r1072;
	mov.u32 	%r1085, %r1073;
	mov.u32 	%r1086, %r1074;
	mov.u32 	%r1087, %r1075;
	mov.u32 	%r1088, %r1076;
	mov.u32 	%r1089, %r1077;
	mov.u32 	%r1090, %r1078;
	mov.u32 	%r1091, %r1079;
	mov.u32 	%r1092, %r1080;
	mov.u32 	%r1093, %r1081;
	mov.u32 	%r1094, %r1520;
	@%p99 bra 	$L__BB13_117;
	mov.f32 	%f2963, %f2951;
	mov.f32 	%f2964, %f2952;
	mov.f32 	%f2965, %f2953;
	mov.f32 	%f2966, %f2954;
	mov.f32 	%f2967, %f2955;
	mov.f32 	%f2968, %f2956;
	mov.f32 	%f2969, %f2957;
	mov.f32 	%f2970, %f2958;
	mov.f32 	%f2971, %f2959;
	mov.f32 	%f2972, %f2960;
	mov.f32 	%f2973, %f2961;
	mov.f32 	%f2974, %f3412;
	mov.f32 	%f3412, %f3400;
	mov.u32 	%r1083, %r1071;
	mov.u32 	%r1084, %r1072;
	mov.u32 	%r1085, %r1073;
	mov.u32 	%r1086, %r1074;
	mov.u32 	%r1087, %r1075;
	mov.u32 	%r1088, %r1076;
	mov.u32 	%r1089, %r1077;
	mov.u32 	%r1090, %r1078;
	mov.u32 	%r1091, %r1079;
	mov.u32 	%r1092, %r1080;
	mov.u32 	%r1093, %r1081;
	mov.u32 	%r1094, %r1532;
	mov.u32 	%r1532, %r1520;
$L__BB13_117:
	setp.leu.f32 	%p100, %f2963, %f3399;
	mov.f32 	%f2976, %f3399;
	mov.f32 	%f2977, %f2963;
	mov.f32 	%f2978, %f2964;
	mov.f32 	%f2979, %f2965;
	mov.f32 	%f2980, %f2966;
	mov.f32 	%f2981, %f2967;
	mov.f32 	%f2982, %f2968;
	mov.f32 	%f2983, %f2969;
	mov.f32 	%f2984, %f2970;
	mov.f32 	%f2985, %f2971;
	mov.f32 	%f2986, %f2972;
	mov.f32 	%f2987, %f2973;
	mov.f32 	%f2988, %f2974;
	mov.u32 	%r1096, %r1519;
	mov.u32 	%r1097, %r1083;
	mov.u32 	%r1098, %r1084;
	mov.u32 	%r1099, %r1085;
	mov.u32 	%r1100, %r1086;
	mov.u32 	%r1101, %r1087;
	mov.u32 	%r1102, %r1088;
	mov.u32 	%r1103, %r1089;
	mov.u32 	%r1104, %r1090;
	mov.u32 	%r1105, %r1091;
	mov.u32 	%r1106, %r1092;
	mov.u32 	%r1107, %r1093;
	mov.u32 	%r1108, %r1094;
	@%p100 bra 	$L__BB13_131;
	setp.leu.f32 	%p101, %f2964, %f3399;
	mov.f32 	%f2976, %f2963;
	mov.f32 	%f2977, %f3399;
	mov.f32 	%f2978, %f2964;
	mov.f32 	%f2979, %f2965;
	mov.f32 	%f2980, %f2966;
	mov.f32 	%f2981, %f2967;
	mov.f32 	%f2982, %f2968;
	mov.f32 	%f2983, %f2969;
	mov.f32 	%f2984, %f2970;
	mov.f32 	%f2985, %f2971;
	mov.f32 	%f2986, %f2972;
	mov.f32 	%f2987, %f2973;
	mov.f32 	%f2988, %f2974;
	mov.u32 	%r1096, %r1083;
	mov.u32 	%r1097, %r1519;
	mov.u32 	%r1098, %r1084;
	mov.u32 	%r1099, %r1085;
	mov.u32 	%r1100, %r1086;
	mov.u32 	%r1101, %r1087;
	mov.u32 	%r1102, %r1088;
	mov.u32 	%r1103, %r1089;
	mov.u32 	%r1104, %r1090;
	mov.u32 	%r1105, %r1091;
	mov.u32 	%r1106, %r1092;
	mov.u32 	%r1107, %r1093;
	mov.u32 	%r1108, %r1094;
	@%p101 bra 	$L__BB13_131;
	setp.leu.f32 	%p102, %f2965, %f3399;
	mov.f32 	%f2976, %f2963;
	mov.f32 	%f2977, %f2964;
	mov.f32 	%f2978, %f3399;
	mov.f32 	%f2979, %f2965;
	mov.f32 	%f2980, %f2966;
	mov.f32 	%f2981, %f2967;
	mov.f32 	%f2982, %f2968;
	mov.f32 	%f2983, %f2969;
	mov.f32 	%f2984, %f2970;
	mov.f32 	%f2985, %f2971;
	mov.f32 	%f2986, %f2972;
	mov.f32 	%f2987, %f2973;
	mov.f32 	%f2988, %f2974;
	mov.u32 	%r1096, %r1083;
	mov.u32 	%r1097, %r1084;
	mov.u32 	%r1098, %r1519;
	mov.u32 	%r1099, %r1085;
	mov.u32 	%r1100, %r1086;
	mov.u32 	%r1101, %r1087;
	mov.u32 	%r1102, %r1088;
	mov.u32 	%r1103, %r1089;
	mov.u32 	%r1104, %r1090;
	mov.u32 	%r1105, %r1091;
	mov.u32 	%r1106, %r1092;
	mov.u32 	%r1107, %r1093;
	mov.u32 	%r1108, %r1094;
	@%p102 bra 	$L__BB13_131;
	setp.leu.f32 	%p103, %f2966, %f3399;
	mov.f32 	%f2976, %f2963;
	mov.f32 	%f2977, %f2964;
	mov.f32 	%f2978, %f2965;
	mov.f32 	%f2979, %f3399;
	mov.f32 	%f2980, %f2966;
	mov.f32 	%f2981, %f2967;
	mov.f32 	%f2982, %f2968;
	mov.f32 	%f2983, %f2969;
	mov.f32 	%f2984, %f2970;
	mov.f32 	%f2985, %f2971;
	mov.f32 	%f2986, %f2972;
	mov.f32 	%f2987, %f2973;
	mov.f32 	%f2988, %f2974;
	mov.u32 	%r1096, %r1083;
	mov.u32 	%r1097, %r1084;
	mov.u32 	%r1098, %r1085;
	mov.u32 	%r1099, %r1519;
	mov.u32 	%r1100, %r1086;
	mov.u32 	%r1101, %r1087;
	mov.u32 	%r1102, %r1088;
	mov.u32 	%r1103, %r1089;
	mov.u32 	%r1104, %r1090;
	mov.u32 	%r1105, %r1091;
	mov.u32 	%r1106, %r1092;
	mov.u32 	%r1107, %r1093;
	mov.u32 	%r1108, %r1094;
	@%p103 bra 	$L__BB13_131;
	setp.leu.f32 	%p104, %f2967, %f3399;
	mov.f32 	%f2976, %f2963;
	mov.f32 	%f2977, %f2964;
	mov.f32 	%f2978, %f2965;
	mov.f32 	%f2979, %f2966;
	mov.f32 	%f2980, %f3399;
	mov.f32 	%f2981, %f2967;
	mov.f32 	%f2982, %f2968;
	mov.f32 	%f2983, %f2969;
	mov.f32 	%f2984, %f2970;
	mov.f32 	%f2985, %f2971;
	mov.f32 	%f2986, %f2972;
	mov.f32 	%f2987, %f2973;
	mov.f32 	%f2988, %f2974;
	mov.u32 	%r1096, %r1083;
	mov.u32 	%r1097, %r1084;
	mov.u32 	%r1098, %r1085;
	mov.u32 	%r1099, %r1086;
	mov.u32 	%r1100, %r1519;
	mov.u32 	%r1101, %r1087;
	mov.u32 	%r1102, %r1088;
	mov.u32 	%r1103, %r1089;
	mov.u32 	%r1104, %r1090;
	mov.u32 	%r1105, %r1091;
	mov.u32 	%r1106, %r1092;
	mov.u32 	%r1107, %r1093;
	mov.u32 	%r1108, %r1094;
	@%p104 bra 	$L__BB13_131;
	setp.leu.f32 	%p105, %f2968, %f3399;
	mov.f32 	%f2976, %f2963;
	mov.f32 	%f2977, %f2964;
	mov.f32 	%f2978, %f2965;
	mov.f32 	%f2979, %f2966;
	mov.f32 	%f2980, %f2967;
	mov.f32 	%f2981, %f3399;
	mov.f32 	%f2982, %f2968;
	mov.f32 	%f2983, %f2969;
	mov.f32 	%f2984, %f2970;
	mov.f32 	%f2985, %f2971;
	mov.f32 	%f2986, %f2972;
	mov.f32 	%f2987, %f2973;
	mov.f32 	%f2988, %f2974;
	mov.u32 	%r1096, %r1083;
	mov.u32 	%r1097, %r1084;
	mov.u32 	%r1098, %r1085;
	mov.u32 	%r1099, %r1086;
	mov.u32 	%r1100, %r1087;
	mov.u32 	%r1101, %r1519;
	mov.u32 	%r1102, %r1088;
	mov.u32 	%r1103, %r1089;
	mov.u32 	%r1104, %r1090;
	mov.u32 	%r1105, %r1091;
	mov.u32 	%r1106, %r1092;
	mov.u32 	%r1107, %r1093;
	mov.u32 	%r1108, %r1094;
	@%p105 bra 	$L__BB13_131;
	setp.leu.f32 	%p106, %f2969, %f3399;
	mov.f32 	%f2976, %f2963;
	mov.f32 	%f2977, %f2964;
	mov.f32 	%f2978, %f2965;
	mov.f32 	%f2979, %f2966;
	mov.f32 	%f2980, %f2967;
	mov.f32 	%f2981, %f2968;
	mov.f32 	%f2982, %f3399;
	mov.f32 	%f2983, %f2969;
	mov.f32 	%f2984, %f2970;
	mov.f32 	%f2985, %f2971;
	mov.f32 	%f2986, %f2972;
	mov.f32 	%f2987, %f2973;
	mov.f32 	%f2988, %f2974;
	mov.u32 	%r1096, %r1083;
	mov.u32 	%r1097, %r1084;
	mov.u32 	%r1098, %r1085;
	mov.u32 	%r1099, %r1086;
	mov.u32 	%r1100, %r1087;
	mov.u32 	%r1101, %r1088;
	mov.u32 	%r1102, %r1519;
	mov.u32 	%r1103, %r1089;
	mov.u32 	%r1104, %r1090;
	mov.u32 	%r1105, %r1091;
	mov.u32 	%r1106, %r1092;
	mov.u32 	%r1107, %r1093;
	mov.u32 	%r1108, %r1094;
	@%p106 bra 	$L__BB13_131;
	setp.leu.f32 	%p107, %f2970, %f3399;
	mov.f32 	%f2976, %f2963;
	mov.f32 	%f2977, %f2964;
	mov.f32 	%f2978, %f2965;
	mov.f32 	%f2979, %f2966;
	mov.f32 	%f2980, %f2967;
	mov.f32 	%f2981, %f2968;
	mov.f32 	%f2982, %f2969;
	mov.f32 	%f2983, %f3399;
	mov.f32 	%f2984, %f2970;
	mov.f32 	%f2985, %f2971;
	mov.f32 	%f2986, %f2972;
	mov.f32 	%f2987, %f2973;
	mov.f32 	%f2988, %f2974;
	mov.u32 	%r1096, %r1083;
	mov.u32 	%r1097, %r1084;
	mov.u32 	%r1098, %r1085;
	mov.u32 	%r1099, %r1086;
	mov.u32 	%r1100, %r1087;
	mov.u32 	%r1101, %r1088;
	mov.u32 	%r1102, %r1089;
	mov.u32 	%r1103, %r1519;
	mov.u32 	%r1104, %r1090;
	mov.u32 	%r1105, %r1091;
	mov.u32 	%r1106, %r1092;
	mov.u32 	%r1107, %r1093;
	mov.u32 	%r1108, %r1094;
	@%p107 bra 	$L__BB13_131;
	setp.leu.f32 	%p108, %f2971, %f3399;
	mov.f32 	%f2976, %f2963;
	mov.f32 	%f2977, %f2964;
	mov.f32 	%f2978, %f2965;
	mov.f32 	%f2979, %f2966;
	mov.f32 	%f2980, %f2967;
	mov.f32 	%f2981, %f2968;
	mov.f32 	%f2982, %f2969;
	mov.f32 	%f2983, %f2970;
	mov.f32 	%f2984, %f3399;
	mov.f32 	%f2985, %f2971;
	mov.f32 	%f2986, %f2972;
	mov.f32 	%f2987, %f2973;
	mov.f32 	%f2988, %f2974;
	mov.u32 	%r1096, %r1083;
	mov.u32 	%r1097, %r1084;
	mov.u32 	%r1098, %r1085;
	mov.u32 	%r1099, %r1086;
	mov.u32 	%r1100, %r1087;
	mov.u32 	%r1101, %r1088;
	mov.u32 	%r1102, %r1089;
	mov.u32 	%r1103, %r1090;
	mov.u32 	%r1104, %r1519;
	mov.u32 	%r1105, %r1091;
	mov.u32 	%r1106, %r1092;
	mov.u32 	%r1107, %r1093;
	mov.u32 	%r1108, %r1094;
	@%p108 bra 	$L__BB13_131;
	setp.leu.f32 	%p109, %f2972, %f3399;
	mov.f32 	%f2976, %f2963;
	mov.f32 	%f2977, %f2964;
	mov.f32 	%f2978, %f2965;
	mov.f32 	%f2979, %f2966;
	mov.f32 	%f2980, %f2967;
	mov.f32 	%f2981, %f2968;
	mov.f32 	%f2982, %f2969;
	mov.f32 	%f2983, %f2970;
	mov.f32 	%f2984, %f2971;
	mov.f32 	%f2985, %f3399;
	mov.f32 	%f2986, %f2972;
	mov.f32 	%f2987, %f2973;
	mov.f32 	%f2988, %f2974;
	mov.u32 	%r1096, %r1083;
	mov.u32 	%r1097, %r1084;
	mov.u32 	%r1098, %r1085;
	mov.u32 	%r1099, %r1086;
	mov.u32 	%r1100, %r1087;
	mov.u32 	%r1101, %r1088;
	mov.u32 	%r1102, %r1089;
	mov.u32 	%r1103, %r1090;
	mov.u32 	%r1104, %r1091;
	mov.u32 	%r1105, %r1519;
	mov.u32 	%r1106, %r1092;
	mov.u32 	%r1107, %r1093;
	mov.u32 	%r1108, %r1094;
	@%p109 bra 	$L__BB13_131;
	setp.leu.f32 	%p110, %f2973, %f3399;
	mov.f32 	%f2976, %f2963;
	mov.f32 	%f2977, %f2964;
	mov.f32 	%f2978, %f2965;
	mov.f32 	%f2979, %f2966;
	mov.f32 	%f2980, %f2967;
	mov.f32 	%f2981, %f2968;
	mov.f32 	%f2982, %f2969;
	mov.f32 	%f2983, %f2970;
	mov.f32 	%f2984, %f2971;
	mov.f32 	%f2985, %f2972;
	mov.f32 	%f2986, %f3399;
	mov.f32 	%f2987, %f2973;
	mov.f32 	%f2988, %f2974;
	mov.u32 	%r1096, %r1083;
	mov.u32 	%r1097, %r1084;
	mov.u32 	%r1098, %r1085;
	mov.u32 	%r1099, %r1086;
	mov.u32 	%r1100, %r1087;
	mov.u32 	%r1101, %r1088;
	mov.u32 	%r1102, %r1089;
	mov.u32 	%r1103, %r1090;
	mov.u32 	%r1104, %r1091;
	mov.u32 	%r1105, %r1092;
	mov.u32 	%r1106, %r1519;
	mov.u32 	%r1107, %r1093;
	mov.u32 	%r1108, %r1094;
	@%p110 bra 	$L__BB13_131;
	setp.leu.f32 	%p111, %f2974, %f3399;
	mov.f32 	%f2976, %f2963;
	mov.f32 	%f2977, %f2964;
	mov.f32 	%f2978, %f2965;
	mov.f32 	%f2979, %f2966;
	mov.f32 	%f2980, %f2967;
	mov.f32 	%f2981, %f2968;
	mov.f32 	%f2982, %f2969;
	mov.f32 	%f2983, %f2970;
	mov.f32 	%f2984, %f2971;
	mov.f32 	%f2985, %f2972;
	mov.f32 	%f2986, %f2973;
	mov.f32 	%f2987, %f3399;
	mov.f32 	%f2988, %f2974;
	mov.u32 	%r1096, %r1083;
	mov.u32 	%r1097, %r1084;
	mov.u32 	%r1098, %r1085;
	mov.u32 	%r1099, %r1086;
	mov.u32 	%r1100, %r1087;
	mov.u32 	%r1101, %r1088;
	mov.u32 	%r1102, %r1089;
	mov.u32 	%r1103, %r1090;
	mov.u32 	%r1104, %r1091;
	mov.u32 	%r1105, %r1092;
	mov.u32 	%r1106, %r1093;
	mov.u32 	%r1107, %r1519;
	mov.u32 	%r1108, %r1094;
	@%p111 bra 	$L__BB13_131;
	setp.leu.f32 	%p112, %f3412, %f3399;
	mov.f32 	%f2976, %f2963;
	mov.f32 	%f2977, %f2964;
	mov.f32 	%f2978, %f2965;
	mov.f32 	%f2979, %f2966;
	mov.f32 	%f2980, %f2967;
	mov.f32 	%f2981, %f2968;
	mov.f32 	%f2982, %f2969;
	mov.f32 	%f2983, %f2970;
	mov.f32 	%f2984, %f2971;
	mov.f32 	%f2985, %f2972;
	mov.f32 	%f2986, %f2973;
	mov.f32 	%f2987, %f2974;
	mov.f32 	%f2988, %f3399;
	mov.u32 	%r1096, %r1083;
	mov.u32 	%r1097, %r1084;
	mov.u32 	%r1098, %r1085;
	mov.u32 	%r1099, %r1086;
	mov.u32 	%r1100, %r1087;
	mov.u32 	%r1101, %r1088;
	mov.u32 	%r1102, %r1089;
	mov.u32 	%r1103, %r1090;
	mov.u32 	%r1104, %r1091;
	mov.u32 	%r1105, %r1092;
	mov.u32 	%r1106, %r1093;
	mov.u32 	%r1107, %r1094;
	mov.u32 	%r1108, %r1519;
	@%p112 bra 	$L__BB13_131;
	mov.f32 	%f2976, %f2963;
	mov.f32 	%f2977, %f2964;
	mov.f32 	%f2978, %f2965;
	mov.f32 	%f2979, %f2966;
	mov.f32 	%f2980, %f2967;
	mov.f32 	%f2981, %f2968;
	mov.f32 	%f2982, %f2969;
	mov.f32 	%f2983, %f2970;
	mov.f32 	%f2984, %f2971;
	mov.f32 	%f2985, %f2972;
	mov.f32 	%f2986, %f2973;
	mov.f32 	%f2987, %f2974;
	mov.f32 	%f2988, %f3412;
	mov.f32 	%f3412, %f3399;
	mov.u32 	%r1096, %r1083;
	mov.u32 	%r1097, %r1084;
	mov.u32 	%r1098, %r1085;
	mov.u32 	%r1099, %r1086;
	mov.u32 	%r1100, %r1087;
	mov.u32 	%r1101, %r1088;
	mov.u32 	%r1102, %r1089;
	mov.u32 	%r1103, %r1090;
	mov.u32 	%r1104, %r1091;
	mov.u32 	%r1105, %r1092;
	mov.u32 	%r1106, %r1093;
	mov.u32 	%r1107, %r1094;
	mov.u32 	%r1108, %r1532;
	mov.u32 	%r1532, %r1519;
$L__BB13_131:
	setp.leu.f32 	%p113, %f2976, %f3398;
	mov.f32 	%f2990, %f3398;
	mov.f32 	%f2991, %f2976;
	mov.f32 	%f2992, %f2977;
	mov.f32 	%f2993, %f2978;
	mov.f32 	%f2994, %f2979;
	mov.f32 	%f2995, %f2980;
	mov.f32 	%f2996, %f2981;
	mov.f32 	%f2997, %f2982;
	mov.f32 	%f2998, %f2983;
	mov.f32 	%f2999, %f2984;
	mov.f32 	%f3000, %f2985;
	mov.f32 	%f3001, %f2986;
	mov.f32 	%f3002, %f2987;
	mov.f32 	%f3003, %f2988;
	mov.u32 	%r1110, %r1518;
	mov.u32 	%r1111, %r1096;
	mov.u32 	%r1112, %r1097;
	mov.u32 	%r1113, %r1098;
	mov.u32 	%r1114, %r1099;
	mov.u32 	%r1115, %r1100;
	mov.u32 	%r1116, %r1101;
	mov.u32 	%r1117, %r1102;
	mov.u32 	%r1118, %r1103;
	mov.u32 	%r1119, %r1104;
	mov.u32 	%r1120, %r1105;
	mov.u32 	%r1121, %r1106;
	mov.u32 	%r1122, %r1107;
	mov.u32 	%r1123, %r1108;
	@%p113 bra 	$L__BB13_146;
	setp.leu.f32 	%p114, %f2977, %f3398;
	mov.f32 	%f2990, %f2976;
	mov.f32 	%f2991, %f3398;
	mov.f32 	%f2992, %f2977;
	mov.f32 	%f2993, %f2978;
	mov.f32 	%f2994, %f2979;
	mov.f32 	%f2995, %f2980;
	mov.f32 	%f2996, %f2981;
	mov.f32 	%f2997, %f2982;
	mov.f32 	%f2998, %f2983;
	mov.f32 	%f2999, %f2984;
	mov.f32 	%f3000, %f2985;
	mov.f32 	%f3001, %f2986;
	mov.f32 	%f3002, %f2987;
	mov.f32 	%f3003, %f2988;
	mov.u32 	%r1110, %r1096;
	mov.u32 	%r1111, %r1518;
	mov.u32 	%r1112, %r1097;
	mov.u32 	%r1113, %r1098;
	mov.u32 	%r1114, %r1099;
	mov.u32 	%r1115, %r1100;
	mov.u32 	%r1116, %r1101;
	mov.u32 	%r1117, %r1102;
	mov.u32 	%r1118, %r1103;
	mov.u32 	%r1119, %r1104;
	mov.u32 	%r1120, %r1105;
	mov.u32 	%r1121, %r1106;
	mov.u32 	%r1122, %r1107;
	mov.u32 	%r1123, %r1108;
	@%p114 bra 	$L__BB13_146;
	setp.leu.f32 	%p115, %f2978, %f3398;
	mov.f32 	%f2990, %f2976;
	mov.f32 	%f2991, %f2977;
	mov.f32 	%f2992, %f3398;
	mov.f32 	%f2993, %f2978;
	mov.f32 	%f2994, %f2979;
	mov.f32 	%f2995, %f2980;
	mov.f32 	%f2996, %f2981;
	mov.f32 	%f2997, %f2982;
	mov.f32 	%f2998, %f2983;
	mov.f32 	%f2999, %f2984;
	mov.f32 	%f3000, %f2985;
	mov.f32 	%f3001, %f2986;
	mov.f32 	%f3002, %f2987;
	mov.f32 	%f3003, %f2988;
	mov.u32 	%r1110, %r1096;
	mov.u32 	%r1111, %r1097;
	mov.u32 	%r1112, %r1518;
	mov.u32 	%r1113, %r1098;
	mov.u32 	%r1114, %r1099;
	mov.u32 	%r1115, %r1100;
	mov.u32 	%r1116, %r1101;
	mov.u32 	%r1117, %r1102;
	mov.u32 	%r1118, %r1103;
	mov.u32 	%r1119, %r1104;
	mov.u32 	%r1120, %r1105;
	mov.u32 	%r1121, %r1106;
	mov.u32 	%r1122, %r1107;
	mov.u32 	%r1123, %r1108;
	@%p115 bra 	$L__BB13_146;
	setp.leu.f32 	%p116, %f2979, %f3398;
	mov.f32 	%f2990, %f2976;
	mov.f32 	%f2991, %f2977;
	mov.f32 	%f2992, %f2978;
	mov.f32 	%f2993, %f3398;
	mov.f32 	%f2994, %f2979;
	mov.f32 	%f2995, %f2980;
	mov.f32 	%f2996, %f2981;
	mov.f32 	%f2997, %f2982;
	mov.f32 	%f2998, %f2983;
	mov.f32 	%f2999, %f2984;
	mov.f32 	%f3000, %f2985;
	mov.f32 	%f3001, %f2986;
	mov.f32 	%f3002, %f2987;
	mov.f32 	%f3003, %f2988;
	mov.u32 	%r1110, %r1096;
	mov.u32 	%r1111, %r1097;
	mov.u32 	%r1112, %r1098;
	mov.u32 	%r1113, %r1518;
	mov.u32 	%r1114, %r1099;
	mov.u32 	%r1115, %r1100;
	mov.u32 	%r1116, %r1101;
	mov.u32 	%r1117, %r1102;
	mov.u32 	%r1118, %r1103;
	mov.u32 	%r1119, %r1104;
	mov.u32 	%r1120, %r1105;
	mov.u32 	%r1121, %r1106;
	mov.u32 	%r1122, %r1107;
	mov.u32 	%r1123, %r1108;
	@%p116 bra 	$L__BB13_146;
	setp.leu.f32 	%p117, %f2980, %f3398;
	mov.f32 	%f2990, %f2976;
	mov.f32 	%f2991, %f2977;
	mov.f32 	%f2992, %f2978;
	mov.f32 	%f2993, %f2979;
	mov.f32 	%f2994, %f3398;
	mov.f32 	%f2995, %f2980;
	mov.f32 	%f2996, %f2981;
	mov.f32 	%f2997, %f2982;
	mov.f32 	%f2998, %f2983;
	mov.f32 	%f2999, %f2984;
	mov.f32 	%f3000, %f2985;
	mov.f32 	%f3001, %f2986;
	mov.f32 	%f3002, %f2987;
	mov.f32 	%f3003, %f2988;
	mov.u32 	%r1110, %r1096;
	mov.u32 	%r1111, %r1097;
	mov.u32 	%r1112, %r1098;
	mov.u32 	%r1113, %r1099;
	mov.u32 	%r1114, %r1518;
	mov.u32 	%r1115, %r1100;
	mov.u32 	%r1116, %r1101;
	mov.u32 	%r1117, %r1102;
	mov.u32 	%r1118, %r1103;
	mov.u32 	%r1119, %r1104;
	mov.u32 	%r1120, %r1105;
	mov.u32 	%r1121, %r1106;
	mov.u32 	%r1122, %r1107;
	mov.u32 	%r1123, %r1108;
	@%p117 bra 	$L__BB13_146;
	setp.leu.f32 	%p118, %f2981, %f3398;
	mov.f32 	%f2990, %f2976;
	mov.f32 	%f2991, %f2977;
	mov.f32 	%f2992, %f2978;
	mov.f32 	%f2993, %f2979;
	mov.f32 	%f2994, %f2980;
	mov.f32 	%f2995, %f3398;
	mov.f32 	%f2996, %f2981;
	mov.f32 	%f2997, %f2982;
	mov.f32 	%f2998, %f2983;
	mov.f32 	%f2999, %f2984;
	mov.f32 	%f3000, %f2985;
	mov.f32 	%f3001, %f2986;
	mov.f32 	%f3002, %f2987;
	mov.f32 	%f3003, %f2988;
	mov.u32 	%r1110, %r1096;
	mov.u32 	%r1111, %r1097;
	mov.u32 	%r1112, %r1098;
	mov.u32 	%r1113, %r1099;
	mov.u32 	%r1114, %r1100;
	mov.u32 	%r1115, %r1518;
	mov.u32 	%r1116, %r1101;
	mov.u32 	%r1117, %r1102;
	mov.u32 	%r1118, %r1103;
	mov.u32 	%r1119, %r1104;
	mov.u32 	%r1120, %r1105;
	mov.u32 	%r1121, %r1106;
	mov.u32 	%r1122, %r1107;
	mov.u32 	%r1123, %r1108;
	@%p118 bra 	$L__BB13_146;
	setp.leu.f32 	%p119, %f2982, %f3398;
	mov.f32 	%f2990, %f2976;
	mov.f32 	%f2991, %f2977;
	mov.f32 	%f2992, %f2978;
	mov.f32 	%f2993, %f2979;
	mov.f32 	%f2994, %f2980;
	mov.f32 	%f2995, %f2981;
	mov.f32 	%f2996, %f3398;
	mov.f32 	%f2997, %f2982;
	mov.f32 	%f2998, %f2983;
	mov.f32 	%f2999, %f2984;
	mov.f32 	%f3000, %f2985;
	mov.f32 	%f3001, %f2986;
	mov.f32 	%f3002, %f2987;
	mov.f32 	%f3003, %f2988;
	mov.u32 	%r1110, %r1096;
	mov.u32 	%r1111, %r1097;
	mov.u32 	%r1112, %r1098;
	mov.u32 	%r1113, %r1099;
	mov.u32 	%r1114, %r1100;
	mov.u32 	%r1115, %r1101;
	mov.u32 	%r1116, %r1518;
	mov.u32 	%r1117, %r1102;
	mov.u32 	%r1118, %r1103;
	mov.u32 	%r1119, %r1104;
	mov.u32 	%r1120, %r1105;
	mov.u32 	%r1121, %r1106;
	mov.u32 	%r1122, %r1107;
	mov.u32 	%r1123, %r1108;
	@%p119 bra 	$L__BB13_146;
	setp.leu.f32 	%p120, %f2983, %f3398;
	mov.f32 	%f2990, %f2976;
	mov.f32 	%f2991, %f2977;
	mov.f32 	%f2992, %f2978;
	mov.f32 	%f2993, %f2979;
	mov.f32 	%f2994, %f2980;
	mov.f32 	%f2995, %f2981;
	mov.f32 	%f2996, %f2982;
	mov.f32 	%f2997, %f3398;
	mov.f32 	%f2998, %f2983;
	mov.f32 	%f2999, %f2984;
	mov.f32 	%f3000, %f2985;
	mov.f32 	%f3001, %f2986;
	mov.f32 	%f3002, %f2987;
	mov.f32 	%f3003, %f2988;
	mov.u32 	%r1110, %r1096;
	mov.u32 	%r1111, %r1097;
	mov.u32 	%r1112, %r1098;
	mov.u32 	%r1113, %r1099;
	mov.u32 	%r1114, %r1100;
	mov.u32 	%r1115, %r1101;
	mov.u32 	%r1116, %r1102;
	mov.u32 	%r1117, %r1518;
	mov.u32 	%r1118, %r1103;
	mov.u32 	%r1119, %r1104;
	mov.u32 	%r1120, %r1105;
	mov.u32 	%r1121, %r1106;
	mov.u32 	%r1122, %r1107;
	mov.u32 	%r1123, %r1108;
	@%p120 bra 	$L__BB13_146;
	setp.leu.f32 	%p121, %f2984, %f3398;
	mov.f32 	%f2990, %f2976;
	mov.f32 	%f2991, %f2977;
	mov.f32 	%f2992, %f2978;
	mov.f32 	%f2993, %f2979;
	mov.f32 	%f2994, %f2980;
	mov.f32 	%f2995, %f2981;
	mov.f32 	%f2996, %f2982;
	mov.f32 	%f2997, %f2983;
	mov.f32 	%f2998, %f3398;
	mov.f32 	%f2999, %f2984;
	mov.f32 	%f3000, %f2985;
	mov.f32 	%f3001, %f2986;
	mov.f32 	%f3002, %f2987;
	mov.f32 	%f3003, %f2988;
	mov.u32 	%r1110, %r1096;
	mov.u32 	%r1111, %r1097;
	mov.u32 	%r1112, %r1098;
	mov.u32 	%r1113, %r1099;
	mov.u32 	%r1114, %r1100;
	mov.u32 	%r1115, %r1101;
	mov.u32 	%r1116, %r1102;
	mov.u32 	%r1117, %r1103;
	mov.u32 	%r1118, %r1518;
	mov.u32 	%r1119, %r1104;
	mov.u32 	%r1120, %r1105;
	mov.u32 	%r1121, %r1106;
	mov.u32 	%r1122, %r1107;
	mov.u32 	%r1123, %r1108;
	@%p121 bra 	$L__BB13_146;
	setp.leu.f32 	%p122, %f2985, %f3398;
	mov.f32 	%f2990, %f2976;
	mov.f32 	%f2991, %f2977;
	mov.f32 	%f2992, %f2978;
	mov.f32 	%f2993, %f2979;
	mov.f32 	%f2994, %f2980;
	mov.f32 	%f2995, %f2981;
	mov.f32 	%f2996, %f2982;
	mov.f32 	%f2997, %f2983;
	mov.f32 	%f2998, %f2984;
	mov.f32 	%f2999, %f3398;
	mov.f32 	%f3000, %f2985;
	mov.f32 	%f3001, %f2986;
	mov.f32 	%f3002, %f2987;
	mov.f32 	%f3003, %f2988;
	mov.u32 	%r1110, %r1096;
	mov.u32 	%r1111, %r1097;
	mov.u32 	%r1112, %r1098;
	mov.u32 	%r1113, %r1099;
	mov.u32 	%r1114, %r1100;
	mov.u32 	%r1115, %r1101;
	mov.u32 	%r1116, %r1102;
	mov.u32 	%r1117, %r1103;
	mov.u32 	%r1118, %r1104;
	mov.u32 	%r1119, %r1518;
	mov.u32 	%r1120, %r1105;
	mov.u32 	%r1121, %r1106;
	mov.u32 	%r1122, %r1107;
	mov.u32 	%r1123, %r1108;
	@%p122 bra 	$L__BB13_146;
	setp.leu.f32 	%p123, %f2986, %f3398;
	mov.f32 	%f2990, %f2976;
	mov.f32 	%f2991, %f2977;
	mov.f32 	%f2992, %f2978;
	mov.f32 	%f2993, %f2979;
	mov.f32 	%f2994, %f2980;
	mov.f32 	%f2995, %f2981;
	mov.f32 	%f2996, %f2982;
	mov.f32 	%f2997, %f2983;
	mov.f32 	%f2998, %f2984;
	mov.f32 	%f2999, %f2985;
	mov.f32 	%f3000, %f3398;
	mov.f32 	%f3001, %f2986;
	mov.f32 	%f3002, %f2987;
	mov.f32 	%f3003, %f2988;
	mov.u32 	%r1110, %r1096;
	mov.u32 	%r1111, %r1097;
	mov.u32 	%r1112, %r1098;
	mov.u32 	%r1113, %r1099;
	mov.u32 	%r1114, %r1100;
	mov.u32 	%r1115, %r1101;
	mov.u32 	%r1116, %r1102;
	mov.u32 	%r1117, %r1103;
	mov.u32 	%r1118, %r1104;
	mov.u32 	%r1119, %r1105;
	mov.u32 	%r1120, %r1518;
	mov.u32 	%r1121, %r1106;
	mov.u32 	%r1122, %r1107;
	mov.u32 	%r1123, %r1108;
	@%p123 bra 	$L__BB13_146;
	setp.leu.f32 	%p124, %f2987, %f3398;
	mov.f32 	%f2990, %f2976;
	mov.f32 	%f2991, %f2977;
	mov.f32 	%f2992, %f2978;
	mov.f32 	%f2993, %f2979;
	mov.f32 	%f2994, %f2980;
	mov.f32 	%f2995, %f2981;
	mov.f32 	%f2996, %f2982;
	mov.f32 	%f2997, %f2983;
	mov.f32 	%f2998, %f2984;
	mov.f32 	%f2999, %f2985;
	mov.f32 	%f3000, %f2986;
	mov.f32 	%f3001, %f3398;
	mov.f32 	%f3002, %f2987;
	mov.f32 	%f3003, %f2988;
	mov.u32 	%r1110, %r1096;
	mov.u32 	%r1111, %r1097;
	mov.u32 	%r1112, %r1098;
	mov.u32 	%r1113, %r1099;
	mov.u32 	%r1114, %r1100;
	mov.u32 	%r1115, %r1101;
	mov.u32 	%r1116, %r1102;
	mov.u32 	%r1117, %r1103;
	mov.u32 	%r1118, %r1104;
	mov.u32 	%r1119, %r1105;
	mov.u32 	%r1120, %r1106;
	mov.u32 	%r1121, %r1518;
	mov.u32 	%r1122, %r1107;
	mov.u32 	%r1123, %r1108;
	@%p124 bra 	$L__BB13_146;
	setp.leu.f32 	%p125, %f2988, %f3398;
	mov.f32 	%f2990, %f2976;
	mov.f32 	%f2991, %f2977;
	mov.f32 	%f2992, %f2978;
	mov.f32 	%f2993, %f2979;
	mov.f32 	%f2994, %f2980;
	mov.f32 	%f2995, %f2981;
	mov.f32 	%f2996, %f2982;
	mov.f32 	%f2997, %f2983;
	mov.f32 	%f2998, %f2984;
	mov.f32 	%f2999, %f2985;
	mov.f32 	%f3000, %f2986;
	mov.f32 	%f3001, %f2987;
	mov.f32 	%f3002, %f3398;
	mov.f32 	%f3003, %f2988;
	mov.u32 	%r1110, %r1096;
	mov.u32 	%r1111, %r1097;
	mov.u32 	%r1112, %r1098;
	mov.u32 	%r1113, %r1099;
	mov.u32 	%r1114, %r1100;
	mov.u32 	%r1115, %r1101;
	mov.u32 	%r1116, %r1102;
	mov.u32 	%r1117, %r1103;
	mov.u32 	%r1118, %r1104;
	mov.u32 	%r1119, %r1105;
	mov.u32 	%r1120, %r1106;
	mov.u32 	%r1121, %r1107;
	mov.u32 	%r1122, %r1518;
	mov.u32 	%r1123, %r1108;
	@%p125 bra 	$L__BB13_146;
	setp.leu.f32 	%p126, %f3412, %f3398;
	mov.f32 	%f2990, %f2976;
	mov.f32 	%f2991, %f2977;
	mov.f32 	%f2992, %f2978;
	mov.f32 	%f2993, %f2979;
	mov.f32 	%f2994, %f2980;
	mov.f32 	%f2995, %f2981;
	mov.f32 	%f2996, %f2982;
	mov.f32 	%f2997, %f2983;
	mov.f32 	%f2998, %f2984;
	mov.f32 	%f2999, %f2985;
	mov.f32 	%f3000, %f2986;
	mov.f32 	%f3001, %f2987;
	mov.f32 	%f3002, %f2988;
	mov.f32 	%f3003, %f3398;
	mov.u32 	%r1110, %r1096;
	mov.u32 	%r1111, %r1097;
	mov.u32 	%r1112, %r1098;
	mov.u32 	%r1113, %r1099;
	mov.u32 	%r1114, %r1100;
	mov.u32 	%r1115, %r1101;
	mov.u32 	%r1116, %r1102;
	mov.u32 	%r1117, %r1103;
	mov.u32 	%r1118, %r1104;
	mov.u32 	%r1119, %r1105;
	mov.u32 	%r1120, %r1106;
	mov.u32 	%r1121, %r1107;
	mov.u32 	%r1122, %r1108;
	mov.u32 	%r1123, %r1518;
	@%p126 bra 	$L__BB13_146;
	mov.f32 	%f2990, %f2976;
	mov.f32 	%f2991, %f2977;
	mov.f32 	%f2992, %f2978;
	mov.f32 	%f2993, %f2979;
	mov.f32 	%f2994, %f2980;
	mov.f32 	%f2995, %f2981;
	mov.f32 	%f2996, %f2982;
	mov.f32 	%f2997, %f2983;
	mov.f32 	%f2998, %f2984;
	mov.f32 	%f2999, %f2985;
	mov.f32 	%f3000, %f2986;
	mov.f32 	%f3001, %f2987;
	mov.f32 	%f3002, %f2988;
	mov.f32 	%f3003, %f3412;
	mov.f32 	%f3412, %f3398;
	mov.u32 	%r1110, %r1096;
	mov.u32 	%r1111, %r1097;
	mov.u32 	%r1112, %r1098;
	mov.u32 	%r1113, %r1099;
	mov.u32 	%r1114, %r1100;
	mov.u32 	%r1115, %r1101;
	mov.u32 	%r1116, %r1102;
	mov.u32 	%r1117, %r1103;
	mov.u32 	%r1118, %r1104;
	mov.u32 	%r1119, %r1105;
	mov.u32 	%r1120, %r1106;
	mov.u32 	%r1121, %r1107;
	mov.u32 	%r1122, %r1108;
	mov.u32 	%r1123, %r1532;
	mov.u32 	%r1532, %r1518;
$L__BB13_146:
	setp.leu.f32 	%p127, %f2990, %f3397;
	mov.f32 	%f3005, %f3397;
	mov.f32 	%f3006, %f2990;
	mov.f32 	%f3007, %f2991;
	mov.f32 	%f3008, %f2992;
	mov.f32 	%f3009, %f2993;
	mov.f32 	%f3010, %f2994;
	mov.f32 	%f3011, %f2995;
	mov.f32 	%f3012, %f2996;
	mov.f32 	%f3013, %f2997;
	mov.f32 	%f3014, %f2998;
	mov.f32 	%f3015, %f2999;
	mov.f32 	%f3016, %f3000;
	mov.f32 	%f3017, %f3001;
	mov.f32 	%f3018, %f3002;
	mov.f32 	%f3019, %f3003;
	mov.u32 	%r1125, %r1517;
	mov.u32 	%r1126, %r1110;
	mov.u32 	%r1127, %r1111;
	mov.u32 	%r1128, %r1112;
	mov.u32 	%r1129, %r1113;
	mov.u32 	%r1130, %r1114;
	mov.u32 	%r1131, %r1115;
	mov.u32 	%r1132, %r1116;
	mov.u32 	%r1133, %r1117;
	mov.u32 	%r1134, %r1118;
	mov.u32 	%r1135, %r1119;
	mov.u32 	%r1136, %r1120;
	mov.u32 	%r1137, %r1121;
	mov.u32 	%r1138, %r1122;
	mov.u32 	%r1139, %r1123;
	@%p127 bra 	$L__BB13_162;
	setp.leu.f32 	%p128, %f2991, %f3397;
	mov.f32 	%f3005, %f2990;
	mov.f32 	%f3006, %f3397;
	mov.f32 	%f3007, %f2991;
	mov.f32 	%f3008, %f2992;
	mov.f32 	%f3009, %f2993;
	mov.f32 	%f3010, %f2994;
	mov.f32 	%f3011, %f2995;
	mov.f32 	%f3012, %f2996;
	mov.f32 	%f3013, %f2997;
	mov.f32 	%f3014, %f2998;
	mov.f32 	%f3015, %f2999;
	mov.f32 	%f3016, %f3000;
	mov.f32 	%f3017, %f3001;
	mov.f32 	%f3018, %f3002;
	mov.f32 	%f3019, %f3003;
	mov.u32 	%r1125, %r1110;
	mov.u32 	%r1126, %r1517;
	mov.u32 	%r1127, %r1111;
	mov.u32 	%r1128, %r1112;
	mov.u32 	%r1129, %r1113;
	mov.u32 	%r1130, %r1114;
	mov.u32 	%r1131, %r1115;
	mov.u32 	%r1132, %r1116;
	mov.u32 	%r1133, %r1117;
	mov.u32 	%r1134, %r1118;
	mov.u32 	%r1135, %r1119;
	mov.u32 	%r1136, %r1120;
	mov.u32 	%r1137, %r1121;
	mov.u32 	%r1138, %r1122;
	mov.u32 	%r1139, %r1123;
	@%p128 bra 	$L__BB13_162;
	setp.leu.f32 	%p129, %f2992, %f3397;
	mov.f32 	%f3005, %f2990;
	mov.f32 	%f3006, %f2991;
	mov.f32 	%f3007, %f3397;
	mov.f32 	%f3008, %f2992;
	mov.f32 	%f3009, %f2993;
	mov.f32 	%f3010, %f2994;
	mov.f32 	%f3011, %f2995;
	mov.f32 	%f3012, %f2996;
	mov.f32 	%f3013, %f2997;
	mov.f32 	%f3014, %f2998;
	mov.f32 	%f3015, %f2999;
	mov.f32 	%f3016, %f3000;
	mov.f32 	%f3017, %f3001;
	mov.f32 	%f3018, %f3002;
	mov.f32 	%f3019, %f3003;
	mov.u32 	%r1125, %r1110;
	mov.u32 	%r1126, %r1111;
	mov.u32 	%r1127, %r1517;
	mov.u32 	%r1128, %r1112;
	mov.u32 	%r1129, %r1113;
	mov.u32 	%r1130, %r1114;
	mov.u32 	%r1131, %r1115;
	mov.u32 	%r1132, %r1116;
	mov.u32 	%r1133, %r1117;
	mov.u32 	%r1134, %r1118;
	mov.u32 	%r1135, %r1119;
	mov.u32 	%r1136, %r1120;
	mov.u32 	%r1137, %r1121;
	mov.u32 	%r1138, %r1122;
	mov.u32 	%r1139, %r1123;
	@%p129 bra 	$L__BB13_162;
	setp.leu.f32 	%p130, %f2993, %f3397;
	mov.f32 	%f3005, %f2990;
	mov.f32 	%f3006, %f2991;
	mov.f32 	%f3007, %f2992;
	mov.f32 	%f3008, %f3397;
	mov.f32 	%f3009, %f2993;
	mov.f32 	%f3010, %f2994;
	mov.f32 	%f3011, %f2995;
	mov.f32 	%f3012, %f2996;
	mov.f32 	%f3013, %f2997;
	mov.f32 	%f3014, %f2998;
	mov.f32 	%f3015, %f2999;
	mov.f32 	%f3016, %f3000;
	mov.f32 	%f3017, %f3001;
	mov.f32 	%f3018, %f3002;
	mov.f32 	%f3019, %f3003;
	mov.u32 	%r1125, %r1110;
	mov.u32 	%r1126, %r1111;
	mov.u32 	%r1127, %r1112;
	mov.u32 	%r1128, %r1517;
	mov.u32 	%r1129, %r1113;
	mov.u32 	%r1130, %r1114;
	mov.u32 	%r1131, %r1115;
	mov.u32 	%r1132, %r1116;
	mov.u32 	%r1133, %r1117;
	mov.u32 	%r1134, %r1118;
	mov.u32 	%r1135, %r1119;
	mov.u32 	%r1136, %r1120;
	mov.u32 	%r1137, %r1121;
	mov.u32 	%r1138, %r1122;
	mov.u32 	%r1139, %r1123;
	@%p130 bra 	$L__BB13_162;
	setp.leu.f32 	%p131, %f2994, %f3397;
	mov.f32 	%f3005, %f2990;
	mov.f32 	%f3006, %f2991;
	mov.f32 	%f3007, %f2992;
	mov.f32 	%f3008, %f2993;
	mov.f32 	%f3009, %f3397;
	mov.f32 	%f3010, %f2994;
	mov.f32 	%f3011, %f2995;
	mov.f32 	%f3012, %f2996;
	mov.f32 	%f3013, %f2997;
	mov.f32 	%f3014, %f2998;
	mov.f32 	%f3015, %f2999;
	mov.f32 	%f3016, %f3000;
	mov.f32 	%f3017, %f3001;
	mov.f32 	%f3018, %f3002;
	mov.f32 	%f3019, %f3003;
	mov.u32 	%r1125, %r1110;
	mov.u32 	%r1126, %r1111;
	mov.u32 	%r1127, %r1112;
	mov.u32 	%r1128, %r1113;
	mov.u32 	%r1129, %r1517;
	mov.u32 	%r1130, %r1114;
	mov.u32 	%r1131, %r1115;
	mov.u32 	%r1132, %r1116;
	mov.u32 	%r1133, %r1117;
	mov.u32 	%r1134, %r1118;
	mov.u32 	%r1135, %r1119;
	mov.u32 	%r1136, %r1120;
	mov.u32 	%r1137, %r1121;
	mov.u32 	%r1138, %r1122;
	mov.u32 	%r1139, %r1123;
	@%p131 bra 	$L__BB13_162;
	setp.leu.f32 	%p132, %f2995, %f3397;
	mov.f32 	%f3005, %f2990;
	mov.f32 	%f3006, %f2991;
	mov.f32 	%f3007, %f2992;
	mov.f32 	%f3008, %f2993;
	mov.f32 	%f3009, %f2994;
	mov.f32 	%f3010, %f3397;
	mov.f32 	%f3011, %f2995;
	mov.f32 	%f3012, %f2996;
	mov.f32 	%f3013, %f2997;
	mov.f32 	%f3014, %f2998;
	mov.f32 	%f3015, %f2999;
	mov.f32 	%f3016, %f3000;
	mov.f32 	%f3017, %f3001;
	mov.f32 	%f3018, %f3002;
	mov.f32 	%f3019, %f3003;
	mov.u32 	%r1125, %r1110;
	mov.u32 	%r1126, %r1111;
	mov.u32 	%r1127, %r1112;
	mov.u32 	%r1128, %r1113;
	mov.u32 	%r1129, %r1114;
	mov.u32 	%r1130, %r1517;
	mov.u32 	%r1131, %r1115;
	mov.u32 	%r1132, %r1116;
	mov.u32 	%r1133, %r1117;
	mov.u32 	%r1134, %r1118;
	mov.u32 	%r1135, %r1119;
	mov.u32 	%r1136, %r1120;
	mov.u32 	%r1137, %r1121;
	mov.u32 	%r1138, %r1122;
	mov.u32 	%r1139, %r1123;
	@%p132 bra 	$L__BB13_162;
	setp.leu.f32 	%p133, %f2996, %f3397;
	mov.f32 	%f3005, %f2990;
	mov.f32 	%f3006, %f2991;
	mov.f32 	%f3007, %f2992;
	mov.f32 	%f3008, %f2993;
	mov.f32 	%f3009, %f2994;
	mov.f32 	%f3010, %f2995;
	mov.f32 	%f3011, %f3397;
	mov.f32 	%f3012, %f2996;
	mov.f32 	%f3013, %f2997;
	mov.f32 	%f3014, %f2998;
	mov.f32 	%f3015, %f2999;
	mov.f32 	%f3016, %f3000;
	mov.f32 	%f3017, %f3001;
	mov.f32 	%f3018, %f3002;
	mov.f32 	%f3019, %f3003;
	mov.u32 	%r1125, %r1110;
	mov.u32 	%r1126, %r1111;
	mov.u32 	%r1127, %r1112;
	mov.u32 	%r1128, %r1113;
	mov.u32 	%r1129, %r1114;
	mov.u32 	%r1130, %r1115;
	mov.u32 	%r1131, %r1517;
	mov.u32 	%r1132, %r1116;
	mov.u32 	%r1133, %r1117;
	mov.u32 	%r1134, %r1118;
	mov.u32 	%r1135, %r1119;
	mov.u32 	%r1136, %r1120;
	mov.u32 	%r1137, %r1121;
	mov.u32 	%r1138, %r1122;
	mov.u32 	%r1139, %r1123;
	@%p133 bra 	$L__BB13_162;
	setp.leu.f32 	%p134, %f2997, %f3397;
	mov.f32 	%f3005, %f2990;
	mov.f32 	%f3006, %f2991;
	mov.f32 	%f3007, %f2992;
	mov.f32 	%f3008, %f2993;
	mov.f32 	%f3009, %f2994;
	mov.f32 	%f3010, %f2995;
	mov.f32 	%f3011, %f2996;
	mov.f32 	%f3012, %f3397;
	mov.f32 	%f3013, %f2997;
	mov.f32 	%f3014, %f2998;
	mov.f32 	%f3015, %f2999;
	mov.f32 	%f3016, %f3000;
	mov.f32 	%f3017, %f3001;
	mov.f32 	%f3018, %f3002;
	mov.f32 	%f3019, %f3003;
	mov.u32 	%r1125, %r1110;
	mov.u32 	%r1126, %r1111;
	mov.u32 	%r1127, %r1112;
	mov.u32 	%r1128, %r1113;
	mov.u32 	%r1129, %r1114;
	mov.u32 	%r1130, %r1115;
	mov.u32 	%r1131, %r1116;
	mov.u32 	%r1132, %r1517;
	mov.u32 	%r1133, %r1117;
	mov.u32 	%r1134, %r1118;
	mov.u32 	%r1135, %r1119;
	mov.u32 	%r1136, %r1120;
	mov.u32 	%r1137, %r1121;
	mov.u32 	%r1138, %r1122;
	mov.u32 	%r1139, %r1123;
	@%p134 bra 	$L__BB13_162;
	setp.leu.f32 	%p135, %f2998, %f3397;
	mov.f32 	%f3005, %f2990;
	mov.f32 	%f3006, %f2991;
	mov.f32 	%f3007, %f2992;
	mov.f32 	%f3008, %f2993;
	mov.f32 	%f3009, %f2994;
	mov.f32 	%f3010, %f2995;
	mov.f32 	%f3011, %f2996;
	mov.f32 	%f3012, %f2997;
	mov.f32 	%f3013, %f3397;
	mov.f32 	%f3014, %f2998;
	mov.f32 	%f3015, %f2999;
	mov.f32 	%f3016, %f3000;
	mov.f32 	%f3017, %f3001;
	mov.f32 	%f3018, %f3002;
	mov.f32 	%f3019, %f3003;
	mov.u32 	%r1125, %r1110;
	mov.u32 	%r1126, %r1111;
	mov.u32 	%r1127, %r1112;
	mov.u32 	%r1128, %r1113;
	mov.u32 	%r1129, %r1114;
	mov.u32 	%r1130, %r1115;
	mov.u32 	%r1131, %r1116;
	mov.u32 	%r1132, %r1117;
	mov.u32 	%r1133, %r1517;
	mov.u32 	%r1134, %r1118;
	mov.u32 	%r1135, %r1119;
	mov.u32 	%r1136, %r1120;
	mov.u32 	%r1137, %r1121;
	mov.u32 	%r1138, %r1122;
	mov.u32 	%r1139, %r1123;
	@%p135 bra 	$L__BB13_162;
	setp.leu.f32 	%p136, %f2999, %f3397;
	mov.f32 	%f3005, %f2990;
	mov.f32 	%f3006, %f2991;
	mov.f32 	%f3007, %f2992;
	mov.f32 	%f3008, %f2993;
	mov.f32 	%f3009, %f2994;
	mov.f32 	%f3010, %f2995;
	mov.f32 	%f3011, %f2996;
	mov.f32 	%f3012, %f2997;
	mov.f32 	%f3013, %f2998;
	mov.f32 	%f3014, %f3397;
	mov.f32 	%f3015, %f2999;
	mov.f32 	%f3016, %f3000;
	mov.f32 	%f3017, %f3001;
	mov.f32 	%f3018, %f3002;
	mov.f32 	%f3019, %f3003;
	mov.u32 	%r1125, %r1110;
	mov.u32 	%r1126, %r1111;
	mov.u32 	%r1127, %r1112;
	mov.u32 	%r1128, %r1113;
	mov.u32 	%r1129, %r1114;
	mov.u32 	%r1130, %r1115;
	mov.u32 	%r1131, %r1116;
	mov.u32 	%r1132, %r1117;
	mov.u32 	%r1133, %r1118;
	mov.u32 	%r1134, %r1517;
	mov.u32 	%r1135, %r1119;
	mov.u32 	%r1136, %r1120;
	mov.u32 	%r1137, %r1121;
	mov.u32 	%r1138, %r1122;
	mov.u32 	%r1139, %r1123;
	@%p136 bra 	$L__BB13_162;
	setp.leu.f32 	%p137, %f3000, %f3397;
	mov.f32 	%f3005, %f2990;
	mov.f32 	%f3006, %f2991;
	mov.f32 	%f3007, %f2992;
	mov.f32 	%f3008, %f2993;
	mov.f32 	%f3009, %f2994;
	mov.f32 	%f3010, %f2995;
	mov.f32 	%f3011, %f2996;
	mov.f32 	%f3012, %f2997;
	mov.f32 	%f3013, %f2998;
	mov.f32 	%f3014, %f2999;
	mov.f32 	%f3015, %f3397;
	mov.f32 	%f3016, %f3000;
	mov.f32 	%f3017, %f3001;
	mov.f32 	%f3018, %f3002;
	mov.f32 	%f3019, %f3003;
	mov.u32 	%r1125, %r1110;
	mov.u32 	%r1126, %r1111;
	mov.u32 	%r1127, %r1112;
	mov.u32 	%r1128, %r1113;
	mov.u32 	%r1129, %r1114;
	mov.u32 	%r1130, %r1115;
	mov.u32 	%r1131, %r1116;
	mov.u32 	%r1132, %r1117;
	mov.u32 	%r1133, %r1118;
	mov.u32 	%r1134, %r1119;
	mov.u32 	%r1135, %r1517;
	mov.u32 	%r1136, %r1120;
	mov.u32 	%r1137, %r1121;
	mov.u32 	%r1138, %r1122;
	mov.u32 	%r1139, %r1123;
	@%p137 bra 	$L__BB13_162;
	setp.leu.f32 	%p138, %f3001, %f3397;
	mov.f32 	%f3005, %f2990;
	mov.f32 	%f3006, %f2991;
	mov.f32 	%f3007, %f2992;
	mov.f32 	%f3008, %f2993;
	mov.f32 	%f3009, %f2994;
	mov.f32 	%f3010, %f2995;
	mov.f32 	%f3011, %f2996;
	mov.f32 	%f3012, %f2997;
	mov.f32 	%f3013, %f2998;
	mov.f32 	%f3014, %f2999;
	mov.f32 	%f3015, %f3000;
	mov.f32 	%f3016, %f3397;
	mov.f32 	%f3017, %f3001;
	mov.f32 	%f3018, %f3002;
	mov.f32 	%f3019, %f3003;
	mov.u32 	%r1125, %r1110;
	mov.u32 	%r1126, %r1111;
	mov.u32 	%r1127, %r1112;
	mov.u32 	%r1128, %r1113;
	mov.u32 	%r1129, %r1114;
	mov.u32 	%r1130, %r1115;
	mov.u32 	%r1131, %r1116;
	mov.u32 	%r1132, %r1117;
	mov.u32 	%r1133, %r1118;
	mov.u32 	%r1134, %r1119;
	mov.u32 	%r1135, %r1120;
	mov.u32 	%r1136, %r1517;
	mov.u32 	%r1137, %r1121;
	mov.u32 	%r1138, %r1122;
	mov.u32 	%r1139, %r1123;
	@%p138 bra 	$L__BB13_162;
	setp.leu.f32 	%p139, %f3002, %f3397;
	mov.f32 	%f3005, %f2990;
	mov.f32 	%f3006, %f2991;
	mov.f32 	%f3007, %f2992;
	mov.f32 	%f3008, %f2993;
	mov.f32 	%f3009, %f2994;
	mov.f32 	%f3010, %f2995;
	mov.f32 	%f3011, %f2996;
	mov.f32 	%f3012, %f2997;
	mov.f32 	%f3013, %f2998;
	mov.f32 	%f3014, %f2999;
	mov.f32 	%f3015, %f3000;
	mov.f32 	%f3016, %f3001;
	mov.f32 	%f3017, %f3397;
	mov.f32 	%f3018, %f3002;
	mov.f32 	%f3019, %f3003;
	mov.u32 	%r1125, %r1110;
	mov.u32 	%r1126, %r1111;
	mov.u32 	%r1127, %r1112;
	mov.u32 	%r1128, %r1113;
	mov.u32 	%r1129, %r1114;
	mov.u32 	%r1130, %r1115;
	mov.u32 	%r1131, %r1116;
	mov.u32 	%r1132, %r1117;
	mov.u32 	%r1133, %r1118;
	mov.u32 	%r1134, %r1119;
	mov.u32 	%r1135, %r1120;
	mov.u32 	%r1136, %r1121;
	mov.u32 	%r1137, %r1517;
	mov.u32 	%r1138, %r1122;
	mov.u32 	%r1139, %r1123;
	@%p139 bra 	$L__BB13_162;
	setp.leu.f32 	%p140, %f3003, %f3397;
	mov.f32 	%f3005, %f2990;
	mov.f32 	%f3006, %f2991;
	mov.f32 	%f3007, %f2992;
	mov.f32 	%f3008, %f2993;
	mov.f32 	%f3009, %f2994;
	mov.f32 	%f3010, %f2995;
	mov.f32 	%f3011, %f2996;
	mov.f32 	%f3012, %f2997;
	mov.f32 	%f3013, %f2998;
	mov.f32 	%f3014, %f2999;
	mov.f32 	%f3015, %f3000;
	mov.f32 	%f3016, %f3001;
	mov.f32 	%f3017, %f3002;
	mov.f32 	%f3018, %f3397;
	mov.f32 	%f3019, %f3003;
	mov.u32 	%r1125, %r1110;
	mov.u32 	%r1126, %r1111;
	mov.u32 	%r1127, %r1112;
	mov.u32 	%r1128, %r1113;
	mov.u32 	%r1129, %r1114;
	mov.u32 	%r1130, %r1115;
	mov.u32 	%r1131, %r1116;
	mov.u32 	%r1132, %r1117;
	mov.u32 	%r1133, %r1118;
	mov.u32 	%r1134, %r1119;
	mov.u32 	%r1135, %r1120;
	mov.u32 	%r1136, %r1121;
	mov.u32 	%r1137, %r1122;
	mov.u32 	%r1138, %r1517;
	mov.u32 	%r1139, %r1123;
	@%p140 bra 	$L__BB13_162;
	setp.leu.f32 	%p141, %f3412, %f3397;
	mov.f32 	%f3005, %f2990;
	mov.f32 	%f3006, %f2991;
	mov.f32 	%f3007, %f2992;
	mov.f32 	%f3008, %f2993;
	mov.f32 	%f3009, %f2994;
	mov.f32 	%f3010, %f2995;
	mov.f32 	%f3011, %f2996;
	mov.f32 	%f3012, %f2997;
	mov.f32 	%f3013, %f2998;
	mov.f32 	%f3014, %f2999;
	mov.f32 	%f3015, %f3000;
	mov.f32 	%f3016, %f3001;
	mov.f32 	%f3017, %f3002;
	mov.f32 	%f3018, %f3003;
	mov.f32 	%f3019, %f3397;
	mov.u32 	%r1125, %r1110;
	mov.u32 	%r1126, %r1111;
	mov.u32 	%r1127, %r1112;
	mov.u32 	%r1128, %r1113;
	mov.u32 	%r1129, %r1114;
	mov.u32 	%r1130, %r1115;
	mov.u32 	%r1131, %r1116;
	mov.u32 	%r1132, %r1117;
	mov.u32 	%r1133, %r1118;
	mov.u32 	%r1134, %r1119;
	mov.u32 	%r1135, %r1120;
	mov.u32 	%r1136, %r1121;
	mov.u32 	%r1137, %r1122;
	mov.u32 	%r1138, %r1123;
	mov.u32 	%r1139, %r1517;
	@%p141 bra 	$L__BB13_162;
	mov.f32 	%f3005, %f2990;
	mov.f32 	%f3006, %f2991;
	mov.f32 	%f3007, %f2992;
	mov.f32 	%f3008, %f2993;
	mov.f32 	%f3009, %f2994;
	mov.f32 	%f3010, %f2995;
	mov.f32 	%f3011, %f2996;
	mov.f32 	%f3012, %f2997;
	mov.f32 	%f3013, %f2998;
	mov.f32 	%f3014, %f2999;
	mov.f32 	%f3015, %f3000;
	mov.f32 	%f3016, %f3001;
	mov.f32 	%f3017, %f3002;
	mov.f32 	%f3018, %f3003;
	mov.f32 	%f3019, %f3412;
	mov.f32 	%f3412, %f3397;
	mov.u32 	%r1125, %r1110;
	mov.u32 	%r1126, %r1111;
	mov.u32 	%r1127, %r1112;
	mov.u32 	%r1128, %r1113;
	mov.u32 	%r1129, %r1114;
	mov.u32 	%r1130, %r1115;
	mov.u32 	%r1131, %r1116;
	mov.u32 	%r1132, %r1117;
	mov.u32 	%r1133, %r1118;
	mov.u32 	%r1134, %r1119;
	mov.u32 	%r1135, %r1120;
	mov.u32 	%r1136, %r1121;
	mov.u32 	%r1137, %r1122;
	mov.u32 	%r1138, %r1123;
	mov.u32 	%r1139, %r1532;
	mov.u32 	%r1532, %r1517;
$L__BB13_162:
	setp.leu.f32 	%p142, %f3005, %f3396;
	mov.f32 	%f3021, %f3396;
	mov.f32 	%f3022, %f3005;
	mov.f32 	%f3023, %f3006;
	mov.f32 	%f3024, %f3007;
	mov.f32 	%f3025, %f3008;
	mov.f32 	%f3026, %f3009;
	mov.f32 	%f3027, %f3010;
	mov.f32 	%f3028, %f3011;
	mov.f32 	%f3029, %f3012;
	mov.f32 	%f3030, %f3013;
	mov.f32 	%f3031, %f3014;
	mov.f32 	%f3032, %f3015;
	mov.f32 	%f3033, %f3016;
	mov.f32 	%f3034, %f3017;
	mov.f32 	%f3035, %f3018;
	mov.f32 	%f3036, %f3019;
	mov.u32 	%r1141, %r1516;
	mov.u32 	%r1142, %r1125;
	mov.u32 	%r1143, %r1126;
	mov.u32 	%r1144, %r1127;
	mov.u32 	%r1145, %r1128;
	mov.u32 	%r1146, %r1129;
	mov.u32 	%r1147, %r1130;
	mov.u32 	%r1148, %r1131;
	mov.u32 	%r1149, %r1132;
	mov.u32 	%r1150, %r1133;
	mov.u32 	%r1151, %r1134;
	mov.u32 	%r1152, %r1135;
	mov.u32 	%r1153, %r1136;
	mov.u32 	%r1154, %r1137;
	mov.u32 	%r1155, %r1138;
	mov.u32 	%r1156, %r1139;
	@%p142 bra 	$L__BB13_179;
	setp.leu.f32 	%p143, %f3006, %f3396;
	mov.f32 	%f3021, %f3005;
	mov.f32 	%f3022, %f3396;
	mov.f32 	%f3023, %f3006;
	mov.f32 	%f3024, %f3007;
	mov.f32 	%f3025, %f3008;
	mov.f32 	%f3026, %f3009;
	mov.f32 	%f3027, %f3010;
	mov.f32 	%f3028, %f3011;
	mov.f32 	%f3029, %f3012;
	mov.f32 	%f3030, %f3013;
	mov.f32 	%f3031, %f3014;
	mov.f32 	%f3032, %f3015;
	mov.f32 	%f3033, %f3016;
	mov.f32 	%f3034, %f3017;
	mov.f32 	%f3035, %f3018;
	mov.f32 	%f3036, %f3019;
	mov.u32 	%r1141, %r1125;
	mov.u32 	%r1142, %r1516;
	mov.u32 	%r1143, %r1126;
	mov.u32 	%r1144, %r1127;
	mov.u32 	%r1145, %r1128;
	mov.u32 	%r1146, %r1129;
	mov.u32 	%r1147, %r1130;
	mov.u32 	%r1148, %r1131;
	mov.u32 	%r1149, %r1132;
	mov.u32 	%r1150, %r1133;
	mov.u32 	%r1151, %r1134;
	mov.u32 	%r1152, %r1135;
	mov.u32 	%r1153, %r1136;
	mov.u32 	%r1154, %r1137;
	mov.u32 	%r1155, %r1138;
	mov.u32 	%r1156, %r1139;
	@%p143 bra 	$L__BB13_179;
	setp.leu.f32 	%p144, %f3007, %f3396;
	mov.f32 	%f3021, %f3005;
	mov.f32 	%f3022, %f3006;
	mov.f32 	%f3023, %f3396;
	mov.f32 	%f3024, %f3007;
	mov.f32 	%f3025, %f3008;
	mov.f32 	%f3026, %f3009;
	mov.f32 	%f3027, %f3010;
	mov.f32 	%f3028, %f3011;
	mov.f32 	%f3029, %f3012;
	mov.f32 	%f3030, %f3013;
	mov.f32 	%f3031, %f3014;
	mov.f32 	%f3032, %f3015;
	mov.f32 	%f3033, %f3016;
	mov.f32 	%f3034, %f3017;
	mov.f32 	%f3035, %f3018;
	mov.f32 	%f3036, %f3019;
	mov.u32 	%r1141, %r1125;
	mov.u32 	%r1142, %r1126;
	mov.u32 	%r1143, %r1516;
	mov.u32 	%r1144, %r1127;
	mov.u32 	%r1145, %r1128;
	mov.u32 	%r1146, %r1129;
	mov.u32 	%r1147, %r1130;
	mov.u32 	%r1148, %r1131;
	mov.u32 	%r1149, %r1132;
	mov.u32 	%r1150, %r1133;
	mov.u32 	%r1151, %r1134;
	mov.u32 	%r1152, %r1135;
	mov.u32 	%r1153, %r1136;
	mov.u32 	%r1154, %r1137;
	mov.u32 	%r1155, %r1138;
	mov.u32 	%r1156, %r1139;
	@%p144 bra 	$L__BB13_179;
	setp.leu.f32 	%p145, %f3008, %f3396;
	mov.f32 	%f3021, %f3005;
	mov.f32 	%f3022, %f3006;
	mov.f32 	%f3023, %f3007;
	mov.f32 	%f3024, %f3396;
	mov.f32 	%f3025, %f3008;
	mov.f32 	%f3026, %f3009;
	mov.f32 	%f3027, %f3010;
	mov.f32 	%f3028, %f3011;
	mov.f32 	%f3029, %f3012;
	mov.f32 	%f3030, %f3013;
	mov.f32 	%f3031, %f3014;
	mov.f32 	%f3032, %f3015;
	mov.f32 	%f3033, %f3016;
	mov.f32 	%f3034, %f3017;
	mov.f32 	%f3035, %f3018;
	mov.f32 	%f3036, %f3019;
	mov.u32 	%r1141, %r1125;
	mov.u32 	%r1142, %r1126;
	mov.u32 	%r1143, %r1127;
	mov.u32 	%r1144, %r1516;
	mov.u32 	%r1145, %r1128;
	mov.u32 	%r1146, %r1129;
	mov.u32 	%r1147, %r1130;
	mov.u32 	%r1148, %r1131;
	mov.u32 	%r1149, %r1132;
	mov.u32 	%r1150, %r1133;
	mov.u32 	%r1151, %r1134;
	mov.u32 	%r1152, %r1135;
	mov.u32 	%r1153, %r1136;
	mov.u32 	%r1154, %r1137;
	mov.u32 	%r1155, %r1138;
	mov.u32 	%r1156, %r1139;
	@%p145 bra 	$L__BB13_179;
	setp.leu.f32 	%p146, %f3009, %f3396;
	mov.f32 	%f3021, %f3005;
	mov.f32 	%f3022, %f3006;
	mov.f32 	%f3023, %f3007;
	mov.f32 	%f3024, %f3008;
	mov.f32 	%f3025, %f3396;
	mov.f32 	%f3026, %f3009;
	mov.f32 	%f3027, %f3010;
	mov.f32 	%f3028, %f3011;
	mov.f32 	%f3029, %f3012;
	mov.f32 	%f3030, %f3013;
	mov.f32 	%f3031, %f3014;
	mov.f32 	%f3032, %f3015;
	mov.f32 	%f3033, %f3016;
	mov.f32 	%f3034, %f3017;
	mov.f32 	%f3035, %f3018;
	mov.f32 	%f3036, %f3019;
	mov.u32 	%r1141, %r1125;
	mov.u32 	%r1142, %r1126;
	mov.u32 	%r1143, %r1127;
	mov.u32 	%r1144, %r1128;
	mov.u32 	%r1145, %r1516;
	mov.u32 	%r1146, %r1129;
	mov.u32 	%r1147, %r1130;
	mov.u32 	%r1148, %r1131;
	mov.u32 	%r1149, %r1132;
	mov.u32 	%r1150, %r1133;
	mov.u32 	%r1151, %r1134;
	mov.u32 	%r1152, %r1135;
	mov.u32 	%r1153, %r1136;
	mov.u32 	%r1154, %r1137;
	mov.u32 	%r1155, %r1138;
	mov.u32 	%r1156, %r1139;
	@%p146 bra 	$L__BB13_179;
	setp.leu.f32 	%p147, %f3010, %f3396;
	mov.f32 	%f3021, %f3005;
	mov.f32 	%f3022, %f3006;
	mov.f32 	%f3023, %f3007;
	mov.f32 	%f3024, %f3008;
	mov.f32 	%f3025, %f3009;
	mov.f32 	%f3026, %f3396;
	mov.f32 	%f3027, %f3010;
	mov.f32 	%f3028, %f3011;
	mov.f32 	%f3029, %f3012;
	mov.f32 	%f3030, %f3013;
	mov.f32 	%f3031, %f3014;
	mov.f32 	%f3032, %f3015;
	mov.f32 	%f3033, %f3016;
	mov.f32 	%f3034, %f3017;
	mov.f32 	%f3035, %f3018;
	mov.f32 	%f3036, %f3019;
	mov.u32 	%r1141, %r1125;
	mov.u32 	%r1142, %r1126;
	mov.u32 	%r1143, %r1127;
	mov.u32 	%r1144, %r1128;
	mov.u32 	%r1145, %r1129;
	mov.u32 	%r1146, %r1516;
	mov.u32 	%r1147, %r1130;
	mov.u32 	%r1148, %r1131;
	mov.u32 	%r1149, %r1132;
	mov.u32 	%r1150, %r1133;
	mov.u32 	%r1151, %r1134;
	mov.u32 	%r1152, %r1135;
	mov.u32 	%r1153, %r1136;
	mov.u32 	%r1154, %r1137;
	mov.u32 	%r1155, %r1138;
	mov.u32 	%r1156, %r1139;
	@%p147 bra 	$L__BB13_179;
	setp.leu.f32 	%p148, %f3011, %f3396;
	mov.f32 	%f3021, %f3005;
	mov.f32 	%f3022, %f3006;
	mov.f32 	%f3023, %f3007;
	mov.f32 	%f3024, %f3008;
	mov.f32 	%f3025, %f3009;
	mov.f32 	%f3026, %f3010;
	mov.f32 	%f3027, %f3396;
	mov.f32 	%f3028, %f3011;
	mov.f32 	%f3029, %f3012;
	mov.f32 	%f3030, %f3013;
	mov.f32 	%f3031, %f3014;
	mov.f32 	%f3032, %f3015;
	mov.f32 	%f3033, %f3016;
	mov.f32 	%f3034, %f3017;
	mov.f32 	%f3035, %f3018;
	mov.f32 	%f3036, %f3019;
	mov.u32 	%r1141, %r1125;
	mov.u32 	%r1142, %r1126;
	mov.u32 	%r1143, %r1127;
	mov.u32 	%r1144, %r1128;
	mov.u32 	%r1145, %r1129;
	mov.u32 	%r1146, %r1130;
	mov.u32 	%r1147, %r1516;
	mov.u32 	%r1148, %r1131;
	mov.u32 	%r1149, %r1132;
	mov.u32 	%r1150, %r1133;
	mov.u32 	%r1151, %r1134;
	mov.u32 	%r1152, %r1135;
	mov.u32 	%r1153, %r1136;
	mov.u32 	%r1154, %r1137;
	mov.u32 	%r1155, %r1138;
	mov.u32 	%r1156, %r1139;
	@%p148 bra 	$L__BB13_179;
	setp.leu.f32 	%p149, %f3012, %f3396;
	mov.f32 	%f3021, %f3005;
	mov.f32 	%f3022, %f3006;
	mov.f32 	%f3023, %f3007;
	mov.f32 	%f3024, %f3008;
	mov.f32 	%f3025, %f3009;
	mov.f32 	%f3026, %f3010;
	mov.f32 	%f3027, %f3011;
	mov.f32 	%f3028, %f3396;
	mov.f32 	%f3029, %f3012;
	mov.f32 	%f3030, %f3013;
	mov.f32 	%f3031, %f3014;
	mov.f32 	%f3032, %f3015;
	mov.f32 	%f3033, %f3016;
	mov.f32 	%f3034, %f3017;
	mov.f32 	%f3035, %f3018;
	mov.f32 	%f3036, %f3019;
	mov.u32 	%r1141, %r1125;
	mov.u32 	%r1142, %r1126;
	mov.u32 	%r1143, %r1127;
	mov.u32 	%r1144, %r1128;
	mov.u32 	%r1145, %r1129;
	mov.u32 	%r1146, %r1130;
	mov.u32 	%r1147, %r1131;
	mov.u32 	%r1148, %r1516;
	mov.u32 	%r1149, %r1132;
	mov.u32 	%r1150, %r1133;
	mov.u32 	%r1151, %r1134;
	mov.u32 	%r1152, %r1135;
	mov.u32 	%r1153, %r1136;
	mov.u32 	%r1154, %r1137;
	mov.u32 	%r1155, %r1138;
	mov.u32 	%r1156, %r1139;
	@%p149 bra 	$L__BB13_179;
	setp.leu.f32 	%p150, %f3013, %f3396;
	mov.f32 	%f3021, %f3005;
	mov.f32 	%f3022, %f3006;
	mov.f32 	%f3023, %f3007;
	mov.f32 	%f3024, %f3008;
	mov.f32 	%f3025, %f3009;
	mov.f32 	%f3026, %f3010;
	mov.f32 	%f3027, %f3011;
	mov.f32 	%f3028, %f3012;
	mov.f32 	%f3029, %f3396;
	mov.f32 	%f3030, %f3013;
	mov.f32 	%f3031, %f3014;
	mov.f32 	%f3032, %f3015;
	mov.f32 	%f3033, %f3016;
	mov.f32 	%f3034, %f3017;
	mov.f32 	%f3035, %f3018;
	mov.f32 	%f3036, %f3019;
	mov.u32 	%r1141, %r1125;
	mov.u32 	%r1142, %r1126;
	mov.u32 	%r1143, %r1127;
	mov.u32 	%r1144, %r1128;
	mov.u32 	%r1145, %r1129;
	mov.u32 	%r1146, %r1130;
	mov.u32 	%r1147, %r1131;
	mov.u32 	%r1148, %r1132;
	mov.u32 	%r1149, %r1516;
	mov.u32 	%r1150, %r1133;
	mov.u32 	%r1151, %r1134;
	mov.u32 	%r1152, %r1135;
	mov.u32 	%r1153, %r1136;
	mov.u32 	%r1154, %r1137;
	mov.u32 	%r1155, %r1138;
	mov.u32 	%r1156, %r1139;
	@%p150 bra 	$L__BB13_179;
	setp.leu.f32 	%p151, %f3014, %f3396;
	mov.f32 	%f3021, %f3005;
	mov.f32 	%f3022, %f3006;
	mov.f32 	%f3023, %f3007;
	mov.f32 	%f3024, %f3008;
	mov.f32 	%f3025, %f3009;
	mov.f32 	%f3026, %f3010;
	mov.f32 	%f3027, %f3011;
	mov.f32 	%f3028, %f3012;
	mov.f32 	%f3029, %f3013;
	mov.f32 	%f3030, %f3396;
	mov.f32 	%f3031, %f3014;
	mov.f32 	%f3032, %f3015;
	mov.f32 	%f3033, %f3016;
	mov.f32 	%f3034, %f3017;
	mov.f32 	%f3035, %f3018;
	mov.f32 	%f3036, %f3019;
	mov.u32 	%r1141, %r1125;
	mov.u32 	%r1142, %r1126;
	mov.u32 	%r1143, %r1127;
	mov.u32 	%r1144, %r1128;
	mov.u32 	%r1145, %r1129;
	mov.u32 	%r1146, %r1130;
	mov.u32 	%r1147, %r1131;
	mov.u32 	%r1148, %r1132;
	mov.u32 	%r1149, %r1133;
	mov.u32 	%r1150, %r1516;
	mov.u32 	%r1151, %r1134;
	mov.u32 	%r1152, %r1135;
	mov.u32 	%r1153, %r1136;
	mov.u32 	%r1154, %r1137;
	mov.u32 	%r1155, %r1138;
	mov.u32 	%r1156, %r1139;
	@%p151 bra 	$L__BB13_179;
	setp.leu.f32 	%p152, %f3015, %f3396;
	mov.f32 	%f3021, %f3005;
	mov.f32 	%f3022, %f3006;
	mov.f32 	%f3023, %f3007;
	mov.f32 	%f3024, %f3008;
	mov.f32 	%f3025, %f3009;
	mov.f32 	%f3026, %f3010;
	mov.f32 	%f3027, %f3011;
	mov.f32 	%f3028, %f3012;
	mov.f32 	%f3029, %f3013;
	mov.f32 	%f3030, %f3014;
	mov.f32 	%f3031, %f3396;
	mov.f32 	%f3032, %f3015;
	mov.f32 	%f3033, %f3016;
	mov.f32 	%f3034, %f3017;
	mov.f32 	%f3035, %f3018;
	mov.f32 	%f3036, %f3019;
	mov.u32 	%r1141, %r1125;
	mov.u32 	%r1142, %r1126;
	mov.u32 	%r1143, %r1127;
	mov.u32 	%r1144, %r1128;
	mov.u32 	%r1145, %r1129;
	mov.u32 	%r1146, %r1130;
	mov.u32 	%r1147, %r1131;
	mov.u32 	%r1148, %r1132;
	mov.u32 	%r1149, %r1133;
	mov.u32 	%r1150, %r1134;
	mov.u32 	%r1151, %r1516;
	mov.u32 	%r1152, %r1135;
	mov.u32 	%r1153, %r1136;
	mov.u32 	%r1154, %r1137;
	mov.u32 	%r1155, %r1138;
	mov.u32 	%r1156, %r1139;
	@%p152 bra 	$L__BB13_179;
	setp.leu.f32 	%p153, %f3016, %f3396;
	mov.f32 	%f3021, %f3005;
	mov.f32 	%f3022, %f3006;
	mov.f32 	%f3023, %f3007;
	mov.f32 	%f3024, %f3008;
	mov.f32 	%f3025, %f3009;
	mov.f32 	%f3026, %f3010;
	mov.f32 	%f3027, %f3011;
	mov.f32 	%f3028, %f3012;
	mov.f32 	%f3029, %f3013;
	mov.f32 	%f3030, %f3014;
	mov.f32 	%f3031, %f3015;
	mov.f32 	%f3032, %f3396;
	mov.f32 	%f3033, %f3016;
	mov.f32 	%f3034, %f3017;
	mov.f32 	%f3035, %f3018;
	mov.f32 	%f3036, %f3019;
	mov.u32 	%r1141, %r1125;
	mov.u32 	%r1142, %r1126;
	mov.u32 	%r1143, %r1127;
	mov.u32 	%r1144, %r1128;
	mov.u32 	%r1145, %r1129;
	mov.u32 	%r1146, %r1130;
	mov.u32 	%r1147, %r1131;
	mov.u32 	%r1148, %r1132;
	mov.u32 	%r1149, %r1133;
	mov.u32 	%r1150, %r1134;
	mov.u32 	%r1151, %r1135;
	mov.u32 	%r1152, %r1516;
	mov.u32 	%r1153, %r1136;
	mov.u32 	%r1154, %r1137;
	mov.u32 	%r1155, %r1138;
	mov.u32 	%r1156, %r1139;
	@%p153 bra 	$L__BB13_179;
	setp.leu.f32 	%p154, %f3017, %f3396;
	mov.f32 	%f3021, %f3005;
	mov.f32 	%f3022, %f3006;
	mov.f32 	%f3023, %f3007;
	mov.f32 	%f3024, %f3008;
	mov.f32 	%f3025, %f3009;
	mov.f32 	%f3026, %f3010;
	mov.f32 	%f3027, %f3011;
	mov.f32 	%f3028, %f3012;
	mov.f32 	%f3029, %f3013;
	mov.f32 	%f3030, %f3014;
	mov.f32 	%f3031, %f3015;
	mov.f32 	%f3032, %f3016;
	mov.f32 	%f3033, %f3396;
	mov.f32 	%f3034, %f3017;
	mov.f32 	%f3035, %f3018;
	mov.f32 	%f3036, %f3019;
	mov.u32 	%r1141, %r1125;
	mov.u32 	%r1142, %r1126;
	mov.u32 	%r1143, %r1127;
	mov.u32 	%r1144, %r1128;
	mov.u32 	%r1145, %r1129;
	mov.u32 	%r1146, %r1130;
	mov.u32 	%r1147, %r1131;
	mov.u32 	%r1148, %r1132;
	mov.u32 	%r1149, %r1133;
	mov.u32 	%r1150, %r1134;
	mov.u32 	%r1151, %r1135;
	mov.u32 	%r1152, %r1136;
	mov.u32 	%r1153, %r1516;
	mov.u32 	%r1154, %r1137;
	mov.u32 	%r1155, %r1138;
	mov.u32 	%r1156, %r1139;
	@%p154 bra 	$L__BB13_179;
	setp.leu.f32 	%p155, %f3018, %f3396;
	mov.f32 	%f3021, %f3005;
	mov.f32 	%f3022, %f3006;
	mov.f32 	%f3023, %f3007;
	mov.f32 	%f3024, %f3008;
	mov.f32 	%f3025, %f3009;
	mov.f32 	%f3026, %f3010;
	mov.f32 	%f3027, %f3011;
	mov.f32 	%f3028, %f3012;
	mov.f32 	%f3029, %f3013;
	mov.f32 	%f3030, %f3014;
	mov.f32 	%f3031, %f3015;
	mov.f32 	%f3032, %f3016;
	mov.f32 	%f3033, %f3017;
	mov.f32 	%f3034, %f3396;
	mov.f32 	%f3035, %f3018;
	mov.f32 	%f3036, %f3019;
	mov.u32 	%r1141, %r1125;
	mov.u32 	%r1142, %r1126;
	mov.u32 	%r1143, %r1127;
	mov.u32 	%r1144, %r1128;
	mov.u32 	%r1145, %r1129;
	mov.u32 	%r1146, %r1130;
	mov.u32 	%r1147, %r1131;
	mov.u32 	%r1148, %r1132;
	mov.u32 	%r1149, %r1133;
	mov.u32 	%r1150, %r1134;
	mov.u32 	%r1151, %r1135;
	mov.u32 	%r1152, %r1136;
	mov.u32 	%r1153, %r1137;
	mov.u32 	%r1154, %r1516;
	mov.u32 	%r1155, %r1138;
	mov.u32 	%r1156, %r1139;
	@%p155 bra 	$L__BB13_179;
	setp.leu.f32 	%p156, %f3019, %f3396;
	mov.f32 	%f3021, %f3005;
	mov.f32 	%f3022, %f3006;
	mov.f32 	%f3023, %f3007;
	mov.f32 	%f3024, %f3008;
	mov.f32 	%f3025, %f3009;
	mov.f32 	%f3026, %f3010;
	mov.f32 	%f3027, %f3011;
	mov.f32 	%f3028, %f3012;
	mov.f32 	%f3029, %f3013;
	mov.f32 	%f3030, %f3014;
	mov.f32 	%f3031, %f3015;
	mov.f32 	%f3032, %f3016;
	mov.f32 	%f3033, %f3017;
	mov.f32 	%f3034, %f3018;
	mov.f32 	%f3035, %f3396;
	mov.f32 	%f3036, %f3019;
	mov.u32 	%r1141, %r1125;
	mov.u32 	%r1142, %r1126;
	mov.u32 	%r1143, %r1127;
	mov.u32 	%r1144, %r1128;
	mov.u32 	%r1145, %r1129;
	mov.u32 	%r1146, %r1130;
	mov.u32 	%r1147, %r1131;
	mov.u32 	%r1148, %r1132;
	mov.u32 	%r1149, %r1133;
	mov.u32 	%r1150, %r1134;
	mov.u32 	%r1151, %r1135;
	mov.u32 	%r1152, %r1136;
	mov.u32 	%r1153, %r1137;
	mov.u32 	%r1154, %r1138;
	mov.u32 	%r1155, %r1516;
	mov.u32 	%r1156, %r1139;
	@%p156 bra 	$L__BB13_179;
	setp.leu.f32 	%p157, %f3412, %f3396;
	mov.f32 	%f3021, %f3005;
	mov.f32 	%f3022, %f3006;
	mov.f32 	%f3023, %f3007;
	mov.f32 	%f3024, %f3008;
	mov.f32 	%f3025, %f3009;
	mov.f32 	%f3026, %f3010;
	mov.f32 	%f3027, %f3011;
	mov.f32 	%f3028, %f3012;
	mov.f32 	%f3029, %f3013;
	mov.f32 	%f3030, %f3014;
	mov.f32 	%f3031, %f3015;
	mov.f32 	%f3032, %f3016;
	mov.f32 	%f3033, %f3017;
	mov.f32 	%f3034, %f3018;
	mov.f32 	%f3035, %f3019;
	mov.f32 	%f3036, %f3396;
	mov.u32 	%r1141, %r1125;
	mov.u32 	%r1142, %r1126;
	mov.u32 	%r1143, %r1127;
	mov.u32 	%r1144, %r1128;
	mov.u32 	%r1145, %r1129;
	mov.u32 	%r1146, %r1130;
	mov.u32 	%r1147, %r1131;
	mov.u32 	%r1148, %r1132;
	mov.u32 	%r1149, %r1133;
	mov.u32 	%r1150, %r1134;
	mov.u32 	%r1151, %r1135;
	mov.u32 	%r1152, %r1136;
	mov.u32 	%r1153, %r1137;
	mov.u32 	%r1154, %r1138;
	mov.u32 	%r1155, %r1139;
	mov.u32 	%r1156, %r1516;
	@%p157 bra 	$L__BB13_179;
	mov.f32 	%f3021, %f3005;
	mov.f32 	%f3022, %f3006;
	mov.f32 	%f3023, %f3007;
	mov.f32 	%f3024, %f3008;
	mov.f32 	%f3025, %f3009;
	mov.f32 	%f3026, %f3010;
	mov.f32 	%f3027, %f3011;
	mov.f32 	%f3028, %f3012;
	mov.f32 	%f3029, %f3013;
	mov.f32 	%f3030, %f3014;
	mov.f32 	%f3031, %f3015;
	mov.f32 	%f3032, %f3016;
	mov.f32 	%f3033, %f3017;
	mov.f32 	%f3034, %f3018;
	mov.f32 	%f3035, %f3019;
	mov.f32 	%f3036, %f3412;
	mov.f32 	%f3412, %f3396;
	mov.u32 	%r1141, %r1125;
	mov.u32 	%r1142, %r1126;
	mov.u32 	%r1143, %r1127;
	mov.u32 	%r1144, %r1128;
	mov.u32 	%r1145, %r1129;
	mov.u32 	%r1146, %r1130;
	mov.u32 	%r1147, %r1131;
	mov.u32 	%r1148, %r1132;
	mov.u32 	%r1149, %r1133;
	mov.u32 	%r1150, %r1134;
	mov.u32 	%r1151, %r1135;
	mov.u32 	%r1152, %r1136;
	mov.u32 	%r1153, %r1137;
	mov.u32 	%r1154, %r1138;
	mov.u32 	%r1155, %r1139;
	mov.u32 	%r1156, %r1532;
	mov.u32 	%r1532, %r1516;
$L__BB13_179:
	setp.leu.f32 	%p158, %f3021, %f3395;
	mov.f32 	%f3038, %f3395;
	mov.f32 	%f3039, %f3021;
	mov.f32 	%f3040, %f3022;
	mov.f32 	%f3041, %f3023;
	mov.f32 	%f3042, %f3024;
	mov.f32 	%f3043, %f3025;
	mov.f32 	%f3044, %f3026;
	mov.f32 	%f3045, %f3027;
	mov.f32 	%f3046, %f3028;
	mov.f32 	%f3047, %f3029;
	mov.f32 	%f3048, %f3030;
	mov.f32 	%f3049, %f3031;
	mov.f32 	%f3050, %f3032;
	mov.f32 	%f3051, %f3033;
	mov.f32 	%f3052, %f3034;
	mov.f32 	%f3053, %f3035;
	mov.f32 	%f3054, %f3036;
	mov.u32 	%r1158, %r1515;
	mov.u32 	%r1159, %r1141;
	mov.u32 	%r1160, %r1142;
	mov.u32 	%r1161, %r1143;
	mov.u32 	%r1162, %r1144;
	mov.u32 	%r1163, %r1145;
	mov.u32 	%r1164, %r1146;
	mov.u32 	%r1165, %r1147;
	mov.u32 	%r1166, %r1148;
	mov.u32 	%r1167, %r1149;
	mov.u32 	%r1168, %r1150;
	mov.u32 	%r1169, %r1151;
	mov.u32 	%r1170, %r1152;
	mov.u32 	%r1171, %r1153;
	mov.u32 	%r1172, %r1154;
	mov.u32 	%r1173, %r1155;
	mov.u32 	%r1174, %r1156;
	@%p158 bra 	$L__BB13_197;
	setp.leu.f32 	%p159, %f3022, %f3395;
	mov.f32 	%f3038, %f3021;
	mov.f32 	%f3039, %f3395;
	mov.f32 	%f3040, %f3022;
	mov.f32 	%f3041, %f3023;
	mov.f32 	%f3042, %f3024;
	mov.f32 	%f3043, %f3025;
	mov.f32 	%f3044, %f3026;
	mov.f32 	%f3045, %f3027;
	mov.f32 	%f3046, %f3028;
	mov.f32 	%f3047, %f3029;
	mov.f32 	%f3048, %f3030;
	mov.f32 	%f3049, %f3031;
	mov.f32 	%f3050, %f3032;
	mov.f32 	%f3051, %f3033;
	mov.f32 	%f3052, %f3034;
	mov.f32 	%f3053, %f3035;
	mov.f32 	%f3054, %f3036;
	mov.u32 	%r1158, %r1141;
	mov.u32 	%r1159, %r1515;
	mov.u32 	%r1160, %r1142;
	mov.u32 	%r1161, %r1143;
	mov.u32 	%r1162, %r1144;
	mov.u32 	%r1163, %r1145;
	mov.u32 	%r1164, %r1146;
	mov.u32 	%r1165, %r1147;
	mov.u32 	%r1166, %r1148;
	mov.u32 	%r1167, %r1149;
	mov.u32 	%r1168, %r1150;
	mov.u32 	%r1169, %r1151;
	mov.u32 	%r1170, %r1152;
	mov.u32 	%r1171, %r1153;
	mov.u32 	%r1172, %r1154;
	mov.u32 	%r1173, %r1155;
	mov.u32 	%r1174, %r1156;
	@%p159 bra 	$L__BB13_197;
	setp.leu.f32 	%p160, %f3023, %f3395;
	mov.f32 	%f3038, %f3021;
	mov.f32 	%f3039, %f3022;
	mov.f32 	%f3040, %f3395;
	mov.f32 	%f3041, %f3023;
	mov.f32 	%f3042, %f3024;
	mov.f32 	%f3043, %f3025;
	mov.f32 	%f3044, %f3026;
	mov.f32 	%f3045, %f3027;
	mov.f32 	%f3046, %f3028;
	mov.f32 	%f3047, %f3029;
	mov.f32 	%f3048, %f3030;
	mov.f32 	%f3049, %f3031;
	mov.f32 	%f3050, %f3032;
	mov.f32 	%f3051, %f3033;
	mov.f32 	%f3052, %f3034;
	mov.f32 	%f3053, %f3035;
	mov.f32 	%f3054, %f3036;
	mov.u32 	%r1158, %r1141;
	mov.u32 	%r1159, %r1142;
	mov.u32 	%r1160, %r1515;
	mov.u32 	%r1161, %r1143;
	mov.u32 	%r1162, %r1144;
	mov.u32 	%r1163, %r1145;
	mov.u32 	%r1164, %r1146;
	mov.u32 	%r1165, %r1147;
	mov.u32 	%r1166, %r1148;
	mov.u32 	%r1167, %r1149;
	mov.u32 	%r1168, %r1150;
	mov.u32 	%r1169, %r1151;
	mov.u32 	%r1170, %r1152;
	mov.u32 	%r1171, %r1153;
	mov.u32 	%r1172, %r1154;
	mov.u32 	%r1173, %r1155;
	mov.u32 	%r1174, %r1156;
	@%p160 bra 	$L__BB13_197;
	setp.leu.f32 	%p161, %f3024, %f3395;
	mov.f32 	%f3038, %f3021;
	mov.f32 	%f3039, %f3022;
	mov.f32 	%f3040, %f3023;
	mov.f32 	%f3041, %f3395;
	mov.f32 	%f3042, %f3024;
	mov.f32 	%f3043, %f3025;
	mov.f32 	%f3044, %f3026;
	mov.f32 	%f3045, %f3027;
	mov.f32 	%f3046, %f3028;
	mov.f32 	%f3047, %f3029;
	mov.f32 	%f3048, %f3030;
	mov.f32 	%f3049, %f3031;
	mov.f32 	%f3050, %f3032;
	mov.f32 	%f3051, %f3033;
	mov.f32 	%f3052, %f3034;
	mov.f32 	%f3053, %f3035;
	mov.f32 	%f3054, %f3036;
	mov.u32 	%r1158, %r1141;
	mov.u32 	%r1159, %r1142;
	mov.u32 	%r1160, %r1143;
	mov.u32 	%r1161, %r1515;
	mov.u32 	%r1162, %r1144;
	mov.u32 	%r1163, %r1145;
	mov.u32 	%r1164, %r1146;
	mov.u32 	%r1165, %r1147;
	mov.u32 	%r1166, %r1148;
	mov.u32 	%r1167, %r1149;
	mov.u32 	%r1168, %r1150;
	mov.u32 	%r1169, %r1151;
	mov.u32 	%r1170, %r1152;
	mov.u32 	%r1171, %r1153;
	mov.u32 	%r1172, %r1154;
	mov.u32 	%r1173, %r1155;
	mov.u32 	%r1174, %r1156;
	@%p161 bra 	$L__BB13_197;
	setp.leu.f32 	%p162, %f3025, %f3395;
	mov.f32 	%f3038, %f3021;
	mov.f32 	%f3039, %f3022;
	mov.f32 	%f3040, %f3023;
	mov.f32 	%f3041, %f3024;
	mov.f32 	%f3042, %f3395;
	mov.f32 	%f3043, %f3025;
	mov.f32 	%f3044, %f3026;
	mov.f32 	%f3045, %f3027;
	mov.f32 	%f3046, %f3028;
	mov.f32 	%f3047, %f3029;
	mov.f32 	%f3048, %f3030;
	mov.f32 	%f3049, %f3031;
	mov.f32 	%f3050, %f3032;
	mov.f32 	%f3051, %f3033;
	mov.f32 	%f3052, %f3034;
	mov.f32 	%f3053, %f3035;
	mov.f32 	%f3054, %f3036;
	mov.u32 	%r1158, %r1141;
	mov.u32 	%r1159, %r1142;
	mov.u32 	%r1160, %r1143;
	mov.u32 	%r1161, %r1144;
	mov.u32 	%r1162, %r1515;
	mov.u32 	%r1163, %r1145;
	mov.u32 	%r1164, %r1146;
	mov.u32 	%r1165, %r1147;
	mov.u32 	%r1166, %r1148;
	mov.u32 	%r1167, %r1149;
	mov.u32 	%r1168, %r1150;
	mov.u32 	%r1169, %r1151;
	mov.u32 	%r1170, %r1152;
	mov.u32 	%r1171, %r1153;
	mov.u32 	%r1172, %r1154;
	mov.u32 	%r1173, %r1155;
	mov.u32 	%r1174, %r1156;
	@%p162 bra 	$L__BB13_197;
	setp.leu.f32 	%p163, %f3026, %f3395;
	mov.f32 	%f3038, %f3021;
	mov.f32 	%f3039, %f3022;
	mov.f32 	%f3040, %f3023;
	mov.f32 	%f3041, %f3024;
	mov.f32 	%f3042, %f3025;
	mov.f32 	%f3043, %f3395;
	mov.f32 	%f3044, %f3026;
	mov.f32 	%f3045, %f3027;
	mov.f32 	%f3046, %f3028;
	mov.f32 	%f3047, %f3029;
	mov.f32 	%f3048, %f3030;
	mov.f32 	%f3049, %f3031;
	mov.f32 	%f3050, %f3032;
	mov.f32 	%f3051, %f3033;
	mov.f32 	%f3052, %f3034;
	mov.f32 	%f3053, %f3035;
	mov.f32 	%f3054, %f3036;
	mov.u32 	%r1158, %r1141;
	mov.u32 	%r1159, %r1142;
	mov.u32 	%r1160, %r1143;
	mov.u32 	%r1161, %r1144;
	mov.u32 	%r1162, %r1145;
	mov.u32 	%r1163, %r1515;
	mov.u32 	%r1164, %r1146;
	mov.u32 	%r1165, %r1147;
	mov.u32 	%r1166, %r1148;
	mov.u32 	%r1167, %r1149;
	mov.u32 	%r1168, %r1150;
	mov.u32 	%r1169, %r1151;
	mov.u32 	%r1170, %r1152;
	mov.u32 	%r1171, %r1153;
	mov.u32 	%r1172, %r1154;
	mov.u32 	%r1173, %r1155;
	mov.u32 	%r1174, %r1156;
	@%p163 bra 	$L__BB13_197;
	setp.leu.f32 	%p164, %f3027, %f3395;
	mov.f32 	%f3038, %f3021;
	mov.f32 	%f3039, %f3022;
	mov.f32 	%f3040, %f3023;
	mov.f32 	%f3041, %f3024;
	mov.f32 	%f3042, %f3025;
	mov.f32 	%f3043, %f3026;
	mov.f32 	%f3044, %f3395;
	mov.f32 	%f3045, %f3027;
	mov.f32 	%f3046, %f3028;
	mov.f32 	%f3047, %f3029;
	mov.f32 	%f3048, %f3030;
	mov.f32 	%f3049, %f3031;
	mov.f32 	%f3050, %f3032;
	mov.f32 	%f3051, %f3033;
	mov.f32 	%f3052, %f3034;
	mov.f32 	%f3053, %f3035;
	mov.f32 	%f3054, %f3036;
	mov.u32 	%r1158, %r1141;
	mov.u32 	%r1159, %r1142;
	mov.u32 	%r1160, %r1143;
	mov.u32 	%r1161, %r1144;
	mov.u32 	%r1162, %r1145;
	mov.u32 	%r1163, %r1146;
	mov.u32 	%r1164, %r1515;
	mov.u32 	%r1165, %r1147;
	mov.u32 	%r1166, %r1148;
	mov.u32 	%r1167, %r1149;
	mov.u32 	%r1168, %r1150;
	mov.u32 	%r1169, %r1151;
	mov.u32 	%r1170, %r1152;
	mov.u32 	%r1171, %r1153;
	mov.u32 	%r1172, %r1154;
	mov.u32 	%r1173, %r1155;
	mov.u32 	%r1174, %r1156;
	@%p164 bra 	$L__BB13_197;
	setp.leu.f32 	%p165, %f3028, %f3395;
	mov.f32 	%f3038, %f3021;
	mov.f32 	%f3039, %f3022;
	mov.f32 	%f3040, %f3023;
	mov.f32 	%f3041, %f3024;
	mov.f32 	%f3042, %f3025;
	mov.f32 	%f3043, %f3026;
	mov.f32 	%f3044, %f3027;
	mov.f32 	%f3045, %f3395;
	mov.f32 	%f3046, %f3028;
	mov.f32 	%f3047, %f3029;
	mov.f32 	%f3048, %f3030;
	mov.f32 	%f3049, %f3031;
	mov.f32 	%f3050, %f3032;
	mov.f32 	%f3051, %f3033;
	mov.f32 	%f3052, %f3034;
	mov.f32 	%f3053, %f3035;
	mov.f32 	%f3054, %f3036;
	mov.u32 	%r1158, %r1141;
	mov.u32 	%r1159, %r1142;
	mov.u32 	%r1160, %r1143;
	mov.u32 	%r1161, %r1144;
	mov.u32 	%r1162, %r1145;
	mov.u32 	%r1163, %r1146;
	mov.u32 	%r1164, %r1147;
	mov.u32 	%r1165, %r1515;
	mov.u32 	%r1166, %r1148;
	mov.u32 	%r1167, %r1149;
	mov.u32 	%r1168, %r1150;
	mov.u32 	%r1169, %r1151;
	mov.u32 	%r1170, %r1152;
	mov.u32 	%r1171, %r1153;
	mov.u32 	%r1172, %r1154;
	mov.u32 	%r1173, %r1155;
	mov.u32 	%r1174, %r1156;
	@%p165 bra 	$L__BB13_197;
	setp.leu.f32 	%p166, %f3029, %f3395;
	mov.f32 	%f3038, %f3021;
	mov.f32 	%f3039, %f3022;
	mov.f32 	%f3040, %f3023;
	mov.f32 	%f3041, %f3024;
	mov.f32 	%f3042, %f3025;
	mov.f32 	%f3043, %f3026;
	mov.f32 	%f3044, %f3027;
	mov.f32 	%f3045, %f3028;
	mov.f32 	%f3046, %f3395;
	mov.f32 	%f3047, %f3029;
	mov.f32 	%f3048, %f3030;
	mov.f32 	%f3049, %f3031;
	mov.f32 	%f3050, %f3032;
	mov.f32 	%f3051, %f3033;
	mov.f32 	%f3052, %f3034;
	mov.f32 	%f3053, %f3035;
	mov.f32 	%f3054, %f3036;
	mov.u32 	%r1158, %r1141;
	mov.u32 	%r1159, %r1142;
	mov.u32 	%r1160, %r1143;
	mov.u32 	%r1161, %r1144;
	mov.u32 	%r1162, %r1145;
	mov.u32 	%r1163, %r1146;
	mov.u32 	%r1164, %r1147;
	mov.u32 	%r1165, %r1148;
	mov.u32 	%r1166, %r1515;
	mov.u32 	%r1167, %r1149;
	mov.u32 	%r1168, %r1150;
	mov.u32 	%r1169, %r1151;
	mov.u32 	%r1170, %r1152;
	mov.u32 	%r1171, %r1153;
	mov.u32 	%r1172, %r1154;
	mov.u32 	%r1173, %r1155;
	mov.u32 	%r1174, %r1156;
	@%p166 bra 	$L__BB13_197;
	setp.leu.f32 	%p167, %f3030, %f3395;
	mov.f32 	%f3038, %f3021;
	mov.f32 	%f3039, %f3022;
	mov.f32 	%f3040, %f3023;
	mov.f32 	%f3041, %f3024;
	mov.f32 	%f3042, %f3025;
	mov.f32 	%f3043, %f3026;
	mov.f32 	%f3044, %f3027;
	mov.f32 	%f3045, %f3028;
	mov.f32 	%f3046, %f3029;
	mov.f32 	%f3047, %f3395;
	mov.f32 	%f3048, %f3030;
	mov.f32 	%f3049, %f3031;
	mov.f32 	%f3050, %f3032;
	mov.f32 	%f3051, %f3033;
	mov.f32 	%f3052, %f3034;
	mov.f32 	%f3053, %f3035;
	mov.f32 	%f3054, %f3036;
	mov.u32 	%r1158, %r1141;
	mov.u32 	%r1159, %r1142;
	mov.u32 	%r1160, %r1143;
	mov.u32 	%r1161, %r1144;
	mov.u32 	%r1162, %r1145;
	mov.u32 	%r1163, %r1146;
	mov.u32 	%r1164, %r1147;
	mov.u32 	%r1165, %r1148;
	mov.u32 	%r1166, %r1149;
	mov.u32 	%r1167, %r1515;
	mov.u32 	%r1168, %r1150;
	mov.u32 	%r1169, %r1151;
	mov.u32 	%r1170, %r1152;
	mov.u32 	%r1171, %r1153;
	mov.u32 	%r1172, %r1154;
	mov.u32 	%r1173, %r1155;
	mov.u32 	%r1174, %r1156;
	@%p167 bra 	$L__BB13_197;
	setp.leu.f32 	%p168, %f3031, %f3395;
	mov.f32 	%f3038, %f3021;
	mov.f32 	%f3039, %f3022;
	mov.f32 	%f3040, %f3023;
	mov.f32 	%f3041, %f3024;
	mov.f32 	%f3042, %f3025;
	mov.f32 	%f3043, %f3026;
	mov.f32 	%f3044, %f3027;
	mov.f32 	%f3045, %f3028;
	mov.f32 	%f3046, %f3029;
	mov.f32 	%f3047, %f3030;
	mov.f32 	%f3048, %f3395;
	mov.f32 	%f3049, %f3031;
	mov.f32 	%f3050, %f3032;
	mov.f32 	%f3051, %f3033;
	mov.f32 	%f3052, %f3034;
	mov.f32 	%f3053, %f3035;
	mov.f32 	%f3054, %f3036;
	mov.u32 	%r1158, %r1141;
	mov.u32 	%r1159, %r1142;
	mov.u32 	%r1160, %r1143;
	mov.u32 	%r1161, %r1144;
	mov.u32 	%r1162, %r1145;
	mov.u32 	%r1163, %r1146;
	mov.u32 	%r1164, %r1147;
	mov.u32 	%r1165, %r1148;
	mov.u32 	%r1166, %r1149;
	mov.u32 	%r1167, %r1150;
	mov.u32 	%r1168, %r1515;
	mov.u32 	%r1169, %r1151;
	mov.u32 	%r1170, %r1152;
	mov.u32 	%r1171, %r1153;
	mov.u32 	%r1172, %r1154;
	mov.u32 	%r1173, %r1155;
	mov.u32 	%r1174, %r1156;
	@%p168 bra 	$L__BB13_197;
	setp.leu.f32 	%p169, %f3032, %f3395;
	mov.f32 	%f3038, %f3021;
	mov.f32 	%f3039, %f3022;
	mov.f32 	%f3040, %f3023;
	mov.f32 	%f3041, %f3024;
	mov.f32 	%f3042, %f3025;
	mov.f32 	%f3043, %f3026;
	mov.f32 	%f3044, %f3027;
	mov.f32 	%f3045, %f3028;
	mov.f32 	%f3046, %f3029;
	mov.f32 	%f3047, %f3030;
	mov.f32 	%f3048, %f3031;
	mov.f32 	%f3049, %f3395;
	mov.f32 	%f3050, %f3032;
	mov.f32 	%f3051, %f3033;
	mov.f32 	%f3052, %f3034;
	mov.f32 	%f3053, %f3035;
	mov.f32 	%f3054, %f3036;
	mov.u32 	%r1158, %r1141;
	mov.u32 	%r1159, %r1142;
	mov.u32 	%r1160, %r1143;
	mov.u32 	%r1161, %r1144;
	mov.u32 	%r1162, %r1145;
	mov.u32 	%r1163, %r1146;
	mov.u32 	%r1164, %r1147;
	mov.u32 	%r1165, %r1148;
	mov.u32 	%r1166, %r1149;
	mov.u32 	%r1167, %r1150;
	mov.u32 	%r1168, %r1151;
	mov.u32 	%r1169, %r1515;
	mov.u32 	%r1170, %r1152;
	mov.u32 	%r1171, %r1153;
	mov.u32 	%r1172, %r1154;
	mov.u32 	%r1173, %r1155;
	mov.u32 	%r1174, %r1156;
	@%p169 bra 	$L__BB13_197;
	setp.leu.f32 	%p170, %f3033, %f3395;
	mov.f32 	%f3038, %f3021;
	mov.f32 	%f3039, %f3022;
	mov.f32 	%f3040, %f3023;
	mov.f32 	%f3041, %f3024;
	mov.f32 	%f3042, %f3025;
	mov.f32 	%f3043, %f3026;
	mov.f32 	%f3044, %f3027;
	mov.f32 	%f3045, %f3028;
	mov.f32 	%f3046, %f3029;
	mov.f32 	%f3047, %f3030;
	mov.f32 	%f3048, %f3031;
	mov.f32 	%f3049, %f3032;
	mov.f32 	%f3050, %f3395;
	mov.f32 	%f3051, %f3033;
	mov.f32 	%f3052, %f3034;
	mov.f32 	%f3053, %f3035;
	mov.f32 	%f3054, %f3036;
	mov.u32 	%r1158, %r1141;
	mov.u32 	%r1159, %r1142;
	mov.u32 	%r1160, %r1143;
	mov.u32 	%r1161, %r1144;
	mov.u32 	%r1162, %r1145;
	mov.u32 	%r1163, %r1146;
	mov.u32 	%r1164, %r1147;
	mov.u32 	%r1165, %r1148;
	mov.u32 	%r1166, %r1149;
	mov.u32 	%r1167, %r1150;
	mov.u32 	%r1168, %r1151;
	mov.u32 	%r1169, %r1152;
	mov.u32 	%r1170, %r1515;
	mov.u32 	%r1171, %r1153;
	mov.u32 	%r1172, %r1154;
	mov.u32 	%r1173, %r1155;
	mov.u32 	%r1174, %r1156;
	@%p170 bra 	$L__BB13_197;
	setp.leu.f32 	%p171, %f3034, %f3395;
	mov.f32 	%f3038, %f3021;
	mov.f32 	%f3039, %f3022;
	mov.f32 	%f3040, %f3023;
	mov.f32 	%f3041, %f3024;
	mov.f32 	%f3042, %f3025;
	mov.f32 	%f3043, %f3026;
	mov.f32 	%f3044, %f3027;
	mov.f32 	%f3045, %f3028;
	mov.f32 	%f3046, %f3029;
	mov.f32 	%f3047, %f3030;
	mov.f32 	%f3048, %f3031;
	mov.f32 	%f3049, %f3032;
	mov.f32 	%f3050, %f3033;
	mov.f32 	%f3051, %f3395;
	mov.f32 	%f3052, %f3034;
	mov.f32 	%f3053, %f3035;
	mov.f32 	%f3054, %f3036;
	mov.u32 	%r1158, %r1141;
	mov.u32 	%r1159, %r1142;
	mov.u32 	%r1160, %r1143;
	mov.u32 	%r1161, %r1144;
	mov.u32 	%r1162, %r1145;
	mov.u32 	%r1163, %r1146;
	mov.u32 	%r1164, %r1147;
	mov.u32 	%r1165, %r1148;
	mov.u32 	%r1166, %r1149;
	mov.u32 	%r1167, %r1150;
	mov.u32 	%r1168, %r1151;
	mov.u32 	%r1169, %r1152;
	mov.u32 	%r1170, %r1153;
	mov.u32 	%r1171, %r1515;
	mov.u32 	%r1172, %r1154;
	mov.u32 	%r1173, %r1155;
	mov.u32 	%r1174, %r1156;
	@%p171 bra 	$L__BB13_197;
	setp.leu.f32 	%p172, %f3035, %f3395;
	mov.f32 	%f3038, %f3021;
	mov.f32 	%f3039, %f3022;
	mov.f32 	%f3040, %f3023;
	mov.f32 	%f3041, %f3024;
	mov.f32 	%f3042, %f3025;
	mov.f32 	%f3043, %f3026;
	mov.f32 	%f3044, %f3027;
	mov.f32 	%f3045, %f3028;
	mov.f32 	%f3046, %f3029;
	mov.f32 	%f3047, %f3030;
	mov.f32 	%f3048, %f3031;
	mov.f32 	%f3049, %f3032;
	mov.f32 	%f3050, %f3033;
	mov.f32 	%f3051, %f3034;
	mov.f32 	%f3052, %f3395;
	mov.f32 	%f3053, %f3035;
	mov.f32 	%f3054, %f3036;
	mov.u32 	%r1158, %r1141;
	mov.u32 	%r1159, %r1142;
	mov.u32 	%r1160, %r1143;
	mov.u32 	%r1161, %r1144;
	mov.u32 	%r1162, %r1145;
	mov.u32 	%r1163, %r1146;
	mov.u32 	%r1164, %r1147;
	mov.u32 	%r1165, %r1148;
	mov.u32 	%r1166, %r1149;
	mov.u32 	%r1167, %r1150;
	mov.u32 	%r1168, %r1151;
	mov.u32 	%r1169, %r1152;
	mov.u32 	%r1170, %r1153;
	mov.u32 	%r1171, %r1154;
	mov.u32 	%r1172, %r1515;
	mov.u32 	%r1173, %r1155;
	mov.u32 	%r1174, %r1156;
	@%p172 bra 	$L__BB13_197;
	setp.leu.f32 	%p173, %f3036, %f3395;
	mov.f32 	%f3038, %f3021;
	mov.f32 	%f3039, %f3022;
	mov.f32 	%f3040, %f3023;
	mov.f32 	%f3041, %f3024;
	mov.f32 	%f3042, %f3025;
	mov.f32 	%f3043, %f3026;
	mov.f32 	%f3044, %f3027;
	mov.f32 	%f3045, %f3028;
	mov.f32 	%f3046, %f3029;
	mov.f32 	%f3047, %f3030;
	mov.f32 	%f3048, %f3031;
	mov.f32 	%f3049, %f3032;
	mov.f32 	%f3050, %f3033;
	mov.f32 	%f3051, %f3034;
	mov.f32 	%f3052, %f3035;
	mov.f32 	%f3053, %f3395;
	mov.f32 	%f3054, %f3036;
	mov.u32 	%r1158, %r1141;
	mov.u32 	%r1159, %r1142;
	mov.u32 	%r1160, %r1143;
	mov.u32 	%r1161, %r1144;
	mov.u32 	%r1162, %r1145;
	mov.u32 	%r1163, %r1146;
	mov.u32 	%r1164, %r1147;
	mov.u32 	%r1165, %r1148;
	mov.u32 	%r1166, %r1149;
	mov.u32 	%r1167, %r1150;
	mov.u32 	%r1168, %r1151;
	mov.u32 	%r1169, %r1152;
	mov.u32 	%r1170, %r1153;
	mov.u32 	%r1171, %r1154;
	mov.u32 	%r1172, %r1155;
	mov.u32 	%r1173, %r1515;
	mov.u32 	%r1174, %r1156;
	@%p173 bra 	$L__BB13_197;
	setp.leu.f32 	%p174, %f3412, %f3395;
	mov.f32 	%f3038, %f3021;
	mov.f32 	%f3039, %f3022;
	mov.f32 	%f3040, %f3023;
	mov.f32 	%f3041, %f3024;
	mov.f32 	%f3042, %f3025;
	mov.f32 	%f3043, %f3026;
	mov.f32 	%f3044, %f3027;
	mov.f32 	%f3045, %f3028;
	mov.f32 	%f3046, %f3029;
	mov.f32 	%f3047, %f3030;
	mov.f32 	%f3048, %f3031;
	mov.f32 	%f3049, %f3032;
	mov.f32 	%f3050, %f3033;
	mov.f32 	%f3051, %f3034;
	mov.f32 	%f3052, %f3035;
	mov.f32 	%f3053, %f3036;
	mov.f32 	%f3054, %f3395;
	mov.u32 	%r1158, %r1141;
	mov.u32 	%r1159, %r1142;
	mov.u32 	%r1160, %r1143;
	mov.u32 	%r1161, %r1144;
	mov.u32 	%r1162, %r1145;
	mov.u32 	%r1163, %r1146;
	mov.u32 	%r1164, %r1147;
	mov.u32 	%r1165, %r1148;
	mov.u32 	%r1166, %r1149;
	mov.u32 	%r1167, %r1150;
	mov.u32 	%r1168, %r1151;
	mov.u32 	%r1169, %r1152;
	mov.u32 	%r1170, %r1153;
	mov.u32 	%r1171, %r1154;
	mov.u32 	%r1172, %r1155;
	mov.u32 	%r1173, %r1156;
	mov.u32 	%r1174, %r1515;
	@%p174 bra 	$L__BB13_197;
	mov.f32 	%f3038, %f3021;
	mov.f32 	%f3039, %f3022;
	mov.f32 	%f3040, %f3023;
	mov.f32 	%f3041, %f3024;
	mov.f32 	%f3042, %f3025;
	mov.f32 	%f3043, %f3026;
	mov.f32 	%f3044, %f3027;
	mov.f32 	%f3045, %f3028;
	mov.f32 	%f3046, %f3029;
	mov.f32 	%f3047, %f3030;
	mov.f32 	%f3048, %f3031;
	mov.f32 	%f3049, %f3032;
	mov.f32 	%f3050, %f3033;
	mov.f32 	%f3051, %f3034;
	mov.f32 	%f3052, %f3035;
	mov.f32 	%f3053, %f3036;
	mov.f32 	%f3054, %f3412;
	mov.f32 	%f3412, %f3395;
	mov.u32 	%r1158, %r1141;
	mov.u32 	%r1159, %r1142;
	mov.u32 	%r1160, %r1143;
	mov.u32 	%r1161, %r1144;
	mov.u32 	%r1162, %r1145;
	mov.u32 	%r1163, %r1146;
	mov.u32 	%r1164, %r1147;
	mov.u32 	%r1165, %r1148;
	mov.u32 	%r1166, %r1149;
	mov.u32 	%r1167, %r1150;
	mov.u32 	%r1168, %r1151;
	mov.u32 	%r1169, %r1152;
	mov.u32 	%r1170, %r1153;
	mov.u32 	%r1171, %r1154;
	mov.u32 	%r1172, %r1155;
	mov.u32 	%r1173, %r1156;
	mov.u32 	%r1174, %r1532;
	mov.u32 	%r1532, %r1515;
$L__BB13_197:
	setp.leu.f32 	%p175, %f3038, %f3394;
	mov.f32 	%f3056, %f3394;
	mov.f32 	%f3057, %f3038;
	mov.f32 	%f3058, %f3039;
	mov.f32 	%f3059, %f3040;
	mov.f32 	%f3060, %f3041;
	mov.f32 	%f3061, %f3042;
	mov.f32 	%f3062, %f3043;
	mov.f32 	%f3063, %f3044;
	mov.f32 	%f3064, %f3045;
	mov.f32 	%f3065, %f3046;
	mov.f32 	%f3066, %f3047;
	mov.f32 	%f3067, %f3048;
	mov.f32 	%f3068, %f3049;
	mov.f32 	%f3069, %f3050;
	mov.f32 	%f3070, %f3051;
	mov.f32 	%f3071, %f3052;
	mov.f32 	%f3072, %f3053;
	mov.f32 	%f3073, %f3054;
	mov.u32 	%r1176, %r1514;
	mov.u32 	%r1177, %r1158;
	mov.u32 	%r1178, %r1159;
	mov.u32 	%r1179, %r1160;
	mov.u32 	%r1180, %r1161;
	mov.u32 	%r1181, %r1162;
	mov.u32 	%r1182, %r1163;
	mov.u32 	%r1183, %r1164;
	mov.u32 	%r1184, %r1165;
	mov.u32 	%r1185, %r1166;
	mov.u32 	%r1186, %r1167;
	mov.u32 	%r1187, %r1168;
	mov.u32 	%r1188, %r1169;
	mov.u32 	%r1189, %r1170;
	mov.u32 	%r1190, %r1171;
	mov.u32 	%r1191, %r1172;
	mov.u32 	%r1192, %r1173;
	mov.u32 	%r1193, %r1174;
	@%p175 bra 	$L__BB13_216;
	setp.leu.f32 	%p176, %f3039, %f3394;
	mov.f32 	%f3056, %f3038;
	mov.f32 	%f3057, %f3394;
	mov.f32 	%f3058, %f3039;
	mov.f32 	%f3059, %f3040;
	mov.f32 	%f3060, %f3041;
	mov.f32 	%f3061, %f3042;
	mov.f32 	%f3062, %f3043;
	mov.f32 	%f3063, %f3044;
	mov.f32 	%f3064, %f3045;
	mov.f32 	%f3065, %f3046;
	mov.f32 	%f3066, %f3047;
	mov.f32 	%f3067, %f3048;
	mov.f32 	%f3068, %f3049;
	mov.f32 	%f3069, %f3050;
	mov.f32 	%f3070, %f3051;
	mov.f32 	%f3071, %f3052;
	mov.f32 	%f3072, %f3053;
	mov.f32 	%f3073, %f3054;
	mov.u32 	%r1176, %r1158;
	mov.u32 	%r1177, %r1514;
	mov.u32 	%r1178, %r1159;
	mov.u32 	%r1179, %r1160;
	mov.u32 	%r1180, %r1161;
	mov.u32 	%r1181, %r1162;
	mov.u32 	%r1182, %r1163;
	mov.u32 	%r1183, %r1164;
	mov.u32 	%r1184, %r1165;
	mov.u32 	%r1185, %r1166;
	mov.u32 	%r1186, %r1167;
	mov.u32 	%r1187, %r1168;
	mov.u32 	%r1188, %r1169;
	mov.u32 	%r1189, %r1170;
	mov.u32 	%r1190, %r1171;
	mov.u32 	%r1191, %r1172;
	mov.u32 	%r1192, %r1173;
	mov.u32 	%r1193, %r1174;
	@%p176 bra 	$L__BB13_216;
	setp.leu.f32 	%p177, %f3040, %f3394;
	mov.f32 	%f3056, %f3038;
	mov.f32 	%f3057, %f3039;
	mov.f32 	%f3058, %f3394;
	mov.f32 	%f3059, %f3040;
	mov.f32 	%f3060, %f3041;
	mov.f32 	%f3061, %f3042;
	mov.f32 	%f3062, %f3043;
	mov.f32 	%f3063, %f3044;
	mov.f32 	%f3064, %f3045;
	mov.f32 	%f3065, %f3046;
	mov.f32 	%f3066, %f3047;
	mov.f32 	%f3067, %f3048;
	mov.f32 	%f3068, %f3049;
	mov.f32 	%f3069, %f3050;
	mov.f32 	%f3070, %f3051;
	mov.f32 	%f3071, %f3052;
	mov.f32 	%f3072, %f3053;
	mov.f32 	%f3073, %f3054;
	mov.u32 	%r1176, %r1158;
	mov.u32 	%r1177, %r1159;
	mov.u32 	%r1178, %r1514;
	mov.u32 	%r1179, %r1160;
	mov.u32 	%r1180, %r1161;
	mov.u32 	%r1181, %r1162;
	mov.u32 	%r1182, %r1163;
	mov.u32 	%r1183, %r1164;
	mov.u32 	%r1184, %r1165;
	mov.u32 	%r1185, %r1166;
	mov.u32 	%r1186, %r1167;
	mov.u32 	%r1187, %r1168;
	mov.u32 	%r1188, %r1169;
	mov.u32 	%r1189, %r1170;
	mov.u32 	%r1190, %r1171;
	mov.u32 	%r1191, %r1172;
	mov.u32 	%r1192, %r1173;
	mov.u32 	%r1193, %r1174;
	@%p177 bra 	$L__BB13_216;
	setp.leu.f32 	%p178, %f3041, %f3394;
	mov.f32 	%f3056, %f3038;
	mov.f32 	%f3057, %f3039;
	mov.f32 	%f3058, %f3040;
	mov.f32 	%f3059, %f3394;
	mov.f32 	%f3060, %f3041;
	mov.f32 	%f3061, %f3042;
	mov.f32 	%f3062, %f3043;
	mov.f32 	%f3063, %f3044;
	mov.f32 	%f3064, %f3045;
	mov.f32 	%f3065, %f3046;
	mov.f32 	%f3066, %f3047;
	mov.f32 	%f3067, %f3048;
	mov.f32 	%f3068, %f3049;
	mov.f32 	%f3069, %f3050;
	mov.f32 	%f3070, %f3051;
	mov.f32 	%f3071, %f3052;
	mov.f32 	%f3072, %f3053;
	mov.f32 	%f3073, %f3054;
	mov.u32 	%r1176, %r1158;
	mov.u32 	%r1177, %r1159;
	mov.u32 	%r1178, %r1160;
	mov.u32 	%r1179, %r1514;
	mov.u32 	%r1180, %r1161;
	mov.u32 	%r1181, %r1162;
	mov.u32 	%r1182, %r1163;
	mov.u32 	%r1183, %r1164;
	mov.u32 	%r1184, %r1165;
	mov.u32 	%r1185, %r1166;
	mov.u32 	%r1186, %r1167;
	mov.u32 	%r1187, %r1168;
	mov.u32 	%r1188, %r1169;
	mov.u32 	%r1189, %r1170;
	mov.u32 	%r1190, %r1171;
	mov.u32 	%r1191, %r1172;
	mov.u32 	%r1192, %r1173;
	mov.u32 	%r1193, %r1174;
	@%p178 bra 	$L__BB13_216;
	setp.leu.f32 	%p179, %f3042, %f3394;
	mov.f32 	%f3056, %f3038;
	mov.f32 	%f3057, %f3039;
	mov.f32 	%f3058, %f3040;
	mov.f32 	%f3059, %f3041;
	mov.f32 	%f3060, %f3394;
	mov.f32 	%f3061, %f3042;
	mov.f32 	%f3062, %f3043;
	mov.f32 	%f3063, %f3044;
	mov.f32 	%f3064, %f3045;
	mov.f32 	%f3065, %f3046;
	mov.f32 	%f3066, %f3047;
	mov.f32 	%f3067, %f3048;
	mov.f32 	%f3068, %f3049;
	mov.f32 	%f3069, %f3050;
	mov.f32 	%f3070, %f3051;
	mov.f32 	%f3071, %f3052;
	mov.f32 	%f3072, %f3053;
	mov.f32 	%f3073, %f3054;
	mov.u32 	%r1176, %r1158;
	mov.u32 	%r1177, %r1159;
	mov.u32 	%r1178, %r1160;
	mov.u32 	%r1179, %r1161;
	mov.u32 	%r1180, %r1514;
	mov.u32 	%r1181, %r1162;
	mov.u32 	%r1182, %r1163;
	mov.u32 	%r1183, %r1164;
	mov.u32 	%r1184, %r1165;
	mov.u32 	%r1185, %r1166;
	mov.u32 	%r1186, %r1167;
	mov.u32 	%r1187, %r1168;
	mov.u32 	%r1188, %r1169;
	mov.u32 	%r1189, %r1170;
	mov.u32 	%r1190, %r1171;
	mov.u32 	%r1191, %r1172;
	mov.u32 	%r1192, %r1173;
	mov.u32 	%r1193, %r1174;
	@%p179 bra 	$L__BB13_216;
	setp.leu.f32 	%p180, %f3043, %f3394;
	mov.f32 	%f3056, %f3038;
	mov.f32 	%f3057, %f3039;
	mov.f32 	%f3058, %f3040;
	mov.f32 	%f3059, %f3041;
	mov.f32 	%f3060, %f3042;
	mov.f32 	%f3061, %f3394;
	mov.f32 	%f3062, %f3043;
	mov.f32 	%f3063, %f3044;
	mov.f32 	%f3064, %f3045;
	mov.f32 	%f3065, %f3046;
	mov.f32 	%f3066, %f3047;
	mov.f32 	%f3067, %f3048;
	mov.f32 	%f3068, %f3049;
	mov.f32 	%f3069, %f3050;
	mov.f32 	%f3070, %f3051;
	mov.f32 	%f3071, %f3052;
	mov.f32 	%f3072, %f3053;
	mov.f32 	%f3073, %f3054;
	mov.u32 	%r1176, %r1158;
	mov.u32 	%r1177, %r1159;
	mov.u32 	%r1178, %r1160;
	mov.u32 	%r1179, %r1161;
	mov.u32 	%r1180, %r1162;
	mov.u32 	%r1181, %r1514;
	mov.u32 	%r1182, %r1163;
	mov.u32 	%r1183, %r1164;
	mov.u32 	%r1184, %r1165;
	mov.u32 	%r1185, %r1166;
	mov.u32 	%r1186, %r1167;
	mov.u32 	%r1187, %r1168;
	mov.u32 	%r1188, %r1169;
	mov.u32 	%r1189, %r1170;
	mov.u32 	%r1190, %r1171;
	mov.u32 	%r1191, %r1172;
	mov.u32 	%r1192, %r1173;
	mov.u32 	%r1193, %r1174;
	@%p180 bra 	$L__BB13_216;
	setp.leu.f32 	%p181, %f3044, %f3394;
	mov.f32 	%f3056, %f3038;
	mov.f32 	%f3057, %f3039;
	mov.f32 	%f3058, %f3040;
	mov.f32 	%f3059, %f3041;
	mov.f32 	%f3060, %f3042;
	mov.f32 	%f3061, %f3043;
	mov.f32 	%f3062, %f3394;
	mov.f32 	%f3063, %f3044;
	mov.f32 	%f3064, %f3045;
	mov.f32 	%f3065, %f3046;
	mov.f32 	%f3066, %f3047;
	mov.f32 	%f3067, %f3048;
	mov.f32 	%f3068, %f3049;
	mov.f32 	%f3069, %f3050;
	mov.f32 	%f3070, %f3051;
	mov.f32 	%f3071, %f3052;
	mov.f32 	%f3072, %f3053;
	mov.f32 	%f3073, %f3054;
	mov.u32 	%r1176, %r1158;
	mov.u32 	%r1177, %r1159;
	mov.u32 	%r1178, %r1160;
	mov.u32 	%r1179, %r1161;
	mov.u32 	%r1180, %r1162;
	mov.u32 	%r1181, %r1163;
	mov.u32 	%r1182, %r1514;
	mov.u32 	%r1183, %r1164;
	mov.u32 	%r1184, %r1165;
	mov.u32 	%r1185, %r1166;
	mov.u32 	%r1186, %r1167;
	mov.u32 	%r1187, %r1168;
	mov.u32 	%r1188, %r1169;
	mov.u32 	%r1189, %r1170;
	mov.u32 	%r1190, %r1171;
	mov.u32 	%r1191, %r1172;
	mov.u32 	%r1192, %r1173;
	mov.u32 	%r1193, %r1174;
	@%p181 bra 	$L__BB13_216;
	setp.leu.f32 	%p182, %f3045, %f3394;
	mov.f32 	%f3056, %f3038;
	mov.f32 	%f3057, %f3039;
	mov.f32 	%f3058, %f3040;
	mov.f32 	%f3059, %f3041;
	mov.f32 	%f3060, %f3042;
	mov.f32 	%f3061, %f3043;
	mov.f32 	%f3062, %f3044;
	mov.f32 	%f3063, %f3394;
	mov.f32 	%f3064, %f3045;
	mov.f32 	%f3065, %f3046;
	mov.f32 	%f3066, %f3047;
	mov.f32 	%f3067, %f3048;
	mov.f32 	%f3068, %f3049;
	mov.f32 	%f3069, %f3050;
	mov.f32 	%f3070, %f3051;
	mov.f32 	%f3071, %f3052;
	mov.f32 	%f3072, %f3053;
	mov.f32 	%f3073, %f3054;
	mov.u32 	%r1176, %r1158;
	mov.u32 	%r1177, %r1159;
	mov.u32 	%r1178, %r1160;
	mov.u32 	%r1179, %r1161;
	mov.u32 	%r1180, %r1162;
	mov.u32 	%r1181, %r1163;
	mov.u32 	%r1182, %r1164;
	mov.u32 	%r1183, %r1514;
	mov.u32 	%r1184, %r1165;
	mov.u32 	%r1185, %r1166;
	mov.u32 	%r1186, %r1167;
	mov.u32 	%r1187, %r1168;
	mov.u32 	%r1188, %r1169;
	mov.u32 	%r1189, %r1170;
	mov.u32 	%r1190, %r1171;
	mov.u32 	%r1191, %r1172;
	mov.u32 	%r1192, %r1173;
	mov.u32 	%r1193, %r1174;
	@%p182 bra 	$L__BB13_216;
	setp.leu.f32 	%p183, %f3046, %f3394;
	mov.f32 	%f3056, %f3038;
	mov.f32 	%f3057, %f3039;
	mov.f32 	%f3058, %f3040;
	mov.f32 	%f3059, %f3041;
	mov.f32 	%f3060, %f3042;
	mov.f32 	%f3061, %f3043;
	mov.f32 	%f3062, %f3044;
	mov.f32 	%f3063, %f3045;
	mov.f32 	%f3064, %f3394;
	mov.f32 	%f3065, %f3046;
	mov.f32 	%f3066, %f3047;
	mov.f32 	%f3067, %f3048;
	mov.f32 	%f3068, %f3049;
	mov.f32 	%f3069, %f3050;
	mov.f32 	%f3070, %f3051;
	mov.f32 	%f3071, %f3052;
	mov.f32 	%f3072, %f3053;
	mov.f32 	%f3073, %f3054;
	mov.u32 	%r1176, %r1158;
	mov.u32 	%r1177, %r1159;
	mov.u32 	%r1178, %r1160;
	mov.u32 	%r1179, %r1161;
	mov.u32 	%r1180, %r1162;
	mov.u32 	%r1181, %r1163;
	mov.u32 	%r1182, %r1164;
	mov.u32 	%r1183, %r1165;
	mov.u32 	%r1184, %r1514;
	mov.u32 	%r1185, %r1166;
	mov.u32 	%r1186, %r1167;
	mov.u32 	%r1187, %r1168;
	mov.u32 	%r1188, %r1169;
	mov.u32 	%r1189, %r1170;
	mov.u32 	%r1190, %r1171;
	mov.u32 	%r1191, %r1172;
	mov.u32 	%r1192, %r1173;
	mov.u32 	%r1193, %r1174;
	@%p183 bra 	$L__BB13_216;
	setp.leu.f32 	%p184, %f3047, %f3394;
	mov.f32 	%f3056, %f3038;
	mov.f32 	%f3057, %f3039;
	mov.f32 	%f3058, %f3040;
	mov.f32 	%f3059, %f3041;
	mov.f32 	%f3060, %f3042;
	mov.f32 	%f3061, %f3043;
	mov.f32 	%f3062, %f3044;
	mov.f32 	%f3063, %f3045;
	mov.f32 	%f3064, %f3046;
	mov.f32 	%f3065, %f3394;
	mov.f32 	%f3066, %f3047;
	mov.f32 	%f3067, %f3048;
	mov.f32 	%f3068, %f3049;
	mov.f32 	%f3069, %f3050;
	mov.f32 	%f3070, %f3051;
	mov.f32 	%f3071, %f3052;
	mov.f32 	%f3072, %f3053;
	mov.f32 	%f3073, %f3054;
	mov.u32 	%r1176, %r1158;
	mov.u32 	%r1177, %r1159;
	mov.u32 	%r1178, %r1160;
	mov.u32 	%r1179, %r1161;
	mov.u32 	%r1180, %r1162;
	mov.u32 	%r1181, %r1163;
	mov.u32 	%r1182, %r1164;
	mov.u32 	%r1183, %r1165;
	mov.u32 	%r1184, %r1166;
	mov.u32 	%r1185, %r1514;
	mov.u32 	%r1186, %r1167;
	mov.u32 	%r1187, %r1168;
	mov.u32 	%r1188, %r1169;
	mov.u32 	%r1189, %r1170;
	mov.u32 	%r1190, %r1171;
	mov.u32 	%r1191, %r1172;
	mov.u32 	%r1192, %r1173;
	mov.u32 	%r1193, %r1174;
	@%p184 bra 	$L__BB13_216;
	setp.leu.f32 	%p185, %f3048, %f3394;
	mov.f32 	%f3056, %f3038;
	mov.f32 	%f3057, %f3039;
	mov.f32 	%f3058, %f3040;
	mov.f32 	%f3059, %f3041;
	mov.f32 	%f3060, %f3042;
	mov.f32 	%f3061, %f3043;
	mov.f32 	%f3062, %f3044;
	mov.f32 	%f3063, %f3045;
	mov.f32 	%f3064, %f3046;
	mov.f32 	%f3065, %f3047;
	mov.f32 	%f3066, %f3394;
	mov.f32 	%f3067, %f3048;
	mov.f32 	%f3068, %f3049;
	mov.f32 	%f3069, %f3050;
	mov.f32 	%f3070, %f3051;
	mov.f32 	%f3071, %f3052;
	mov.f32 	%f3072, %f3053;
	mov.f32 	%f3073, %f3054;
	mov.u32 	%r1176, %r1158;
	mov.u32 	%r1177, %r1159;
	mov.u32 	%r1178, %r1160;
	mov.u32 	%r1179, %r1161;
	mov.u32 	%r1180, %r1162;
	mov.u32 	%r1181, %r1163;
	mov.u32 	%r1182, %r1164;
	mov.u32 	%r1183, %r1165;
	mov.u32 	%r1184, %r1166;
	mov.u32 	%r1185, %r1167;
	mov.u32 	%r1186, %r1514;
	mov.u32 	%r1187, %r1168;
	mov.u32 	%r1188, %r1169;
	mov.u32 	%r1189, %r1170;
	mov.u32 	%r1190, %r1171;
	mov.u32 	%r1191, %r1172;
	mov.u32 	%r1192, %r1173;
	mov.u32 	%r1193, %r1174;
	@%p185 bra 	$L__BB13_216;
	setp.leu.f32 	%p186, %f3049, %f3394;
	mov.f32 	%f3056, %f3038;
	mov.f32 	%f3057, %f3039;
	mov.f32 	%f3058, %f3040;
	mov.f32 	%f3059, %f3041;
	mov.f32 	%f3060, %f3042;
	mov.f32 	%f3061, %f3043;
	mov.f32 	%f3062, %f3044;
	mov.f32 	%f3063, %f3045;
	mov.f32 	%f3064, %f3046;
	mov.f32 	%f3065, %f3047;
	mov.f32 	%f3066, %f3048;
	mov.f32 	%f3067, %f3394;
	mov.f32 	%f3068, %f3049;
	mov.f32 	%f3069, %f3050;
	mov.f32 	%f3070, %f3051;
	mov.f32 	%f3071, %f3052;
	mov.f32 	%f3072, %f3053;
	mov.f32 	%f3073, %f3054;
	mov.u32 	%r1176, %r1158;
	mov.u32 	%r1177, %r1159;
	mov.u32 	%r1178, %r1160;
	mov.u32 	%r1179, %r1161;
	mov.u32 	%r1180, %r1162;
	mov.u32 	%r1181, %r1163;
	mov.u32 	%r1182, %r1164;
	mov.u32 	%r1183, %r1165;
	mov.u32 	%r1184, %r1166;
	mov.u32 	%r1185, %r1167;
	mov.u32 	%r1186, %r1168;
	mov.u32 	%r1187, %r1514;
	mov.u32 	%r1188, %r1169;
	mov.u32 	%r1189, %r1170;
	mov.u32 	%r1190, %r1171;
	mov.u32 	%r1191, %r1172;
	mov.u32 	%r1192, %r1173;
	mov.u32 	%r1193, %r1174;
	@%p186 bra 	$L__BB13_216;
	setp.leu.f32 	%p187, %f3050, %f3394;
	mov.f32 	%f3056, %f3038;
	mov.f32 	%f3057, %f3039;
	mov.f32 	%f3058, %f3040;
	mov.f32 	%f3059, %f3041;
	mov.f32 	%f3060, %f3042;
	mov.f32 	%f3061, %f3043;
	mov.f32 	%f3062, %f3044;
	mov.f32 	%f3063, %f3045;
	mov.f32 	%f3064, %f3046;
	mov.f32 	%f3065, %f3047;
	mov.f32 	%f3066, %f3048;
	mov.f32 	%f3067, %f3049;
	mov.f32 	%f3068, %f3394;
	mov.f32 	%f3069, %f3050;
	mov.f32 	%f3070, %f3051;
	mov.f32 	%f3071, %f3052;
	mov.f32 	%f3072, %f3053;
	mov.f32 	%f3073, %f3054;
	mov.u32 	%r1176, %r1158;
	mov.u32 	%r1177, %r1159;
	mov.u32 	%r1178, %r1160;
	mov.u32 	%r1179, %r1161;
	mov.u32 	%r1180, %r1162;
	mov.u32 	%r1181, %r1163;
	mov.u32 	%r1182, %r1164;
	mov.u32 	%r1183, %r1165;
	mov.u32 	%r1184, %r1166;
	mov.u32 	%r1185, %r1167;
	mov.u32 	%r1186, %r1168;
	mov.u32 	%r1187, %r1169;
	mov.u32 	%r1188, %r1514;
	mov.u32 	%r1189, %r1170;
	mov.u32 	%r1190, %r1171;
	mov.u32 	%r1191, %r1172;
	mov.u32 	%r1192, %r1173;
	mov.u32 	%r1193, %r1174;
	@%p187 bra 	$L__BB13_216;
	setp.leu.f32 	%p188, %f3051, %f3394;
	mov.f32 	%f3056, %f3038;
	mov.f32 	%f3057, %f3039;
	mov.f32 	%f3058, %f3040;
	mov.f32 	%f3059, %f3041;
	mov.f32 	%f3060, %f3042;
	mov.f32 	%f3061, %f3043;
	mov.f32 	%f3062, %f3044;
	mov.f32 	%f3063, %f3045;
	mov.f32 	%f3064, %f3046;
	mov.f32 	%f3065, %f3047;
	mov.f32 	%f3066, %f3048;
	mov.f32 	%f3067, %f3049;
	mov.f32 	%f3068, %f3050;
	mov.f32 	%f3069, %f3394;
	mov.f32 	%f3070, %f3051;
	mov.f32 	%f3071, %f3052;
	mov.f32 	%f3072, %f3053;
	mov.f32 	%f3073, %f3054;
	mov.u32 	%r1176, %r1158;
	mov.u32 	%r1177, %r1159;
	mov.u32 	%r1178, %r1160;
	mov.u32 	%r1179, %r1161;
	mov.u32 	%r1180, %r1162;
	mov.u32 	%r1181, %r1163;
	mov.u32 	%r1182, %r1164;
	mov.u32 	%r1183, %r1165;
	mov.u32 	%r1184, %r1166;
	mov.u32 	%r1185, %r1167;
	mov.u32 	%r1186, %r1168;
	mov.u32 	%r1187, %r1169;
	mov.u32 	%r1188, %r1170;
	mov.u32 	%r1189, %r1514;
	mov.u32 	%r1190, %r1171;
	mov.u32 	%r1191, %r1172;
	mov.u32 	%r1192, %r1173;
	mov.u32 	%r1193, %r1174;
	@%p188 bra 	$L__BB13_216;
	setp.leu.f32 	%p189, %f3052, %f3394;
	mov.f32 	%f3056, %f3038;
	mov.f32 	%f3057, %f3039;
	mov.f32 	%f3058, %f3040;
	mov.f32 	%f3059, %f3041;
	mov.f32 	%f3060, %f3042;
	mov.f32 	%f3061, %f3043;
	mov.f32 	%f3062, %f3044;
	mov.f32 	%f3063, %f3045;
	mov.f32 	%f3064, %f3046;
	mov.f32 	%f3065, %f3047;
	mov.f32 	%f3066, %f3048;
	mov.f32 	%f3067, %f3049;
	mov.f32 	%f3068, %f3050;
	mov.f32 	%f3069, %f3051;
	mov.f32 	%f3070, %f3394;
	mov.f32 	%f3071, %f3052;
	mov.f32 	%f3072, %f3053;
	mov.f32 	%f3073, %f3054;
	mov.u32 	%r1176, %r1158;
	mov.u32 	%r1177, %r1159;
	mov.u32 	%r1178, %r1160;
	mov.u32 	%r1179, %r1161;
	mov.u32 	%r1180, %r1162;
	mov.u32 	%r1181, %r1163;
	mov.u32 	%r1182, %r1164;
	mov.u32 	%r1183, %r1165;
	mov.u32 	%r1184, %r1166;
	mov.u32 	%r1185, %r1167;
	mov.u32 	%r1186, %r1168;
	mov.u32 	%r1187, %r1169;
	mov.u32 	%r1188, %r1170;
	mov.u32 	%r1189, %r1171;
	mov.u32 	%r1190, %r1514;
	mov.u32 	%r1191, %r1172;
	mov.u32 	%r1192, %r1173;
	mov.u32 	%r1193, %r1174;
	@%p189 bra 	$L__BB13_216;
	setp.leu.f32 	%p190, %f3053, %f3394;
	mov.f32 	%f3056, %f3038;
	mov.f32 	%f3057, %f3039;
	mov.f32 	%f3058, %f3040;
	mov.f32 	%f3059, %f3041;
	mov.f32 	%f3060, %f3042;
	mov.f32 	%f3061, %f3043;
	mov.f32 	%f3062, %f3044;
	mov.f32 	%f3063, %f3045;
	mov.f32 	%f3064, %f3046;
	mov.f32 	%f3065, %f3047;
	mov.f32 	%f3066, %f3048;
	mov.f32 	%f3067, %f3049;
	mov.f32 	%f3068, %f3050;
	mov.f32 	%f3069, %f3051;
	mov.f32 	%f3070, %f3052;
	mov.f32 	%f3071, %f3394;
	mov.f32 	%f3072, %f3053;
	mov.f32 	%f3073, %f3054;
	mov.u32 	%r1176, %r1158;
	mov.u32 	%r1177, %r1159;
	mov.u32 	%r1178, %r1160;
	mov.u32 	%r1179, %r1161;
	mov.u32 	%r1180, %r1162;
	mov.u32 	%r1181, %r1163;
	mov.u32 	%r1182, %r1164;
	mov.u32 	%r1183, %r1165;
	mov.u32 	%r1184, %r1166;
	mov.u32 	%r1185, %r1167;
	mov.u32 	%r1186, %r1168;
	mov.u32 	%r1187, %r1169;
	mov.u32 	%r1188, %r1170;
	mov.u32 	%r1189, %r1171;
	mov.u32 	%r1190, %r1172;
	mov.u32 	%r1191, %r1514;
	mov.u32 	%r1192, %r1173;
	mov.u32 	%r1193, %r1174;
	@%p190 bra 	$L__BB13_216;
	setp.leu.f32 	%p191, %f3054, %f3394;
	mov.f32 	%f3056, %f3038;
	mov.f32 	%f3057, %f3039;
	mov.f32 	%f3058, %f3040;
	mov.f32 	%f3059, %f3041;
	mov.f32 	%f3060, %f3042;
	mov.f32 	%f3061, %f3043;
	mov.f32 	%f3062, %f3044;
	mov.f32 	%f3063, %f3045;
	mov.f32 	%f3064, %f3046;
	mov.f32 	%f3065, %f3047;
	mov.f32 	%f3066, %f3048;
	mov.f32 	%f3067, %f3049;
	mov.f32 	%f3068, %f3050;
	mov.f32 	%f3069, %f3051;
	mov.f32 	%f3070, %f3052;
	mov.f32 	%f3071, %f3053;
	mov.f32 	%f3072, %f3394;
	mov.f32 	%f3073, %f3054;
	mov.u32 	%r1176, %r1158;
	mov.u32 	%r1177, %r1159;
	mov.u32 	%r1178, %r1160;
	mov.u32 	%r1179, %r1161;
	mov.u32 	%r1180, %r1162;
	mov.u32 	%r1181, %r1163;
	mov.u32 	%r1182, %r1164;
	mov.u32 	%r1183, %r1165;
	mov.u32 	%r1184, %r1166;
	mov.u32 	%r1185, %r1167;
	mov.u32 	%r1186, %r1168;
	mov.u32 	%r1187, %r1169;
	mov.u32 	%r1188, %r1170;
	mov.u32 	%r1189, %r1171;
	mov.u32 	%r1190, %r1172;
	mov.u32 	%r1191, %r1173;
	mov.u32 	%r1192, %r1514;
	mov.u32 	%r1193, %r1174;
	@%p191 bra 	$L__BB13_216;
	setp.leu.f32 	%p192, %f3412, %f3394;
	mov.f32 	%f3056, %f3038;
	mov.f32 	%f3057, %f3039;
	mov.f32 	%f3058, %f3040;
	mov.f32 	%f3059, %f3041;
	mov.f32 	%f3060, %f3042;
	mov.f32 	%f3061, %f3043;
	mov.f32 	%f3062, %f3044;
	mov.f32 	%f3063, %f3045;
	mov.f32 	%f3064, %f3046;
	mov.f32 	%f3065, %f3047;
	mov.f32 	%f3066, %f3048;
	mov.f32 	%f3067, %f3049;
	mov.f32 	%f3068, %f3050;
	mov.f32 	%f3069, %f3051;
	mov.f32 	%f3070, %f3052;
	mov.f32 	%f3071, %f3053;
	mov.f32 	%f3072, %f3054;
	mov.f32 	%f3073, %f3394;
	mov.u32 	%r1176, %r1158;
	mov.u32 	%r1177, %r1159;
	mov.u32 	%r1178, %r1160;
	mov.u32 	%r1179, %r1161;
	mov.u32 	%r1180, %r1162;
	mov.u32 	%r1181, %r1163;
	mov.u32 	%r1182, %r1164;
	mov.u32 	%r1183, %r1165;
	mov.u32 	%r1184, %r1166;
	mov.u32 	%r1185, %r1167;
	mov.u32 	%r1186, %r1168;
	mov.u32 	%r1187, %r1169;
	mov.u32 	%r1188, %r1170;
	mov.u32 	%r1189, %r1171;
	mov.u32 	%r1190, %r1172;
	mov.u32 	%r1191, %r1173;
	mov.u32 	%r1192, %r1174;
	mov.u32 	%r1193, %r1514;
	@%p192 bra 	$L__BB13_216;
	mov.f32 	%f3056, %f3038;
	mov.f32 	%f3057, %f3039;
	mov.f32 	%f3058, %f3040;
	mov.f32 	%f3059, %f3041;
	mov.f32 	%f3060, %f3042;
	mov.f32 	%f3061, %f3043;
	mov.f32 	%f3062, %f3044;
	mov.f32 	%f3063, %f3045;
	mov.f32 	%f3064, %f3046;
	mov.f32 	%f3065, %f3047;
	mov.f32 	%f3066, %f3048;
	mov.f32 	%f3067, %f3049;
	mov.f32 	%f3068, %f3050;
	mov.f32 	%f3069, %f3051;
	mov.f32 	%f3070, %f3052;
	mov.f32 	%f3071, %f3053;
	mov.f32 	%f3072, %f3054;
	mov.f32 	%f3073, %f3412;
	mov.f32 	%f3412, %f3394;
	mov.u32 	%r1176, %r1158;
	mov.u32 	%r1177, %r1159;
	mov.u32 	%r1178, %r1160;
	mov.u32 	%r1179, %r1161;
	mov.u32 	%r1180, %r1162;
	mov.u32 	%r1181, %r1163;
	mov.u32 	%r1182, %r1164;
	mov.u32 	%r1183, %r1165;
	mov.u32 	%r1184, %r1166;
	mov.u32 	%r1185, %r1167;
	mov.u32 	%r1186, %r1168;
	mov.u32 	%r1187, %r1169;
	mov.u32 	%r1188, %r1170;
	mov.u32 	%r1189, %r1171;
	mov.u32 	%r1190, %r1172;
	mov.u32 	%r1191, %r1173;
	mov.u32 	%r1192, %r1174;
	mov.u32 	%r1193, %r1532;
	mov.u32 	%r1532, %r1514;
$L__BB13_216:
	setp.leu.f32 	%p193, %f3056, %f3393;
	mov.f32 	%f3075, %f3393;
	mov.f32 	%f3076, %f3056;
	mov.f32 	%f3077, %f3057;
	mov.f32 	%f3078, %f3058;
	mov.f32 	%f3079, %f3059;
	mov.f32 	%f3080, %f3060;
	mov.f32 	%f3081, %f3061;
	mov.f32 	%f3082, %f3062;
	mov.f32 	%f3083, %f3063;
	mov.f32 	%f3084, %f3064;
	mov.f32 	%f3085, %f3065;
	mov.f32 	%f3086, %f3066;
	mov.f32 	%f3087, %f3067;
	mov.f32 	%f3088, %f3068;
	mov.f32 	%f3089, %f3069;
	mov.f32 	%f3090, %f3070;
	mov.f32 	%f3091, %f3071;
	mov.f32 	%f3092, %f3072;
	mov.f32 	%f3093, %f3073;
	mov.u32 	%r1195, %r1513;
	mov.u32 	%r1196, %r1176;
	mov.u32 	%r1197, %r1177;
	mov.u32 	%r1198, %r1178;
	mov.u32 	%r1199, %r1179;
	mov.u32 	%r1200, %r1180;
	mov.u32 	%r1201, %r1181;
	mov.u32 	%r1202, %r1182;
	mov.u32 	%r1203, %r1183;
	mov.u32 	%r1204, %r1184;
	mov.u32 	%r1205, %r1185;
	mov.u32 	%r1206, %r1186;
	mov.u32 	%r1207, %r1187;
	mov.u32 	%r1208, %r1188;
	mov.u32 	%r1209, %r1189;
	mov.u32 	%r1210, %r1190;
	mov.u32 	%r1211, %r1191;
	mov.u32 	%r1212, %r1192;
	mov.u32 	%r1213, %r1193;
	@%p193 bra 	$L__BB13_236;
	setp.leu.f32 	%p194, %f3057, %f3393;
	mov.f32 	%f3075, %f3056;
	mov.f32 	%f3076, %f3393;
	mov.f32 	%f3077, %f3057;
	mov.f32 	%f3078, %f3058;
	mov.f32 	%f3079, %f3059;
	mov.f32 	%f3080, %f3060;
	mov.f32 	%f3081, %f3061;
	mov.f32 	%f3082, %f3062;
	mov.f32 	%f3083, %f3063;
	mov.f32 	%f3084, %f3064;
	mov.f32 	%f3085, %f3065;
	mov.f32 	%f3086, %f3066;
	mov.f32 	%f3087, %f3067;
	mov.f32 	%f3088, %f3068;
	mov.f32 	%f3089, %f3069;
	mov.f32 	%f3090, %f3070;
	mov.f32 	%f3091, %f3071;
	mov.f32 	%f3092, %f3072;
	mov.f32 	%f3093, %f3073;
	mov.u32 	%r1195, %r1176;
	mov.u32 	%r1196, %r1513;
	mov.u32 	%r1197, %r1177;
	mov.u32 	%r1198, %r1178;
	mov.u32 	%r1199, %r1179;
	mov.u32 	%r1200, %r1180;
	mov.u32 	%r1201, %r1181;
	mov.u32 	%r1202, %r1182;
	mov.u32 	%r1203, %r1183;
	mov.u32 	%r1204, %r1184;
	mov.u32 	%r1205, %r1185;
	mov.u32 	%r1206, %r1186;
	mov.u32 	%r1207, %r1187;
	mov.u32 	%r1208, %r1188;
	mov.u32 	%r1209, %r1189;
	mov.u32 	%r1210, %r1190;
	mov.u32 	%r1211, %r1191;
	mov.u32 	%r1212, %r1192;
	mov.u32 	%r1213, %r1193;
	@%p194 bra 	$L__BB13_236;
	setp.leu.f32 	%p195, %f3058, %f3393;
	mov.f32 	%f3075, %f3056;
	mov.f32 	%f3076, %f3057;
	mov.f32 	%f3077, %f3393;
	mov.f32 	%f3078, %f3058;
	mov.f32 	%f3079, %f3059;
	mov.f32 	%f3080, %f3060;
	mov.f32 	%f3081, %f3061;
	mov.f32 	%f3082, %f3062;
	mov.f32 	%f3083, %f3063;
	mov.f32 	%f3084, %f3064;
	mov.f32 	%f3085, %f3065;
	mov.f32 	%f3086, %f3066;
	mov.f32 	%f3087, %f3067;
	mov.f32 	%f3088, %f3068;
	mov.f32 	%f3089, %f3069;
	mov.f32 	%f3090, %f3070;
	mov.f32 	%f3091, %f3071;
	mov.f32 	%f3092, %f3072;
	mov.f32 	%f3093, %f3073;
	mov.u32 	%r1195, %r1176;
	mov.u32 	%r1196, %r1177;
	mov.u32 	%r1197, %r1513;
	mov.u32 	%r1198, %r1178;
	mov.u32 	%r1199, %r1179;
	mov.u32 	%r1200, %r1180;
	mov.u32 	%r1201, %r1181;
	mov.u32 	%r1202, %r1182;
	mov.u32 	%r1203, %r1183;
	mov.u32 	%r1204, %r1184;
	mov.u32 	%r1205, %r1185;
	mov.u32 	%r1206, %r1186;
	mov.u32 	%r1207, %r1187;
	mov.u32 	%r1208, %r1188;
	mov.u32 	%r1209, %r1189;
	mov.u32 	%r1210, %r1190;
	mov.u32 	%r1211, %r1191;
	mov.u32 	%r1212, %r1192;
	mov.u32 	%r1213, %r1193;
	@%p195 bra 	$L__BB13_236;
	setp.leu.f32 	%p196, %f3059, %f3393;
	mov.f32 	%f3075, %f3056;
	mov.f32 	%f3076, %f3057;
	mov.f32 	%f3077, %f3058;
	mov.f32 	%f3078, %f3393;
	mov.f32 	%f3079, %f3059;
	mov.f32 	%f3080, %f3060;
	mov.f32 	%f3081, %f3061;
	mov.f32 	%f3082, %f3062;
	mov.f32 	%f3083, %f3063;
	mov.f32 	%f3084, %f3064;
	mov.f32 	%f3085, %f3065;
	mov.f32 	%f3086, %f3066;
	mov.f32 	%f3087, %f3067;
	mov.f32 	%f3088, %f3068;
	mov.f32 	%f3089, %f3069;
	mov.f32 	%f3090, %f3070;
	mov.f32 	%f3091, %f3071;
	mov.f32 	%f3092, %f3072;
	mov.f32 	%f3093, %f3073;
	mov.u32 	%r1195, %r1176;
	mov.u32 	%r1196, %r1177;
	mov.u32 	%r1197, %r1178;
	mov.u32 	%r1198, %r1513;
	mov.u32 	%r1199, %r1179;
	mov.u32 	%r1200, %r1180;
	mov.u32 	%r1201, %r1181;
	mov.u32 	%r1202, %r1182;
	mov.u32 	%r1203, %r1183;
	mov.u32 	%r1204, %r1184;
	mov.u32 	%r1205, %r1185;
	mov.u32 	%r1206, %r1186;
	mov.u32 	%r1207, %r1187;
	mov.u32 	%r1208, %r1188;
	mov.u32 	%r1209, %r1189;
	mov.u32 	%r1210, %r1190;
	mov.u32 	%r1211, %r1191;
	mov.u32 	%r1212, %r1192;
	mov.u32 	%r1213, %r1193;
	@%p196 bra 	$L__BB13_236;
	setp.leu.f32 	%p197, %f3060, %f3393;
	mov.f32 	%f3075, %f3056;
	mov.f32 	%f3076, %f3057;
	mov.f32 	%f3077, %f3058;
	mov.f32 	%f3078, %f3059;
	mov.f32 	%f3079, %f3393;
	mov.f32 	%f3080, %f3060;
	mov.f32 	%f3081, %f3061;
	mov.f32 	%f3082, %f3062;
	mov.f32 	%f3083, %f3063;
	mov.f32 	%f3084, %f3064;
	mov.f32 	%f3085, %f3065;
	mov.f32 	%f3086, %f3066;
	mov.f32 	%f3087, %f3067;
	mov.f32 	%f3088, %f3068;
	mov.f32 	%f3089, %f3069;
	mov.f32 	%f3090, %f3070;
	mov.f32 	%f3091, %f3071;
	mov.f32 	%f3092, %f3072;
	mov.f32 	%f3093, %f3073;
	mov.u32 	%r1195, %r1176;
	mov.u32 	%r1196, %r1177;
	mov.u32 	%r1197, %r1178;
	mov.u32 	%r1198, %r1179;
	mov.u32 	%r1199, %r1513;
	mov.u32 	%r1200, %r1180;
	mov.u32 	%r1201, %r1181;
	mov.u32 	%r1202, %r1182;
	mov.u32 	%r1203, %r1183;
	mov.u32 	%r1204, %r1184;
	mov.u32 	%r1205, %r1185;
	mov.u32 	%r1206, %r1186;
	mov.u32 	%r1207, %r1187;
	mov.u32 	%r1208, %r1188;
	mov.u32 	%r1209, %r1189;
	mov.u32 	%r1210, %r1190;
	mov.u32 	%r1211, %r1191;
	mov.u32 	%r1212, %r1192;
	mov.u32 	%r1213, %r1193;
	@%p197 bra 	$L__BB13_236;
	setp.leu.f32 	%p198, %f3061, %f3393;
	mov.f32 	%f3075, %f3056;
	mov.f32 	%f3076, %f3057;
	mov.f32 	%f3077, %f3058;
	mov.f32 	%f3078, %f3059;
	mov.f32 	%f3079, %f3060;
	mov.f32 	%f3080, %f3393;
	mov.f32 	%f3081, %f3061;
	mov.f32 	%f3082, %f3062;
	mov.f32 	%f3083, %f3063;
	mov.f32 	%f3084, %f3064;
	mov.f32 	%f3085, %f3065;
	mov.f32 	%f3086, %f3066;
	mov.f32 	%f3087, %f3067;
	mov.f32 	%f3088, %f3068;
	mov.f32 	%f3089, %f3069;
	mov.f32 	%f3090, %f3070;
	mov.f32 	%f3091, %f3071;
	mov.f32 	%f3092, %f3072;
	mov.f32 	%f3093, %f3073;
	mov.u32 	%r1195, %r1176;
	mov.u32 	%r1196, %r1177;
	mov.u32 	%r1197, %r1178;
	mov.u32 	%r1198, %r1179;
	mov.u32 	%r1199, %r1180;
	mov.u32 	%r1200, %r1513;
	mov.u32 	%r1201, %r1181;
	mov.u32 	%r1202, %r1182;
	mov.u32 	%r1203, %r1183;
	mov.u32 	%r1204, %r1184;
	mov.u32 	%r1205, %r1185;
	mov.u32 	%r1206, %r1186;
	mov.u32 	%r1207, %r1187;
	mov.u32 	%r1208, %r1188;
	mov.u32 	%r1209, %r1189;
	mov.u32 	%r1210, %r1190;
	mov.u32 	%r1211, %r1191;
	mov.u32 	%r1212, %r1192;
	mov.u32 	%r1213, %r1193;
	@%p198 bra 	$L__BB13_236;
	setp.leu.f32 	%p199, %f3062, %f3393;
	mov.f32 	%f3075, %f3056;
	mov.f32 	%f3076, %f3057;
	mov.f32 	%f3077, %f3058;
	mov.f32 	%f3078, %f3059;
	mov.f32 	%f3079, %f3060;
	mov.f32 	%f3080, %f3061;
	mov.f32 	%f3081, %f3393;
	mov.f32 	%f3082, %f3062;
	mov.f32 	%f3083, %f3063;
	mov.f32 	%f3084, %f3064;
	mov.f32 	%f3085, %f3065;
	mov.f32 	%f3086, %f3066;
	mov.f32 	%f3087, %f3067;
	mov.f32 	%f3088, %f3068;
	mov.f32 	%f3089, %f3069;
	mov.f32 	%f3090, %f3070;
	mov.f32 	%f3091, %f3071;
	mov.f32 	%f3092, %f3072;
	mov.f32 	%f3093, %f3073;
	mov.u32 	%r1195, %r1176;
	mov.u32 	%r1196, %r1177;
	mov.u32 	%r1197, %r1178;
	mov.u32 	%r1198, %r1179;
	mov.u32 	%r1199, %r1180;
	mov.u32 	%r1200, %r1181;
	mov.u32 	%r1201, %r1513;
	mov.u32 	%r1202, %r1182;
	mov.u32 	%r1203, %r1183;
	mov.u32 	%r1204, %r1184;
	mov.u32 	%r1205, %r1185;
	mov.u32 	%r1206, %r1186;
	mov.u32 	%r1207, %r1187;
	mov.u32 	%r1208, %r1188;
	mov.u32 	%r1209, %r1189;
	mov.u32 	%r1210, %r1190;
	mov.u32 	%r1211, %r1191;
	mov.u32 	%r1212, %r1192;
	mov.u32 	%r1213, %r1193;
	@%p199 bra 	$L__BB13_236;
	setp.leu.f32 	%p200, %f3063, %f3393;
	mov.f32 	%f3075, %f3056;
	mov.f32 	%f3076, %f3057;
	mov.f32 	%f3077, %f3058;
	mov.f32 	%f3078, %f3059;
	mov.f32 	%f3079, %f3060;
	mov.f32 	%f3080, %f3061;
	mov.f32 	%f3081, %f3062;
	mov.f32 	%f3082, %f3393;
	mov.f32 	%f3083, %f3063;
	mov.f32 	%f3084, %f3064;
	mov.f32 	%f3085, %f3065;
	mov.f32 	%f3086, %f3066;
	mov.f32 	%f3087, %f3067;
	mov.f32 	%f3088, %f3068;
	mov.f32 	%f3089, %f3069;
	mov.f32 	%f3090, %f3070;
	mov.f32 	%f3091, %f3071;
	mov.f32 	%f3092, %f3072;
	mov.f32 	%f3093, %f3073;
	mov.u32 	%r1195, %r1176;
	mov.u32 	%r1196, %r1177;
	mov.u32 	%r1197, %r1178;
	mov.u32 	%r1198, %r1179;
	mov.u32 	%r1199, %r1180;
	mov.u32 	%r1200, %r1181;
	mov.u32 	%r1201, %r1182;
	mov.u32 	%r1202, %r1513;
	mov.u32 	%r1203, %r1183;
	mov.u32 	%r1204, %r1184;
	mov.u32 	%r1205, %r1185;
	mov.u32 	%r1206, %r1186;
	mov.u32 	%r1207, %r1187;
	mov.u32 	%r1208, %r1188;
	mov.u32 	%r1209, %r1189;
	mov.u32 	%r1210, %r1190;
	mov.u32 	%r1211, %r1191;
	mov.u32 	%r1212, %r1192;
	mov.u32 	%r1213, %r1193;
	@%p200 bra 	$L__BB13_236;
	setp.leu.f32 	%p201, %f3064, %f3393;
	mov.f32 	%f3075, %f3056;
	mov.f32 	%f3076, %f3057;
	mov.f32 	%f3077, %f3058;
	mov.f32 	%f3078, %f3059;
	mov.f32 	%f3079, %f3060;
	mov.f32 	%f3080, %f3061;
	mov.f32 	%f3081, %f3062;
	mov.f32 	%f3082, %f3063;
	mov.f32 	%f3083, %f3393;
	mov.f32 	%f3084, %f3064;
	mov.f32 	%f3085, %f3065;
	mov.f32 	%f3086, %f3066;
	mov.f32 	%f3087, %f3067;
	mov.f32 	%f3088, %f3068;
	mov.f32 	%f3089, %f3069;
	mov.f32 	%f3090, %f3070;
	mov.f32 	%f3091, %f3071;
	mov.f32 	%f3092, %f3072;
	mov.f32 	%f3093, %f3073;
	mov.u32 	%r1195, %r1176;
	mov.u32 	%r1196, %r1177;
	mov.u32 	%r1197, %r1178;
	mov.u32 	%r1198, %r1179;
	mov.u32 	%r1199, %r1180;
	mov.u32 	%r1200, %r1181;
	mov.u32 	%r1201, %r1182;
	mov.u32 	%r1202, %r1183;
	mov.u32 	%r1203, %r1513;
	mov.u32 	%r1204, %r1184;
	mov.u32 	%r1205, %r1185;
	mov.u32 	%r1206, %r1186;
	mov.u32 	%r1207, %r1187;
	mov.u32 	%r1208, %r1188;
	mov.u32 	%r1209, %r1189;
	mov.u32 	%r1210, %r1190;
	mov.u32 	%r1211, %r1191;
	mov.u32 	%r1212, %r1192;
	mov.u32 	%r1213, %r1193;
	@%p201 bra 	$L__BB13_236;
	setp.leu.f32 	%p202, %f3065, %f3393;
	mov.f32 	%f3075, %f3056;
	mov.f32 	%f3076, %f3057;
	mov.f32 	%f3077, %f3058;
	mov.f32 	%f3078, %f3059;
	mov.f32 	%f3079, %f3060;
	mov.f32 	%f3080, %f3061;
	mov.f32 	%f3081, %f3062;
	mov.f32 	%f3082, %f3063;
	mov.f32 	%f3083, %f3064;
	mov.f32 	%f3084, %f3393;
	mov.f32 	%f3085, %f3065;
	mov.f32 	%f3086, %f3066;
	mov.f32 	%f3087, %f3067;
	mov.f32 	%f3088, %f3068;
	mov.f32 	%f3089, %f3069;
	mov.f32 	%f3090, %f3070;
	mov.f32 	%f3091, %f3071;
	mov.f32 	%f3092, %f3072;
	mov.f32 	%f3093, %f3073;
	mov.u32 	%r1195, %r1176;
	mov.u32 	%r1196, %r1177;
	mov.u32 	%r1197, %r1178;
	mov.u32 	%r1198, %r1179;
	mov.u32 	%r1199, %r1180;
	mov.u32 	%r1200, %r1181;
	mov.u32 	%r1201, %r1182;
	mov.u32 	%r1202, %r1183;
	mov.u32 	%r1203, %r1184;
	mov.u32 	%r1204, %r1513;
	mov.u32 	%r1205, %r1185;
	mov.u32 	%r1206, %r1186;
	mov.u32 	%r1207, %r1187;
	mov.u32 	%r1208, %r1188;
	mov.u32 	%r1209, %r1189;
	mov.u32 	%r1210, %r1190;
	mov.u32 	%r1211, %r1191;
	mov.u32 	%r1212, %r1192;
	mov.u32 	%r1213, %r1193;
	@%p202 bra 	$L__BB13_236;
	setp.leu.f32 	%p203, %f3066, %f3393;
	mov.f32 	%f3075, %f3056;
	mov.f32 	%f3076, %f3057;
	mov.f32 	%f3077, %f3058;
	mov.f32 	%f3078, %f3059;
	mov.f32 	%f3079, %f3060;
	mov.f32 	%f3080, %f3061;
	mov.f32 	%f3081, %f3062;
	mov.f32 	%f3082, %f3063;
	mov.f32 	%f3083, %f3064;
	mov.f32 	%f3084, %f3065;
	mov.f32 	%f3085, %f3393;
	mov.f32 	%f3086, %f3066;
	mov.f32 	%f3087, %f3067;
	mov.f32 	%f3088, %f3068;
	mov.f32 	%f3089, %f3069;
	mov.f32 	%f3090, %f3070;
	mov.f32 	%f3091, %f3071;
	mov.f32 	%f3092, %f3072;
	mov.f32 	%f3093, %f3073;
	mov.u32 	%r1195, %r1176;
	mov.u32 	%r1196, %r1177;
	mov.u32 	%r1197, %r1178;
	mov.u32 	%r1198, %r1179;
	mov.u32 	%r1199, %r1180;
	mov.u32 	%r1200, %r1181;
	mov.u32 	%r1201, %r1182;
	mov.u32 	%r1202, %r1183;
	mov.u32 	%r1203, %r1184;
	mov.u32 	%r1204, %r1185;
	mov.u32 	%r1205, %r1513;
	mov.u32 	%r1206, %r1186;
	mov.u32 	%r1207, %r1187;
	mov.u32 	%r1208, %r1188;
	mov.u32 	%r1209, %r1189;
	mov.u32 	%r1210, %r1190;
	mov.u32 	%r1211, %r1191;
	mov.u32 	%r1212, %r1192;
	mov.u32 	%r1213, %r1193;
	@%p203 bra 	$L__BB13_236;
	setp.leu.f32 	%p204, %f3067, %f3393;
	mov.f32 	%f3075, %f3056;
	mov.f32 	%f3076, %f3057;
	mov.f32 	%f3077, %f3058;
	mov.f32 	%f3078, %f3059;
	mov.f32 	%f3079, %f3060;
	mov.f32 	%f3080, %f3061;
	mov.f32 	%f3081, %f3062;
	mov.f32 	%f3082, %f3063;
	mov.f32 	%f3083, %f3064;
	mov.f32 	%f3084, %f3065;
	mov.f32 	%f3085, %f3066;
	mov.f32 	%f3086, %f3393;
	mov.f32 	%f3087, %f3067;
	mov.f32 	%f3088, %f3068;
	mov.f32 	%f3089, %f3069;
	mov.f32 	%f3090, %f3070;
	mov.f32 	%f3091, %f3071;
	mov.f32 	%f3092, %f3072;
	mov.f32 	%f3093, %f3073;
	mov.u32 	%r1195, %r1176;
	mov.u32 	%r1196, %r1177;
	mov.u32 	%r1197, %r1178;
	mov.u32 	%r1198, %r1179;
	mov.u32 	%r1199, %r1180;
	mov.u32 	%r1200, %r1181;
	mov.u32 	%r1201, %r1182;
	mov.u32 	%r1202, %r1183;
	mov.u32 	%r1203, %r1184;
	mov.u32 	%r1204, %r1185;
	mov.u32 	%r1205, %r1186;
	mov.u32 	%r1206, %r1513;
	mov.u32 	%r1207, %r1187;
	mov.u32 	%r1208, %r1188;
	mov.u32 	%r1209, %r1189;
	mov.u32 	%r1210, %r1190;
	mov.u32 	%r1211, %r1191;
	mov.u32 	%r1212, %r1192;
	mov.u32 	%r1213, %r1193;
	@%p204 bra 	$L__BB13_236;
	setp.leu.f32 	%p205, %f3068, %f3393;
	mov.f32 	%f3075, %f3056;
	mov.f32 	%f3076, %f3057;
	mov.f32 	%f3077, %f3058;
	mov.f32 	%f3078, %f3059;
	mov.f32 	%f3079, %f3060;
	mov.f32 	%f3080, %f3061;
	mov.f32 	%f3081, %f3062;
	mov.f32 	%f3082, %f3063;
	mov.f32 	%f3083, %f3064;
	mov.f32 	%f3084, %f3065;
	mov.f32 	%f3085, %f3066;
	mov.f32 	%f3086, %f3067;
	mov.f32 	%f3087, %f3393;
	mov.f32 	%f3088, %f3068;
	mov.f32 	%f3089, %f3069;
	mov.f32 	%f3090, %f3070;
	mov.f32 	%f3091, %f3071;
	mov.f32 	%f3092, %f3072;
	mov.f32 	%f3093, %f3073;
	mov.u32 	%r1195, %r1176;
	mov.u32 	%r1196, %r1177;
	mov.u32 	%r1197, %r1178;
	mov.u32 	%r1198, %r1179;
	mov.u32 	%r1199, %r1180;
	mov.u32 	%r1200, %r1181;
	mov.u32 	%r1201, %r1182;
	mov.u32 	%r1202, %r1183;
	mov.u32 	%r1203, %r1184;
	mov.u32 	%r1204, %r1185;
	mov.u32 	%r1205, %r1186;
	mov.u32 	%r1206, %r1187;
	mov.u32 	%r1207, %r1513;
	mov.u32 	%r1208, %r1188;
	mov.u32 	%r1209, %r1189;
	mov.u32 	%r1210, %r1190;
	mov.u32 	%r1211, %r1191;
	mov.u32 	%r1212, %r1192;
	mov.u32 	%r1213, %r1193;
	@%p205 bra 	$L__BB13_236;
	setp.leu.f32 	%p206, %f3069, %f3393;
	mov.f32 	%f3075, %f3056;
	mov.f32 	%f3076, %f3057;
	mov.f32 	%f3077, %f3058;
	mov.f32 	%f3078, %f3059;
	mov.f32 	%f3079, %f3060;
	mov.f32 	%f3080, %f3061;
	mov.f32 	%f3081, %f3062;
	mov.f32 	%f3082, %f3063;
	mov.f32 	%f3083, %f3064;
	mov.f32 	%f3084, %f3065;
	mov.f32 	%f3085, %f3066;
	mov.f32 	%f3086, %f3067;
	mov.f32 	%f3087, %f3068;
	mov.f32 	%f3088, %f3393;
	mov.f32 	%f3089, %f3069;
	mov.f32 	%f3090, %f3070;
	mov.f32 	%f3091, %f3071;
	mov.f32 	%f3092, %f3072;
	mov.f32 	%f3093, %f3073;
	mov.u32 	%r1195, %r1176;
	mov.u32 	%r1196, %r1177;
	mov.u32 	%r1197, %r1178;
	mov.u32 	%r1198, %r1179;
	mov.u32 	%r1199, %r1180;
	mov.u32 	%r1200, %r1181;
	mov.u32 	%r1201, %r1182;
	mov.u32 	%r1202, %r1183;
	mov.u32 	%r1203, %r1184;
	mov.u32 	%r1204, %r1185;
	mov.u32 	%r1205, %r1186;
	mov.u32 	%r1206, %r1187;
	mov.u32 	%r1207, %r1188;
	mov.u32 	%r1208, %r1513;
	mov.u32 	%r1209, %r1189;
	mov.u32 	%r1210, %r1190;
	mov.u32 	%r1211, %r1191;
	mov.u32 	%r1212, %r1192;
	mov.u32 	%r1213, %r1193;
	@%p206 bra 	$L__BB13_236;
	setp.leu.f32 	%p207, %f3070, %f3393;
	mov.f32 	%f3075, %f3056;
	mov.f32 	%f3076, %f3057;
	mov.f32 	%f3077, %f3058;
	mov.f32 	%f3078, %f3059;
	mov.f32 	%f3079, %f3060;
	mov.f32 	%f3080, %f3061;
	mov.f32 	%f3081, %f3062;
	mov.f32 	%f3082, %f3063;
	mov.f32 	%f3083, %f3064;
	mov.f32 	%f3084, %f3065;
	mov.f32 	%f3085, %f3066;
	mov.f32 	%f3086, %f3067;
	mov.f32 	%f3087, %f3068;
	mov.f32 	%f3088, %f3069;
	mov.f32 	%f3089, %f3393;
	mov.f32 	%f3090, %f3070;
	mov.f32 	%f3091, %f3071;
	mov.f32 	%f3092, %f3072;
	mov.f32 	%f3093, %f3073;
	mov.u32 	%r1195, %r1176;
	mov.u32 	%r1196, %r1177;
	mov.u32 	%r1197, %r1178;
	mov.u32 	%r1198, %r1179;
	mov.u32 	%r1199, %r1180;
	mov.u32 	%r1200, %r1181;
	mov.u32 	%r1201, %r1182;
	mov.u32 	%r1202, %r1183;
	mov.u32 	%r1203, %r1184;
	mov.u32 	%r1204, %r1185;
	mov.u32 	%r1205, %r1186;
	mov.u32 	%r1206, %r1187;
	mov.u32 	%r1207, %r1188;
	mov.u32 	%r1208, %r1189;
	mov.u32 	%r1209, %r1513;
	mov.u32 	%r1210, %r1190;
	mov.u32 	%r1211, %r1191;
	mov.u32 	%r1212, %r1192;
	mov.u32 	%r1213, %r1193;
	@%p207 bra 	$L__BB13_236;
	setp.leu.f32 	%p208, %f3071, %f3393;
	mov.f32 	%f3075, %f3056;
	mov.f32 	%f3076, %f3057;
	mov.f32 	%f3077, %f3058;
	mov.f32 	%f3078, %f3059;
	mov.f32 	%f3079, %f3060;
	mov.f32 	%f3080, %f3061;
	mov.f32 	%f3081, %f3062;
	mov.f32 	%f3082, %f3063;
	mov.f32 	%f3083, %f3064;
	mov.f32 	%f3084, %f3065;
	mov.f32 	%f3085, %f3066;
	mov.f32 	%f3086, %f3067;
	mov.f32 	%f3087, %f3068;
	mov.f32 	%f3088, %f3069;
	mov.f32 	%f3089, %f3070;
	mov.f32 	%f3090, %f3393;
	mov.f32 	%f3091, %f3071;
	mov.f32 	%f3092, %f3072;
	mov.f32 	%f3093, %f3073;
	mov.u32 	%r1195, %r1176;
	mov.u32 	%r1196, %r1177;
	mov.u32 	%r1197, %r1178;
	mov.u32 	%r1198, %r1179;
	mov.u32 	%r1199, %r1180;
	mov.u32 	%r1200, %r1181;
	mov.u32 	%r1201, %r1182;
	mov.u32 	%r1202, %r1183;
	mov.u32 	%r1203, %r1184;
	mov.u32 	%r1204, %r1185;
	mov.u32 	%r1205, %r1186;
	mov.u32 	%r1206, %r1187;
	mov.u32 	%r1207, %r1188;
	mov.u32 	%r1208, %r1189;
	mov.u32 	%r1209, %r1190;
	mov.u32 	%r1210, %r1513;
	mov.u32 	%r1211, %r1191;
	mov.u32 	%r1212, %r1192;
	mov.u32 	%r1213, %r1193;
	@%p208 bra 	$L__BB13_236;
	setp.leu.f32 	%p209, %f3072, %f3393;
	mov.f32 	%f3075, %f3056;
	mov.f32 	%f3076, %f3057;
	mov.f32 	%f3077, %f3058;
	mov.f32 	%f3078, %f3059;
	mov.f32 	%f3079, %f3060;
	mov.f32 	%f3080, %f3061;
	mov.f32 	%f3081, %f3062;
	mov.f32 	%f3082, %f3063;
	mov.f32 	%f3083, %f3064;
	mov.f32 	%f3084, %f3065;
	mov.f32 	%f3085, %f3066;
	mov.f32 	%f3086, %f3067;
	mov.f32 	%f3087, %f3068;
	mov.f32 	%f3088, %f3069;
	mov.f32 	%f3089, %f3070;
	mov.f32 	%f3090, %f3071;
	mov.f32 	%f3091, %f3393;
	mov.f32 	%f3092, %f3072;
	mov.f32 	%f3093, %f3073;
	mov.u32 	%r1195, %r1176;
	mov.u32 	%r1196, %r1177;
	mov.u32 	%r1197, %r1178;
	mov.u32 	%r1198, %r1179;
	mov.u32 	%r1199, %r1180;
	mov.u32 	%r1200, %r1181;
	mov.u32 	%r1201, %r1182;
	mov.u32 	%r1202, %r1183;
	mov.u32 	%r1203, %r1184;
	mov.u32 	%r1204, %r1185;
	mov.u32 	%r1205, %r1186;
	mov.u32 	%r1206, %r1187;
	mov.u32 	%r1207, %r1188;
	mov.u32 	%r1208, %r1189;
	mov.u32 	%r1209, %r1190;
	mov.u32 	%r1210, %r1191;
	mov.u32 	%r1211, %r1513;
	mov.u32 	%r1212, %r1192;
	mov.u32 	%r1213, %r1193;
	@%p209 bra 	$L__BB13_236;
	setp.leu.f32 	%p210, %f3073, %f3393;
	mov.f32 	%f3075, %f3056;
	mov.f32 	%f3076, %f3057;
	mov.f32 	%f3077, %f3058;
	mov.f32 	%f3078, %f3059;
	mov.f32 	%f3079, %f3060;
	mov.f32 	%f3080, %f3061;
	mov.f32 	%f3081, %f3062;
	mov.f32 	%f3082, %f3063;
	mov.f32 	%f3083, %f3064;
	mov.f32 	%f3084, %f3065;
	mov.f32 	%f3085, %f3066;
	mov.f32 	%f3086, %f3067;
	mov.f32 	%f3087, %f3068;
	mov.f32 	%f3088, %f3069;
	mov.f32 	%f3089, %f3070;
	mov.f32 	%f3090, %f3071;
	mov.f32 	%f3091, %f3072;
	mov.f32 	%f3092, %f3393;
	mov.f32 	%f3093, %f3073;
	mov.u32 	%r1195, %r1176;
	mov.u32 	%r1196, %r1177;
	mov.u32 	%r1197, %r1178;
	mov.u32 	%r1198, %r1179;
	mov.u32 	%r1199, %r1180;
	mov.u32 	%r1200, %r1181;
	mov.u32 	%r1201, %r1182;
	mov.u32 	%r1202, %r1183;
	mov.u32 	%r1203, %r1184;
	mov.u32 	%r1204, %r1185;
	mov.u32 	%r1205, %r1186;
	mov.u32 	%r1206, %r1187;
	mov.u32 	%r1207, %r1188;
	mov.u32 	%r1208, %r1189;
	mov.u32 	%r1209, %r1190;
	mov.u32 	%r1210, %r1191;
	mov.u32 	%r1211, %r1192;
	mov.u32 	%r1212, %r1513;
	mov.u32 	%r1213, %r1193;
	@%p210 bra 	$L__BB13_236;
	setp.leu.f32 	%p211, %f3412, %f3393;
	mov.f32 	%f3075, %f3056;
	mov.f32 	%f3076, %f3057;
	mov.f32 	%f3077, %f3058;
	mov.f32 	%f3078, %f3059;
	mov.f32 	%f3079, %f3060;
	mov.f32 	%f3080, %f3061;
	mov.f32 	%f3081, %f3062;
	mov.f32 	%f3082, %f3063;
	mov.f32 	%f3083, %f3064;
	mov.f32 	%f3084, %f3065;
	mov.f32 	%f3085, %f3066;
	mov.f32 	%f3086, %f3067;
	mov.f32 	%f3087, %f3068;
	mov.f32 	%f3088, %f3069;
	mov.f32 	%f3089, %f3070;
	mov.f32 	%f3090, %f3071;
	mov.f32 	%f3091, %f3072;
	mov.f32 	%f3092, %f3073;
	mov.f32 	%f3093, %f3393;
	mov.u32 	%r1195, %r1176;
	mov.u32 	%r1196, %r1177;
	mov.u32 	%r1197, %r1178;
	mov.u32 	%r1198, %r1179;
	mov.u32 	%r1199, %r1180;
	mov.u32 	%r1200, %r1181;
	mov.u32 	%r1201, %r1182;
	mov.u32 	%r1202, %r1183;
	mov.u32 	%r1203, %r1184;
	mov.u32 	%r1204, %r1185;
	mov.u32 	%r1205, %r1186;
	mov.u32 	%r1206, %r1187;
	mov.u32 	%r1207, %r1188;
	mov.u32 	%r1208, %r1189;
	mov.u32 	%r1209, %r1190;
	mov.u32 	%r1210, %r1191;
	mov.u32 	%r1211, %r1192;
	mov.u32 	%r1212, %r1193;
	mov.u32 	%r1213, %r1513;
	@%p211 bra 	$L__BB13_236;
	mov.f32 	%f3075, %f3056;
	mov.f32 	%f3076, %f3057;
	mov.f32 	%f3077, %f3058;
	mov.f32 	%f3078, %f3059;
	mov.f32 	%f3079, %f3060;
	mov.f32 	%f3080, %f3061;
	mov.f32 	%f3081, %f3062;
	mov.f32 	%f3082, %f3063;
	mov.f32 	%f3083, %f3064;
	mov.f32 	%f3084, %f3065;
	mov.f32 	%f3085, %f3066;
	mov.f32 	%f3086, %f3067;
	mov.f32 	%f3087, %f3068;
	mov.f32 	%f3088, %f3069;
	mov.f32 	%f3089, %f3070;
	mov.f32 	%f3090, %f3071;
	mov.f32 	%f3091, %f3072;
	mov.f32 	%f3092, %f3073;
	mov.f32 	%f3093, %f3412;
	mov.f32 	%f3412, %f3393;
	mov.u32 	%r1195, %r1176;
	mov.u32 	%r1196, %r1177;
	mov.u32 	%r1197, %r1178;
	mov.u32 	%r1198, %r1179;
	mov.u32 	%r1199, %r1180;
	mov.u32 	%r1200, %r1181;
	mov.u32 	%r1201, %r1182;
	mov.u32 	%r1202, %r1183;
	mov.u32 	%r1203, %r1184;
	mov.u32 	%r1204, %r1185;
	mov.u32 	%r1205, %r1186;
	mov.u32 	%r1206, %r1187;
	mov.u32 	%r1207, %r1188;
	mov.u32 	%r1208, %r1189;
	mov.u32 	%r1209, %r1190;
	mov.u32 	%r1210, %r1191;
	mov.u32 	%r1211, %r1192;
	mov.u32 	%r1212, %r1193;
	mov.u32 	%r1213, %r1532;
	mov.u32 	%r1532, %r1513;
$L__BB13_236:
	setp.leu.f32 	%p212, %f3075, %f3392;
	mov.f32 	%f3095, %f3392;
	mov.f32 	%f3096, %f3075;
	mov.f32 	%f3097, %f3076;
	mov.f32 	%f3098, %f3077;
	mov.f32 	%f3099, %f3078;
	mov.f32 	%f3100, %f3079;
	mov.f32 	%f3101, %f3080;
	mov.f32 	%f3102, %f3081;
	mov.f32 	%f3103, %f3082;
	mov.f32 	%f3104, %f3083;
	mov.f32 	%f3105, %f3084;
	mov.f32 	%f3106, %f3085;
	mov.f32 	%f3107, %f3086;
	mov.f32 	%f3108, %f3087;
	mov.f32 	%f3109, %f3088;
	mov.f32 	%f3110, %f3089;
	mov.f32 	%f3111, %f3090;
	mov.f32 	%f3112, %f3091;
	mov.f32 	%f3113, %f3092;
	mov.f32 	%f3114, %f3093;
	mov.u32 	%r1215, %r1512;
	mov.u32 	%r1216, %r1195;
	mov.u32 	%r1217, %r1196;
	mov.u32 	%r1218, %r1197;
	mov.u32 	%r1219, %r1198;
	mov.u32 	%r1220, %r1199;
	mov.u32 	%r1221, %r1200;
	mov.u32 	%r1222, %r1201;
	mov.u32 	%r1223, %r1202;
	mov.u32 	%r1224, %r1203;
	mov.u32 	%r1225, %r1204;
	mov.u32 	%r1226, %r1205;
	mov.u32 	%r1227, %r1206;
	mov.u32 	%r1228, %r1207;
	mov.u32 	%r1229, %r1208;
	mov.u32 	%r1230, %r1209;
	mov.u32 	%r1231, %r1210;
	mov.u32 	%r1232, %r1211;
	mov.u32 	%r1233, %r1212;
	mov.u32 	%r1234, %r1213;
	@%p212 bra 	$L__BB13_257;
	setp.leu.f32 	%p213, %f3076, %f3392;
	mov.f32 	%f3095, %f3075;
	mov.f32 	%f3096, %f3392;
	mov.f32 	%f3097, %f3076;
	mov.f32 	%f3098, %f3077;
	mov.f32 	%f3099, %f3078;
	mov.f32 	%f3100, %f3079;
	mov.f32 	%f3101, %f3080;
	mov.f32 	%f3102, %f3081;
	mov.f32 	%f3103, %f3082;
	mov.f32 	%f3104, %f3083;
	mov.f32 	%f3105, %f3084;
	mov.f32 	%f3106, %f3085;
	mov.f32 	%f3107, %f3086;
	mov.f32 	%f3108, %f3087;
	mov.f32 	%f3109, %f3088;
	mov.f32 	%f3110, %f3089;
	mov.f32 	%f3111, %f3090;
	mov.f32 	%f3112, %f3091;
	mov.f32 	%f3113, %f3092;
	mov.f32 	%f3114, %f3093;
	mov.u32 	%r1215, %r1195;
	mov.u32 	%r1216, %r1512;
	mov.u32 	%r1217, %r1196;
	mov.u32 	%r1218, %r1197;
	mov.u32 	%r1219, %r1198;
	mov.u32 	%r1220, %r1199;
	mov.u32 	%r1221, %r1200;
	mov.u32 	%r1222, %r1201;
	mov.u32 	%r1223, %r1202;
	mov.u32 	%r1224, %r1203;
	mov.u32 	%r1225, %r1204;
	mov.u32 	%r1226, %r1205;
	mov.u32 	%r1227, %r1206;
	mov.u32 	%r1228, %r1207;
	mov.u32 	%r1229, %r1208;
	mov.u32 	%r1230, %r1209;
	mov.u32 	%r1231, %r1210;
	mov.u32 	%r1232, %r1211;
	mov.u32 	%r1233, %r1212;
	mov.u32 	%r1234, %r1213;
	@%p213 bra 	$L__BB13_257;
	setp.leu.f32 	%p214, %f3077, %f3392;
	mov.f32 	%f3095, %f3075;
	mov.f32 	%f3096, %f3076;
	mov.f32 	%f3097, %f3392;
	mov.f32 	%f3098, %f3077;
	mov.f32 	%f3099, %f3078;
	mov.f32 	%f3100, %f3079;
	mov.f32 	%f3101, %f3080;
	mov.f32 	%f3102, %f3081;
	mov.f32 	%f3103, %f3082;
	mov.f32 	%f3104, %f3083;
	mov.f32 	%f3105, %f3084;
	mov.f32 	%f3106, %f3085;
	mov.f32 	%f3107, %f3086;
	mov.f32 	%f3108, %f3087;
	mov.f32 	%f3109, %f3088;
	mov.f32 	%f3110, %f3089;
	mov.f32 	%f3111, %f3090;
	mov.f32 	%f3112, %f3091;
	mov.f32 	%f3113, %f3092;
	mov.f32 	%f3114, %f3093;
	mov.u32 	%r1215, %r1195;
	mov.u32 	%r1216, %r1196;
	mov.u32 	%r1217, %r1512;
	mov.u32 	%r1218, %r1197;
	mov.u32 	%r1219, %r1198;
	mov.u32 	%r1220, %r1199;
	mov.u32 	%r1221, %r1200;
	mov.u32 	%r1222, %r1201;
	mov.u32 	%r1223, %r1202;
	mov.u32 	%r1224, %r1203;
	mov.u32 	%r1225, %r1204;
	mov.u32 	%r1226, %r1205;
	mov.u32 	%r1227, %r1206;
	mov.u32 	%r1228, %r1207;
	mov.u32 	%r1229, %r1208;
	mov.u32 	%r1230, %r1209;
	mov.u32 	%r1231, %r1210;
	mov.u32 	%r1232, %r1211;
	mov.u32 	%r1233, %r1212;
	mov.u32 	%r1234, %r1213;
	@%p214 bra 	$L__BB13_257;
	setp.leu.f32 	%p215, %f3078, %f3392;
	mov.f32 	%f3095, %f3075;
	mov.f32 	%f3096, %f3076;
	mov.f32 	%f3097, %f3077;
	mov.f32 	%f3098, %f3392;
	mov.f32 	%f3099, %f3078;
	mov.f32 	%f3100, %f3079;
	mov.f32 	%f3101, %f3080;
	mov.f32 	%f3102, %f3081;
	mov.f32 	%f3103, %f3082;
	mov.f32 	%f3104, %f3083;
	mov.f32 	%f3105, %f3084;
	mov.f32 	%f3106, %f3085;
	mov.f32 	%f3107, %f3086;
	mov.f32 	%f3108, %f3087;
	mov.f32 	%f3109, %f3088;
	mov.f32 	%f3110, %f3089;
	mov.f32 	%f3111, %f3090;
	mov.f32 	%f3112, %f3091;
	mov.f32 	%f3113, %f3092;
	mov.f32 	%f3114, %f3093;
	mov.u32 	%r1215, %r1195;
	mov.u32 	%r1216, %r1196;
	mov.u32 	%r1217, %r1197;
	mov.u32 	%r1218, %r1512;
	mov.u32 	%r1219, %r1198;
	mov.u32 	%r1220, %r1199;
	mov.u32 	%r1221, %r1200;
	mov.u32 	%r1222, %r1201;
	mov.u32 	%r1223, %r1202;
	mov.u32 	%r1224, %r1203;
	mov.u32 	%r1225, %r1204;
	mov.u32 	%r1226, %r1205;
	mov.u32 	%r1227, %r1206;
	mov.u32 	%r1228, %r1207;
	mov.u32 	%r1229, %r1208;
	mov.u32 	%r1230, %r1209;
	mov.u32 	%r1231, %r1210;
	mov.u32 	%r1232, %r1211;
	mov.u32 	%r1233, %r1212;
	mov.u32 	%r1234, %r1213;
	@%p215 bra 	$L__BB13_257;
	setp.leu.f32 	%p216, %f3079, %f3392;
	mov.f32 	%f3095, %f3075;
	mov.f32 	%f3096, %f3076;
	mov.f32 	%f3097, %f3077;
	mov.f32 	%f3098, %f3078;
	mov.f32 	%f3099, %f3392;
	mov.f32 	%f3100, %f3079;
	mov.f32 	%f3101, %f3080;
	mov.f32 	%f3102, %f3081;
	mov.f32 	%f3103, %f3082;
	mov.f32 	%f3104, %f3083;
	mov.f32 	%f3105, %f3084;
	mov.f32 	%f3106, %f3085;
	mov.f32 	%f3107, %f3086;
	mov.f32 	%f3108, %f3087;
	mov.f32 	%f3109, %f3088;
	mov.f32 	%f3110, %f3089;
	mov.f32 	%f3111, %f3090;
	mov.f32 	%f3112, %f3091;
	mov.f32 	%f3113, %f3092;
	mov.f32 	%f3114, %f3093;
	mov.u32 	%r1215, %r1195;
	mov.u32 	%r1216, %r1196;
	mov.u32 	%r1217, %r1197;
	mov.u32 	%r1218, %r1198;
	mov.u32 	%r1219, %r1512;
	mov.u32 	%r1220, %r1199;
	mov.u32 	%r1221, %r1200;
	mov.u32 	%r1222, %r1201;
	mov.u32 	%r1223, %r1202;
	mov.u32 	%r1224, %r1203;
	mov.u32 	%r1225, %r1204;
	mov.u32 	%r1226, %r1205;
	mov.u32 	%r1227, %r1206;
	mov.u32 	%r1228, %r1207;
	mov.u32 	%r1229, %r1208;
	mov.u32 	%r1230, %r1209;
	mov.u32 	%r1231, %r1210;
	mov.u32 	%r1232, %r1211;
	mov.u32 	%r1233, %r1212;
	mov.u32 	%r1234, %r1213;
	@%p216 bra 	$L__BB13_257;
	setp.leu.f32 	%p217, %f3080, %f3392;
	mov.f32 	%f3095, %f3075;
	mov.f32 	%f3096, %f3076;
	mov.f32 	%f3097, %f3077;
	mov.f32 	%f3098, %f3078;
	mov.f32 	%f3099, %f3079;
	mov.f32 	%f3100, %f3392;
	mov.f32 	%f3101, %f3080;
	mov.f32 	%f3102, %f3081;
	mov.f32 	%f3103, %f3082;
	mov.f32 	%f3104, %f3083;
	mov.f32 	%f3105, %f3084;
	mov.f32 	%f3106, %f3085;
	mov.f32 	%f3107, %f3086;
	mov.f32 	%f3108, %f3087;
	mov.f32 	%f3109, %f3088;
	mov.f32 	%f3110, %f3089;
	mov.f32 	%f3111, %f3090;
	mov.f32 	%f3112, %f3091;
	mov.f32 	%f3113, %f3092;
	mov.f32 	%f3114, %f3093;
	mov.u32 	%r1215, %r1195;
	mov.u32 	%r1216, %r1196;
	mov.u32 	%r1217, %r1197;
	mov.u32 	%r1218, %r1198;
	mov.u32 	%r1219, %r1199;
	mov.u32 	%r1220, %r1512;
	mov.u32 	%r1221, %r1200;
	mov.u32 	%r1222, %r1201;
	mov.u32 	%r1223, %r1202;
	mov.u32 	%r1224, %r1203;
	mov.u32 	%r1225, %r1204;
	mov.u32 	%r1226, %r1205;
	mov.u32 	%r1227, %r1206;
	mov.u32 	%r1228, %r1207;
	mov.u32 	%r1229, %r1208;
	mov.u32 	%r1230, %r1209;
	mov.u32 	%r1231, %r1210;
	mov.u32 	%r1232, %r1211;
	mov.u32 	%r1233, %r1212;
	mov.u32 	%r1234, %r1213;
	@%p217 bra 	$L__BB13_257;
	setp.leu.f32 	%p218, %f3081, %f3392;
	mov.f32 	%f3095, %f3075;
	mov.f32 	%f3096, %f3076;
	mov.f32 	%f3097, %f3077;
	mov.f32 	%f3098, %f3078;
	mov.f32 	%f3099, %f3079;
	mov.f32 	%f3100, %f3080;
	mov.f32 	%f3101, %f3392;
	mov.f32 	%f3102, %f3081;
	mov.f32 	%f3103, %f3082;
	mov.f32 	%f3104, %f3083;
	mov.f32 	%f3105, %f3084;
	mov.f32 	%f3106, %f3085;
	mov.f32 	%f3107, %f3086;
	mov.f32 	%f3108, %f3087;
	mov.f32 	%f3109, %f3088;
	mov.f32 	%f3110, %f3089;
	mov.f32 	%f3111, %f3090;
	mov.f32 	%f3112, %f3091;
	mov.f32 	%f3113, %f3092;
	mov.f32 	%f3114, %f3093;
	mov.u32 	%r1215, %r1195;
	mov.u32 	%r1216, %r1196;
	mov.u32 	%r1217, %r1197;
	mov.u32 	%r1218, %r1198;
	mov.u32 	%r1219, %r1199;
	mov.u32 	%r1220, %r1200;
	mov.u32 	%r1221, %r1512;
	mov.u32 	%r1222, %r1201;
	mov.u32 	%r1223, %r1202;
	mov.u32 	%r1224, %r1203;
	mov.u32 	%r1225, %r1204;
	mov.u32 	%r1226, %r1205;
	mov.u32 	%r1227, %r1206;
	mov.u32 	%r1228, %r1207;
	mov.u32 	%r1229, %r1208;
	mov.u32 	%r1230, %r1209;
	mov.u32 	%r1231, %r1210;
	mov.u32 	%r1232, %r1211;
	mov.u32 	%r1233, %r1212;
	mov.u32 	%r1234, %r1213;
	@%p218 bra 	$L__BB13_257;
	setp.leu.f32 	%p219, %f3082, %f3392;
	mov.f32 	%f3095, %f3075;
	mov.f32 	%f3096, %f3076;
	mov.f32 	%f3097, %f3077;
	mov.f32 	%f3098, %f3078;
	mov.f32 	%f3099, %f3079;
	mov.f32 	%f3100, %f3080;
	mov.f32 	%f3101, %f3081;
	mov.f32 	%f3102, %f3392;
	mov.f32 	%f3103, %f3082;
	mov.f32 	%f3104, %f3083;
	mov.f32 	%f3105, %f3084;
	mov.f32 	%f3106, %f3085;
	mov.f32 	%f3107, %f3086;
	mov.f32 	%f3108, %f3087;
	mov.f32 	%f3109, %f3088;
	mov.f32 	%f3110, %f3089;
	mov.f32 	%f3111, %f3090;
	mov.f32 	%f3112, %f3091;
	mov.f32 	%f3113, %f3092;
	mov.f32 	%f3114, %f3093;
	mov.u32 	%r1215, %r1195;
	mov.u32 	%r1216, %r1196;
	mov.u32 	%r1217, %r1197;
	mov.u32 	%r1218, %r1198;
	mov.u32 	%r1219, %r1199;
	mov.u32 	%r1220, %r1200;
	mov.u32 	%r1221, %r1201;
	mov.u32 	%r1222, %r1512;
	mov.u32 	%r1223, %r1202;
	mov.u32 	%r1224, %r1203;
	mov.u32 	%r1225, %r1204;
	mov.u32 	%r1226, %r1205;
	mov.u32 	%r1227, %r1206;
	mov.u32 	%r1228, %r1207;
	mov.u32 	%r1229, %r1208;
	mov.u32 	%r1230, %r1209;
	mov.u32 	%r1231, %r1210;
	mov.u32 	%r1232, %r1211;
	mov.u32 	%r1233, %r1212;
	mov.u32 	%r1234, %r1213;
	@%p219 bra 	$L__BB13_257;
	setp.leu.f32 	%p220, %f3083, %f3392;
	mov.f32 	%f3095, %f3075;
	mov.f32 	%f3096, %f3076;
	mov.f32 	%f3097, %f3077;
	mov.f32 	%f3098, %f3078;
	mov.f32 	%f3099, %f3079;
	mov.f32 	%f3100, %f3080;
	mov.f32 	%f3101, %f3081;
	mov.f32 	%f3102, %f3082;
	mov.f32 	%f3103, %f3392;
	mov.f32 	%f3104, %f3083;
	mov.f32 	%f3105, %f3084;
	mov.f32 	%f3106, %f3085;
	mov.f32 	%f3107, %f3086;
	mov.f32 	%f3108, %f3087;
	mov.f32 	%f3109, %f3088;
	mov.f32 	%f3110, %f3089;
	mov.f32 	%f3111, %f3090;
	mov.f32 	%f3112, %f3091;
	mov.f32 	%f3113, %f3092;
	mov.f32 	%f3114, %f3093;
	mov.u32 	%r1215, %r1195;
	mov.u32 	%r1216, %r1196;
	mov.u32 	%r1217, %r1197;
	mov.u32 	%r1218, %r1198;
	mov.u32 	%r1219, %r1199;
	mov.u32 	%r1220, %r1200;
	mov.u32 	%r1221, %r1201;
	mov.u32 	%r1222, %r1202;
	mov.u32 	%r1223, %r1512;
	mov.u32 	%r1224, %r1203;
	mov.u32 	%r1225, %r1204;
	mov.u32 	%r1226, %r1205;
	mov.u32 	%r1227, %r1206;
	mov.u32 	%r1228, %r1207;
	mov.u32 	%r1229, %r1208;
	mov.u32 	%r1230, %r1209;
	mov.u32 	%r1231, %r1210;
	mov.u32 	%r1232, %r1211;
	mov.u32 	%r1233, %r1212;
	mov.u32 	%r1234, %r1213;
	@%p220 bra 	$L__BB13_257;
	setp.leu.f32 	%p221, %f3084, %f3392;
	mov.f32 	%f3095, %f3075;
	mov.f32 	%f3096, %f3076;
	mov.f32 	%f3097, %f3077;
	mov.f32 	%f3098, %f3078;
	mov.f32 	%f3099, %f3079;
	mov.f32 	%f3100, %f3080;
	mov.f32 	%f3101, %f3081;
	mov.f32 	%f3102, %f3082;
	mov.f32 	%f3103, %f3083;
	mov.f32 	%f3104, %f3392;
	mov.f32 	%f3105, %f3084;
	mov.f32 	%f3106, %f3085;
	mov.f32 	%f3107, %f3086;
	mov.f32 	%f3108, %f3087;
	mov.f32 	%f3109, %f3088;
	mov.f32 	%f3110, %f3089;
	mov.f32 	%f3111, %f3090;
	mov.f32 	%f3112, %f3091;
	mov.f32 	%f3113, %f3092;
	mov.f32 	%f3114, %f3093;
	mov.u32 	%r1215, %r1195;
	mov.u32 	%r1216, %r1196;
	mov.u32 	%r1217, %r1197;
	mov.u32 	%r1218, %r1198;
	mov.u32 	%r1219, %r1199;
	mov.u32 	%r1220, %r1200;
	mov.u32 	%r1221, %r1201;
	mov.u32 	%r1222, %r1202;
	mov.u32 	%r1223, %r1203;
	mov.u32 	%r1224, %r1512;
	mov.u32 	%r1225, %r1204;
	mov.u32 	%r1226, %r1205;
	mov.u32 	%r1227, %r1206;
	mov.u32 	%r1228, %r1207;
	mov.u32 	%r1229, %r1208;
	mov.u32 	%r1230, %r1209;
	mov.u32 	%r1231, %r1210;
	mov.u32 	%r1232, %r1211;
	mov.u32 	%r1233, %r1212;
	mov.u32 	%r1234, %r1213;
	@%p221 bra 	$L__BB13_257;
	setp.leu.f32 	%p222, %f3085, %f3392;
	mov.f32 	%f3095, %f3075;
	mov.f32 	%f3096, %f3076;
	mov.f32 	%f3097, %f3077;
	mov.f32 	%f3098, %f3078;
	mov.f32 	%f3099, %f3079;
	mov.f32 	%f3100, %f3080;
	mov.f32 	%f3101, %f3081;
	mov.f32 	%f3102, %f3082;
	mov.f32 	%f3103, %f3083;
	mov.f32 	%f3104, %f3084;
	mov.f32 	%f3105, %f3392;
	mov.f32 	%f3106, %f3085;
	mov.f32 	%f3107, %f3086;
	mov.f32 	%f3108, %f3087;
	mov.f32 	%f3109, %f3088;
	mov.f32 	%f3110, %f3089;
	mov.f32 	%f3111, %f3090;
	mov.f32 	%f3112, %f3091;
	mov.f32 	%f3113, %f3092;
	mov.f32 	%f3114, %f3093;
	mov.u32 	%r1215, %r1195;
	mov.u32 	%r1216, %r1196;
	mov.u32 	%r1217, %r1197;
	mov.u32 	%r1218, %r1198;
	mov.u32 	%r1219, %r1199;
	mov.u32 	%r1220, %r1200;
	mov.u32 	%r1221, %r1201;
	mov.u32 	%r1222, %r1202;
	mov.u32 	%r1223, %r1203;
	mov.u32 	%r1224, %r1204;
	mov.u32 	%r1225, %r1512;
	mov.u32 	%r1226, %r1205;
	mov.u32 	%r1227, %r1206;
	mov.u32 	%r1228, %r1207;
	mov.u32 	%r1229, %r1208;
	mov.u32 	%r1230, %r1209;
	mov.u32 	%r1231, %r1210;
	mov.u32 	%r1232, %r1211;
	mov.u32 	%r1233, %r1212;
	mov.u32 	%r1234, %r1213;
	@%p222 bra 	$L__BB13_257;
	setp.leu.f32 	%p223, %f3086, %f3392;
	mov.f32 	%f3095, %f3075;
	mov.f32 	%f3096, %f3076;
	mov.f32 	%f3097, %f3077;
	mov.f32 	%f3098, %f3078;
	mov.f32 	%f3099, %f3079;
	mov.f32 	%f3100, %f3080;
	mov.f32 	%f3101, %f3081;
	mov.f32 	%f3102, %f3082;
	mov.f32 	%f3103, %f3083;
	mov.f32 	%f3104, %f3084;
	mov.f32 	%f3105, %f3085;
	mov.f32 	%f3106, %f3392;
	mov.f32 	%f3107, %f3086;
	mov.f32 	%f3108, %f3087;
	mov.f32 	%f3109, %f3088;
	mov.f32 	%f3110, %f3089;
	mov.f32 	%f3111, %f3090;
	mov.f32 	%f3112, %f3091;
	mov.f32 	%f3113, %f3092;
	mov.f32 	%f3114, %f3093;
	mov.u32 	%r1215, %r1195;
	mov.u32 	%r1216, %r1196;
	mov.u32 	%r1217, %r1197;
	mov.u32 	%r1218, %r1198;
	mov.u32 	%r1219, %r1199;
	mov.u32 	%r1220, %r1200;
	mov.u32 	%r1221, %r1201;
	mov.u32 	%r1222, %r1202;
	mov.u32 	%r1223, %r1203;
	mov.u32 	%r1224, %r1204;
	mov.u32 	%r1225, %r1205;
	mov.u32 	%r1226, %r1512;
	mov.u32 	%r1227, %r1206;
	mov.u32 	%r1228, %r1207;
	mov.u32 	%r1229, %r1208;
	mov.u32 	%r1230, %r1209;
	mov.u32 	%r1231, %r1210;
	mov.u32 	%r1232, %r1211;
	mov.u32 	%r1233, %r1212;
	mov.u32 	%r1234, %r1213;
	@%p223 bra 	$L__BB13_257;
	setp.leu.f32 	%p224, %f3087, %f3392;
	mov.f32 	%f3095, %f3075;
	mov.f32 	%f3096, %f3076;
	mov.f32 	%f3097, %f3077;
	mov.f32 	%f3098, %f3078;
	mov.f32 	%f3099, %f3079;
	mov.f32 	%f3100, %f3080;
	mov.f32 	%f3101, %f3081;
	mov.f32 	%f3102, %f3082;
	mov.f32 	%f3103, %f3083;
	mov.f32 	%f3104, %f3084;
	mov.f32 	%f3105, %f3085;
	mov.f32 	%f3106, %f3086;
	mov.f32 	%f3107, %f3392;
	mov.f32 	%f3108, %f3087;
	mov.f32 	%f3109, %f3088;
	mov.f32 	%f3110, %f3089;
	mov.f32 	%f3111, %f3090;
	mov.f32 	%f3112, %f3091;
	mov.f32 	%f3113, %f3092;
	mov.f32 	%f3114, %f3093;
	mov.u32 	%r1215, %r1195;
	mov.u32 	%r1216, %r1196;
	mov.u32 	%r1217, %r1197;
	mov.u32 	%r1218, %r1198;
	mov.u32 	%r1219, %r1199;
	mov.u32 	%r1220, %r1200;
	mov.u32 	%r1221, %r1201;
	mov.u32 	%r1222, %r1202;
	mov.u32 	%r1223, %r1203;
	mov.u32 	%r1224, %r1204;
	mov.u32 	%r1225, %r1205;
	mov.u32 	%r1226, %r1206;
	mov.u32 	%r1227, %r1512;
	mov.u32 	%r1228, %r1207;
	mov.u32 	%r1229, %r1208;
	mov.u32 	%r1230, %r1209;
	mov.u32 	%r1231, %r1210;
	mov.u32 	%r1232, %r1211;
	mov.u32 	%r1233, %r1212;
	mov.u32 	%r1234, %r1213;
	@%p224 bra 	$L__BB13_257;
	setp.leu.f32 	%p225, %f3088, %f3392;
	mov.f32 	%f3095, %f3075;
	mov.f32 	%f3096, %f3076;
	mov.f32 	%f3097, %f3077;
	mov.f32 	%f3098, %f3078;
	mov.f32 	%f3099, %f3079;
	mov.f32 	%f3100, %f3080;
	mov.f32 	%f3101, %f3081;
	mov.f32 	%f3102, %f3082;
	mov.f32 	%f3103, %f3083;
	mov.f32 	%f3104, %f3084;
	mov.f32 	%f3105, %f3085;
	mov.f32 	%f3106, %f3086;
	mov.f32 	%f3107, %f3087;
	mov.f32 	%f3108, %f3392;
	mov.f32 	%f3109, %f3088;
	mov.f32 	%f3110, %f3089;
	mov.f32 	%f3111, %f3090;
	mov.f32 	%f3112, %f3091;
	mov.f32 	%f3113, %f3092;
	mov.f32 	%f3114, %f3093;
	mov.u32 	%r1215, %r1195;
	mov.u32 	%r1216, %r1196;
	mov.u32 	%r1217, %r1197;
	mov.u32 	%r1218, %r1198;
	mov.u32 	%r1219, %r1199;
	mov.u32 	%r1220, %r1200;
	mov.u32 	%r1221, %r1201;
	mov.u32 	%r1222, %r1202;
	mov.u32 	%r1223, %r1203;
	mov.u32 	%r1224, %r1204;
	mov.u32 	%r1225, %r1205;
	mov.u32 	%r1226, %r1206;
	mov.u32 	%r1227, %r1207;
	mov.u32 	%r1228, %r1512;
	mov.u32 	%r1229, %r1208;
	mov.u32 	%r1230, %r1209;
	mov.u32 	%r1231, %r1210;
	mov.u32 	%r1232, %r1211;
	mov.u32 	%r1233, %r1212;
	mov.u32 	%r1234, %r1213;
	@%p225 bra 	$L__BB13_257;
	setp.leu.f32 	%p226, %f3089, %f3392;
	mov.f32 	%f3095, %f3075;
	mov.f32 	%f3096, %f3076;
	mov.f32 	%f3097, %f3077;
	mov.f32 	%f3098, %f3078;
	mov.f32 	%f3099, %f3079;
	mov.f32 	%f3100, %f3080;
	mov.f32 	%f3101, %f3081;
	mov.f32 	%f3102, %f3082;
	mov.f32 	%f3103, %f3083;
	mov.f32 	%f3104, %f3084;
	mov.f32 	%f3105, %f3085;
	mov.f32 	%f3106, %f3086;
	mov.f32 	%f3107, %f3087;
	mov.f32 	%f3108, %f3088;
	mov.f32 	%f3109, %f3392;
	mov.f32 	%f3110, %f3089;
	mov.f32 	%f3111, %f3090;
	mov.f32 	%f3112, %f3091;
	mov.f32 	%f3113, %f3092;
	mov.f32 	%f3114, %f3093;
	mov.u32 	%r1215, %r1195;
	mov.u32 	%r1216, %r1196;
	mov.u32 	%r1217, %r1197;
	mov.u32 	%r1218, %r1198;
	mov.u32 	%r1219, %r1199;
	mov.u32 	%r1220, %r1200;
	mov.u32 	%r1221, %r1201;
	mov.u32 	%r1222, %r1202;
	mov.u32 	%r1223, %r1203;
	mov.u32 	%r1224, %r1204;
	mov.u32 	%r1225, %r1205;
	mov.u32 	%r1226, %r1206;
	mov.u32 	%r1227, %r1207;
	mov.u32 	%r1228, %r1208;
	mov.u32 	%r1229, %r1512;
	mov.u32 	%r1230, %r1209;
	mov.u32 	%r1231, %r1210;
	mov.u32 	%r1232, %r1211;
	mov.u32 	%r1233, %r1212;
	mov.u32 	%r1234, %r1213;
	@%p226 bra 	$L__BB13_257;
	setp.leu.f32 	%p227, %f3090, %f3392;
	mov.f32 	%f3095, %f3075;
	mov.f32 	%f3096, %f3076;
	mov.f32 	%f3097, %f3077;
	mov.f32 	%f3098, %f3078;
	mov.f32 	%f3099, %f3079;
	mov.f32 	%f3100, %f3080;
	mov.f32 	%f3101, %f3081;
	mov.f32 	%f3102, %f3082;
	mov.f32 	%f3103, %f3083;
	mov.f32 	%f3104, %f3084;
	mov.f32 	%f3105, %f3085;
	mov.f32 	%f3106, %f3086;
	mov.f32 	%f3107, %f3087;
	mov.f32 	%f3108, %f3088;
	mov.f32 	%f3109, %f3089;
	mov.f32 	%f3110, %f3392;
	mov.f32 	%f3111, %f3090;
	mov.f32 	%f3112, %f3091;
	mov.f32 	%f3113, %f3092;
	mov.f32 	%f3114, %f3093;
	mov.u32 	%r1215, %r1195;
	mov.u32 	%r1216, %r1196;
	mov.u32 	%r1217, %r1197;
	mov.u32 	%r1218, %r1198;
	mov.u32 	%r1219, %r1199;
	mov.u32 	%r1220, %r1200;
	mov.u32 	%r1221, %r1201;
	mov.u32 	%r1222, %r1202;
	mov.u32 	%r1223, %r1203;
	mov.u32 	%r1224, %r1204;
	mov.u32 	%r1225, %r1205;
	mov.u32 	%r1226, %r1206;
	mov.u32 	%r1227, %r1207;
	mov.u32 	%r1228, %r1208;
	mov.u32 	%r1229, %r1209;
	mov.u32 	%r1230, %r1512;
	mov.u32 	%r1231, %r1210;
	mov.u32 	%r1232, %r1211;
	mov.u32 	%r1233, %r1212;
	mov.u32 	%r1234, %r1213;
	@%p227 bra 	$L__BB13_257;
	setp.leu.f32 	%p228, %f3091, %f3392;
	mov.f32 	%f3095, %f3075;
	mov.f32 	%f3096, %f3076;
	mov.f32 	%f3097, %f3077;
	mov.f32 	%f3098, %f3078;
	mov.f32 	%f3099, %f3079;
	mov.f32 	%f3100, %f3080;
	mov.f32 	%f3101, %f3081;
	mov.f32 	%f3102, %f3082;
	mov.f32 	%f3103, %f3083;
	mov.f32 	%f3104, %f3084;
	mov.f32 	%f3105, %f3085;
	mov.f32 	%f3106, %f3086;
	mov.f32 	%f3107, %f3087;
	mov.f32 	%f3108, %f3088;
	mov.f32 	%f3109, %f3089;
	mov.f32 	%f3110, %f3090;
	mov.f32 	%f3111, %f3392;
	mov.f32 	%f3112, %f3091;
	mov.f32 	%f3113, %f3092;
	mov.f32 	%f3114, %f3093;
	mov.u32 	%r1215, %r1195;
	mov.u32 	%r1216, %r1196;
	mov.u32 	%r1217, %r1197;
	mov.u32 	%r1218, %r1198;
	mov.u32 	%r1219, %r1199;
	mov.u32 	%r1220, %r1200;
	mov.u32 	%r1221, %r1201;
	mov.u32 	%r1222, %r1202;
	mov.u32 	%r1223, %r1203;
	mov.u32 	%r1224, %r1204;
	mov.u32 	%r1225, %r1205;
	mov.u32 	%r1226, %r1206;
	mov.u32 	%r1227, %r1207;
	mov.u32 	%r1228, %r1208;
	mov.u32 	%r1229, %r1209;
	mov.u32 	%r1230, %r1210;
	mov.u32 	%r1231, %r1512;
	mov.u32 	%r1232, %r1211;
	mov.u32 	%r1233, %r1212;
	mov.u32 	%r1234, %r1213;
	@%p228 bra 	$L__BB13_257;
	setp.leu.f32 	%p229, %f3092, %f3392;
	mov.f32 	%f3095, %f3075;
	mov.f32 	%f3096, %f3076;
	mov.f32 	%f3097, %f3077;
	mov.f32 	%f3098, %f3078;
	mov.f32 	%f3099, %f3079;
	mov.f32 	%f3100, %f3080;
	mov.f32 	%f3101, %f3081;
	mov.f32 	%f3102, %f3082;
	mov.f32 	%f3103, %f3083;
	mov.f32 	%f3104, %f3084;
	mov.f32 	%f3105, %f3085;
	mov.f32 	%f3106, %f3086;
	mov.f32 	%f3107, %f3087;
	mov.f32 	%f3108, %f3088;
	mov.f32 	%f3109, %f3089;
	mov.f32 	%f3110, %f3090;
	mov.f32 	%f3111, %f3091;
	mov.f32 	%f3112, %f3392;
	mov.f32 	%f3113, %f3092;
	mov.f32 	%f3114, %f3093;
	mov.u32 	%r1215, %r1195;
	mov.u32 	%r1216, %r1196;
	mov.u32 	%r1217, %r1197;
	mov.u32 	%r1218, %r1198;
	mov.u32 	%r1219, %r1199;
	mov.u32 	%r1220, %r1200;
	mov.u32 	%r1221, %r1201;
	mov.u32 	%r1222, %r1202;
	mov.u32 	%r1223, %r1203;
	mov.u32 	%r1224, %r1204;
	mov.u32 	%r1225, %r1205;
	mov.u32 	%r1226, %r1206;
	mov.u32 	%r1227, %r1207;
	mov.u32 	%r1228, %r1208;
	mov.u32 	%r1229, %r1209;
	mov.u32 	%r1230, %r1210;
	mov.u32 	%r1231, %r1211;
	mov.u32 	%r1232, %r1512;
	mov.u32 	%r1233, %r1212;
	mov.u32 	%r1234, %r1213;
	@%p229 bra 	$L__BB13_257;
	setp.leu.f32 	%p230, %f3093, %f3392;
	mov.f32 	%f3095, %f3075;
	mov.f32 	%f3096, %f3076;
	mov.f32 	%f3097, %f3077;
	mov.f32 	%f3098, %f3078;
	mov.f32 	%f3099, %f3079;
	mov.f32 	%f3100, %f3080;
	mov.f32 	%f3101, %f3081;
	mov.f32 	%f3102, %f3082;
	mov.f32 	%f3103, %f3083;
	mov.f32 	%f3104, %f3084;
	mov.f32 	%f3105, %f3085;
	mov.f32 	%f3106, %f3086;
	mov.f32 	%f3107, %f3087;
	mov.f32 	%f3108, %f3088;
	mov.f32 	%f3109, %f3089;
	mov.f32 	%f3110, %f3090;
	mov.f32 	%f3111, %f3091;
	mov.f32 	%f3112, %f3092;
	mov.f32 	%f3113, %f3392;
	mov.f32 	%f3114, %f3093;
	mov.u32 	%r1215, %r1195;
	mov.u32 	%r1216, %r1196;
	mov.u32 	%r1217, %r1197;
	mov.u32 	%r1218, %r1198;
	mov.u32 	%r1219, %r1199;
	mov.u32 	%r1220, %r1200;
	mov.u32 	%r1221, %r1201;
	mov.u32 	%r1222, %r1202;
	mov.u32 	%r1223, %r1203;
	mov.u32 	%r1224, %r1204;
	mov.u32 	%r1225, %r1205;
	mov.u32 	%r1226, %r1206;
	mov.u32 	%r1227, %r1207;
	mov.u32 	%r1228, %r1208;
	mov.u32 	%r1229, %r1209;
	mov.u32 	%r1230, %r1210;
	mov.u32 	%r1231, %r1211;
	mov.u32 	%r1232, %r1212;
	mov.u32 	%r1233, %r1512;
	mov.u32 	%r1234, %r1213;
	@%p230 bra 	$L__BB13_257;
	setp.leu.f32 	%p231, %f3412, %f3392;
	mov.f32 	%f3095, %f3075;
	mov.f32 	%f3096, %f3076;
	mov.f32 	%f3097, %f3077;
	mov.f32 	%f3098, %f3078;
	mov.f32 	%f3099, %f3079;
	mov.f32 	%f3100, %f3080;
	mov.f32 	%f3101, %f3081;
	mov.f32 	%f3102, %f3082;
	mov.f32 	%f3103, %f3083;
	mov.f32 	%f3104, %f3084;
	mov.f32 	%f3105, %f3085;
	mov.f32 	%f3106, %f3086;
	mov.f32 	%f3107, %f3087;
	mov.f32 	%f3108, %f3088;
	mov.f32 	%f3109, %f3089;
	mov.f32 	%f3110, %f3090;
	mov.f32 	%f3111, %f3091;
	mov.f32 	%f3112, %f3092;
	mov.f32 	%f3113, %f3093;
	mov.f32 	%f3114, %f3392;
	mov.u32 	%r1215, %r1195;
	mov.u32 	%r1216, %r1196;
	mov.u32 	%r1217, %r1197;
	mov.u32 	%r1218, %r1198;
	mov.u32 	%r1219, %r1199;
	mov.u32 	%r1220, %r1200;
	mov.u32 	%r1221, %r1201;
	mov.u32 	%r1222, %r1202;
	mov.u32 	%r1223, %r1203;
	mov.u32 	%r1224, %r1204;
	mov.u32 	%r1225, %r1205;
	mov.u32 	%r1226, %r1206;
	mov.u32 	%r1227, %r1207;
	mov.u32 	%r1228, %r1208;
	mov.u32 	%r1229, %r1209;
	mov.u32 	%r1230, %r1210;
	mov.u32 	%r1231, %r1211;
	mov.u32 	%r1232, %r1212;
	mov.u32 	%r1233, %r1213;
	mov.u32 	%r1234, %r1512;
	@%p231 bra 	$L__BB13_257;
	mov.f32 	%f3095, %f3075;
	mov.f32 	%f3096, %f3076;
	mov.f32 	%f3097, %f3077;
	mov.f32 	%f3098, %f3078;
	mov.f32 	%f3099, %f3079;
	mov.f32 	%f3100, %f3080;
	mov.f32 	%f3101, %f3081;
	mov.f32 	%f3102, %f3082;
	mov.f32 	%f3103, %f3083;
	mov.f32 	%f3104, %f3084;
	mov.f32 	%f3105, %f3085;
	mov.f32 	%f3106, %f3086;
	mov.f32 	%f3107, %f3087;
	mov.f32 	%f3108, %f3088;
	mov.f32 	%f3109, %f3089;
	mov.f32 	%f3110, %f3090;
	mov.f32 	%f3111, %f3091;
	mov.f32 	%f3112, %f3092;
	mov.f32 	%f3113, %f3093;
	mov.f32 	%f3114, %f3412;
	mov.f32 	%f3412, %f3392;
	mov.u32 	%r1215, %r1195;
	mov.u32 	%r1216, %r1196;
	mov.u32 	%r1217, %r1197;
	mov.u32 	%r1218, %r1198;
	mov.u32 	%r1219, %r1199;
	mov.u32 	%r1220, %r1200;
	mov.u32 	%r1221, %r1201;
	mov.u32 	%r1222, %r1202;
	mov.u32 	%r1223, %r1203;
	mov.u32 	%r1224, %r1204;
	mov.u32 	%r1225, %r1205;
	mov.u32 	%r1226, %r1206;
	mov.u32 	%r1227, %r1207;
	mov.u32 	%r1228, %r1208;
	mov.u32 	%r1229, %r1209;
	mov.u32 	%r1230, %r1210;
	mov.u32 	%r1231, %r1211;
	mov.u32 	%r1232, %r1212;
	mov.u32 	%r1233, %r1213;
	mov.u32 	%r1234, %r1532;
	mov.u32 	%r1532, %r1512;
$L__BB13_257:
	setp.leu.f32 	%p232, %f3095, %f3391;
	mov.f32 	%f3116, %f3391;
	mov.f32 	%f3117, %f3095;
	mov.f32 	%f3118, %f3096;
	mov.f32 	%f3119, %f3097;
	mov.f32 	%f3120, %f3098;
	mov.f32 	%f3121, %f3099;
	mov.f32 	%f3122, %f3100;
	mov.f32 	%f3123, %f3101;
	mov.f32 	%f3124, %f3102;
	mov.f32 	%f3125, %f3103;
	mov.f32 	%f3126, %f3104;
	mov.f32 	%f3127, %f3105;
	mov.f32 	%f3128, %f3106;
	mov.f32 	%f3129, %f3107;
	mov.f32 	%f3130, %f3108;
	mov.f32 	%f3131, %f3109;
	mov.f32 	%f3132, %f3110;
	mov.f32 	%f3133, %f3111;
	mov.f32 	%f3134, %f3112;
	mov.f32 	%f3135, %f3113;
	mov.f32 	%f3136, %f3114;
	mov.u32 	%r1236, %r1511;
	mov.u32 	%r1237, %r1215;
	mov.u32 	%r1238, %r1216;
	mov.u32 	%r1239, %r1217;
	mov.u32 	%r1240, %r1218;
	mov.u32 	%r1241, %r1219;
	mov.u32 	%r1242, %r1220;
	mov.u32 	%r1243, %r1221;
	mov.u32 	%r1244, %r1222;
	mov.u32 	%r1245, %r1223;
	mov.u32 	%r1246, %r1224;
	mov.u32 	%r1247, %r1225;
	mov.u32 	%r1248, %r1226;
	mov.u32 	%r1249, %r1227;
	mov.u32 	%r1250, %r1228;
	mov.u32 	%r1251, %r1229;
	mov.u32 	%r1252, %r1230;
	mov.u32 	%r1253, %r1231;
	mov.u32 	%r1254, %r1232;
	mov.u32 	%r1255, %r1233;
	mov.u32 	%r1256, %r1234;
	@%p232 bra 	$L__BB13_279;
	setp.leu.f32 	%p233, %f3096, %f3391;
	mov.f32 	%f3116, %f3095;
	mov.f32 	%f3117, %f3391;
	mov.f32 	%f3118, %f3096;
	mov.f32 	%f3119, %f3097;
	mov.f32 	%f3120, %f3098;
	mov.f32 	%f3121, %f3099;
	mov.f32 	%f3122, %f3100;
	mov.f32 	%f3123, %f3101;
	mov.f32 	%f3124, %f3102;
	mov.f32 	%f3125, %f3103;
	mov.f32 	%f3126, %f3104;
	mov.f32 	%f3127, %f3105;
	mov.f32 	%f3128, %f3106;
	mov.f32 	%f3129, %f3107;
	mov.f32 	%f3130, %f3108;
	mov.f32 	%f3131, %f3109;
	mov.f32 	%f3132, %f3110;
	mov.f32 	%f3133, %f3111;
	mov.f32 	%f3134, %f3112;
	mov.f32 	%f3135, %f3113;
	mov.f32 	%f3136, %f3114;
	mov.u32 	%r1236, %r1215;
	mov.u32 	%r1237, %r1511;
	mov.u32 	%r1238, %r1216;
	mov.u32 	%r1239, %r1217;
	mov.u32 	%r1240, %r1218;
	mov.u32 	%r1241, %r1219;
	mov.u32 	%r1242, %r1220;
	mov.u32 	%r1243, %r1221;
	mov.u32 	%r1244, %r1222;
	mov.u32 	%r1245, %r1223;
	mov.u32 	%r1246, %r1224;
	mov.u32 	%r1247, %r1225;
	mov.u32 	%r1248, %r1226;
	mov.u32 	%r1249, %r1227;
	mov.u32 	%r1250, %r1228;
	mov.u32 	%r1251, %r1229;
	mov.u32 	%r1252, %r1230;
	mov.u32 	%r1253, %r1231;
	mov.u32 	%r1254, %r1232;
	mov.u32 	%r1255, %r1233;
	mov.u32 	%r1256, %r1234;
	@%p233 bra 	$L__BB13_279;
	setp.leu.f32 	%p234, %f3097, %f3391;
	mov.f32 	%f3116, %f3095;
	mov.f32 	%f3117, %f3096;
	mov.f32 	%f3118, %f3391;
	mov.f32 	%f3119, %f3097;
	mov.f32 	%f3120, %f3098;
	mov.f32 	%f3121, %f3099;
	mov.f32 	%f3122, %f3100;
	mov.f32 	%f3123, %f3101;
	mov.f32 	%f3124, %f3102;
	mov.f32 	%f3125, %f3103;
	mov.f32 	%f3126, %f3104;
	mov.f32 	%f3127, %f3105;
	mov.f32 	%f3128, %f3106;
	mov.f32 	%f3129, %f3107;
	mov.f32 	%f3130, %f3108;
	mov.f32 	%f3131, %f3109;
	mov.f32 	%f3132, %f3110;
	mov.f32 	%f3133, %f3111;
	mov.f32 	%f3134, %f3112;
	mov.f32 	%f3135, %f3113;
	mov.f32 	%f3136, %f3114;
	mov.u32 	%r1236, %r1215;
	mov.u32 	%r1237, %r1216;
	mov.u32 	%r1238, %r1511;
	mov.u32 	%r1239, %r1217;
	mov.u32 	%r1240, %r1218;
	mov.u32 	%r1241, %r1219;
	mov.u32 	%r1242, %r1220;
	mov.u32 	%r1243, %r1221;
	mov.u32 	%r1244, %r1222;
	mov.u32 	%r1245, %r1223;
	mov.u32 	%r1246, %r1224;
	mov.u32 	%r1247, %r1225;
	mov.u32 	%r1248, %r1226;
	mov.u32 	%r1249, %r1227;
	mov.u32 	%r1250, %r1228;
	mov.u32 	%r1251, %r1229;
	mov.u32 	%r1252, %r1230;
	mov.u32 	%r1253, %r1231;
	mov.u32 	%r1254, %r1232;
	mov.u32 	%r1255, %r1233;
	mov.u32 	%r1256, %r1234;
	@%p234 bra 	$L__BB13_279;
	setp.leu.f32 	%p235, %f3098, %f3391;
	mov.f32 	%f3116, %f3095;
	mov.f32 	%f3117, %f3096;
	mov.f32 	%f3118, %f3097;
	mov.f32 	%f3119, %f3391;
	mov.f32 	%f3120, %f3098;
	mov.f32 	%f3121, %f3099;
	mov.f32 	%f3122, %f3100;
	mov.f32 	%f3123, %f3101;
	mov.f32 	%f3124, %f3102;
	mov.f32 	%f3125, %f3103;
	mov.f32 	%f3126, %f3104;
	mov.f32 	%f3127, %f3105;
	mov.f32 	%f3128, %f3106;
	mov.f32 	%f3129, %f3107;
	mov.f32 	%f3130, %f3108;
	mov.f32 	%f3131, %f3109;
	mov.f32 	%f3132, %f3110;
	mov.f32 	%f3133, %f3111;
	mov.f32 	%f3134, %f3112;
	mov.f32 	%f3135, %f3113;
	mov.f32 	%f3136, %f3114;
	mov.u32 	%r1236, %r1215;
	mov.u32 	%r1237, %r1216;
	mov.u32 	%r1238, %r1217;
	mov.u32 	%r1239, %r1511;
	mov.u32 	%r1240, %r1218;
	mov.u32 	%r1241, %r1219;
	mov.u32 	%r1242, %r1220;
	mov.u32 	%r1243, %r1221;
	mov.u32 	%r1244, %r1222;
	mov.u32 	%r1245, %r1223;
	mov.u32 	%r1246, %r1224;
	mov.u32 	%r1247, %r1225;
	mov.u32 	%r1248, %r1226;
	mov.u32 	%r1249, %r1227;
	mov.u32 	%r1250, %r1228;
	mov.u32 	%r1251, %r1229;
	mov.u32 	%r1252, %r1230;
	mov.u32 	%r1253, %r1231;
	mov.u32 	%r1254, %r1232;
	mov.u32 	%r1255, %r1233;
	mov.u32 	%r1256, %r1234;
	@%p235 bra 	$L__BB13_279;
	setp.leu.f32 	%p236, %f3099, %f3391;
	mov.f32 	%f3116, %f3095;
	mov.f32 	%f3117, %f3096;
	mov.f32 	%f3118, %f3097;
	mov.f32 	%f3119, %f3098;
	mov.f32 	%f3120, %f3391;
	mov.f32 	%f3121, %f3099;
	mov.f32 	%f3122, %f3100;
	mov.f32 	%f3123, %f3101;
	mov.f32 	%f3124, %f3102;
	mov.f32 	%f3125, %f3103;
	mov.f32 	%f3126, %f3104;
	mov.f32 	%f3127, %f3105;
	mov.f32 	%f3128, %f3106;
	mov.f32 	%f3129, %f3107;
	mov.f32 	%f3130, %f3108;
	mov.f32 	%f3131, %f3109;
	mov.f32 	%f3132, %f3110;
	mov.f32 	%f3133, %f3111;
	mov.f32 	%f3134, %f3112;
	mov.f32 	%f3135, %f3113;
	mov.f32 	%f3136, %f3114;
	mov.u32 	%r1236, %r1215;
	mov.u32 	%r1237, %r1216;
	mov.u32 	%r1238, %r1217;
	mov.u32 	%r1239, %r1218;
	mov.u32 	%r1240, %r1511;
	mov.u32 	%r1241, %r1219;
	mov.u32 	%r1242, %r1220;
	mov.u32 	%r1243, %r1221;
	mov.u32 	%r1244, %r1222;
	mov.u32 	%r1245, %r1223;
	mov.u32 	%r1246, %r1224;
	mov.u32 	%r1247, %r1225;
	mov.u32 	%r1248, %r1226;
	mov.u32 	%r1249, %r1227;
	mov.u32 	%r1250, %r1228;
	mov.u32 	%r1251, %r1229;
	mov.u32 	%r1252, %r1230;
	mov.u32 	%r1253, %r1231;
	mov.u32 	%r1254, %r1232;
	mov.u32 	%r1255, %r1233;
	mov.u32 	%r1256, %r1234;
	@%p236 bra 	$L__BB13_279;
	setp.leu.f32 	%p237, %f3100, %f3391;
	mov.f32 	%f3116, %f3095;
	mov.f32 	%f3117, %f3096;
	mov.f32 	%f3118, %f3097;
	mov.f32 	%f3119, %f3098;
	mov.f32 	%f3120, %f3099;
	mov.f32 	%f3121, %f3391;
	mov.f32 	%f3122, %f3100;
	mov.f32 	%f3123, %f3101;
	mov.f32 	%f3124, %f3102;
	mov.f32 	%f3125, %f3103;
	mov.f32 	%f3126, %f3104;
	mov.f32 	%f3127, %f3105;
	mov.f32 	%f3128, %f3106;
	mov.f32 	%f3129, %f3107;
	mov.f32 	%f3130, %f3108;
	mov.f32 	%f3131, %f3109;
	mov.f32 	%f3132, %f3110;
	mov.f32 	%f3133, %f3111;
	mov.f32 	%f3134, %f3112;
	mov.f32 	%f3135, %f3113;
	mov.f32 	%f3136, %f3114;
	mov.u32 	%r1236, %r1215;
	mov.u32 	%r1237, %r1216;
	mov.u32 	%r1238, %r1217;
	mov.u32 	%r1239, %r1218;
	mov.u32 	%r1240, %r1219;
	mov.u32 	%r1241, %r1511;
	mov.u32 	%r1242, %r1220;
	mov.u32 	%r1243, %r1221;
	mov.u32 	%r1244, %r1222;
	mov.u32 	%r1245, %r1223;
	mov.u32 	%r1246, %r1224;
	mov.u32 	%r1247, %r1225;
	mov.u32 	%r1248, %r1226;
	mov.u32 	%r1249, %r1227;
	mov.u32 	%r1250, %r1228;
	mov.u32 	%r1251, %r1229;
	mov.u32 	%r1252, %r1230;
	mov.u32 	%r1253, %r1231;
	mov.u32 	%r1254, %r1232;
	mov.u32 	%r1255, %r1233;
	mov.u32 	%r1256, %r1234;
	@%p237 bra 	$L__BB13_279;
	setp.leu.f32 	%p238, %f3101, %f3391;
	mov.f32 	%f3116, %f3095;
	mov.f32 	%f3117, %f3096;
	mov.f32 	%f3118, %f3097;
	mov.f32 	%f3119, %f3098;
	mov.f32 	%f3120, %f3099;
	mov.f32 	%f3121, %f3100;
	mov.f32 	%f3122, %f3391;
	mov.f32 	%f3123, %f3101;
	mov.f32 	%f3124, %f3102;
	mov.f32 	%f3125, %f3103;
	mov.f32 	%f3126, %f3104;
	mov.f32 	%f3127, %f3105;
	mov.f32 	%f3128, %f3106;
	mov.f32 	%f3129, %f3107;
	mov.f32 	%f3130, %f3108;
	mov.f32 	%f3131, %f3109;
	mov.f32 	%f3132, %f3110;
	mov.f32 	%f3133, %f3111;
	mov.f32 	%f3134, %f3112;
	mov.f32 	%f3135, %f3113;
	mov.f32 	%f3136, %f3114;
	mov.u32 	%r1236, %r1215;
	mov.u32 	%r1237, %r1216;
	mov.u32 	%r1238, %r1217;
	mov.u32 	%r1239, %r1218;
	mov.u32 	%r1240, %r1219;
	mov.u32 	%r1241, %r1220;
	mov.u32 	%r1242, %r1511;
	mov.u32 	%r1243, %r1221;
	mov.u32 	%r1244, %r1222;
	mov.u32 	%r1245, %r1223;
	mov.u32 	%r1246, %r1224;
	mov.u32 	%r1247, %r1225;
	mov.u32 	%r1248, %r1226;
	mov.u32 	%r1249, %r1227;
	mov.u32 	%r1250, %r1228;
	mov.u32 	%r1251, %r1229;
	mov.u32 	%r1252, %r1230;
	mov.u32 	%r1253, %r1231;
	mov.u32 	%r1254, %r1232;
	mov.u32 	%r1255, %r1233;
	mov.u32 	%r1256, %r1234;
	@%p238 bra 	$L__BB13_279;
	setp.leu.f32 	%p239, %f3102, %f3391;
	mov.f32 	%f3116, %f3095;
	mov.f32 	%f3117, %f3096;
	mov.f32 	%f3118, %f3097;
	mov.f32 	%f3119, %f3098;
	mov.f32 	%f3120, %f3099;
	mov.f32 	%f3121, %f3100;
	mov.f32 	%f3122, %f3101;
	mov.f32 	%f3123, %f3391;
	mov.f32 	%f3124, %f3102;
	mov.f32 	%f3125, %f3103;
	mov.f32 	%f3126, %f3104;
	mov.f32 	%f3127, %f3105;
	mov.f32 	%f3128, %f3106;
	mov.f32 	%f3129, %f3107;
	mov.f32 	%f3130, %f3108;
	mov.f32 	%f3131, %f3109;
	mov.f32 	%f3132, %f3110;
	mov.f32 	%f3133, %f3111;
	mov.f32 	%f3134, %f3112;
	mov.f32 	%f3135, %f3113;
	mov.f32 	%f3136, %f3114;
	mov.u32 	%r1236, %r1215;
	mov.u32 	%r1237, %r1216;
	mov.u32 	%r1238, %r1217;
	mov.u32 	%r1239, %r1218;
	mov.u32 	%r1240, %r1219;
	mov.u32 	%r1241, %r1220;
	mov.u32 	%r1242, %r1221;
	mov.u32 	%r1243, %r1511;
	mov.u32 	%r1244, %r1222;
	mov.u32 	%r1245, %r1223;
	mov.u32 	%r1246, %r1224;
	mov.u32 	%r1247, %r1225;
	mov.u32 	%r1248, %r1226;
	mov.u32 	%r1249, %r1227;
	mov.u32 	%r1250, %r1228;
	mov.u32 	%r1251, %r1229;
	mov.u32 	%r1252, %r1230;
	mov.u32 	%r1253, %r1231;
	mov.u32 	%r1254, %r1232;
	mov.u32 	%r1255, %r1233;
	mov.u32 	%r1256, %r1234;
	@%p239 bra 	$L__BB13_279;
	setp.leu.f32 	%p240, %f3103, %f3391;
	mov.f32 	%f3116, %f3095;
	mov.f32 	%f3117, %f3096;
	mov.f32 	%f3118, %f3097;
	mov.f32 	%f3119, %f3098;
	mov.f32 	%f3120, %f3099;
	mov.f32 	%f3121, %f3100;
	mov.f32 	%f3122, %f3101;
	mov.f32 	%f3123, %f3102;
	mov.f32 	%f3124, %f3391;
	mov.f32 	%f3125, %f3103;
	mov.f32 	%f3126, %f3104;
	mov.f32 	%f3127, %f3105;
	mov.f32 	%f3128, %f3106;
	mov.f32 	%f3129, %f3107;
	mov.f32 	%f3130, %f3108;
	mov.f32 	%f3131, %f3109;
	mov.f32 	%f3132, %f3110;
	mov.f32 	%f3133, %f3111;
	mov.f32 	%f3134, %f3112;
	mov.f32 	%f3135, %f3113;
	mov.f32 	%f3136, %f3114;
	mov.u32 	%r1236, %r1215;
	mov.u32 	%r1237, %r1216;
	mov.u32 	%r1238, %r1217;
	mov.u32 	%r1239, %r1218;
	mov.u32 	%r1240, %r1219;
	mov.u32 	%r1241, %r1220;
	mov.u32 	%r1242, %r1221;
	mov.u32 	%r1243, %r1222;
	mov.u32 	%r1244, %r1511;
	mov.u32 	%r1245, %r1223;
	mov.u32 	%r1246, %r1224;
	mov.u32 	%r1247, %r1225;
	mov.u32 	%r1248, %r1226;
	mov.u32 	%r1249, %r1227;
	mov.u32 	%r1250, %r1228;
	mov.u32 	%r1251, %r1229;
	mov.u32 	%r1252, %r1230;
	mov.u32 	%r1253, %r1231;
	mov.u32 	%r1254, %r1232;
	mov.u32 	%r1255, %r1233;
	mov.u32 	%r1256, %r1234;
	@%p240 bra 	$L__BB13_279;
	setp.leu.f32 	%p241, %f3104, %f3391;
	mov.f32 	%f3116, %f3095;
	mov.f32 	%f3117, %f3096;
	mov.f32 	%f3118, %f3097;
	mov.f32 	%f3119, %f3098;
	mov.f32 	%f3120, %f3099;
	mov.f32 	%f3121, %f3100;
	mov.f32 	%f3122, %f3101;
	mov.f32 	%f3123, %f3102;
	mov.f32 	%f3124, %f3103;
	mov.f32 	%f3125, %f3391;
	mov.f32 	%f3126, %f3104;
	mov.f32 	%f3127, %f3105;
	mov.f32 	%f3128, %f3106;
	mov.f32 	%f3129, %f3107;
	mov.f32 	%f3130, %f3108;
	mov.f32 	%f3131, %f3109;
	mov.f32 	%f3132, %f3110;
	mov.f32 	%f3133, %f3111;
	mov.f32 	%f3134, %f3112;
	mov.f32 	%f3135, %f3113;
	mov.f32 	%f3136, %f3114;
	mov.u32 	%r1236, %r1215;
	mov.u32 	%r1237, %r1216;
	mov.u32 	%r1238, %r1217;
	mov.u32 	%r1239, %r1218;
	mov.u32 	%r1240, %r1219;
	mov.u32 	%r1241, %r1220;
	mov.u32 	%r1242, %r1221;
	mov.u32 	%r1243, %r1222;
	mov.u32 	%r1244, %r1223;
	mov.u32 	%r1245, %r1511;
	mov.u32 	%r1246, %r1224;
	mov.u32 	%r1247, %r1225;
	mov.u32 	%r1248, %r1226;
	mov.u32 	%r1249, %r1227;
	mov.u32 	%r1250, %r1228;
	mov.u32 	%r1251, %r1229;
	mov.u32 	%r1252, %r1230;
	mov.u32 	%r1253, %r1231;
	mov.u32 	%r1254, %r1232;
	mov.u32 	%r1255, %r1233;
	mov.u32 	%r1256, %r1234;
	@%p241 bra 	$L__BB13_279;
	setp.leu.f32 	%p242, %f3105, %f3391;
	mov.f32 	%f3116, %f3095;
	mov.f32 	%f3117, %f3096;
	mov.f32 	%f3118, %f3097;
	mov.f32 	%f3119, %f3098;
	mov.f32 	%f3120, %f3099;
	mov.f32 	%f3121, %f3100;
	mov.f32 	%f3122, %f3101;
	mov.f32 	%f3123, %f3102;
	mov.f32 	%f3124, %f3103;
	mov.f32 	%f3125, %f3104;
	mov.f32 	%f3126, %f3391;
	mov.f32 	%f3127, %f3105;
	mov.f32 	%f3128, %f3106;
	mov.f32 	%f3129, %f3107;
	mov.f32 	%f3130, %f3108;
	mov.f32 	%f3131, %f3109;
	mov.f32 	%f3132, %f3110;
	mov.f32 	%f3133, %f3111;
	mov.f32 	%f3134, %f3112;
	mov.f32 	%f3135, %f3113;
	mov.f32 	%f3136, %f3114;
	mov.u32 	%r1236, %r1215;
	mov.u32 	%r1237, %r1216;
	mov.u32 	%r1238, %r1217;
	mov.u32 	%r1239, %r1218;
	mov.u32 	%r1240, %r1219;
	mov.u32 	%r1241, %r1220;
	mov.u32 	%r1242, %r1221;
	mov.u32 	%r1243, %r1222;
	mov.u32 	%r1244, %r1223;
	mov.u32 	%r1245, %r1224;
	mov.u32 	%r1246, %r1511;
	mov.u32 	%r1247, %r1225;
	mov.u32 	%r1248, %r1226;
	mov.u32 	%r1249, %r1227;
	mov.u32 	%r1250, %r1228;
	mov.u32 	%r1251, %r1229;
	mov.u32 	%r1252, %r1230;
	mov.u32 	%r1253, %r1231;
	mov.u32 	%r1254, %r1232;
	mov.u32 	%r1255, %r1233;
	mov.u32 	%r1256, %r1234;
	@%p242 bra 	$L__BB13_279;
	setp.leu.f32 	%p243, %f3106, %f3391;
	mov.f32 	%f3116, %f3095;
	mov.f32 	%f3117, %f3096;
	mov.f32 	%f3118, %f3097;
	mov.f32 	%f3119, %f3098;
	mov.f32 	%f3120, %f3099;
	mov.f32 	%f3121, %f3100;
	mov.f32 	%f3122, %f3101;
	mov.f32 	%f3123, %f3102;
	mov.f32 	%f3124, %f3103;
	mov.f32 	%f3125, %f3104;
	mov.f32 	%f3126, %f3105;
	mov.f32 	%f3127, %f3391;
	mov.f32 	%f3128, %f3106;
	mov.f32 	%f3129, %f3107;
	mov.f32 	%f3130, %f3108;
	mov.f32 	%f3131, %f3109;
	mov.f32 	%f3132, %f3110;
	mov.f32 	%f3133, %f3111;
	mov.f32 	%f3134, %f3112;
	mov.f32 	%f3135, %f3113;
	mov.f32 	%f3136, %f3114;
	mov.u32 	%r1236, %r1215;
	mov.u32 	%r1237, %r1216;
	mov.u32 	%r1238, %r1217;
	mov.u32 	%r1239, %r1218;
	mov.u32 	%r1240, %r1219;
	mov.u32 	%r1241, %r1220;
	mov.u32 	%r1242, %r1221;
	mov.u32 	%r1243, %r1222;
	mov.u32 	%r1244, %r1223;
	mov.u32 	%r1245, %r1224;
	mov.u32 	%r1246, %r1225;
	mov.u32 	%r1247, %r1511;
	mov.u32 	%r1248, %r1226;
	mov.u32 	%r1249, %r1227;
	mov.u32 	%r1250, %r1228;
	mov.u32 	%r1251, %r1229;
	mov.u32 	%r1252, %r1230;
	mov.u32 	%r1253, %r1231;
	mov.u32 	%r1254, %r1232;
	mov.u32 	%r1255, %r1233;
	mov.u32 	%r1256, %r1234;
	@%p243 bra 	$L__BB13_279;
	setp.leu.f32 	%p244, %f3107, %f3391;
	mov.f32 	%f3116, %f3095;
	mov.f32 	%f3117, %f3096;
	mov.f32 	%f3118, %f3097;
	mov.f32 	%f3119, %f3098;
	mov.f32 	%f3120, %f3099;
	mov.f32 	%f3121, %f3100;
	mov.f32 	%f3122, %f3101;
	mov.f32 	%f3123, %f3102;
	mov.f32 	%f3124, %f3103;
	mov.f32 	%f3125, %f3104;
	mov.f32 	%f3126, %f3105;
	mov.f32 	%f3127, %f3106;
	mov.f32 	%f3128, %f3391;
	mov.f32 	%f3129, %f3107;
	mov.f32 	%f3130, %f3108;
	mov.f32 	%f3131, %f3109;
	mov.f32 	%f3132, %f3110;
	mov.f32 	%f3133, %f3111;
	mov.f32 	%f3134, %f3112;
	mov.f32 	%f3135, %f3113;
	mov.f32 	%f3136, %f3114;
	mov.u32 	%r1236, %r1215;
	mov.u32 	%r1237, %r1216;
	mov.u32 	%r1238, %r1217;
	mov.u32 	%r1239, %r1218;
	mov.u32 	%r1240, %r1219;
	mov.u32 	%r1241, %r1220;
	mov.u32 	%r1242, %r1221;
	mov.u32 	%r1243, %r1222;
	mov.u32 	%r1244, %r1223;
	mov.u32 	%r1245, %r1224;
	mov.u32 	%r1246, %r1225;
	mov.u32 	%r1247, %r1226;
	mov.u32 	%r1248, %r1511;
	mov.u32 	%r1249, %r1227;
	mov.u32 	%r1250, %r1228;
	mov.u32 	%r1251, %r1229;
	mov.u32 	%r1252, %r1230;
	mov.u32 	%r1253, %r1231;
	mov.u32 	%r1254, %r1232;
	mov.u32 	%r1255, %r1233;
	mov.u32 	%r1256, %r1234;
	@%p244 bra 	$L__BB13_279;
	setp.leu.f32 	%p245, %f3108, %f3391;
	mov.f32 	%f3116, %f3095;
	mov.f32 	%f3117, %f3096;
	mov.f32 	%f3118, %f3097;
	mov.f32 	%f3119, %f3098;
	mov.f32 	%f3120, %f3099;
	mov.f32 	%f3121, %f3100;
	mov.f32 	%f3122, %f3101;
	mov.f32 	%f3123, %f3102;
	mov.f32 	%f3124, %f3103;
	mov.f32 	%f3125, %f3104;
	mov.f32 	%f3126, %f3105;
	mov.f32 	%f3127, %f3106;
	mov.f32 	%f3128, %f3107;
	mov.f32 	%f3129, %f3391;
	mov.f32 	%f3130, %f3108;
	mov.f32 	%f3131, %f3109;
	mov.f32 	%f3132, %f3110;
	mov.f32 	%f3133, %f3111;
	mov.f32 	%f3134, %f3112;
	mov.f32 	%f3135, %f3113;
	mov.f32 	%f3136, %f3114;
	mov.u32 	%r1236, %r1215;
	mov.u32 	%r1237, %r1216;
	mov.u32 	%r1238, %r1217;
	mov.u32 	%r1239, %r1218;
	mov.u32 	%r1240, %r1219;
	mov.u32 	%r1241, %r1220;
	mov.u32 	%r1242, %r1221;
	mov.u32 	%r1243, %r1222;
	mov.u32 	%r1244, %r1223;
	mov.u32 	%r1245, %r1224;
	mov.u32 	%r1246, %r1225;
	mov.u32 	%r1247, %r1226;
	mov.u32 	%r1248, %r1227;
	mov.u32 	%r1249, %r1511;
	mov.u32 	%r1250, %r1228;
	mov.u32 	%r1251, %r1229;
	mov.u32 	%r1252, %r1230;
	mov.u32 	%r1253, %r1231;
	mov.u32 	%r1254, %r1232;
	mov.u32 	%r1255, %r1233;
	mov.u32 	%r1256, %r1234;
	@%p245 bra 	$L__BB13_279;
	setp.leu.f32 	%p246, %f3109, %f3391;
	mov.f32 	%f3116, %f3095;
	mov.f32 	%f3117, %f3096;
	mov.f32 	%f3118, %f3097;
	mov.f32 	%f3119, %f3098;
	mov.f32 	%f3120, %f3099;
	mov.f32 	%f3121, %f3100;
	mov.f32 	%f3122, %f3101;
	mov.f32 	%f3123, %f3102;
	mov.f32 	%f3124, %f3103;
	mov.f32 	%f3125, %f3104;
	mov.f32 	%f3126, %f3105;
	mov.f32 	%f3127, %f3106;
	mov.f32 	%f3128, %f3107;
	mov.f32 	%f3129, %f3108;
	mov.f32 	%f3130, %f3391;
	mov.f32 	%f3131, %f3109;
	mov.f32 	%f3132, %f3110;
	mov.f32 	%f3133, %f3111;
	mov.f32 	%f3134, %f3112;
	mov.f32 	%f3135, %f3113;
	mov.f32 	%f3136, %f3114;
	mov.u32 	%r1236, %r1215;
	mov.u32 	%r1237, %r1216;
	mov.u32 	%r1238, %r1217;
	mov.u32 	%r1239, %r1218;
	mov.u32 	%r1240, %r1219;
	mov.u32 	%r1241, %r1220;
	mov.u32 	%r1242, %r1221;
	mov.u32 	%r1243, %r1222;
	mov.u32 	%r1244, %r1223;
	mov.u32 	%r1245, %r1224;
	mov.u32 	%r1246, %r1225;
	mov.u32 	%r1247, %r1226;
	mov.u32 	%r1248, %r1227;
	mov.u32 	%r1249, %r1228;
	mov.u32 	%r1250, %r1511;
	mov.u32 	%r1251, %r1229;
	mov.u32 	%r1252, %r1230;
	mov.u32 	%r1253, %r1231;
	mov.u32 	%r1254, %r1232;
	mov.u32 	%r1255, %r1233;
	mov.u32 	%r1256, %r1234;
	@%p246 bra 	$L__BB13_279;
	setp.leu.f32 	%p247, %f3110, %f3391;
	mov.f32 	%f3116, %f3095;
	mov.f32 	%f3117, %f3096;
	mov.f32 	%f3118, %f3097;
	mov.f32 	%f3119, %f3098;
	mov.f32 	%f3120, %f3099;
	mov.f32 	%f3121, %f3100;
	mov.f32 	%f3122, %f3101;
	mov.f32 	%f3123, %f3102;
	mov.f32 	%f3124, %f3103;
	mov.f32 	%f3125, %f3104;
	mov.f32 	%f3126, %f3105;
	mov.f32 	%f3127, %f3106;
	mov.f32 	%f3128, %f3107;
	mov.f32 	%f3129, %f3108;
	mov.f32 	%f3130, %f3109;
	mov.f32 	%f3131, %f3391;
	mov.f32 	%f3132, %f3110;
	mov.f32 	%f3133, %f3111;
	mov.f32 	%f3134, %f3112;
	mov.f32 	%f3135, %f3113;
	mov.f32 	%f3136, %f3114;
	mov.u32 	%r1236, %r1215;
	mov.u32 	%r1237, %r1216;
	mov.u32 	%r1238, %r1217;
	mov.u32 	%r1239, %r1218;
	mov.u32 	%r1240, %r1219;
	mov.u32 	%r1241, %r1220;
	mov.u32 	%r1242, %r1221;
	mov.u32 	%r1243, %r1222;
	mov.u32 	%r1244, %r1223;
	mov.u32 	%r1245, %r1224;
	mov.u32 	%r1246, %r1225;
	mov.u32 	%r1247, %r1226;
	mov.u32 	%r1248, %r1227;
	mov.u32 	%r1249, %r1228;
	mov.u32 	%r1250, %r1229;
	mov.u32 	%r1251, %r1511;
	mov.u32 	%r1252, %r1230;
	mov.u32 	%r1253, %r1231;
	mov.u32 	%r1254, %r1232;
	mov.u32 	%r1255, %r1233;
	mov.u32 	%r1256, %r1234;
	@%p247 bra 	$L__BB13_279;
	setp.leu.f32 	%p248, %f3111, %f3391;
	mov.f32 	%f3116, %f3095;
	mov.f32 	%f3117, %f3096;
	mov.f32 	%f3118, %f3097;
	mov.f32 	%f3119, %f3098;
	mov.f32 	%f3120, %f3099;
	mov.f32 	%f3121, %f3100;
	mov.f32 	%f3122, %f3101;
	mov.f32 	%f3123, %f3102;
	mov.f32 	%f3124, %f3103;
	mov.f32 	%f3125, %f3104;
	mov.f32 	%f3126, %f3105;
	mov.f32 	%f3127, %f3106;
	mov.f32 	%f3128, %f3107;
	mov.f32 	%f3129, %f3108;
	mov.f32 	%f3130, %f3109;
	mov.f32 	%f3131, %f3110;
	mov.f32 	%f3132, %f3391;
	mov.f32 	%f3133, %f3111;
	mov.f32 	%f3134, %f3112;
	mov.f32 	%f3135, %f3113;
	mov.f32 	%f3136, %f3114;
	mov.u32 	%r1236, %r1215;
	mov.u32 	%r1237, %r1216;
	mov.u32 	%r1238, %r1217;
	mov.u32 	%r1239, %r1218;
	mov.u32 	%r1240, %r1219;
	mov.u32 	%r1241, %r1220;
	mov.u32 	%r1242, %r1221;
	mov.u32 	%r1243, %r1222;
	mov.u32 	%r1244, %r1223;
	mov.u32 	%r1245, %r1224;
	mov.u32 	%r1246, %r1225;
	mov.u32 	%r1247, %r1226;
	mov.u32 	%r1248, %r1227;
	mov.u32 	%r1249, %r1228;
	mov.u32 	%r1250, %r1229;
	mov.u32 	%r1251, %r1230;
	mov.u32 	%r1252, %r1511;
	mov.u32 	%r1253, %r1231;
	mov.u32 	%r1254, %r1232;
	mov.u32 	%r1255, %r1233;
	mov.u32 	%r1256, %r1234;
	@%p248 bra 	$L__BB13_279;
	setp.leu.f32 	%p249, %f3112, %f3391;
	mov.f32 	%f3116, %f3095;
	mov.f32 	%f3117, %f3096;
	mov.f32 	%f3118, %f3097;
	mov.f32 	%f3119, %f3098;
	mov.f32 	%f3120, %f3099;
	mov.f32 	%f3121, %f3100;
	mov.f32 	%f3122, %f3101;
	mov.f32 	%f3123, %f3102;
	mov.f32 	%f3124, %f3103;
	mov.f32 	%f3125, %f3104;
	mov.f32 	%f3126, %f3105;
	mov.f32 	%f3127, %f3106;
	mov.f32 	%f3128, %f3107;
	mov.f32 	%f3129, %f3108;
	mov.f32 	%f3130, %f3109;
	mov.f32 	%f3131, %f3110;
	mov.f32 	%f3132, %f3111;
	mov.f32 	%f3133, %f3391;
	mov.f32 	%f3134, %f3112;
	mov.f32 	%f3135, %f3113;
	mov.f32 	%f3136, %f3114;
	mov.u32 	%r1236, %r1215;
	mov.u32 	%r1237, %r1216;
	mov.u32 	%r1238, %r1217;
	mov.u32 	%r1239, %r1218;
	mov.u32 	%r1240, %r1219;
	mov.u32 	%r1241, %r1220;
	mov.u32 	%r1242, %r1221;
	mov.u32 	%r1243, %r1222;
	mov.u32 	%r1244, %r1223;
	mov.u32 	%r1245, %r1224;
	mov.u32 	%r1246, %r1225;
	mov.u32 	%r1247, %r1226;
	mov.u32 	%r1248, %r1227;
	mov.u32 	%r1249, %r1228;
	mov.u32 	%r1250, %r1229;
	mov.u32 	%r1251, %r1230;
	mov.u32 	%r1252, %r1231;
	mov.u32 	%r1253, %r1511;
	mov.u32 	%r1254, %r1232;
	mov.u32 	%r1255, %r1233;
	mov.u32 	%r1256, %r1234;
	@%p249 bra 	$L__BB13_279;
	setp.leu.f32 	%p250, %f3113, %f3391;
	mov.f32 	%f3116, %f3095;
	mov.f32 	%f3117, %f3096;
	mov.f32 	%f3118, %f3097;
	mov.f32 	%f3119, %f3098;
	mov.f32 	%f3120, %f3099;
	mov.f32 	%f3121, %f3100;
	mov.f32 	%f3122, %f3101;
	mov.f32 	%f3123, %f3102;
	mov.f32 	%f3124, %f3103;
	mov.f32 	%f3125, %f3104;
	mov.f32 	%f3126, %f3105;
	mov.f32 	%f3127, %f3106;
	mov.f32 	%f3128, %f3107;
	mov.f32 	%f3129, %f3108;
	mov.f32 	%f3130, %f3109;
	mov.f32 	%f3131, %f3110;
	mov.f32 	%f3132, %f3111;
	mov.f32 	%f3133, %f3112;
	mov.f32 	%f3134, %f3391;
	mov.f32 	%f3135, %f3113;
	mov.f32 	%f3136, %f3114;
	mov.u32 	%r1236, %r1215;
	mov.u32 	%r1237, %r1216;
	mov.u32 	%r1238, %r1217;
	mov.u32 	%r1239, %r1218;
	mov.u32 	%r1240, %r1219;
	mov.u32 	%r1241, %r1220;
	mov.u32 	%r1242, %r1221;
	mov.u32 	%r1243, %r1222;
	mov.u32 	%r1244, %r1223;
	mov.u32 	%r1245, %r1224;
	mov.u32 	%r1246, %r1225;
	mov.u32 	%r1247, %r1226;
	mov.u32 	%r1248, %r1227;
	mov.u32 	%r1249, %r1228;
	mov.u32 	%r1250, %r1229;
	mov.u32 	%r1251, %r1230;
	mov.u32 	%r1252, %r1231;
	mov.u32 	%r1253, %r1232;
	mov.u32 	%r1254, %r1511;
	mov.u32 	%r1255, %r1233;
	mov.u32 	%r1256, %r1234;
	@%p250 bra 	$L__BB13_279;
	setp.leu.f32 	%p251, %f3114, %f3391;
	mov.f32 	%f3116, %f3095;
	mov.f32 	%f3117, %f3096;
	mov.f32 	%f3118, %f3097;
	mov.f32 	%f3119, %f3098;
	mov.f32 	%f3120, %f3099;
	mov.f32 	%f3121, %f3100;
	mov.f32 	%f3122, %f3101;
	mov.f32 	%f3123, %f3102;
	mov.f32 	%f3124, %f3103;
	mov.f32 	%f3125, %f3104;
	mov.f32 	%f3126, %f3105;
	mov.f32 	%f3127, %f3106;
	mov.f32 	%f3128, %f3107;
	mov.f32 	%f3129, %f3108;
	mov.f32 	%f3130, %f3109;
	mov.f32 	%f3131, %f3110;
	mov.f32 	%f3132, %f3111;
	mov.f32 	%f3133, %f3112;
	mov.f32 	%f3134, %f3113;
	mov.f32 	%f3135, %f3391;
	mov.f32 	%f3136, %f3114;
	mov.u32 	%r1236, %r1215;
	mov.u32 	%r1237, %r1216;
	mov.u32 	%r1238, %r1217;
	mov.u32 	%r1239, %r1218;
	mov.u32 	%r1240, %r1219;
	mov.u32 	%r1241, %r1220;
	mov.u32 	%r1242, %r1221;
	mov.u32 	%r1243, %r1222;
	mov.u32 	%r1244, %r1223;
	mov.u32 	%r1245, %r1224;
	mov.u32 	%r1246, %r1225;
	mov.u32 	%r1247, %r1226;
	mov.u32 	%r1248, %r1227;
	mov.u32 	%r1249, %r1228;
	mov.u32 	%r1250, %r1229;
	mov.u32 	%r1251, %r1230;
	mov.u32 	%r1252, %r1231;
	mov.u32 	%r1253, %r1232;
	mov.u32 	%r1254, %r1233;
	mov.u32 	%r1255, %r1511;
	mov.u32 	%r1256, %r1234;
	@%p251 bra 	$L__BB13_279;
	setp.leu.f32 	%p252, %f3412, %f3391;
	mov.f32 	%f3116, %f3095;
	mov.f32 	%f3117, %f3096;
	mov.f32 	%f3118, %f3097;
	mov.f32 	%f3119, %f3098;
	mov.f32 	%f3120, %f3099;
	mov.f32 	%f3121, %f3100;
	mov.f32 	%f3122, %f3101;
	mov.f32 	%f3123, %f3102;
	mov.f32 	%f3124, %f3103;
	mov.f32 	%f3125, %f3104;
	mov.f32 	%f3126, %f3105;
	mov.f32 	%f3127, %f3106;
	mov.f32 	%f3128, %f3107;
	mov.f32 	%f3129, %f3108;
	mov.f32 	%f3130, %f3109;
	mov.f32 	%f3131, %f3110;
	mov.f32 	%f3132, %f3111;
	mov.f32 	%f3133, %f3112;
	mov.f32 	%f3134, %f3113;
	mov.f32 	%f3135, %f3114;
	mov.f32 	%f3136, %f3391;
	mov.u32 	%r1236, %r1215;
	mov.u32 	%r1237, %r1216;
	mov.u32 	%r1238, %r1217;
	mov.u32 	%r1239, %r1218;
	mov.u32 	%r1240, %r1219;
	mov.u32 	%r1241, %r1220;
	mov.u32 	%r1242, %r1221;
	mov.u32 	%r1243, %r1222;
	mov.u32 	%r1244, %r1223;
	mov.u32 	%r1245, %r1224;
	mov.u32 	%r1246, %r1225;
	mov.u32 	%r1247, %r1226;
	mov.u32 	%r1248, %r1227;
	mov.u32 	%r1249, %r1228;
	mov.u32 	%r1250, %r1229;
	mov.u32 	%r1251, %r1230;
	mov.u32 	%r1252, %r1231;
	mov.u32 	%r1253, %r1232;
	mov.u32 	%r1254, %r1233;
	mov.u32 	%r1255, %r1234;
	mov.u32 	%r1256, %r1511;
	@%p252 bra 	$L__BB13_279;
	mov.f32 	%f3116, %f3095;
	mov.f32 	%f3117, %f3096;
	mov.f32 	%f3118, %f3097;
	mov.f32 	%f3119, %f3098;
	mov.f32 	%f3120, %f3099;
	mov.f32 	%f3121, %f3100;
	mov.f32 	%f3122, %f3101;
	mov.f32 	%f3123, %f3102;
	mov.f32 	%f3124, %f3103;
	mov.f32 	%f3125, %f3104;
	mov.f32 	%f3126, %f3105;
	mov.f32 	%f3127, %f3106;
	mov.f32 	%f3128, %f3107;
	mov.f32 	%f3129, %f3108;
	mov.f32 	%f3130, %f3109;
	mov.f32 	%f3131, %f3110;
	mov.f32 	%f3132, %f3111;
	mov.f32 	%f3133, %f3112;
	mov.f32 	%f3134, %f3113;
	mov.f32 	%f3135, %f3114;
	mov.f32 	%f3136, %f3412;
	mov.f32 	%f3412, %f3391;
	mov.u32 	%r1236, %r1215;
	mov.u32 	%r1237, %r1216;
	mov.u32 	%r1238, %r1217;
	mov.u32 	%r1239, %r1218;
	mov.u32 	%r1240, %r1219;
	mov.u32 	%r1241, %r1220;
	mov.u32 	%r1242, %r1221;
	mov.u32 	%r1243, %r1222;
	mov.u32 	%r1244, %r1223;
	mov.u32 	%r1245, %r1224;
	mov.u32 	%r1246, %r1225;
	mov.u32 	%r1247, %r1226;
	mov.u32 	%r1248, %r1227;
	mov.u32 	%r1249, %r1228;
	mov.u32 	%r1250, %r1229;
	mov.u32 	%r1251, %r1230;
	mov.u32 	%r1252, %r1231;
	mov.u32 	%r1253, %r1232;
	mov.u32 	%r1254, %r1233;
	mov.u32 	%r1255, %r1234;
	mov.u32 	%r1256, %r1532;
	mov.u32 	%r1532, %r1511;
$L__BB13_279:
	setp.leu.f32 	%p253, %f3116, %f3390;
	mov.f32 	%f3138, %f3390;
	mov.f32 	%f3139, %f3116;
	mov.f32 	%f3140, %f3117;
	mov.f32 	%f3141, %f3118;
	mov.f32 	%f3142, %f3119;
	mov.f32 	%f3143, %f3120;
	mov.f32 	%f3144, %f3121;
	mov.f32 	%f3145, %f3122;
	mov.f32 	%f3146, %f3123;
	mov.f32 	%f3147, %f3124;
	mov.f32 	%f3148, %f3125;
	mov.f32 	%f3149, %f3126;
	mov.f32 	%f3150, %f3127;
	mov.f32 	%f3151, %f3128;
	mov.f32 	%f3152, %f3129;
	mov.f32 	%f3153, %f3130;
	mov.f32 	%f3154, %f3131;
	mov.f32 	%f3155, %f3132;
	mov.f32 	%f3156, %f3133;
	mov.f32 	%f3157, %f3134;
	mov.f32 	%f3158, %f3135;
	mov.f32 	%f3159, %f3136;
	mov.u32 	%r1258, %r1510;
	mov.u32 	%r1259, %r1236;
	mov.u32 	%r1260, %r1237;
	mov.u32 	%r1261, %r1238;
	mov.u32 	%r1262, %r1239;
	mov.u32 	%r1263, %r1240;
	mov.u32 	%r1264, %r1241;
	mov.u32 	%r1265, %r1242;
	mov.u32 	%r1266, %r1243;
	mov.u32 	%r1267, %r1244;
	mov.u32 	%r1268, %r1245;
	mov.u32 	%r1269, %r1246;
	mov.u32 	%r1270, %r1247;
	mov.u32 	%r1271, %r1248;
	mov.u32 	%r1272, %r1249;
	mov.u32 	%r1273, %r1250;
	mov.u32 	%r1274, %r1251;
	mov.u32 	%r1275, %r1252;
	mov.u32 	%r1276, %r1253;
	mov.u32 	%r1277, %r1254;
	mov.u32 	%r1278, %r1255;
	mov.u32 	%r1279, %r1256;
	@%p253 bra 	$L__BB13_302;
	setp.leu.f32 	%p254, %f3117, %f3390;
	mov.f32 	%f3138, %f3116;
	mov.f32 	%f3139, %f3390;
	mov.f32 	%f3140, %f3117;
	mov.f32 	%f3141, %f3118;
	mov.f32 	%f3142, %f3119;
	mov.f32 	%f3143, %f3120;
	mov.f32 	%f3144, %f3121;
	mov.f32 	%f3145, %f3122;
	mov.f32 	%f3146, %f3123;
	mov.f32 	%f3147, %f3124;
	mov.f32 	%f3148, %f3125;
	mov.f32 	%f3149, %f3126;
	mov.f32 	%f3150, %f3127;
	mov.f32 	%f3151, %f3128;
	mov.f32 	%f3152, %f3129;
	mov.f32 	%f3153, %f3130;
	mov.f32 	%f3154, %f3131;
	mov.f32 	%f3155, %f3132;
	mov.f32 	%f3156, %f3133;
	mov.f32 	%f3157, %f3134;
	mov.f32 	%f3158, %f3135;
	mov.f32 	%f3159, %f3136;
	mov.u32 	%r1258, %r1236;
	mov.u32 	%r1259, %r1510;
	mov.u32 	%r1260, %r1237;
	mov.u32 	%r1261, %r1238;
	mov.u32 	%r1262, %r1239;
	mov.u32 	%r1263, %r1240;
	mov.u32 	%r1264, %r1241;
	mov.u32 	%r1265, %r1242;
	mov.u32 	%r1266, %r1243;
	mov.u32 	%r1267, %r1244;
	mov.u32 	%r1268, %r1245;
	mov.u32 	%r1269, %r1246;
	mov.u32 	%r1270, %r1247;
	mov.u32 	%r1271, %r1248;
	mov.u32 	%r1272, %r1249;
	mov.u32 	%r1273, %r1250;
	mov.u32 	%r1274, %r1251;
	mov.u32 	%r1275, %r1252;
	mov.u32 	%r1276, %r1253;
	mov.u32 	%r1277, %r1254;
	mov.u32 	%r1278, %r1255;
	mov.u32 	%r1279, %r1256;
	@%p254 bra 	$L__BB13_302;
	setp.leu.f32 	%p255, %f3118, %f3390;
	mov.f32 	%f3138, %f3116;
	mov.f32 	%f3139, %f3117;
	mov.f32 	%f3140, %f3390;
	mov.f32 	%f3141, %f3118;
	mov.f32 	%f3142, %f3119;
	mov.f32 	%f3143, %f3120;
	mov.f32 	%f3144, %f3121;
	mov.f32 	%f3145, %f3122;
	mov.f32 	%f3146, %f3123;
	mov.f32 	%f3147, %f3124;
	mov.f32 	%f3148, %f3125;
	mov.f32 	%f3149, %f3126;
	mov.f32 	%f3150, %f3127;
	mov.f32 	%f3151, %f3128;
	mov.f32 	%f3152, %f3129;
	mov.f32 	%f3153, %f3130;
	mov.f32 	%f3154, %f3131;
	mov.f32 	%f3155, %f3132;
	mov.f32 	%f3156, %f3133;
	mov.f32 	%f3157, %f3134;
	mov.f32 	%f3158, %f3135;
	mov.f32 	%f3159, %f3136;
	mov.u32 	%r1258, %r1236;
	mov.u32 	%r1259, %r1237;
	mov.u32 	%r1260, %r1510;
	mov.u32 	%r1261, %r1238;
	mov.u32 	%r1262, %r1239;
	mov.u32 	%r1263, %r1240;
	mov.u32 	%r1264, %r1241;
	mov.u32 	%r1265, %r1242;
	mov.u32 	%r1266, %r1243;
	mov.u32 	%r1267, %r1244;
	mov.u32 	%r1268, %r1245;
	mov.u32 	%r1269, %r1246;
	mov.u32 	%r1270, %r1247;
	mov.u32 	%r1271, %r1248;
	mov.u32 	%r1272, %r1249;
	mov.u32 	%r1273, %r1250;
	mov.u32 	%r1274, %r1251;
	mov.u32 	%r1275, %r1252;
	mov.u32 	%r1276, %r1253;
	mov.u32 	%r1277, %r1254;
	mov.u32 	%r1278, %r1255;
	mov.u32 	%r1279, %r1256;
	@%p255 bra 	$L__BB13_302;
	setp.leu.f32 	%p256, %f3119, %f3390;
	mov.f32 	%f3138, %f3116;
	mov.f32 	%f3139, %f3117;
	mov.f32 	%f3140, %f3118;
	mov.f32 	%f3141, %f3390;
	mov.f32 	%f3142, %f3119;
	mov.f32 	%f3143, %f3120;
	mov.f32 	%f3144, %f3121;
	mov.f32 	%f3145, %f3122;
	mov.f32 	%f3146, %f3123;
	mov.f32 	%f3147, %f3124;
	mov.f32 	%f3148, %f3125;
	mov.f32 	%f3149, %f3126;
	mov.f32 	%f3150, %f3127;
	mov.f32 	%f3151, %f3128;
	mov.f32 	%f3152, %f3129;
	mov.f32 	%f3153, %f3130;
	mov.f32 	%f3154, %f3131;
	mov.f32 	%f3155, %f3132;
	mov.f32 	%f3156, %f3133;
	mov.f32 	%f3157, %f3134;
	mov.f32 	%f3158, %f3135;
	mov.f32 	%f3159, %f3136;
	mov.u32 	%r1258, %r1236;
	mov.u32 	%r1259, %r1237;
	mov.u32 	%r1260, %r1238;
	mov.u32 	%r1261, %r1510;
	mov.u32 	%r1262, %r1239;
	mov.u32 	%r1263, %r1240;
	mov.u32 	%r1264, %r1241;
	mov.u32 	%r1265, %r1242;
	mov.u32 	%r1266, %r1243;
	mov.u32 	%r1267, %r1244;
	mov.u32 	%r1268, %r1245;
	mov.u32 	%r1269, %r1246;
	mov.u32 	%r1270, %r1247;
	mov.u32 	%r1271, %r1248;
	mov.u32 	%r1272, %r1249;
	mov.u32 	%r1273, %r1250;
	mov.u32 	%r1274, %r1251;
	mov.u32 	%r1275, %r1252;
	mov.u32 	%r1276, %r1253;
	mov.u32 	%r1277, %r1254;
	mov.u32 	%r1278, %r1255;
	mov.u32 	%r1279, %r1256;
	@%p256 bra 	$L__BB13_302;
	setp.leu.f32 	%p257, %f3120, %f3390;
	mov.f32 	%f3138, %f3116;
	mov.f32 	%f3139, %f3117;
	mov.f32 	%f3140, %f3118;
	mov.f32 	%f3141, %f3119;
	mov.f32 	%f3142, %f3390;
	mov.f32 	%f3143, %f3120;
	mov.f32 	%f3144, %f3121;
	mov.f32 	%f3145, %f3122;
	mov.f32 	%f3146, %f3123;
	mov.f32 	%f3147, %f3124;
	mov.f32 	%f3148, %f3125;
	mov.f32 	%f3149, %f3126;
	mov.f32 	%f3150, %f3127;
	mov.f32 	%f3151, %f3128;
	mov.f32 	%f3152, %f3129;
	mov.f32 	%f3153, %f3130;
	mov.f32 	%f3154, %f3131;
	mov.f32 	%f3155, %f3132;
	mov.f32 	%f3156, %f3133;
	mov.f32 	%f3157, %f3134;
	mov.f32 	%f3158, %f3135;
	mov.f32 	%f3159, %f3136;
	mov.u32 	%r1258, %r1236;
	mov.u32 	%r1259, %r1237;
	mov.u32 	%r1260, %r1238;
	mov.u32 	%r1261, %r1239;
	mov.u32 	%r1262, %r1510;
	mov.u32 	%r1263, %r1240;
	mov.u32 	%r1264, %r1241;
	mov.u32 	%r1265, %r1242;
	mov.u32 	%r1266, %r1243;
	mov.u32 	%r1267, %r1244;
	mov.u32 	%r1268, %r1245;
	mov.u32 	%r1269, %r1246;
	mov.u32 	%r1270, %r1247;
	mov.u32 	%r1271, %r1248;
	mov.u32 	%r1272, %r1249;
	mov.u32 	%r1273, %r1250;
	mov.u32 	%r1274, %r1251;
	mov.u32 	%r1275, %r1252;
	mov.u32 	%r1276, %r1253;
	mov.u32 	%r1277, %r1254;
	mov.u32 	%r1278, %r1255;
	mov.u32 	%r1279, %r1256;
	@%p257 bra 	$L__BB13_302;
	setp.leu.f32 	%p258, %f3121, %f3390;
	mov.f32 	%f3138, %f3116;
	mov.f32 	%f3139, %f3117;
	mov.f32 	%f3140, %f3118;
	mov.f32 	%f3141, %f3119;
	mov.f32 	%f3142, %f3120;
	mov.f32 	%f3143, %f3390;
	mov.f32 	%f3144, %f3121;
	mov.f32 	%f3145, %f3122;
	mov.f32 	%f3146, %f3123;
	mov.f32 	%f3147, %f3124;
	mov.f32 	%f3148, %f3125;
	mov.f32 	%f3149, %f3126;
	mov.f32 	%f3150, %f3127;
	mov.f32 	%f3151, %f3128;
	mov.f32 	%f3152, %f3129;
	mov.f32 	%f3153, %f3130;
	mov.f32 	%f3154, %f3131;
	mov.f32 	%f3155, %f3132;
	mov.f32 	%f3156, %f3133;
	mov.f32 	%f3157, %f3134;
	mov.f32 	%f3158, %f3135;
	mov.f32 	%f3159, %f3136;
	mov.u32 	%r1258, %r1236;
	mov.u32 	%r1259, %r1237;
	mov.u32 	%r1260, %r1238;
	mov.u32 	%r1261, %r1239;
	mov.u32 	%r1262, %r1240;
	mov.u32 	%r1263, %r1510;
	mov.u32 	%r1264, %r1241;
	mov.u32 	%r1265, %r1242;
	mov.u32 	%r1266, %r1243;
	mov.u32 	%r1267, %r1244;
	mov.u32 	%r1268, %r1245;
	mov.u32 	%r1269, %r1246;
	mov.u32 	%r1270, %r1247;
	mov.u32 	%r1271, %r1248;
	mov.u32 	%r1272, %r1249;
	mov.u32 	%r1273, %r1250;
	mov.u32 	%r1274, %r1251;
	mov.u32 	%r1275, %r1252;
	mov.u32 	%r1276, %r1253;
	mov.u32 	%r1277, %r1254;
	mov.u32 	%r1278, %r1255;
	mov.u32 	%r1279, %r1256;
	@%p258 bra 	$L__BB13_302;
	setp.leu.f32 	%p259, %f3122, %f3390;
	mov.f32 	%f3138, %f3116;
	mov.f32 	%f3139, %f3117;
	mov.f32 	%f3140, %f3118;
	mov.f32 	%f3141, %f3119;
	mov.f32 	%f3142, %f3120;
	mov.f32 	%f3143, %f3121;
	mov.f32 	%f3144, %f3390;
	mov.f32 	%f3145, %f3122;
	mov.f32 	%f3146, %f3123;
	mov.f32 	%f3147, %f3124;
	mov.f32 	%f3148, %f3125;
	mov.f32 	%f3149, %f3126;
	mov.f32 	%f3150, %f3127;
	mov.f32 	%f3151, %f3128;
	mov.f32 	%f3152, %f3129;
	mov.f32 	%f3153, %f3130;
	mov.f32 	%f3154, %f3131;
	mov.f32 	%f3155, %f3132;
	mov.f32 	%f3156, %f3133;
	mov.f32 	%f3157, %f3134;
	mov.f32 	%f3158, %f3135;
	mov.f32 	%f3159, %f3136;
	mov.u32 	%r1258, %r1236;
	mov.u32 	%r1259, %r1237;
	mov.u32 	%r1260, %r1238;
	mov.u32 	%r1261, %r1239;
	mov.u32 	%r1262, %r1240;
	mov.u32 	%r1263, %r1241;
	mov.u32 	%r1264, %r1510;
	mov.u32 	%r1265, %r1242;
	mov.u32 	%r1266, %r1243;
	mov.u32 	%r1267, %r1244;
	mov.u32 	%r1268, %r1245;
	mov.u32 	%r1269, %r1246;
	mov.u32 	%r1270, %r1247;
	mov.u32 	%r1271, %r1248;
	mov.u32 	%r1272, %r1249;
	mov.u32 	%r1273, %r1250;
	mov.u32 	%r1274, %r1251;
	mov.u32 	%r1275, %r1252;
	mov.u32 	%r1276, %r1253;
	mov.u32 	%r1277, %r1254;
	mov.u32 	%r1278, %r1255;
	mov.u32 	%r1279, %r1256;
	@%p259 bra 	$L__BB13_302;
	setp.leu.f32 	%p260, %f3123, %f3390;
	mov.f32 	%f3138, %f3116;
	mov.f32 	%f3139, %f3117;
	mov.f32 	%f3140, %f3118;
	mov.f32 	%f3141, %f3119;
	mov.f32 	%f3142, %f3120;
	mov.f32 	%f3143, %f3121;
	mov.f32 	%f3144, %f3122;
	mov.f32 	%f3145, %f3390;
	mov.f32 	%f3146, %f3123;
	mov.f32 	%f3147, %f3124;
	mov.f32 	%f3148, %f3125;
	mov.f32 	%f3149, %f3126;
	mov.f32 	%f3150, %f3127;
	mov.f32 	%f3151, %f3128;
	mov.f32 	%f3152, %f3129;
	mov.f32 	%f3153, %f3130;
	mov.f32 	%f3154, %f3131;
	mov.f32 	%f3155, %f3132;
	mov.f32 	%f3156, %f3133;
	mov.f32 	%f3157, %f3134;
	mov.f32 	%f3158, %f3135;
	mov.f32 	%f3159, %f3136;
	mov.u32 	%r1258, %r1236;
	mov.u32 	%r1259, %r1237;
	mov.u32 	%r1260, %r1238;
	mov.u32 	%r1261, %r1239;
	mov.u32 	%r1262, %r1240;
	mov.u32 	%r1263, %r1241;
	mov.u32 	%r1264, %r1242;
	mov.u32 	%r1265, %r1510;
	mov.u32 	%r1266, %r1243;
	mov.u32 	%r1267, %r1244;
	mov.u32 	%r1268, %r1245;
	mov.u32 	%r1269, %r1246;
	mov.u32 	%r1270, %r1247;
	mov.u32 	%r1271, %r1248;
	mov.u32 	%r1272, %r1249;
	mov.u32 	%r1273, %r1250;
	mov.u32 	%r1274, %r1251;
	mov.u32 	%r1275, %r1252;
	mov.u32 	%r1276, %r1253;
	mov.u32 	%r1277, %r1254;
	mov.u32 	%r1278, %r1255;
	mov.u32 	%r1279, %r1256;
	@%p260 bra 	$L__BB13_302;
	setp.leu.f32 	%p261, %f3124, %f3390;
	mov.f32 	%f3138, %f3116;
	mov.f32 	%f3139, %f3117;
	mov.f32 	%f3140, %f3118;
	mov.f32 	%f3141, %f3119;
	mov.f32 	%f3142, %f3120;
	mov.f32 	%f3143, %f3121;
	mov.f32 	%f3144, %f3122;
	mov.f32 	%f3145, %f3123;
	mov.f32 	%f3146, %f3390;
	mov.f32 	%f3147, %f3124;
	mov.f32 	%f3148, %f3125;
	mov.f32 	%f3149, %f3126;
	mov.f32 	%f3150, %f3127;
	mov.f32 	%f3151, %f3128;
	mov.f32 	%f3152, %f3129;
	mov.f32 	%f3153, %f3130;
	mov.f32 	%f3154, %f3131;
	mov.f32 	%f3155, %f3132;
	mov.f32 	%f3156, %f3133;
	mov.f32 	%f3157, %f3134;
	mov.f32 	%f3158, %f3135;
	mov.f32 	%f3159, %f3136;
	mov.u32 	%r1258, %r1236;
	mov.u32 	%r1259, %r1237;
	mov.u32 	%r1260, %r1238;
	mov.u32 	%r1261, %r1239;
	mov.u32 	%r1262, %r1240;
	mov.u32 	%r1263, %r1241;
	mov.u32 	%r1264, %r1242;
	mov.u32 	%r1265, %r1243;
	mov.u32 	%r1266, %r1510;
	mov.u32 	%r1267, %r1244;
	mov.u32 	%r1268, %r1245;
	mov.u32 	%r1269, %r1246;
	mov.u32 	%r1270, %r1247;
	mov.u32 	%r1271, %r1248;
	mov.u32 	%r1272, %r1249;
	mov.u32 	%r1273, %r1250;
	mov.u32 	%r1274, %r1251;
	mov.u32 	%r1275, %r1252;
	mov.u32 	%r1276, %r1253;
	mov.u32 	%r1277, %r1254;
	mov.u32 	%r1278, %r1255;
	mov.u32 	%r1279, %r1256;
	@%p261 bra 	$L__BB13_302;
	setp.leu.f32 	%p262, %f3125, %f3390;
	mov.f32 	%f3138, %f3116;
	mov.f32 	%f3139, %f3117;
	mov.f32 	%f3140, %f3118;
	mov.f32 	%f3141, %f3119;
	mov.f32 	%f3142, %f3120;
	mov.f32 	%f3143, %f3121;
	mov.f32 	%f3144, %f3122;
	mov.f32 	%f3145, %f3123;
	mov.f32 	%f3146, %f3124;
	mov.f32 	%f3147, %f3390;
	mov.f32 	%f3148, %f3125;
	mov.f32 	%f3149, %f3126;
	mov.f32 	%f3150, %f3127;
	mov.f32 	%f3151, %f3128;
	mov.f32 	%f3152, %f3129;
	mov.f32 	%f3153, %f3130;
	mov.f32 	%f3154, %f3131;
	mov.f32 	%f3155, %f3132;
	mov.f32 	%f3156, %f3133;
	mov.f32 	%f3157, %f3134;
	mov.f32 	%f3158, %f3135;
	mov.f32 	%f3159, %f3136;
	mov.u32 	%r1258, %r1236;
	mov.u32 	%r1259, %r1237;
	mov.u32 	%r1260, %r1238;
	mov.u32 	%r1261, %r1239;
	mov.u32 	%r1262, %r1240;
	mov.u32 	%r1263, %r1241;
	mov.u32 	%r1264, %r1242;
	mov.u32 	%r1265, %r1243;
	mov.u32 	%r1266, %r1244;
	mov.u32 	%r1267, %r1510;
	mov.u32 	%r1268, %r1245;
	mov.u32 	%r1269, %r1246;
	mov.u32 	%r1270, %r1247;
	mov.u32 	%r1271, %r1248;
	mov.u32 	%r1272, %r1249;
	mov.u32 	%r1273, %r1250;
	mov.u32 	%r1274, %r1251;
	mov.u32 	%r1275, %r1252;
	mov.u32 	%r1276, %r1253;
	mov.u32 	%r1277, %r1254;
	mov.u32 	%r1278, %r1255;
	mov.u32 	%r1279, %r1256;
	@%p262 bra 	$L__BB13_302;
	setp.leu.f32 	%p263, %f3126, %f3390;
	mov.f32 	%f3138, %f3116;
	mov.f32 	%f3139, %f3117;
	mov.f32 	%f3140, %f3118;
	mov.f32 	%f3141, %f3119;
	mov.f32 	%f3142, %f3120;
	mov.f32 	%f3143, %f3121;
	mov.f32 	%f3144, %f3122;
	mov.f32 	%f3145, %f3123;
	mov.f32 	%f3146, %f3124;
	mov.f32 	%f3147, %f3125;
	mov.f32 	%f3148, %f3390;
	mov.f32 	%f3149, %f3126;
	mov.f32 	%f3150, %f3127;
	mov.f32 	%f3151, %f3128;
	mov.f32 	%f3152, %f3129;
	mov.f32 	%f3153, %f3130;
	mov.f32 	%f3154, %f3131;
	mov.f32 	%f3155, %f3132;
	mov.f32 	%f3156, %f3133;
	mov.f32 	%f3157, %f3134;
	mov.f32 	%f3158, %f3135;
	mov.f32 	%f3159, %f3136;
	mov.u32 	%r1258, %r1236;
	mov.u32 	%r1259, %r1237;
	mov.u32 	%r1260, %r1238;
	mov.u32 	%r1261, %r1239;
	mov.u32 	%r1262, %r1240;
	mov.u32 	%r1263, %r1241;
	mov.u32 	%r1264, %r1242;
	mov.u32 	%r1265, %r1243;
	mov.u32 	%r1266, %r1244;
	mov.u32 	%r1267, %r1245;
	mov.u32 	%r1268, %r1510;
	mov.u32 	%r1269, %r1246;
	mov.u32 	%r1270, %r1247;
	mov.u32 	%r1271, %r1248;
	mov.u32 	%r1272, %r1249;
	mov.u32 	%r1273, %r1250;
	mov.u32 	%r1274, %r1251;
	mov.u32 	%r1275, %r1252;
	mov.u32 	%r1276, %r1253;
	mov.u32 	%r1277, %r1254;
	mov.u32 	%r1278, %r1255;
	mov.u32 	%r1279, %r1256;
	@%p263 bra 	$L__BB13_302;
	setp.leu.f32 	%p264, %f3127, %f3390;
	mov.f32 	%f3138, %f3116;
	mov.f32 	%f3139, %f3117;
	mov.f32 	%f3140, %f3118;
	mov.f32 	%f3141, %f3119;
	mov.f32 	%f3142, %f3120;
	mov.f32 	%f3143, %f3121;
	mov.f32 	%f3144, %f3122;
	mov.f32 	%f3145, %f3123;
	mov.f32 	%f3146, %f3124;
	mov.f32 	%f3147, %f3125;
	mov.f32 	%f3148, %f3126;
	mov.f32 	%f3149, %f3390;
	mov.f32 	%f3150, %f3127;
	mov.f32 	%f3151, %f3128;
	mov.f32 	%f3152, %f3129;
	mov.f32 	%f3153, %f3130;
	mov.f32 	%f3154, %f3131;
	mov.f32 	%f3155, %f3132;
	mov.f32 	%f3156, %f3133;
	mov.f32 	%f3157, %f3134;
	mov.f32 	%f3158, %f3135;
	mov.f32 	%f3159, %f3136;
	mov.u32 	%r1258, %r1236;
	mov.u32 	%r1259, %r1237;
	mov.u32 	%r1260, %r1238;
	mov.u32 	%r1261, %r1239;
	mov.u32 	%r1262, %r1240;
	mov.u32 	%r1263, %r1241;
	mov.u32 	%r1264, %r1242;
	mov.u32 	%r1265, %r1243;
	mov.u32 	%r1266, %r1244;
	mov.u32 	%r1267, %r1245;
	mov.u32 	%r1268, %r1246;
	mov.u32 	%r1269, %r1510;
	mov.u32 	%r1270, %r1247;
	mov.u32 	%r1271, %r1248;
	mov.u32 	%r1272, %r1249;
	mov.u32 	%r1273, %r1250;
	mov.u32 	%r1274, %r1251;
	mov.u32 	%r1275, %r1252;
	mov.u32 	%r1276, %r1253;
	mov.u32 	%r1277, %r1254;
	mov.u32 	%r1278, %r1255;
	mov.u32 	%r1279, %r1256;
	@%p264 bra 	$L__BB13_302;
	setp.leu.f32 	%p265, %f3128, %f3390;
	mov.f32 	%f3138, %f3116;
	mov.f32 	%f3139, %f3117;
	mov.f32 	%f3140, %f3118;
	mov.f32 	%f3141, %f3119;
	mov.f32 	%f3142, %f3120;
	mov.f32 	%f3143, %f3121;
	mov.f32 	%f3144, %f3122;
	mov.f32 	%f3145, %f3123;
	mov.f32 	%f3146, %f3124;
	mov.f32 	%f3147, %f3125;
	mov.f32 	%f3148, %f3126;
	mov.f32 	%f3149, %f3127;
	mov.f32 	%f3150, %f3390;
	mov.f32 	%f3151, %f3128;
	mov.f32 	%f3152, %f3129;
	mov.f32 	%f3153, %f3130;
	mov.f32 	%f3154, %f3131;
	mov.f32 	%f3155, %f3132;
	mov.f32 	%f3156, %f3133;
	mov.f32 	%f3157, %f3134;
	mov.f32 	%f3158, %f3135;
	mov.f32 	%f3159, %f3136;
	mov.u32 	%r1258, %r1236;
	mov.u32 	%r1259, %r1237;
	mov.u32 	%r1260, %r1238;
	mov.u32 	%r1261, %r1239;
	mov.u32 	%r1262, %r1240;
	mov.u32 	%r1263, %r1241;
	mov.u32 	%r1264, %r1242;
	mov.u32 	%r1265, %r1243;
	mov.u32 	%r1266, %r1244;
	mov.u32 	%r1267, %r1245;
	mov.u32 	%r1268, %r1246;
	mov.u32 	%r1269, %r1247;
	mov.u32 	%r1270, %r1510;
	mov.u32 	%r1271, %r1248;
	mov.u32 	%r1272, %r1249;
	mov.u32 	%r1273, %r1250;
	mov.u32 	%r1274, %r1251;
	mov.u32 	%r1275, %r1252;
	mov.u32 	%r1276, %r1253;
	mov.u32 	%r1277, %r1254;
	mov.u32 	%r1278, %r1255;
	mov.u32 	%r1279, %r1256;
	@%p265 bra 	$L__BB13_302;
	setp.leu.f32 	%p266, %f3129, %f3390;
	mov.f32 	%f3138, %f3116;
	mov.f32 	%f3139, %f3117;
	mov.f32 	%f3140, %f3118;
	mov.f32 	%f3141, %f3119;
	mov.f32 	%f3142, %f3120;
	mov.f32 	%f3143, %f3121;
	mov.f32 	%f3144, %f3122;
	mov.f32 	%f3145, %f3123;
	mov.f32 	%f3146, %f3124;
	mov.f32 	%f3147, %f3125;
	mov.f32 	%f3148, %f3126;
	mov.f32 	%f3149, %f3127;
	mov.f32 	%f3150, %f3128;
	mov.f32 	%f3151, %f3390;
	mov.f32 	%f3152, %f3129;
	mov.f32 	%f3153, %f3130;
	mov.f32 	%f3154, %f3131;
	mov.f32 	%f3155, %f3132;
	mov.f32 	%f3156, %f3133;
	mov.f32 	%f3157, %f3134;
	mov.f32 	%f3158, %f3135;
	mov.f32 	%f3159, %f3136;
	mov.u32 	%r1258, %r1236;
	mov.u32 	%r1259, %r1237;
	mov.u32 	%r1260, %r1238;
	mov.u32 	%r1261, %r1239;
	mov.u32 	%r1262, %r1240;
	mov.u32 	%r1263, %r1241;
	mov.u32 	%r1264, %r1242;
	mov.u32 	%r1265, %r1243;
	mov.u32 	%r1266, %r1244;
	mov.u32 	%r1267, %r1245;
	mov.u32 	%r1268, %r1246;
	mov.u32 	%r1269, %r1247;
	mov.u32 	%r1270, %r1248;
	mov.u32 	%r1271, %r1510;
	mov.u32 	%r1272, %r1249;
	mov.u32 	%r1273, %r1250;
	mov.u32 	%r1274, %r1251;
	mov.u32 	%r1275, %r1252;
	mov.u32 	%r1276, %r1253;
	mov.u32 	%r1277, %r1254;
	mov.u32 	%r1278, %r1255;
	mov.u32 	%r1279, %r1256;
	@%p266 bra 	$L__BB13_302;
	setp.leu.f32 	%p267, %f3130, %f3390;
	mov.f32 	%f3138, %f3116;
	mov.f32 	%f3139, %f3117;
	mov.f32 	%f3140, %f3118;
	mov.f32 	%f3141, %f3119;
	mov.f32 	%f3142, %f3120;
	mov.f32 	%f3143, %f3121;
	mov.f32 	%f3144, %f3122;
	mov.f32 	%f3145, %f3123;
	mov.f32 	%f3146, %f3124;
	mov.f32 	%f3147, %f3125;
	mov.f32 	%f3148, %f3126;
	mov.f32 	%f3149, %f3127;
	mov.f32 	%f3150, %f3128;
	mov.f32 	%f3151, %f3129;
	mov.f32 	%f3152, %f3390;
	mov.f32 	%f3153, %f3130;
	mov.f32 	%f3154, %f3131;
	mov.f32 	%f3155, %f3132;
	mov.f32 	%f3156, %f3133;
	mov.f32 	%f3157, %f3134;
	mov.f32 	%f3158, %f3135;
	mov.f32 	%f3159, %f3136;
	mov.u32 	%r1258, %r1236;
	mov.u32 	%r1259, %r1237;
	mov.u32 	%r1260, %r1238;
	mov.u32 	%r1261, %r1239;
	mov.u32 	%r1262, %r1240;
	mov.u32 	%r1263, %r1241;
	mov.u32 	%r1264, %r1242;
	mov.u32 	%r1265, %r1243;
	mov.u32 	%r1266, %r1244;
	mov.u32 	%r1267, %r1245;
	mov.u32 	%r1268, %r1246;
	mov.u32 	%r1269, %r1247;
	mov.u32 	%r1270, %r1248;
	mov.u32 	%r1271, %r1249;
	mov.u32 	%r1272, %r1510;
	mov.u32 	%r1273, %r1250;
	mov.u32 	%r1274, %r1251;
	mov.u32 	%r1275, %r1252;
	mov.u32 	%r1276, %r1253;
	mov.u32 	%r1277, %r1254;
	mov.u32 	%r1278, %r1255;
	mov.u32 	%r1279, %r1256;
	@%p267 bra 	$L__BB13_302;
	setp.leu.f32 	%p268, %f3131, %f3390;
	mov.f32 	%f3138, %f3116;
	mov.f32 	%f3139, %f3117;
	mov.f32 	%f3140, %f3118;
	mov.f32 	%f3141, %f3119;
	mov.f32 	%f3142, %f3120;
	mov.f32 	%f3143, %f3121;
	mov.f32 	%f3144, %f3122;
	mov.f32 	%f3145, %f3123;
	mov.f32 	%f3146, %f3124;
	mov.f32 	%f3147, %f3125;
	mov.f32 	%f3148, %f3126;
	mov.f32 	%f3149, %f3127;
	mov.f32 	%f3150, %f3128;
	mov.f32 	%f3151, %f3129;
	mov.f32 	%f3152, %f3130;
	mov.f32 	%f3153, %f3390;
	mov.f32 	%f3154, %f3131;
	mov.f32 	%f3155, %f3132;
	mov.f32 	%f3156, %f3133;
	mov.f32 	%f3157, %f3134;
	mov.f32 	%f3158, %f3135;
	mov.f32 	%f3159, %f3136;
	mov.u32 	%r1258, %r1236;
	mov.u32 	%r1259, %r1237;
	mov.u32 	%r1260, %r1238;
	mov.u32 	%r1261, %r1239;
	mov.u32 	%r1262, %r1240;
	mov.u32 	%r1263, %r1241;
	mov.u32 	%r1264, %r1242;
	mov.u32 	%r1265, %r1243;
	mov.u32 	%r1266, %r1244;
	mov.u32 	%r1267, %r1245;
	mov.u32 	%r1268, %r1246;
	mov.u32 	%r1269, %r1247;
	mov.u32 	%r1270, %r1248;
	mov.u32 	%r1271, %r1249;
	mov.u32 	%r1272, %r1250;
	mov.u32 	%r1273, %r1510;
	mov.u32 	%r1274, %r1251;
	mov.u32 	%r1275, %r1252;
	mov.u32 	%r1276, %r1253;
	mov.u32 	%r1277, %r1254;
	mov.u32 	%r1278, %r1255;
	mov.u32 	%r1279, %r1256;
	@%p268 bra 	$L__BB13_302;
	setp.leu.f32 	%p269, %f3132, %f3390;
	mov.f32 	%f3138, %f3116;
	mov.f32 	%f3139, %f3117;
	mov.f32 	%f3140, %f3118;
	mov.f32 	%f3141, %f3119;
	mov.f32 	%f3142, %f3120;
	mov.f32 	%f3143, %f3121;
	mov.f32 	%f3144, %f3122;
	mov.f32 	%f3145, %f3123;
	mov.f32 	%f3146, %f3124;
	mov.f32 	%f3147, %f3125;
	mov.f32 	%f3148, %f3126;
	mov.f32 	%f3149, %f3127;
	mov.f32 	%f3150, %f3128;
	mov.f32 	%f3151, %f3129;
	mov.f32 	%f3152, %f3130;
	mov.f32 	%f3153, %f3131;
	mov.f32 	%f3154, %f3390;
	mov.f32 	%f3155, %f3132;
	mov.f32 	%f3156, %f3133;
	mov.f32 	%f3157, %f3134;
	mov.f32 	%f3158, %f3135;
	mov.f32 	%f3159, %f3136;
	mov.u32 	%r1258, %r1236;
	mov.u32 	%r1259, %r1237;
	mov.u32 	%r1260, %r1238;
	mov.u32 	%r1261, %r1239;
	mov.u32 	%r1262, %r1240;
	mov.u32 	%r1263, %r1241;
	mov.u32 	%r1264, %r1242;
	mov.u32 	%r1265, %r1243;
	mov.u32 	%r1266, %r1244;
	mov.u32 	%r1267, %r1245;
	mov.u32 	%r1268, %r1246;
	mov.u32 	%r1269, %r1247;
	mov.u32 	%r1270, %r1248;
	mov.u32 	%r1271, %r1249;
	mov.u32 	%r1272, %r1250;
	mov.u32 	%r1273, %r1251;
	mov.u32 	%r1274, %r1510;
	mov.u32 	%r1275, %r1252;
	mov.u32 	%r1276, %r1253;
	mov.u32 	%r1277, %r1254;
	mov.u32 	%r1278, %r1255;
	mov.u32 	%r1279, %r1256;
	@%p269 bra 	$L__BB13_302;
	setp.leu.f32 	%p270, %f3133, %f3390;
	mov.f32 	%f3138, %f3116;
	mov.f32 	%f3139, %f3117;
	mov.f32 	%f3140, %f3118;
	mov.f32 	%f3141, %f3119;
	mov.f32 	%f3142, %f3120;
	mov.f32 	%f3143, %f3121;
	mov.f32 	%f3144, %f3122;
	mov.f32 	%f3145, %f3123;
	mov.f32 	%f3146, %f3124;
	mov.f32 	%f3147, %f3125;
	mov.f32 	%f3148, %f3126;
	mov.f32 	%f3149, %f3127;
	mov.f32 	%f3150, %f3128;
	mov.f32 	%f3151, %f3129;
	mov.f32 	%f3152, %f3130;
	mov.f32 	%f3153, %f3131;
	mov.f32 	%f3154, %f3132;
	mov.f32 	%f3155, %f3390;
	mov.f32 	%f3156, %f3133;
	mov.f32 	%f3157, %f3134;
	mov.f32 	%f3158, %f3135;
	mov.f32 	%f3159, %f3136;
	mov.u32 	%r1258, %r1236;
	mov.u32 	%r1259, %r1237;
	mov.u32 	%r1260, %r1238;
	mov.u32 	%r1261, %r1239;
	mov.u32 	%r1262, %r1240;
	mov.u32 	%r1263, %r1241;
	mov.u32 	%r1264, %r1242;
	mov.u32 	%r1265, %r1243;
	mov.u32 	%r1266, %r1244;
	mov.u32 	%r1267, %r1245;
	mov.u32 	%r1268, %r1246;
	mov.u32 	%r1269, %r1247;
	mov.u32 	%r1270, %r1248;
	mov.u32 	%r1271, %r1249;
	mov.u32 	%r1272, %r1250;
	mov.u32 	%r1273, %r1251;
	mov.u32 	%r1274, %r1252;
	mov.u32 	%r1275, %r1510;
	mov.u32 	%r1276, %r1253;
	mov.u32 	%r1277, %r1254;
	mov.u32 	%r1278, %r1255;
	mov.u32 	%r1279, %r1256;
	@%p270 bra 	$L__BB13_302;
	setp.leu.f32 	%p271, %f3134, %f3390;
	mov.f32 	%f3138, %f3116;
	mov.f32 	%f3139, %f3117;
	mov.f32 	%f3140, %f3118;
	mov.f32 	%f3141, %f3119;
	mov.f32 	%f3142, %f3120;
	mov.f32 	%f3143, %f3121;
	mov.f32 	%f3144, %f3122;
	mov.f32 	%f3145, %f3123;
	mov.f32 	%f3146, %f3124;
	mov.f32 	%f3147, %f3125;
	mov.f32 	%f3148, %f3126;
	mov.f32 	%f3149, %f3127;
	mov.f32 	%f3150, %f3128;
	mov.f32 	%f3151, %f3129;
	mov.f32 	%f3152, %f3130;
	mov.f32 	%f3153, %f3131;
	mov.f32 	%f3154, %f3132;
	mov.f32 	%f3155, %f3133;
	mov.f32 	%f3156, %f3390;
	mov.f32 	%f3157, %f3134;
	mov.f32 	%f3158, %f3135;
	mov.f32 	%f3159, %f3136;
	mov.u32 	%r1258, %r1236;
	mov.u32 	%r1259, %r1237;
	mov.u32 	%r1260, %r1238;
	mov.u32 	%r1261, %r1239;
	mov.u32 	%r1262, %r1240;
	mov.u32 	%r1263, %r1241;
	mov.u32 	%r1264, %r1242;
	mov.u32 	%r1265, %r1243;
	mov.u32 	%r1266, %r1244;
	mov.u32 	%r1267, %r1245;
	mov.u32 	%r1268, %r1246;
	mov.u32 	%r1269, %r1247;
	mov.u32 	%r1270, %r1248;
	mov.u32 	%r1271, %r1249;
	mov.u32 	%r1272, %r1250;
	mov.u32 	%r1273, %r1251;
	mov.u32 	%r1274, %r1252;
	mov.u32 	%r1275, %r1253;
	mov.u32 	%r1276, %r1510;
	mov.u32 	%r1277, %r1254;
	mov.u32 	%r1278, %r1255;
	mov.u32 	%r1279, %r1256;
	@%p271 bra 	$L__BB13_302;
	setp.leu.f32 	%p272, %f3135, %f3390;
	mov.f32 	%f3138, %f3116;
	mov.f32 	%f3139, %f3117;
	mov.f32 	%f3140, %f3118;
	mov.f32 	%f3141, %f3119;
	mov.f32 	%f3142, %f3120;
	mov.f32 	%f3143, %f3121;
	mov.f32 	%f3144, %f3122;
	mov.f32 	%f3145, %f3123;
	mov.f32 	%f3146, %f3124;
	mov.f32 	%f3147, %f3125;
	mov.f32 	%f3148, %f3126;
	mov.f32 	%f3149, %f3127;
	mov.f32 	%f3150, %f3128;
	mov.f32 	%f3151, %f3129;
	mov.f32 	%f3152, %f3130;
	mov.f32 	%f3153, %f3131;
	mov.f32 	%f3154, %f3132;
	mov.f32 	%f3155, %f3133;
	mov.f32 	%f3156, %f3134;
	mov.f32 	%f3157, %f3390;
	mov.f32 	%f3158, %f3135;
	mov.f32 	%f3159, %f3136;
	mov.u32 	%r1258, %r1236;
	mov.u32 	%r1259, %r1237;
	mov.u32 	%r1260, %r1238;
	mov.u32 	%r1261, %r1239;
	mov.u32 	%r1262, %r1240;
	mov.u32 	%r1263, %r1241;
	mov.u32 	%r1264, %r1242;
	mov.u32 	%r1265, %r1243;
	mov.u32 	%r1266, %r1244;
	mov.u32 	%r1267, %r1245;
	mov.u32 	%r1268, %r1246;
	mov.u32 	%r1269, %r1247;
	mov.u32 	%r1270, %r1248;
	mov.u32 	%r1271, %r1249;
	mov.u32 	%r1272, %r1250;
	mov.u32 	%r1273, %r1251;
	mov.u32 	%r1274, %r1252;
	mov.u32 	%r1275, %r1253;
	mov.u32 	%r1276, %r1254;
	mov.u32 	%r1277, %r1510;
	mov.u32 	%r1278, %r1255;
	mov.u32 	%r1279, %r1256;
	@%p272 bra 	$L__BB13_302;
	setp.leu.f32 	%p273, %f3136, %f3390;
	mov.f32 	%f3138, %f3116;
	mov.f32 	%f3139, %f3117;
	mov.f32 	%f3140, %f3118;
	mov.f32 	%f3141, %f3119;
	mov.f32 	%f3142, %f3120;
	mov.f32 	%f3143, %f3121;
	mov.f32 	%f3144, %f3122;
	mov.f32 	%f3145, %f3123;
	mov.f32 	%f3146, %f3124;
	mov.f32 	%f3147, %f3125;
	mov.f32 	%f3148, %f3126;
	mov.f32 	%f3149, %f3127;
	mov.f32 	%f3150, %f3128;
	mov.f32 	%f3151, %f3129;
	mov.f32 	%f3152, %f3130;
	mov.f32 	%f3153, %f3131;
	mov.f32 	%f3154, %f3132;
	mov.f32 	%f3155, %f3133;
	mov.f32 	%f3156, %f3134;
	mov.f32 	%f3157, %f3135;
	mov.f32 	%f3158, %f3390;
	mov.f32 	%f3159, %f3136;
	mov.u32 	%r1258, %r1236;
	mov.u32 	%r1259, %r1237;
	mov.u32 	%r1260, %r1238;
	mov.u32 	%r1261, %r1239;
	mov.u32 	%r1262, %r1240;
	mov.u32 	%r1263, %r1241;
	mov.u32 	%r1264, %r1242;
	mov.u32 	%r1265, %r1243;
	mov.u32 	%r1266, %r1244;
	mov.u32 	%r1267, %r1245;
	mov.u32 	%r1268, %r1246;
	mov.u32 	%r1269, %r1247;
	mov.u32 	%r1270, %r1248;
	mov.u32 	%r1271, %r1249;
	mov.u32 	%r1272, %r1250;
	mov.u32 	%r1273, %r1251;
	mov.u32 	%r1274, %r1252;
	mov.u32 	%r1275, %r1253;
	mov.u32 	%r1276, %r1254;
	mov.u32 	%r1277, %r1255;
	mov.u32 	%r1278, %r1510;
	mov.u32 	%r1279, %r1256;
	@%p273 bra 	$L__BB13_302;
	setp.leu.f32 	%p274, %f3412, %f3390;
	mov.f32 	%f3138, %f3116;
	mov.f32 	%f3139, %f3117;
	mov.f32 	%f3140, %f3118;
	mov.f32 	%f3141, %f3119;
	mov.f32 	%f3142, %f3120;
	mov.f32 	%f3143, %f3121;
	mov.f32 	%f3144, %f3122;
	mov.f32 	%f3145, %f3123;
	mov.f32 	%f3146, %f3124;
	mov.f32 	%f3147, %f3125;
	mov.f32 	%f3148, %f3126;
	mov.f32 	%f3149, %f3127;
	mov.f32 	%f3150, %f3128;
	mov.f32 	%f3151, %f3129;
	mov.f32 	%f3152, %f3130;
	mov.f32 	%f3153, %f3131;
	mov.f32 	%f3154, %f3132;
	mov.f32 	%f3155, %f3133;
	mov.f32 	%f3156, %f3134;
	mov.f32 	%f3157, %f3135;
	mov.f32 	%f3158, %f3136;
	mov.f32 	%f3159, %f3390;
	mov.u32 	%r1258, %r1236;
	mov.u32 	%r1259, %r1237;
	mov.u32 	%r1260, %r1238;
	mov.u32 	%r1261, %r1239;
	mov.u32 	%r1262, %r1240;
	mov.u32 	%r1263, %r1241;
	mov.u32 	%r1264, %r1242;
	mov.u32 	%r1265, %r1243;
	mov.u32 	%r1266, %r1244;
	mov.u32 	%r1267, %r1245;
	mov.u32 	%r1268, %r1246;
	mov.u32 	%r1269, %r1247;
	mov.u32 	%r1270, %r1248;
	mov.u32 	%r1271, %r1249;
	mov.u32 	%r1272, %r1250;
	mov.u32 	%r1273, %r1251;
	mov.u32 	%r1274, %r1252;
	mov.u32 	%r1275, %r1253;
	mov.u32 	%r1276, %r1254;
	mov.u32 	%r1277, %r1255;
	mov.u32 	%r1278, %r1256;
	mov.u32 	%r1279, %r1510;
	@%p274 bra 	$L__BB13_302;
	mov.f32 	%f3138, %f3116;
	mov.f32 	%f3139, %f3117;
	mov.f32 	%f3140, %f3118;
	mov.f32 	%f3141, %f3119;
	mov.f32 	%f3142, %f3120;
	mov.f32 	%f3143, %f3121;
	mov.f32 	%f3144, %f3122;
	mov.f32 	%f3145, %f3123;
	mov.f32 	%f3146, %f3124;
	mov.f32 	%f3147, %f3125;
	mov.f32 	%f3148, %f3126;
	mov.f32 	%f3149, %f3127;
	mov.f32 	%f3150, %f3128;
	mov.f32 	%f3151, %f3129;
	mov.f32 	%f3152, %f3130;
	mov.f32 	%f3153, %f3131;
	mov.f32 	%f3154, %f3132;
	mov.f32 	%f3155, %f3133;
	mov.f32 	%f3156, %f3134;
	mov.f32 	%f3157, %f3135;
	mov.f32 	%f3158, %f3136;
	mov.f32 	%f3159, %f3412;
	mov.f32 	%f3412, %f3390;
	mov.u32 	%r1258, %r1236;
	mov.u32 	%r1259, %r1237;
	mov.u32 	%r1260, %r1238;
	mov.u32 	%r1261, %r1239;
	mov.u32 	%r1262, %r1240;
	mov.u32 	%r1263, %r1241;
	mov.u32 	%r1264, %r1242;
	mov.u32 	%r1265, %r1243;
	mov.u32 	%r1266, %r1244;
	mov.u32 	%r1267, %r1245;
	mov.u32 	%r1268, %r1246;
	mov.u32 	%r1269, %r1247;
	mov.u32 	%r1270, %r1248;
	mov.u32 	%r1271, %r1249;
	mov.u32 	%r1272, %r1250;
	mov.u32 	%r1273, %r1251;
	mov.u32 	%r1274, %r1252;
	mov.u32 	%r1275, %r1253;
	mov.u32 	%r1276, %r1254;
	mov.u32 	%r1277, %r1255;
	mov.u32 	%r1278, %r1256;
	mov.u32 	%r1279, %r1532;
	mov.u32 	%r1532, %r1510;
$L__BB13_302:
	setp.leu.f32 	%p275, %f3138, %f3389;
	mov.f32 	%f3161, %f3389;
	mov.f32 	%f3162, %f3138;
	mov.f32 	%f3163, %f3139;
	mov.f32 	%f3164, %f3140;
	mov.f32 	%f3165, %f3141;
	mov.f32 	%f3166, %f3142;
	mov.f32 	%f3167, %f3143;
	mov.f32 	%f3168, %f3144;
	mov.f32 	%f3169, %f3145;
	mov.f32 	%f3170, %f3146;
	mov.f32 	%f3171, %f3147;
	mov.f32 	%f3172, %f3148;
	mov.f32 	%f3173, %f3149;
	mov.f32 	%f3174, %f3150;
	mov.f32 	%f3175, %f3151;
	mov.f32 	%f3176, %f3152;
	mov.f32 	%f3177, %f3153;
	mov.f32 	%f3178, %f3154;
	mov.f32 	%f3179, %f3155;
	mov.f32 	%f3180, %f3156;
	mov.f32 	%f3181, %f3157;
	mov.f32 	%f3182, %f3158;
	mov.f32 	%f3183, %f3159;
	mov.u32 	%r1281, %r1509;
	mov.u32 	%r1282, %r1258;
	mov.u32 	%r1283, %r1259;
	mov.u32 	%r1284, %r1260;
	mov.u32 	%r1285, %r1261;
	mov.u32 	%r1286, %r1262;
	mov.u32 	%r1287, %r1263;
	mov.u32 	%r1288, %r1264;
	mov.u32 	%r1289, %r1265;
	mov.u32 	%r1290, %r1266;
	mov.u32 	%r1291, %r1267;
	mov.u32 	%r1292, %r1268;
	mov.u32 	%r1293, %r1269;
	mov.u32 	%r1294, %r1270;
	mov.u32 	%r1295, %r1271;
	mov.u32 	%r1296, %r1272;
	mov.u32 	%r1297, %r1273;
	mov.u32 	%r1298, %r1274;
	mov.u32 	%r1299, %r1275;
	mov.u32 	%r1300, %r1276;
	mov.u32 	%r1301, %r1277;
	mov.u32 	%r1302, %r1278;
	mov.u32 	%r1303, %r1279;
	@%p275 bra 	$L__BB13_326;
	setp.leu.f32 	%p276, %f3139, %f3389;
	mov.f32 	%f3161, %f3138;
	mov.f32 	%f3162, %f3389;
	mov.f32 	%f3163, %f3139;
	mov.f32 	%f3164, %f3140;
	mov.f32 	%f3165, %f3141;
	mov.f32 	%f3166, %f3142;
	mov.f32 	%f3167, %f3143;
	mov.f32 	%f3168, %f3144;
	mov.f32 	%f3169, %f3145;
	mov.f32 	%f3170, %f3146;
	mov.f32 	%f3171, %f3147;
	mov.f32 	%f3172, %f3148;
	mov.f32 	%f3173, %f3149;
	mov.f32 	%f3174, %f3150;
	mov.f32 	%f3175, %f3151;
	mov.f32 	%f3176, %f3152;
	mov.f32 	%f3177, %f3153;
	mov.f32 	%f3178, %f3154;
	mov.f32 	%f3179, %f3155;
	mov.f32 	%f3180, %f3156;
	mov.f32 	%f3181, %f3157;
	mov.f32 	%f3182, %f3158;
	mov.f32 	%f3183, %f3159;
	mov.u32 	%r1281, %r1258;
	mov.u32 	%r1282, %r1509;
	mov.u32 	%r1283, %r1259;
	mov.u32 	%r1284, %r1260;
	mov.u32 	%r1285, %r1261;
	mov.u32 	%r1286, %r1262;
	mov.u32 	%r1287, %r1263;
	mov.u32 	%r1288, %r1264;
	mov.u32 	%r1289, %r1265;
	mov.u32 	%r1290, %r1266;
	mov.u32 	%r1291, %r1267;
	mov.u32 	%r1292, %r1268;
	mov.u32 	%r1293, %r1269;
	mov.u32 	%r1294, %r1270;
	mov.u32 	%r1295, %r1271;
	mov.u32 	%r1296, %r1272;
	mov.u32 	%r1297, %r1273;
	mov.u32 	%r1298, %r1274;
	mov.u32 	%r1299, %r1275;
	mov.u32 	%r1300, %r1276;
	mov.u32 	%r1301, %r1277;
	mov.u32 	%r1302, %r1278;
	mov.u32 	%r1303, %r1279;
	@%p276 bra 	$L__BB13_326;
	setp.leu.f32 	%p277, %f3140, %f3389;
	mov.f32 	%f3161, %f3138;
	mov.f32 	%f3162, %f3139;
	mov.f32 	%f3163, %f3389;
	mov.f32 	%f3164, %f3140;
	mov.f32 	%f3165, %f3141;
	mov.f32 	%f3166, %f3142;
	mov.f32 	%f3167, %f3143;
	mov.f32 	%f3168, %f3144;
	mov.f32 	%f3169, %f3145;
	mov.f32 	%f3170, %f3146;
	mov.f32 	%f3171, %f3147;
	mov.f32 	%f3172, %f3148;
	mov.f32 	%f3173, %f3149;
	mov.f32 	%f3174, %f3150;
	mov.f32 	%f3175, %f3151;
	mov.f32 	%f3176, %f3152;
	mov.f32 	%f3177, %f3153;
	mov.f32 	%f3178, %f3154;
	mov.f32 	%f3179, %f3155;
	mov.f32 	%f3180, %f3156;
	mov.f32 	%f3181, %f3157;
	mov.f32 	%f3182, %f3158;
	mov.f32 	%f3183, %f3159;
	mov.u32 	%r1281, %r1258;
	mov.u32 	%r1282, %r1259;
	mov.u32 	%r1283, %r1509;
	mov.u32 	%r1284, %r1260;
	mov.u32 	%r1285, %r1261;
	mov.u32 	%r1286, %r1262;
	mov.u32 	%r1287, %r1263;
	mov.u32 	%r1288, %r1264;
	mov.u32 	%r1289, %r1265;
	mov.u32 	%r1290, %r1266;
	mov.u32 	%r1291, %r1267;
	mov.u32 	%r1292, %r1268;
	mov.u32 	%r1293, %r1269;
	mov.u32 	%r1294, %r1270;
	mov.u32 	%r1295, %r1271;
	mov.u32 	%r1296, %r1272;
	mov.u32 	%r1297, %r1273;
	mov.u32 	%r1298, %r1274;
	mov.u32 	%r1299, %r1275;
	mov.u32 	%r1300, %r1276;
	mov.u32 	%r1301, %r1277;
	mov.u32 	%r1302, %r1278;
	mov.u32 	%r1303, %r1279;
	@%p277 bra 	$L__BB13_326;
	setp.leu.f32 	%p278, %f3141, %f3389;
	mov.f32 	%f3161, %f3138;
	mov.f32 	%f3162, %f3139;
	mov.f32 	%f3163, %f3140;
	mov.f32 	%f3164, %f3389;
	mov.f32 	%f3165, %f3141;
	mov.f32 	%f3166, %f3142;
	mov.f32 	%f3167, %f3143;
	mov.f32 	%f3168, %f3144;
	mov.f32 	%f3169, %f3145;
	mov.f32 	%f3170, %f3146;
	mov.f32 	%f3171, %f3147;
	mov.f32 	%f3172, %f3148;
	mov.f32 	%f3173, %f3149;
	mov.f32 	%f3174, %f3150;
	mov.f32 	%f3175, %f3151;
	mov.f32 	%f3176, %f3152;
	mov.f32 	%f3177, %f3153;
	mov.f32 	%f3178, %f3154;
	mov.f32 	%f3179, %f3155;
	mov.f32 	%f3180, %f3156;
	mov.f32 	%f3181, %f3157;
	mov.f32 	%f3182, %f3158;
	mov.f32 	%f3183, %f3159;
	mov.u32 	%r1281, %r1258;
	mov.u32 	%r1282, %r1259;
	mov.u32 	%r1283, %r1260;
	mov.u32 	%r1284, %r1509;
	mov.u32 	%r1285, %r1261;
	mov.u32 	%r1286, %r1262;
	mov.u32 	%r1287, %r1263;
	mov.u32 	%r1288, %r1264;
	mov.u32 	%r1289, %r1265;
	mov.u32 	%r1290, %r1266;
	mov.u32 	%r1291, %r1267;
	mov.u32 	%r1292, %r1268;
	mov.u32 	%r1293, %r1269;
	mov.u32 	%r1294, %r1270;
	mov.u32 	%r1295, %r1271;
	mov.u32 	%r1296, %r1272;
	mov.u32 	%r1297, %r1273;
	mov.u32 	%r1298, %r1274;
	mov.u32 	%r1299, %r1275;
	mov.u32 	%r1300, %r1276;
	mov.u32 	%r1301, %r1277;
	mov.u32 	%r1302, %r1278;
	mov.u32 	%r1303, %r1279;
	@%p278 bra 	$L__BB13_326;
	setp.leu.f32 	%p279, %f3142, %f3389;
	mov.f32 	%f3161, %f3138;
	mov.f32 	%f3162, %f3139;
	mov.f32 	%f3163, %f3140;
	mov.f32 	%f3164, %f3141;
	mov.f32 	%f3165, %f3389;
	mov.f32 	%f3166, %f3142;
	mov.f32 	%f3167, %f3143;
	mov.f32 	%f3168, %f3144;
	mov.f32 	%f3169, %f3145;
	mov.f32 	%f3170, %f3146;
	mov.f32 	%f3171, %f3147;
	mov.f32 	%f3172, %f3148;
	mov.f32 	%f3173, %f3149;
	mov.f32 	%f3174, %f3150;
	mov.f32 	%f3175, %f3151;
	mov.f32 	%f3176, %f3152;
	mov.f32 	%f3177, %f3153;
	mov.f32 	%f3178, %f3154;
	mov.f32 	%f3179, %f3155;
	mov.f32 	%f3180, %f3156;
	mov.f32 	%f3181, %f3157;
	mov.f32 	%f3182, %f3158;
	mov.f32 	%f3183, %f3159;
	mov.u32 	%r1281, %r1258;
	mov.u32 	%r1282, %r1259;
	mov.u32 	%r1283, %r1260;
	mov.u32 	%r1284, %r1261;
	mov.u32 	%r1285, %r1509;
	mov.u32 	%r1286, %r1262;
	mov.u32 	%r1287, %r1263;
	mov.u32 	%r1288, %r1264;
	mov.u32 	%r1289, %r1265;
	mov.u32 	%r1290, %r1266;
	mov.u32 	%r1291, %r1267;
	mov.u32 	%r1292, %r1268;
	mov.u32 	%r1293, %r1269;
	mov.u32 	%r1294, %r1270;
	mov.u32 	%r1295, %r1271;
	mov.u32 	%r1296, %r1272;
	mov.u32 	%r1297, %r1273;
	mov.u32 	%r1298, %r1274;
	mov.u32 	%r1299, %r1275;
	mov.u32 	%r1300, %r1276;
	mov.u32 	%r1301, %r1277;
	mov.u32 	%r1302, %r1278;
	mov.u32 	%r1303, %r1279;
	@%p279 bra 	$L__BB13_326;
	setp.leu.f32 	%p280, %f3143, %f3389;
	mov.f32 	%f3161, %f3138;
	mov.f32 	%f3162, %f3139;
	mov.f32 	%f3163, %f3140;
	mov.f32 	%f3164, %f3141;
	mov.f32 	%f3165, %f3142;
	mov.f32 	%f3166, %f3389;
	mov.f32 	%f3167, %f3143;
	mov.f32 	%f3168, %f3144;
	mov.f32 	%f3169, %f3145;
	mov.f32 	%f3170, %f3146;
	mov.f32 	%f3171, %f3147;
	mov.f32 	%f3172, %f3148;
	mov.f32 	%f3173, %f3149;
	mov.f32 	%f3174, %f3150;
	mov.f32 	%f3175, %f3151;
	mov.f32 	%f3176, %f3152;
	mov.f32 	%f3177, %f3153;
	mov.f32 	%f3178, %f3154;
	mov.f32 	%f3179, %f3155;
	mov.f32 	%f3180, %f3156;
	mov.f32 	%f3181, %f3157;
	mov.f32 	%f3182, %f3158;
	mov.f32 	%f3183, %f3159;
	mov.u32 	%r1281, %r1258;
	mov.u32 	%r1282, %r1259;
	mov.u32 	%r1283, %r1260;
	mov.u32 	%r1284, %r1261;
	mov.u32 	%r1285, %r1262;
	mov.u32 	%r1286, %r1509;
	mov.u32 	%r1287, %r1263;
	mov.u32 	%r1288, %r1264;
	mov.u32 	%r1289, %r1265;
	mov.u32 	%r1290, %r1266;
	mov.u32 	%r1291, %r1267;
	mov.u32 	%r1292, %r1268;
	mov.u32 	%r1293, %r1269;
	mov.u32 	%r1294, %r1270;
	mov.u32 	%r1295, %r1271;
	mov.u32 	%r1296, %r1272;
	mov.u32 	%r1297, %r1273;
	mov.u32 	%r1298, %r1274;
	mov.u32 	%r1299, %r1275;
	mov.u32 	%r1300, %r1276;
	mov.u32 	%r1301, %r1277;
	mov.u32 	%r1302, %r1278;
	mov.u32 	%r1303, %r1279;
	@%p280 bra 	$L__BB13_326;
	setp.leu.f32 	%p281, %f3144, %f3389;
	mov.f32 	%f3161, %f3138;
	mov.f32 	%f3162, %f3139;
	mov.f32 	%f3163, %f3140;
	mov.f32 	%f3164, %f3141;
	mov.f32 	%f3165, %f3142;
	mov.f32 	%f3166, %f3143;
	mov.f32 	%f3167, %f3389;
	mov.f32 	%f3168, %f3144;
	mov.f32 	%f3169, %f3145;
	mov.f32 	%f3170, %f3146;
	mov.f32 	%f3171, %f3147;
	mov.f32 	%f3172, %f3148;
	mov.f32 	%f3173, %f3149;
	mov.f32 	%f3174, %f3150;
	mov.f32 	%f3175, %f3151;
	mov.f32 	%f3176, %f3152;
	mov.f32 	%f3177, %f3153;
	mov.f32 	%f3178, %f3154;
	mov.f32 	%f3179, %f3155;
	mov.f32 	%f3180, %f3156;
	mov.f32 	%f3181, %f3157;
	mov.f32 	%f3182, %f3158;
	mov.f32 	%f3183, %f3159;
	mov.u32 	%r1281, %r1258;
	mov.u32 	%r1282, %r1259;
	mov.u32 	%r1283, %r1260;
	mov.u32 	%r1284, %r1261;
	mov.u32 	%r1285, %r1262;
	mov.u32 	%r1286, %r1263;
	mov.u32 	%r1287, %r1509;
	mov.u32 	%r1288, %r1264;
	mov.u32 	%r1289, %r1265;
	mov.u32 	%r1290, %r1266;
	mov.u32 	%r1291, %r1267;
	mov.u32 	%r1292, %r1268;
	mov.u32 	%r1293, %r1269;
	mov.u32 	%r1294, %r1270;
	mov.u32 	%r1295, %r1271;
	mov.u32 	%r1296, %r1272;
	mov.u32 	%r1297, %r1273;
	mov.u32 	%r1298, %r1274;
	mov.u32 	%r1299, %r1275;
	mov.u32 	%r1300, %r1276;
	mov.u32 	%r1301, %r1277;
	mov.u32 	%r1302, %r1278;
	mov.u32 	%r1303, %r1279;
	@%p281 bra 	$L__BB13_326;
	setp.leu.f32 	%p282, %f3145, %f3389;
	mov.f32 	%f3161, %f3138;
	mov.f32 	%f3162, %f3139;
	mov.f32 	%f3163, %f3140;
	mov.f32 	%f3164, %f3141;
	mov.f32 	%f3165, %f3142;
	mov.f32 	%f3166, %f3143;
	mov.f32 	%f3167, %f3144;
	mov.f32 	%f3168, %f3389;
	mov.f32 	%f3169, %f3145;
	mov.f32 	%f3170, %f3146;
	mov.f32 	%f3171, %f3147;
	mov.f32 	%f3172, %f3148;
	mov.f32 	%f3173, %f3149;
	mov.f32 	%f3174, %f3150;
	mov.f32 	%f3175, %f3151;
	mov.f32 	%f3176, %f3152;
	mov.f32 	%f3177, %f3153;
	mov.f32 	%f3178, %f3154;
	mov.f32 	%f3179, %f3155;
	mov.f32 	%f3180, %f3156;
	mov.f32 	%f3181, %f3157;
	mov.f32 	%f3182, %f3158;
	mov.f32 	%f3183, %f3159;
	mov.u32 	%r1281, %r1258;
	mov.u32 	%r1282, %r1259;
	mov.u32 	%r1283, %r1260;
	mov.u32 	%r1284, %r1261;
	mov.u32 	%r1285, %r1262;
	mov.u32 	%r1286, %r1263;
	mov.u32 	%r1287, %r1264;
	mov.u32 	%r1288, %r1509;
	mov.u32 	%r1289, %r1265;
	mov.u32 	%r1290, %r1266;
	mov.u32 	%r1291, %r1267;
	mov.u32 	%r1292, %r1268;
	mov.u32 	%r1293, %r1269;
	mov.u32 	%r1294, %r1270;
	mov.u32 	%r1295, %r1271;
	mov.u32 	%r1296, %r1272;
	mov.u32 	%r1297, %r1273;
	mov.u32 	%r1298, %r1274;
	mov.u32 	%r1299, %r1275;
	mov.u32 	%r1300, %r1276;
	mov.u32 	%r1301, %r1277;
	mov.u32 	%r1302, %r1278;
	mov.u32 	%r1303, %r1279;
	@%p282 bra 	$L__BB13_326;
	setp.leu.f32 	%p283, %f3146, %f3389;
	mov.f32 	%f3161, %f3138;
	mov.f32 	%f3162, %f3139;
	mov.f32 	%f3163, %f3140;
	mov.f32 	%f3164, %f3141;
	mov.f32 	%f3165, %f3142;
	mov.f32 	%f3166, %f3143;
	mov.f32 	%f3167, %f3144;
	mov.f32 	%f3168, %f3145;
	mov.f32 	%f3169, %f3389;
	mov.f32 	%f3170, %f3146;
	mov.f32 	%f3171, %f3147;
	mov.f32 	%f3172, %f3148;
	mov.f32 	%f3173, %f3149;
	mov.f32 	%f3174, %f3150;
	mov.f32 	%f3175, %f3151;
	mov.f32 	%f3176, %f3152;
	mov.f32 	%f3177, %f3153;
	mov.f32 	%f3178, %f3154;
	mov.f32 	%f3179, %f3155;
	mov.f32 	%f3180, %f3156;
	mov.f32 	%f3181, %f3157;
	mov.f32 	%f3182, %f3158;
	mov.f32 	%f3183, %f3159;
	mov.u32 	%r1281, %r1258;
	mov.u32 	%r1282, %r1259;
	mov.u32 	%r1283, %r1260;
	mov.u32 	%r1284, %r1261;
	mov.u32 	%r1285, %r1262;
	mov.u32 	%r1286, %r1263;
	mov.u32 	%r1287, %r1264;
	mov.u32 	%r1288, %r1265;
	mov.u32 	%r1289, %r1509;
	mov.u32 	%r1290, %r1266;
	mov.u32 	%r1291, %r1267;
	mov.u32 	%r1292, %r1268;
	mov.u32 	%r1293, %r1269;
	mov.u32 	%r1294, %r1270;
	mov.u32 	%r1295, %r1271;
	mov.u32 	%r1296, %r1272;
	mov.u32 	%r1297, %r1273;
	mov.u32 	%r1298, %r1274;
	mov.u32 	%r1299, %r1275;
	mov.u32 	%r1300, %r1276;
	mov.u32 	%r1301, %r1277;
	mov.u32 	%r1302, %r1278;
	mov.u32 	%r1303, %r1279;
	@%p283 bra 	$L__BB13_326;
	setp.leu.f32 	%p284, %f3147, %f3389;
	mov.f32 	%f3161, %f3138;
	mov.f32 	%f3162, %f3139;
	mov.f32 	%f3163, %f3140;
	mov.f32 	%f3164, %f3141;
	mov.f32 	%f3165, %f3142;
	mov.f32 	%f3166, %f3143;
	mov.f32 	%f3167, %f3144;
	mov.f32 	%f3168, %f3145;
	mov.f32 	%f3169, %f3146;
	mov.f32 	%f3170, %f3389;
	mov.f32 	%f3171, %f3147;
	mov.f32 	%f3172, %f3148;
	mov.f32 	%f3173, %f3149;
	mov.f32 	%f3174, %f3150;
	mov.f32 	%f3175, %f3151;
	mov.f32 	%f3176, %f3152;
	mov.f32 	%f3177, %f3153;
	mov.f32 	%f3178, %f3154;
	mov.f32 	%f3179, %f3155;
	mov.f32 	%f3180, %f3156;
	mov.f32 	%f3181, %f3157;
	mov.f32 	%f3182, %f3158;
	mov.f32 	%f3183, %f3159;
	mov.u32 	%r1281, %r1258;
	mov.u32 	%r1282, %r1259;
	mov.u32 	%r1283, %r1260;
	mov.u32 	%r1284, %r1261;
	mov.u32 	%r1285, %r1262;
	mov.u32 	%r1286, %r1263;
	mov.u32 	%r1287, %r1264;
	mov.u32 	%r1288, %r1265;
	mov.u32 	%r1289, %r1266;
	mov.u32 	%r1290, %r1509;
	mov.u32 	%r1291, %r1267;
	mov.u32 	%r1292, %r1268;
	mov.u32 	%r1293, %r1269;
	mov.u32 	%r1294, %r1270;
	mov.u32 	%r1295, %r1271;
	mov.u32 	%r1296, %r1272;
	mov.u32 	%r1297, %r1273;
	mov.u32 	%r1298, %r1274;
	mov.u32 	%r1299, %r1275;
	mov.u32 	%r1300, %r1276;
	mov.u32 	%r1301, %r1277;
	mov.u32 	%r1302, %r1278;
	mov.u32 	%r1303, %r1279;
	@%p284 bra 	$L__BB13_326;
	setp.leu.f32 	%p285, %f3148, %f3389;
	mov.f32 	%f3161, %f3138;
	mov.f32 	%f3162, %f3139;
	mov.f32 	%f3163, %f3140;
	mov.f32 	%f3164, %f3141;
	mov.f32 	%f3165, %f3142;
	mov.f32 	%f3166, %f3143;
	mov.f32 	%f3167, %f3144;
	mov.f32 	%f3168, %f3145;
	mov.f32 	%f3169, %f3146;
	mov.f32 	%f3170, %f3147;
	mov.f32 	%f3171, %f3389;
	mov.f32 	%f3172, %f3148;
	mov.f32 	%f3173, %f3149;
	mov.f32 	%f3174, %f3150;
	mov.f32 	%f3175, %f3151;
	mov.f32 	%f3176, %f3152;
	mov.f32 	%f3177, %f3153;
	mov.f32 	%f3178, %f3154;
	mov.f32 	%f3179, %f3155;
	mov.f32 	%f3180, %f3156;
	mov.f32 	%f3181, %f3157;
	mov.f32 	%f3182, %f3158;
	mov.f32 	%f3183, %f3159;
	mov.u32 	%r1281, %r1258;
	mov.u32 	%r1282, %r1259;
	mov.u32 	%r1283, %r1260;
	mov.u32 	%r1284, %r1261;
	mov.u32 	%r1285, %r1262;
	mov.u32 	%r1286, %r1263;
	mov.u32 	%r1287, %r1264;
	mov.u32 	%r1288, %r1265;
	mov.u32 	%r1289, %r1266;
	mov.u32 	%r1290, %r1267;
	mov.u32 	%r1291, %r1509;
	mov.u32 	%r1292, %r1268;
	mov.u32 	%r1293, %r1269;
	mov.u32 	%r1294, %r1270;
	mov.u32 	%r1295, %r1271;
	mov.u32 	%r1296, %r1272;
	mov.u32 	%r1297, %r1273;
	mov.u32 	%r1298, %r1274;
	mov.u32 	%r1299, %r1275;
	mov.u32 	%r1300, %r1276;
	mov.u32 	%r1301, %r1277;
	mov.u32 	%r1302, %r1278;
	mov.u32 	%r1303, %r1279;
	@%p285 bra 	$L__BB13_326;
	setp.leu.f32 	%p286, %f3149, %f3389;
	mov.f32 	%f3161, %f3138;
	mov.f32 	%f3162, %f3139;
	mov.f32 	%f3163, %f3140;
	mov.f32 	%f3164, %f3141;
	mov.f32 	%f3165, %f3142;
	mov.f32 	%f3166, %f3143;
	mov.f32 	%f3167, %f3144;
	mov.f32 	%f3168, %f3145;
	mov.f32 	%f3169, %f3146;
	mov.f32 	%f3170, %f3147;
	mov.f32 	%f3171, %f3148;
	mov.f32 	%f3172, %f3389;
	mov.f32 	%f3173, %f3149;
	mov.f32 	%f3174, %f3150;
	mov.f32 	%f3175, %f3151;
	mov.f32 	%f3176, %f3152;
	mov.f32 	%f3177, %f3153;
	mov.f32 	%f3178, %f3154;
	mov.f32 	%f3179, %f3155;
	mov.f32 	%f3180, %f3156;
	mov.f32 	%f3181, %f3157;
	mov.f32 	%f3182, %f3158;
	mov.f32 	%f3183, %f3159;
	mov.u32 	%r1281, %r1258;
	mov.u32 	%r1282, %r1259;
	mov.u32 	%r1283, %r1260;
	mov.u32 	%r1284, %r1261;
	mov.u32 	%r1285, %r1262;
	mov.u32 	%r1286, %r1263;
	mov.u32 	%r1287, %r1264;
	mov.u32 	%r1288, %r1265;
	mov.u32 	%r1289, %r1266;
	mov.u32 	%r1290, %r1267;
	mov.u32 	%r1291, %r1268;
	mov.u32 	%r1292, %r1509;
	mov.u32 	%r1293, %r1269;
	mov.u32 	%r1294, %r1270;
	mov.u32 	%r1295, %r1271;
	mov.u32 	%r1296, %r1272;
	mov.u32 	%r1297, %r1273;
	mov.u32 	%r1298, %r1274;
	mov.u32 	%r1299, %r1275;
	mov.u32 	%r1300, %r1276;
	mov.u32 	%r1301, %r1277;
	mov.u32 	%r1302, %r1278;
	mov.u32 	%r1303, %r1279;
	@%p286 bra 	$L__BB13_326;
	setp.leu.f32 	%p287, %f3150, %f3389;
	mov.f32 	%f3161, %f3138;
	mov.f32 	%f3162, %f3139;
	mov.f32 	%f3163, %f3140;
	mov.f32 	%f3164, %f3141;
	mov.f32 	%f3165, %f3142;
	mov.f32 	%f3166, %f3143;
	mov.f32 	%f3167, %f3144;
	mov.f32 	%f3168, %f3145;
	mov.f32 	%f3169, %f3146;
	mov.f32 	%f3170, %f3147;
	mov.f32 	%f3171, %f3148;
	mov.f32 	%f3172, %f3149;
	mov.f32 	%f3173, %f3389;
	mov.f32 	%f3174, %f3150;
	mov.f32 	%f3175, %f3151;
	mov.f32 	%f3176, %f3152;
	mov.f32 	%f3177, %f3153;
	mov.f32 	%f3178, %f3154;
	mov.f32 	%f3179, %f3155;
	mov.f32 	%f3180, %f3156;
	mov.f32 	%f3181, %f3157;
	mov.f32 	%f3182, %f3158;
	mov.f32 	%f3183, %f3159;
	mov.u32 	%r1281, %r1258;
	mov.u32 	%r1282, %r1259;
	mov.u32 	%r1283, %r1260;
	mov.u32 	%r1284, %r1261;
	mov.u32 	%r1285, %r1262;
	mov.u32 	%r1286, %r1263;
	mov.u32 	%r1287, %r1264;
	mov.u32 	%r1288, %r1265;
	mov.u32 	%r1289, %r1266;
	mov.u32 	%r1290, %r1267;
	mov.u32 	%r1291, %r1268;
	mov.u32 	%r1292, %r1269;
	mov.u32 	%r1293, %r1509;
	mov.u32 	%r1294, %r1270;
	mov.u32 	%r1295, %r1271;
	mov.u32 	%r1296, %r1272;
	mov.u32 	%r1297, %r1273;
	mov.u32 	%r1298, %r1274;
	mov.u32 	%r1299, %r1275;
	mov.u32 	%r1300, %r1276;
	mov.u32 	%r1301, %r1277;
	mov.u32 	%r1302, %r1278;
	mov.u32 	%r1303, %r1279;
	@%p287 bra 	$L__BB13_326;
	setp.leu.f32 	%p288, %f3151, %f3389;
	mov.f32 	%f3161, %f3138;
	mov.f32 	%f3162, %f3139;
	mov.f32 	%f3163, %f3140;
	mov.f32 	%f3164, %f3141;
	mov.f32 	%f3165, %f3142;
	mov.f32 	%f3166, %f3143;
	mov.f32 	%f3167, %f3144;
	mov.f32 	%f3168, %f3145;
	mov.f32 	%f3169, %f3146;
	mov.f32 	%f3170, %f3147;
	mov.f32 	%f3171, %f3148;
	mov.f32 	%f3172, %f3149;
	mov.f32 	%f3173, %f3150;
	mov.f32 	%f3174, %f3389;
	mov.f32 	%f3175, %f3151;
	mov.f32 	%f3176, %f3152;
	mov.f32 	%f3177, %f3153;
	mov.f32 	%f3178, %f3154;
	mov.f32 	%f3179, %f3155;
	mov.f32 	%f3180, %f3156;
	mov.f32 	%f3181, %f3157;
	mov.f32 	%f3182, %f3158;
	mov.f32 	%f3183, %f3159;
	mov.u32 	%r1281, %r1258;
	mov.u32 	%r1282, %r1259;
	mov.u32 	%r1283, %r1260;
	mov.u32 	%r1284, %r1261;
	mov.u32 	%r1285, %r1262;
	mov.u32 	%r1286, %r1263;
	mov.u32 	%r1287, %r1264;
	mov.u32 	%r1288, %r1265;
	mov.u32 	%r1289, %r1266;
	mov.u32 	%r1290, %r1267;
	mov.u32 	%r1291, %r1268;
	mov.u32 	%r1292, %r1269;
	mov.u32 	%r1293, %r1270;
	mov.u32 	%r1294, %r1509;
	mov.u32 	%r1295, %r1271;
	mov.u32 	%r1296, %r1272;
	mov.u32 	%r1297, %r1273;
	mov.u32 	%r1298, %r1274;
	mov.u32 	%r1299, %r1275;
	mov.u32 	%r1300, %r1276;
	mov.u32 	%r1301, %r1277;
	mov.u32 	%r1302, %r1278;
	mov.u32 	%r1303, %r1279;
	@%p288 bra 	$L__BB13_326;
	setp.leu.f32 	%p289, %f3152, %f3389;
	mov.f32 	%f3161, %f3138;
	mov.f32 	%f3162, %f3139;
	mov.f32 	%f3163, %f3140;
	mov.f32 	%f3164, %f3141;
	mov.f32 	%f3165, %f3142;
	mov.f32 	%f3166, %f3143;
	mov.f32 	%f3167, %f3144;
	mov.f32 	%f3168, %f3145;
	mov.f32 	%f3169, %f3146;
	mov.f32 	%f3170, %f3147;
	mov.f32 	%f3171, %f3148;
	mov.f32 	%f3172, %f3149;
	mov.f32 	%f3173, %f3150;
	mov.f32 	%f3174, %f3151;
	mov.f32 	%f3175, %f3389;
	mov.f32 	%f3176, %f3152;
	mov.f32 	%f3177, %f3153;
	mov.f32 	%f3178, %f3154;
	mov.f32 	%f3179, %f3155;
	mov.f32 	%f3180, %f3156;
	mov.f32 	%f3181, %f3157;
	mov.f32 	%f3182, %f3158;
	mov.f32 	%f3183, %f3159;
	mov.u32 	%r1281, %r1258;
	mov.u32 	%r1282, %r1259;
	mov.u32 	%r1283, %r1260;
	mov.u32 	%r1284, %r1261;
	mov.u32 	%r1285, %r1262;
	mov.u32 	%r1286, %r1263;
	mov.u32 	%r1287, %r1264;
	mov.u32 	%r1288, %r1265;
	mov.u32 	%r1289, %r1266;
	mov.u32 	%r1290, %r1267;
	mov.u32 	%r1291, %r1268;
	mov.u32 	%r1292, %r1269;
	mov.u32 	%r1293, %r1270;
	mov.u32 	%r1294, %r1271;
	mov.u32 	%r1295, %r1509;
	mov.u32 	%r1296, %r1272;
	mov.u32 	%r1297, %r1273;
	mov.u32 	%r1298, %r1274;
	mov.u32 	%r1299, %r1275;
	mov.u32 	%r1300, %r1276;
	mov.u32 	%r1301, %r1277;
	mov.u32 	%r1302, %r1278;
	mov.u32 	%r1303, %r1279;
	@%p289 bra 	$L__BB13_326;
	setp.leu.f32 	%p290, %f3153, %f3389;
	mov.f32 	%f3161, %f3138;
	mov.f32 	%f3162, %f3139;
	mov.f32 	%f3163, %f3140;
	mov.f32 	%f3164, %f3141;
	mov.f32 	%f3165, %f3142;
	mov.f32 	%f3166, %f3143;
	mov.f32 	%f3167, %f3144;
	mov.f32 	%f3168, %f3145;
	mov.f32 	%f3169, %f3146;
	mov.f32 	%f3170, %f3147;
	mov.f32 	%f3171, %f3148;
	mov.f32 	%f3172, %f3149;
	mov.f32 	%f3173, %f3150;
	mov.f32 	%f3174, %f3151;
	mov.f32 	%f3175, %f3152;
	mov.f32 	%f3176, %f3389;
	mov.f32 	%f3177, %f3153;
	mov.f32 	%f3178, %f3154;
	mov.f32 	%f3179, %f3155;
	mov.f32 	%f3180, %f3156;
	mov.f32 	%f3181, %f3157;
	mov.f32 	%f3182, %f3158;
	mov.f32 	%f3183, %f3159;
	mov.u32 	%r1281, %r1258;
	mov.u32 	%r1282, %r1259;
	mov.u32 	%r1283, %r1260;
	mov.u32 	%r1284, %r1261;
	mov.u32 	%r1285, %r1262;
	mov.u32 	%r1286, %r1263;
	mov.u32 	%r1287, %r1264;
	mov.u32 	%r1288, %r1265;
	mov.u32 	%r1289, %r1266;
	mov.u32 	%r1290, %r1267;
	mov.u32 	%r1291, %r1268;
	mov.u32 	%r1292, %r1269;
	mov.u32 	%r1293, %r1270;
	mov.u32 	%r1294, %r1271;
	mov.u32 	%r1295, %r1272;
	mov.u32 	%r1296, %r1509;
	mov.u32 	%r1297, %r1273;
	mov.u32 	%r1298, %r1274;
	mov.u32 	%r1299, %r1275;
	mov.u32 	%r1300, %r1276;
	mov.u32 	%r1301, %r1277;
	mov.u32 	%r1302, %r1278;
	mov.u32 	%r1303, %r1279;
	@%p290 bra 	$L__BB13_326;
	setp.leu.f32 	%p291, %f3154, %f3389;
	mov.f32 	%f3161, %f3138;
	mov.f32 	%f3162, %f3139;
	mov.f32 	%f3163, %f3140;
	mov.f32 	%f3164, %f3141;
	mov.f32 	%f3165, %f3142;
	mov.f32 	%f3166, %f3143;
	mov.f32 	%f3167, %f3144;
	mov.f32 	%f3168, %f3145;
	mov.f32 	%f3169, %f3146;
	mov.f32 	%f3170, %f3147;
	mov.f32 	%f3171, %f3148;
	mov.f32 	%f3172, %f3149;
	mov.f32 	%f3173, %f3150;
	mov.f32 	%f3174, %f3151;
	mov.f32 	%f3175, %f3152;
	mov.f32 	%f3176, %f3153;
	mov.f32 	%f3177, %f3389;
	mov.f32 	%f3178, %f3154;
	mov.f32 	%f3179, %f3155;
	mov.f32 	%f3180, %f3156;
	mov.f32 	%f3181, %f3157;
	mov.f32 	%f3182, %f3158;
	mov.f32 	%f3183, %f3159;
	mov.u32 	%r1281, %r1258;
	mov.u32 	%r1282, %r1259;
	mov.u32 	%r1283, %r1260;
	mov.u32 	%r1284, %r1261;
	mov.u32 	%r1285, %r1262;
	mov.u32 	%r1286, %r1263;
	mov.u32 	%r1287, %r1264;
	mov.u32 	%r1288, %r1265;
	mov.u32 	%r1289, %r1266;
	mov.u32 	%r1290, %r1267;
	mov.u32 	%r1291, %r1268;
	mov.u32 	%r1292, %r1269;
	mov.u32 	%r1293, %r1270;
	mov.u32 	%r1294, %r1271;
	mov.u32 	%r1295, %r1272;
	mov.u32 	%r1296, %r1273;
	mov.u32 	%r1297, %r1509;
	mov.u32 	%r1298, %r1274;
	mov.u32 	%r1299, %r1275;
	mov.u32 	%r1300, %r1276;
	mov.u32 	%r1301, %r1277;
	mov.u32 	%r1302, %r1278;
	mov.u32 	%r1303, %r1279;
	@%p291 bra 	$L__BB13_326;
	setp.leu.f32 	%p292, %f3155, %f3389;
	mov.f32 	%f3161, %f3138;
	mov.f32 	%f3162, %f3139;
	mov.f32 	%f3163, %f3140;
	mov.f32 	%f3164, %f3141;
	mov.f32 	%f3165, %f3142;
	mov.f32 	%f3166, %f3143;
	mov.f32 	%f3167, %f3144;
	mov.f32 	%f3168, %f3145;
	mov.f32 	%f3169, %f3146;
	mov.f32 	%f3170, %f3147;
	mov.f32 	%f3171, %f3148;
	mov.f32 	%f3172, %f3149;
	mov.f32 	%f3173, %f3150;
	mov.f32 	%f3174, %f3151;
	mov.f32 	%f3175, %f3152;
	mov.f32 	%f3176, %f3153;
	mov.f32 	%f3177, %f3154;
	mov.f32 	%f3178, %f3389;
	mov.f32 	%f3179, %f3155;
	mov.f32 	%f3180, %f3156;
	mov.f32 	%f3181, %f3157;
	mov.f32 	%f3182, %f3158;
	mov.f32 	%f3183, %f3159;
	mov.u32 	%r1281, %r1258;
	mov.u32 	%r1282, %r1259;
	mov.u32 	%r1283, %r1260;
	mov.u32 	%r1284, %r1261;
	mov.u32 	%r1285, %r1262;
	mov.u32 	%r1286, %r1263;
	mov.u32 	%r1287, %r1264;
	mov.u32 	%r1288, %r1265;
	mov.u32 	%r1289, %r1266;
	mov.u32 	%r1290, %r1267;
	mov.u32 	%r1291, %r1268;
	mov.u32 	%r1292, %r1269;
	mov.u32 	%r1293, %r1270;
	mov.u32 	%r1294, %r1271;
	mov.u32 	%r1295, %r1272;
	mov.u32 	%r1296, %r1273;
	mov.u32 	%r1297, %r1274;
	mov.u32 	%r1298, %r1509;
	mov.u32 	%r1299, %r1275;
	mov.u32 	%r1300, %r1276;
	mov.u32 	%r1301, %r1277;
	mov.u32 	%r1302, %r1278;
	mov.u32 	%r1303, %r1279;
	@%p292 bra 	$L__BB13_326;
	setp.leu.f32 	%p293, %f3156, %f3389;
	mov.f32 	%f3161, %f3138;
	mov.f32 	%f3162, %f3139;
	mov.f32 	%f3163, %f3140;
	mov.f32 	%f3164, %f3141;
	mov.f32 	%f3165, %f3142;
	mov.f32 	%f3166, %f3143;
	mov.f32 	%f3167, %f3144;
	mov.f32 	%f3168, %f3145;
	mov.f32 	%f3169, %f3146;
	mov.f32 	%f3170, %f3147;
	mov.f32 	%f3171, %f3148;
	mov.f32 	%f3172, %f3149;
	mov.f32 	%f3173, %f3150;
	mov.f32 	%f3174, %f3151;
	mov.f32 	%f3175, %f3152;
	mov.f32 	%f3176, %f3153;
	mov.f32 	%f3177, %f3154;
	mov.f32 	%f3178, %f3155;
	mov.f32 	%f3179, %f3389;
	mov.f32 	%f3180, %f3156;
	mov.f32 	%f3181, %f3157;
	mov.f32 	%f3182, %f3158;
	mov.f32 	%f3183, %f3159;
	mov.u32 	%r1281, %r1258;
	mov.u32 	%r1282, %r1259;
	mov.u32 	%r1283, %r1260;
	mov.u32 	%r1284, %r1261;
	mov.u32 	%r1285, %r1262;
	mov.u32 	%r1286, %r1263;
	mov.u32 	%r1287, %r1264;
	mov.u32 	%r1288, %r1265;
	mov.u32 	%r1289, %r1266;
	mov.u32 	%r1290, %r1267;
	mov.u32 	%r1291, %r1268;
	mov.u32 	%r1292, %r1269;
	mov.u32 	%r1293, %r1270;
	mov.u32 	%r1294, %r1271;
	mov.u32 	%r1295, %r1272;
	mov.u32 	%r1296, %r1273;
	mov.u32 	%r1297, %r1274;
	mov.u32 	%r1298, %r1275;
	mov.u32 	%r1299, %r1509;
	mov.u32 	%r1300, %r1276;
	mov.u32 	%r1301, %r1277;
	mov.u32 	%r1302, %r1278;
	mov.u32 	%r1303, %r1279;
	@%p293 bra 	$L__BB13_326;
	setp.leu.f32 	%p294, %f3157, %f3389;
	mov.f32 	%f3161, %f3138;
	mov.f32 	%f3162, %f3139;
	mov.f32 	%f3163, %f3140;
	mov.f32 	%f3164, %f3141;
	mov.f32 	%f3165, %f3142;
	mov.f32 	%f3166, %f3143;
	mov.f32 	%f3167, %f3144;
	mov.f32 	%f3168, %f3145;
	mov.f32 	%f3169, %f3146;
	mov.f32 	%f3170, %f3147;
	mov.f32 	%f3171, %f3148;
	mov.f32 	%f3172, %f3149;
	mov.f32 	%f3173, %f3150;
	mov.f32 	%f3174, %f3151;
	mov.f32 	%f3175, %f3152;
	mov.f32 	%f3176, %f3153;
	mov.f32 	%f3177, %f3154;
	mov.f32 	%f3178, %f3155;
	mov.f32 	%f3179, %f3156;
	mov.f32 	%f3180, %f3389;
	mov.f32 	%f3181, %f3157;
	mov.f32 	%f3182, %f3158;
	mov.f32 	%f3183, %f3159;
	mov.u32 	%r1281, %r1258;
	mov.u32 	%r1282, %r1259;
	mov.u32 	%r1283, %r1260;
	mov.u32 	%r1284, %r1261;
	mov.u32 	%r1285, %r1262;
	mov.u32 	%r1286, %r1263;
	mov.u32 	%r1287, %r1264;
	mov.u32 	%r1288, %r1265;
	mov.u32 	%r1289, %r1266;
	mov.u32 	%r1290, %r1267;
	mov.u32 	%r1291, %r1268;
	mov.u32 	%r1292, %r1269;
	mov.u32 	%r1293, %r1270;
	mov.u32 	%r1294, %r1271;
	mov.u32 	%r1295, %r1272;
	mov.u32 	%r1296, %r1273;
	mov.u32 	%r1297, %r1274;
	mov.u32 	%r1298, %r1275;
	mov.u32 	%r1299, %r1276;
	mov.u32 	%r1300, %r1509;
	mov.u32 	%r1301, %r1277;
	mov.u32 	%r1302, %r1278;
	mov.u32 	%r1303, %r1279;
	@%p294 bra 	$L__BB13_326;
	setp.leu.f32 	%p295, %f3158, %f3389;
	mov.f32 	%f3161, %f3138;
	mov.f32 	%f3162, %f3139;
	mov.f32 	%f3163, %f3140;
	mov.f32 	%f3164, %f3141;
	mov.f32 	%f3165, %f3142;
	mov.f32 	%f3166, %f3143;
	mov.f32 	%f3167, %f3144;
	mov.f32 	%f3168, %f3145;
	mov.f32 	%f3169, %f3146;
	mov.f32 	%f3170, %f3147;
	mov.f32 	%f3171, %f3148;
	mov.f32 	%f3172, %f3149;
	mov.f32 	%f3173, %f3150;
	mov.f32 	%f3174, %f3151;
	mov.f32 	%f3175, %f3152;
	mov.f32 	%f3176, %f3153;
	mov.f32 	%f3177, %f3154;
	mov.f32 	%f3178, %f3155;
	mov.f32 	%f3179, %f3156;
	mov.f32 	%f3180, %f3157;
	mov.f32 	%f3181, %f3389;
	mov.f32 	%f3182, %f3158;
	mov.f32 	%f3183, %f3159;
	mov.u32 	%r1281, %r1258;
	mov.u32 	%r1282, %r1259;
	mov.u32 	%r1283, %r1260;
	mov.u32 	%r1284, %r1261;
	mov.u32 	%r1285, %r1262;
	mov.u32 	%r1286, %r1263;
	mov.u32 	%r1287, %r1264;
	mov.u32 	%r1288, %r1265;
	mov.u32 	%r1289, %r1266;
	mov.u32 	%r1290, %r1267;
	mov.u32 	%r1291, %r1268;
	mov.u32 	%r1292, %r1269;
	mov.u32 	%r1293, %r1270;
	mov.u32 	%r1294, %r1271;
	mov.u32 	%r1295, %r1272;
	mov.u32 	%r1296, %r1273;
	mov.u32 	%r1297, %r1274;
	mov.u32 	%r1298, %r1275;
	mov.u32 	%r1299, %r1276;
	mov.u32 	%r1300, %r1277;
	mov.u32 	%r1301, %r1509;
	mov.u32 	%r1302, %r1278;
	mov.u32 	%r1303, %r1279;
	@%p295 bra 	$L__BB13_326;
	setp.leu.f32 	%p296, %f3159, %f3389;
	mov.f32 	%f3161, %f3138;
	mov.f32 	%f3162, %f3139;
	mov.f32 	%f3163, %f3140;
	mov.f32 	%f3164, %f3141;
	mov.f32 	%f3165, %f3142;
	mov.f32 	%f3166, %f3143;
	mov.f32 	%f3167, %f3144;
	mov.f32 	%f3168, %f3145;
	mov.f32 	%f3169, %f3146;
	mov.f32 	%f3170, %f3147;
	mov.f32 	%f3171, %f3148;
	mov.f32 	%f3172, %f3149;
	mov.f32 	%f3173, %f3150;
	mov.f32 	%f3174, %f3151;
	mov.f32 	%f3175, %f3152;
	mov.f32 	%f3176, %f3153;
	mov.f32 	%f3177, %f3154;
	mov.f32 	%f3178, %f3155;
	mov.f32 	%f3179, %f3156;
	mov.f32 	%f3180, %f3157;
	mov.f32 	%f3181, %f3158;
	mov.f32 	%f3182, %f3389;
	mov.f32 	%f3183, %f3159;
	mov.u32 	%r1281, %r1258;
	mov.u32 	%r1282, %r1259;
	mov.u32 	%r1283, %r1260;
	mov.u32 	%r1284, %r1261;
	mov.u32 	%r1285, %r1262;
	mov.u32 	%r1286, %r1263;
	mov.u32 	%r1287, %r1264;
	mov.u32 	%r1288, %r1265;
	mov.u32 	%r1289, %r1266;
	mov.u32 	%r1290, %r1267;
	mov.u32 	%r1291, %r1268;
	mov.u32 	%r1292, %r1269;
	mov.u32 	%r1293, %r1270;
	mov.u32 	%r1294, %r1271;
	mov.u32 	%r1295, %r1272;
	mov.u32 	%r1296, %r1273;
	mov.u32 	%r1297, %r1274;
	mov.u32 	%r1298, %r1275;
	mov.u32 	%r1299, %r1276;
	mov.u32 	%r1300, %r1277;
	mov.u32 	%r1301, %r1278;
	mov.u32 	%r1302, %r1509;
	mov.u32 	%r1303, %r1279;
	@%p296 bra 	$L__BB13_326;
	setp.leu.f32 	%p297, %f3412, %f3389;
	mov.f32 	%f3161, %f3138;
	mov.f32 	%f3162, %f3139;
	mov.f32 	%f3163, %f3140;
	mov.f32 	%f3164, %f3141;
	mov.f32 	%f3165, %f3142;
	mov.f32 	%f3166, %f3143;
	mov.f32 	%f3167, %f3144;
	mov.f32 	%f3168, %f3145;
	mov.f32 	%f3169, %f3146;
	mov.f32 	%f3170, %f3147;
	mov.f32 	%f3171, %f3148;
	mov.f32 	%f3172, %f3149;
	mov.f32 	%f3173, %f3150;
	mov.f32 	%f3174, %f3151;
	mov.f32 	%f3175, %f3152;
	mov.f32 	%f3176, %f3153;
	mov.f32 	%f3177, %f3154;
	mov.f32 	%f3178, %f3155;
	mov.f32 	%f3179, %f3156;
	mov.f32 	%f3180, %f3157;
	mov.f32 	%f3181, %f3158;
	mov.f32 	%f3182, %f3159;
	mov.f32 	%f3183, %f3389;
	mov.u32 	%r1281, %r1258;
	mov.u32 	%r1282, %r1259;
	mov.u32 	%r1283, %r1260;
	mov.u32 	%r1284, %r1261;
	mov.u32 	%r1285, %r1262;
	mov.u32 	%r1286, %r1263;
	mov.u32 	%r1287, %r1264;
	mov.u32 	%r1288, %r1265;
	mov.u32 	%r1289, %r1266;
	mov.u32 	%r1290, %r1267;
	mov.u32 	%r1291, %r1268;
	mov.u32 	%r1292, %r1269;
	mov.u32 	%r1293, %r1270;
	mov.u32 	%r1294, %r1271;
	mov.u32 	%r1295, %r1272;
	mov.u32 	%r1296, %r1273;
	mov.u32 	%r1297, %r1274;
	mov.u32 	%r1298, %r1275;
	mov.u32 	%r1299, %r1276;
	mov.u32 	%r1300, %r1277;
	mov.u32 	%r1301, %r1278;
	mov.u32 	%r1302, %r1279;
	mov.u32 	%r1303, %r1509;
	@%p297 bra 	$L__BB13_326;
	mov.f32 	%f3161, %f3138;
	mov.f32 	%f3162, %f3139;
	mov.f32 	%f3163, %f3140;
	mov.f32 	%f3164, %f3141;
	mov.f32 	%f3165, %f3142;
	mov.f32 	%f3166, %f3143;
	mov.f32 	%f3167, %f3144;
	mov.f32 	%f3168, %f3145;
	mov.f32 	%f3169, %f3146;
	mov.f32 	%f3170, %f3147;
	mov.f32 	%f3171, %f3148;
	mov.f32 	%f3172, %f3149;
	mov.f32 	%f3173, %f3150;
	mov.f32 	%f3174, %f3151;
	mov.f32 	%f3175, %f3152;
	mov.f32 	%f3176, %f3153;
	mov.f32 	%f3177, %f3154;
	mov.f32 	%f3178, %f3155;
	mov.f32 	%f3179, %f3156;
	mov.f32 	%f3180, %f3157;
	mov.f32 	%f3181, %f3158;
	mov.f32 	%f3182, %f3159;
	mov.f32 	%f3183, %f3412;
	mov.f32 	%f3412, %f3389;
	mov.u32 	%r1281, %r1258;
	mov.u32 	%r1282, %r1259;
	mov.u32 	%r1283, %r1260;
	mov.u32 	%r1284, %r1261;
	mov.u32 	%r1285, %r1262;
	mov.u32 	%r1286, %r1263;
	mov.u32 	%r1287, %r1264;
	mov.u32 	%r1288, %r1265;
	mov.u32 	%r1289, %r1266;
	mov.u32 	%r1290, %r1267;
	mov.u32 	%r1291, %r1268;
	mov.u32 	%r1292, %r1269;
	mov.u32 	%r1293, %r1270;
	mov.u32 	%r1294, %r1271;
	mov.u32 	%r1295, %r1272;
	mov.u32 	%r1296, %r1273;
	mov.u32 	%r1297, %r1274;
	mov.u32 	%r1298, %r1275;
	mov.u32 	%r1299, %r1276;
	mov.u32 	%r1300, %r1277;
	mov.u32 	%r1301, %r1278;
	mov.u32 	%r1302, %r1279;
	mov.u32 	%r1303, %r1532;
	mov.u32 	%r1532, %r1509;
$L__BB13_326:
	setp.leu.f32 	%p298, %f3161, %f3388;
	mov.f32 	%f3185, %f3388;
	mov.f32 	%f3186, %f3161;
	mov.f32 	%f3187, %f3162;
	mov.f32 	%f3188, %f3163;
	mov.f32 	%f3189, %f3164;
	mov.f32 	%f3190, %f3165;
	mov.f32 	%f3191, %f3166;
	mov.f32 	%f3192, %f3167;
	mov.f32 	%f3193, %f3168;
	mov.f32 	%f3194, %f3169;
	mov.f32 	%f3195, %f3170;
	mov.f32 	%f3196, %f3171;
	mov.f32 	%f3197, %f3172;
	mov.f32 	%f3198, %f3173;
	mov.f32 	%f3199, %f3174;
	mov.f32 	%f3200, %f3175;
	mov.f32 	%f3201, %f3176;
	mov.f32 	%f3202, %f3177;
	mov.f32 	%f3203, %f3178;
	mov.f32 	%f3204, %f3179;
	mov.f32 	%f3205, %f3180;
	mov.f32 	%f3206, %f3181;
	mov.f32 	%f3207, %f3182;
	mov.f32 	%f3208, %f3183;
	mov.u32 	%r1305, %r1508;
	mov.u32 	%r1306, %r1281;
	mov.u32 	%r1307, %r1282;
	mov.u32 	%r1308, %r1283;
	mov.u32 	%r1309, %r1284;
	mov.u32 	%r1310, %r1285;
	mov.u32 	%r1311, %r1286;
	mov.u32 	%r1312, %r1287;
	mov.u32 	%r1313, %r1288;
	mov.u32 	%r1314, %r1289;
	mov.u32 	%r1315, %r1290;
	mov.u32 	%r1316, %r1291;
	mov.u32 	%r1317, %r1292;
	mov.u32 	%r1318, %r1293;
	mov.u32 	%r1319, %r1294;
	mov.u32 	%r1320, %r1295;
	mov.u32 	%r1321, %r1296;
	mov.u32 	%r1322, %r1297;
	mov.u32 	%r1323, %r1298;
	mov.u32 	%r1324, %r1299;
	mov.u32 	%r1325, %r1300;
	mov.u32 	%r1326, %r1301;
	mov.u32 	%r1327, %r1302;
	mov.u32 	%r1328, %r1303;
	@%p298 bra 	$L__BB13_351;
	setp.leu.f32 	%p299, %f3162, %f3388;
	mov.f32 	%f3185, %f3161;
	mov.f32 	%f3186, %f3388;
	mov.f32 	%f3187, %f3162;
	mov.f32 	%f3188, %f3163;
	mov.f32 	%f3189, %f3164;
	mov.f32 	%f3190, %f3165;
	mov.f32 	%f3191, %f3166;
	mov.f32 	%f3192, %f3167;
	mov.f32 	%f3193, %f3168;
	mov.f32 	%f3194, %f3169;
	mov.f32 	%f3195, %f3170;
	mov.f32 	%f3196, %f3171;
	mov.f32 	%f3197, %f3172;
	mov.f32 	%f3198, %f3173;
	mov.f32 	%f3199, %f3174;
	mov.f32 	%f3200, %f3175;
	mov.f32 	%f3201, %f3176;
	mov.f32 	%f3202, %f3177;
	mov.f32 	%f3203, %f3178;
	mov.f32 	%f3204, %f3179;
	mov.f32 	%f3205, %f3180;
	mov.f32 	%f3206, %f3181;
	mov.f32 	%f3207, %f3182;
	mov.f32 	%f3208, %f3183;
	mov.u32 	%r1305, %r1281;
	mov.u32 	%r1306, %r1508;
	mov.u32 	%r1307, %r1282;
	mov.u32 	%r1308, %r1283;
	mov.u32 	%r1309, %r1284;
	mov.u32 	%r1310, %r1285;
	mov.u32 	%r1311, %r1286;
	mov.u32 	%r1312, %r1287;
	mov.u32 	%r1313, %r1288;
	mov.u32 	%r1314, %r1289;
	mov.u32 	%r1315, %r1290;
	mov.u32 	%r1316, %r1291;
	mov.u32 	%r1317, %r1292;
	mov.u32 	%r1318, %r1293;
	mov.u32 	%r1319, %r1294;
	mov.u32 	%r1320, %r1295;
	mov.u32 	%r1321, %r1296;
	mov.u32 	%r1322, %r1297;
	mov.u32 	%r1323, %r1298;
	mov.u32 	%r1324, %r1299;
	mov.u32 	%r1325, %r1300;
	mov.u32 	%r1326, %r1301;
	mov.u32 	%r1327, %r1302;
	mov.u32 	%r1328, %r1303;
	@%p299 bra 	$L__BB13_351;
	setp.leu.f32 	%p300, %f3163, %f3388;
	mov.f32 	%f3185, %f3161;
	mov.f32 	%f3186, %f3162;
	mov.f32 	%f3187, %f3388;
	mov.f32 	%f3188, %f3163;
	mov.f32 	%f3189, %f3164;
	mov.f32 	%f3190, %f3165;
	mov.f32 	%f3191, %f3166;
	mov.f32 	%f3192, %f3167;
	mov.f32 	%f3193, %f3168;
	mov.f32 	%f3194, %f3169;
	mov.f32 	%f3195, %f3170;
	mov.f32 	%f3196, %f3171;
	mov.f32 	%f3197, %f3172;
	mov.f32 	%f3198, %f3173;
	mov.f32 	%f3199, %f3174;
	mov.f32 	%f3200, %f3175;
	mov.f32 	%f3201, %f3176;
	mov.f32 	%f3202, %f3177;
	mov.f32 	%f3203, %f3178;
	mov.f32 	%f3204, %f3179;
	mov.f32 	%f3205, %f3180;
	mov.f32 	%f3206, %f3181;
	mov.f32 	%f3207, %f3182;
	mov.f32 	%f3208, %f3183;
	mov.u32 	%r1305, %r1281;
	mov.u32 	%r1306, %r1282;
	mov.u32 	%r1307, %r1508;
	mov.u32 	%r1308, %r1283;
	mov.u32 	%r1309, %r1284;
	mov.u32 	%r1310, %r1285;
	mov.u32 	%r1311, %r1286;
	mov.u32 	%r1312, %r1287;
	mov.u32 	%r1313, %r1288;
	mov.u32 	%r1314, %r1289;
	mov.u32 	%r1315, %r1290;
	mov.u32 	%r1316, %r1291;
	mov.u32 	%r1317, %r1292;
	mov.u32 	%r1318, %r1293;
	mov.u32 	%r1319, %r1294;
	mov.u32 	%r1320, %r1295;
	mov.u32 	%r1321, %r1296;
	mov.u32 	%r1322, %r1297;
	mov.u32 	%r1323, %r1298;
	mov.u32 	%r1324, %r1299;
	mov.u32 	%r1325, %r1300;
	mov.u32 	%r1326, %r1301;
	mov.u32 	%r1327, %r1302;
	mov.u32 	%r1328, %r1303;
	@%p300 bra 	$L__BB13_351;
	setp.leu.f32 	%p301, %f3164, %f3388;
	mov.f32 	%f3185, %f3161;
	mov.f32 	%f3186, %f3162;
	mov.f32 	%f3187, %f3163;
	mov.f32 	%f3188, %f3388;
	mov.f32 	%f3189, %f3164;
	mov.f32 	%f3190, %f3165;
	mov.f32 	%f3191, %f3166;
	mov.f32 	%f3192, %f3167;
	mov.f32 	%f3193, %f3168;
	mov.f32 	%f3194, %f3169;
	mov.f32 	%f3195, %f3170;
	mov.f32 	%f3196, %f3171;
	mov.f32 	%f3197, %f3172;
	mov.f32 	%f3198, %f3173;
	mov.f32 	%f3199, %f3174;
	mov.f32 	%f3200, %f3175;
	mov.f32 	%f3201, %f3176;
	mov.f32 	%f3202, %f3177;
	mov.f32 	%f3203, %f3178;
	mov.f32 	%f3204, %f3179;
	mov.f32 	%f3205, %f3180;
	mov.f32 	%f3206, %f3181;
	mov.f32 	%f3207, %f3182;
	mov.f32 	%f3208, %f3183;
	mov.u32 	%r1305, %r1281;
	mov.u32 	%r1306, %r1282;
	mov.u32 	%r1307, %r1283;
	mov.u32 	%r1308, %r1508;
	mov.u32 	%r1309, %r1284;
	mov.u32 	%r1310, %r1285;
	mov.u32 	%r1311, %r1286;
	mov.u32 	%r1312, %r1287;
	mov.u32 	%r1313, %r1288;
	mov.u32 	%r1314, %r1289;
	mov.u32 	%r1315, %r1290;
	mov.u32 	%r1316, %r1291;
	mov.u32 	%r1317, %r1292;
	mov.u32 	%r1318, %r1293;
	mov.u32 	%r1319, %r1294;
	mov.u32 	%r1320, %r1295;
	mov.u32 	%r1321, %r1296;
	mov.u32 	%r1322, %r1297;
	mov.u32 	%r1323, %r1298;
	mov.u32 	%r1324, %r1299;
	mov.u32 	%r1325, %r1300;
	mov.u32 	%r1326, %r1301;
	mov.u32 	%r1327, %r1302;
	mov.u32 	%r1328, %r1303;
	@%p301 bra 	$L__BB13_351;
	setp.leu.f32 	%p302, %f3165, %f3388;
	mov.f32 	%f3185, %f3161;
	mov.f32 	%f3186, %f3162;
	mov.f32 	%f3187, %f3163;
	mov.f32 	%f3188, %f3164;
	mov.f32 	%f3189, %f3388;
	mov.f32 	%f3190, %f3165;
	mov.f32 	%f3191, %f3166;
	mov.f32 	%f3192, %f3167;
	mov.f32 	%f3193, %f3168;
	mov.f32 	%f3194, %f3169;
	mov.f32 	%f3195, %f3170;
	mov.f32 	%f3196, %f3171;
	mov.f32 	%f3197, %f3172;
	mov.f32 	%f3198, %f3173;
	mov.f32 	%f3199, %f3174;
	mov.f32 	%f3200, %f3175;
	mov.f32 	%f3201, %f3176;
	mov.f32 	%f3202, %f3177;
	mov.f32 	%f3203, %f3178;
	mov.f32 	%f3204, %f3179;
	mov.f32 	%f3205, %f3180;
	mov.f32 	%f3206, %f3181;
	mov.f32 	%f3207, %f3182;
	mov.f32 	%f3208, %f3183;
	mov.u32 	%r1305, %r1281;
	mov.u32 	%r1306, %r1282;
	mov.u32 	%r1307, %r1283;
	mov.u32 	%r1308, %r1284;
	mov.u32 	%r1309, %r1508;
	mov.u32 	%r1310, %r1285;
	mov.u32 	%r1311, %r1286;
	mov.u32 	%r1312, %r1287;
	mov.u32 	%r1313, %r1288;
	mov.u32 	%r1314, %r1289;
	mov.u32 	%r1315, %r1290;
	mov.u32 	%r1316, %r1291;
	mov.u32 	%r1317, %r1292;
	mov.u32 	%r1318, %r1293;
	mov.u32 	%r1319, %r1294;
	mov.u32 	%r1320, %r1295;
	mov.u32 	%r1321, %r1296;
	mov.u32 	%r1322, %r1297;
	mov.u32 	%r1323, %r1298;
	mov.u32 	%r1324, %r1299;
	mov.u32 	%r1325, %r1300;
	mov.u32 	%r1326, %r1301;
	mov.u32 	%r1327, %r1302;
	mov.u32 	%r1328, %r1303;
	@%p302 bra 	$L__BB13_351;
	setp.leu.f32 	%p303, %f3166, %f3388;
	mov.f32 	%f3185, %f3161;
	mov.f32 	%f3186, %f3162;
	mov.f32 	%f3187, %f3163;
	mov.f32 	%f3188, %f3164;
	mov.f32 	%f3189, %f3165;
	mov.f32 	%f3190, %f3388;
	mov.f32 	%f3191, %f3166;
	mov.f32 	%f3192, %f3167;
	mov.f32 	%f3193, %f3168;
	mov.f32 	%f3194, %f3169;
	mov.f32 	%f3195, %f3170;
	mov.f32 	%f3196, %f3171;
	mov.f32 	%f3197, %f3172;
	mov.f32 	%f3198, %f3173;
	mov.f32 	%f3199, %f3174;
	mov.f32 	%f3200, %f3175;
	mov.f32 	%f3201, %f3176;
	mov.f32 	%f3202, %f3177;
	mov.f32 	%f3203, %f3178;
	mov.f32 	%f3204, %f3179;
	mov.f32 	%f3205, %f3180;
	mov.f32 	%f3206, %f3181;
	mov.f32 	%f3207, %f3182;
	mov.f32 	%f3208, %f3183;
	mov.u32 	%r1305, %r1281;
	mov.u32 	%r1306, %r1282;
	mov.u32 	%r1307, %r1283;
	mov.u32 	%r1308, %r1284;
	mov.u32 	%r1309, %r1285;
	mov.u32 	%r1310, %r1508;
	mov.u32 	%r1311, %r1286;
	mov.u32 	%r1312, %r1287;
	mov.u32 	%r1313, %r1288;
	mov.u32 	%r1314, %r1289;
	mov.u32 	%r1315, %r1290;
	mov.u32 	%r1316, %r1291;
	mov.u32 	%r1317, %r1292;
	mov.u32 	%r1318, %r1293;
	mov.u32 	%r1319, %r1294;
	mov.u32 	%r1320, %r1295;
	mov.u32 	%r1321, %r1296;
	mov.u32 	%r1322, %r1297;
	mov.u32 	%r1323, %r1298;
	mov.u32 	%r1324, %r1299;
	mov.u32 	%r1325, %r1300;
	mov.u32 	%r1326, %r1301;
	mov.u32 	%r1327, %r1302;
	mov.u32 	%r1328, %r1303;
	@%p303 bra 	$L__BB13_351;
	setp.leu.f32 	%p304, %f3167, %f3388;
	mov.f32 	%f3185, %f3161;
	mov.f32 	%f3186, %f3162;
	mov.f32 	%f3187, %f3163;
	mov.f32 	%f3188, %f3164;
	mov.f32 	%f3189, %f3165;
	mov.f32 	%f3190, %f3166;
	mov.f32 	%f3191, %f3388;
	mov.f32 	%f3192, %f3167;
	mov.f32 	%f3193, %f3168;
	mov.f32 	%f3194, %f3169;
	mov.f32 	%f3195, %f3170;
	mov.f32 	%f3196, %f3171;
	mov.f32 	%f3197, %f3172;
	mov.f32 	%f3198, %f3173;
	mov.f32 	%f3199, %f3174;
	mov.f32 	%f3200, %f3175;
	mov.f32 	%f3201, %f3176;
	mov.f32 	%f3202, %f3177;
	mov.f32 	%f3203, %f3178;
	mov.f32 	%f3204, %f3179;
	mov.f32 	%f3205, %f3180;
	mov.f32 	%f3206, %f3181;
	mov.f32 	%f3207, %f3182;
	mov.f32 	%f3208, %f3183;
	mov.u32 	%r1305, %r1281;
	mov.u32 	%r1306, %r1282;
	mov.u32 	%r1307, %r1283;
	mov.u32 	%r1308, %r1284;
	mov.u32 	%r1309, %r1285;
	mov.u32 	%r1310, %r1286;
	mov.u32 	%r1311, %r1508;
	mov.u32 	%r1312, %r1287;
	mov.u32 	%r1313, %r1288;
	mov.u32 	%r1314, %r1289;
	mov.u32 	%r1315, %r1290;
	mov.u32 	%r1316, %r1291;
	mov.u32 	%r1317, %r1292;
	mov.u32 	%r1318, %r1293;
	mov.u32 	%r1319, %r1294;
	mov.u32 	%r1320, %r1295;
	mov.u32 	%r1321, %r1296;
	mov.u32 	%r1322, %r1297;
	mov.u32 	%r1323, %r1298;
	mov.u32 	%r1324, %r1299;
	mov.u32 	%r1325, %r1300;
	mov.u32 	%r1326, %r1301;
	mov.u32 	%r1327, %r1302;
	mov.u32 	%r1328, %r1303;
	@%p304 bra 	$L__BB13_351;
	setp.leu.f32 	%p305, %f3168, %f3388;
	mov.f32 	%f3185, %f3161;
	mov.f32 	%f3186, %f3162;
	mov.f32 	%f3187, %f3163;
	mov.f32 	%f3188, %f3164;
	mov.f32 	%f3189, %f3165;
	mov.f32 	%f3190, %f3166;
	mov.f32 	%f3191, %f3167;
	mov.f32 	%f3192, %f3388;
	mov.f32 	%f3193, %f3168;
	mov.f32 	%f3194, %f3169;
	mov.f32 	%f3195, %f3170;
	mov.f32 	%f3196, %f3171;
	mov.f32 	%f3197, %f3172;
	mov.f32 	%f3198, %f3173;
	mov.f32 	%f3199, %f3174;
	mov.f32 	%f3200, %f3175;
	mov.f32 	%f3201, %f3176;
	mov.f32 	%f3202, %f3177;
	mov.f32 	%f3203, %f3178;
	mov.f32 	%f3204, %f3179;
	mov.f32 	%f3205, %f3180;
	mov.f32 	%f3206, %f3181;
	mov.f32 	%f3207, %f3182;
	mov.f32 	%f3208, %f3183;
	mov.u32 	%r1305, %r1281;
	mov.u32 	%r1306, %r1282;
	mov.u32 	%r1307, %r1283;
	mov.u32 	%r1308, %r1284;
	mov.u32 	%r1309, %r1285;
	mov.u32 	%r1310, %r1286;
	mov.u32 	%r1311, %r1287;
	mov.u32 	%r1312, %r1508;
	mov.u32 	%r1313, %r1288;
	mov.u32 	%r1314, %r1289;
	mov.u32 	%r1315, %r1290;
	mov.u32 	%r1316, %r1291;
	mov.u32 	%r1317, %r1292;
	mov.u32 	%r1318, %r1293;
	mov.u32 	%r1319, %r1294;
	mov.u32 	%r1320, %r1295;
	mov.u32 	%r1321, %r1296;
	mov.u32 	%r1322, %r1297;
	mov.u32 	%r1323, %r1298;
	mov.u32 	%r1324, %r1299;
	mov.u32 	%r1325, %r1300;
	mov.u32 	%r1326, %r1301;
	mov.u32 	%r1327, %r1302;
	mov.u32 	%r1328, %r1303;
	@%p305 bra 	$L__BB13_351;
	setp.leu.f32 	%p306, %f3169, %f3388;
	mov.f32 	%f3185, %f3161;
	mov.f32 	%f3186, %f3162;
	mov.f32 	%f3187, %f3163;
	mov.f32 	%f3188, %f3164;
	mov.f32 	%f3189, %f3165;
	mov.f32 	%f3190, %f3166;
	mov.f32 	%f3191, %f3167;
	mov.f32 	%f3192, %f3168;
	mov.f32 	%f3193, %f3388;
	mov.f32 	%f3194, %f3169;
	mov.f32 	%f3195, %f3170;
	mov.f32 	%f3196, %f3171;
	mov.f32 	%f3197, %f3172;
	mov.f32 	%f3198, %f3173;
	mov.f32 	%f3199, %f3174;
	mov.f32 	%f3200, %f3175;
	mov.f32 	%f3201, %f3176;
	mov.f32 	%f3202, %f3177;
	mov.f32 	%f3203, %f3178;
	mov.f32 	%f3204, %f3179;
	mov.f32 	%f3205, %f3180;
	mov.f32 	%f3206, %f3181;
	mov.f32 	%f3207, %f3182;
	mov.f32 	%f3208, %f3183;
	mov.u32 	%r1305, %r1281;
	mov.u32 	%r1306, %r1282;
	mov.u32 	%r1307, %r1283;
	mov.u32 	%r1308, %r1284;
	mov.u32 	%r1309, %r1285;
	mov.u32 	%r1310, %r1286;
	mov.u32 	%r1311, %r1287;
	mov.u32 	%r1312, %r1288;
	mov.u32 	%r1313, %r1508;
	mov.u32 	%r1314, %r1289;
	mov.u32 	%r1315, %r1290;
	mov.u32 	%r1316, %r1291;
	mov.u32 	%r1317, %r1292;
	mov.u32 	%r1318, %r1293;
	mov.u32 	%r1319, %r1294;
	mov.u32 	%r1320, %r1295;
	mov.u32 	%r1321, %r1296;
	mov.u32 	%r1322, %r1297;
	mov.u32 	%r1323, %r1298;
	mov.u32 	%r1324, %r1299;
	mov.u32 	%r1325, %r1300;
	mov.u32 	%r1326, %r1301;
	mov.u32 	%r1327, %r1302;
	mov.u32 	%r1328, %r1303;
	@%p306 bra 	$L__BB13_351;
	setp.leu.f32 	%p307, %f3170, %f3388;
	mov.f32 	%f3185, %f3161;
	mov.f32 	%f3186, %f3162;
	mov.f32 	%f3187, %f3163;
	mov.f32 	%f3188, %f3164;
	mov.f32 	%f3189, %f3165;
	mov.f32 	%f3190, %f3166;
	mov.f32 	%f3191, %f3167;
	mov.f32 	%f3192, %f3168;
	mov.f32 	%f3193, %f3169;
	mov.f32 	%f3194, %f3388;
	mov.f32 	%f3195, %f3170;
	mov.f32 	%f3196, %f3171;
	mov.f32 	%f3197, %f3172;
	mov.f32 	%f3198, %f3173;
	mov.f32 	%f3199, %f3174;
	mov.f32 	%f3200, %f3175;
	mov.f32 	%f3201, %f3176;
	mov.f32 	%f3202, %f3177;
	mov.f32 	%f3203, %f3178;
	mov.f32 	%f3204, %f3179;
	mov.f32 	%f3205, %f3180;
	mov.f32 	%f3206, %f3181;
	mov.f32 	%f3207, %f3182;
	mov.f32 	%f3208, %f3183;
	mov.u32 	%r1305, %r1281;
	mov.u32 	%r1306, %r1282;
	mov.u32 	%r1307, %r1283;
	mov.u32 	%r1308, %r1284;
	mov.u32 	%r1309, %r1285;
	mov.u32 	%r1310, %r1286;
	mov.u32 	%r1311, %r1287;
	mov.u32 	%r1312, %r1288;
	mov.u32 	%r1313, %r1289;
	mov.u32 	%r1314, %r1508;
	mov.u32 	%r1315, %r1290;
	mov.u32 	%r1316, %r1291;
	mov.u32 	%r1317, %r1292;
	mov.u32 	%r1318, %r1293;
	mov.u32 	%r1319, %r1294;
	mov.u32 	%r1320, %r1295;
	mov.u32 	%r1321, %r1296;
	mov.u32 	%r1322, %r1297;
	mov.u32 	%r1323, %r1298;
	mov.u32 	%r1324, %r1299;
	mov.u32 	%r1325, %r1300;
	mov.u32 	%r1326, %r1301;
	mov.u32 	%r1327, %r1302;
	mov.u32 	%r1328, %r1303;
	@%p307 bra 	$L__BB13_351;
	setp.leu.f32 	%p308, %f3171, %f3388;
	mov.f32 	%f3185, %f3161;
	mov.f32 	%f3186, %f3162;
	mov.f32 	%f3187, %f3163;
	mov.f32 	%f3188, %f3164;
	mov.f32 	%f3189, %f3165;
	mov.f32 	%f3190, %f3166;
	mov.f32 	%f3191, %f3167;
	mov.f32 	%f3192, %f3168;
	mov.f32 	%f3193, %f3169;
	mov.f32 	%f3194, %f3170;
	mov.f32 	%f3195, %f3388;
	mov.f32 	%f3196, %f3171;
	mov.f32 	%f3197, %f3172;
	mov.f32 	%f3198, %f3173;
	mov.f32 	%f3199, %f3174;
	mov.f32 	%f3200, %f3175;
	mov.f32 	%f3201, %f3176;
	mov.f32 	%f3202, %f3177;
	mov.f32 	%f3203, %f3178;
	mov.f32 	%f3204, %f3179;
	mov.f32 	%f3205, %f3180;
	mov.f32 	%f3206, %f3181;
	mov.f32 	%f3207, %f3182;
	mov.f32 	%f3208, %f3183;
	mov.u32 	%r1305, %r1281;
	mov.u32 	%r1306, %r1282;
	mov.u32 	%r1307, %r1283;
	mov.u32 	%r1308, %r1284;
	mov.u32 	%r1309, %r1285;
	mov.u32 	%r1310, %r1286;
	mov.u32 	%r1311, %r1287;
	mov.u32 	%r1312, %r1288;
	mov.u32 	%r1313, %r1289;
	mov.u32 	%r1314, %r1290;
	mov.u32 	%r1315, %r1508;
	mov.u32 	%r1316, %r1291;
	mov.u32 	%r1317, %r1292;
	mov.u32 	%r1318, %r1293;
	mov.u32 	%r1319, %r1294;
	mov.u32 	%r1320, %r1295;
	mov.u32 	%r1321, %r1296;
	mov.u32 	%r1322, %r1297;
	mov.u32 	%r1323, %r1298;
	mov.u32 	%r1324, %r1299;
	mov.u32 	%r1325, %r1300;
	mov.u32 	%r1326, %r1301;
	mov.u32 	%r1327, %r1302;
	mov.u32 	%r1328, %r1303;
	@%p308 bra 	$L__BB13_351;
	setp.leu.f32 	%p309, %f3172, %f3388;
	mov.f32 	%f3185, %f3161;
	mov.f32 	%f3186, %f3162;
	mov.f32 	%f3187, %f3163;
	mov.f32 	%f3188, %f3164;
	mov.f32 	%f3189, %f3165;
	mov.f32 	%f3190, %f3166;
	mov.f32 	%f3191, %f3167;
	mov.f32 	%f3192, %f3168;
	mov.f32 	%f3193, %f3169;
	mov.f32 	%f3194, %f3170;
	mov.f32 	%f3195, %f3171;
	mov.f32 	%f3196, %f3388;
	mov.f32 	%f3197, %f3172;
	mov.f32 	%f3198, %f3173;
	mov.f32 	%f3199, %f3174;
	mov.f32 	%f3200, %f3175;
	mov.f32 	%f3201, %f3176;
	mov.f32 	%f3202, %f3177;
	mov.f32 	%f3203, %f3178;
	mov.f32 	%f3204, %f3179;
	mov.f32 	%f3205, %f3180;
	mov.f32 	%f3206, %f3181;
	mov.f32 	%f3207, %f3182;
	mov.f32 	%f3208, %f3183;
	mov.u32 	%r1305, %r1281;
	mov.u32 	%r1306, %r1282;
	mov.u32 	%r1307, %r1283;
	mov.u32 	%r1308, %r1284;
	mov.u32 	%r1309, %r1285;
	mov.u32 	%r1310, %r1286;
	mov.u32 	%r1311, %r1287;
	mov.u32 	%r1312, %r1288;
	mov.u32 	%r1313, %r1289;
	mov.u32 	%r1314, %r1290;
	mov.u32 	%r1315, %r1291;
	mov.u32 	%r1316, %r1508;
	mov.u32 	%r1317, %r1292;
	mov.u32 	%r1318, %r1293;
	mov.u32 	%r1319, %r1294;
	mov.u32 	%r1320, %r1295;
	mov.u32 	%r1321, %r1296;
	mov.u32 	%r1322, %r1297;
	mov.u32 	%r1323, %r1298;
	mov.u32 	%r1324, %r1299;
	mov.u32 	%r1325, %r1300;
	mov.u32 	%r1326, %r1301;
	mov.u32 	%r1327, %r1302;
	mov.u32 	%r1328, %r1303;
	@%p309 bra 	$L__BB13_351;
	setp.leu.f32 	%p310, %f3173, %f3388;
	mov.f32 	%f3185, %f3161;
	mov.f32 	%f3186, %f3162;
	mov.f32 	%f3187, %f3163;
	mov.f32 	%f3188, %f3164;
	mov.f32 	%f3189, %f3165;
	mov.f32 	%f3190, %f3166;
	mov.f32 	%f3191, %f3167;
	mov.f32 	%f3192, %f3168;
	mov.f32 	%f3193, %f3169;
	mov.f32 	%f3194, %f3170;
	mov.f32 	%f3195, %f3171;
	mov.f32 	%f3196, %f3172;
	mov.f32 	%f3197, %f3388;
	mov.f32 	%f3198, %f3173;
	mov.f32 	%f3199, %f3174;
	mov.f32 	%f3200, %f3175;
	mov.f32 	%f3201, %f3176;
	mov.f32 	%f3202, %f3177;
	mov.f32 	%f3203, %f3178;
	mov.f32 	%f3204, %f3179;
	mov.f32 	%f3205, %f3180;
	mov.f32 	%f3206, %f3181;
	mov.f32 	%f3207, %f3182;
	mov.f32 	%f3208, %f3183;
	mov.u32 	%r1305, %r1281;
	mov.u32 	%r1306, %r1282;
	mov.u32 	%r1307, %r1283;
	mov.u32 	%r1308, %r1284;
	mov.u32 	%r1309, %r1285;
	mov.u32 	%r1310, %r1286;
	mov.u32 	%r1311, %r1287;
	mov.u32 	%r1312, %r1288;
	mov.u32 	%r1313, %r1289;
	mov.u32 	%r1314, %r1290;
	mov.u32 	%r1315, %r1291;
	mov.u32 	%r1316, %r1292;
	mov.u32 	%r1317, %r1508;
	mov.u32 	%r1318, %r1293;
	mov.u32 	%r1319, %r1294;
	mov.u32 	%r1320, %r1295;
	mov.u32 	%r1321, %r1296;
	mov.u32 	%r1322, %r1297;
	mov.u32 	%r1323, %r1298;
	mov.u32 	%r1324, %r1299;
	mov.u32 	%r1325, %r1300;
	mov.u32 	%r1326, %r1301;
	mov.u32 	%r1327, %r1302;
	mov.u32 	%r1328, %r1303;
	@%p310 bra 	$L__BB13_351;
	setp.leu.f32 	%p311, %f3174, %f3388;
	mov.f32 	%f3185, %f3161;
	mov.f32 	%f3186, %f3162;
	mov.f32 	%f3187, %f3163;
	mov.f32 	%f3188, %f3164;
	mov.f32 	%f3189, %f3165;
	mov.f32 	%f3190, %f3166;
	mov.f32 	%f3191, %f3167;
	mov.f32 	%f3192, %f3168;
	mov.f32 	%f3193, %f3169;
	mov.f32 	%f3194, %f3170;
	mov.f32 	%f3195, %f3171;
	mov.f32 	%f3196, %f3172;
	mov.f32 	%f3197, %f3173;
	mov.f32 	%f3198, %f3388;
	mov.f32 	%f3199, %f3174;
	mov.f32 	%f3200, %f3175;
	mov.f32 	%f3201, %f3176;
	mov.f32 	%f3202, %f3177;
	mov.f32 	%f3203, %f3178;
	mov.f32 	%f3204, %f3179;
	mov.f32 	%f3205, %f3180;
	mov.f32 	%f3206, %f3181;
	mov.f32 	%f3207, %f3182;
	mov.f32 	%f3208, %f3183;
	mov.u32 	%r1305, %r1281;
	mov.u32 	%r1306, %r1282;
	mov.u32 	%r1307, %r1283;
	mov.u32 	%r1308, %r1284;
	mov.u32 	%r1309, %r1285;
	mov.u32 	%r1310, %r1286;
	mov.u32 	%r1311, %r1287;
	mov.u32 	%r1312, %r1288;
	mov.u32 	%r1313, %r1289;
	mov.u32 	%r1314, %r1290;
	mov.u32 	%r1315, %r1291;
	mov.u32 	%r1316, %r1292;
	mov.u32 	%r1317, %r1293;
	mov.u32 	%r1318, %r1508;
	mov.u32 	%r1319, %r1294;
	mov.u32 	%r1320, %r1295;
	mov.u32 	%r1321, %r1296;
	mov.u32 	%r1322, %r1297;
	mov.u32 	%r1323, %r1298;
	mov.u32 	%r1324, %r1299;
	mov.u32 	%r1325, %r1300;
	mov.u32 	%r1326, %r1301;
	mov.u32 	%r1327, %r1302;
	mov.u32 	%r1328, %r1303;
	@%p311 bra 	$L__BB13_351;
	setp.leu.f32 	%p312, %f3175, %f3388;
	mov.f32 	%f3185, %f3161;
	mov.f32 	%f3186, %f3162;
	mov.f32 	%f3187, %f3163;
	mov.f32 	%f3188, %f3164;
	mov.f32 	%f3189, %f3165;
	mov.f32 	%f3190, %f3166;
	mov.f32 	%f3191, %f3167;
	mov.f32 	%f3192, %f3168;
	mov.f32 	%f3193, %f3169;
	mov.f32 	%f3194, %f3170;
	mov.f32 	%f3195, %f3171;
	mov.f32 	%f3196, %f3172;
	mov.f32 	%f3197, %f3173;
	mov.f32 	%f3198, %f3174;
	mov.f32 	%f3199, %f3388;
	mov.f32 	%f3200, %f3175;
	mov.f32 	%f3201, %f3176;
	mov.f32 	%f3202, %f3177;
	mov.f32 	%f3203, %f3178;
	mov.f32 	%f3204, %f3179;
	mov.f32 	%f3205, %f3180;
	mov.f32 	%f3206, %f3181;
	mov.f32 	%f3207, %f3182;
	mov.f32 	%f3208, %f3183;
	mov.u32 	%r1305, %r1281;
	mov.u32 	%r1306, %r1282;
	mov.u32 	%r1307, %r1283;
	mov.u32 	%r1308, %r1284;
	mov.u32 	%r1309, %r1285;
	mov.u32 	%r1310, %r1286;
	mov.u32 	%r1311, %r1287;
	mov.u32 	%r1312, %r1288;
	mov.u32 	%r1313, %r1289;
	mov.u32 	%r1314, %r1290;
	mov.u32 	%r1315, %r1291;
	mov.u32 	%r1316, %r1292;
	mov.u32 	%r1317, %r1293;
	mov.u32 	%r1318, %r1294;
	mov.u32 	%r1319, %r1508;
	mov.u32 	%r1320, %r1295;
	mov.u32 	%r1321, %r1296;
	mov.u32 	%r1322, %r1297;
	mov.u32 	%r1323, %r1298;
	mov.u32 	%r1324, %r1299;
	mov.u32 	%r1325, %r1300;
	mov.u32 	%r1326, %r1301;
	mov.u32 	%r1327, %r1302;
	mov.u32 	%r1328, %r1303;
	@%p312 bra 	$L__BB13_351;
	setp.leu.f32 	%p313, %f3176, %f3388;
	mov.f32 	%f3185, %f3161;
	mov.f32 	%f3186, %f3162;
	mov.f32 	%f3187, %f3163;
	mov.f32 	%f3188, %f3164;
	mov.f32 	%f3189, %f3165;
	mov.f32 	%f3190, %f3166;
	mov.f32 	%f3191, %f3167;
	mov.f32 	%f3192, %f3168;
	mov.f32 	%f3193, %f3169;
	mov.f32 	%f3194, %f3170;
	mov.f32 	%f3195, %f3171;
	mov.f32 	%f3196, %f3172;
	mov.f32 	%f3197, %f3173;
	mov.f32 	%f3198, %f3174;
	mov.f32 	%f3199, %f3175;
	mov.f32 	%f3200, %f3388;
	mov.f32 	%f3201, %f3176;
	mov.f32 	%f3202, %f3177;
	mov.f32 	%f3203, %f3178;
	mov.f32 	%f3204, %f3179;
	mov.f32 	%f3205, %f3180;
	mov.f32 	%f3206, %f3181;
	mov.f32 	%f3207, %f3182;
	mov.f32 	%f3208, %f3183;
	mov.u32 	%r1305, %r1281;
	mov.u32 	%r1306, %r1282;
	mov.u32 	%r1307, %r1283;
	mov.u32 	%r1308, %r1284;
	mov.u32 	%r1309, %r1285;
	mov.u32 	%r1310, %r1286;
	mov.u32 	%r1311, %r1287;
	mov.u32 	%r1312, %r1288;
	mov.u32 	%r1313, %r1289;
	mov.u32 	%r1314, %r1290;
	mov.u32 	%r1315, %r1291;
	mov.u32 	%r1316, %r1292;
	mov.u32 	%r1317, %r1293;
	mov.u32 	%r1318, %r1294;
	mov.u32 	%r1319, %r1295;
	mov.u32 	%r1320, %r1508;
	mov.u32 	%r1321, %r1296;
	mov.u32 	%r1322, %r1297;
	mov.u32 	%r1323, %r1298;
	mov.u32 	%r1324, %r1299;
	mov.u32 	%r1325, %r1300;
	mov.u32 	%r1326, %r1301;
	mov.u32 	%r1327, %r1302;
	mov.u32 	%r1328, %r1303;
	@%p313 bra 	$L__BB13_351;
	setp.leu.f32 	%p314, %f3177, %f3388;
	mov.f32 	%f3185, %f3161;
	mov.f32 	%f3186, %f3162;
	mov.f32 	%f3187, %f3163;
	mov.f32 	%f3188, %f3164;
	mov.f32 	%f3189, %f3165;
	mov.f32 	%f3190, %f3166;
	mov.f32 	%f3191, %f3167;
	mov.f32 	%f3192, %f3168;
	mov.f32 	%f3193, %f3169;
	mov.f32 	%f3194, %f3170;
	mov.f32 	%f3195, %f3171;
	mov.f32 	%f3196, %f3172;
	mov.f32 	%f3197, %f3173;
	mov.f32 	%f3198, %f3174;
	mov.f32 	%f3199, %f3175;
	mov.f32 	%f3200, %f3176;
	mov.f32 	%f3201, %f3388;
	mov.f32 	%f3202, %f3177;
	mov.f32 	%f3203, %f3178;
	mov.f32 	%f3204, %f3179;
	mov.f32 	%f3205, %f3180;
	mov.f32 	%f3206, %f3181;
	mov.f32 	%f3207, %f3182;
	mov.f32 	%f3208, %f3183;
	mov.u32 	%r1305, %r1281;
	mov.u32 	%r1306, %r1282;
	mov.u32 	%r1307, %r1283;
	mov.u32 	%r1308, %r1284;
	mov.u32 	%r1309, %r1285;
	mov.u32 	%r1310, %r1286;
	mov.u32 	%r1311, %r1287;
	mov.u32 	%r1312, %r1288;
	mov.u32 	%r1313, %r1289;
	mov.u32 	%r1314, %r1290;
	mov.u32 	%r1315, %r1291;
	mov.u32 	%r1316, %r1292;
	mov.u32 	%r1317, %r1293;
	mov.u32 	%r1318, %r1294;
	mov.u32 	%r1319, %r1295;
	mov.u32 	%r1320, %r1296;
	mov.u32 	%r1321, %r1508;
	mov.u32 	%r1322, %r1297;
	mov.u32 	%r1323, %r1298;
	mov.u32 	%r1324, %r1299;
	mov.u32 	%r1325, %r1300;
	mov.u32 	%r1326, %r1301;
	mov.u32 	%r1327, %r1302;
	mov.u32 	%r1328, %r1303;
	@%p314 bra 	$L__BB13_351;
	setp.leu.f32 	%p315, %f3178, %f3388;
	mov.f32 	%f3185, %f3161;
	mov.f32 	%f3186, %f3162;
	mov.f32 	%f3187, %f3163;
	mov.f32 	%f3188, %f3164;
	mov.f32 	%f3189, %f3165;
	mov.f32 	%f3190, %f3166;
	mov.f32 	%f3191, %f3167;
	mov.f32 	%f3192, %f3168;
	mov.f32 	%f3193, %f3169;
	mov.f32 	%f3194, %f3170;
	mov.f32 	%f3195, %f3171;
	mov.f32 	%f3196, %f3172;
	mov.f32 	%f3197, %f3173;
	mov.f32 	%f3198, %f3174;
	mov.f32 	%f3199, %f3175;
	mov.f32 	%f3200, %f3176;
	mov.f32 	%f3201, %f3177;
	mov.f32 	%f3202, %f3388;
	mov.f32 	%f3203, %f3178;
	mov.f32 	%f3204, %f3179;
	mov.f32 	%f3205, %f3180;
	mov.f32 	%f3206, %f3181;
	mov.f32 	%f3207, %f3182;
	mov.f32 	%f3208, %f3183;
	mov.u32 	%r1305, %r1281;
	mov.u32 	%r1306, %r1282;
	mov.u32 	%r1307, %r1283;
	mov.u32 	%r1308, %r1284;
	mov.u32 	%r1309, %r1285;
	mov.u32 	%r1310, %r1286;
	mov.u32 	%r1311, %r1287;
	mov.u32 	%r1312, %r1288;
	mov.u32 	%r1313, %r1289;
	mov.u32 	%r1314, %r1290;
	mov.u32 	%r1315, %r1291;
	mov.u32 	%r1316, %r1292;
	mov.u32 	%r1317, %r1293;
	mov.u32 	%r1318, %r1294;
	mov.u32 	%r1319, %r1295;
	mov.u32 	%r1320, %r1296;
	mov.u32 	%r1321, %r1297;
	mov.u32 	%r1322, %r1508;
	mov.u32 	%r1323, %r1298;
	mov.u32 	%r1324, %r1299;
	mov.u32 	%r1325, %r1300;
	mov.u32 	%r1326, %r1301;
	mov.u32 	%r1327, %r1302;
	mov.u32 	%r1328, %r1303;
	@%p315 bra 	$L__BB13_351;
	setp.leu.f32 	%p316, %f3179, %f3388;
	mov.f32 	%f3185, %f3161;
	mov.f32 	%f3186, %f3162;
	mov.f32 	%f3187, %f3163;
	mov.f32 	%f3188, %f3164;
	mov.f32 	%f3189, %f3165;
	mov.f32 	%f3190, %f3166;
	mov.f32 	%f3191, %f3167;
	mov.f32 	%f3192, %f3168;
	mov.f32 	%f3193, %f3169;
	mov.f32 	%f3194, %f3170;
	mov.f32 	%f3195, %f3171;
	mov.f32 	%f3196, %f3172;
	mov.f32 	%f3197, %f3173;
	mov.f32 	%f3198, %f3174;
	mov.f32 	%f3199, %f3175;
	mov.f32 	%f3200, %f3176;
	mov.f32 	%f3201, %f3177;
	mov.f32 	%f3202, %f3178;
	mov.f32 	%f3203, %f3388;
	mov.f32 	%f3204, %f3179;
	mov.f32 	%f3205, %f3180;
	mov.f32 	%f3206, %f3181;
	mov.f32 	%f3207, %f3182;
	mov.f32 	%f3208, %f3183;
	mov.u32 	%r1305, %r1281;
	mov.u32 	%r1306, %r1282;
	mov.u32 	%r1307, %r1283;
	mov.u32 	%r1308, %r1284;
	mov.u32 	%r1309, %r1285;
	mov.u32 	%r1310, %r1286;
	mov.u32 	%r1311, %r1287;
	mov.u32 	%r1312, %r1288;
	mov.u32 	%r1313, %r1289;
	mov.u32 	%r1314, %r1290;
	mov.u32 	%r1315, %r1291;
	mov.u32 	%r1316, %r1292;
	mov.u32 	%r1317, %r1293;
	mov.u32 	%r1318, %r1294;
	mov.u32 	%r1319, %r1295;
	mov.u32 	%r1320, %r1296;
	mov.u32 	%r1321, %r1297;
	mov.u32 	%r1322, %r1298;
	mov.u32 	%r1323, %r1508;
	mov.u32 	%r1324, %r1299;
	mov.u32 	%r1325, %r1300;
	mov.u32 	%r1326, %r1301;
	mov.u32 	%r1327, %r1302;
	mov.u32 	%r1328, %r1303;
	@%p316 bra 	$L__BB13_351;
	setp.leu.f32 	%p317, %f3180, %f3388;
	mov.f32 	%f3185, %f3161;
	mov.f32 	%f3186, %f3162;
	mov.f32 	%f3187, %f3163;
	mov.f32 	%f3188, %f3164;
	mov.f32 	%f3189, %f3165;
	mov.f32 	%f3190, %f3166;
	mov.f32 	%f3191, %f3167;
	mov.f32 	%f3192, %f3168;
	mov.f32 	%f3193, %f3169;
	mov.f32 	%f3194, %f3170;
	mov.f32 	%f3195, %f3171;
	mov.f32 	%f3196, %f3172;
	mov.f32 	%f3197, %f3173;
	mov.f32 	%f3198, %f3174;
	mov.f32 	%f3199, %f3175;
	mov.f32 	%f3200, %f3176;
	mov.f32 	%f3201, %f3177;
	mov.f32 	%f3202, %f3178;
	mov.f32 	%f3203, %f3179;
	mov.f32 	%f3204, %f3388;
	mov.f32 	%f3205, %f3180;
	mov.f32 	%f3206, %f3181;
	mov.f32 	%f3207, %f3182;
	mov.f32 	%f3208, %f3183;
	mov.u32 	%r1305, %r1281;
	mov.u32 	%r1306, %r1282;
	mov.u32 	%r1307, %r1283;
	mov.u32 	%r1308, %r1284;
	mov.u32 	%r1309, %r1285;
	mov.u32 	%r1310, %r1286;
	mov.u32 	%r1311, %r1287;
	mov.u32 	%r1312, %r1288;
	mov.u32 	%r1313, %r1289;
	mov.u32 	%r1314, %r1290;
	mov.u32 	%r1315, %r1291;
	mov.u32 	%r1316, %r1292;
	mov.u32 	%r1317, %r1293;
	mov.u32 	%r1318, %r1294;
	mov.u32 	%r1319, %r1295;
	mov.u32 	%r1320, %r1296;
	mov.u32 	%r1321, %r1297;
	mov.u32 	%r1322, %r1298;
	mov.u32 	%r1323, %r1299;
	mov.u32 	%r1324, %r1508;
	mov.u32 	%r1325, %r1300;
	mov.u32 	%r1326, %r1301;
	mov.u32 	%r1327, %r1302;
	mov.u32 	%r1328, %r1303;
	@%p317 bra 	$L__BB13_351;
	setp.leu.f32 	%p318, %f3181, %f3388;
	mov.f32 	%f3185, %f3161;
	mov.f32 	%f3186, %f3162;
	mov.f32 	%f3187, %f3163;
	mov.f32 	%f3188, %f3164;
	mov.f32 	%f3189, %f3165;
	mov.f32 	%f3190, %f3166;
	mov.f32 	%f3191, %f3167;
	mov.f32 	%f3192, %f3168;
	mov.f32 	%f3193, %f3169;
	mov.f32 	%f3194, %f3170;
	mov.f32 	%f3195, %f3171;
	mov.f32 	%f3196, %f3172;
	mov.f32 	%f3197, %f3173;
	mov.f32 	%f3198, %f3174;
	mov.f32 	%f3199, %f3175;
	mov.f32 	%f3200, %f3176;
	mov.f32 	%f3201, %f3177;
	mov.f32 	%f3202, %f3178;
	mov.f32 	%f3203, %f3179;
	mov.f32 	%f3204, %f3180;
	mov.f32 	%f3205, %f3388;
	mov.f32 	%f3206, %f3181;
	mov.f32 	%f3207, %f3182;
	mov.f32 	%f3208, %f3183;
	mov.u32 	%r1305, %r1281;
	mov.u32 	%r1306, %r1282;
	mov.u32 	%r1307, %r1283;
	mov.u32 	%r1308, %r1284;
	mov.u32 	%r1309, %r1285;
	mov.u32 	%r1310, %r1286;
	mov.u32 	%r1311, %r1287;
	mov.u32 	%r1312, %r1288;
	mov.u32 	%r1313, %r1289;
	mov.u32 	%r1314, %r1290;
	mov.u32 	%r1315, %r1291;
	mov.u32 	%r1316, %r1292;
	mov.u32 	%r1317, %r1293;
	mov.u32 	%r1318, %r1294;
	mov.u32 	%r1319, %r1295;
	mov.u32 	%r1320, %r1296;
	mov.u32 	%r1321, %r1297;
	mov.u32 	%r1322, %r1298;
	mov.u32 	%r1323, %r1299;
	mov.u32 	%r1324, %r1300;
	mov.u32 	%r1325, %r1508;
	mov.u32 	%r1326, %r1301;
	mov.u32 	%r1327, %r1302;
	mov.u32 	%r1328, %r1303;
	@%p318 bra 	$L__BB13_351;
	setp.leu.f32 	%p319, %f3182, %f3388;
	mov.f32 	%f3185, %f3161;
	mov.f32 	%f3186, %f3162;
	mov.f32 	%f3187, %f3163;
	mov.f32 	%f3188, %f3164;
	mov.f32 	%f3189, %f3165;
	mov.f32 	%f3190, %f3166;
	mov.f32 	%f3191, %f3167;
	mov.f32 	%f3192, %f3168;
	mov.f32 	%f3193, %f3169;
	mov.f32 	%f3194, %f3170;
	mov.f32 	%f3195, %f3171;
	mov.f32 	%f3196, %f3172;
	mov.f32 	%f3197, %f3173;
	mov.f32 	%f3198, %f3174;
	mov.f32 	%f3199, %f3175;
	mov.f32 	%f3200, %f3176;
	mov.f32 	%f3201, %f3177;
	mov.f32 	%f3202, %f3178;
	mov.f32 	%f3203, %f3179;
	mov.f32 	%f3204, %f3180;
	mov.f32 	%f3205, %f3181;
	mov.f32 	%f3206, %f3388;
	mov.f32 	%f3207, %f3182;
	mov.f32 	%f3208, %f3183;
	mov.u32 	%r1305, %r1281;
	mov.u32 	%r1306, %r1282;
	mov.u32 	%r1307, %r1283;
	mov.u32 	%r1308, %r1284;
	mov.u32 	%r1309, %r1285;
	mov.u32 	%r1310, %r1286;
	mov.u32 	%r1311, %r1287;
	mov.u32 	%r1312, %r1288;
	mov.u32 	%r1313, %r1289;
	mov.u32 	%r1314, %r1290;
	mov.u32 	%r1315, %r1291;
	mov.u32 	%r1316, %r1292;
	mov.u32 	%r1317, %r1293;
	mov.u32 	%r1318, %r1294;
	mov.u32 	%r1319, %r1295;
	mov.u32 	%r1320, %r1296;
	mov.u32 	%r1321, %r1297;
	mov.u32 	%r1322, %r1298;
	mov.u32 	%r1323, %r1299;
	mov.u32 	%r1324, %r1300;
	mov.u32 	%r1325, %r1301;
	mov.u32 	%r1326, %r1508;
	mov.u32 	%r1327, %r1302;
	mov.u32 	%r1328, %r1303;
	@%p319 bra 	$L__BB13_351;
	setp.leu.f32 	%p320, %f3183, %f3388;
	mov.f32 	%f3185, %f3161;
	mov.f32 	%f3186, %f3162;
	mov.f32 	%f3187, %f3163;
	mov.f32 	%f3188, %f3164;
	mov.f32 	%f3189, %f3165;
	mov.f32 	%f3190, %f3166;
	mov.f32 	%f3191, %f3167;
	mov.f32 	%f3192, %f3168;
	mov.f32 	%f3193, %f3169;
	mov.f32 	%f3194, %f3170;
	mov.f32 	%f3195, %f3171;
	mov.f32 	%f3196, %f3172;
	mov.f32 	%f3197, %f3173;
	mov.f32 	%f3198, %f3174;
	mov.f32 	%f3199, %f3175;
	mov.f32 	%f3200, %f3176;
	mov.f32 	%f3201, %f3177;
	mov.f32 	%f3202, %f3178;
	mov.f32 	%f3203, %f3179;
	mov.f32 	%f3204, %f3180;
	mov.f32 	%f3205, %f3181;
	mov.f32 	%f3206, %f3182;
	mov.f32 	%f3207, %f3388;
	mov.f32 	%f3208, %f3183;
	mov.u32 	%r1305, %r1281;
	mov.u32 	%r1306, %r1282;
	mov.u32 	%r1307, %r1283;
	mov.u32 	%r1308, %r1284;
	mov.u32 	%r1309, %r1285;
	mov.u32 	%r1310, %r1286;
	mov.u32 	%r1311, %r1287;
	mov.u32 	%r1312, %r1288;
	mov.u32 	%r1313, %r1289;
	mov.u32 	%r1314, %r1290;
	mov.u32 	%r1315, %r1291;
	mov.u32 	%r1316, %r1292;
	mov.u32 	%r1317, %r1293;
	mov.u32 	%r1318, %r1294;
	mov.u32 	%r1319, %r1295;
	mov.u32 	%r1320, %r1296;
	mov.u32 	%r1321, %r1297;
	mov.u32 	%r1322, %r1298;
	mov.u32 	%r1323, %r1299;
	mov.u32 	%r1324, %r1300;
	mov.u32 	%r1325, %r1301;
	mov.u32 	%r1326, %r1302;
	mov.u32 	%r1327, %r1508;
	mov.u32 	%r1328, %r1303;
	@%p320 bra 	$L__BB13_351;
	setp.leu.f32 	%p321, %f3412, %f3388;
	mov.f32 	%f3185, %f3161;
	mov.f32 	%f3186, %f3162;
	mov.f32 	%f3187, %f3163;
	mov.f32 	%f3188, %f3164;
	mov.f32 	%f3189, %f3165;
	mov.f32 	%f3190, %f3166;
	mov.f32 	%f3191, %f3167;
	mov.f32 	%f3192, %f3168;
	mov.f32 	%f3193, %f3169;
	mov.f32 	%f3194, %f3170;
	mov.f32 	%f3195, %f3171;
	mov.f32 	%f3196, %f3172;
	mov.f32 	%f3197, %f3173;
	mov.f32 	%f3198, %f3174;
	mov.f32 	%f3199, %f3175;
	mov.f32 	%f3200, %f3176;
	mov.f32 	%f3201, %f3177;
	mov.f32 	%f3202, %f3178;
	mov.f32 	%f3203, %f3179;
	mov.f32 	%f3204, %f3180;
	mov.f32 	%f3205, %f3181;
	mov.f32 	%f3206, %f3182;
	mov.f32 	%f3207, %f3183;
	mov.f32 	%f3208, %f3388;
	mov.u32 	%r1305, %r1281;
	mov.u32 	%r1306, %r1282;
	mov.u32 	%r1307, %r1283;
	mov.u32 	%r1308, %r1284;
	mov.u32 	%r1309, %r1285;
	mov.u32 	%r1310, %r1286;
	mov.u32 	%r1311, %r1287;
	mov.u32 	%r1312, %r1288;
	mov.u32 	%r1313, %r1289;
	mov.u32 	%r1314, %r1290;
	mov.u32 	%r1315, %r1291;
	mov.u32 	%r1316, %r1292;
	mov.u32 	%r1317, %r1293;
	mov.u32 	%r1318, %r1294;
	mov.u32 	%r1319, %r1295;
	mov.u32 	%r1320, %r1296;
	mov.u32 	%r1321, %r1297;
	mov.u32 	%r1322, %r1298;
	mov.u32 	%r1323, %r1299;
	mov.u32 	%r1324, %r1300;
	mov.u32 	%r1325, %r1301;
	mov.u32 	%r1326, %r1302;
	mov.u32 	%r1327, %r1303;
	mov.u32 	%r1328, %r1508;
	@%p321 bra 	$L__BB13_351;
	mov.f32 	%f3185, %f3161;
	mov.f32 	%f3186, %f3162;
	mov.f32 	%f3187, %f3163;
	mov.f32 	%f3188, %f3164;
	mov.f32 	%f3189, %f3165;
	mov.f32 	%f3190, %f3166;
	mov.f32 	%f3191, %f3167;
	mov.f32 	%f3192, %f3168;
	mov.f32 	%f3193, %f3169;
	mov.f32 	%f3194, %f3170;
	mov.f32 	%f3195, %f3171;
	mov.f32 	%f3196, %f3172;
	mov.f32 	%f3197, %f3173;
	mov.f32 	%f3198, %f3174;
	mov.f32 	%f3199, %f3175;
	mov.f32 	%f3200, %f3176;
	mov.f32 	%f3201, %f3177;
	mov.f32 	%f3202, %f3178;
	mov.f32 	%f3203, %f3179;
	mov.f32 	%f3204, %f3180;
	mov.f32 	%f3205, %f3181;
	mov.f32 	%f3206, %f3182;
	mov.f32 	%f3207, %f3183;
	mov.f32 	%f3208, %f3412;
	mov.f32 	%f3412, %f3388;
	mov.u32 	%r1305, %r1281;
	mov.u32 	%r1306, %r1282;
	mov.u32 	%r1307, %r1283;
	mov.u32 	%r1308, %r1284;
	mov.u32 	%r1309, %r1285;
	mov.u32 	%r1310, %r1286;
	mov.u32 	%r1311, %r1287;
	mov.u32 	%r1312, %r1288;
	mov.u32 	%r1313, %r1289;
	mov.u32 	%r1314, %r1290;
	mov.u32 	%r1315, %r1291;
	mov.u32 	%r1316, %r1292;
	mov.u32 	%r1317, %r1293;
	mov.u32 	%r1318, %r1294;
	mov.u32 	%r1319, %r1295;
	mov.u32 	%r1320, %r1296;
	mov.u32 	%r1321, %r1297;
	mov.u32 	%r1322, %r1298;
	mov.u32 	%r1323, %r1299;
	mov.u32 	%r1324, %r1300;
	mov.u32 	%r1325, %r1301;
	mov.u32 	%r1326, %r1302;
	mov.u32 	%r1327, %r1303;
	mov.u32 	%r1328, %r1532;
	mov.u32 	%r1532, %r1508;
$L__BB13_351:
	setp.leu.f32 	%p322, %f3185, %f3387;
	mov.f32 	%f3210, %f3387;
	mov.f32 	%f3211, %f3185;
	mov.f32 	%f3212, %f3186;
	mov.f32 	%f3213, %f3187;
	mov.f32 	%f3214, %f3188;
	mov.f32 	%f3215, %f3189;
	mov.f32 	%f3216, %f3190;
	mov.f32 	%f3217, %f3191;
	mov.f32 	%f3218, %f3192;
	mov.f32 	%f3219, %f3193;
	mov.f32 	%f3220, %f3194;
	mov.f32 	%f3221, %f3195;
	mov.f32 	%f3222, %f3196;
	mov.f32 	%f3223, %f3197;
	mov.f32 	%f3224, %f3198;
	mov.f32 	%f3225, %f3199;
	mov.f32 	%f3226, %f3200;
	mov.f32 	%f3227, %f3201;
	mov.f32 	%f3228, %f3202;
	mov.f32 	%f3229, %f3203;
	mov.f32 	%f3230, %f3204;
	mov.f32 	%f3231, %f3205;
	mov.f32 	%f3232, %f3206;
	mov.f32 	%f3233, %f3207;
	mov.f32 	%f3234, %f3208;
	mov.u32 	%r1330, %r1507;
	mov.u32 	%r1331, %r1305;
	mov.u32 	%r1332, %r1306;
	mov.u32 	%r1333, %r1307;
	mov.u32 	%r1334, %r1308;
	mov.u32 	%r1335, %r1309;
	mov.u32 	%r1336, %r1310;
	mov.u32 	%r1337, %r1311;
	mov.u32 	%r1338, %r1312;
	mov.u32 	%r1339, %r1313;
	mov.u32 	%r1340, %r1314;
	mov.u32 	%r1341, %r1315;
	mov.u32 	%r1342, %r1316;
	mov.u32 	%r1343, %r1317;
	mov.u32 	%r1344, %r1318;
	mov.u32 	%r1345, %r1319;
	mov.u32 	%r1346, %r1320;
	mov.u32 	%r1347, %r1321;
	mov.u32 	%r1348, %r1322;
	mov.u32 	%r1349, %r1323;
	mov.u32 	%r1350, %r1324;
	mov.u32 	%r1351, %r1325;
	mov.u32 	%r1352, %r1326;
	mov.u32 	%r1353, %r1327;
	mov.u32 	%r1354, %r1328;
	@%p322 bra 	$L__BB13_377;
	setp.leu.f32 	%p323, %f3186, %f3387;
	mov.f32 	%f3210, %f3185;
	mov.f32 	%f3211, %f3387;
	mov.f32 	%f3212, %f3186;
	mov.f32 	%f3213, %f3187;
	mov.f32 	%f3214, %f3188;
	mov.f32 	%f3215, %f3189;
	mov.f32 	%f3216, %f3190;
	mov.f32 	%f3217, %f3191;
	mov.f32 	%f3218, %f3192;
	mov.f32 	%f3219, %f3193;
	mov.f32 	%f3220, %f3194;
	mov.f32 	%f3221, %f3195;
	mov.f32 	%f3222, %f3196;
	mov.f32 	%f3223, %f3197;
	mov.f32 	%f3224, %f3198;
	mov.f32 	%f3225, %f3199;
	mov.f32 	%f3226, %f3200;
	mov.f32 	%f3227, %f3201;
	mov.f32 	%f3228, %f3202;
	mov.f32 	%f3229, %f3203;
	mov.f32 	%f3230, %f3204;
	mov.f32 	%f3231, %f3205;
	mov.f32 	%f3232, %f3206;
	mov.f32 	%f3233, %f3207;
	mov.f32 	%f3234, %f3208;
	mov.u32 	%r1330, %r1305;
	mov.u32 	%r1331, %r1507;
	mov.u32 	%r1332, %r1306;
	mov.u32 	%r1333, %r1307;
	mov.u32 	%r1334, %r1308;
	mov.u32 	%r1335, %r1309;
	mov.u32 	%r1336, %r1310;
	mov.u32 	%r1337, %r1311;
	mov.u32 	%r1338, %r1312;
	mov.u32 	%r1339, %r1313;
	mov.u32 	%r1340, %r1314;
	mov.u32 	%r1341, %r1315;
	mov.u32 	%r1342, %r1316;
	mov.u32 	%r1343, %r1317;
	mov.u32 	%r1344, %r1318;
	mov.u32 	%r1345, %r1319;
	mov.u32 	%r1346, %r1320;
	mov.u32 	%r1347, %r1321;
	mov.u32 	%r1348, %r1322;
	mov.u32 	%r1349, %r1323;
	mov.u32 	%r1350, %r1324;
	mov.u32 	%r1351, %r1325;
	mov.u32 	%r1352, %r1326;
	mov.u32 	%r1353, %r1327;
	mov.u32 	%r1354, %r1328;
	@%p323 bra 	$L__BB13_377;
	setp.leu.f32 	%p324, %f3187, %f3387;
	mov.f32 	%f3210, %f3185;
	mov.f32 	%f3211, %f3186;
	mov.f32 	%f3212, %f3387;
	mov.f32 	%f3213, %f3187;
	mov.f32 	%f3214, %f3188;
	mov.f32 	%f3215, %f3189;
	mov.f32 	%f3216, %f3190;
	mov.f32 	%f3217, %f3191;
	mov.f32 	%f3218, %f3192;
	mov.f32 	%f3219, %f3193;
	mov.f32 	%f3220, %f3194;
	mov.f32 	%f3221, %f3195;
	mov.f32 	%f3222, %f3196;
	mov.f32 	%f3223, %f3197;
	mov.f32 	%f3224, %f3198;
	mov.f32 	%f3225, %f3199;
	mov.f32 	%f3226, %f3200;
	mov.f32 	%f3227, %f3201;
	mov.f32 	%f3228, %f3202;
	mov.f32 	%f3229, %f3203;
	mov.f32 	%f3230, %f3204;
	mov.f32 	%f3231, %f3205;
	mov.f32 	%f3232, %f3206;
	mov.f32 	%f3233, %f3207;
	mov.f32 	%f3234, %f3208;
	mov.u32 	%r1330, %r1305;
	mov.u32 	%r1331, %r1306;
	mov.u32 	%r1332, %r1507;
	mov.u32 	%r1333, %r1307;
	mov.u32 	%r1334, %r1308;
	mov.u32 	%r1335, %r1309;
	mov.u32 	%r1336, %r1310;
	mov.u32 	%r1337, %r1311;
	mov.u32 	%r1338, %r1312;
	mov.u32 	%r1339, %r1313;
	mov.u32 	%r1340, %r1314;
	mov.u32 	%r1341, %r1315;
	mov.u32 	%r1342, %r1316;
	mov.u32 	%r1343, %r1317;
	mov.u32 	%r1344, %r1318;
	mov.u32 	%r1345, %r1319;
	mov.u32 	%r1346, %r1320;
	mov.u32 	%r1347, %r1321;
	mov.u32 	%r1348, %r1322;
	mov.u32 	%r1349, %r1323;
	mov.u32 	%r1350, %r1324;
	mov.u32 	%r1351, %r1325;
	mov.u32 	%r1352, %r1326;
	mov.u32 	%r1353, %r1327;
	mov.u32 	%r1354, %r1328;
	@%p324 bra 	$L__BB13_377;
	setp.leu.f32 	%p325, %f3188, %f3387;
	mov.f32 	%f3210, %f3185;
	mov.f32 	%f3211, %f3186;
	mov.f32 	%f3212, %f3187;
	mov.f32 	%f3213, %f3387;
	mov.f32 	%f3214, %f3188;
	mov.f32 	%f3215, %f3189;
	mov.f32 	%f3216, %f3190;
	mov.f32 	%f3217, %f3191;
	mov.f32 	%f3218, %f3192;
	mov.f32 	%f3219, %f3193;
	mov.f32 	%f3220, %f3194;
	mov.f32 	%f3221, %f3195;
	mov.f32 	%f3222, %f3196;
	mov.f32 	%f3223, %f3197;
	mov.f32 	%f3224, %f3198;
	mov.f32 	%f3225, %f3199;
	mov.f32 	%f3226, %f3200;
	mov.f32 	%f3227, %f3201;
	mov.f32 	%f3228, %f3202;
	mov.f32 	%f3229, %f3203;
	mov.f32 	%f3230, %f3204;
	mov.f32 	%f3231, %f3205;
	mov.f32 	%f3232, %f3206;
	mov.f32 	%f3233, %f3207;
	mov.f32 	%f3234, %f3208;
	mov.u32 	%r1330, %r1305;
	mov.u32 	%r1331, %r1306;
	mov.u32 	%r1332, %r1307;
	mov.u32 	%r1333, %r1507;
	mov.u32 	%r1334, %r1308;
	mov.u32 	%r1335, %r1309;
	mov.u32 	%r1336, %r1310;
	mov.u32 	%r1337, %r1311;
	mov.u32 	%r1338, %r1312;
	mov.u32 	%r1339, %r1313;
	mov.u32 	%r1340, %r1314;
	mov.u32 	%r1341, %r1315;
	mov.u32 	%r1342, %r1316;
	mov.u32 	%r1343, %r1317;
	mov.u32 	%r1344, %r1318;
	mov.u32 	%r1345, %r1319;
	mov.u32 	%r1346, %r1320;
	mov.u32 	%r1347, %r1321;
	mov.u32 	%r1348, %r1322;
	mov.u32 	%r1349, %r1323;
	mov.u32 	%r1350, %r1324;
	mov.u32 	%r1351, %r1325;
	mov.u32 	%r1352, %r1326;
	mov.u32 	%r1353, %r1327;
	mov.u32 	%r1354, %r1328;
	@%p325 bra 	$L__BB13_377;
	setp.leu.f32 	%p326, %f3189, %f3387;
	mov.f32 	%f3210, %f3185;
	mov.f32 	%f3211, %f3186;
	mov.f32 	%f3212, %f3187;
	mov.f32 	%f3213, %f3188;
	mov.f32 	%f3214, %f3387;
	mov.f32 	%f3215, %f3189;
	mov.f32 	%f3216, %f3190;
	mov.f32 	%f3217, %f3191;
	mov.f32 	%f3218, %f3192;
	mov.f32 	%f3219, %f3193;
	mov.f32 	%f3220, %f3194;
	mov.f32 	%f3221, %f3195;
	mov.f32 	%f3222, %f3196;
	mov.f32 	%f3223, %f3197;
	mov.f32 	%f3224, %f3198;
	mov.f32 	%f3225, %f3199;
	mov.f32 	%f3226, %f3200;
	mov.f32 	%f3227, %f3201;
	mov.f32 	%f3228, %f3202;
	mov.f32 	%f3229, %f3203;
	mov.f32 	%f3230, %f3204;
	mov.f32 	%f3231, %f3205;
	mov.f32 	%f3232, %f3206;
	mov.f32 	%f3233, %f3207;
	mov.f32 	%f3234, %f3208;
	mov.u32 	%r1330, %r1305;
	mov.u32 	%r1331, %r1306;
	mov.u32 	%r1332, %r1307;
	mov.u32 	%r1333, %r1308;
	mov.u32 	%r1334, %r1507;
	mov.u32 	%r1335, %r1309;
	mov.u32 	%r1336, %r1310;
	mov.u32 	%r1337, %r1311;
	mov.u32 	%r1338, %r1312;
	mov.u32 	%r1339, %r1313;
	mov.u32 	%r1340, %r1314;
	mov.u32 	%r1341, %r1315;
	mov.u32 	%r1342, %r1316;
	mov.u32 	%r1343, %r1317;
	mov.u32 	%r1344, %r1318;
	mov.u32 	%r1345, %r1319;
	mov.u32 	%r1346, %r1320;
	mov.u32 	%r1347, %r1321;
	mov.u32 	%r1348, %r1322;
	mov.u32 	%r1349, %r1323;
	mov.u32 	%r1350, %r1324;
	mov.u32 	%r1351, %r1325;
	mov.u32 	%r1352, %r1326;
	mov.u32 	%r1353, %r1327;
	mov.u32 	%r1354, %r1328;
	@%p326 bra 	$L__BB13_377;
	setp.leu.f32 	%p327, %f3190, %f3387;
	mov.f32 	%f3210, %f3185;
	mov.f32 	%f3211, %f3186;
	mov.f32 	%f3212, %f3187;
	mov.f32 	%f3213, %f3188;
	mov.f32 	%f3214, %f3189;
	mov.f32 	%f3215, %f3387;
	mov.f32 	%f3216, %f3190;
	mov.f32 	%f3217, %f3191;
	mov.f32 	%f3218, %f3192;
	mov.f32 	%f3219, %f3193;
	mov.f32 	%f3220, %f3194;
	mov.f32 	%f3221, %f3195;
	mov.f32 	%f3222, %f3196;
	mov.f32 	%f3223, %f3197;
	mov.f32 	%f3224, %f3198;
	mov.f32 	%f3225, %f3199;
	mov.f32 	%f3226, %f3200;
	mov.f32 	%f3227, %f3201;
	mov.f32 	%f3228, %f3202;
	mov.f32 	%f3229, %f3203;
	mov.f32 	%f3230, %f3204;
	mov.f32 	%f3231, %f3205;
	mov.f32 	%f3232, %f3206;
	mov.f32 	%f3233, %f3207;
	mov.f32 	%f3234, %f3208;
	mov.u32 	%r1330, %r1305;
	mov.u32 	%r1331, %r1306;
	mov.u32 	%r1332, %r1307;
	mov.u32 	%r1333, %r1308;
	mov.u32 	%r1334, %r1309;
	mov.u32 	%r1335, %r1507;
	mov.u32 	%r1336, %r1310;
	mov.u32 	%r1337, %r1311;
	mov.u32 	%r1338, %r1312;
	mov.u32 	%r1339, %r1313;
	mov.u32 	%r1340, %r1314;
	mov.u32 	%r1341, %r1315;
	mov.u32 	%r1342, %r1316;
	mov.u32 	%r1343, %r1317;
	mov.u32 	%r1344, %r1318;
	mov.u32 	%r1345, %r1319;
	mov.u32 	%r1346, %r1320;
	mov.u32 	%r1347, %r1321;
	mov.u32 	%r1348, %r1322;
	mov.u32 	%r1349, %r1323;
	mov.u32 	%r1350, %r1324;
	mov.u32 	%r1351, %r1325;
	mov.u32 	%r1352, %r1326;
	mov.u32 	%r1353, %r1327;
	mov.u32 	%r1354, %r1328;
	@%p327 bra 	$L__BB13_377;
	setp.leu.f32 	%p328, %f3191, %f3387;
	mov.f32 	%f3210, %f3185;
	mov.f32 	%f3211, %f3186;
	mov.f32 	%f3212, %f3187;
	mov.f32 	%f3213, %f3188;
	mov.f32 	%f3214, %f3189;
	mov.f32 	%f3215, %f3190;
	mov.f32 	%f3216, %f3387;
	mov.f32 	%f3217, %f3191;
	mov.f32 	%f3218, %f3192;
	mov.f32 	%f3219, %f3193;
	mov.f32 	%f3220, %f3194;
	mov.f32 	%f3221, %f3195;
	mov.f32 	%f3222, %f3196;
	mov.f32 	%f3223, %f3197;
	mov.f32 	%f3224, %f3198;
	mov.f32 	%f3225, %f3199;
	mov.f32 	%f3226, %f3200;
	mov.f32 	%f3227, %f3201;
	mov.f32 	%f3228, %f3202;
	mov.f32 	%f3229, %f3203;
	mov.f32 	%f3230, %f3204;
	mov.f32 	%f3231, %f3205;
	mov.f32 	%f3232, %f3206;
	mov.f32 	%f3233, %f3207;
	mov.f32 	%f3234, %f3208;
	mov.u32 	%r1330, %r1305;
	mov.u32 	%r1331, %r1306;
	mov.u32 	%r1332, %r1307;
	mov.u32 	%r1333, %r1308;
	mov.u32 	%r1334, %r1309;
	mov.u32 	%r1335, %r1310;
	mov.u32 	%r1336, %r1507;
	mov.u32 	%r1337, %r1311;
	mov.u32 	%r1338, %r1312;
	mov.u32 	%r1339, %r1313;
	mov.u32 	%r1340, %r1314;
	mov.u32 	%r1341, %r1315;
	mov.u32 	%r1342, %r1316;
	mov.u32 	%r1343, %r1317;
	mov.u32 	%r1344, %r1318;
	mov.u32 	%r1345, %r1319;
	mov.u32 	%r1346, %r1320;
	mov.u32 	%r1347, %r1321;
	mov.u32 	%r1348, %r1322;
	mov.u32 	%r1349, %r1323;
	mov.u32 	%r1350, %r1324;
	mov.u32 	%r1351, %r1325;
	mov.u32 	%r1352, %r1326;
	mov.u32 	%r1353, %r1327;
	mov.u32 	%r1354, %r1328;
	@%p328 bra 	$L__BB13_377;
	setp.leu.f32 	%p329, %f3192, %f3387;
	mov.f32 	%f3210, %f3185;
	mov.f32 	%f3211, %f3186;
	mov.f32 	%f3212, %f3187;
	mov.f32 	%f3213, %f3188;
	mov.f32 	%f3214, %f3189;
	mov.f32 	%f3215, %f3190;
	mov.f32 	%f3216, %f3191;
	mov.f32 	%f3217, %f3387;
	mov.f32 	%f3218, %f3192;
	mov.f32 	%f3219, %f3193;
	mov.f32 	%f3220, %f3194;
	mov.f32 	%f3221, %f3195;
	mov.f32 	%f3222, %f3196;
	mov.f32 	%f3223, %f3197;
	mov.f32 	%f3224, %f3198;
	mov.f32 	%f3225, %f3199;
	mov.f32 	%f3226, %f3200;
	mov.f32 	%f3227, %f3201;
	mov.f32 	%f3228, %f3202;
	mov.f32 	%f3229, %f3203;
	mov.f32 	%f3230, %f3204;
	mov.f32 	%f3231, %f3205;
	mov.f32 	%f3232, %f3206;
	mov.f32 	%f3233, %f3207;
	mov.f32 	%f3234, %f3208;
	mov.u32 	%r1330, %r1305;
	mov.u32 	%r1331, %r1306;
	mov.u32 	%r1332, %r1307;
	mov.u32 	%r1333, %r1308;
	mov.u32 	%r1334, %r1309;
	mov.u32 	%r1335, %r1310;
	mov.u32 	%r1336, %r1311;
	mov.u32 	%r1337, %r1507;
	mov.u32 	%r1338, %r1312;
	mov.u32 	%r1339, %r1313;
	mov.u32 	%r1340, %r1314;
	mov.u32 	%r1341, %r1315;
	mov.u32 	%r1342, %r1316;
	mov.u32 	%r1343, %r1317;
	mov.u32 	%r1344, %r1318;
	mov.u32 	%r1345, %r1319;
	mov.u32 	%r1346, %r1320;
	mov.u32 	%r1347, %r1321;
	mov.u32 	%r1348, %r1322;
	mov.u32 	%r1349, %r1323;
	mov.u32 	%r1350, %r1324;
	mov.u32 	%r1351, %r1325;
	mov.u32 	%r1352, %r1326;
	mov.u32 	%r1353, %r1327;
	mov.u32 	%r1354, %r1328;
	@%p329 bra 	$L__BB13_377;
	setp.leu.f32 	%p330, %f3193, %f3387;
	mov.f32 	%f3210, %f3185;
	mov.f32 	%f3211, %f3186;
	mov.f32 	%f3212, %f3187;
	mov.f32 	%f3213, %f3188;
	mov.f32 	%f3214, %f3189;
	mov.f32 	%f3215, %f3190;
	mov.f32 	%f3216, %f3191;
	mov.f32 	%f3217, %f3192;
	mov.f32 	%f3218, %f3387;
	mov.f32 	%f3219, %f3193;
	mov.f32 	%f3220, %f3194;
	mov.f32 	%f3221, %f3195;
	mov.f32 	%f3222, %f3196;
	mov.f32 	%f3223, %f3197;
	mov.f32 	%f3224, %f3198;
	mov.f32 	%f3225, %f3199;
	mov.f32 	%f3226, %f3200;
	mov.f32 	%f3227, %f3201;
	mov.f32 	%f3228, %f3202;
	mov.f32 	%f3229, %f3203;
	mov.f32 	%f3230, %f3204;
	mov.f32 	%f3231, %f3205;
	mov.f32 	%f3232, %f3206;
	mov.f32 	%f3233, %f3207;
	mov.f32 	%f3234, %f3208;
	mov.u32 	%r1330, %r1305;
	mov.u32 	%r1331, %r1306;
	mov.u32 	%r1332, %r1307;
	mov.u32 	%r1333, %r1308;
	mov.u32 	%r1334, %r1309;
	mov.u32 	%r1335, %r1310;
	mov.u32 	%r1336, %r1311;
	mov.u32 	%r1337, %r1312;
	mov.u32 	%r1338, %r1507;
	mov.u32 	%r1339, %r1313;
	mov.u32 	%r1340, %r1314;
	mov.u32 	%r1341, %r1315;
	mov.u32 	%r1342, %r1316;
	mov.u32 	%r1343, %r1317;
	mov.u32 	%r1344, %r1318;
	mov.u32 	%r1345, %r1319;
	mov.u32 	%r1346, %r1320;
	mov.u32 	%r1347, %r1321;
	mov.u32 	%r1348, %r1322;
	mov.u32 	%r1349, %r1323;
	mov.u32 	%r1350, %r1324;
	mov.u32 	%r1351, %r1325;
	mov.u32 	%r1352, %r1326;
	mov.u32 	%r1353, %r1327;
	mov.u32 	%r1354, %r1328;
	@%p330 bra 	$L__BB13_377;
	setp.leu.f32 	%p331, %f3194, %f3387;
	mov.f32 	%f3210, %f3185;
	mov.f32 	%f3211, %f3186;
	mov.f32 	%f3212, %f3187;
	mov.f32 	%f3213, %f3188;
	mov.f32 	%f3214, %f3189;
	mov.f32 	%f3215, %f3190;
	mov.f32 	%f3216, %f3191;
	mov.f32 	%f3217, %f3192;
	mov.f32 	%f3218, %f3193;
	mov.f32 	%f3219, %f3387;
	mov.f32 	%f3220, %f3194;
	mov.f32 	%f3221, %f3195;
	mov.f32 	%f3222, %f3196;
	mov.f32 	%f3223, %f3197;
	mov.f32 	%f3224, %f3198;
	mov.f32 	%f3225, %f3199;
	mov.f32 	%f3226, %f3200;
	mov.f32 	%f3227, %f3201;
	mov.f32 	%f3228, %f3202;
	mov.f32 	%f3229, %f3203;
	mov.f32 	%f3230, %f3204;
	mov.f32 	%f3231, %f3205;
	mov.f32 	%f3232, %f3206;
	mov.f32 	%f3233, %f3207;
	mov.f32 	%f3234, %f3208;
	mov.u32 	%r1330, %r1305;
	mov.u32 	%r1331, %r1306;
	mov.u32 	%r1332, %r1307;
	mov.u32 	%r1333, %r1308;
	mov.u32 	%r1334, %r1309;
	mov.u32 	%r1335, %r1310;
	mov.u32 	%r1336, %r1311;
	mov.u32 	%r1337, %r1312;
	mov.u32 	%r1338, %r1313;
	mov.u32 	%r1339, %r1507;
	mov.u32 	%r1340, %r1314;
	mov.u32 	%r1341, %r1315;
	mov.u32 	%r1342, %r1316;
	mov.u32 	%r1343, %r1317;
	mov.u32 	%r1344, %r1318;
	mov.u32 	%r1345, %r1319;
	mov.u32 	%r1346, %r1320;
	mov.u32 	%r1347, %r1321;
	mov.u32 	%r1348, %r1322;
	mov.u32 	%r1349, %r1323;
	mov.u32 	%r1350, %r1324;
	mov.u32 	%r1351, %r1325;
	mov.u32 	%r1352, %r1326;
	mov.u32 	%r1353, %r1327;
	mov.u32 	%r1354, %r1328;
	@%p331 bra 	$L__BB13_377;
	setp.leu.f32 	%p332, %f3195, %f3387;
	mov.f32 	%f3210, %f3185;
	mov.f32 	%f3211, %f3186;
	mov.f32 	%f3212, %f3187;
	mov.f32 	%f3213, %f3188;
	mov.f32 	%f3214, %f3189;
	mov.f32 	%f3215, %f3190;
	mov.f32 	%f3216, %f3191;
	mov.f32 	%f3217, %f3192;
	mov.f32 	%f3218, %f3193;
	mov.f32 	%f3219, %f3194;
	mov.f32 	%f3220, %f3387;
	mov.f32 	%f3221, %f3195;
	mov.f32 	%f3222, %f3196;
	mov.f32 	%f3223, %f3197;
	mov.f32 	%f3224, %f3198;
	mov.f32 	%f3225, %f3199;
	mov.f32 	%f3226, %f3200;
	mov.f32 	%f3227, %f3201;
	mov.f32 	%f3228, %f3202;
	mov.f32 	%f3229, %f3203;
	mov.f32 	%f3230, %f3204;
	mov.f32 	%f3231, %f3205;
	mov.f32 	%f3232, %f3206;
	mov.f32 	%f3233, %f3207;
	mov.f32 	%f3234, %f3208;
	mov.u32 	%r1330, %r1305;
	mov.u32 	%r1331, %r1306;
	mov.u32 	%r1332, %r1307;
	mov.u32 	%r1333, %r1308;
	mov.u32 	%r1334, %r1309;
	mov.u32 	%r1335, %r1310;
	mov.u32 	%r1336, %r1311;
	mov.u32 	%r1337, %r1312;
	mov.u32 	%r1338, %r1313;
	mov.u32 	%r1339, %r1314;
	mov.u32 	%r1340, %r1507;
	mov.u32 	%r1341, %r1315;
	mov.u32 	%r1342, %r1316;
	mov.u32 	%r1343, %r1317;
	mov.u32 	%r1344, %r1318;
	mov.u32 	%r1345, %r1319;
	mov.u32 	%r1346, %r1320;
	mov.u32 	%r1347, %r1321;
	mov.u32 	%r1348, %r1322;
	mov.u32 	%r1349, %r1323;
	mov.u32 	%r1350, %r1324;
	mov.u32 	%r1351, %r1325;
	mov.u32 	%r1352, %r1326;
	mov.u32 	%r1353, %r1327;
	mov.u32 	%r1354, %r1328;
	@%p332 bra 	$L__BB13_377;
	setp.leu.f32 	%p333, %f3196, %f3387;
	mov.f32 	%f3210, %f3185;
	mov.f32 	%f3211, %f3186;
	mov.f32 	%f3212, %f3187;
	mov.f32 	%f3213, %f3188;
	mov.f32 	%f3214, %f3189;
	mov.f32 	%f3215, %f3190;
	mov.f32 	%f3216, %f3191;
	mov.f32 	%f3217, %f3192;
	mov.f32 	%f3218, %f3193;
	mov.f32 	%f3219, %f3194;
	mov.f32 	%f3220, %f3195;
	mov.f32 	%f3221, %f3387;
	mov.f32 	%f3222, %f3196;
	mov.f32 	%f3223, %f3197;
	mov.f32 	%f3224, %f3198;
	mov.f32 	%f3225, %f3199;
	mov.f32 	%f3226, %f3200;
	mov.f32 	%f3227, %f3201;
	mov.f32 	%f3228, %f3202;
	mov.f32 	%f3229, %f3203;
	mov.f32 	%f3230, %f3204;
	mov.f32 	%f3231, %f3205;
	mov.f32 	%f3232, %f3206;
	mov.f32 	%f3233, %f3207;
	mov.f32 	%f3234, %f3208;
	mov.u32 	%r1330, %r1305;
	mov.u32 	%r1331, %r1306;
	mov.u32 	%r1332, %r1307;
	mov.u32 	%r1333, %r1308;
	mov.u32 	%r1334, %r1309;
	mov.u32 	%r1335, %r1310;
	mov.u32 	%r1336, %r1311;
	mov.u32 	%r1337, %r1312;
	mov.u32 	%r1338, %r1313;
	mov.u32 	%r1339, %r1314;
	mov.u32 	%r1340, %r1315;
	mov.u32 	%r1341, %r1507;
	mov.u32 	%r1342, %r1316;
	mov.u32 	%r1343, %r1317;
	mov.u32 	%r1344, %r1318;
	mov.u32 	%r1345, %r1319;
	mov.u32 	%r1346, %r1320;
	mov.u32 	%r1347, %r1321;
	mov.u32 	%r1348, %r1322;
	mov.u32 	%r1349, %r1323;
	mov.u32 	%r1350, %r1324;
	mov.u32 	%r1351, %r1325;
	mov.u32 	%r1352, %r1326;
	mov.u32 	%r1353, %r1327;
	mov.u32 	%r1354, %r1328;
	@%p333 bra 	$L__BB13_377;
	setp.leu.f32 	%p334, %f3197, %f3387;
	mov.f32 	%f3210, %f3185;
	mov.f32 	%f3211, %f3186;
	mov.f32 	%f3212, %f3187;
	mov.f32 	%f3213, %f3188;
	mov.f32 	%f3214, %f3189;
	mov.f32 	%f3215, %f3190;
	mov.f32 	%f3216, %f3191;
	mov.f32 	%f3217, %f3192;
	mov.f32 	%f3218, %f3193;
	mov.f32 	%f3219, %f3194;
	mov.f32 	%f3220, %f3195;
	mov.f32 	%f3221, %f3196;
	mov.f32 	%f3222, %f3387;
	mov.f32 	%f3223, %f3197;
	mov.f32 	%f3224, %f3198;
	mov.f32 	%f3225, %f3199;
	mov.f32 	%f3226, %f3200;
	mov.f32 	%f3227, %f3201;
	mov.f32 	%f3228, %f3202;
	mov.f32 	%f3229, %f3203;
	mov.f32 	%f3230, %f3204;
	mov.f32 	%f3231, %f3205;
	mov.f32 	%f3232, %f3206;
	mov.f32 	%f3233, %f3207;
	mov.f32 	%f3234, %f3208;
	mov.u32 	%r1330, %r1305;
	mov.u32 	%r1331, %r1306;
	mov.u32 	%r1332, %r1307;
	mov.u32 	%r1333, %r1308;
	mov.u32 	%r1334, %r1309;
	mov.u32 	%r1335, %r1310;
	mov.u32 	%r1336, %r1311;
	mov.u32 	%r1337, %r1312;
	mov.u32 	%r1338, %r1313;
	mov.u32 	%r1339, %r1314;
	mov.u32 	%r1340, %r1315;
	mov.u32 	%r1341, %r1316;
	mov.u32 	%r1342, %r1507;
	mov.u32 	%r1343, %r1317;
	mov.u32 	%r1344, %r1318;
	mov.u32 	%r1345, %r1319;
	mov.u32 	%r1346, %r1320;
	mov.u32 	%r1347, %r1321;
	mov.u32 	%r1348, %r1322;
	mov.u32 	%r1349, %r1323;
	mov.u32 	%r1350, %r1324;
	mov.u32 	%r1351, %r1325;
	mov.u32 	%r1352, %r1326;
	mov.u32 	%r1353, %r1327;
	mov.u32 	%r1354, %r1328;
	@%p334 bra 	$L__BB13_377;
	setp.leu.f32 	%p335, %f3198, %f3387;
	mov.f32 	%f3210, %f3185;
	mov.f32 	%f3211, %f3186;
	mov.f32 	%f3212, %f3187;
	mov.f32 	%f3213, %f3188;
	mov.f32 	%f3214, %f3189;
	mov.f32 	%f3215, %f3190;
	mov.f32 	%f3216, %f3191;
	mov.f32 	%f3217, %f3192;
	mov.f32 	%f3218, %f3193;
	mov.f32 	%f3219, %f3194;
	mov.f32 	%f3220, %f3195;
	mov.f32 	%f3221, %f3196;
	mov.f32 	%f3222, %f3197;
	mov.f32 	%f3223, %f3387;
	mov.f32 	%f3224, %f3198;
	mov.f32 	%f3225, %f3199;
	mov.f32 	%f3226, %f3200;
	mov.f32 	%f3227, %f3201;
	mov.f32 	%f3228, %f3202;
	mov.f32 	%f3229, %f3203;
	mov.f32 	%f3230, %f3204;
	mov.f32 	%f3231, %f3205;
	mov.f32 	%f3232, %f3206;
	mov.f32 	%f3233, %f3207;
	mov.f32 	%f3234, %f3208;
	mov.u32 	%r1330, %r1305;
	mov.u32 	%r1331, %r1306;
	mov.u32 	%r1332, %r1307;
	mov.u32 	%r1333, %r1308;
	mov.u32 	%r1334, %r1309;
	mov.u32 	%r1335, %r1310;
	mov.u32 	%r1336, %r1311;
	mov.u32 	%r1337, %r1312;
	mov.u32 	%r1338, %r1313;
	mov.u32 	%r1339, %r1314;
	mov.u32 	%r1340, %r1315;
	mov.u32 	%r1341, %r1316;
	mov.u32 	%r1342, %r1317;
	mov.u32 	%r1343, %r1507;
	mov.u32 	%r1344, %r1318;
	mov.u32 	%r1345, %r1319;
	mov.u32 	%r1346, %r1320;
	mov.u32 	%r1347, %r1321;
	mov.u32 	%r1348, %r1322;
	mov.u32 	%r1349, %r1323;
	mov.u32 	%r1350, %r1324;
	mov.u32 	%r1351, %r1325;
	mov.u32 	%r1352, %r1326;
	mov.u32 	%r1353, %r1327;
	mov.u32 	%r1354, %r1328;
	@%p335 bra 	$L__BB13_377;
	setp.leu.f32 	%p336, %f3199, %f3387;
	mov.f32 	%f3210, %f3185;
	mov.f32 	%f3211, %f3186;
	mov.f32 	%f3212, %f3187;
	mov.f32 	%f3213, %f3188;
	mov.f32 	%f3214, %f3189;
	mov.f32 	%f3215, %f3190;
	mov.f32 	%f3216, %f3191;
	mov.f32 	%f3217, %f3192;
	mov.f32 	%f3218, %f3193;
	mov.f32 	%f3219, %f3194;
	mov.f32 	%f3220, %f3195;
	mov.f32 	%f3221, %f3196;
	mov.f32 	%f3222, %f3197;
	mov.f32 	%f3223, %f3198;
	mov.f32 	%f3224, %f3387;
	mov.f32 	%f3225, %f3199;
	mov.f32 	%f3226, %f3200;
	mov.f32 	%f3227, %f3201;
	mov.f32 	%f3228, %f3202;
	mov.f32 	%f3229, %f3203;
	mov.f32 	%f3230, %f3204;
	mov.f32 	%f3231, %f3205;
	mov.f32 	%f3232, %f3206;
	mov.f32 	%f3233, %f3207;
	mov.f32 	%f3234, %f3208;
	mov.u32 	%r1330, %r1305;
	mov.u32 	%r1331, %r1306;
	mov.u32 	%r1332, %r1307;
	mov.u32 	%r1333, %r1308;
	mov.u32 	%r1334, %r1309;
	mov.u32 	%r1335, %r1310;
	mov.u32 	%r1336, %r1311;
	mov.u32 	%r1337, %r1312;
	mov.u32 	%r1338, %r1313;
	mov.u32 	%r1339, %r1314;
	mov.u32 	%r1340, %r1315;
	mov.u32 	%r1341, %r1316;
	mov.u32 	%r1342, %r1317;
	mov.u32 	%r1343, %r1318;
	mov.u32 	%r1344, %r1507;
	mov.u32 	%r1345, %r1319;
	mov.u32 	%r1346, %r1320;
	mov.u32 	%r1347, %r1321;
	mov.u32 	%r1348, %r1322;
	mov.u32 	%r1349, %r1323;
	mov.u32 	%r1350, %r1324;
	mov.u32 	%r1351, %r1325;
	mov.u32 	%r1352, %r1326;
	mov.u32 	%r1353, %r1327;
	mov.u32 	%r1354, %r1328;
	@%p336 bra 	$L__BB13_377;
	setp.leu.f32 	%p337, %f3200, %f3387;
	mov.f32 	%f3210, %f3185;
	mov.f32 	%f3211, %f3186;
	mov.f32 	%f3212, %f3187;
	mov.f32 	%f3213, %f3188;
	mov.f32 	%f3214, %f3189;
	mov.f32 	%f3215, %f3190;
	mov.f32 	%f3216, %f3191;
	mov.f32 	%f3217, %f3192;
	mov.f32 	%f3218, %f3193;
	mov.f32 	%f3219, %f3194;
	mov.f32 	%f3220, %f3195;
	mov.f32 	%f3221, %f3196;
	mov.f32 	%f3222, %f3197;
	mov.f32 	%f3223, %f3198;
	mov.f32 	%f3224, %f3199;
	mov.f32 	%f3225, %f3387;
	mov.f32 	%f3226, %f3200;
	mov.f32 	%f3227, %f3201;
	mov.f32 	%f3228, %f3202;
	mov.f32 	%f3229, %f3203;
	mov.f32 	%f3230, %f3204;
	mov.f32 	%f3231, %f3205;
	mov.f32 	%f3232, %f3206;
	mov.f32 	%f3233, %f3207;
	mov.f32 	%f3234, %f3208;
	mov.u32 	%r1330, %r1305;
	mov.u32 	%r1331, %r1306;
	mov.u32 	%r1332, %r1307;
	mov.u32 	%r1333, %r1308;
	mov.u32 	%r1334, %r1309;
	mov.u32 	%r1335, %r1310;
	mov.u32 	%r1336, %r1311;
	mov.u32 	%r1337, %r1312;
	mov.u32 	%r1338, %r1313;
	mov.u32 	%r1339, %r1314;
	mov.u32 	%r1340, %r1315;
	mov.u32 	%r1341, %r1316;
	mov.u32 	%r1342, %r1317;
	mov.u32 	%r1343, %r1318;
	mov.u32 	%r1344, %r1319;
	mov.u32 	%r1345, %r1507;
	mov.u32 	%r1346, %r1320;
	mov.u32 	%r1347, %r1321;
	mov.u32 	%r1348, %r1322;
	mov.u32 	%r1349, %r1323;
	mov.u32 	%r1350, %r1324;
	mov.u32 	%r1351, %r1325;
	mov.u32 	%r1352, %r1326;
	mov.u32 	%r1353, %r1327;
	mov.u32 	%r1354, %r1328;
	@%p337 bra 	$L__BB13_377;
	setp.leu.f32 	%p338, %f3201, %f3387;
	mov.f32 	%f3210, %f3185;
	mov.f32 	%f3211, %f3186;
	mov.f32 	%f3212, %f3187;
	mov.f32 	%f3213, %f3188;
	mov.f32 	%f3214, %f3189;
	mov.f32 	%f3215, %f3190;
	mov.f32 	%f3216, %f3191;
	mov.f32 	%f3217, %f3192;
	mov.f32 	%f3218, %f3193;
	mov.f32 	%f3219, %f3194;
	mov.f32 	%f3220, %f3195;
	mov.f32 	%f3221, %f3196;
	mov.f32 	%f3222, %f3197;
	mov.f32 	%f3223, %f3198;
	mov.f32 	%f3224, %f3199;
	mov.f32 	%f3225, %f3200;
	mov.f32 	%f3226, %f3387;
	mov.f32 	%f3227, %f3201;
	mov.f32 	%f3228, %f3202;
	mov.f32 	%f3229, %f3203;
	mov.f32 	%f3230, %f3204;
	mov.f32 	%f3231, %f3205;
	mov.f32 	%f3232, %f3206;
	mov.f32 	%f3233, %f3207;
	mov.f32 	%f3234, %f3208;
	mov.u32 	%r1330, %r1305;
	mov.u32 	%r1331, %r1306;
	mov.u32 	%r1332, %r1307;
	mov.u32 	%r1333, %r1308;
	mov.u32 	%r1334, %r1309;
	mov.u32 	%r1335, %r1310;
	mov.u32 	%r1336, %r1311;
	mov.u32 	%r1337, %r1312;
	mov.u32 	%r1338, %r1313;
	mov.u32 	%r1339, %r1314;
	mov.u32 	%r1340, %r1315;
	mov.u32 	%r1341, %r1316;
	mov.u32 	%r1342, %r1317;
	mov.u32 	%r1343, %r1318;
	mov.u32 	%r1344, %r1319;
	mov.u32 	%r1345, %r1320;
	mov.u32 	%r1346, %r1507;
	mov.u32 	%r1347, %r1321;
	mov.u32 	%r1348, %r1322;
	mov.u32 	%r1349, %r1323;
	mov.u32 	%r1350, %r1324;
	mov.u32 	%r1351, %r1325;
	mov.u32 	%r1352, %r1326;
	mov.u32 	%r1353, %r1327;
	mov.u32 	%r1354, %r1328;
	@%p338 bra 	$L__BB13_377;
	setp.leu.f32 	%p339, %f3202, %f3387;
	mov.f32 	%f3210, %f3185;
	mov.f32 	%f3211, %f3186;
	mov.f32 	%f3212, %f3187;
	mov.f32 	%f3213, %f3188;
	mov.f32 	%f3214, %f3189;
	mov.f32 	%f3215, %f3190;
	mov.f32 	%f3216, %f3191;
	mov.f32 	%f3217, %f3192;
	mov.f32 	%f3218, %f3193;
	mov.f32 	%f3219, %f3194;
	mov.f32 	%f3220, %f3195;
	mov.f32 	%f3221, %f3196;
	mov.f32 	%f3222, %f3197;
	mov.f32 	%f3223, %f3198;
	mov.f32 	%f3224, %f3199;
	mov.f32 	%f3225, %f3200;
	mov.f32 	%f3226, %f3201;
	mov.f32 	%f3227, %f3387;
	mov.f32 	%f3228, %f3202;
	mov.f32 	%f3229, %f3203;
	mov.f32 	%f3230, %f3204;
	mov.f32 	%f3231, %f3205;
	mov.f32 	%f3232, %f3206;
	mov.f32 	%f3233, %f3207;
	mov.f32 	%f3234, %f3208;
	mov.u32 	%r1330, %r1305;
	mov.u32 	%r1331, %r1306;
	mov.u32 	%r1332, %r1307;
	mov.u32 	%r1333, %r1308;
	mov.u32 	%r1334, %r1309;
	mov.u32 	%r1335, %r1310;
	mov.u32 	%r1336, %r1311;
	mov.u32 	%r1337, %r1312;
	mov.u32 	%r1338, %r1313;
	mov.u32 	%r1339, %r1314;
	mov.u32 	%r1340, %r1315;
	mov.u32 	%r1341, %r1316;
	mov.u32 	%r1342, %r1317;
	mov.u32 	%r1343, %r1318;
	mov.u32 	%r1344, %r1319;
	mov.u32 	%r1345, %r1320;
	mov.u32 	%r1346, %r1321;
	mov.u32 	%r1347, %r1507;
	mov.u32 	%r1348, %r1322;
	mov.u32 	%r1349, %r1323;
	mov.u32 	%r1350, %r1324;
	mov.u32 	%r1351, %r1325;
	mov.u32 	%r1352, %r1326;
	mov.u32 	%r1353, %r1327;
	mov.u32 	%r1354, %r1328;
	@%p339 bra 	$L__BB13_377;
	setp.leu.f32 	%p340, %f3203, %f3387;
	mov.f32 	%f3210, %f3185;
	mov.f32 	%f3211, %f3186;
	mov.f32 	%f3212, %f3187;
	mov.f32 	%f3213, %f3188;
	mov.f32 	%f3214, %f3189;
	mov.f32 	%f3215, %f3190;
	mov.f32 	%f3216, %f3191;
	mov.f32 	%f3217, %f3192;
	mov.f32 	%f3218, %f3193;
	mov.f32 	%f3219, %f3194;
	mov.f32 	%f3220, %f3195;
	mov.f32 	%f3221, %f3196;
	mov.f32 	%f3222, %f3197;
	mov.f32 	%f3223, %f3198;
	mov.f32 	%f3224, %f3199;
	mov.f32 	%f3225, %f3200;
	mov.f32 	%f3226, %f3201;
	mov.f32 	%f3227, %f3202;
	mov.f32 	%f3228, %f3387;
	mov.f32 	%f3229, %f3203;
	mov.f32 	%f3230, %f3204;
	mov.f32 	%f3231, %f3205;
	mov.f32 	%f3232, %f3206;
	mov.f32 	%f3233, %f3207;
	mov.f32 	%f3234, %f3208;
	mov.u32 	%r1330, %r1305;
	mov.u32 	%r1331, %r1306;
	mov.u32 	%r1332, %r1307;
	mov.u32 	%r1333, %r1308;
	mov.u32 	%r1334, %r1309;
	mov.u32 	%r1335, %r1310;
	mov.u32 	%r1336, %r1311;
	mov.u32 	%r1337, %r1312;
	mov.u32 	%r1338, %r1313;
	mov.u32 	%r1339, %r1314;
	mov.u32 	%r1340, %r1315;
	mov.u32 	%r1341, %r1316;
	mov.u32 	%r1342, %r1317;
	mov.u32 	%r1343, %r1318;
	mov.u32 	%r1344, %r1319;
	mov.u32 	%r1345, %r1320;
	mov.u32 	%r1346, %r1321;
	mov.u32 	%r1347, %r1322;
	mov.u32 	%r1348, %r1507;
	mov.u32 	%r1349, %r1323;
	mov.u32 	%r1350, %r1324;
	mov.u32 	%r1351, %r1325;
	mov.u32 	%r1352, %r1326;
	mov.u32 	%r1353, %r1327;
	mov.u32 	%r1354, %r1328;
	@%p340 bra 	$L__BB13_377;
	setp.leu.f32 	%p341, %f3204, %f3387;
	mov.f32 	%f3210, %f3185;
	mov.f32 	%f3211, %f3186;
	mov.f32 	%f3212, %f3187;
	mov.f32 	%f3213, %f3188;
	mov.f32 	%f3214, %f3189;
	mov.f32 	%f3215, %f3190;
	mov.f32 	%f3216, %f3191;
	mov.f32 	%f3217, %f3192;
	mov.f32 	%f3218, %f3193;
	mov.f32 	%f3219, %f3194;
	mov.f32 	%f3220, %f3195;
	mov.f32 	%f3221, %f3196;
	mov.f32 	%f3222, %f3197;
	mov.f32 	%f3223, %f3198;
	mov.f32 	%f3224, %f3199;
	mov.f32 	%f3225, %f3200;
	mov.f32 	%f3226, %f3201;
	mov.f32 	%f3227, %f3202;
	mov.f32 	%f3228, %f3203;
	mov.f32 	%f3229, %f3387;
	mov.f32 	%f3230, %f3204;
	mov.f32 	%f3231, %f3205;
	mov.f32 	%f3232, %f3206;
	mov.f32 	%f3233, %f3207;
	mov.f32 	%f3234, %f3208;
	mov.u32 	%r1330, %r1305;
	mov.u32 	%r1331, %r1306;
	mov.u32 	%r1332, %r1307;
	mov.u32 	%r1333, %r1308;
	mov.u32 	%r1334, %r1309;
	mov.u32 	%r1335, %r1310;
	mov.u32 	%r1336, %r1311;
	mov.u32 	%r1337, %r1312;
	mov.u32 	%r1338, %r1313;
	mov.u32 	%r1339, %r1314;
	mov.u32 	%r1340, %r1315;
	mov.u32 	%r1341, %r1316;
	mov.u32 	%r1342, %r1317;
	mov.u32 	%r1343, %r1318;
	mov.u32 	%r1344, %r1319;
	mov.u32 	%r1345, %r1320;
	mov.u32 	%r1346, %r1321;
	mov.u32 	%r1347, %r1322;
	mov.u32 	%r1348, %r1323;
	mov.u32 	%r1349, %r1507;
	mov.u32 	%r1350, %r1324;
	mov.u32 	%r1351, %r1325;
	mov.u32 	%r1352, %r1326;
	mov.u32 	%r1353, %r1327;
	mov.u32 	%r1354, %r1328;
	@%p341 bra 	$L__BB13_377;
	setp.leu.f32 	%p342, %f3205, %f3387;
	mov.f32 	%f3210, %f3185;
	mov.f32 	%f3211, %f3186;
	mov.f32 	%f3212, %f3187;
	mov.f32 	%f3213, %f3188;
	mov.f32 	%f3214, %f3189;
	mov.f32 	%f3215, %f3190;
	mov.f32 	%f3216, %f3191;
	mov.f32 	%f3217, %f3192;
	mov.f32 	%f3218, %f3193;
	mov.f32 	%f3219, %f3194;
	mov.f32 	%f3220, %f3195;
	mov.f32 	%f3221, %f3196;
	mov.f32 	%f3222, %f3197;
	mov.f32 	%f3223, %f3198;
	mov.f32 	%f3224, %f3199;
	mov.f32 	%f3225, %f3200;
	mov.f32 	%f3226, %f3201;
	mov.f32 	%f3227, %f3202;
	mov.f32 	%f3228, %f3203;
	mov.f32 	%f3229, %f3204;
	mov.f32 	%f3230, %f3387;
	mov.f32 	%f3231, %f3205;
	mov.f32 	%f3232, %f3206;
	mov.f32 	%f3233, %f3207;
	mov.f32 	%f3234, %f3208;
	mov.u32 	%r1330, %r1305;
	mov.u32 	%r1331, %r1306;
	mov.u32 	%r1332, %r1307;
	mov.u32 	%r1333, %r1308;
	mov.u32 	%r1334, %r1309;
	mov.u32 	%r1335, %r1310;
	mov.u32 	%r1336, %r1311;
	mov.u32 	%r1337, %r1312;
	mov.u32 	%r1338, %r1313;
	mov.u32 	%r1339, %r1314;
	mov.u32 	%r1340, %r1315;
	mov.u32 	%r1341, %r1316;
	mov.u32 	%r1342, %r1317;
	mov.u32 	%r1343, %r1318;
	mov.u32 	%r1344, %r1319;
	mov.u32 	%r1345, %r1320;
	mov.u32 	%r1346, %r1321;
	mov.u32 	%r1347, %r1322;
	mov.u32 	%r1348, %r1323;
	mov.u32 	%r1349, %r1324;
	mov.u32 	%r1350, %r1507;
	mov.u32 	%r1351, %r1325;
	mov.u32 	%r1352, %r1326;
	mov.u32 	%r1353, %r1327;
	mov.u32 	%r1354, %r1328;
	@%p342 bra 	$L__BB13_377;
	setp.leu.f32 	%p343, %f3206, %f3387;
	mov.f32 	%f3210, %f3185;
	mov.f32 	%f3211, %f3186;
	mov.f32 	%f3212, %f3187;
	mov.f32 	%f3213, %f3188;
	mov.f32 	%f3214, %f3189;
	mov.f32 	%f3215, %f3190;
	mov.f32 	%f3216, %f3191;
	mov.f32 	%f3217, %f3192;
	mov.f32 	%f3218, %f3193;
	mov.f32 	%f3219, %f3194;
	mov.f32 	%f3220, %f3195;
	mov.f32 	%f3221, %f3196;
	mov.f32 	%f3222, %f3197;
	mov.f32 	%f3223, %f3198;
	mov.f32 	%f3224, %f3199;
	mov.f32 	%f3225, %f3200;
	mov.f32 	%f3226, %f3201;
	mov.f32 	%f3227, %f3202;
	mov.f32 	%f3228, %f3203;
	mov.f32 	%f3229, %f3204;
	mov.f32 	%f3230, %f3205;
	mov.f32 	%f3231, %f3387;
	mov.f32 	%f3232, %f3206;
	mov.f32 	%f3233, %f3207;
	mov.f32 	%f3234, %f3208;
	mov.u32 	%r1330, %r1305;
	mov.u32 	%r1331, %r1306;
	mov.u32 	%r1332, %r1307;
	mov.u32 	%r1333, %r1308;
	mov.u32 	%r1334, %r1309;
	mov.u32 	%r1335, %r1310;
	mov.u32 	%r1336, %r1311;
	mov.u32 	%r1337, %r1312;
	mov.u32 	%r1338, %r1313;
	mov.u32 	%r1339, %r1314;
	mov.u32 	%r1340, %r1315;
	mov.u32 	%r1341, %r1316;
	mov.u32 	%r1342, %r1317;
	mov.u32 	%r1343, %r1318;
	mov.u32 	%r1344, %r1319;
	mov.u32 	%r1345, %r1320;
	mov.u32 	%r1346, %r1321;
	mov.u32 	%r1347, %r1322;
	mov.u32 	%r1348, %r1323;
	mov.u32 	%r1349, %r1324;
	mov.u32 	%r1350, %r1325;
	mov.u32 	%r1351, %r1507;
	mov.u32 	%r1352, %r1326;
	mov.u32 	%r1353, %r1327;
	mov.u32 	%r1354, %r1328;
	@%p343 bra 	$L__BB13_377;
	setp.leu.f32 	%p344, %f3207, %f3387;
	mov.f32 	%f3210, %f3185;
	mov.f32 	%f3211, %f3186;
	mov.f32 	%f3212, %f3187;
	mov.f32 	%f3213, %f3188;
	mov.f32 	%f3214, %f3189;
	mov.f32 	%f3215, %f3190;
	mov.f32 	%f3216, %f3191;
	mov.f32 	%f3217, %f3192;
	mov.f32 	%f3218, %f3193;
	mov.f32 	%f3219, %f3194;
	mov.f32 	%f3220, %f3195;
	mov.f32 	%f3221, %f3196;
	mov.f32 	%f3222, %f3197;
	mov.f32 	%f3223, %f3198;
	mov.f32 	%f3224, %f3199;
	mov.f32 	%f3225, %f3200;
	mov.f32 	%f3226, %f3201;
	mov.f32 	%f3227, %f3202;
	mov.f32 	%f3228, %f3203;
	mov.f32 	%f3229, %f3204;
	mov.f32 	%f3230, %f3205;
	mov.f32 	%f3231, %f3206;
	mov.f32 	%f3232, %f3387;
	mov.f32 	%f3233, %f3207;
	mov.f32 	%f3234, %f3208;
	mov.u32 	%r1330, %r1305;
	mov.u32 	%r1331, %r1306;
	mov.u32 	%r1332, %r1307;
	mov.u32 	%r1333, %r1308;
	mov.u32 	%r1334, %r1309;
	mov.u32 	%r1335, %r1310;
	mov.u32 	%r1336, %r1311;
	mov.u32 	%r1337, %r1312;
	mov.u32 	%r1338, %r1313;
	mov.u32 	%r1339, %r1314;
	mov.u32 	%r1340, %r1315;
	mov.u32 	%r1341, %r1316;
	mov.u32 	%r1342, %r1317;
	mov.u32 	%r1343, %r1318;
	mov.u32 	%r1344, %r1319;
	mov.u32 	%r1345, %r1320;
	mov.u32 	%r1346, %r1321;
	mov.u32 	%r1347, %r1322;
	mov.u32 	%r1348, %r1323;
	mov.u32 	%r1349, %r1324;
	mov.u32 	%r1350, %r1325;
	mov.u32 	%r1351, %r1326;
	mov.u32 	%r1352, %r1507;
	mov.u32 	%r1353, %r1327;
	mov.u32 	%r1354, %r1328;
	@%p344 bra 	$L__BB13_377;
	setp.leu.f32 	%p345, %f3208, %f3387;
	mov.f32 	%f3210, %f3185;
	mov.f32 	%f3211, %f3186;
	mov.f32 	%f3212, %f3187;
	mov.f32 	%f3213, %f3188;
	mov.f32 	%f3214, %f3189;
	mov.f32 	%f3215, %f3190;
	mov.f32 	%f3216, %f3191;
	mov.f32 	%f3217, %f3192;
	mov.f32 	%f3218, %f3193;
	mov.f32 	%f3219, %f3194;
	mov.f32 	%f3220, %f3195;
	mov.f32 	%f3221, %f3196;
	mov.f32 	%f3222, %f3197;
	mov.f32 	%f3223, %f3198;
	mov.f32 	%f3224, %f3199;
	mov.f32 	%f3225, %f3200;
	mov.f32 	%f3226, %f3201;
	mov.f32 	%f3227, %f3202;
	mov.f32 	%f3228, %f3203;
	mov.f32 	%f3229, %f3204;
	mov.f32 	%f3230, %f3205;
	mov.f32 	%f3231, %f3206;
	mov.f32 	%f3232, %f3207;
	mov.f32 	%f3233, %f3387;
	mov.f32 	%f3234, %f3208;
	mov.u32 	%r1330, %r1305;
	mov.u32 	%r1331, %r1306;
	mov.u32 	%r1332, %r1307;
	mov.u32 	%r1333, %r1308;
	mov.u32 	%r1334, %r1309;
	mov.u32 	%r1335, %r1310;
	mov.u32 	%r1336, %r1311;
	mov.u32 	%r1337, %r1312;
	mov.u32 	%r1338, %r1313;
	mov.u32 	%r1339, %r1314;
	mov.u32 	%r1340, %r1315;
	mov.u32 	%r1341, %r1316;
	mov.u32 	%r1342, %r1317;
	mov.u32 	%r1343, %r1318;
	mov.u32 	%r1344, %r1319;
	mov.u32 	%r1345, %r1320;
	mov.u32 	%r1346, %r1321;
	mov.u32 	%r1347, %r1322;
	mov.u32 	%r1348, %r1323;
	mov.u32 	%r1349, %r1324;
	mov.u32 	%r1350, %r1325;
	mov.u32 	%r1351, %r1326;
	mov.u32 	%r1352, %r1327;
	mov.u32 	%r1353, %r1507;
	mov.u32 	%r1354, %r1328;
	@%p345 bra 	$L__BB13_377;
	setp.leu.f32 	%p346, %f3412, %f3387;
	mov.f32 	%f3210, %f3185;
	mov.f32 	%f3211, %f3186;
	mov.f32 	%f3212, %f3187;
	mov.f32 	%f3213, %f3188;
	mov.f32 	%f3214, %f3189;
	mov.f32 	%f3215, %f3190;
	mov.f32 	%f3216, %f3191;
	mov.f32 	%f3217, %f3192;
	mov.f32 	%f3218, %f3193;
	mov.f32 	%f3219, %f3194;
	mov.f32 	%f3220, %f3195;
	mov.f32 	%f3221, %f3196;
	mov.f32 	%f3222, %f3197;
	mov.f32 	%f3223, %f3198;
	mov.f32 	%f3224, %f3199;
	mov.f32 	%f3225, %f3200;
	mov.f32 	%f3226, %f3201;
	mov.f32 	%f3227, %f3202;
	mov.f32 	%f3228, %f3203;
	mov.f32 	%f3229, %f3204;
	mov.f32 	%f3230, %f3205;
	mov.f32 	%f3231, %f3206;
	mov.f32 	%f3232, %f3207;
	mov.f32 	%f3233, %f3208;
	mov.f32 	%f3234, %f3387;
	mov.u32 	%r1330, %r1305;
	mov.u32 	%r1331, %r1306;
	mov.u32 	%r1332, %r1307;
	mov.u32 	%r1333, %r1308;
	mov.u32 	%r1334, %r1309;
	mov.u32 	%r1335, %r1310;
	mov.u32 	%r1336, %r1311;
	mov.u32 	%r1337, %r1312;
	mov.u32 	%r1338, %r1313;
	mov.u32 	%r1339, %r1314;
	mov.u32 	%r1340, %r1315;
	mov.u32 	%r1341, %r1316;
	mov.u32 	%r1342, %r1317;
	mov.u32 	%r1343, %r1318;
	mov.u32 	%r1344, %r1319;
	mov.u32 	%r1345, %r1320;
	mov.u32 	%r1346, %r1321;
	mov.u32 	%r1347, %r1322;
	mov.u32 	%r1348, %r1323;
	mov.u32 	%r1349, %r1324;
	mov.u32 	%r1350, %r1325;
	mov.u32 	%r1351, %r1326;
	mov.u32 	%r1352, %r1327;
	mov.u32 	%r1353, %r1328;
	mov.u32 	%r1354, %r1507;
	@%p346 bra 	$L__BB13_377;
	mov.f32 	%f3210, %f3185;
	mov.f32 	%f3211, %f3186;
	mov.f32 	%f3212, %f3187;
	mov.f32 	%f3213, %f3188;
	mov.f32 	%f3214, %f3189;
	mov.f32 	%f3215, %f3190;
	mov.f32 	%f3216, %f3191;
	mov.f32 	%f3217, %f3192;
	mov.f32 	%f3218, %f3193;
	mov.f32 	%f3219, %f3194;
	mov.f32 	%f3220, %f3195;
	mov.f32 	%f3221, %f3196;
	mov.f32 	%f3222, %f3197;
	mov.f32 	%f3223, %f3198;
	mov.f32 	%f3224, %f3199;
	mov.f32 	%f3225, %f3200;
	mov.f32 	%f3226, %f3201;
	mov.f32 	%f3227, %f3202;
	mov.f32 	%f3228, %f3203;
	mov.f32 	%f3229, %f3204;
	mov.f32 	%f3230, %f3205;
	mov.f32 	%f3231, %f3206;
	mov.f32 	%f3232, %f3207;
	mov.f32 	%f3233, %f3208;
	mov.f32 	%f3234, %f3412;
	mov.f32 	%f3412, %f3387;
	mov.u32 	%r1330, %r1305;
	mov.u32 	%r1331, %r1306;
	mov.u32 	%r1332, %r1307;
	mov.u32 	%r1333, %r1308;
	mov.u32 	%r1334, %r1309;
	mov.u32 	%r1335, %r1310;
	mov.u32 	%r1336, %r1311;
	mov.u32 	%r1337, %r1312;
	mov.u32 	%r1338, %r1313;
	mov.u32 	%r1339, %r1314;
	mov.u32 	%r1340, %r1315;
	mov.u32 	%r1341, %r1316;
	mov.u32 	%r1342, %r1317;
	mov.u32 	%r1343, %r1318;
	mov.u32 	%r1344, %r1319;
	mov.u32 	%r1345, %r1320;
	mov.u32 	%r1346, %r1321;
	mov.u32 	%r1347, %r1322;
	mov.u32 	%r1348, %r1323;
	mov.u32 	%r1349, %r1324;
	mov.u32 	%r1350, %r1325;
	mov.u32 	%r1351, %r1326;
	mov.u32 	%r1352, %r1327;
	mov.u32 	%r1353, %r1328;
	mov.u32 	%r1354, %r1532;
	mov.u32 	%r1532, %r1507;
$L__BB13_377:
	setp.leu.f32 	%p347, %f3210, %f3386;
	mov.f32 	%f3236, %f3386;
	mov.f32 	%f3237, %f3210;
	mov.f32 	%f3238, %f3211;
	mov.f32 	%f3239, %f3212;
	mov.f32 	%f3240, %f3213;
	mov.f32 	%f3241, %f3214;
	mov.f32 	%f3242, %f3215;
	mov.f32 	%f3243, %f3216;
	mov.f32 	%f3244, %f3217;
	mov.f32 	%f3245, %f3218;
	mov.f32 	%f3246, %f3219;
	mov.f32 	%f3247, %f3220;
	mov.f32 	%f3248, %f3221;
	mov.f32 	%f3249, %f3222;
	mov.f32 	%f3250, %f3223;
	mov.f32 	%f3251, %f3224;
	mov.f32 	%f3252, %f3225;
	mov.f32 	%f3253, %f3226;
	mov.f32 	%f3254, %f3227;
	mov.f32 	%f3255, %f3228;
	mov.f32 	%f3256, %f3229;
	mov.f32 	%f3257, %f3230;
	mov.f32 	%f3258, %f3231;
	mov.f32 	%f3259, %f3232;
	mov.f32 	%f3260, %f3233;
	mov.f32 	%f3261, %f3234;
	mov.u32 	%r1356, %r1506;
	mov.u32 	%r1357, %r1330;
	mov.u32 	%r1358, %r1331;
	mov.u32 	%r1359, %r1332;
	mov.u32 	%r1360, %r1333;
	mov.u32 	%r1361, %r1334;
	mov.u32 	%r1362, %r1335;
	mov.u32 	%r1363, %r1336;
	mov.u32 	%r1364, %r1337;
	mov.u32 	%r1365, %r1338;
	mov.u32 	%r1366, %r1339;
	mov.u32 	%r1367, %r1340;
	mov.u32 	%r1368, %r1341;
	mov.u32 	%r1369, %r1342;
	mov.u32 	%r1370, %r1343;
	mov.u32 	%r1371, %r1344;
	mov.u32 	%r1372, %r1345;
	mov.u32 	%r1373, %r1346;
	mov.u32 	%r1374, %r1347;
	mov.u32 	%r1375, %r1348;
	mov.u32 	%r1376, %r1349;
	mov.u32 	%r1377, %r1350;
	mov.u32 	%r1378, %r1351;
	mov.u32 	%r1379, %r1352;
	mov.u32 	%r1380, %r1353;
	mov.u32 	%r1381, %r1354;
	@%p347 bra 	$L__BB13_404;
	setp.leu.f32 	%p348, %f3211, %f3386;
	mov.f32 	%f3236, %f3210;
	mov.f32 	%f3237, %f3386;
	mov.f32 	%f3238, %f3211;
	mov.f32 	%f3239, %f3212;
	mov.f32 	%f3240, %f3213;
	mov.f32 	%f3241, %f3214;
	mov.f32 	%f3242, %f3215;
	mov.f32 	%f3243, %f3216;
	mov.f32 	%f3244, %f3217;
	mov.f32 	%f3245, %f3218;
	mov.f32 	%f3246, %f3219;
	mov.f32 	%f3247, %f3220;
	mov.f32 	%f3248, %f3221;
	mov.f32 	%f3249, %f3222;
	mov.f32 	%f3250, %f3223;
	mov.f32 	%f3251, %f3224;
	mov.f32 	%f3252, %f3225;
	mov.f32 	%f3253, %f3226;
	mov.f32 	%f3254, %f3227;
	mov.f32 	%f3255, %f3228;
	mov.f32 	%f3256, %f3229;
	mov.f32 	%f3257, %f3230;
	mov.f32 	%f3258, %f3231;
	mov.f32 	%f3259, %f3232;
	mov.f32 	%f3260, %f3233;
	mov.f32 	%f3261, %f3234;
	mov.u32 	%r1356, %r1330;
	mov.u32 	%r1357, %r1506;
	mov.u32 	%r1358, %r1331;
	mov.u32 	%r1359, %r1332;
	mov.u32 	%r1360, %r1333;
	mov.u32 	%r1361, %r1334;
	mov.u32 	%r1362, %r1335;
	mov.u32 	%r1363, %r1336;
	mov.u32 	%r1364, %r1337;
	mov.u32 	%r1365, %r1338;
	mov.u32 	%r1366, %r1339;
	mov.u32 	%r1367, %r1340;
	mov.u32 	%r1368, %r1341;
	mov.u32 	%r1369, %r1342;
	mov.u32 	%r1370, %r1343;
	mov.u32 	%r1371, %r1344;
	mov.u32 	%r1372, %r1345;
	mov.u32 	%r1373, %r1346;
	mov.u32 	%r1374, %r1347;
	mov.u32 	%r1375, %r1348;
	mov.u32 	%r1376, %r1349;
	mov.u32 	%r1377, %r1350;
	mov.u32 	%r1378, %r1351;
	mov.u32 	%r1379, %r1352;
	mov.u32 	%r1380, %r1353;
	mov.u32 	%r1381, %r1354;
	@%p348 bra 	$L__BB13_404;
	setp.leu.f32 	%p349, %f3212, %f3386;
	mov.f32 	%f3236, %f3210;
	mov.f32 	%f3237, %f3211;
	mov.f32 	%f3238, %f3386;
	mov.f32 	%f3239, %f3212;
	mov.f32 	%f3240, %f3213;
	mov.f32 	%f3241, %f3214;
	mov.f32 	%f3242, %f3215;
	mov.f32 	%f3243, %f3216;
	mov.f32 	%f3244, %f3217;
	mov.f32 	%f3245, %f3218;
	mov.f32 	%f3246, %f3219;
	mov.f32 	%f3247, %f3220;
	mov.f32 	%f3248, %f3221;
	mov.f32 	%f3249, %f3222;
	mov.f32 	%f3250, %f3223;
	mov.f32 	%f3251, %f3224;
	mov.f32 	%f3252, %f3225;
	mov.f32 	%f3253, %f3226;
	mov.f32 	%f3254, %f3227;
	mov.f32 	%f3255, %f3228;
	mov.f32 	%f3256, %f3229;
	mov.f32 	%f3257, %f3230;
	mov.f32 	%f3258, %f3231;
	mov.f32 	%f3259, %f3232;
	mov.f32 	%f3260, %f3233;
	mov.f32 	%f3261, %f3234;
	mov.u32 	%r1356, %r1330;
	mov.u32 	%r1357, %r1331;
	mov.u32 	%r1358, %r1506;
	mov.u32 	%r1359, %r1332;
	mov.u32 	%r1360, %r1333;
	mov.u32 	%r1361, %r1334;
	mov.u32 	%r1362, %r1335;
	mov.u32 	%r1363, %r1336;
	mov.u32 	%r1364, %r1337;
	mov.u32 	%r1365, %r1338;
	mov.u32 	%r1366, %r1339;
	mov.u32 	%r1367, %r1340;
	mov.u32 	%r1368, %r1341;
	mov.u32 	%r1369, %r1342;
	mov.u32 	%r1370, %r1343;
	mov.u32 	%r1371, %r1344;
	mov.u32 	%r1372, %r1345;
	mov.u32 	%r1373, %r1346;
	mov.u32 	%r1374, %r1347;
	mov.u32 	%r1375, %r1348;
	mov.u32 	%r1376, %r1349;
	mov.u32 	%r1377, %r1350;
	mov.u32 	%r1378, %r1351;
	mov.u32 	%r1379, %r1352;
	mov.u32 	%r1380, %r1353;
	mov.u32 	%r1381, %r1354;
	@%p349 bra 	$L__BB13_404;
	setp.leu.f32 	%p350, %f3213, %f3386;
	mov.f32 	%f3236, %f3210;
	mov.f32 	%f3237, %f3211;
	mov.f32 	%f3238, %f3212;
	mov.f32 	%f3239, %f3386;
	mov.f32 	%f3240, %f3213;
	mov.f32 	%f3241, %f3214;
	mov.f32 	%f3242, %f3215;
	mov.f32 	%f3243, %f3216;
	mov.f32 	%f3244, %f3217;
	mov.f32 	%f3245, %f3218;
	mov.f32 	%f3246, %f3219;
	mov.f32 	%f3247, %f3220;
	mov.f32 	%f3248, %f3221;
	mov.f32 	%f3249, %f3222;
	mov.f32 	%f3250, %f3223;
	mov.f32 	%f3251, %f3224;
	mov.f32 	%f3252, %f3225;
	mov.f32 	%f3253, %f3226;
	mov.f32 	%f3254, %f3227;
	mov.f32 	%f3255, %f3228;
	mov.f32 	%f3256, %f3229;
	mov.f32 	%f3257, %f3230;
	mov.f32 	%f3258, %f3231;
	mov.f32 	%f3259, %f3232;
	mov.f32 	%f3260, %f3233;
	mov.f32 	%f3261, %f3234;
	mov.u32 	%r1356, %r1330;
	mov.u32 	%r1357, %r1331;
	mov.u32 	%r1358, %r1332;
	mov.u32 	%r1359, %r1506;
	mov.u32 	%r1360, %r1333;
	mov.u32 	%r1361, %r1334;
	mov.u32 	%r1362, %r1335;
	mov.u32 	%r1363, %r1336;
	mov.u32 	%r1364, %r1337;
	mov.u32 	%r1365, %r1338;
	mov.u32 	%r1366, %r1339;
	mov.u32 	%r1367, %r1340;
	mov.u32 	%r1368, %r1341;
	mov.u32 	%r1369, %r1342;
	mov.u32 	%r1370, %r1343;
	mov.u32 	%r1371, %r1344;
	mov.u32 	%r1372, %r1345;
	mov.u32 	%r1373, %r1346;
	mov.u32 	%r1374, %r1347;
	mov.u32 	%r1375, %r1348;
	mov.u32 	%r1376, %r1349;
	mov.u32 	%r1377, %r1350;
	mov.u32 	%r1378, %r1351;
	mov.u32 	%r1379, %r1352;
	mov.u32 	%r1380, %r1353;
	mov.u32 	%r1381, %r1354;
	@%p350 bra 	$L__BB13_404;
	setp.leu.f32 	%p351, %f3214, %f3386;
	mov.f32 	%f3236, %f3210;
	mov.f32 	%f3237, %f3211;
	mov.f32 	%f3238, %f3212;
	mov.f32 	%f3239, %f3213;
	mov.f32 	%f3240, %f3386;
	mov.f32 	%f3241, %f3214;
	mov.f32 	%f3242, %f3215;
	mov.f32 	%f3243, %f3216;
	mov.f32 	%f3244, %f3217;
	mov.f32 	%f3245, %f3218;
	mov.f32 	%f3246, %f3219;
	mov.f32 	%f3247, %f3220;
	mov.f32 	%f3248, %f3221;
	mov.f32 	%f3249, %f3222;
	mov.f32 	%f3250, %f3223;
	mov.f32 	%f3251, %f3224;
	mov.f32 	%f3252, %f3225;
	mov.f32 	%f3253, %f3226;
	mov.f32 	%f3254, %f3227;
	mov.f32 	%f3255, %f3228;
	mov.f32 	%f3256, %f3229;
	mov.f32 	%f3257, %f3230;
	mov.f32 	%f3258, %f3231;
	mov.f32 	%f3259, %f3232;
	mov.f32 	%f3260, %f3233;
	mov.f32 	%f3261, %f3234;
	mov.u32 	%r1356, %r1330;
	mov.u32 	%r1357, %r1331;
	mov.u32 	%r1358, %r1332;
	mov.u32 	%r1359, %r1333;
	mov.u32 	%r1360, %r1506;
	mov.u32 	%r1361, %r1334;
	mov.u32 	%r1362, %r1335;
	mov.u32 	%r1363, %r1336;
	mov.u32 	%r1364, %r1337;
	mov.u32 	%r1365, %r1338;
	mov.u32 	%r1366, %r1339;
	mov.u32 	%r1367, %r1340;
	mov.u32 	%r1368, %r1341;
	mov.u32 	%r1369, %r1342;
	mov.u32 	%r1370, %r1343;
	mov.u32 	%r1371, %r1344;
	mov.u32 	%r1372, %r1345;
	mov.u32 	%r1373, %r1346;
	mov.u32 	%r1374, %r1347;
	mov.u32 	%r1375, %r1348;
	mov.u32 	%r1376, %r1349;
	mov.u32 	%r1377, %r1350;
	mov.u32 	%r1378, %r1351;
	mov.u32 	%r1379, %r1352;
	mov.u32 	%r1380, %r1353;
	mov.u32 	%r1381, %r1354;
	@%p351 bra 	$L__BB13_404;
	setp.leu.f32 	%p352, %f3215, %f3386;
	mov.f32 	%f3236, %f3210;
	mov.f32 	%f3237, %f3211;
	mov.f32 	%f3238, %f3212;
	mov.f32 	%f3239, %f3213;
	mov.f32 	%f3240, %f3214;
	mov.f32 	%f3241, %f3386;
	mov.f32 	%f3242, %f3215;
	mov.f32 	%f3243, %f3216;
	mov.f32 	%f3244, %f3217;
	mov.f32 	%f3245, %f3218;
	mov.f32 	%f3246, %f3219;
	mov.f32 	%f3247, %f3220;
	mov.f32 	%f3248, %f3221;
	mov.f32 	%f3249, %f3222;
	mov.f32 	%f3250, %f3223;
	mov.f32 	%f3251, %f3224;
	mov.f32 	%f3252, %f3225;
	mov.f32 	%f3253, %f3226;
	mov.f32 	%f3254, %f3227;
	mov.f32 	%f3255, %f3228;
	mov.f32 	%f3256, %f3229;
	mov.f32 	%f3257, %f3230;
	mov.f32 	%f3258, %f3231;
	mov.f32 	%f3259, %f3232;
	mov.f32 	%f3260, %f3233;
	mov.f32 	%f3261, %f3234;
	mov.u32 	%r1356, %r1330;
	mov.u32 	%r1357, %r1331;
	mov.u32 	%r1358, %r1332;
	mov.u32 	%r1359, %r1333;
	mov.u32 	%r1360, %r1334;
	mov.u32 	%r1361, %r1506;
	mov.u32 	%r1362, %r1335;
	mov.u32 	%r1363, %r1336;
	mov.u32 	%r1364, %r1337;
	mov.u32 	%r1365, %r1338;
	mov.u32 	%r1366, %r1339;
	mov.u32 	%r1367, %r1340;
	mov.u32 	%r1368, %r1341;
	mov.u32 	%r1369, %r1342;
	mov.u32 	%r1370, %r1343;
	mov.u32 	%r1371, %r1344;
	mov.u32 	%r1372, %r1345;
	mov.u32 	%r1373, %r1346;
	mov.u32 	%r1374, %r1347;
	mov.u32 	%r1375, %r1348;
	mov.u32 	%r1376, %r1349;
	mov.u32 	%r1377, %r1350;
	mov.u32 	%r1378, %r1351;
	mov.u32 	%r1379, %r1352;
	mov.u32 	%r1380, %r1353;
	mov.u32 	%r1381, %r1354;
	@%p352 bra 	$L__BB13_404;
	setp.leu.f32 	%p353, %f3216, %f3386;
	mov.f32 	%f3236, %f3210;
	mov.f32 	%f3237, %f3211;
	mov.f32 	%f3238, %f3212;
	mov.f32 	%f3239, %f3213;
	mov.f32 	%f3240, %f3214;
	mov.f32 	%f3241, %f3215;
	mov.f32 	%f3242, %f3386;
	mov.f32 	%f3243, %f3216;
	mov.f32 	%f3244, %f3217;
	mov.f32 	%f3245, %f3218;
	mov.f32 	%f3246, %f3219;
	mov.f32 	%f3247, %f3220;
	mov.f32 	%f3248, %f3221;
	mov.f32 	%f3249, %f3222;
	mov.f32 	%f3250, %f3223;
	mov.f32 	%f3251, %f3224;
	mov.f32 	%f3252, %f3225;
	mov.f32 	%f3253, %f3226;
	mov.f32 	%f3254, %f3227;
	mov.f32 	%f3255, %f3228;
	mov.f32 	%f3256, %f3229;
	mov.f32 	%f3257, %f3230;
	mov.f32 	%f3258, %f3231;
	mov.f32 	%f3259, %f3232;
	mov.f32 	%f3260, %f3233;
	mov.f32 	%f3261, %f3234;
	mov.u32 	%r1356, %r1330;
	mov.u32 	%r1357, %r1331;
	mov.u32 	%r1358, %r1332;
	mov.u32 	%r1359, %r1333;
	mov.u32 	%r1360, %r1334;
	mov.u32 	%r1361, %r1335;
	mov.u32 	%r1362, %r1506;
	mov.u32 	%r1363, %r1336;
	mov.u32 	%r1364, %r1337;
	mov.u32 	%r1365, %r1338;
	mov.u32 	%r1366, %r1339;
	mov.u32 	%r1367, %r1340;
	mov.u32 	%r1368, %r1341;
	mov.u32 	%r1369, %r1342;
	mov.u32 	%r1370, %r1343;
	mov.u32 	%r1371, %r1344;
	mov.u32 	%r1372, %r1345;
	mov.u32 	%r1373, %r1346;
	mov.u32 	%r1374, %r1347;
	mov.u32 	%r1375, %r1348;
	mov.u32 	%r1376, %r1349;
	mov.u32 	%r1377, %r1350;
	mov.u32 	%r1378, %r1351;
	mov.u32 	%r1379, %r1352;
	mov.u32 	%r1380, %r1353;
	mov.u32 	%r1381, %r1354;
	@%p353 bra 	$L__BB13_404;
	setp.leu.f32 	%p354, %f3217, %f3386;
	mov.f32 	%f3236, %f3210;
	mov.f32 	%f3237, %f3211;
	mov.f32 	%f3238, %f3212;
	mov.f32 	%f3239, %f3213;
	mov.f32 	%f3240, %f3214;
	mov.f32 	%f3241, %f3215;
	mov.f32 	%f3242, %f3216;
	mov.f32 	%f3243, %f3386;
	mov.f32 	%f3244, %f3217;
	mov.f32 	%f3245, %f3218;
	mov.f32 	%f3246, %f3219;
	mov.f32 	%f3247, %f3220;
	mov.f32 	%f3248, %f3221;
	mov.f32 	%f3249, %f3222;
	mov.f32 	%f3250, %f3223;
	mov.f32 	%f3251, %f3224;
	mov.f32 	%f3252, %f3225;
	mov.f32 	%f3253, %f3226;
	mov.f32 	%f3254, %f3227;
	mov.f32 	%f3255, %f3228;
	mov.f32 	%f3256, %f3229;
	mov.f32 	%f3257, %f3230;
	mov.f32 	%f3258, %f3231;
	mov.f32 	%f3259, %f3232;
	mov.f32 	%f3260, %f3233;
	mov.f32 	%f3261, %f3234;
	mov.u32 	%r1356, %r1330;
	mov.u32 	%r1357, %r1331;
	mov.u32 	%r1358, %r1332;
	mov.u32 	%r1359, %r1333;
	mov.u32 	%r1360, %r1334;
	mov.u32 	%r1361, %r1335;
	mov.u32 	%r1362, %r1336;
	mov.u32 	%r1363, %r1506;
	mov.u32 	%r1364, %r1337;
	mov.u32 	%r1365, %r1338;
	mov.u32 	%r1366, %r1339;
	mov.u32 	%r1367, %r1340;
	mov.u32 	%r1368, %r1341;
	mov.u32 	%r1369, %r1342;
	mov.u32 	%r1370, %r1343;
	mov.u32 	%r1371, %r1344;
	mov.u32 	%r1372, %r1345;
	mov.u32 	%r1373, %r1346;
	mov.u32 	%r1374, %r1347;
	mov.u32 	%r1375, %r1348;
	mov.u32 	%r1376, %r1349;
	mov.u32 	%r1377, %r1350;
	mov.u32 	%r1378, %r1351;
	mov.u32 	%r1379, %r1352;
	mov.u32 	%r1380, %r1353;
	mov.u32 	%r1381, %r1354;
	@%p354 bra 	$L__BB13_404;
	setp.leu.f32 	%p355, %f3218, %f3386;
	mov.f32 	%f3236, %f3210;
	mov.f32 	%f3237, %f3211;
	mov.f32 	%f3238, %f3212;
	mov.f32 	%f3239, %f3213;
	mov.f32 	%f3240, %f3214;
	mov.f32 	%f3241, %f3215;
	mov.f32 	%f3242, %f3216;
	mov.f32 	%f3243, %f3217;
	mov.f32 	%f3244, %f3386;
	mov.f32 	%f3245, %f3218;
	mov.f32 	%f3246, %f3219;
	mov.f32 	%f3247, %f3220;
	mov.f32 	%f3248, %f3221;
	mov.f32 	%f3249, %f3222;
	mov.f32 	%f3250, %f3223;
	mov.f32 	%f3251, %f3224;
	mov.f32 	%f3252, %f3225;
	mov.f32 	%f3253, %f3226;
	mov.f32 	%f3254, %f3227;
	mov.f32 	%f3255, %f3228;
	mov.f32 	%f3256, %f3229;
	mov.f32 	%f3257, %f3230;
	mov.f32 	%f3258, %f3231;
	mov.f32 	%f3259, %f3232;
	mov.f32 	%f3260, %f3233;
	mov.f32 	%f3261, %f3234;
	mov.u32 	%r1356, %r1330;
	mov.u32 	%r1357, %r1331;
	mov.u32 	%r1358, %r1332;
	mov.u32 	%r1359, %r1333;
	mov.u32 	%r1360, %r1334;
	mov.u32 	%r1361, %r1335;
	mov.u32 	%r1362, %r1336;
	mov.u32 	%r1363, %r1337;
	mov.u32 	%r1364, %r1506;
	mov.u32 	%r1365, %r1338;
	mov.u32 	%r1366, %r1339;
	mov.u32 	%r1367, %r1340;
	mov.u32 	%r1368, %r1341;
	mov.u32 	%r1369, %r1342;
	mov.u32 	%r1370, %r1343;
	mov.u32 	%r1371, %r1344;
	mov.u32 	%r1372, %r1345;
	mov.u32 	%r1373, %r1346;
	mov.u32 	%r1374, %r1347;
	mov.u32 	%r1375, %r1348;
	mov.u32 	%r1376, %r1349;
	mov.u32 	%r1377, %r1350;
	mov.u32 	%r1378, %r1351;
	mov.u32 	%r1379, %r1352;
	mov.u32 	%r1380, %r1353;
	mov.u32 	%r1381, %r1354;
	@%p355 bra 	$L__BB13_404;
	setp.leu.f32 	%p356, %f3219, %f3386;
	mov.f32 	%f3236, %f3210;
	mov.f32 	%f3237, %f3211;
	mov.f32 	%f3238, %f3212;
	mov.f32 	%f3239, %f3213;
	mov.f32 	%f3240, %f3214;
	mov.f32 	%f3241, %f3215;
	mov.f32 	%f3242, %f3216;
	mov.f32 	%f3243, %f3217;
	mov.f32 	%f3244, %f3218;
	mov.f32 	%f3245, %f3386;
	mov.f32 	%f3246, %f3219;
	mov.f32 	%f3247, %f3220;
	mov.f32 	%f3248, %f3221;
	mov.f32 	%f3249, %f3222;
	mov.f32 	%f3250, %f3223;
	mov.f32 	%f3251, %f3224;
	mov.f32 	%f3252, %f3225;
	mov.f32 	%f3253, %f3226;
	mov.f32 	%f3254, %f3227;
	mov.f32 	%f3255, %f3228;
	mov.f32 	%f3256, %f3229;
	mov.f32 	%f3257, %f3230;
	mov.f32 	%f3258, %f3231;
	mov.f32 	%f3259, %f3232;
	mov.f32 	%f3260, %f3233;
	mov.f32 	%f3261, %f3234;
	mov.u32 	%r1356, %r1330;
	mov.u32 	%r1357, %r1331;
	mov.u32 	%r1358, %r1332;
	mov.u32 	%r1359, %r1333;
	mov.u32 	%r1360, %r1334;
	mov.u32 	%r1361, %r1335;
	mov.u32 	%r1362, %r1336;
	mov.u32 	%r1363, %r1337;
	mov.u32 	%r1364, %r1338;
	mov.u32 	%r1365, %r1506;
	mov.u32 	%r1366, %r1339;
	mov.u32 	%r1367, %r1340;
	mov.u32 	%r1368, %r1341;
	mov.u32 	%r1369, %r1342;
	mov.u32 	%r1370, %r1343;
	mov.u32 	%r1371, %r1344;
	mov.u32 	%r1372, %r1345;
	mov.u32 	%r1373, %r1346;
	mov.u32 	%r1374, %r1347;
	mov.u32 	%r1375, %r1348;
	mov.u32 	%r1376, %r1349;
	mov.u32 	%r1377, %r1350;
	mov.u32 	%r1378, %r1351;
	mov.u32 	%r1379, %r1352;
	mov.u32 	%r1380, %r1353;
	mov.u32 	%r1381, %r1354;
	@%p356 bra 	$L__BB13_404;
	setp.leu.f32 	%p357, %f3220, %f3386;
	mov.f32 	%f3236, %f3210;
	mov.f32 	%f3237, %f3211;
	mov.f32 	%f3238, %f3212;
	mov.f32 	%f3239, %f3213;
	mov.f32 	%f3240, %f3214;
	mov.f32 	%f3241, %f3215;
	mov.f32 	%f3242, %f3216;
	mov.f32 	%f3243, %f3217;
	mov.f32 	%f3244, %f3218;
	mov.f32 	%f3245, %f3219;
	mov.f32 	%f3246, %f3386;
	mov.f32 	%f3247, %f3220;
	mov.f32 	%f3248, %f3221;
	mov.f32 	%f3249, %f3222;
	mov.f32 	%f3250, %f3223;
	mov.f32 	%f3251, %f3224;
	mov.f32 	%f3252, %f3225;
	mov.f32 	%f3253, %f3226;
	mov.f32 	%f3254, %f3227;
	mov.f32 	%f3255, %f3228;
	mov.f32 	%f3256, %f3229;
	mov.f32 	%f3257, %f3230;
	mov.f32 	%f3258, %f3231;
	mov.f32 	%f3259, %f3232;
	mov.f32 	%f3260, %f3233;
	mov.f32 	%f3261, %f3234;
	mov.u32 	%r1356, %r1330;
	mov.u32 	%r1357, %r1331;
	mov.u32 	%r1358, %r1332;
	mov.u32 	%r1359, %r1333;
	mov.u32 	%r1360, %r1334;
	mov.u32 	%r1361, %r1335;
	mov.u32 	%r1362, %r1336;
	mov.u32 	%r1363, %r1337;
	mov.u32 	%r1364, %r1338;
	mov.u32 	%r1365, %r1339;
	mov.u32 	%r1366, %r1506;
	mov.u32 	%r1367, %r1340;
	mov.u32 	%r1368, %r1341;
	mov.u32 	%r1369, %r1342;
	mov.u32 	%r1370, %r1343;
	mov.u32 	%r1371, %r1344;
	mov.u32 	%r1372, %r1345;
	mov.u32 	%r1373, %r1346;
	mov.u32 	%r1374, %r1347;
	mov.u32 	%r1375, %r1348;
	mov.u32 	%r1376, %r1349;
	mov.u32 	%r1377, %r1350;
	mov.u32 	%r1378, %r1351;
	mov.u32 	%r1379, %r1352;
	mov.u32 	%r1380, %r1353;
	mov.u32 	%r1381, %r1354;
	@%p357 bra 	$L__BB13_404;
	setp.leu.f32 	%p358, %f3221, %f3386;
	mov.f32 	%f3236, %f3210;
	mov.f32 	%f3237, %f3211;
	mov.f32 	%f3238, %f3212;
	mov.f32 	%f3239, %f3213;
	mov.f32 	%f3240, %f3214;
	mov.f32 	%f3241, %f3215;
	mov.f32 	%f3242, %f3216;
	mov.f32 	%f3243, %f3217;
	mov.f32 	%f3244, %f3218;
	mov.f32 	%f3245, %f3219;
	mov.f32 	%f3246, %f3220;
	mov.f32 	%f3247, %f3386;
	mov.f32 	%f3248, %f3221;
	mov.f32 	%f3249, %f3222;
	mov.f32 	%f3250, %f3223;
	mov.f32 	%f3251, %f3224;
	mov.f32 	%f3252, %f3225;
	mov.f32 	%f3253, %f3226;
	mov.f32 	%f3254, %f3227;
	mov.f32 	%f3255, %f3228;
	mov.f32 	%f3256, %f3229;
	mov.f32 	%f3257, %f3230;
	mov.f32 	%f3258, %f3231;
	mov.f32 	%f3259, %f3232;
	mov.f32 	%f3260, %f3233;
	mov.f32 	%f3261, %f3234;
	mov.u32 	%r1356, %r1330;
	mov.u32 	%r1357, %r1331;
	mov.u32 	%r1358, %r1332;
	mov.u32 	%r1359, %r1333;
	mov.u32 	%r1360, %r1334;
	mov.u32 	%r1361, %r1335;
	mov.u32 	%r1362, %r1336;
	mov.u32 	%r1363, %r1337;
	mov.u32 	%r1364, %r1338;
	mov.u32 	%r1365, %r1339;
	mov.u32 	%r1366, %r1340;
	mov.u32 	%r1367, %r1506;
	mov.u32 	%r1368, %r1341;
	mov.u32 	%r1369, %r1342;
	mov.u32 	%r1370, %r1343;
	mov.u32 	%r1371, %r1344;
	mov.u32 	%r1372, %r1345;
	mov.u32 	%r1373, %r1346;
	mov.u32 	%r1374, %r1347;
	mov.u32 	%r1375, %r1348;
	mov.u32 	%r1376, %r1349;
	mov.u32 	%r1377, %r1350;
	mov.u32 	%r1378, %r1351;
	mov.u32 	%r1379, %r1352;
	mov.u32 	%r1380, %r1353;
	mov.u32 	%r1381, %r1354;
	@%p358 bra 	$L__BB13_404;
	setp.leu.f32 	%p359, %f3222, %f3386;
	mov.f32 	%f3236, %f3210;
	mov.f32 	%f3237, %f3211;
	mov.f32 	%f3238, %f3212;
	mov.f32 	%f3239, %f3213;
	mov.f32 	%f3240, %f3214;
	mov.f32 	%f3241, %f3215;
	mov.f32 	%f3242, %f3216;
	mov.f32 	%f3243, %f3217;
	mov.f32 	%f3244, %f3218;
	mov.f32 	%f3245, %f3219;
	mov.f32 	%f3246, %f3220;
	mov.f32 	%f3247, %f3221;
	mov.f32 	%f3248, %f3386;
	mov.f32 	%f3249, %f3222;
	mov.f32 	%f3250, %f3223;
	mov.f32 	%f3251, %f3224;
	mov.f32 	%f3252, %f3225;
	mov.f32 	%f3253, %f3226;
	mov.f32 	%f3254, %f3227;
	mov.f32 	%f3255, %f3228;
	mov.f32 	%f3256, %f3229;
	mov.f32 	%f3257, %f3230;
	mov.f32 	%f3258, %f3231;
	mov.f32 	%f3259, %f3232;
	mov.f32 	%f3260, %f3233;
	mov.f32 	%f3261, %f3234;
	mov.u32 	%r1356, %r1330;
	mov.u32 	%r1357, %r1331;
	mov.u32 	%r1358, %r1332;
	mov.u32 	%r1359, %r1333;
	mov.u32 	%r1360, %r1334;
	mov.u32 	%r1361, %r1335;
	mov.u32 	%r1362, %r1336;
	mov.u32 	%r1363, %r1337;
	mov.u32 	%r1364, %r1338;
	mov.u32 	%r1365, %r1339;
	mov.u32 	%r1366, %r1340;
	mov.u32 	%r1367, %r1341;
	mov.u32 	%r1368, %r1506;
	mov.u32 	%r1369, %r1342;
	mov.u32 	%r1370, %r1343;
	mov.u32 	%r1371, %r1344;
	mov.u32 	%r1372, %r1345;
	mov.u32 	%r1373, %r1346;
	mov.u32 	%r1374, %r1347;
	mov.u32 	%r1375, %r1348;
	mov.u32 	%r1376, %r1349;
	mov.u32 	%r1377, %r1350;
	mov.u32 	%r1378, %r1351;
	mov.u32 	%r1379, %r1352;
	mov.u32 	%r1380, %r1353;
	mov.u32 	%r1381, %r1354;
	@%p359 bra 	$L__BB13_404;
	setp.leu.f32 	%p360, %f3223, %f3386;
	mov.f32 	%f3236, %f3210;
	mov.f32 	%f3237, %f3211;
	mov.f32 	%f3238, %f3212;
	mov.f32 	%f3239, %f3213;
	mov.f32 	%f3240, %f3214;
	mov.f32 	%f3241, %f3215;
	mov.f32 	%f3242, %f3216;
	mov.f32 	%f3243, %f3217;
	mov.f32 	%f3244, %f3218;
	mov.f32 	%f3245, %f3219;
	mov.f32 	%f3246, %f3220;
	mov.f32 	%f3247, %f3221;
	mov.f32 	%f3248, %f3222;
	mov.f32 	%f3249, %f3386;
	mov.f32 	%f3250, %f3223;
	mov.f32 	%f3251, %f3224;
	mov.f32 	%f3252, %f3225;
	mov.f32 	%f3253, %f3226;
	mov.f32 	%f3254, %f3227;
	mov.f32 	%f3255, %f3228;
	mov.f32 	%f3256, %f3229;
	mov.f32 	%f3257, %f3230;
	mov.f32 	%f3258, %f3231;
	mov.f32 	%f3259, %f3232;
	mov.f32 	%f3260, %f3233;
	mov.f32 	%f3261, %f3234;
	mov.u32 	%r1356, %r1330;
	mov.u32 	%r1357, %r1331;
	mov.u32 	%r1358, %r1332;
	mov.u32 	%r1359, %r1333;
	mov.u32 	%r1360, %r1334;
	mov.u32 	%r1361, %r1335;
	mov.u32 	%r1362, %r1336;
	mov.u32 	%r1363, %r1337;
	mov.u32 	%r1364, %r1338;
	mov.u32 	%r1365, %r1339;
	mov.u32 	%r1366, %r1340;
	mov.u32 	%r1367, %r1341;
	mov.u32 	%r1368, %r1342;
	mov.u32 	%r1369, %r1506;
	mov.u32 	%r1370, %r1343;
	mov.u32 	%r1371, %r1344;
	mov.u32 	%r1372, %r1345;
	mov.u32 	%r1373, %r1346;
	mov.u32 	%r1374, %r1347;
	mov.u32 	%r1375, %r1348;
	mov.u32 	%r1376, %r1349;
	mov.u32 	%r1377, %r1350;
	mov.u32 	%r1378, %r1351;
	mov.u32 	%r1379, %r1352;
	mov.u32 	%r1380, %r1353;
	mov.u32 	%r1381, %r1354;
	@%p360 bra 	$L__BB13_404;
	setp.leu.f32 	%p361, %f3224, %f3386;
	mov.f32 	%f3236, %f3210;
	mov.f32 	%f3237, %f3211;
	mov.f32 	%f3238, %f3212;
	mov.f32 	%f3239, %f3213;
	mov.f32 	%f3240, %f3214;
	mov.f32 	%f3241, %f3215;
	mov.f32 	%f3242, %f3216;
	mov.f32 	%f3243, %f3217;
	mov.f32 	%f3244, %f3218;
	mov.f32 	%f3245, %f3219;
	mov.f32 	%f3246, %f3220;
	mov.f32 	%f3247, %f3221;
	mov.f32 	%f3248, %f3222;
	mov.f32 	%f3249, %f3223;
	mov.f32 	%f3250, %f3386;
	mov.f32 	%f3251, %f3224;
	mov.f32 	%f3252, %f3225;
	mov.f32 	%f3253, %f3226;
	mov.f32 	%f3254, %f3227;
	mov.f32 	%f3255, %f3228;
	mov.f32 	%f3256, %f3229;
	mov.f32 	%f3257, %f3230;
	mov.f32 	%f3258, %f3231;
	mov.f32 	%f3259, %f3232;
	mov.f32 	%f3260, %f3233;
	mov.f32 	%f3261, %f3234;
	mov.u32 	%r1356, %r1330;
	mov.u32 	%r1357, %r1331;
	mov.u32 	%r1358, %r1332;
	mov.u32 	%r1359, %r1333;
	mov.u32 	%r1360, %r1334;
	mov.u32 	%r1361, %r1335;
	mov.u32 	%r1362, %r1336;
	mov.u32 	%r1363, %r1337;
	mov.u32 	%r1364, %r1338;
	mov.u32 	%r1365, %r1339;
	mov.u32 	%r1366, %r1340;
	mov.u32 	%r1367, %r1341;
	mov.u32 	%r1368, %r1342;
	mov.u32 	%r1369, %r1343;
	mov.u32 	%r1370, %r1506;
	mov.u32 	%r1371, %r1344;
	mov.u32 	%r1372, %r1345;
	mov.u32 	%r1373, %r1346;
	mov.u32 	%r1374, %r1347;
	mov.u32 	%r1375, %r1348;
	mov.u32 	%r1376, %r1349;
	mov.u32 	%r1377, %r1350;
	mov.u32 	%r1378, %r1351;
	mov.u32 	%r1379, %r1352;
	mov.u32 	%r1380, %r1353;
	mov.u32 	%r1381, %r1354;
	@%p361 bra 	$L__BB13_404;
	setp.leu.f32 	%p362, %f3225, %f3386;
	mov.f32 	%f3236, %f3210;
	mov.f32 	%f3237, %f3211;
	mov.f32 	%f3238, %f3212;
	mov.f32 	%f3239, %f3213;
	mov.f32 	%f3240, %f3214;
	mov.f32 	%f3241, %f3215;
	mov.f32 	%f3242, %f3216;
	mov.f32 	%f3243, %f3217;
	mov.f32 	%f3244, %f3218;
	mov.f32 	%f3245, %f3219;
	mov.f32 	%f3246, %f3220;
	mov.f32 	%f3247, %f3221;
	mov.f32 	%f3248, %f3222;
	mov.f32 	%f3249, %f3223;
	mov.f32 	%f3250, %f3224;
	mov.f32 	%f3251, %f3386;
	mov.f32 	%f3252, %f3225;
	mov.f32 	%f3253, %f3226;
	mov.f32 	%f3254, %f3227;
	mov.f32 	%f3255, %f3228;
	mov.f32 	%f3256, %f3229;
	mov.f32 	%f3257, %f3230;
	mov.f32 	%f3258, %f3231;
	mov.f32 	%f3259, %f3232;
	mov.f32 	%f3260, %f3233;
	mov.f32 	%f3261, %f3234;
	mov.u32 	%r1356, %r1330;
	mov.u32 	%r1357, %r1331;
	mov.u32 	%r1358, %r1332;
	mov.u32 	%r1359, %r1333;
	mov.u32 	%r1360, %r1334;
	mov.u32 	%r1361, %r1335;
	mov.u32 	%r1362, %r1336;
	mov.u32 	%r1363, %r1337;
	mov.u32 	%r1364, %r1338;
	mov.u32 	%r1365, %r1339;
	mov.u32 	%r1366, %r1340;
	mov.u32 	%r1367, %r1341;
	mov.u32 	%r1368, %r1342;
	mov.u32 	%r1369, %r1343;
	mov.u32 	%r1370, %r1344;
	mov.u32 	%r1371, %r1506;
	mov.u32 	%r1372, %r1345;
	mov.u32 	%r1373, %r1346;
	mov.u32 	%r1374, %r1347;
	mov.u32 	%r1375, %r1348;
	mov.u32 	%r1376, %r1349;
	mov.u32 	%r1377, %r1350;
	mov.u32 	%r1378, %r1351;
	mov.u32 	%r1379, %r1352;
	mov.u32 	%r1380, %r1353;
	mov.u32 	%r1381, %r1354;
	@%p362 bra 	$L__BB13_404;
	setp.leu.f32 	%p363, %f3226, %f3386;
	mov.f32 	%f3236, %f3210;
	mov.f32 	%f3237, %f3211;
	mov.f32 	%f3238, %f3212;
	mov.f32 	%f3239, %f3213;
	mov.f32 	%f3240, %f3214;
	mov.f32 	%f3241, %f3215;
	mov.f32 	%f3242, %f3216;
	mov.f32 	%f3243, %f3217;
	mov.f32 	%f3244, %f3218;
	mov.f32 	%f3245, %f3219;
	mov.f32 	%f3246, %f3220;
	mov.f32 	%f3247, %f3221;
	mov.f32 	%f3248, %f3222;
	mov.f32 	%f3249, %f3223;
	mov.f32 	%f3250, %f3224;
	mov.f32 	%f3251, %f3225;
	mov.f32 	%f3252, %f3386;
	mov.f32 	%f3253, %f3226;
	mov.f32 	%f3254, %f3227;
	mov.f32 	%f3255, %f3228;
	mov.f32 	%f3256, %f3229;
	mov.f32 	%f3257, %f3230;
	mov.f32 	%f3258, %f3231;
	mov.f32 	%f3259, %f3232;
	mov.f32 	%f3260, %f3233;
	mov.f32 	%f3261, %f3234;
	mov.u32 	%r1356, %r1330;
	mov.u32 	%r1357, %r1331;
	mov.u32 	%r1358, %r1332;
	mov.u32 	%r1359, %r1333;
	mov.u32 	%r1360, %r1334;
	mov.u32 	%r1361, %r1335;
	mov.u32 	%r1362, %r1336;
	mov.u32 	%r1363, %r1337;
	mov.u32 	%r1364, %r1338;
	mov.u32 	%r1365, %r1339;
	mov.u32 	%r1366, %r1340;
	mov.u32 	%r1367, %r1341;
	mov.u32 	%r1368, %r1342;
	mov.u32 	%r1369, %r1343;
	mov.u32 	%r1370, %r1344;
	mov.u32 	%r1371, %r1345;
	mov.u32 	%r1372, %r1506;
	mov.u32 	%r1373, %r1346;
	mov.u32 	%r1374, %r1347;
	mov.u32 	%r1375, %r1348;
	mov.u32 	%r1376, %r1349;
	mov.u32 	%r1377, %r1350;
	mov.u32 	%r1378, %r1351;
	mov.u32 	%r1379, %r1352;
	mov.u32 	%r1380, %r1353;
	mov.u32 	%r1381, %r1354;
	@%p363 bra 	$L__BB13_404;
	setp.leu.f32 	%p364, %f3227, %f3386;
	mov.f32 	%f3236, %f3210;
	mov.f32 	%f3237, %f3211;
	mov.f32 	%f3238, %f3212;
	mov.f32 	%f3239, %f3213;
	mov.f32 	%f3240, %f3214;
	mov.f32 	%f3241, %f3215;
	mov.f32 	%f3242, %f3216;
	mov.f32 	%f3243, %f3217;
	mov.f32 	%f3244, %f3218;
	mov.f32 	%f3245, %f3219;
	mov.f32 	%f3246, %f3220;
	mov.f32 	%f3247, %f3221;
	mov.f32 	%f3248, %f3222;
	mov.f32 	%f3249, %f3223;
	mov.f32 	%f3250, %f3224;
	mov.f32 	%f3251, %f3225;
	mov.f32 	%f3252, %f3226;
	mov.f32 	%f3253, %f3386;
	mov.f32 	%f3254, %f3227;
	mov.f32 	%f3255, %f3228;
	mov.f32 	%f3256, %f3229;
	mov.f32 	%f3257, %f3230;
	mov.f32 	%f3258, %f3231;
	mov.f32 	%f3259, %f3232;
	mov.f32 	%f3260, %f3233;
	mov.f32 	%f3261, %f3234;
	mov.u32 	%r1356, %r1330;
	mov.u32 	%r1357, %r1331;
	mov.u32 	%r1358, %r1332;
	mov.u32 	%r1359, %r1333;
	mov.u32 	%r1360, %r1334;
	mov.u32 	%r1361, %r1335;
	mov.u32 	%r1362, %r1336;
	mov.u32 	%r1363, %r1337;
	mov.u32 	%r1364, %r1338;
	mov.u32 	%r1365, %r1339;
	mov.u32 	%r1366, %r1340;
	mov.u32 	%r1367, %r1341;
	mov.u32 	%r1368, %r1342;
	mov.u32 	%r1369, %r1343;
	mov.u32 	%r1370, %r1344;
	mov.u32 	%r1371, %r1345;
	mov.u32 	%r1372, %r1346;
	mov.u32 	%r1373, %r1506;
	mov.u32 	%r1374, %r1347;
	mov.u32 	%r1375, %r1348;
	mov.u32 	%r1376, %r1349;
	mov.u32 	%r1377, %r1350;
	mov.u32 	%r1378, %r1351;
	mov.u32 	%r1379, %r1352;
	mov.u32 	%r1380, %r1353;
	mov.u32 	%r1381, %r1354;
	@%p364 bra 	$L__BB13_404;
	setp.leu.f32 	%p365, %f3228, %f3386;
	mov.f32 	%f3236, %f3210;
	mov.f32 	%f3237, %f3211;
	mov.f32 	%f3238, %f3212;
	mov.f32 	%f3239, %f3213;
	mov.f32 	%f3240, %f3214;
	mov.f32 	%f3241, %f3215;
	mov.f32 	%f3242, %f3216;
	mov.f32 	%f3243, %f3217;
	mov.f32 	%f3244, %f3218;
	mov.f32 	%f3245, %f3219;
	mov.f32 	%f3246, %f3220;
	mov.f32 	%f3247, %f3221;
	mov.f32 	%f3248, %f3222;
	mov.f32 	%f3249, %f3223;
	mov.f32 	%f3250, %f3224;
	mov.f32 	%f3251, %f3225;
	mov.f32 	%f3252, %f3226;
	mov.f32 	%f3253, %f3227;
	mov.f32 	%f3254, %f3386;
	mov.f32 	%f3255, %f3228;
	mov.f32 	%f3256, %f3229;
	mov.f32 	%f3257, %f3230;
	mov.f32 	%f3258, %f3231;
	mov.f32 	%f3259, %f3232;
	mov.f32 	%f3260, %f3233;
	mov.f32 	%f3261, %f3234;
	mov.u32 	%r1356, %r1330;
	mov.u32 	%r1357, %r1331;
	mov.u32 	%r1358, %r1332;
	mov.u32 	%r1359, %r1333;
	mov.u32 	%r1360, %r1334;
	mov.u32 	%r1361, %r1335;
	mov.u32 	%r1362, %r1336;
	mov.u32 	%r1363, %r1337;
	mov.u32 	%r1364, %r1338;
	mov.u32 	%r1365, %r1339;
	mov.u32 	%r1366, %r1340;
	mov.u32 	%r1367, %r1341;
	mov.u32 	%r1368, %r1342;
	mov.u32 	%r1369, %r1343;
	mov.u32 	%r1370, %r1344;
	mov.u32 	%r1371, %r1345;
	mov.u32 	%r1372, %r1346;
	mov.u32 	%r1373, %r1347;
	mov.u32 	%r1374, %r1506;
	mov.u32 	%r1375, %r1348;
	mov.u32 	%r1376, %r1349;
	mov.u32 	%r1377, %r1350;
	mov.u32 	%r1378, %r1351;
	mov.u32 	%r1379, %r1352;
	mov.u32 	%r1380, %r1353;
	mov.u32 	%r1381, %r1354;
	@%p365 bra 	$L__BB13_404;
	setp.leu.f32 	%p366, %f3229, %f3386;
	mov.f32 	%f3236, %f3210;
	mov.f32 	%f3237, %f3211;
	mov.f32 	%f3238, %f3212;
	mov.f32 	%f3239, %f3213;
	mov.f32 	%f3240, %f3214;
	mov.f32 	%f3241, %f3215;
	mov.f32 	%f3242, %f3216;
	mov.f32 	%f3243, %f3217;
	mov.f32 	%f3244, %f3218;
	mov.f32 	%f3245, %f3219;
	mov.f32 	%f3246, %f3220;
	mov.f32 	%f3247, %f3221;
	mov.f32 	%f3248, %f3222;
	mov.f32 	%f3249, %f3223;
	mov.f32 	%f3250, %f3224;
	mov.f32 	%f3251, %f3225;
	mov.f32 	%f3252, %f3226;
	mov.f32 	%f3253, %f3227;
	mov.f32 	%f3254, %f3228;
	mov.f32 	%f3255, %f3386;
	mov.f32 	%f3256, %f3229;
	mov.f32 	%f3257, %f3230;
	mov.f32 	%f3258, %f3231;
	mov.f32 	%f3259, %f3232;
	mov.f32 	%f3260, %f3233;
	mov.f32 	%f3261, %f3234;
	mov.u32 	%r1356, %r1330;
	mov.u32 	%r1357, %r1331;
	mov.u32 	%r1358, %r1332;
	mov.u32 	%r1359, %r1333;
	mov.u32 	%r1360, %r1334;
	mov.u32 	%r1361, %r1335;
	mov.u32 	%r1362, %r1336;
	mov.u32 	%r1363, %r1337;
	mov.u32 	%r1364, %r1338;
	mov.u32 	%r1365, %r1339;
	mov.u32 	%r1366, %r1340;
	mov.u32 	%r1367, %r1341;
	mov.u32 	%r1368, %r1342;
	mov.u32 	%r1369, %r1343;
	mov.u32 	%r1370, %r1344;
	mov.u32 	%r1371, %r1345;
	mov.u32 	%r1372, %r1346;
	mov.u32 	%r1373, %r1347;
	mov.u32 	%r1374, %r1348;
	mov.u32 	%r1375, %r1506;
	mov.u32 	%r1376, %r1349;
	mov.u32 	%r1377, %r1350;
	mov.u32 	%r1378, %r1351;
	mov.u32 	%r1379, %r1352;
	mov.u32 	%r1380, %r1353;
	mov.u32 	%r1381, %r1354;
	@%p366 bra 	$L__BB13_404;
	setp.leu.f32 	%p367, %f3230, %f3386;
	mov.f32 	%f3236, %f3210;
	mov.f32 	%f3237, %f3211;
	mov.f32 	%f3238, %f3212;
	mov.f32 	%f3239, %f3213;
	mov.f32 	%f3240, %f3214;
	mov.f32 	%f3241, %f3215;
	mov.f32 	%f3242, %f3216;
	mov.f32 	%f3243, %f3217;
	mov.f32 	%f3244, %f3218;
	mov.f32 	%f3245, %f3219;
	mov.f32 	%f3246, %f3220;
	mov.f32 	%f3247, %f3221;
	mov.f32 	%f3248, %f3222;
	mov.f32 	%f3249, %f3223;
	mov.f32 	%f3250, %f3224;
	mov.f32 	%f3251, %f3225;
	mov.f32 	%f3252, %f3226;
	mov.f32 	%f3253, %f3227;
	mov.f32 	%f3254, %f3228;
	mov.f32 	%f3255, %f3229;
	mov.f32 	%f3256, %f3386;
	mov.f32 	%f3257, %f3230;
	mov.f32 	%f3258, %f3231;
	mov.f32 	%f3259, %f3232;
	mov.f32 	%f3260, %f3233;
	mov.f32 	%f3261, %f3234;
	mov.u32 	%r1356, %r1330;
	mov.u32 	%r1357, %r1331;
	mov.u32 	%r1358, %r1332;
	mov.u32 	%r1359, %r1333;
	mov.u32 	%r1360, %r1334;
	mov.u32 	%r1361, %r1335;
	mov.u32 	%r1362, %r1336;
	mov.u32 	%r1363, %r1337;
	mov.u32 	%r1364, %r1338;
	mov.u32 	%r1365, %r1339;
	mov.u32 	%r1366, %r1340;
	mov.u32 	%r1367, %r1341;
	mov.u32 	%r1368, %r1342;
	mov.u32 	%r1369, %r1343;
	mov.u32 	%r1370, %r1344;
	mov.u32 	%r1371, %r1345;
	mov.u32 	%r1372, %r1346;
	mov.u32 	%r1373, %r1347;
	mov.u32 	%r1374, %r1348;
	mov.u32 	%r1375, %r1349;
	mov.u32 	%r1376, %r1506;
	mov.u32 	%r1377, %r1350;
	mov.u32 	%r1378, %r1351;
	mov.u32 	%r1379, %r1352;
	mov.u32 	%r1380, %r1353;
	mov.u32 	%r1381, %r1354;
	@%p367 bra 	$L__BB13_404;
	setp.leu.f32 	%p368, %f3231, %f3386;
	mov.f32 	%f3236, %f3210;
	mov.f32 	%f3237, %f3211;
	mov.f32 	%f3238, %f3212;
	mov.f32 	%f3239, %f3213;
	mov.f32 	%f3240, %f3214;
	mov.f32 	%f3241, %f3215;
	mov.f32 	%f3242, %f3216;
	mov.f32 	%f3243, %f3217;
	mov.f32 	%f3244, %f3218;
	mov.f32 	%f3245, %f3219;
	mov.f32 	%f3246, %f3220;
	mov.f32 	%f3247, %f3221;
	mov.f32 	%f3248, %f3222;
	mov.f32 	%f3249, %f3223;
	mov.f32 	%f3250, %f3224;
	mov.f32 	%f3251, %f3225;
	mov.f32 	%f3252, %f3226;
	mov.f32 	%f3253, %f3227;
	mov.f32 	%f3254, %f3228;
	mov.f32 	%f3255, %f3229;
	mov.f32 	%f3256, %f3230;
	mov.f32 	%f3257, %f3386;
	mov.f32 	%f3258, %f3231;
	mov.f32 	%f3259, %f3232;
	mov.f32 	%f3260, %f3233;
	mov.f32 	%f3261, %f3234;
	mov.u32 	%r1356, %r1330;
	mov.u32 	%r1357, %r1331;
	mov.u32 	%r1358, %r1332;
	mov.u32 	%r1359, %r1333;
	mov.u32 	%r1360, %r1334;
	mov.u32 	%r1361, %r1335;
	mov.u32 	%r1362, %r1336;
	mov.u32 	%r1363, %r1337;
	mov.u32 	%r1364, %r1338;
	mov.u32 	%r1365, %r1339;
	mov.u32 	%r1366, %r1340;
	mov.u32 	%r1367, %r1341;
	mov.u32 	%r1368, %r1342;
	mov.u32 	%r1369, %r1343;
	mov.u32 	%r1370, %r1344;
	mov.u32 	%r1371, %r1345;
	mov.u32 	%r1372, %r1346;
	mov.u32 	%r1373, %r1347;
	mov.u32 	%r1374, %r1348;
	mov.u32 	%r1375, %r1349;
	mov.u32 	%r1376, %r1350;
	mov.u32 	%r1377, %r1506;
	mov.u32 	%r1378, %r1351;
	mov.u32 	%r1379, %r1352;
	mov.u32 	%r1380, %r1353;
	mov.u32 	%r1381, %r1354;
	@%p368 bra 	$L__BB13_404;
	setp.leu.f32 	%p369, %f3232, %f3386;
	mov.f32 	%f3236, %f3210;
	mov.f32 	%f3237, %f3211;
	mov.f32 	%f3238, %f3212;
	mov.f32 	%f3239, %f3213;
	mov.f32 	%f3240, %f3214;
	mov.f32 	%f3241, %f3215;
	mov.f32 	%f3242, %f3216;
	mov.f32 	%f3243, %f3217;
	mov.f32 	%f3244, %f3218;
	mov.f32 	%f3245, %f3219;
	mov.f32 	%f3246, %f3220;
	mov.f32 	%f3247, %f3221;
	mov.f32 	%f3248, %f3222;
	mov.f32 	%f3249, %f3223;
	mov.f32 	%f3250, %f3224;
	mov.f32 	%f3251, %f3225;
	mov.f32 	%f3252, %f3226;
	mov.f32 	%f3253, %f3227;
	mov.f32 	%f3254, %f3228;
	mov.f32 	%f3255, %f3229;
	mov.f32 	%f3256, %f3230;
	mov.f32 	%f3257, %f3231;
	mov.f32 	%f3258, %f3386;
	mov.f32 	%f3259, %f3232;
	mov.f32 	%f3260, %f3233;
	mov.f32 	%f3261, %f3234;
	mov.u32 	%r1356, %r1330;
	mov.u32 	%r1357, %r1331;
	mov.u32 	%r1358, %r1332;
	mov.u32 	%r1359, %r1333;
	mov.u32 	%r1360, %r1334;
	mov.u32 	%r1361, %r1335;
	mov.u32 	%r1362, %r1336;
	mov.u32 	%r1363, %r1337;
	mov.u32 	%r1364, %r1338;
	mov.u32 	%r1365, %r1339;
	mov.u32 	%r1366, %r1340;
	mov.u32 	%r1367, %r1341;
	mov.u32 	%r1368, %r1342;
	mov.u32 	%r1369, %r1343;
	mov.u32 	%r1370, %r1344;
	mov.u32 	%r1371, %r1345;
	mov.u32 	%r1372, %r1346;
	mov.u32 	%r1373, %r1347;
	mov.u32 	%r1374, %r1348;
	mov.u32 	%r1375, %r1349;
	mov.u32 	%r1376, %r1350;
	mov.u32 	%r1377, %r1351;
	mov.u32 	%r1378, %r1506;
	mov.u32 	%r1379, %r1352;
	mov.u32 	%r1380, %r1353;
	mov.u32 	%r1381, %r1354;
	@%p369 bra 	$L__BB13_404;
	setp.leu.f32 	%p370, %f3233, %f3386;
	mov.f32 	%f3236, %f3210;
	mov.f32 	%f3237, %f3211;
	mov.f32 	%f3238, %f3212;
	mov.f32 	%f3239, %f3213;
	mov.f32 	%f3240, %f3214;
	mov.f32 	%f3241, %f3215;
	mov.f32 	%f3242, %f3216;
	mov.f32 	%f3243, %f3217;
	mov.f32 	%f3244, %f3218;
	mov.f32 	%f3245, %f3219;
	mov.f32 	%f3246, %f3220;
	mov.f32 	%f3247, %f3221;
	mov.f32 	%f3248, %f3222;
	mov.f32 	%f3249, %f3223;
	mov.f32 	%f3250, %f3224;
	mov.f32 	%f3251, %f3225;
	mov.f32 	%f3252, %f3226;
	mov.f32 	%f3253, %f3227;
	mov.f32 	%f3254, %f3228;
	mov.f32 	%f3255, %f3229;
	mov.f32 	%f3256, %f3230;
	mov.f32 	%f3257, %f3231;
	mov.f32 	%f3258, %f3232;
	mov.f32 	%f3259, %f3386;
	mov.f32 	%f3260, %f3233;
	mov.f32 	%f3261, %f3234;
	mov.u32 	%r1356, %r1330;
	mov.u32 	%r1357, %r1331;
	mov.u32 	%r1358, %r1332;
	mov.u32 	%r1359, %r1333;
	mov.u32 	%r1360, %r1334;
	mov.u32 	%r1361, %r1335;
	mov.u32 	%r1362, %r1336;
	mov.u32 	%r1363, %r1337;
	mov.u32 	%r1364, %r1338;
	mov.u32 	%r1365, %r1339;
	mov.u32 	%r1366, %r1340;
	mov.u32 	%r1367, %r1341;
	mov.u32 	%r1368, %r1342;
	mov.u32 	%r1369, %r1343;
	mov.u32 	%r1370, %r1344;
	mov.u32 	%r1371, %r1345;
	mov.u32 	%r1372, %r1346;
	mov.u32 	%r1373, %r1347;
	mov.u32 	%r1374, %r1348;
	mov.u32 	%r1375, %r1349;
	mov.u32 	%r1376, %r1350;
	mov.u32 	%r1377, %r1351;
	mov.u32 	%r1378, %r1352;
	mov.u32 	%r1379, %r1506;
	mov.u32 	%r1380, %r1353;
	mov.u32 	%r1381, %r1354;
	@%p370 bra 	$L__BB13_404;
	setp.leu.f32 	%p371, %f3234, %f3386;
	mov.f32 	%f3236, %f3210;
	mov.f32 	%f3237, %f3211;
	mov.f32 	%f3238, %f3212;
	mov.f32 	%f3239, %f3213;
	mov.f32 	%f3240, %f3214;
	mov.f32 	%f3241, %f3215;
	mov.f32 	%f3242, %f3216;
	mov.f32 	%f3243, %f3217;
	mov.f32 	%f3244, %f3218;
	mov.f32 	%f3245, %f3219;
	mov.f32 	%f3246, %f3220;
	mov.f32 	%f3247, %f3221;
	mov.f32 	%f3248, %f3222;
	mov.f32 	%f3249, %f3223;
	mov.f32 	%f3250, %f3224;
	mov.f32 	%f3251, %f3225;
	mov.f32 	%f3252, %f3226;
	mov.f32 	%f3253, %f3227;
	mov.f32 	%f3254, %f3228;
	mov.f32 	%f3255, %f3229;
	mov.f32 	%f3256, %f3230;
	mov.f32 	%f3257, %f3231;
	mov.f32 	%f3258, %f3232;
	mov.f32 	%f3259, %f3233;
	mov.f32 	%f3260, %f3386;
	mov.f32 	%f3261, %f3234;
	mov.u32 	%r1356, %r1330;
	mov.u32 	%r1357, %r1331;
	mov.u32 	%r1358, %r1332;
	mov.u32 	%r1359, %r1333;
	mov.u32 	%r1360, %r1334;
	mov.u32 	%r1361, %r1335;
	mov.u32 	%r1362, %r1336;
	mov.u32 	%r1363, %r1337;
	mov.u32 	%r1364, %r1338;
	mov.u32 	%r1365, %r1339;
	mov.u32 	%r1366, %r1340;
	mov.u32 	%r1367, %r1341;
	mov.u32 	%r1368, %r1342;
	mov.u32 	%r1369, %r1343;
	mov.u32 	%r1370, %r1344;
	mov.u32 	%r1371, %r1345;
	mov.u32 	%r1372, %r1346;
	mov.u32 	%r1373, %r1347;
	mov.u32 	%r1374, %r1348;
	mov.u32 	%r1375, %r1349;
	mov.u32 	%r1376, %r1350;
	mov.u32 	%r1377, %r1351;
	mov.u32 	%r1378, %r1352;
	mov.u32 	%r1379, %r1353;
	mov.u32 	%r1380, %r1506;
	mov.u32 	%r1381, %r1354;
	@%p371 bra 	$L__BB13_404;
	setp.leu.f32 	%p372, %f3412, %f3386;
	mov.f32 	%f3236, %f3210;
	mov.f32 	%f3237, %f3211;
	mov.f32 	%f3238, %f3212;
	mov.f32 	%f3239, %f3213;
	mov.f32 	%f3240, %f3214;
	mov.f32 	%f3241, %f3215;
	mov.f32 	%f3242, %f3216;
	mov.f32 	%f3243, %f3217;
	mov.f32 	%f3244, %f3218;
	mov.f32 	%f3245, %f3219;
	mov.f32 	%f3246, %f3220;
	mov.f32 	%f3247, %f3221;
	mov.f32 	%f3248, %f3222;
	mov.f32 	%f3249, %f3223;
	mov.f32 	%f3250, %f3224;
	mov.f32 	%f3251, %f3225;
	mov.f32 	%f3252, %f3226;
	mov.f32 	%f3253, %f3227;
	mov.f32 	%f3254, %f3228;
	mov.f32 	%f3255, %f3229;
	mov.f32 	%f3256, %f3230;
	mov.f32 	%f3257, %f3231;
	mov.f32 	%f3258, %f3232;
	mov.f32 	%f3259, %f3233;
	mov.f32 	%f3260, %f3234;
	mov.f32 	%f3261, %f3386;
	mov.u32 	%r1356, %r1330;
	mov.u32 	%r1357, %r1331;
	mov.u32 	%r1358, %r1332;
	mov.u32 	%r1359, %r1333;
	mov.u32 	%r1360, %r1334;
	mov.u32 	%r1361, %r1335;
	mov.u32 	%r1362, %r1336;
	mov.u32 	%r1363, %r1337;
	mov.u32 	%r1364, %r1338;
	mov.u32 	%r1365, %r1339;
	mov.u32 	%r1366, %r1340;
	mov.u32 	%r1367, %r1341;
	mov.u32 	%r1368, %r1342;
	mov.u32 	%r1369, %r1343;
	mov.u32 	%r1370, %r1344;
	mov.u32 	%r1371, %r1345;
	mov.u32 	%r1372, %r1346;
	mov.u32 	%r1373, %r1347;
	mov.u32 	%r1374, %r1348;
	mov.u32 	%r1375, %r1349;
	mov.u32 	%r1376, %r1350;
	mov.u32 	%r1377, %r1351;
	mov.u32 	%r1378, %r1352;
	mov.u32 	%r1379, %r1353;
	mov.u32 	%r1380, %r1354;
	mov.u32 	%r1381, %r1506;
	@%p372 bra 	$L__BB13_404;
	mov.f32 	%f3236, %f3210;
	mov.f32 	%f3237, %f3211;
	mov.f32 	%f3238, %f3212;
	mov.f32 	%f3239, %f3213;
	mov.f32 	%f3240, %f3214;
	mov.f32 	%f3241, %f3215;
	mov.f32 	%f3242, %f3216;
	mov.f32 	%f3243, %f3217;
	mov.f32 	%f3244, %f3218;
	mov.f32 	%f3245, %f3219;
	mov.f32 	%f3246, %f3220;
	mov.f32 	%f3247, %f3221;
	mov.f32 	%f3248, %f3222;
	mov.f32 	%f3249, %f3223;
	mov.f32 	%f3250, %f3224;
	mov.f32 	%f3251, %f3225;
	mov.f32 	%f3252, %f3226;
	mov.f32 	%f3253, %f3227;
	mov.f32 	%f3254, %f3228;
	mov.f32 	%f3255, %f3229;
	mov.f32 	%f3256, %f3230;
	mov.f32 	%f3257, %f3231;
	mov.f32 	%f3258, %f3232;
	mov.f32 	%f3259, %f3233;
	mov.f32 	%f3260, %f3234;
	mov.f32 	%f3261, %f3412;
	mov.f32 	%f3412, %f3386;
	mov.u32 	%r1356, %r1330;
	mov.u32 	%r1357, %r1331;
	mov.u32 	%r1358, %r1332;
	mov.u32 	%r1359, %r1333;
	mov.u32 	%r1360, %r1334;
	mov.u32 	%r1361, %r1335;
	mov.u32 	%r1362, %r1336;
	mov.u32 	%r1363, %r1337;
	mov.u32 	%r1364, %r1338;
	mov.u32 	%r1365, %r1339;
	mov.u32 	%r1366, %r1340;
	mov.u32 	%r1367, %r1341;
	mov.u32 	%r1368, %r1342;
	mov.u32 	%r1369, %r1343;
	mov.u32 	%r1370, %r1344;
	mov.u32 	%r1371, %r1345;
	mov.u32 	%r1372, %r1346;
	mov.u32 	%r1373, %r1347;
	mov.u32 	%r1374, %r1348;
	mov.u32 	%r1375, %r1349;
	mov.u32 	%r1376, %r1350;
	mov.u32 	%r1377, %r1351;
	mov.u32 	%r1378, %r1352;
	mov.u32 	%r1379, %r1353;
	mov.u32 	%r1380, %r1354;
	mov.u32 	%r1381, %r1532;
	mov.u32 	%r1532, %r1506;
$L__BB13_404:
	setp.leu.f32 	%p373, %f3236, %f3385;
	mov.f32 	%f3263, %f3385;
	mov.f32 	%f3264, %f3236;
	mov.f32 	%f3265, %f3237;
	mov.f32 	%f3266, %f3238;
	mov.f32 	%f3267, %f3239;
	mov.f32 	%f3268, %f3240;
	mov.f32 	%f3269, %f3241;
	mov.f32 	%f3270, %f3242;
	mov.f32 	%f3271, %f3243;
	mov.f32 	%f3272, %f3244;
	mov.f32 	%f3273, %f3245;
	mov.f32 	%f3274, %f3246;
	mov.f32 	%f3275, %f3247;
	mov.f32 	%f3276, %f3248;
	mov.f32 	%f3277, %f3249;
	mov.f32 	%f3278, %f3250;
	mov.f32 	%f3279, %f3251;
	mov.f32 	%f3280, %f3252;
	mov.f32 	%f3281, %f3253;
	mov.f32 	%f3282, %f3254;
	mov.f32 	%f3283, %f3255;
	mov.f32 	%f3284, %f3256;
	mov.f32 	%f3285, %f3257;
	mov.f32 	%f3286, %f3258;
	mov.f32 	%f3287, %f3259;
	mov.f32 	%f3288, %f3260;
	mov.f32 	%f3289, %f3261;
	mov.u32 	%r1383, %r1505;
	mov.u32 	%r1384, %r1356;
	mov.u32 	%r1385, %r1357;
	mov.u32 	%r1386, %r1358;
	mov.u32 	%r1387, %r1359;
	mov.u32 	%r1388, %r1360;
	mov.u32 	%r1389, %r1361;
	mov.u32 	%r1390, %r1362;
	mov.u32 	%r1391, %r1363;
	mov.u32 	%r1392, %r1364;
	mov.u32 	%r1393, %r1365;
	mov.u32 	%r1394, %r1366;
	mov.u32 	%r1395, %r1367;
	mov.u32 	%r1396, %r1368;
	mov.u32 	%r1397, %r1369;
	mov.u32 	%r1398, %r1370;
	mov.u32 	%r1399, %r1371;
	mov.u32 	%r1400, %r1372;
	mov.u32 	%r1401, %r1373;
	mov.u32 	%r1402, %r1374;
	mov.u32 	%r1403, %r1375;
	mov.u32 	%r1404, %r1376;
	mov.u32 	%r1405, %r1377;
	mov.u32 	%r1406, %r1378;
	mov.u32 	%r1407, %r1379;
	mov.u32 	%r1408, %r1380;
	mov.u32 	%r1409, %r1381;
	@%p373 bra 	$L__BB13_432;
	setp.leu.f32 	%p374, %f3237, %f3385;
	mov.f32 	%f3263, %f3236;
	mov.f32 	%f3264, %f3385;
	mov.f32 	%f3265, %f3237;
	mov.f32 	%f3266, %f3238;
	mov.f32 	%f3267, %f3239;
	mov.f32 	%f3268, %f3240;
	mov.f32 	%f3269, %f3241;
	mov.f32 	%f3270, %f3242;
	mov.f32 	%f3271, %f3243;
	mov.f32 	%f3272, %f3244;
	mov.f32 	%f3273, %f3245;
	mov.f32 	%f3274, %f3246;
	mov.f32 	%f3275, %f3247;
	mov.f32 	%f3276, %f3248;
	mov.f32 	%f3277, %f3249;
	mov.f32 	%f3278, %f3250;
	mov.f32 	%f3279, %f3251;
	mov.f32 	%f3280, %f3252;
	mov.f32 	%f3281, %f3253;
	mov.f32 	%f3282, %f3254;
	mov.f32 	%f3283, %f3255;
	mov.f32 	%f3284, %f3256;
	mov.f32 	%f3285, %f3257;
	mov.f32 	%f3286, %f3258;
	mov.f32 	%f3287, %f3259;
	mov.f32 	%f3288, %f3260;
	mov.f32 	%f3289, %f3261;
	mov.u32 	%r1383, %r1356;
	mov.u32 	%r1384, %r1505;
	mov.u32 	%r1385, %r1357;
	mov.u32 	%r1386, %r1358;
	mov.u32 	%r1387, %r1359;
	mov.u32 	%r1388, %r1360;
	mov.u32 	%r1389, %r1361;
	mov.u32 	%r1390, %r1362;
	mov.u32 	%r1391, %r1363;
	mov.u32 	%r1392, %r1364;
	mov.u32 	%r1393, %r1365;
	mov.u32 	%r1394, %r1366;
	mov.u32 	%r1395, %r1367;
	mov.u32 	%r1396, %r1368;
	mov.u32 	%r1397, %r1369;
	mov.u32 	%r1398, %r1370;
	mov.u32 	%r1399, %r1371;
	mov.u32 	%r1400, %r1372;
	mov.u32 	%r1401, %r1373;
	mov.u32 	%r1402, %r1374;
	mov.u32 	%r1403, %r1375;
	mov.u32 	%r1404, %r1376;
	mov.u32 	%r1405, %r1377;
	mov.u32 	%r1406, %r1378;
	mov.u32 	%r1407, %r1379;
	mov.u32 	%r1408, %r1380;
	mov.u32 	%r1409, %r1381;
	@%p374 bra 	$L__BB13_432;
	setp.leu.f32 	%p375, %f3238, %f3385;
	mov.f32 	%f3263, %f3236;
	mov.f32 	%f3264, %f3237;
	mov.f32 	%f3265, %f3385;
	mov.f32 	%f3266, %f3238;
	mov.f32 	%f3267, %f3239;
	mov.f32 	%f3268, %f3240;
	mov.f32 	%f3269, %f3241;
	mov.f32 	%f3270, %f3242;
	mov.f32 	%f3271, %f3243;
	mov.f32 	%f3272, %f3244;
	mov.f32 	%f3273, %f3245;
	mov.f32 	%f3274, %f3246;
	mov.f32 	%f3275, %f3247;
	mov.f32 	%f3276, %f3248;
	mov.f32 	%f3277, %f3249;
	mov.f32 	%f3278, %f3250;
	mov.f32 	%f3279, %f3251;
	mov.f32 	%f3280, %f3252;
	mov.f32 	%f3281, %f3253;
	mov.f32 	%f3282, %f3254;
	mov.f32 	%f3283, %f3255;
	mov.f32 	%f3284, %f3256;
	mov.f32 	%f3285, %f3257;
	mov.f32 	%f3286, %f3258;
	mov.f32 	%f3287, %f3259;
	mov.f32 	%f3288, %f3260;
	mov.f32 	%f3289, %f3261;
	mov.u32 	%r1383, %r1356;
	mov.u32 	%r1384, %r1357;
	mov.u32 	%r1385, %r1505;
	mov.u32 	%r1386, %r1358;
	mov.u32 	%r1387, %r1359;
	mov.u32 	%r1388, %r1360;
	mov.u32 	%r1389, %r1361;
	mov.u32 	%r1390, %r1362;
	mov.u32 	%r1391, %r1363;
	mov.u32 	%r1392, %r1364;
	mov.u32 	%r1393, %r1365;
	mov.u32 	%r1394, %r1366;
	mov.u32 	%r1395, %r1367;
	mov.u32 	%r1396, %r1368;
	mov.u32 	%r1397, %r1369;
	mov.u32 	%r1398, %r1370;
	mov.u32 	%r1399, %r1371;
	mov.u32 	%r1400, %r1372;
	mov.u32 	%r1401, %r1373;
	mov.u32 	%r1402, %r1374;
	mov.u32 	%r1403, %r1375;
	mov.u32 	%r1404, %r1376;
	mov.u32 	%r1405, %r1377;
	mov.u32 	%r1406, %r1378;
	mov.u32 	%r1407, %r1379;
	mov.u32 	%r1408, %r1380;
	mov.u32 	%r1409, %r1381;
	@%p375 bra 	$L__BB13_432;
	setp.leu.f32 	%p376, %f3239, %f3385;
	mov.f32 	%f3263, %f3236;
	mov.f32 	%f3264, %f3237;
	mov.f32 	%f3265, %f3238;
	mov.f32 	%f3266, %f3385;
	mov.f32 	%f3267, %f3239;
	mov.f32 	%f3268, %f3240;
	mov.f32 	%f3269, %f3241;
	mov.f32 	%f3270, %f3242;
	mov.f32 	%f3271, %f3243;
	mov.f32 	%f3272, %f3244;
	mov.f32 	%f3273, %f3245;
	mov.f32 	%f3274, %f3246;
	mov.f32 	%f3275, %f3247;
	mov.f32 	%f3276, %f3248;
	mov.f32 	%f3277, %f3249;
	mov.f32 	%f3278, %f3250;
	mov.f32 	%f3279, %f3251;
	mov.f32 	%f3280, %f3252;
	mov.f32 	%f3281, %f3253;
	mov.f32 	%f3282, %f3254;
	mov.f32 	%f3283, %f3255;
	mov.f32 	%f3284, %f3256;
	mov.f32 	%f3285, %f3257;
	mov.f32 	%f3286, %f3258;
	mov.f32 	%f3287, %f3259;
	mov.f32 	%f3288, %f3260;
	mov.f32 	%f3289, %f3261;
	mov.u32 	%r1383, %r1356;
	mov.u32 	%r1384, %r1357;
	mov.u32 	%r1385, %r1358;
	mov.u32 	%r1386, %r1505;
	mov.u32 	%r1387, %r1359;
	mov.u32 	%r1388, %r1360;
	mov.u32 	%r1389, %r1361;
	mov.u32 	%r1390, %r1362;
	mov.u32 	%r1391, %r1363;
	mov.u32 	%r1392, %r1364;
	mov.u32 	%r1393, %r1365;
	mov.u32 	%r1394, %r1366;
	mov.u32 	%r1395, %r1367;
	mov.u32 	%r1396, %r1368;
	mov.u32 	%r1397, %r1369;
	mov.u32 	%r1398, %r1370;
	mov.u32 	%r1399, %r1371;
	mov.u32 	%r1400, %r1372;
	mov.u32 	%r1401, %r1373;
	mov.u32 	%r1402, %r1374;
	mov.u32 	%r1403, %r1375;
	mov.u32 	%r1404, %r1376;
	mov.u32 	%r1405, %r1377;
	mov.u32 	%r1406, %r1378;
	mov.u32 	%r1407, %r1379;
	mov.u32 	%r1408, %r1380;
	mov.u32 	%r1409, %r1381;
	@%p376 bra 	$L__BB13_432;
	setp.leu.f32 	%p377, %f3240, %f3385;
	mov.f32 	%f3263, %f3236;
	mov.f32 	%f3264, %f3237;
	mov.f32 	%f3265, %f3238;
	mov.f32 	%f3266, %f3239;
	mov.f32 	%f3267, %f3385;
	mov.f32 	%f3268, %f3240;
	mov.f32 	%f3269, %f3241;
	mov.f32 	%f3270, %f3242;
	mov.f32 	%f3271, %f3243;
	mov.f32 	%f3272, %f3244;
	mov.f32 	%f3273, %f3245;
	mov.f32 	%f3274, %f3246;
	mov.f32 	%f3275, %f3247;
	mov.f32 	%f3276, %f3248;
	mov.f32 	%f3277, %f3249;
	mov.f32 	%f3278, %f3250;
	mov.f32 	%f3279, %f3251;
	mov.f32 	%f3280, %f3252;
	mov.f32 	%f3281, %f3253;
	mov.f32 	%f3282, %f3254;
	mov.f32 	%f3283, %f3255;
	mov.f32 	%f3284, %f3256;
	mov.f32 	%f3285, %f3257;
	mov.f32 	%f3286, %f3258;
	mov.f32 	%f3287, %f3259;
	mov.f32 	%f3288, %f3260;
	mov.f32 	%f3289, %f3261;
	mov.u32 	%r1383, %r1356;
	mov.u32 	%r1384, %r1357;
	mov.u32 	%r1385, %r1358;
	mov.u32 	%r1386, %r1359;
	mov.u32 	%r1387, %r1505;
	mov.u32 	%r1388, %r1360;
	mov.u32 	%r1389, %r1361;
	mov.u32 	%r1390, %r1362;
	mov.u32 	%r1391, %r1363;
	mov.u32 	%r1392, %r1364;
	mov.u32 	%r1393, %r1365;
	mov.u32 	%r1394, %r1366;
	mov.u32 	%r1395, %r1367;
	mov.u32 	%r1396, %r1368;
	mov.u32 	%r1397, %r1369;
	mov.u32 	%r1398, %r1370;
	mov.u32 	%r1399, %r1371;
	mov.u32 	%r1400, %r1372;
	mov.u32 	%r1401, %r1373;
	mov.u32 	%r1402, %r1374;
	mov.u32 	%r1403, %r1375;
	mov.u32 	%r1404, %r1376;
	mov.u32 	%r1405, %r1377;
	mov.u32 	%r1406, %r1378;
	mov.u32 	%r1407, %r1379;
	mov.u32 	%r1408, %r1380;
	mov.u32 	%r1409, %r1381;
	@%p377 bra 	$L__BB13_432;
	setp.leu.f32 	%p378, %f3241, %f3385;
	mov.f32 	%f3263, %f3236;
	mov.f32 	%f3264, %f3237;
	mov.f32 	%f3265, %f3238;
	mov.f32 	%f3266, %f3239;
	mov.f32 	%f3267, %f3240;
	mov.f32 	%f3268, %f3385;
	mov.f32 	%f3269, %f3241;
	mov.f32 	%f3270, %f3242;
	mov.f32 	%f3271, %f3243;
	mov.f32 	%f3272, %f3244;
	mov.f32 	%f3273, %f3245;
	mov.f32 	%f3274, %f3246;
	mov.f32 	%f3275, %f3247;
	mov.f32 	%f3276, %f3248;
	mov.f32 	%f3277, %f3249;
	mov.f32 	%f3278, %f3250;
	mov.f32 	%f3279, %f3251;
	mov.f32 	%f3280, %f3252;
	mov.f32 	%f3281, %f3253;
	mov.f32 	%f3282, %f3254;
	mov.f32 	%f3283, %f3255;
	mov.f32 	%f3284, %f3256;
	mov.f32 	%f3285, %f3257;
	mov.f32 	%f3286, %f3258;
	mov.f32 	%f3287, %f3259;
	mov.f32 	%f3288, %f3260;
	mov.f32 	%f3289, %f3261;
	mov.u32 	%r1383, %r1356;
	mov.u32 	%r1384, %r1357;
	mov.u32 	%r1385, %r1358;
	mov.u32 	%r1386, %r1359;
	mov.u32 	%r1387, %r1360;
	mov.u32 	%r1388, %r1505;
	mov.u32 	%r1389, %r1361;
	mov.u32 	%r1390, %r1362;
	mov.u32 	%r1391, %r1363;
	mov.u32 	%r1392, %r1364;
	mov.u32 	%r1393, %r1365;
	mov.u32 	%r1394, %r1366;
	mov.u32 	%r1395, %r1367;
	mov.u32 	%r1396, %r1368;
	mov.u32 	%r1397, %r1369;
	mov.u32 	%r1398, %r1370;
	mov.u32 	%r1399, %r1371;
	mov.u32 	%r1400, %r1372;
	mov.u32 	%r1401, %r1373;
	mov.u32 	%r1402, %r1374;
	mov.u32 	%r1403, %r1375;
	mov.u32 	%r1404, %r1376;
	mov.u32 	%r1405, %r1377;
	mov.u32 	%r1406, %r1378;
	mov.u32 	%r1407, %r1379;
	mov.u32 	%r1408, %r1380;
	mov.u32 	%r1409, %r1381;
	@%p378 bra 	$L__BB13_432;
	setp.leu.f32 	%p379, %f3242, %f3385;
	mov.f32 	%f3263, %f3236;
	mov.f32 	%f3264, %f3237;
	mov.f32 	%f3265, %f3238;
	mov.f32 	%f3266, %f3239;
	mov.f32 	%f3267, %f3240;
	mov.f32 	%f3268, %f3241;
	mov.f32 	%f3269, %f3385;
	mov.f32 	%f3270, %f3242;
	mov.f32 	%f3271, %f3243;
	mov.f32 	%f3272, %f3244;
	mov.f32 	%f3273, %f3245;
	mov.f32 	%f3274, %f3246;
	mov.f32 	%f3275, %f3247;
	mov.f32 	%f3276, %f3248;
	mov.f32 	%f3277, %f3249;
	mov.f32 	%f3278, %f3250;
	mov.f32 	%f3279, %f3251;
	mov.f32 	%f3280, %f3252;
	mov.f32 	%f3281, %f3253;
	mov.f32 	%f3282, %f3254;
	mov.f32 	%f3283, %f3255;
	mov.f32 	%f3284, %f3256;
	mov.f32 	%f3285, %f3257;
	mov.f32 	%f3286, %f3258;
	mov.f32 	%f3287, %f3259;
	mov.f32 	%f3288, %f3260;
	mov.f32 	%f3289, %f3261;
	mov.u32 	%r1383, %r1356;
	mov.u32 	%r1384, %r1357;
	mov.u32 	%r1385, %r1358;
	mov.u32 	%r1386, %r1359;
	mov.u32 	%r1387, %r1360;
	mov.u32 	%r1388, %r1361;
	mov.u32 	%r1389, %r1505;
	mov.u32 	%r1390, %r1362;
	mov.u32 	%r1391, %r1363;
	mov.u32 	%r1392, %r1364;
	mov.u32 	%r1393, %r1365;
	mov.u32 	%r1394, %r1366;
	mov.u32 	%r1395, %r1367;
	mov.u32 	%r1396, %r1368;
	mov.u32 	%r1397, %r1369;
	mov.u32 	%r1398, %r1370;
	mov.u32 	%r1399, %r1371;
	mov.u32 	%r1400, %r1372;
	mov.u32 	%r1401, %r1373;
	mov.u32 	%r1402, %r1374;
	mov.u32 	%r1403, %r1375;
	mov.u32 	%r1404, %r1376;
	mov.u32 	%r1405, %r1377;
	mov.u32 	%r1406, %r1378;
	mov.u32 	%r1407, %r1379;
	mov.u32 	%r1408, %r1380;
	mov.u32 	%r1409, %r1381;
	@%p379 bra 	$L__BB13_432;
	setp.leu.f32 	%p380, %f3243, %f3385;
	mov.f32 	%f3263, %f3236;
	mov.f32 	%f3264, %f3237;
	mov.f32 	%f3265, %f3238;
	mov.f32 	%f3266, %f3239;
	mov.f32 	%f3267, %f3240;
	mov.f32 	%f3268, %f3241;
	mov.f32 	%f3269, %f3242;
	mov.f32 	%f3270, %f3385;
	mov.f32 	%f3271, %f3243;
	mov.f32 	%f3272, %f3244;
	mov.f32 	%f3273, %f3245;
	mov.f32 	%f3274, %f3246;
	mov.f32 	%f3275, %f3247;
	mov.f32 	%f3276, %f3248;
	mov.f32 	%f3277, %f3249;
	mov.f32 	%f3278, %f3250;
	mov.f32 	%f3279, %f3251;
	mov.f32 	%f3280, %f3252;
	mov.f32 	%f3281, %f3253;
	mov.f32 	%f3282, %f3254;
	mov.f32 	%f3283, %f3255;
	mov.f32 	%f3284, %f3256;
	mov.f32 	%f3285, %f3257;
	mov.f32 	%f3286, %f3258;
	mov.f32 	%f3287, %f3259;
	mov.f32 	%f3288, %f3260;
	mov.f32 	%f3289, %f3261;
	mov.u32 	%r1383, %r1356;
	mov.u32 	%r1384, %r1357;
	mov.u32 	%r1385, %r1358;
	mov.u32 	%r1386, %r1359;
	mov.u32 	%r1387, %r1360;
	mov.u32 	%r1388, %r1361;
	mov.u32 	%r1389, %r1362;
	mov.u32 	%r1390, %r1505;
	mov.u32 	%r1391, %r1363;
	mov.u32 	%r1392, %r1364;
	mov.u32 	%r1393, %r1365;
	mov.u32 	%r1394, %r1366;
	mov.u32 	%r1395, %r1367;
	mov.u32 	%r1396, %r1368;
	mov.u32 	%r1397, %r1369;
	mov.u32 	%r1398, %r1370;
	mov.u32 	%r1399, %r1371;
	mov.u32 	%r1400, %r1372;
	mov.u32 	%r1401, %r1373;
	mov.u32 	%r1402, %r1374;
	mov.u32 	%r1403, %r1375;
	mov.u32 	%r1404, %r1376;
	mov.u32 	%r1405, %r1377;
	mov.u32 	%r1406, %r1378;
	mov.u32 	%r1407, %r1379;
	mov.u32 	%r1408, %r1380;
	mov.u32 	%r1409, %r1381;
	@%p380 bra 	$L__BB13_432;
	setp.leu.f32 	%p381, %f3244, %f3385;
	mov.f32 	%f3263, %f3236;
	mov.f32 	%f3264, %f3237;
	mov.f32 	%f3265, %f3238;
	mov.f32 	%f3266, %f3239;
	mov.f32 	%f3267, %f3240;
	mov.f32 	%f3268, %f3241;
	mov.f32 	%f3269, %f3242;
	mov.f32 	%f3270, %f3243;
	mov.f32 	%f3271, %f3385;
	mov.f32 	%f3272, %f3244;
	mov.f32 	%f3273, %f3245;
	mov.f32 	%f3274, %f3246;
	mov.f32 	%f3275, %f3247;
	mov.f32 	%f3276, %f3248;
	mov.f32 	%f3277, %f3249;
	mov.f32 	%f3278, %f3250;
	mov.f32 	%f3279, %f3251;
	mov.f32 	%f3280, %f3252;
	mov.f32 	%f3281, %f3253;
	mov.f32 	%f3282, %f3254;
	mov.f32 	%f3283, %f3255;
	mov.f32 	%f3284, %f3256;
	mov.f32 	%f3285, %f3257;
	mov.f32 	%f3286, %f3258;
	mov.f32 	%f3287, %f3259;
	mov.f32 	%f3288, %f3260;
	mov.f32 	%f3289, %f3261;
	mov.u32 	%r1383, %r1356;
	mov.u32 	%r1384, %r1357;
	mov.u32 	%r1385, %r1358;
	mov.u32 	%r1386, %r1359;
	mov.u32 	%r1387, %r1360;
	mov.u32 	%r1388, %r1361;
	mov.u32 	%r1389, %r1362;
	mov.u32 	%r1390, %r1363;
	mov.u32 	%r1391, %r1505;
	mov.u32 	%r1392, %r1364;
	mov.u32 	%r1393, %r1365;
	mov.u32 	%r1394, %r1366;
	mov.u32 	%r1395, %r1367;
	mov.u32 	%r1396, %r1368;
	mov.u32 	%r1397, %r1369;
	mov.u32 	%r1398, %r1370;
	mov.u32 	%r1399, %r1371;
	mov.u32 	%r1400, %r1372;
	mov.u32 	%r1401, %r1373;
	mov.u32 	%r1402, %r1374;
	mov.u32 	%r1403, %r1375;
	mov.u32 	%r1404, %r1376;
	mov.u32 	%r1405, %r1377;
	mov.u32 	%r1406, %r1378;
	mov.u32 	%r1407, %r1379;
	mov.u32 	%r1408, %r1380;
	mov.u32 	%r1409, %r1381;
	@%p381 bra 	$L__BB13_432;
	setp.leu.f32 	%p382, %f3245, %f3385;
	mov.f32 	%f3263, %f3236;
	mov.f32 	%f3264, %f3237;
	mov.f32 	%f3265, %f3238;
	mov.f32 	%f3266, %f3239;
	mov.f32 	%f3267, %f3240;
	mov.f32 	%f3268, %f3241;
	mov.f32 	%f3269, %f3242;
	mov.f32 	%f3270, %f3243;
	mov.f32 	%f3271, %f3244;
	mov.f32 	%f3272, %f3385;
	mov.f32 	%f3273, %f3245;
	mov.f32 	%f3274, %f3246;
	mov.f32 	%f3275, %f3247;
	mov.f32 	%f3276, %f3248;
	mov.f32 	%f3277, %f3249;
	mov.f32 	%f3278, %f3250;
	mov.f32 	%f3279, %f3251;
	mov.f32 	%f3280, %f3252;
	mov.f32 	%f3281, %f3253;
	mov.f32 	%f3282, %f3254;
	mov.f32 	%f3283, %f3255;
	mov.f32 	%f3284, %f3256;
	mov.f32 	%f3285, %f3257;
	mov.f32 	%f3286, %f3258;
	mov.f32 	%f3287, %f3259;
	mov.f32 	%f3288, %f3260;
	mov.f32 	%f3289, %f3261;
	mov.u32 	%r1383, %r1356;
	mov.u32 	%r1384, %r1357;
	mov.u32 	%r1385, %r1358;
	mov.u32 	%r1386, %r1359;
	mov.u32 	%r1387, %r1360;
	mov.u32 	%r1388, %r1361;
	mov.u32 	%r1389, %r1362;
	mov.u32 	%r1390, %r1363;
	mov.u32 	%r1391, %r1364;
	mov.u32 	%r1392, %r1505;
	mov.u32 	%r1393, %r1365;
	mov.u32 	%r1394, %r1366;
	mov.u32 	%r1395, %r1367;
	mov.u32 	%r1396, %r1368;
	mov.u32 	%r1397, %r1369;
	mov.u32 	%r1398, %r1370;
	mov.u32 	%r1399, %r1371;
	mov.u32 	%r1400, %r1372;
	mov.u32 	%r1401, %r1373;
	mov.u32 	%r1402, %r1374;
	mov.u32 	%r1403, %r1375;
	mov.u32 	%r1404, %r1376;
	mov.u32 	%r1405, %r1377;
	mov.u32 	%r1406, %r1378;
	mov.u32 	%r1407, %r1379;
	mov.u32 	%r1408, %r1380;
	mov.u32 	%r1409, %r1381;
	@%p382 bra 	$L__BB13_432;
	setp.leu.f32 	%p383, %f3246, %f3385;
	mov.f32 	%f3263, %f3236;
	mov.f32 	%f3264, %f3237;
	mov.f32 	%f3265, %f3238;
	mov.f32 	%f3266, %f3239;
	mov.f32 	%f3267, %f3240;
	mov.f32 	%f3268, %f3241;
	mov.f32 	%f3269, %f3242;
	mov.f32 	%f3270, %f3243;
	mov.f32 	%f3271, %f3244;
	mov.f32 	%f3272, %f3245;
	mov.f32 	%f3273, %f3385;
	mov.f32 	%f3274, %f3246;
	mov.f32 	%f3275, %f3247;
	mov.f32 	%f3276, %f3248;
	mov.f32 	%f3277, %f3249;
	mov.f32 	%f3278, %f3250;
	mov.f32 	%f3279, %f3251;
	mov.f32 	%f3280, %f3252;
	mov.f32 	%f3281, %f3253;
	mov.f32 	%f3282, %f3254;
	mov.f32 	%f3283, %f3255;
	mov.f32 	%f3284, %f3256;
	mov.f32 	%f3285, %f3257;
	mov.f32 	%f3286, %f3258;
	mov.f32 	%f3287, %f3259;
	mov.f32 	%f3288, %f3260;
	mov.f32 	%f3289, %f3261;
	mov.u32 	%r1383, %r1356;
	mov.u32 	%r1384, %r1357;
	mov.u32 	%r1385, %r1358;
	mov.u32 	%r1386, %r1359;
	mov.u32 	%r1387, %r1360;
	mov.u32 	%r1388, %r1361;
	mov.u32 	%r1389, %r1362;
	mov.u32 	%r1390, %r1363;
	mov.u32 	%r1391, %r1364;
	mov.u32 	%r1392, %r1365;
	mov.u32 	%r1393, %r1505;
	mov.u32 	%r1394, %r1366;
	mov.u32 	%r1395, %r1367;
	mov.u32 	%r1396, %r1368;
	mov.u32 	%r1397, %r1369;
	mov.u32 	%r1398, %r1370;
	mov.u32 	%r1399, %r1371;
	mov.u32 	%r1400, %r1372;
	mov.u32 	%r1401, %r1373;
	mov.u32 	%r1402, %r1374;
	mov.u32 	%r1403, %r1375;
	mov.u32 	%r1404, %r1376;
	mov.u32 	%r1405, %r1377;
	mov.u32 	%r1406, %r1378;
	mov.u32 	%r1407, %r1379;
	mov.u32 	%r1408, %r1380;
	mov.u32 	%r1409, %r1381;
	@%p383 bra 	$L__BB13_432;
	setp.leu.f32 	%p384, %f3247, %f3385;
	mov.f32 	%f3263, %f3236;
	mov.f32 	%f3264, %f3237;
	mov.f32 	%f3265, %f3238;
	mov.f32 	%f3266, %f3239;
	mov.f32 	%f3267, %f3240;
	mov.f32 	%f3268, %f3241;
	mov.f32 	%f3269, %f3242;
	mov.f32 	%f3270, %f3243;
	mov.f32 	%f3271, %f3244;
	mov.f32 	%f3272, %f3245;
	mov.f32 	%f3273, %f3246;
	mov.f32 	%f3274, %f3385;
	mov.f32 	%f3275, %f3247;
	mov.f32 	%f3276, %f3248;
	mov.f32 	%f3277, %f3249;
	mov.f32 	%f3278, %f3250;
	mov.f32 	%f3279, %f3251;
	mov.f32 	%f3280, %f3252;
	mov.f32 	%f3281, %f3253;
	mov.f32 	%f3282, %f3254;
	mov.f32 	%f3283, %f3255;
	mov.f32 	%f3284, %f3256;
	mov.f32 	%f3285, %f3257;
	mov.f32 	%f3286, %f3258;
	mov.f32 	%f3287, %f3259;
	mov.f32 	%f3288, %f3260;
	mov.f32 	%f3289, %f3261;
	mov.u32 	%r1383, %r1356;
	mov.u32 	%r1384, %r1357;
	mov.u32 	%r1385, %r1358;
	mov.u32 	%r1386, %r1359;
	mov.u32 	%r1387, %r1360;
	mov.u32 	%r1388, %r1361;
	mov.u32 	%r1389, %r1362;
	mov.u32 	%r1390, %r1363;
	mov.u32 	%r1391, %r1364;
	mov.u32 	%r1392, %r1365;
	mov.u32 	%r1393, %r1366;
	mov.u32 	%r1394, %r1505;
	mov.u32 	%r1395, %r1367;
	mov.u32 	%r1396, %r1368;
	mov.u32 	%r1397, %r1369;
	mov.u32 	%r1398, %r1370;
	mov.u32 	%r1399, %r1371;
	mov.u32 	%r1400, %r1372;
	mov.u32 	%r1401, %r1373;
	mov.u32 	%r1402, %r1374;
	mov.u32 	%r1403, %r1375;
	mov.u32 	%r1404, %r1376;
	mov.u32 	%r1405, %r1377;
	mov.u32 	%r1406, %r1378;
	mov.u32 	%r1407, %r1379;
	mov.u32 	%r1408, %r1380;
	mov.u32 	%r1409, %r1381;
	@%p384 bra 	$L__BB13_432;
	setp.leu.f32 	%p385, %f3248, %f3385;
	mov.f32 	%f3263, %f3236;
	mov.f32 	%f3264, %f3237;
	mov.f32 	%f3265, %f3238;
	mov.f32 	%f3266, %f3239;
	mov.f32 	%f3267, %f3240;
	mov.f32 	%f3268, %f3241;
	mov.f32 	%f3269, %f3242;
	mov.f32 	%f3270, %f3243;
	mov.f32 	%f3271, %f3244;
	mov.f32 	%f3272, %f3245;
	mov.f32 	%f3273, %f3246;
	mov.f32 	%f3274, %f3247;
	mov.f32 	%f3275, %f3385;
	mov.f32 	%f3276, %f3248;
	mov.f32 	%f3277, %f3249;
	mov.f32 	%f3278, %f3250;
	mov.f32 	%f3279, %f3251;
	mov.f32 	%f3280, %f3252;
	mov.f32 	%f3281, %f3253;
	mov.f32 	%f3282, %f3254;
	mov.f32 	%f3283, %f3255;
	mov.f32 	%f3284, %f3256;
	mov.f32 	%f3285, %f3257;
	mov.f32 	%f3286, %f3258;
	mov.f32 	%f3287, %f3259;
	mov.f32 	%f3288, %f3260;
	mov.f32 	%f3289, %f3261;
	mov.u32 	%r1383, %r1356;
	mov.u32 	%r1384, %r1357;
	mov.u32 	%r1385, %r1358;
	mov.u32 	%r1386, %r1359;
	mov.u32 	%r1387, %r1360;
	mov.u32 	%r1388, %r1361;
	mov.u32 	%r1389, %r1362;
	mov.u32 	%r1390, %r1363;
	mov.u32 	%r1391, %r1364;
	mov.u32 	%r1392, %r1365;
	mov.u32 	%r1393, %r1366;
	mov.u32 	%r1394, %r1367;
	mov.u32 	%r1395, %r1505;
	mov.u32 	%r1396, %r1368;
	mov.u32 	%r1397, %r1369;
	mov.u32 	%r1398, %r1370;
	mov.u32 	%r1399, %r1371;
	mov.u32 	%r1400, %r1372;
	mov.u32 	%r1401, %r1373;
	mov.u32 	%r1402, %r1374;
	mov.u32 	%r1403, %r1375;
	mov.u32 	%r1404, %r1376;
	mov.u32 	%r1405, %r1377;
	mov.u32 	%r1406, %r1378;
	mov.u32 	%r1407, %r1379;
	mov.u32 	%r1408, %r1380;
	mov.u32 	%r1409, %r1381;
	@%p385 bra 	$L__BB13_432;
	setp.leu.f32 	%p386, %f3249, %f3385;
	mov.f32 	%f3263, %f3236;
	mov.f32 	%f3264, %f3237;
	mov.f32 	%f3265, %f3238;
	mov.f32 	%f3266, %f3239;
	mov.f32 	%f3267, %f3240;
	mov.f32 	%f3268, %f3241;
	mov.f32 	%f3269, %f3242;
	mov.f32 	%f3270, %f3243;
	mov.f32 	%f3271, %f3244;
	mov.f32 	%f3272, %f3245;
	mov.f32 	%f3273, %f3246;
	mov.f32 	%f3274, %f3247;
	mov.f32 	%f3275, %f3248;
	mov.f32 	%f3276, %f3385;
	mov.f32 	%f3277, %f3249;
	mov.f32 	%f3278, %f3250;
	mov.f32 	%f3279, %f3251;
	mov.f32 	%f3280, %f3252;
	mov.f32 	%f3281, %f3253;
	mov.f32 	%f3282, %f3254;
	mov.f32 	%f3283, %f3255;
	mov.f32 	%f3284, %f3256;
	mov.f32 	%f3285, %f3257;
	mov.f32 	%f3286, %f3258;
	mov.f32 	%f3287, %f3259;
	mov.f32 	%f3288, %f3260;
	mov.f32 	%f3289, %f3261;
	mov.u32 	%r1383, %r1356;
	mov.u32 	%r1384, %r1357;
	mov.u32 	%r1385, %r1358;
	mov.u32 	%r1386, %r1359;
	mov.u32 	%r1387, %r1360;
	mov.u32 	%r1388, %r1361;
	mov.u32 	%r1389, %r1362;
	mov.u32 	%r1390, %r1363;
	mov.u32 	%r1391, %r1364;
	mov.u32 	%r1392, %r1365;
	mov.u32 	%r1393, %r1366;
	mov.u32 	%r1394, %r1367;
	mov.u32 	%r1395, %r1368;
	mov.u32 	%r1396, %r1505;
	mov.u32 	%r1397, %r1369;
	mov.u32 	%r1398, %r1370;
	mov.u32 	%r1399, %r1371;
	mov.u32 	%r1400, %r1372;
	mov.u32 	%r1401, %r1373;
	mov.u32 	%r1402, %r1374;
	mov.u32 	%r1403, %r1375;
	mov.u32 	%r1404, %r1376;
	mov.u32 	%r1405, %r1377;
	mov.u32 	%r1406, %r1378;
	mov.u32 	%r1407, %r1379;
	mov.u32 	%r1408, %r1380;
	mov.u32 	%r1409, %r1381;
	@%p386 bra 	$L__BB13_432;
	setp.leu.f32 	%p387, %f3250, %f3385;
	mov.f32 	%f3263, %f3236;
	mov.f32 	%f3264, %f3237;
	mov.f32 	%f3265, %f3238;
	mov.f32 	%f3266, %f3239;
	mov.f32 	%f3267, %f3240;
	mov.f32 	%f3268, %f3241;
	mov.f32 	%f3269, %f3242;
	mov.f32 	%f3270, %f3243;
	mov.f32 	%f3271, %f3244;
	mov.f32 	%f3272, %f3245;
	mov.f32 	%f3273, %f3246;
	mov.f32 	%f3274, %f3247;
	mov.f32 	%f3275, %f3248;
	mov.f32 	%f3276, %f3249;
	mov.f32 	%f3277, %f3385;
	mov.f32 	%f3278, %f3250;
	mov.f32 	%f3279, %f3251;
	mov.f32 	%f3280, %f3252;
	mov.f32 	%f3281, %f3253;
	mov.f32 	%f3282, %f3254;
	mov.f32 	%f3283, %f3255;
	mov.f32 	%f3284, %f3256;
	mov.f32 	%f3285, %f3257;
	mov.f32 	%f3286, %f3258;
	mov.f32 	%f3287, %f3259;
	mov.f32 	%f3288, %f3260;
	mov.f32 	%f3289, %f3261;
	mov.u32 	%r1383, %r1356;
	mov.u32 	%r1384, %r1357;
	mov.u32 	%r1385, %r1358;
	mov.u32 	%r1386, %r1359;
	mov.u32 	%r1387, %r1360;
	mov.u32 	%r1388, %r1361;
	mov.u32 	%r1389, %r1362;
	mov.u32 	%r1390, %r1363;
	mov.u32 	%r1391, %r1364;
	mov.u32 	%r1392, %r1365;
	mov.u32 	%r1393, %r1366;
	mov.u32 	%r1394, %r1367;
	mov.u32 	%r1395, %r1368;
	mov.u32 	%r1396, %r1369;
	mov.u32 	%r1397, %r1505;
	mov.u32 	%r1398, %r1370;
	mov.u32 	%r1399, %r1371;
	mov.u32 	%r1400, %r1372;
	mov.u32 	%r1401, %r1373;
	mov.u32 	%r1402, %r1374;
	mov.u32 	%r1403, %r1375;
	mov.u32 	%r1404, %r1376;
	mov.u32 	%r1405, %r1377;
	mov.u32 	%r1406, %r1378;
	mov.u32 	%r1407, %r1379;
	mov.u32 	%r1408, %r1380;
	mov.u32 	%r1409, %r1381;
	@%p387 bra 	$L__BB13_432;
	setp.leu.f32 	%p388, %f3251, %f3385;
	mov.f32 	%f3263, %f3236;
	mov.f32 	%f3264, %f3237;
	mov.f32 	%f3265, %f3238;
	mov.f32 	%f3266, %f3239;
	mov.f32 	%f3267, %f3240;
	mov.f32 	%f3268, %f3241;
	mov.f32 	%f3269, %f3242;
	mov.f32 	%f3270, %f3243;
	mov.f32 	%f3271, %f3244;
	mov.f32 	%f3272, %f3245;
	mov.f32 	%f3273, %f3246;
	mov.f32 	%f3274, %f3247;
	mov.f32 	%f3275, %f3248;
	mov.f32 	%f3276, %f3249;
	mov.f32 	%f3277, %f3250;
	mov.f32 	%f3278, %f3385;
	mov.f32 	%f3279, %f3251;
	mov.f32 	%f3280, %f3252;
	mov.f32 	%f3281, %f3253;
	mov.f32 	%f3282, %f3254;
	mov.f32 	%f3283, %f3255;
	mov.f32 	%f3284, %f3256;
	mov.f32 	%f3285, %f3257;
	mov.f32 	%f3286, %f3258;
	mov.f32 	%f3287, %f3259;
	mov.f32 	%f3288, %f3260;
	mov.f32 	%f3289, %f3261;
	mov.u32 	%r1383, %r1356;
	mov.u32 	%r1384, %r1357;
	mov.u32 	%r1385, %r1358;
	mov.u32 	%r1386, %r1359;
	mov.u32 	%r1387, %r1360;
	mov.u32 	%r1388, %r1361;
	mov.u32 	%r1389, %r1362;
	mov.u32 	%r1390, %r1363;
	mov.u32 	%r1391, %r1364;
	mov.u32 	%r1392, %r1365;
	mov.u32 	%r1393, %r1366;
	mov.u32 	%r1394, %r1367;
	mov.u32 	%r1395, %r1368;
	mov.u32 	%r1396, %r1369;
	mov.u32 	%r1397, %r1370;
	mov.u32 	%r1398, %r1505;
	mov.u32 	%r1399, %r1371;
	mov.u32 	%r1400, %r1372;
	mov.u32 	%r1401, %r1373;
	mov.u32 	%r1402, %r1374;
	mov.u32 	%r1403, %r1375;
	mov.u32 	%r1404, %r1376;
	mov.u32 	%r1405, %r1377;
	mov.u32 	%r1406, %r1378;
	mov.u32 	%r1407, %r1379;
	mov.u32 	%r1408, %r1380;
	mov.u32 	%r1409, %r1381;
	@%p388 bra 	$L__BB13_432;
	setp.leu.f32 	%p389, %f3252, %f3385;
	mov.f32 	%f3263, %f3236;
	mov.f32 	%f3264, %f3237;
	mov.f32 	%f3265, %f3238;
	mov.f32 	%f3266, %f3239;
	mov.f32 	%f3267, %f3240;
	mov.f32 	%f3268, %f3241;
	mov.f32 	%f3269, %f3242;
	mov.f32 	%f3270, %f3243;
	mov.f32 	%f3271, %f3244;
	mov.f32 	%f3272, %f3245;
	mov.f32 	%f3273, %f3246;
	mov.f32 	%f3274, %f3247;
	mov.f32 	%f3275, %f3248;
	mov.f32 	%f3276, %f3249;
	mov.f32 	%f3277, %f3250;
	mov.f32 	%f3278, %f3251;
	mov.f32 	%f3279, %f3385;
	mov.f32 	%f3280, %f3252;
	mov.f32 	%f3281, %f3253;
	mov.f32 	%f3282, %f3254;
	mov.f32 	%f3283, %f3255;
	mov.f32 	%f3284, %f3256;
	mov.f32 	%f3285, %f3257;
	mov.f32 	%f3286, %f3258;
	mov.f32 	%f3287, %f3259;
	mov.f32 	%f3288, %f3260;
	mov.f32 	%f3289, %f3261;
	mov.u32 	%r1383, %r1356;
	mov.u32 	%r1384, %r1357;
	mov.u32 	%r1385, %r1358;
	mov.u32 	%r1386, %r1359;
	mov.u32 	%r1387, %r1360;
	mov.u32 	%r1388, %r1361;
	mov.u32 	%r1389, %r1362;
	mov.u32 	%r1390, %r1363;
	mov.u32 	%r1391, %r1364;
	mov.u32 	%r1392, %r1365;
	mov.u32 	%r1393, %r1366;
	mov.u32 	%r1394, %r1367;
	mov.u32 	%r1395, %r1368;
	mov.u32 	%r1396, %r1369;
	mov.u32 	%r1397, %r1370;
	mov.u32 	%r1398, %r1371;
	mov.u32 	%r1399, %r1505;
	mov.u32 	%r1400, %r1372;
	mov.u32 	%r1401, %r1373;
	mov.u32 	%r1402, %r1374;
	mov.u32 	%r1403, %r1375;
	mov.u32 	%r1404, %r1376;
	mov.u32 	%r1405, %r1377;
	mov.u32 	%r1406, %r1378;
	mov.u32 	%r1407, %r1379;
	mov.u32 	%r1408, %r1380;
	mov.u32 	%r1409, %r1381;
	@%p389 bra 	$L__BB13_432;
	setp.leu.f32 	%p390, %f3253, %f3385;
	mov.f32 	%f3263, %f3236;
	mov.f32 	%f3264, %f3237;
	mov.f32 	%f3265, %f3238;
	mov.f32 	%f3266, %f3239;
	mov.f32 	%f3267, %f3240;
	mov.f32 	%f3268, %f3241;
	mov.f32 	%f3269, %f3242;
	mov.f32 	%f3270, %f3243;
	mov.f32 	%f3271, %f3244;
	mov.f32 	%f3272, %f3245;
	mov.f32 	%f3273, %f3246;
	mov.f32 	%f3274, %f3247;
	mov.f32 	%f3275, %f3248;
	mov.f32 	%f3276, %f3249;
	mov.f32 	%f3277, %f3250;
	mov.f32 	%f3278, %f3251;
	mov.f32 	%f3279, %f3252;
	mov.f32 	%f3280, %f3385;
	mov.f32 	%f3281, %f3253;
	mov.f32 	%f3282, %f3254;
	mov.f32 	%f3283, %f3255;
	mov.f32 	%f3284, %f3256;
	mov.f32 	%f3285, %f3257;
	mov.f32 	%f3286, %f3258;
	mov.f32 	%f3287, %f3259;
	mov.f32 	%f3288, %f3260;
	mov.f32 	%f3289, %f3261;
	mov.u32 	%r1383, %r1356;
	mov.u32 	%r1384, %r1357;
	mov.u32 	%r1385, %r1358;
	mov.u32 	%r1386, %r1359;
	mov.u32 	%r1387, %r1360;
	mov.u32 	%r1388, %r1361;
	mov.u32 	%r1389, %r1362;
	mov.u32 	%r1390, %r1363;
	mov.u32 	%r1391, %r1364;
	mov.u32 	%r1392, %r1365;
	mov.u32 	%r1393, %r1366;
	mov.u32 	%r1394, %r1367;
	mov.u32 	%r1395, %r1368;
	mov.u32 	%r1396, %r1369;
	mov.u32 	%r1397, %r1370;
	mov.u32 	%r1398, %r1371;
	mov.u32 	%r1399, %r1372;
	mov.u32 	%r1400, %r1505;
	mov.u32 	%r1401, %r1373;
	mov.u32 	%r1402, %r1374;
	mov.u32 	%r1403, %r1375;
	mov.u32 	%r1404, %r1376;
	mov.u32 	%r1405, %r1377;
	mov.u32 	%r1406, %r1378;
	mov.u32 	%r1407, %r1379;
	mov.u32 	%r1408, %r1380;
	mov.u32 	%r1409, %r1381;
	@%p390 bra 	$L__BB13_432;
	setp.leu.f32 	%p391, %f3254, %f3385;
	mov.f32 	%f3263, %f3236;
	mov.f32 	%f3264, %f3237;
	mov.f32 	%f3265, %f3238;
	mov.f32 	%f3266, %f3239;
	mov.f32 	%f3267, %f3240;
	mov.f32 	%f3268, %f3241;
	mov.f32 	%f3269, %f3242;
	mov.f32 	%f3270, %f3243;
	mov.f32 	%f3271, %f3244;
	mov.f32 	%f3272, %f3245;
	mov.f32 	%f3273, %f3246;
	mov.f32 	%f3274, %f3247;
	mov.f32 	%f3275, %f3248;
	mov.f32 	%f3276, %f3249;
	mov.f32 	%f3277, %f3250;
	mov.f32 	%f3278, %f3251;
	mov.f32 	%f3279, %f3252;
	mov.f32 	%f3280, %f3253;
	mov.f32 	%f3281, %f3385;
	mov.f32 	%f3282, %f3254;
	mov.f32 	%f3283, %f3255;
	mov.f32 	%f3284, %f3256;
	mov.f32 	%f3285, %f3257;
	mov.f32 	%f3286, %f3258;
	mov.f32 	%f3287, %f3259;
	mov.f32 	%f3288, %f3260;
	mov.f32 	%f3289, %f3261;
	mov.u32 	%r1383, %r1356;
	mov.u32 	%r1384, %r1357;
	mov.u32 	%r1385, %r1358;
	mov.u32 	%r1386, %r1359;
	mov.u32 	%r1387, %r1360;
	mov.u32 	%r1388, %r1361;
	mov.u32 	%r1389, %r1362;
	mov.u32 	%r1390, %r1363;
	mov.u32 	%r1391, %r1364;
	mov.u32 	%r1392, %r1365;
	mov.u32 	%r1393, %r1366;
	mov.u32 	%r1394, %r1367;
	mov.u32 	%r1395, %r1368;
	mov.u32 	%r1396, %r1369;
	mov.u32 	%r1397, %r1370;
	mov.u32 	%r1398, %r1371;
	mov.u32 	%r1399, %r1372;
	mov.u32 	%r1400, %r1373;
	mov.u32 	%r1401, %r1505;
	mov.u32 	%r1402, %r1374;
	mov.u32 	%r1403, %r1375;
	mov.u32 	%r1404, %r1376;
	mov.u32 	%r1405, %r1377;
	mov.u32 	%r1406, %r1378;
	mov.u32 	%r1407, %r1379;
	mov.u32 	%r1408, %r1380;
	mov.u32 	%r1409, %r1381;
	@%p391 bra 	$L__BB13_432;
	setp.leu.f32 	%p392, %f3255, %f3385;
	mov.f32 	%f3263, %f3236;
	mov.f32 	%f3264, %f3237;
	mov.f32 	%f3265, %f3238;
	mov.f32 	%f3266, %f3239;
	mov.f32 	%f3267, %f3240;
	mov.f32 	%f3268, %f3241;
	mov.f32 	%f3269, %f3242;
	mov.f32 	%f3270, %f3243;
	mov.f32 	%f3271, %f3244;
	mov.f32 	%f3272, %f3245;
	mov.f32 	%f3273, %f3246;
	mov.f32 	%f3274, %f3247;
	mov.f32 	%f3275, %f3248;
	mov.f32 	%f3276, %f3249;
	mov.f32 	%f3277, %f3250;
	mov.f32 	%f3278, %f3251;
	mov.f32 	%f3279, %f3252;
	mov.f32 	%f3280, %f3253;
	mov.f32 	%f3281, %f3254;
	mov.f32 	%f3282, %f3385;
	mov.f32 	%f3283, %f3255;
	mov.f32 	%f3284, %f3256;
	mov.f32 	%f3285, %f3257;
	mov.f32 	%f3286, %f3258;
	mov.f32 	%f3287, %f3259;
	mov.f32 	%f3288, %f3260;
	mov.f32 	%f3289, %f3261;
	mov.u32 	%r1383, %r1356;
	mov.u32 	%r1384, %r1357;
	mov.u32 	%r1385, %r1358;
	mov.u32 	%r1386, %r1359;
	mov.u32 	%r1387, %r1360;
	mov.u32 	%r1388, %r1361;
	mov.u32 	%r1389, %r1362;
	mov.u32 	%r1390, %r1363;
	mov.u32 	%r1391, %r1364;
	mov.u32 	%r1392, %r1365;
	mov.u32 	%r1393, %r1366;
	mov.u32 	%r1394, %r1367;
	mov.u32 	%r1395, %r1368;
	mov.u32 	%r1396, %r1369;
	mov.u32 	%r1397, %r1370;
	mov.u32 	%r1398, %r1371;
	mov.u32 	%r1399, %r1372;
	mov.u32 	%r1400, %r1373;
	mov.u32 	%r1401, %r1374;
	mov.u32 	%r1402, %r1505;
	mov.u32 	%r1403, %r1375;
	mov.u32 	%r1404, %r1376;
	mov.u32 	%r1405, %r1377;
	mov.u32 	%r1406, %r1378;
	mov.u32 	%r1407, %r1379;
	mov.u32 	%r1408, %r1380;
	mov.u32 	%r1409, %r1381;
	@%p392 bra 	$L__BB13_432;
	setp.leu.f32 	%p393, %f3256, %f3385;
	mov.f32 	%f3263, %f3236;
	mov.f32 	%f3264, %f3237;
	mov.f32 	%f3265, %f3238;
	mov.f32 	%f3266, %f3239;
	mov.f32 	%f3267, %f3240;
	mov.f32 	%f3268, %f3241;
	mov.f32 	%f3269, %f3242;
	mov.f32 	%f3270, %f3243;
	mov.f32 	%f3271, %f3244;
	mov.f32 	%f3272, %f3245;
	mov.f32 	%f3273, %f3246;
	mov.f32 	%f3274, %f3247;
	mov.f32 	%f3275, %f3248;
	mov.f32 	%f3276, %f3249;
	mov.f32 	%f3277, %f3250;
	mov.f32 	%f3278, %f3251;
	mov.f32 	%f3279, %f3252;
	mov.f32 	%f3280, %f3253;
	mov.f32 	%f3281, %f3254;
	mov.f32 	%f3282, %f3255;
	mov.f32 	%f3283, %f3385;
	mov.f32 	%f3284, %f3256;
	mov.f32 	%f3285, %f3257;
	mov.f32 	%f3286, %f3258;
	mov.f32 	%f3287, %f3259;
	mov.f32 	%f3288, %f3260;
	mov.f32 	%f3289, %f3261;
	mov.u32 	%r1383, %r1356;
	mov.u32 	%r1384, %r1357;
	mov.u32 	%r1385, %r1358;
	mov.u32 	%r1386, %r1359;
	mov.u32 	%r1387, %r1360;
	mov.u32 	%r1388, %r1361;
	mov.u32 	%r1389, %r1362;
	mov.u32 	%r1390, %r1363;
	mov.u32 	%r1391, %r1364;
	mov.u32 	%r1392, %r1365;
	mov.u32 	%r1393, %r1366;
	mov.u32 	%r1394, %r1367;
	mov.u32 	%r1395, %r1368;
	mov.u32 	%r1396, %r1369;
	mov.u32 	%r1397, %r1370;
	mov.u32 	%r1398, %r1371;
	mov.u32 	%r1399, %r1372;
	mov.u32 	%r1400, %r1373;
	mov.u32 	%r1401, %r1374;
	mov.u32 	%r1402, %r1375;
	mov.u32 	%r1403, %r1505;
	mov.u32 	%r1404, %r1376;
	mov.u32 	%r1405, %r1377;
	mov.u32 	%r1406, %r1378;
	mov.u32 	%r1407, %r1379;
	mov.u32 	%r1408, %r1380;
	mov.u32 	%r1409, %r1381;
	@%p393 bra 	$L__BB13_432;
	setp.leu.f32 	%p394, %f3257, %f3385;
	mov.f32 	%f3263, %f3236;
	mov.f32 	%f3264, %f3237;
	mov.f32 	%f3265, %f3238;
	mov.f32 	%f3266, %f3239;
	mov.f32 	%f3267, %f3240;
	mov.f32 	%f3268, %f3241;
	mov.f32 	%f3269, %f3242;
	mov.f32 	%f3270, %f3243;
	mov.f32 	%f3271, %f3244;
	mov.f32 	%f3272, %f3245;
	mov.f32 	%f3273, %f3246;
	mov.f32 	%f3274, %f3247;
	mov.f32 	%f3275, %f3248;
	mov.f32 	%f3276, %f3249;
	mov.f32 	%f3277, %f3250;
	mov.f32 	%f3278, %f3251;
	mov.f32 	%f3279, %f3252;
	mov.f32 	%f3280, %f3253;
	mov.f32 	%f3281, %f3254;
	mov.f32 	%f3282, %f3255;
	mov.f32 	%f3283, %f3256;
	mov.f32 	%f3284, %f3385;
	mov.f32 	%f3285, %f3257;
	mov.f32 	%f3286, %f3258;
	mov.f32 	%f3287, %f3259;
	mov.f32 	%f3288, %f3260;
	mov.f32 	%f3289, %f3261;
	mov.u32 	%r1383, %r1356;
	mov.u32 	%r1384, %r1357;
	mov.u32 	%r1385, %r1358;
	mov.u32 	%r1386, %r1359;
	mov.u32 	%r1387, %r1360;
	mov.u32 	%r1388, %r1361;
	mov.u32 	%r1389, %r1362;
	mov.u32 	%r1390, %r1363;
	mov.u32 	%r1391, %r1364;
	mov.u32 	%r1392, %r1365;
	mov.u32 	%r1393, %r1366;
	mov.u32 	%r1394, %r1367;
	mov.u32 	%r1395, %r1368;
	mov.u32 	%r1396, %r1369;
	mov.u32 	%r1397, %r1370;
	mov.u32 	%r1398, %r1371;
	mov.u32 	%r1399, %r1372;
	mov.u32 	%r1400, %r1373;
	mov.u32 	%r1401, %r1374;
	mov.u32 	%r1402, %r1375;
	mov.u32 	%r1403, %r1376;
	mov.u32 	%r1404, %r1505;
	mov.u32 	%r1405, %r1377;
	mov.u32 	%r1406, %r1378;
	mov.u32 	%r1407, %r1379;
	mov.u32 	%r1408, %r1380;
	mov.u32 	%r1409, %r1381;
	@%p394 bra 	$L__BB13_432;
	setp.leu.f32 	%p395, %f3258, %f3385;
	mov.f32 	%f3263, %f3236;
	mov.f32 	%f3264, %f3237;
	mov.f32 	%f3265, %f3238;
	mov.f32 	%f3266, %f3239;
	mov.f32 	%f3267, %f3240;
	mov.f32 	%f3268, %f3241;
	mov.f32 	%f3269, %f3242;
	mov.f32 	%f3270, %f3243;
	mov.f32 	%f3271, %f3244;
	mov.f32 	%f3272, %f3245;
	mov.f32 	%f3273, %f3246;
	mov.f32 	%f3274, %f3247;
	mov.f32 	%f3275, %f3248;
	mov.f32 	%f3276, %f3249;
	mov.f32 	%f3277, %f3250;
	mov.f32 	%f3278, %f3251;
	mov.f32 	%f3279, %f3252;
	mov.f32 	%f3280, %f3253;
	mov.f32 	%f3281, %f3254;
	mov.f32 	%f3282, %f3255;
	mov.f32 	%f3283, %f3256;
	mov.f32 	%f3284, %f3257;
	mov.f32 	%f3285, %f3385;
	mov.f32 	%f3286, %f3258;
	mov.f32 	%f3287, %f3259;
	mov.f32 	%f3288, %f3260;
	mov.f32 	%f3289, %f3261;
	mov.u32 	%r1383, %r1356;
	mov.u32 	%r1384, %r1357;
	mov.u32 	%r1385, %r1358;
	mov.u32 	%r1386, %r1359;
	mov.u32 	%r1387, %r1360;
	mov.u32 	%r1388, %r1361;
	mov.u32 	%r1389, %r1362;
	mov.u32 	%r1390, %r1363;
	mov.u32 	%r1391, %r1364;
	mov.u32 	%r1392, %r1365;
	mov.u32 	%r1393, %r1366;
	mov.u32 	%r1394, %r1367;
	mov.u32 	%r1395, %r1368;
	mov.u32 	%r1396, %r1369;
	mov.u32 	%r1397, %r1370;
	mov.u32 	%r1398, %r1371;
	mov.u32 	%r1399, %r1372;
	mov.u32 	%r1400, %r1373;
	mov.u32 	%r1401, %r1374;
	mov.u32 	%r1402, %r1375;
	mov.u32 	%r1403, %r1376;
	mov.u32 	%r1404, %r1377;
	mov.u32 	%r1405, %r1505;
	mov.u32 	%r1406, %r1378;
	mov.u32 	%r1407, %r1379;
	mov.u32 	%r1408, %r1380;
	mov.u32 	%r1409, %r1381;
	@%p395 bra 	$L__BB13_432;
	setp.leu.f32 	%p396, %f3259, %f3385;
	mov.f32 	%f3263, %f3236;
	mov.f32 	%f3264, %f3237;
	mov.f32 	%f3265, %f3238;
	mov.f32 	%f3266, %f3239;
	mov.f32 	%f3267, %f3240;
	mov.f32 	%f3268, %f3241;
	mov.f32 	%f3269, %f3242;
	mov.f32 	%f3270, %f3243;
	mov.f32 	%f3271, %f3244;
	mov.f32 	%f3272, %f3245;
	mov.f32 	%f3273, %f3246;
	mov.f32 	%f3274, %f3247;
	mov.f32 	%f3275, %f3248;
	mov.f32 	%f3276, %f3249;
	mov.f32 	%f3277, %f3250;
	mov.f32 	%f3278, %f3251;
	mov.f32 	%f3279, %f3252;
	mov.f32 	%f3280, %f3253;
	mov.f32 	%f3281, %f3254;
	mov.f32 	%f3282, %f3255;
	mov.f32 	%f3283, %f3256;
	mov.f32 	%f3284, %f3257;
	mov.f32 	%f3285, %f3258;
	mov.f32 	%f3286, %f3385;
	mov.f32 	%f3287, %f3259;
	mov.f32 	%f3288, %f3260;
	mov.f32 	%f3289, %f3261;
	mov.u32 	%r1383, %r1356;
	mov.u32 	%r1384, %r1357;
	mov.u32 	%r1385, %r1358;
	mov.u32 	%r1386, %r1359;
	mov.u32 	%r1387, %r1360;
	mov.u32 	%r1388, %r1361;
	mov.u32 	%r1389, %r1362;
	mov.u32 	%r1390, %r1363;
	mov.u32 	%r1391, %r1364;
	mov.u32 	%r1392, %r1365;
	mov.u32 	%r1393, %r1366;
	mov.u32 	%r1394, %r1367;
	mov.u32 	%r1395, %r1368;
	mov.u32 	%r1396, %r1369;
	mov.u32 	%r1397, %r1370;
	mov.u32 	%r1398, %r1371;
	mov.u32 	%r1399, %r1372;
	mov.u32 	%r1400, %r1373;
	mov.u32 	%r1401, %r1374;
	mov.u32 	%r1402, %r1375;
	mov.u32 	%r1403, %r1376;
	mov.u32 	%r1404, %r1377;
	mov.u32 	%r1405, %r1378;
	mov.u32 	%r1406, %r1505;
	mov.u32 	%r1407, %r1379;
	mov.u32 	%r1408, %r1380;
	mov.u32 	%r1409, %r1381;
	@%p396 bra 	$L__BB13_432;
	setp.leu.f32 	%p397, %f3260, %f3385;
	mov.f32 	%f3263, %f3236;
	mov.f32 	%f3264, %f3237;
	mov.f32 	%f3265, %f3238;
	mov.f32 	%f3266, %f3239;
	mov.f32 	%f3267, %f3240;
	mov.f32 	%f3268, %f3241;
	mov.f32 	%f3269, %f3242;
	mov.f32 	%f3270, %f3243;
	mov.f32 	%f3271, %f3244;
	mov.f32 	%f3272, %f3245;
	mov.f32 	%f3273, %f3246;
	mov.f32 	%f3274, %f3247;
	mov.f32 	%f3275, %f3248;
	mov.f32 	%f3276, %f3249;
	mov.f32 	%f3277, %f3250;
	mov.f32 	%f3278, %f3251;
	mov.f32 	%f3279, %f3252;
	mov.f32 	%f3280, %f3253;
	mov.f32 	%f3281, %f3254;
	mov.f32 	%f3282, %f3255;
	mov.f32 	%f3283, %f3256;
	mov.f32 	%f3284, %f3257;
	mov.f32 	%f3285, %f3258;
	mov.f32 	%f3286, %f3259;
	mov.f32 	%f3287, %f3385;
	mov.f32 	%f3288, %f3260;
	mov.f32 	%f3289, %f3261;
	mov.u32 	%r1383, %r1356;
	mov.u32 	%r1384, %r1357;
	mov.u32 	%r1385, %r1358;
	mov.u32 	%r1386, %r1359;
	mov.u32 	%r1387, %r1360;
	mov.u32 	%r1388, %r1361;
	mov.u32 	%r1389, %r1362;
	mov.u32 	%r1390, %r1363;
	mov.u32 	%r1391, %r1364;
	mov.u32 	%r1392, %r1365;
	mov.u32 	%r1393, %r1366;
	mov.u32 	%r1394, %r1367;
	mov.u32 	%r1395, %r1368;
	mov.u32 	%r1396, %r1369;
	mov.u32 	%r1397, %r1370;
	mov.u32 	%r1398, %r1371;
	mov.u32 	%r1399, %r1372;
	mov.u32 	%r1400, %r1373;
	mov.u32 	%r1401, %r1374;
	mov.u32 	%r1402, %r1375;
	mov.u32 	%r1403, %r1376;
	mov.u32 	%r1404, %r1377;
	mov.u32 	%r1405, %r1378;
	mov.u32 	%r1406, %r1379;
	mov.u32 	%r1407, %r1505;
	mov.u32 	%r1408, %r1380;
	mov.u32 	%r1409, %r1381;
	@%p397 bra 	$L__BB13_432;
	setp.leu.f32 	%p398, %f3261, %f3385;
	mov.f32 	%f3263, %f3236;
	mov.f32 	%f3264, %f3237;
	mov.f32 	%f3265, %f3238;
	mov.f32 	%f3266, %f3239;
	mov.f32 	%f3267, %f3240;
	mov.f32 	%f3268, %f3241;
	mov.f32 	%f3269, %f3242;
	mov.f32 	%f3270, %f3243;
	mov.f32 	%f3271, %f3244;
	mov.f32 	%f3272, %f3245;
	mov.f32 	%f3273, %f3246;
	mov.f32 	%f3274, %f3247;
	mov.f32 	%f3275, %f3248;
	mov.f32 	%f3276, %f3249;
	mov.f32 	%f3277, %f3250;
	mov.f32 	%f3278, %f3251;
	mov.f32 	%f3279, %f3252;
	mov.f32 	%f3280, %f3253;
	mov.f32 	%f3281, %f3254;
	mov.f32 	%f3282, %f3255;
	mov.f32 	%f3283, %f3256;
	mov.f32 	%f3284, %f3257;
	mov.f32 	%f3285, %f3258;
	mov.f32 	%f3286, %f3259;
	mov.f32 	%f3287, %f3260;
	mov.f32 	%f3288, %f3385;
	mov.f32 	%f3289, %f3261;
	mov.u32 	%r1383, %r1356;
	mov.u32 	%r1384, %r1357;
	mov.u32 	%r1385, %r1358;
	mov.u32 	%r1386, %r1359;
	mov.u32 	%r1387, %r1360;
	mov.u32 	%r1388, %r1361;
	mov.u32 	%r1389, %r1362;
	mov.u32 	%r1390, %r1363;
	mov.u32 	%r1391, %r1364;
	mov.u32 	%r1392, %r1365;
	mov.u32 	%r1393, %r1366;
	mov.u32 	%r1394, %r1367;
	mov.u32 	%r1395, %r1368;
	mov.u32 	%r1396, %r1369;
	mov.u32 	%r1397, %r1370;
	mov.u32 	%r1398, %r1371;
	mov.u32 	%r1399, %r1372;
	mov.u32 	%r1400, %r1373;
	mov.u32 	%r1401, %r1374;
	mov.u32 	%r1402, %r1375;
	mov.u32 	%r1403, %r1376;
	mov.u32 	%r1404, %r1377;
	mov.u32 	%r1405, %r1378;
	mov.u32 	%r1406, %r1379;
	mov.u32 	%r1407, %r1380;
	mov.u32 	%r1408, %r1505;
	mov.u32 	%r1409, %r1381;
	@%p398 bra 	$L__BB13_432;
	setp.leu.f32 	%p399, %f3412, %f3385;
	mov.f32 	%f3263, %f3236;
	mov.f32 	%f3264, %f3237;
	mov.f32 	%f3265, %f3238;
	mov.f32 	%f3266, %f3239;
	mov.f32 	%f3267, %f3240;
	mov.f32 	%f3268, %f3241;
	mov.f32 	%f3269, %f3242;
	mov.f32 	%f3270, %f3243;
	mov.f32 	%f3271, %f3244;
	mov.f32 	%f3272, %f3245;
	mov.f32 	%f3273, %f3246;
	mov.f32 	%f3274, %f3247;
	mov.f32 	%f3275, %f3248;
	mov.f32 	%f3276, %f3249;
	mov.f32 	%f3277, %f3250;
	mov.f32 	%f3278, %f3251;
	mov.f32 	%f3279, %f3252;
	mov.f32 	%f3280, %f3253;
	mov.f32 	%f3281, %f3254;
	mov.f32 	%f3282, %f3255;
	mov.f32 	%f3283, %f3256;
	mov.f32 	%f3284, %f3257;
	mov.f32 	%f3285, %f3258;
	mov.f32 	%f3286, %f3259;
	mov.f32 	%f3287, %f3260;
	mov.f32 	%f3288, %f3261;
	mov.f32 	%f3289, %f3385;
	mov.u32 	%r1383, %r1356;
	mov.u32 	%r1384, %r1357;
	mov.u32 	%r1385, %r1358;
	mov.u32 	%r1386, %r1359;
	mov.u32 	%r1387, %r1360;
	mov.u32 	%r1388, %r1361;
	mov.u32 	%r1389, %r1362;
	mov.u32 	%r1390, %r1363;
	mov.u32 	%r1391, %r1364;
	mov.u32 	%r1392, %r1365;
	mov.u32 	%r1393, %r1366;
	mov.u32 	%r1394, %r1367;
	mov.u32 	%r1395, %r1368;
	mov.u32 	%r1396, %r1369;
	mov.u32 	%r1397, %r1370;
	mov.u32 	%r1398, %r1371;
	mov.u32 	%r1399, %r1372;
	mov.u32 	%r1400, %r1373;
	mov.u32 	%r1401, %r1374;
	mov.u32 	%r1402, %r1375;
	mov.u32 	%r1403, %r1376;
	mov.u32 	%r1404, %r1377;
	mov.u32 	%r1405, %r1378;
	mov.u32 	%r1406, %r1379;
	mov.u32 	%r1407, %r1380;
	mov.u32 	%r1408, %r1381;
	mov.u32 	%r1409, %r1505;
	@%p399 bra 	$L__BB13_432;
	mov.f32 	%f3263, %f3236;
	mov.f32 	%f3264, %f3237;
	mov.f32 	%f3265, %f3238;
	mov.f32 	%f3266, %f3239;
	mov.f32 	%f3267, %f3240;
	mov.f32 	%f3268, %f3241;
	mov.f32 	%f3269, %f3242;
	mov.f32 	%f3270, %f3243;
	mov.f32 	%f3271, %f3244;
	mov.f32 	%f3272, %f3245;
	mov.f32 	%f3273, %f3246;
	mov.f32 	%f3274, %f3247;
	mov.f32 	%f3275, %f3248;
	mov.f32 	%f3276, %f3249;
	mov.f32 	%f3277, %f3250;
	mov.f32 	%f3278, %f3251;
	mov.f32 	%f3279, %f3252;
	mov.f32 	%f3280, %f3253;
	mov.f32 	%f3281, %f3254;
	mov.f32 	%f3282, %f3255;
	mov.f32 	%f3283, %f3256;
	mov.f32 	%f3284, %f3257;
	mov.f32 	%f3285, %f3258;
	mov.f32 	%f3286, %f3259;
	mov.f32 	%f3287, %f3260;
	mov.f32 	%f3288, %f3261;
	mov.f32 	%f3289, %f3412;
	mov.f32 	%f3412, %f3385;
	mov.u32 	%r1383, %r1356;
	mov.u32 	%r1384, %r1357;
	mov.u32 	%r1385, %r1358;
	mov.u32 	%r1386, %r1359;
	mov.u32 	%r1387, %r1360;
	mov.u32 	%r1388, %r1361;
	mov.u32 	%r1389, %r1362;
	mov.u32 	%r1390, %r1363;
	mov.u32 	%r1391, %r1364;
	mov.u32 	%r1392, %r1365;
	mov.u32 	%r1393, %r1366;
	mov.u32 	%r1394, %r1367;
	mov.u32 	%r1395, %r1368;
	mov.u32 	%r1396, %r1369;
	mov.u32 	%r1397, %r1370;
	mov.u32 	%r1398, %r1371;
	mov.u32 	%r1399, %r1372;
	mov.u32 	%r1400, %r1373;
	mov.u32 	%r1401, %r1374;
	mov.u32 	%r1402, %r1375;
	mov.u32 	%r1403, %r1376;
	mov.u32 	%r1404, %r1377;
	mov.u32 	%r1405, %r1378;
	mov.u32 	%r1406, %r1379;
	mov.u32 	%r1407, %r1380;
	mov.u32 	%r1408, %r1381;
	mov.u32 	%r1409, %r1532;
	mov.u32 	%r1532, %r1505;
$L__BB13_432:
	setp.leu.f32 	%p400, %f3263, %f3384;
	mov.f32 	%f3291, %f3384;
	mov.f32 	%f3292, %f3263;
	mov.f32 	%f3293, %f3264;
	mov.f32 	%f3294, %f3265;
	mov.f32 	%f3295, %f3266;
	mov.f32 	%f3296, %f3267;
	mov.f32 	%f3297, %f3268;
	mov.f32 	%f3298, %f3269;
	mov.f32 	%f3299, %f3270;
	mov.f32 	%f3300, %f3271;
	mov.f32 	%f3301, %f3272;
	mov.f32 	%f3302, %f3273;
	mov.f32 	%f3303, %f3274;
	mov.f32 	%f3304, %f3275;
	mov.f32 	%f3305, %f3276;
	mov.f32 	%f3306, %f3277;
	mov.f32 	%f3307, %f3278;
	mov.f32 	%f3308, %f3279;
	mov.f32 	%f3309, %f3280;
	mov.f32 	%f3310, %f3281;
	mov.f32 	%f3311, %f3282;
	mov.f32 	%f3312, %f3283;
	mov.f32 	%f3313, %f3284;
	mov.f32 	%f3314, %f3285;
	mov.f32 	%f3315, %f3286;
	mov.f32 	%f3316, %f3287;
	mov.f32 	%f3317, %f3288;
	mov.f32 	%f3318, %f3289;
	mov.u32 	%r1411, %r1504;
	mov.u32 	%r1412, %r1383;
	mov.u32 	%r1413, %r1384;
	mov.u32 	%r1414, %r1385;
	mov.u32 	%r1415, %r1386;
	mov.u32 	%r1416, %r1387;
	mov.u32 	%r1417, %r1388;
	mov.u32 	%r1418, %r1389;
	mov.u32 	%r1419, %r1390;
	mov.u32 	%r1420, %r1391;
	mov.u32 	%r1421, %r1392;
	mov.u32 	%r1422, %r1393;
	mov.u32 	%r1423, %r1394;
	mov.u32 	%r1424, %r1395;
	mov.u32 	%r1425, %r1396;
	mov.u32 	%r1426, %r1397;
	mov.u32 	%r1427, %r1398;
	mov.u32 	%r1428, %r1399;
	mov.u32 	%r1429, %r1400;
	mov.u32 	%r1430, %r1401;
	mov.u32 	%r1431, %r1402;
	mov.u32 	%r1432, %r1403;
	mov.u32 	%r1433, %r1404;
	mov.u32 	%r1434, %r1405;
	mov.u32 	%r1435, %r1406;
	mov.u32 	%r1436, %r1407;
	mov.u32 	%r1437, %r1408;
	mov.u32 	%r1438, %r1409;
	@%p400 bra 	$L__BB13_461;
	setp.leu.f32 	%p401, %f3264, %f3384;
	mov.f32 	%f3291, %f3263;
	mov.f32 	%f3292, %f3384;
	mov.f32 	%f3293, %f3264;
	mov.f32 	%f3294, %f3265;
	mov.f32 	%f3295, %f3266;
	mov.f32 	%f3296, %f3267;
	mov.f32 	%f3297, %f3268;
	mov.f32 	%f3298, %f3269;
	mov.f32 	%f3299, %f3270;
	mov.f32 	%f3300, %f3271;
	mov.f32 	%f3301, %f3272;
	mov.f32 	%f3302, %f3273;
	mov.f32 	%f3303, %f3274;
	mov.f32 	%f3304, %f3275;
	mov.f32 	%f3305, %f3276;
	mov.f32 	%f3306, %f3277;
	mov.f32 	%f3307, %f3278;
	mov.f32 	%f3308, %f3279;
	mov.f32 	%f3309, %f3280;
	mov.f32 	%f3310, %f3281;
	mov.f32 	%f3311, %f3282;
	mov.f32 	%f3312, %f3283;
	mov.f32 	%f3313, %f3284;
	mov.f32 	%f3314, %f3285;
	mov.f32 	%f3315, %f3286;
	mov.f32 	%f3316, %f3287;
	mov.f32 	%f3317, %f3288;
	mov.f32 	%f3318, %f3289;
	mov.u32 	%r1411, %r1383;
	mov.u32 	%r1412, %r1504;
	mov.u32 	%r1413, %r1384;
	mov.u32 	%r1414, %r1385;
	mov.u32 	%r1415, %r1386;
	mov.u32 	%r1416, %r1387;
	mov.u32 	%r1417, %r1388;
	mov.u32 	%r1418, %r1389;
	mov.u32 	%r1419, %r1390;
	mov.u32 	%r1420, %r1391;
	mov.u32 	%r1421, %r1392;
	mov.u32 	%r1422, %r1393;
	mov.u32 	%r1423, %r1394;
	mov.u32 	%r1424, %r1395;
	mov.u32 	%r1425, %r1396;
	mov.u32 	%r1426, %r1397;
	mov.u32 	%r1427, %r1398;
	mov.u32 	%r1428, %r1399;
	mov.u32 	%r1429, %r1400;
	mov.u32 	%r1430, %r1401;
	mov.u32 	%r1431, %r1402;
	mov.u32 	%r1432, %r1403;
	mov.u32 	%r1433, %r1404;
	mov.u32 	%r1434, %r1405;
	mov.u32 	%r1435, %r1406;
	mov.u32 	%r1436, %r1407;
	mov.u32 	%r1437, %r1408;
	mov.u32 	%r1438, %r1409;
	@%p401 bra 	$L__BB13_461;
	setp.leu.f32 	%p402, %f3265, %f3384;
	mov.f32 	%f3291, %f3263;
	mov.f32 	%f3292, %f3264;
	mov.f32 	%f3293, %f3384;
	mov.f32 	%f3294, %f3265;
	mov.f32 	%f3295, %f3266;
	mov.f32 	%f3296, %f3267;
	mov.f32 	%f3297, %f3268;
	mov.f32 	%f3298, %f3269;
	mov.f32 	%f3299, %f3270;
	mov.f32 	%f3300, %f3271;
	mov.f32 	%f3301, %f3272;
	mov.f32 	%f3302, %f3273;
	mov.f32 	%f3303, %f3274;
	mov.f32 	%f3304, %f3275;
	mov.f32 	%f3305, %f3276;
	mov.f32 	%f3306, %f3277;
	mov.f32 	%f3307, %f3278;
	mov.f32 	%f3308, %f3279;
	mov.f32 	%f3309, %f3280;
	mov.f32 	%f3310, %f3281;
	mov.f32 	%f3311, %f3282;
	mov.f32 	%f3312, %f3283;
	mov.f32 	%f3313, %f3284;
	mov.f32 	%f3314, %f3285;
	mov.f32 	%f3315, %f3286;
	mov.f32 	%f3316, %f3287;
	mov.f32 	%f3317, %f3288;
	mov.f32 	%f3318, %f3289;
	mov.u32 	%r1411, %r1383;
	mov.u32 	%r1412, %r1384;
	mov.u32 	%r1413, %r1504;
	mov.u32 	%r1414, %r1385;
	mov.u32 	%r1415, %r1386;
	mov.u32 	%r1416, %r1387;
	mov.u32 	%r1417, %r1388;
	mov.u32 	%r1418, %r1389;
	mov.u32 	%r1419, %r1390;
	mov.u32 	%r1420, %r1391;
	mov.u32 	%r1421, %r1392;
	mov.u32 	%r1422, %r1393;
	mov.u32 	%r1423, %r1394;
	mov.u32 	%r1424, %r1395;
	mov.u32 	%r1425, %r1396;
	mov.u32 	%r1426, %r1397;
	mov.u32 	%r1427, %r1398;
	mov.u32 	%r1428, %r1399;
	mov.u32 	%r1429, %r1400;
	mov.u32 	%r1430, %r1401;
	mov.u32 	%r1431, %r1402;
	mov.u32 	%r1432, %r1403;
	mov.u32 	%r1433, %r1404;
	mov.u32 	%r1434, %r1405;
	mov.u32 	%r1435, %r1406;
	mov.u32 	%r1436, %r1407;
	mov.u32 	%r1437, %r1408;
	mov.u32 	%r1438, %r1409;
	@%p402 bra 	$L__BB13_461;
	setp.leu.f32 	%p403, %f3266, %f3384;
	mov.f32 	%f3291, %f3263;
	mov.f32 	%f3292, %f3264;
	mov.f32 	%f3293, %f3265;
	mov.f32 	%f3294, %f3384;
	mov.f32 	%f3295, %f3266;
	mov.f32 	%f3296, %f3267;
	mov.f32 	%f3297, %f3268;
	mov.f32 	%f3298, %f3269;
	mov.f32 	%f3299, %f3270;
	mov.f32 	%f3300, %f3271;
	mov.f32 	%f3301, %f3272;
	mov.f32 	%f3302, %f3273;
	mov.f32 	%f3303, %f3274;
	mov.f32 	%f3304, %f3275;
	mov.f32 	%f3305, %f3276;
	mov.f32 	%f3306, %f3277;
	mov.f32 	%f3307, %f3278;
	mov.f32 	%f3308, %f3279;
	mov.f32 	%f3309, %f3280;
	mov.f32 	%f3310, %f3281;
	mov.f32 	%f3311, %f3282;
	mov.f32 	%f3312, %f3283;
	mov.f32 	%f3313, %f3284;
	mov.f32 	%f3314, %f3285;
	mov.f32 	%f3315, %f3286;
	mov.f32 	%f3316, %f3287;
	mov.f32 	%f3317, %f3288;
	mov.f32 	%f3318, %f3289;
	mov.u32 	%r1411, %r1383;
	mov.u32 	%r1412, %r1384;
	mov.u32 	%r1413, %r1385;
	mov.u32 	%r1414, %r1504;
	mov.u32 	%r1415, %r1386;
	mov.u32 	%r1416, %r1387;
	mov.u32 	%r1417, %r1388;
	mov.u32 	%r1418, %r1389;
	mov.u32 	%r1419, %r1390;
	mov.u32 	%r1420, %r1391;
	mov.u32 	%r1421, %r1392;
	mov.u32 	%r1422, %r1393;
	mov.u32 	%r1423, %r1394;
	mov.u32 	%r1424, %r1395;
	mov.u32 	%r1425, %r1396;
	mov.u32 	%r1426, %r1397;
	mov.u32 	%r1427, %r1398;
	mov.u32 	%r1428, %r1399;
	mov.u32 	%r1429, %r1400;
	mov.u32 	%r1430, %r1401;
	mov.u32 	%r1431, %r1402;
	mov.u32 	%r1432, %r1403;
	mov.u32 	%r1433, %r1404;
	mov.u32 	%r1434, %r1405;
	mov.u32 	%r1435, %r1406;
	mov.u32 	%r1436, %r1407;
	mov.u32 	%r1437, %r1408;
	mov.u32 	%r1438, %r1409;
	@%p403 bra 	$L__BB13_461;
	setp.leu.f32 	%p404, %f3267, %f3384;
	mov.f32 	%f3291, %f3263;
	mov.f32 	%f3292, %f3264;
	mov.f32 	%f3293, %f3265;
	mov.f32 	%f3294, %f3266;
	mov.f32 	%f3295, %f3384;
	mov.f32 	%f3296, %f3267;
	mov.f32 	%f3297, %f3268;
	mov.f32 	%f3298, %f3269;
	mov.f32 	%f3299, %f3270;
	mov.f32 	%f3300, %f3271;
	mov.f32 	%f3301, %f3272;
	mov.f32 	%f3302, %f3273;
	mov.f32 	%f3303, %f3274;
	mov.f32 	%f3304, %f3275;
	mov.f32 	%f3305, %f3276;
	mov.f32 	%f3306, %f3277;
	mov.f32 	%f3307, %f3278;
	mov.f32 	%f3308, %f3279;
	mov.f32 	%f3309, %f3280;
	mov.f32 	%f3310, %f3281;
	mov.f32 	%f3311, %f3282;
	mov.f32 	%f3312, %f3283;
	mov.f32 	%f3313, %f3284;
	mov.f32 	%f3314, %f3285;
	mov.f32 	%f3315, %f3286;
	mov.f32 	%f3316, %f3287;
	mov.f32 	%f3317, %f3288;
	mov.f32 	%f3318, %f3289;
	mov.u32 	%r1411, %r1383;
	mov.u32 	%r1412, %r1384;
	mov.u32 	%r1413, %r1385;
	mov.u32 	%r1414, %r1386;
	mov.u32 	%r1415, %r1504;
	mov.u32 	%r1416, %r1387;
	mov.u32 	%r1417, %r1388;
	mov.u32 	%r1418, %r1389;
	mov.u32 	%r1419, %r1390;
	mov.u32 	%r1420, %r1391;
	mov.u32 	%r1421, %r1392;
	mov.u32 	%r1422, %r1393;
	mov.u32 	%r1423, %r1394;
	mov.u32 	%r1424, %r1395;
	mov.u32 	%r1425, %r1396;
	mov.u32 	%r1426, %r1397;
	mov.u32 	%r1427, %r1398;
	mov.u32 	%r1428, %r1399;
	mov.u32 	%r1429, %r1400;
	mov.u32 	%r1430, %r1401;
	mov.u32 	%r1431, %r1402;
	mov.u32 	%r1432, %r1403;
	mov.u32 	%r1433, %r1404;
	mov.u32 	%r1434, %r1405;
	mov.u32 	%r1435, %r1406;
	mov.u32 	%r1436, %r1407;
	mov.u32 	%r1437, %r1408;
	mov.u32 	%r1438, %r1409;
	@%p404 bra 	$L__BB13_461;
	setp.leu.f32 	%p405, %f3268, %f3384;
	mov.f32 	%f3291, %f3263;
	mov.f32 	%f3292, %f3264;
	mov.f32 	%f3293, %f3265;
	mov.f32 	%f3294, %f3266;
	mov.f32 	%f3295, %f3267;
	mov.f32 	%f3296, %f3384;
	mov.f32 	%f3297, %f3268;
	mov.f32 	%f3298, %f3269;
	mov.f32 	%f3299, %f3270;
	mov.f32 	%f3300, %f3271;
	mov.f32 	%f3301, %f3272;
	mov.f32 	%f3302, %f3273;
	mov.f32 	%f3303, %f3274;
	mov.f32 	%f3304, %f3275;
	mov.f32 	%f3305, %f3276;
	mov.f32 	%f3306, %f3277;
	mov.f32 	%f3307, %f3278;
	mov.f32 	%f3308, %f3279;
	mov.f32 	%f3309, %f3280;
	mov.f32 	%f3310, %f3281;
	mov.f32 	%f3311, %f3282;
	mov.f32 	%f3312, %f3283;
	mov.f32 	%f3313, %f3284;
	mov.f32 	%f3314, %f3285;
	mov.f32 	%f3315, %f3286;
	mov.f32 	%f3316, %f3287;
	mov.f32 	%f3317, %f3288;
	mov.f32 	%f3318, %f3289;
	mov.u32 	%r1411, %r1383;
	mov.u32 	%r1412, %r1384;
	mov.u32 	%r1413, %r1385;
	mov.u32 	%r1414, %r1386;
	mov.u32 	%r1415, %r1387;
	mov.u32 	%r1416, %r1504;
	mov.u32 	%r1417, %r1388;
	mov.u32 	%r1418, %r1389;
	mov.u32 	%r1419, %r1390;
	mov.u32 	%r1420, %r1391;
	mov.u32 	%r1421, %r1392;
	mov.u32 	%r1422, %r1393;
	mov.u32 	%r1423, %r1394;
	mov.u32 	%r1424, %r1395;
	mov.u32 	%r1425, %r1396;
	mov.u32 	%r1426, %r1397;
	mov.u32 	%r1427, %r1398;
	mov.u32 	%r1428, %r1399;
	mov.u32 	%r1429, %r1400;
	mov.u32 	%r1430, %r1401;
	mov.u32 	%r1431, %r1402;
	mov.u32 	%r1432, %r1403;
	mov.u32 	%r1433, %r1404;
	mov.u32 	%r1434, %r1405;
	mov.u32 	%r1435, %r1406;
	mov.u32 	%r1436, %r1407;
	mov.u32 	%r1437, %r1408;
	mov.u32 	%r1438, %r1409;
	@%p405 bra 	$L__BB13_461;
	setp.leu.f32 	%p406, %f3269, %f3384;
	mov.f32 	%f3291, %f3263;
	mov.f32 	%f3292, %f3264;
	mov.f32 	%f3293, %f3265;
	mov.f32 	%f3294, %f3266;
	mov.f32 	%f3295, %f3267;
	mov.f32 	%f3296, %f3268;
	mov.f32 	%f3297, %f3384;
	mov.f32 	%f3298, %f3269;
	mov.f32 	%f3299, %f3270;
	mov.f32 	%f3300, %f3271;
	mov.f32 	%f3301, %f3272;
	mov.f32 	%f3302, %f3273;
	mov.f32 	%f3303, %f3274;
	mov.f32 	%f3304, %f3275;
	mov.f32 	%f3305, %f3276;
	mov.f32 	%f3306, %f3277;
	mov.f32 	%f3307, %f3278;
	mov.f32 	%f3308, %f3279;
	mov.f32 	%f3309, %f3280;
	mov.f32 	%f3310, %f3281;
	mov.f32 	%f3311, %f3282;
	mov.f32 	%f3312, %f3283;
	mov.f32 	%f3313, %f3284;
	mov.f32 	%f3314, %f3285;
	mov.f32 	%f3315, %f3286;
	mov.f32 	%f3316, %f3287;
	mov.f32 	%f3317, %f3288;
	mov.f32 	%f3318, %f3289;
	mov.u32 	%r1411, %r1383;
	mov.u32 	%r1412, %r1384;
	mov.u32 	%r1413, %r1385;
	mov.u32 	%r1414, %r1386;
	mov.u32 	%r1415, %r1387;
	mov.u32 	%r1416, %r1388;
	mov.u32 	%r1417, %r1504;
	mov.u32 	%r1418, %r1389;
	mov.u32 	%r1419, %r1390;
	mov.u32 	%r1420, %r1391;
	mov.u32 	%r1421, %r1392;
	mov.u32 	%r1422, %r1393;
	mov.u32 	%r1423, %r1394;
	mov.u32 	%r1424, %r1395;
	mov.u32 	%r1425, %r1396;
	mov.u32 	%r1426, %r1397;
	mov.u32 	%r1427, %r1398;
	mov.u32 	%r1428, %r1399;
	mov.u32 	%r1429, %r1400;
	mov.u32 	%r1430, %r1401;
	mov.u32 	%r1431, %r1402;
	mov.u32 	%r1432, %r1403;
	mov.u32 	%r1433, %r1404;
	mov.u32 	%r1434, %r1405;
	mov.u32 	%r1435, %r1406;
	mov.u32 	%r1436, %r1407;
	mov.u32 	%r1437, %r1408;
	mov.u32 	%r1438, %r1409;
	@%p406 bra 	$L__BB13_461;
	setp.leu.f32 	%p407, %f3270, %f3384;
	mov.f32 	%f3291, %f3263;
	mov.f32 	%f3292, %f3264;
	mov.f32 	%f3293, %f3265;
	mov.f32 	%f3294, %f3266;
	mov.f32 	%f3295, %f3267;
	mov.f32 	%f3296, %f3268;
	mov.f32 	%f3297, %f3269;
	mov.f32 	%f3298, %f3384;
	mov.f32 	%f3299, %f3270;
	mov.f32 	%f3300, %f3271;
	mov.f32 	%f3301, %f3272;
	mov.f32 	%f3302, %f3273;
	mov.f32 	%f3303, %f3274;
	mov.f32 	%f3304, %f3275;
	mov.f32 	%f3305, %f3276;
	mov.f32 	%f3306, %f3277;
	mov.f32 	%f3307, %f3278;
	mov.f32 	%f3308, %f3279;
	mov.f32 	%f3309, %f3280;
	mov.f32 	%f3310, %f3281;
	mov.f32 	%f3311, %f3282;
	mov.f32 	%f3312, %f3283;
	mov.f32 	%f3313, %f3284;
	mov.f32 	%f3314, %f3285;
	mov.f32 	%f3315, %f3286;
	mov.f32 	%f3316, %f3287;
	mov.f32 	%f3317, %f3288;
	mov.f32 	%f3318, %f3289;
	mov.u32 	%r1411, %r1383;
	mov.u32 	%r1412, %r1384;
	mov.u32 	%r1413, %r1385;
	mov.u32 	%r1414, %r1386;
	mov.u32 	%r1415, %r1387;
	mov.u32 	%r1416, %r1388;
	mov.u32 	%r1417, %r1389;
	mov.u32 	%r1418, %r1504;
	mov.u32 	%r1419, %r1390;
	mov.u32 	%r1420, %r1391;
	mov.u32 	%r1421, %r1392;
	mov.u32 	%r1422, %r1393;
	mov.u32 	%r1423, %r1394;
	mov.u32 	%r1424, %r1395;
	mov.u32 	%r1425, %r1396;
	mov.u32 	%r1426, %r1397;
	mov.u32 	%r1427, %r1398;
	mov.u32 	%r1428, %r1399;
	mov.u32 	%r1429, %r1400;
	mov.u32 	%r1430, %r1401;
	mov.u32 	%r1431, %r1402;
	mov.u32 	%r1432, %r1403;
	mov.u32 	%r1433, %r1404;
	mov.u32 	%r1434, %r1405;
	mov.u32 	%r1435, %r1406;
	mov.u32 	%r1436, %r1407;
	mov.u32 	%r1437, %r1408;
	mov.u32 	%r1438, %r1409;
	@%p407 bra 	$L__BB13_461;
	setp.leu.f32 	%p408, %f3271, %f3384;
	mov.f32 	%f3291, %f3263;
	mov.f32 	%f3292, %f3264;
	mov.f32 	%f3293, %f3265;
	mov.f32 	%f3294, %f3266;
	mov.f32 	%f3295, %f3267;
	mov.f32 	%f3296, %f3268;
	mov.f32 	%f3297, %f3269;
	mov.f32 	%f3298, %f3270;
	mov.f32 	%f3299, %f3384;
	mov.f32 	%f3300, %f3271;
	mov.f32 	%f3301, %f3272;
	mov.f32 	%f3302, %f3273;
	mov.f32 	%f3303, %f3274;
	mov.f32 	%f3304, %f3275;
	mov.f32 	%f3305, %f3276;
	mov.f32 	%f3306, %f3277;
	mov.f32 	%f3307, %f3278;
	mov.f32 	%f3308, %f3279;
	mov.f32 	%f3309, %f3280;
	mov.f32 	%f3310, %f3281;
	mov.f32 	%f3311, %f3282;
	mov.f32 	%f3312, %f3283;
	mov.f32 	%f3313, %f3284;
	mov.f32 	%f3314, %f3285;
	mov.f32 	%f3315, %f3286;
	mov.f32 	%f3316, %f3287;
	mov.f32 	%f3317, %f3288;
	mov.f32 	%f3318, %f3289;
	mov.u32 	%r1411, %r1383;
	mov.u32 	%r1412, %r1384;
	mov.u32 	%r1413, %r1385;
	mov.u32 	%r1414, %r1386;
	mov.u32 	%r1415, %r1387;
	mov.u32 	%r1416, %r1388;
	mov.u32 	%r1417, %r1389;
	mov.u32 	%r1418, %r1390;
	mov.u32 	%r1419, %r1504;
	mov.u32 	%r1420, %r1391;
	mov.u32 	%r1421, %r1392;
	mov.u32 	%r1422, %r1393;
	mov.u32 	%r1423, %r1394;
	mov.u32 	%r1424, %r1395;
	mov.u32 	%r1425, %r1396;
	mov.u32 	%r1426, %r1397;
	mov.u32 	%r1427, %r1398;
	mov.u32 	%r1428, %r1399;
	mov.u32 	%r1429, %r1400;
	mov.u32 	%r1430, %r1401;
	mov.u32 	%r1431, %r1402;
	mov.u32 	%r1432, %r1403;
	mov.u32 	%r1433, %r1404;
	mov.u32 	%r1434, %r1405;
	mov.u32 	%r1435, %r1406;
	mov.u32 	%r1436, %r1407;
	mov.u32 	%r1437, %r1408;
	mov.u32 	%r1438, %r1409;
	@%p408 bra 	$L__BB13_461;
	setp.leu.f32 	%p409, %f3272, %f3384;
	mov.f32 	%f3291, %f3263;
	mov.f32 	%f3292, %f3264;
	mov.f32 	%f3293, %f3265;
	mov.f32 	%f3294, %f3266;
	mov.f32 	%f3295, %f3267;
	mov.f32 	%f3296, %f3268;
	mov.f32 	%f3297, %f3269;
	mov.f32 	%f3298, %f3270;
	mov.f32 	%f3299, %f3271;
	mov.f32 	%f3300, %f3384;
	mov.f32 	%f3301, %f3272;
	mov.f32 	%f3302, %f3273;
	mov.f32 	%f3303, %f3274;
	mov.f32 	%f3304, %f3275;
	mov.f32 	%f3305, %f3276;
	mov.f32 	%f3306, %f3277;
	mov.f32 	%f3307, %f3278;
	mov.f32 	%f3308, %f3279;
	mov.f32 	%f3309, %f3280;
	mov.f32 	%f3310, %f3281;
	mov.f32 	%f3311, %f3282;
	mov.f32 	%f3312, %f3283;
	mov.f32 	%f3313, %f3284;
	mov.f32 	%f3314, %f3285;
	mov.f32 	%f3315, %f3286;
	mov.f32 	%f3316, %f3287;
	mov.f32 	%f3317, %f3288;
	mov.f32 	%f3318, %f3289;
	mov.u32 	%r1411, %r1383;
	mov.u32 	%r1412, %r1384;
	mov.u32 	%r1413, %r1385;
	mov.u32 	%r1414, %r1386;
	mov.u32 	%r1415, %r1387;
	mov.u32 	%r1416, %r1388;
	mov.u32 	%r1417, %r1389;
	mov.u32 	%r1418, %r1390;
	mov.u32 	%r1419, %r1391;
	mov.u32 	%r1420, %r1504;
	mov.u32 	%r1421, %r1392;
	mov.u32 	%r1422, %r1393;
	mov.u32 	%r1423, %r1394;
	mov.u32 	%r1424, %r1395;
	mov.u32 	%r1425, %r1396;
	mov.u32 	%r1426, %r1397;
	mov.u32 	%r1427, %r1398;
	mov.u32 	%r1428, %r1399;
	mov.u32 	%r1429, %r1400;
	mov.u32 	%r1430, %r1401;
	mov.u32 	%r1431, %r1402;
	mov.u32 	%r1432, %r1403;
	mov.u32 	%r1433, %r1404;
	mov.u32 	%r1434, %r1405;
	mov.u32 	%r1435, %r1406;
	mov.u32 	%r1436, %r1407;
	mov.u32 	%r1437, %r1408;
	mov.u32 	%r1438, %r1409;
	@%p409 bra 	$L__BB13_461;
	setp.leu.f32 	%p410, %f3273, %f3384;
	mov.f32 	%f3291, %f3263;
	mov.f32 	%f3292, %f3264;
	mov.f32 	%f3293, %f3265;
	mov.f32 	%f3294, %f3266;
	mov.f32 	%f3295, %f3267;
	mov.f32 	%f3296, %f3268;
	mov.f32 	%f3297, %f3269;
	mov.f32 	%f3298, %f3270;
	mov.f32 	%f3299, %f3271;
	mov.f32 	%f3300, %f3272;
	mov.f32 	%f3301, %f3384;
	mov.f32 	%f3302, %f3273;
	mov.f32 	%f3303, %f3274;
	mov.f32 	%f3304, %f3275;
	mov.f32 	%f3305, %f3276;
	mov.f32 	%f3306, %f3277;
	mov.f32 	%f3307, %f3278;
	mov.f32 	%f3308, %f3279;
	mov.f32 	%f3309, %f3280;
	mov.f32 	%f3310, %f3281;
	mov.f32 	%f3311, %f3282;
	mov.f32 	%f3312, %f3283;
	mov.f32 	%f3313, %f3284;
	mov.f32 	%f3314, %f3285;
	mov.f32 	%f3315, %f3286;
	mov.f32 	%f3316, %f3287;
	mov.f32 	%f3317, %f3288;
	mov.f32 	%f3318, %f3289;
	mov.u32 	%r1411, %r1383;
	mov.u32 	%r1412, %r1384;
	mov.u32 	%r1413, %r1385;
	mov.u32 	%r1414, %r1386;
	mov.u32 	%r1415, %r1387;
	mov.u32 	%r1416, %r1388;
	mov.u32 	%r1417, %r1389;
	mov.u32 	%r1418, %r1390;
	mov.u32 	%r1419, %r1391;
	mov.u32 	%r1420, %r1392;
	mov.u32 	%r1421, %r1504;
	mov.u32 	%r1422, %r1393;
	mov.u32 	%r1423, %r1394;
	mov.u32 	%r1424, %r1395;
	mov.u32 	%r1425, %r1396;
	mov.u32 	%r1426, %r1397;
	mov.u32 	%r1427, %r1398;
	mov.u32 	%r1428, %r1399;
	mov.u32 	%r1429, %r1400;
	mov.u32 	%r1430, %r1401;
	mov.u32 	%r1431, %r1402;
	mov.u32 	%r1432, %r1403;
	mov.u32 	%r1433, %r1404;
	mov.u32 	%r1434, %r1405;
	mov.u32 	%r1435, %r1406;
	mov.u32 	%r1436, %r1407;
	mov.u32 	%r1437, %r1408;
	mov.u32 	%r1438, %r1409;
	@%p410 bra 	$L__BB13_461;
	setp.leu.f32 	%p411, %f3274, %f3384;
	mov.f32 	%f3291, %f3263;
	mov.f32 	%f3292, %f3264;
	mov.f32 	%f3293, %f3265;
	mov.f32 	%f3294, %f3266;
	mov.f32 	%f3295, %f3267;
	mov.f32 	%f3296, %f3268;
	mov.f32 	%f3297, %f3269;
	mov.f32 	%f3298, %f3270;
	mov.f32 	%f3299, %f3271;
	mov.f32 	%f3300, %f3272;
	mov.f32 	%f3301, %f3273;
	mov.f32 	%f3302, %f3384;
	mov.f32 	%f3303, %f3274;
	mov.f32 	%f3304, %f3275;
	mov.f32 	%f3305, %f3276;
	mov.f32 	%f3306, %f3277;
	mov.f32 	%f3307, %f3278;
	mov.f32 	%f3308, %f3279;
	mov.f32 	%f3309, %f3280;
	mov.f32 	%f3310, %f3281;
	mov.f32 	%f3311, %f3282;
	mov.f32 	%f3312, %f3283;
	mov.f32 	%f3313, %f3284;
	mov.f32 	%f3314, %f3285;
	mov.f32 	%f3315, %f3286;
	mov.f32 	%f3316, %f3287;
	mov.f32 	%f3317, %f3288;
	mov.f32 	%f3318, %f3289;
	mov.u32 	%r1411, %r1383;
	mov.u32 	%r1412, %r1384;
	mov.u32 	%r1413, %r1385;
	mov.u32 	%r1414, %r1386;
	mov.u32 	%r1415, %r1387;
	mov.u32 	%r1416, %r1388;
	mov.u32 	%r1417, %r1389;
	mov.u32 	%r1418, %r1390;
	mov.u32 	%r1419, %r1391;
	mov.u32 	%r1420, %r1392;
	mov.u32 	%r1421, %r1393;
	mov.u32 	%r1422, %r1504;
	mov.u32 	%r1423, %r1394;
	mov.u32 	%r1424, %r1395;
	mov.u32 	%r1425, %r1396;
	mov.u32 	%r1426, %r1397;
	mov.u32 	%r1427, %r1398;
	mov.u32 	%r1428, %r1399;
	mov.u32 	%r1429, %r1400;
	mov.u32 	%r1430, %r1401;
	mov.u32 	%r1431, %r1402;
	mov.u32 	%r1432, %r1403;
	mov.u32 	%r1433, %r1404;
	mov.u32 	%r1434, %r1405;
	mov.u32 	%r1435, %r1406;
	mov.u32 	%r1436, %r1407;
	mov.u32 	%r1437, %r1408;
	mov.u32 	%r1438, %r1409;
	@%p411 bra 	$L__BB13_461;
	setp.leu.f32 	%p412, %f3275, %f3384;
	mov.f32 	%f3291, %f3263;
	mov.f32 	%f3292, %f3264;
	mov.f32 	%f3293, %f3265;
	mov.f32 	%f3294, %f3266;
	mov.f32 	%f3295, %f3267;
	mov.f32 	%f3296, %f3268;
	mov.f32 	%f3297, %f3269;
	mov.f32 	%f3298, %f3270;
	mov.f32 	%f3299, %f3271;
	mov.f32 	%f3300, %f3272;
	mov.f32 	%f3301, %f3273;
	mov.f32 	%f3302, %f3274;
	mov.f32 	%f3303, %f3384;
	mov.f32 	%f3304, %f3275;
	mov.f32 	%f3305, %f3276;
	mov.f32 	%f3306, %f3277;
	mov.f32 	%f3307, %f3278;
	mov.f32 	%f3308, %f3279;
	mov.f32 	%f3309, %f3280;
	mov.f32 	%f3310, %f3281;
	mov.f32 	%f3311, %f3282;
	mov.f32 	%f3312, %f3283;
	mov.f32 	%f3313, %f3284;
	mov.f32 	%f3314, %f3285;
	mov.f32 	%f3315, %f3286;
	mov.f32 	%f3316, %f3287;
	mov.f32 	%f3317, %f3288;
	mov.f32 	%f3318, %f3289;
	mov.u32 	%r1411, %r1383;
	mov.u32 	%r1412, %r1384;
	mov.u32 	%r1413, %r1385;
	mov.u32 	%r1414, %r1386;
	mov.u32 	%r1415, %r1387;
	mov.u32 	%r1416, %r1388;
	mov.u32 	%r1417, %r1389;
	mov.u32 	%r1418, %r1390;
	mov.u32 	%r1419, %r1391;
	mov.u32 	%r1420, %r1392;
	mov.u32 	%r1421, %r1393;
	mov.u32 	%r1422, %r1394;
	mov.u32 	%r1423, %r1504;
	mov.u32 	%r1424, %r1395;
	mov.u32 	%r1425, %r1396;
	mov.u32 	%r1426, %r1397;
	mov.u32 	%r1427, %r1398;
	mov.u32 	%r1428, %r1399;
	mov.u32 	%r1429, %r1400;
	mov.u32 	%r1430, %r1401;
	mov.u32 	%r1431, %r1402;
	mov.u32 	%r1432, %r1403;
	mov.u32 	%r1433, %r1404;
	mov.u32 	%r1434, %r1405;
	mov.u32 	%r1435, %r1406;
	mov.u32 	%r1436, %r1407;
	mov.u32 	%r1437, %r1408;
	mov.u32 	%r1438, %r1409;
	@%p412 bra 	$L__BB13_461;
	setp.leu.f32 	%p413, %f3276, %f3384;
	mov.f32 	%f3291, %f3263;
	mov.f32 	%f3292, %f3264;
	mov.f32 	%f3293, %f3265;
	mov.f32 	%f3294, %f3266;
	mov.f32 	%f3295, %f3267;
	mov.f32 	%f3296, %f3268;
	mov.f32 	%f3297, %f3269;
	mov.f32 	%f3298, %f3270;
	mov.f32 	%f3299, %f3271;
	mov.f32 	%f3300, %f3272;
	mov.f32 	%f3301, %f3273;
	mov.f32 	%f3302, %f3274;
	mov.f32 	%f3303, %f3275;
	mov.f32 	%f3304, %f3384;
	mov.f32 	%f3305, %f3276;
	mov.f32 	%f3306, %f3277;
	mov.f32 	%f3307, %f3278;
	mov.f32 	%f3308, %f3279;
	mov.f32 	%f3309, %f3280;
	mov.f32 	%f3310, %f3281;
	mov.f32 	%f3311, %f3282;
	mov.f32 	%f3312, %f3283;
	mov.f32 	%f3313, %f3284;
	mov.f32 	%f3314, %f3285;
	mov.f32 	%f3315, %f3286;
	mov.f32 	%f3316, %f3287;
	mov.f32 	%f3317, %f3288;
	mov.f32 	%f3318, %f3289;
	mov.u32 	%r1411, %r1383;
	mov.u32 	%r1412, %r1384;
	mov.u32 	%r1413, %r1385;
	mov.u32 	%r1414, %r1386;
	mov.u32 	%r1415, %r1387;
	mov.u32 	%r1416, %r1388;
	mov.u32 	%r1417, %r1389;
	mov.u32 	%r1418, %r1390;
	mov.u32 	%r1419, %r1391;
	mov.u32 	%r1420, %r1392;
	mov.u32 	%r1421, %r1393;
	mov.u32 	%r1422, %r1394;
	mov.u32 	%r1423, %r1395;
	mov.u32 	%r1424, %r1504;
	mov.u32 	%r1425, %r1396;
	mov.u32 	%r1426, %r1397;
	mov.u32 	%r1427, %r1398;
	mov.u32 	%r1428, %r1399;
	mov.u32 	%r1429, %r1400;
	mov.u32 	%r1430, %r1401;
	mov.u32 	%r1431, %r1402;
	mov.u32 	%r1432, %r1403;
	mov.u32 	%r1433, %r1404;
	mov.u32 	%r1434, %r1405;
	mov.u32 	%r1435, %r1406;
	mov.u32 	%r1436, %r1407;
	mov.u32 	%r1437, %r1408;
	mov.u32 	%r1438, %r1409;
	@%p413 bra 	$L__BB13_461;
	setp.leu.f32 	%p414, %f3277, %f3384;
	mov.f32 	%f3291, %f3263;
	mov.f32 	%f3292, %f3264;
	mov.f32 	%f3293, %f3265;
	mov.f32 	%f3294, %f3266;
	mov.f32 	%f3295, %f3267;
	mov.f32 	%f3296, %f3268;
	mov.f32 	%f3297, %f3269;
	mov.f32 	%f3298, %f3270;
	mov.f32 	%f3299, %f3271;
	mov.f32 	%f3300, %f3272;
	mov.f32 	%f3301, %f3273;
	mov.f32 	%f3302, %f3274;
	mov.f32 	%f3303, %f3275;
	mov.f32 	%f3304, %f3276;
	mov.f32 	%f3305, %f3384;
	mov.f32 	%f3306, %f3277;
	mov.f32 	%f3307, %f3278;
	mov.f32 	%f3308, %f3279;
	mov.f32 	%f3309, %f3280;
	mov.f32 	%f3310, %f3281;
	mov.f32 	%f3311, %f3282;
	mov.f32 	%f3312, %f3283;
	mov.f32 	%f3313, %f3284;
	mov.f32 	%f3314, %f3285;
	mov.f32 	%f3315, %f3286;
	mov.f32 	%f3316, %f3287;
	mov.f32 	%f3317, %f3288;
	mov.f32 	%f3318, %f3289;
	mov.u32 	%r1411, %r1383;
	mov.u32 	%r1412, %r1384;
	mov.u32 	%r1413, %r1385;
	mov.u32 	%r1414, %r1386;
	mov.u32 	%r1415, %r1387;
	mov.u32 	%r1416, %r1388;
	mov.u32 	%r1417, %r1389;
	mov.u32 	%r1418, %r1390;
	mov.u32 	%r1419, %r1391;
	mov.u32 	%r1420, %r1392;
	mov.u32 	%r1421, %r1393;
	mov.u32 	%r1422, %r1394;
	mov.u32 	%r1423, %r1395;
	mov.u32 	%r1424, %r1396;
	mov.u32 	%r1425, %r1504;
	mov.u32 	%r1426, %r1397;
	mov.u32 	%r1427, %r1398;
	mov.u32 	%r1428, %r1399;
	mov.u32 	%r1429, %r1400;
	mov.u32 	%r1430, %r1401;
	mov.u32 	%r1431, %r1402;
	mov.u32 	%r1432, %r1403;
	mov.u32 	%r1433, %r1404;
	mov.u32 	%r1434, %r1405;
	mov.u32 	%r1435, %r1406;
	mov.u32 	%r1436, %r1407;
	mov.u32 	%r1437, %r1408;
	mov.u32 	%r1438, %r1409;
	@%p414 bra 	$L__BB13_461;
	setp.leu.f32 	%p415, %f3278, %f3384;
	mov.f32 	%f3291, %f3263;
	mov.f32 	%f3292, %f3264;
	mov.f32 	%f3293, %f3265;
	mov.f32 	%f3294, %f3266;
	mov.f32 	%f3295, %f3267;
	mov.f32 	%f3296, %f3268;
	mov.f32 	%f3297, %f3269;
	mov.f32 	%f3298, %f3270;
	mov.f32 	%f3299, %f3271;
	mov.f32 	%f3300, %f3272;
	mov.f32 	%f3301, %f3273;
	mov.f32 	%f3302, %f3274;
	mov.f32 	%f3303, %f3275;
	mov.f32 	%f3304, %f3276;
	mov.f32 	%f3305, %f3277;
	mov.f32 	%f3306, %f3384;
	mov.f32 	%f3307, %f3278;
	mov.f32 	%f3308, %f3279;
	mov.f32 	%f3309, %f3280;
	mov.f32 	%f3310, %f3281;
	mov.f32 	%f3311, %f3282;
	mov.f32 	%f3312, %f3283;
	mov.f32 	%f3313, %f3284;
	mov.f32 	%f3314, %f3285;
	mov.f32 	%f3315, %f3286;
	mov.f32 	%f3316, %f3287;
	mov.f32 	%f3317, %f3288;
	mov.f32 	%f3318, %f3289;
	mov.u32 	%r1411, %r1383;
	mov.u32 	%r1412, %r1384;
	mov.u32 	%r1413, %r1385;
	mov.u32 	%r1414, %r1386;
	mov.u32 	%r1415, %r1387;
	mov.u32 	%r1416, %r1388;
	mov.u32 	%r1417, %r1389;
	mov.u32 	%r1418, %r1390;
	mov.u32 	%r1419, %r1391;
	mov.u32 	%r1420, %r1392;
	mov.u32 	%r1421, %r1393;
	mov.u32 	%r1422, %r1394;
	mov.u32 	%r1423, %r1395;
	mov.u32 	%r1424, %r1396;
	mov.u32 	%r1425, %r1397;
	mov.u32 	%r1426, %r1504;
	mov.u32 	%r1427, %r1398;
	mov.u32 	%r1428, %r1399;
	mov.u32 	%r1429, %r1400;
	mov.u32 	%r1430, %r1401;
	mov.u32 	%r1431, %r1402;
	mov.u32 	%r1432, %r1403;
	mov.u32 	%r1433, %r1404;
	mov.u32 	%r1434, %r1405;
	mov.u32 	%r1435, %r1406;
	mov.u32 	%r1436, %r1407;
	mov.u32 	%r1437, %r1408;
	mov.u32 	%r1438, %r1409;
	@%p415 bra 	$L__BB13_461;
	setp.leu.f32 	%p416, %f3279, %f3384;
	mov.f32 	%f3291, %f3263;
	mov.f32 	%f3292, %f3264;
	mov.f32 	%f3293, %f3265;
	mov.f32 	%f3294, %f3266;
	mov.f32 	%f3295, %f3267;
	mov.f32 	%f3296, %f3268;
	mov.f32 	%f3297, %f3269;
	mov.f32 	%f3298, %f3270;
	mov.f32 	%f3299, %f3271;
	mov.f32 	%f3300, %f3272;
	mov.f32 	%f3301, %f3273;
	mov.f32 	%f3302, %f3274;
	mov.f32 	%f3303, %f3275;
	mov.f32 	%f3304, %f3276;
	mov.f32 	%f3305, %f3277;
	mov.f32 	%f3306, %f3278;
	mov.f32 	%f3307, %f3384;
	mov.f32 	%f3308, %f3279;
	mov.f32 	%f3309, %f3280;
	mov.f32 	%f3310, %f3281;
	mov.f32 	%f3311, %f3282;
	mov.f32 	%f3312, %f3283;
	mov.f32 	%f3313, %f3284;
	mov.f32 	%f3314, %f3285;
	mov.f32 	%f3315, %f3286;
	mov.f32 	%f3316, %f3287;
	mov.f32 	%f3317, %f3288;
	mov.f32 	%f3318, %f3289;
	mov.u32 	%r1411, %r1383;
	mov.u32 	%r1412, %r1384;
	mov.u32 	%r1413, %r1385;
	mov.u32 	%r1414, %r1386;
	mov.u32 	%r1415, %r1387;
	mov.u32 	%r1416, %r1388;
	mov.u32 	%r1417, %r1389;
	mov.u32 	%r1418, %r1390;
	mov.u32 	%r1419, %r1391;
	mov.u32 	%r1420, %r1392;
	mov.u32 	%r1421, %r1393;
	mov.u32 	%r1422, %r1394;
	mov.u32 	%r1423, %r1395;
	mov.u32 	%r1424, %r1396;
	mov.u32 	%r1425, %r1397;
	mov.u32 	%r1426, %r1398;
	mov.u32 	%r1427, %r1504;
	mov.u32 	%r1428, %r1399;
	mov.u32 	%r1429, %r1400;
	mov.u32 	%r1430, %r1401;
	mov.u32 	%r1431, %r1402;
	mov.u32 	%r1432, %r1403;
	mov.u32 	%r1433, %r1404;
	mov.u32 	%r1434, %r1405;
	mov.u32 	%r1435, %r1406;
	mov.u32 	%r1436, %r1407;
	mov.u32 	%r1437, %r1408;
	mov.u32 	%r1438, %r1409;
	@%p416 bra 	$L__BB13_461;
	setp.leu.f32 	%p417, %f3280, %f3384;
	mov.f32 	%f3291, %f3263;
	mov.f32 	%f3292, %f3264;
	mov.f32 	%f3293, %f3265;
	mov.f32 	%f3294, %f3266;
	mov.f32 	%f3295, %f3267;
	mov.f32 	%f3296, %f3268;
	mov.f32 	%f3297, %f3269;
	mov.f32 	%f3298, %f3270;
	mov.f32 	%f3299, %f3271;
	mov.f32 	%f3300, %f3272;
	mov.f32 	%f3301, %f3273;
	mov.f32 	%f3302, %f3274;
	mov.f32 	%f3303, %f3275;
	mov.f32 	%f3304, %f3276;
	mov.f32 	%f3305, %f3277;
	mov.f32 	%f3306, %f3278;
	mov.f32 	%f3307, %f3279;
	mov.f32 	%f3308, %f3384;
	mov.f32 	%f3309, %f3280;
	mov.f32 	%f3310, %f3281;
	mov.f32 	%f3311, %f3282;
	mov.f32 	%f3312, %f3283;
	mov.f32 	%f3313, %f3284;
	mov.f32 	%f3314, %f3285;
	mov.f32 	%f3315, %f3286;
	mov.f32 	%f3316, %f3287;
	mov.f32 	%f3317, %f3288;
	mov.f32 	%f3318, %f3289;
	mov.u32 	%r1411, %r1383;
	mov.u32 	%r1412, %r1384;
	mov.u32 	%r1413, %r1385;
	mov.u32 	%r1414, %r1386;
	mov.u32 	%r1415, %r1387;
	mov.u32 	%r1416, %r1388;
	mov.u32 	%r1417, %r1389;
	mov.u32 	%r1418, %r1390;
	mov.u32 	%r1419, %r1391;
	mov.u32 	%r1420, %r1392;
	mov.u32 	%r1421, %r1393;
	mov.u32 	%r1422, %r1394;
	mov.u32 	%r1423, %r1395;
	mov.u32 	%r1424, %r1396;
	mov.u32 	%r1425, %r1397;
	mov.u32 	%r1426, %r1398;
	mov.u32 	%r1427, %r1399;
	mov.u32 	%r1428, %r1504;
	mov.u32 	%r1429, %r1400;
	mov.u32 	%r1430, %r1401;
	mov.u32 	%r1431, %r1402;
	mov.u32 	%r1432, %r1403;
	mov.u32 	%r1433, %r1404;
	mov.u32 	%r1434, %r1405;
	mov.u32 	%r1435, %r1406;
	mov.u32 	%r1436, %r1407;
	mov.u32 	%r1437, %r1408;
	mov.u32 	%r1438, %r1409;
	@%p417 bra 	$L__BB13_461;
	setp.leu.f32 	%p418, %f3281, %f3384;
	mov.f32 	%f3291, %f3263;
	mov.f32 	%f3292, %f3264;
	mov.f32 	%f3293, %f3265;
	mov.f32 	%f3294, %f3266;
	mov.f32 	%f3295, %f3267;
	mov.f32 	%f3296, %f3268;
	mov.f32 	%f3297, %f3269;
	mov.f32 	%f3298, %f3270;
	mov.f32 	%f3299, %f3271;
	mov.f32 	%f3300, %f3272;
	mov.f32 	%f3301, %f3273;
	mov.f32 	%f3302, %f3274;
	mov.f32 	%f3303, %f3275;
	mov.f32 	%f3304, %f3276;
	mov.f32 	%f3305, %f3277;
	mov.f32 	%f3306, %f3278;
	mov.f32 	%f3307, %f3279;
	mov.f32 	%f3308, %f3280;
	mov.f32 	%f3309, %f3384;
	mov.f32 	%f3310, %f3281;
	mov.f32 	%f3311, %f3282;
	mov.f32 	%f3312, %f3283;
	mov.f32 	%f3313, %f3284;
	mov.f32 	%f3314, %f3285;
	mov.f32 	%f3315, %f3286;
	mov.f32 	%f3316, %f3287;
	mov.f32 	%f3317, %f3288;
	mov.f32 	%f3318, %f3289;
	mov.u32 	%r1411, %r1383;
	mov.u32 	%r1412, %r1384;
	mov.u32 	%r1413, %r1385;
	mov.u32 	%r1414, %r1386;
	mov.u32 	%r1415, %r1387;
	mov.u32 	%r1416, %r1388;
	mov.u32 	%r1417, %r1389;
	mov.u32 	%r1418, %r1390;
	mov.u32 	%r1419, %r1391;
	mov.u32 	%r1420, %r1392;
	mov.u32 	%r1421, %r1393;
	mov.u32 	%r1422, %r1394;
	mov.u32 	%r1423, %r1395;
	mov.u32 	%r1424, %r1396;
	mov.u32 	%r1425, %r1397;
	mov.u32 	%r1426, %r1398;
	mov.u32 	%r1427, %r1399;
	mov.u32 	%r1428, %r1400;
	mov.u32 	%r1429, %r1504;
	mov.u32 	%r1430, %r1401;
	mov.u32 	%r1431, %r1402;
	mov.u32 	%r1432, %r1403;
	mov.u32 	%r1433, %r1404;
	mov.u32 	%r1434, %r1405;
	mov.u32 	%r1435, %r1406;
	mov.u32 	%r1436, %r1407;
	mov.u32 	%r1437, %r1408;
	mov.u32 	%r1438, %r1409;
	@%p418 bra 	$L__BB13_461;
	setp.leu.f32 	%p419, %f3282, %f3384;
	mov.f32 	%f3291, %f3263;
	mov.f32 	%f3292, %f3264;
	mov.f32 	%f3293, %f3265;
	mov.f32 	%f3294, %f3266;
	mov.f32 	%f3295, %f3267;
	mov.f32 	%f3296, %f3268;
	mov.f32 	%f3297, %f3269;
	mov.f32 	%f3298, %f3270;
	mov.f32 	%f3299, %f3271;
	mov.f32 	%f3300, %f3272;
	mov.f32 	%f3301, %f3273;
	mov.f32 	%f3302, %f3274;
	mov.f32 	%f3303, %f3275;
	mov.f32 	%f3304, %f3276;
	mov.f32 	%f3305, %f3277;
	mov.f32 	%f3306, %f3278;
	mov.f32 	%f3307, %f3279;
	mov.f32 	%f3308, %f3280;
	mov.f32 	%f3309, %f3281;
	mov.f32 	%f3310, %f3384;
	mov.f32 	%f3311, %f3282;
	mov.f32 	%f3312, %f3283;
	mov.f32 	%f3313, %f3284;
	mov.f32 	%f3314, %f3285;
	mov.f32 	%f3315, %f3286;
	mov.f32 	%f3316, %f3287;
	mov.f32 	%f3317, %f3288;
	mov.f32 	%f3318, %f3289;
	mov.u32 	%r1411, %r1383;
	mov.u32 	%r1412, %r1384;
	mov.u32 	%r1413, %r1385;
	mov.u32 	%r1414, %r1386;
	mov.u32 	%r1415, %r1387;
	mov.u32 	%r1416, %r1388;
	mov.u32 	%r1417, %r1389;
	mov.u32 	%r1418, %r1390;
	mov.u32 	%r1419, %r1391;
	mov.u32 	%r1420, %r1392;
	mov.u32 	%r1421, %r1393;
	mov.u32 	%r1422, %r1394;
	mov.u32 	%r1423, %r1395;
	mov.u32 	%r1424, %r1396;
	mov.u32 	%r1425, %r1397;
	mov.u32 	%r1426, %r1398;
	mov.u32 	%r1427, %r1399;
	mov.u32 	%r1428, %r1400;
	mov.u32 	%r1429, %r1401;
	mov.u32 	%r1430, %r1504;
	mov.u32 	%r1431, %r1402;
	mov.u32 	%r1432, %r1403;
	mov.u32 	%r1433, %r1404;
	mov.u32 	%r1434, %r1405;
	mov.u32 	%r1435, %r1406;
	mov.u32 	%r1436, %r1407;
	mov.u32 	%r1437, %r1408;
	mov.u32 	%r1438, %r1409;
	@%p419 bra 	$L__BB13_461;
	setp.leu.f32 	%p420, %f3283, %f3384;
	mov.f32 	%f3291, %f3263;
	mov.f32 	%f3292, %f3264;
	mov.f32 	%f3293, %f3265;
	mov.f32 	%f3294, %f3266;
	mov.f32 	%f3295, %f3267;
	mov.f32 	%f3296, %f3268;
	mov.f32 	%f3297, %f3269;
	mov.f32 	%f3298, %f3270;
	mov.f32 	%f3299, %f3271;
	mov.f32 	%f3300, %f3272;
	mov.f32 	%f3301, %f3273;
	mov.f32 	%f3302, %f3274;
	mov.f32 	%f3303, %f3275;
	mov.f32 	%f3304, %f3276;
	mov.f32 	%f3305, %f3277;
	mov.f32 	%f3306, %f3278;
	mov.f32 	%f3307, %f3279;
	mov.f32 	%f3308, %f3280;
	mov.f32 	%f3309, %f3281;
	mov.f32 	%f3310, %f3282;
	mov.f32 	%f3311, %f3384;
	mov.f32 	%f3312, %f3283;
	mov.f32 	%f3313, %f3284;
	mov.f32 	%f3314, %f3285;
	mov.f32 	%f3315, %f3286;
	mov.f32 	%f3316, %f3287;
	mov.f32 	%f3317, %f3288;
	mov.f32 	%f3318, %f3289;
	mov.u32 	%r1411, %r1383;
	mov.u32 	%r1412, %r1384;
	mov.u32 	%r1413, %r1385;
	mov.u32 	%r1414, %r1386;
	mov.u32 	%r1415, %r1387;
	mov.u32 	%r1416, %r1388;
	mov.u32 	%r1417, %r1389;
	mov.u32 	%r1418, %r1390;
	mov.u32 	%r1419, %r1391;
	mov.u32 	%r1420, %r1392;
	mov.u32 	%r1421, %r1393;
	mov.u32 	%r1422, %r1394;
	mov.u32 	%r1423, %r1395;
	mov.u32 	%r1424, %r1396;
	mov.u32 	%r1425, %r1397;
	mov.u32 	%r1426, %r1398;
	mov.u32 	%r1427, %r1399;
	mov.u32 	%r1428, %r1400;
	mov.u32 	%r1429, %r1401;
	mov.u32 	%r1430, %r1402;
	mov.u32 	%r1431, %r1504;
	mov.u32 	%r1432, %r1403;
	mov.u32 	%r1433, %r1404;
	mov.u32 	%r1434, %r1405;
	mov.u32 	%r1435, %r1406;
	mov.u32 	%r1436, %r1407;
	mov.u32 	%r1437, %r1408;
	mov.u32 	%r1438, %r1409;
	@%p420 bra 	$L__BB13_461;
	setp.leu.f32 	%p421, %f3284, %f3384;
	mov.f32 	%f3291, %f3263;
	mov.f32 	%f3292, %f3264;
	mov.f32 	%f3293, %f3265;
	mov.f32 	%f3294, %f3266;
	mov.f32 	%f3295, %f3267;
	mov.f32 	%f3296, %f3268;
	mov.f32 	%f3297, %f3269;
	mov.f32 	%f3298, %f3270;
	mov.f32 	%f3299, %f3271;
	mov.f32 	%f3300, %f3272;
	mov.f32 	%f3301, %f3273;
	mov.f32 	%f3302, %f3274;
	mov.f32 	%f3303, %f3275;
	mov.f32 	%f3304, %f3276;
	mov.f32 	%f3305, %f3277;
	mov.f32 	%f3306, %f3278;
	mov.f32 	%f3307, %f3279;
	mov.f32 	%f3308, %f3280;
	mov.f32 	%f3309, %f3281;
	mov.f32 	%f3310, %f3282;
	mov.f32 	%f3311, %f3283;
	mov.f32 	%f3312, %f3384;
	mov.f32 	%f3313, %f3284;
	mov.f32 	%f3314, %f3285;
	mov.f32 	%f3315, %f3286;
	mov.f32 	%f3316, %f3287;
	mov.f32 	%f3317, %f3288;
	mov.f32 	%f3318, %f3289;
	mov.u32 	%r1411, %r1383;
	mov.u32 	%r1412, %r1384;
	mov.u32 	%r1413, %r1385;
	mov.u32 	%r1414, %r1386;
	mov.u32 	%r1415, %r1387;
	mov.u32 	%r1416, %r1388;
	mov.u32 	%r1417, %r1389;
	mov.u32 	%r1418, %r1390;
	mov.u32 	%r1419, %r1391;
	mov.u32 	%r1420, %r1392;
	mov.u32 	%r1421, %r1393;
	mov.u32 	%r1422, %r1394;
	mov.u32 	%r1423, %r1395;
	mov.u32 	%r1424, %r1396;
	mov.u32 	%r1425, %r1397;
	mov.u32 	%r1426, %r1398;
	mov.u32 	%r1427, %r1399;
	mov.u32 	%r1428, %r1400;
	mov.u32 	%r1429, %r1401;
	mov.u32 	%r1430, %r1402;
	mov.u32 	%r1431, %r1403;
	mov.u32 	%r1432, %r1504;
	mov.u32 	%r1433, %r1404;
	mov.u32 	%r1434, %r1405;
	mov.u32 	%r1435, %r1406;
	mov.u32 	%r1436, %r1407;
	mov.u32 	%r1437, %r1408;
	mov.u32 	%r1438, %r1409;
	@%p421 bra 	$L__BB13_461;
	setp.leu.f32 	%p422, %f3285, %f3384;
	mov.f32 	%f3291, %f3263;
	mov.f32 	%f3292, %f3264;
	mov.f32 	%f3293, %f3265;
	mov.f32 	%f3294, %f3266;
	mov.f32 	%f3295, %f3267;
	mov.f32 	%f3296, %f3268;
	mov.f32 	%f3297, %f3269;
	mov.f32 	%f3298, %f3270;
	mov.f32 	%f3299, %f3271;
	mov.f32 	%f3300, %f3272;
	mov.f32 	%f3301, %f3273;
	mov.f32 	%f3302, %f3274;
	mov.f32 	%f3303, %f3275;
	mov.f32 	%f3304, %f3276;
	mov.f32 	%f3305, %f3277;
	mov.f32 	%f3306, %f3278;
	mov.f32 	%f3307, %f3279;
	mov.f32 	%f3308, %f3280;
	mov.f32 	%f3309, %f3281;
	mov.f32 	%f3310, %f3282;
	mov.f32 	%f3311, %f3283;
	mov.f32 	%f3312, %f3284;
	mov.f32 	%f3313, %f3384;
	mov.f32 	%f3314, %f3285;
	mov.f32 	%f3315, %f3286;
	mov.f32 	%f3316, %f3287;
	mov.f32 	%f3317, %f3288;
	mov.f32 	%f3318, %f3289;
	mov.u32 	%r1411, %r1383;
	mov.u32 	%r1412, %r1384;
	mov.u32 	%r1413, %r1385;
	mov.u32 	%r1414, %r1386;
	mov.u32 	%r1415, %r1387;
	mov.u32 	%r1416, %r1388;
	mov.u32 	%r1417, %r1389;
	mov.u32 	%r1418, %r1390;
	mov.u32 	%r1419, %r1391;
	mov.u32 	%r1420, %r1392;
	mov.u32 	%r1421, %r1393;
	mov.u32 	%r1422, %r1394;
	mov.u32 	%r1423, %r1395;
	mov.u32 	%r1424, %r1396;
	mov.u32 	%r1425, %r1397;
	mov.u32 	%r1426, %r1398;
	mov.u32 	%r1427, %r1399;
	mov.u32 	%r1428, %r1400;
	mov.u32 	%r1429, %r1401;
	mov.u32 	%r1430, %r1402;
	mov.u32 	%r1431, %r1403;
	mov.u32 	%r1432, %r1404;
	mov.u32 	%r1433, %r1504;
	mov.u32 	%r1434, %r1405;
	mov.u32 	%r1435, %r1406;
	mov.u32 	%r1436, %r1407;
	mov.u32 	%r1437, %r1408;
	mov.u32 	%r1438, %r1409;
	@%p422 bra 	$L__BB13_461;
	setp.leu.f32 	%p423, %f3286, %f3384;
	mov.f32 	%f3291, %f3263;
	mov.f32 	%f3292, %f3264;
	mov.f32 	%f3293, %f3265;
	mov.f32 	%f3294, %f3266;
	mov.f32 	%f3295, %f3267;
	mov.f32 	%f3296, %f3268;
	mov.f32 	%f3297, %f3269;
	mov.f32 	%f3298, %f3270;
	mov.f32 	%f3299, %f3271;
	mov.f32 	%f3300, %f3272;
	mov.f32 	%f3301, %f3273;
	mov.f32 	%f3302, %f3274;
	mov.f32 	%f3303, %f3275;
	mov.f32 	%f3304, %f3276;
	mov.f32 	%f3305, %f3277;
	mov.f32 	%f3306, %f3278;
	mov.f32 	%f3307, %f3279;
	mov.f32 	%f3308, %f3280;
	mov.f32 	%f3309, %f3281;
	mov.f32 	%f3310, %f3282;
	mov.f32 	%f3311, %f3283;
	mov.f32 	%f3312, %f3284;
	mov.f32 	%f3313, %f3285;
	mov.f32 	%f3314, %f3384;
	mov.f32 	%f3315, %f3286;
	mov.f32 	%f3316, %f3287;
	mov.f32 	%f3317, %f3288;
	mov.f32 	%f3318, %f3289;
	mov.u32 	%r1411, %r1383;
	mov.u32 	%r1412, %r1384;
	mov.u32 	%r1413, %r1385;
	mov.u32 	%r1414, %r1386;
	mov.u32 	%r1415, %r1387;
	mov.u32 	%r1416, %r1388;
	mov.u32 	%r1417, %r1389;
	mov.u32 	%r1418, %r1390;
	mov.u32 	%r1419, %r1391;
	mov.u32 	%r1420, %r1392;
	mov.u32 	%r1421, %r1393;
	mov.u32 	%r1422, %r1394;
	mov.u32 	%r1423, %r1395;
	mov.u32 	%r1424, %r1396;
	mov.u32 	%r1425, %r1397;
	mov.u32 	%r1426, %r1398;
	mov.u32 	%r1427, %r1399;
	mov.u32 	%r1428, %r1400;
	mov.u32 	%r1429, %r1401;
	mov.u32 	%r1430, %r1402;
	mov.u32 	%r1431, %r1403;
	mov.u32 	%r1432, %r1404;
	mov.u32 	%r1433, %r1405;
	mov.u32 	%r1434, %r1504;
	mov.u32 	%r1435, %r1406;
	mov.u32 	%r1436, %r1407;
	mov.u32 	%r1437, %r1408;
	mov.u32 	%r1438, %r1409;
	@%p423 bra 	$L__BB13_461;
	setp.leu.f32 	%p424, %f3287, %f3384;
	mov.f32 	%f3291, %f3263;
	mov.f32 	%f3292, %f3264;
	mov.f32 	%f3293, %f3265;
	mov.f32 	%f3294, %f3266;
	mov.f32 	%f3295, %f3267;
	mov.f32 	%f3296, %f3268;
	mov.f32 	%f3297, %f3269;
	mov.f32 	%f3298, %f3270;
	mov.f32 	%f3299, %f3271;
	mov.f32 	%f3300, %f3272;
	mov.f32 	%f3301, %f3273;
	mov.f32 	%f3302, %f3274;
	mov.f32 	%f3303, %f3275;
	mov.f32 	%f3304, %f3276;
	mov.f32 	%f3305, %f3277;
	mov.f32 	%f3306, %f3278;
	mov.f32 	%f3307, %f3279;
	mov.f32 	%f3308, %f3280;
	mov.f32 	%f3309, %f3281;
	mov.f32 	%f3310, %f3282;
	mov.f32 	%f3311, %f3283;
	mov.f32 	%f3312, %f3284;
	mov.f32 	%f3313, %f3285;
	mov.f32 	%f3314, %f3286;
	mov.f32 	%f3315, %f3384;
	mov.f32 	%f3316, %f3287;
	mov.f32 	%f3317, %f3288;
	mov.f32 	%f3318, %f3289;
	mov.u32 	%r1411, %r1383;
	mov.u32 	%r1412, %r1384;
	mov.u32 	%r1413, %r1385;
	mov.u32 	%r1414, %r1386;
	mov.u32 	%r1415, %r1387;
	mov.u32 	%r1416, %r1388;
	mov.u32 	%r1417, %r1389;
	mov.u32 	%r1418, %r1390;
	mov.u32 	%r1419, %r1391;
	mov.u32 	%r1420, %r1392;
	mov.u32 	%r1421, %r1393;
	mov.u32 	%r1422, %r1394;
	mov.u32 	%r1423, %r1395;
	mov.u32 	%r1424, %r1396;
	mov.u32 	%r1425, %r1397;
	mov.u32 	%r1426, %r1398;
	mov.u32 	%r1427, %r1399;
	mov.u32 	%r1428, %r1400;
	mov.u32 	%r1429, %r1401;
	mov.u32 	%r1430, %r1402;
	mov.u32 	%r1431, %r1403;
	mov.u32 	%r1432, %r1404;
	mov.u32 	%r1433, %r1405;
	mov.u32 	%r1434, %r1406;
	mov.u32 	%r1435, %r1504;
	mov.u32 	%r1436, %r1407;
	mov.u32 	%r1437, %r1408;
	mov.u32 	%r1438, %r1409;
	@%p424 bra 	$L__BB13_461;
	setp.leu.f32 	%p425, %f3288, %f3384;
	mov.f32 	%f3291, %f3263;
	mov.f32 	%f3292, %f3264;
	mov.f32 	%f3293, %f3265;
	mov.f32 	%f3294, %f3266;
	mov.f32 	%f3295, %f3267;
	mov.f32 	%f3296, %f3268;
	mov.f32 	%f3297, %f3269;
	mov.f32 	%f3298, %f3270;
	mov.f32 	%f3299, %f3271;
	mov.f32 	%f3300, %f3272;
	mov.f32 	%f3301, %f3273;
	mov.f32 	%f3302, %f3274;
	mov.f32 	%f3303, %f3275;
	mov.f32 	%f3304, %f3276;
	mov.f32 	%f3305, %f3277;
	mov.f32 	%f3306, %f3278;
	mov.f32 	%f3307, %f3279;
	mov.f32 	%f3308, %f3280;
	mov.f32 	%f3309, %f3281;
	mov.f32 	%f3310, %f3282;
	mov.f32 	%f3311, %f3283;
	mov.f32 	%f3312, %f3284;
	mov.f32 	%f3313, %f3285;
	mov.f32 	%f3314, %f3286;
	mov.f32 	%f3315, %f3287;
	mov.f32 	%f3316, %f3384;
	mov.f32 	%f3317, %f3288;
	mov.f32 	%f3318, %f3289;
	mov.u32 	%r1411, %r1383;
	mov.u32 	%r1412, %r1384;
	mov.u32 	%r1413, %r1385;
	mov.u32 	%r1414, %r1386;
	mov.u32 	%r1415, %r1387;
	mov.u32 	%r1416, %r1388;
	mov.u32 	%r1417, %r1389;
	mov.u32 	%r1418, %r1390;
	mov.u32 	%r1419, %r1391;
	mov.u32 	%r1420, %r1392;
	mov.u32 	%r1421, %r1393;
	mov.u32 	%r1422, %r1394;
	mov.u32 	%r1423, %r1395;
	mov.u32 	%r1424, %r1396;
	mov.u32 	%r1425, %r1397;
	mov.u32 	%r1426, %r1398;
	mov.u32 	%r1427, %r1399;
	mov.u32 	%r1428, %r1400;
	mov.u32 	%r1429, %r1401;
	mov.u32 	%r1430, %r1402;
	mov.u32 	%r1431, %r1403;
	mov.u32 	%r1432, %r1404;
	mov.u32 	%r1433, %r1405;
	mov.u32 	%r1434, %r1406;
	mov.u32 	%r1435, %r1407;
	mov.u32 	%r1436, %r1504;
	mov.u32 	%r1437, %r1408;
	mov.u32 	%r1438, %r1409;
	@%p425 bra 	$L__BB13_461;
	setp.leu.f32 	%p426, %f3289, %f3384;
	mov.f32 	%f3291, %f3263;
	mov.f32 	%f3292, %f3264;
	mov.f32 	%f3293, %f3265;
	mov.f32 	%f3294, %f3266;
	mov.f32 	%f3295, %f3267;
	mov.f32 	%f3296, %f3268;
	mov.f32 	%f3297, %f3269;
	mov.f32 	%f3298, %f3270;
	mov.f32 	%f3299, %f3271;
	mov.f32 	%f3300, %f3272;
	mov.f32 	%f3301, %f3273;
	mov.f32 	%f3302, %f3274;
	mov.f32 	%f3303, %f3275;
	mov.f32 	%f3304, %f3276;
	mov.f32 	%f3305, %f3277;
	mov.f32 	%f3306, %f3278;
	mov.f32 	%f3307, %f3279;
	mov.f32 	%f3308, %f3280;
	mov.f32 	%f3309, %f3281;
	mov.f32 	%f3310, %f3282;
	mov.f32 	%f3311, %f3283;
	mov.f32 	%f3312, %f3284;
	mov.f32 	%f3313, %f3285;
	mov.f32 	%f3314, %f3286;
	mov.f32 	%f3315, %f3287;
	mov.f32 	%f3316, %f3288;
	mov.f32 	%f3317, %f3384;
	mov.f32 	%f3318, %f3289;
	mov.u32 	%r1411, %r1383;
	mov.u32 	%r1412, %r1384;
	mov.u32 	%r1413, %r1385;
	mov.u32 	%r1414, %r1386;
	mov.u32 	%r1415, %r1387;
	mov.u32 	%r1416, %r1388;
	mov.u32 	%r1417, %r1389;
	mov.u32 	%r1418, %r1390;
	mov.u32 	%r1419, %r1391;
	mov.u32 	%r1420, %r1392;
	mov.u32 	%r1421, %r1393;
	mov.u32 	%r1422, %r1394;
	mov.u32 	%r1423, %r1395;
	mov.u32 	%r1424, %r1396;
	mov.u32 	%r1425, %r1397;
	mov.u32 	%r1426, %r1398;
	mov.u32 	%r1427, %r1399;
	mov.u32 	%r1428, %r1400;
	mov.u32 	%r1429, %r1401;
	mov.u32 	%r1430, %r1402;
	mov.u32 	%r1431, %r1403;
	mov.u32 	%r1432, %r1404;
	mov.u32 	%r1433, %r1405;
	mov.u32 	%r1434, %r1406;
	mov.u32 	%r1435, %r1407;
	mov.u32 	%r1436, %r1408;
	mov.u32 	%r1437, %r1504;
	mov.u32 	%r1438, %r1409;
	@%p426 bra 	$L__BB13_461;
	setp.leu.f32 	%p427, %f3412, %f3384;
	mov.f32 	%f3291, %f3263;
	mov.f32 	%f3292, %f3264;
	mov.f32 	%f3293, %f3265;
	mov.f32 	%f3294, %f3266;
	mov.f32 	%f3295, %f3267;
	mov.f32 	%f3296, %f3268;
	mov.f32 	%f3297, %f3269;
	mov.f32 	%f3298, %f3270;
	mov.f32 	%f3299, %f3271;
	mov.f32 	%f3300, %f3272;
	mov.f32 	%f3301, %f3273;
	mov.f32 	%f3302, %f3274;
	mov.f32 	%f3303, %f3275;
	mov.f32 	%f3304, %f3276;
	mov.f32 	%f3305, %f3277;
	mov.f32 	%f3306, %f3278;
	mov.f32 	%f3307, %f3279;
	mov.f32 	%f3308, %f3280;
	mov.f32 	%f3309, %f3281;
	mov.f32 	%f3310, %f3282;
	mov.f32 	%f3311, %f3283;
	mov.f32 	%f3312, %f3284;
	mov.f32 	%f3313, %f3285;
	mov.f32 	%f3314, %f3286;
	mov.f32 	%f3315, %f3287;
	mov.f32 	%f3316, %f3288;
	mov.f32 	%f3317, %f3289;
	mov.f32 	%f3318, %f3384;
	mov.u32 	%r1411, %r1383;
	mov.u32 	%r1412, %r1384;
	mov.u32 	%r1413, %r1385;
	mov.u32 	%r1414, %r1386;
	mov.u32 	%r1415, %r1387;
	mov.u32 	%r1416, %r1388;
	mov.u32 	%r1417, %r1389;
	mov.u32 	%r1418, %r1390;
	mov.u32 	%r1419, %r1391;
	mov.u32 	%r1420, %r1392;
	mov.u32 	%r1421, %r1393;
	mov.u32 	%r1422, %r1394;
	mov.u32 	%r1423, %r1395;
	mov.u32 	%r1424, %r1396;
	mov.u32 	%r1425, %r1397;
	mov.u32 	%r1426, %r1398;
	mov.u32 	%r1427, %r1399;
	mov.u32 	%r1428, %r1400;
	mov.u32 	%r1429, %r1401;
	mov.u32 	%r1430, %r1402;
	mov.u32 	%r1431, %r1403;
	mov.u32 	%r1432, %r1404;
	mov.u32 	%r1433, %r1405;
	mov.u32 	%r1434, %r1406;
	mov.u32 	%r1435, %r1407;
	mov.u32 	%r1436, %r1408;
	mov.u32 	%r1437, %r1409;
	mov.u32 	%r1438, %r1504;
	@%p427 bra 	$L__BB13_461;
	mov.f32 	%f3291, %f3263;
	mov.f32 	%f3292, %f3264;
	mov.f32 	%f3293, %f3265;
	mov.f32 	%f3294, %f3266;
	mov.f32 	%f3295, %f3267;
	mov.f32 	%f3296, %f3268;
	mov.f32 	%f3297, %f3269;
	mov.f32 	%f3298, %f3270;
	mov.f32 	%f3299, %f3271;
	mov.f32 	%f3300, %f3272;
	mov.f32 	%f3301, %f3273;
	mov.f32 	%f3302, %f3274;
	mov.f32 	%f3303, %f3275;
	mov.f32 	%f3304, %f3276;
	mov.f32 	%f3305, %f3277;
	mov.f32 	%f3306, %f3278;
	mov.f32 	%f3307, %f3279;
	mov.f32 	%f3308, %f3280;
	mov.f32 	%f3309, %f3281;
	mov.f32 	%f3310, %f3282;
	mov.f32 	%f3311, %f3283;
	mov.f32 	%f3312, %f3284;
	mov.f32 	%f3313, %f3285;
	mov.f32 	%f3314, %f3286;
	mov.f32 	%f3315, %f3287;
	mov.f32 	%f3316, %f3288;
	mov.f32 	%f3317, %f3289;
	mov.f32 	%f3318, %f3412;
	mov.f32 	%f3412, %f3384;
	mov.u32 	%r1411, %r1383;
	mov.u32 	%r1412, %r1384;
	mov.u32 	%r1413, %r1385;
	mov.u32 	%r1414, %r1386;
	mov.u32 	%r1415, %r1387;
	mov.u32 	%r1416, %r1388;
	mov.u32 	%r1417, %r1389;
	mov.u32 	%r1418, %r1390;
	mov.u32 	%r1419, %r1391;
	mov.u32 	%r1420, %r1392;
	mov.u32 	%r1421, %r1393;
	mov.u32 	%r1422, %r1394;
	mov.u32 	%r1423, %r1395;
	mov.u32 	%r1424, %r1396;
	mov.u32 	%r1425, %r1397;
	mov.u32 	%r1426, %r1398;
	mov.u32 	%r1427, %r1399;
	mov.u32 	%r1428, %r1400;
	mov.u32 	%r1429, %r1401;
	mov.u32 	%r1430, %r1402;
	mov.u32 	%r1431, %r1403;
	mov.u32 	%r1432, %r1404;
	mov.u32 	%r1433, %r1405;
	mov.u32 	%r1434, %r1406;
	mov.u32 	%r1435, %r1407;
	mov.u32 	%r1436, %r1408;
	mov.u32 	%r1437, %r1409;
	mov.u32 	%r1438, %r1532;
	mov.u32 	%r1532, %r1504;
$L__BB13_461:
	setp.leu.f32 	%p428, %f3291, %f3383;
	mov.f32 	%f3320, %f3383;
	mov.f32 	%f3321, %f3291;
	mov.f32 	%f3322, %f3292;
	mov.f32 	%f3323, %f3293;
	mov.f32 	%f3324, %f3294;
	mov.f32 	%f3325, %f3295;
	mov.f32 	%f3326, %f3296;
	mov.f32 	%f3327, %f3297;
	mov.f32 	%f3328, %f3298;
	mov.f32 	%f3329, %f3299;
	mov.f32 	%f3330, %f3300;
	mov.f32 	%f3331, %f3301;
	mov.f32 	%f3332, %f3302;
	mov.f32 	%f3333, %f3303;
	mov.f32 	%f3334, %f3304;
	mov.f32 	%f3335, %f3305;
	mov.f32 	%f3336, %f3306;
	mov.f32 	%f3337, %f3307;
	mov.f32 	%f3338, %f3308;
	mov.f32 	%f3339, %f3309;
	mov.f32 	%f3340, %f3310;
	mov.f32 	%f3341, %f3311;
	mov.f32 	%f3342, %f3312;
	mov.f32 	%f3343, %f3313;
	mov.f32 	%f3344, %f3314;
	mov.f32 	%f3345, %f3315;
	mov.f32 	%f3346, %f3316;
	mov.f32 	%f3347, %f3317;
	mov.f32 	%f3348, %f3318;
	mov.u32 	%r1440, %r1503;
	mov.u32 	%r1441, %r1411;
	mov.u32 	%r1442, %r1412;
	mov.u32 	%r1443, %r1413;
	mov.u32 	%r1444, %r1414;
	mov.u32 	%r1445, %r1415;
	mov.u32 	%r1446, %r1416;
	mov.u32 	%r1447, %r1417;
	mov.u32 	%r1448, %r1418;
	mov.u32 	%r1449, %r1419;
	mov.u32 	%r1450, %r1420;
	mov.u32 	%r1451, %r1421;
	mov.u32 	%r1452, %r1422;
	mov.u32 	%r1453, %r1423;
	mov.u32 	%r1454, %r1424;
	mov.u32 	%r1455, %r1425;
	mov.u32 	%r1456, %r1426;
	mov.u32 	%r1457, %r1427;
	mov.u32 	%r1458, %r1428;
	mov.u32 	%r1459, %r1429;
	mov.u32 	%r1460, %r1430;
	mov.u32 	%r1461, %r1431;
	mov.u32 	%r1462, %r1432;
	mov.u32 	%r1463, %r1433;
	mov.u32 	%r1464, %r1434;
	mov.u32 	%r1465, %r1435;
	mov.u32 	%r1466, %r1436;
	mov.u32 	%r1467, %r1437;
	mov.u32 	%r1468, %r1438;
	@%p428 bra 	$L__BB13_491;
	setp.leu.f32 	%p429, %f3292, %f3383;
	mov.f32 	%f3320, %f3291;
	mov.f32 	%f3321, %f3383;
	mov.f32 	%f3322, %f3292;
	mov.f32 	%f3323, %f3293;
	mov.f32 	%f3324, %f3294;
	mov.f32 	%f3325, %f3295;
	mov.f32 	%f3326, %f3296;
	mov.f32 	%f3327, %f3297;
	mov.f32 	%f3328, %f3298;
	mov.f32 	%f3329, %f3299;
	mov.f32 	%f3330, %f3300;
	mov.f32 	%f3331, %f3301;
	mov.f32 	%f3332, %f3302;
	mov.f32 	%f3333, %f3303;
	mov.f32 	%f3334, %f3304;
	mov.f32 	%f3335, %f3305;
	mov.f32 	%f3336, %f3306;
	mov.f32 	%f3337, %f3307;
	mov.f32 	%f3338, %f3308;
	mov.f32 	%f3339, %f3309;
	mov.f32 	%f3340, %f3310;
	mov.f32 	%f3341, %f3311;
	mov.f32 	%f3342, %f3312;
	mov.f32 	%f3343, %f3313;
	mov.f32 	%f3344, %f3314;
	mov.f32 	%f3345, %f3315;
	mov.f32 	%f3346, %f3316;
	mov.f32 	%f3347, %f3317;
	mov.f32 	%f3348, %f3318;
	mov.u32 	%r1440, %r1411;
	mov.u32 	%r1441, %r1503;
	mov.u32 	%r1442, %r1412;
	mov.u32 	%r1443, %r1413;
	mov.u32 	%r1444, %r1414;
	mov.u32 	%r1445, %r1415;
	mov.u32 	%r1446, %r1416;
	mov.u32 	%r1447, %r1417;
	mov.u32 	%r1448, %r1418;
	mov.u32 	%r1449, %r1419;
	mov.u32 	%r1450, %r1420;
	mov.u32 	%r1451, %r1421;
	mov.u32 	%r1452, %r1422;
	mov.u32 	%r1453, %r1423;
	mov.u32 	%r1454, %r1424;
	mov.u32 	%r1455, %r1425;
	mov.u32 	%r1456, %r1426;
	mov.u32 	%r1457, %r1427;
	mov.u32 	%r1458, %r1428;
	mov.u32 	%r1459, %r1429;
	mov.u32 	%r1460, %r1430;
	mov.u32 	%r1461, %r1431;
	mov.u32 	%r1462, %r1432;
	mov.u32 	%r1463, %r1433;
	mov.u32 	%r1464, %r1434;
	mov.u32 	%r1465, %r1435;
	mov.u32 	%r1466, %r1436;
	mov.u32 	%r1467, %r1437;
	mov.u32 	%r1468, %r1438;
	@%p429 bra 	$L__BB13_491;
	setp.leu.f32 	%p430, %f3293, %f3383;
	mov.f32 	%f3320, %f3291;
	mov.f32 	%f3321, %f3292;
	mov.f32 	%f3322, %f3383;
	mov.f32 	%f3323, %f3293;
	mov.f32 	%f3324, %f3294;
	mov.f32 	%f3325, %f3295;
	mov.f32 	%f3326, %f3296;
	mov.f32 	%f3327, %f3297;
	mov.f32 	%f3328, %f3298;
	mov.f32 	%f3329, %f3299;
	mov.f32 	%f3330, %f3300;
	mov.f32 	%f3331, %f3301;
	mov.f32 	%f3332, %f3302;
	mov.f32 	%f3333, %f3303;
	mov.f32 	%f3334, %f3304;
	mov.f32 	%f3335, %f3305;
	mov.f32 	%f3336, %f3306;
	mov.f32 	%f3337, %f3307;
	mov.f32 	%f3338, %f3308;
	mov.f32 	%f3339, %f3309;
	mov.f32 	%f3340, %f3310;
	mov.f32 	%f3341, %f3311;
	mov.f32 	%f3342, %f3312;
	mov.f32 	%f3343, %f3313;
	mov.f32 	%f3344, %f3314;
	mov.f32 	%f3345, %f3315;
	mov.f32 	%f3346, %f3316;
	mov.f32 	%f3347, %f3317;
	mov.f32 	%f3348, %f3318;
	mov.u32 	%r1440, %r1411;
	mov.u32 	%r1441, %r1412;
	mov.u32 	%r1442, %r1503;
	mov.u32 	%r1443, %r1413;
	mov.u32 	%r1444, %r1414;
	mov.u32 	%r1445, %r1415;
	mov.u32 	%r1446, %r1416;
	mov.u32 	%r1447, %r1417;
	mov.u32 	%r1448, %r1418;
	mov.u32 	%r1449, %r1419;
	mov.u32 	%r1450, %r1420;
	mov.u32 	%r1451, %r1421;
	mov.u32 	%r1452, %r1422;
	mov.u32 	%r1453, %r1423;
	mov.u32 	%r1454, %r1424;
	mov.u32 	%r1455, %r1425;
	mov.u32 	%r1456, %r1426;
	mov.u32 	%r1457, %r1427;
	mov.u32 	%r1458, %r1428;
	mov.u32 	%r1459, %r1429;
	mov.u32 	%r1460, %r1430;
	mov.u32 	%r1461, %r1431;
	mov.u32 	%r1462, %r1432;
	mov.u32 	%r1463, %r1433;
	mov.u32 	%r1464, %r1434;
	mov.u32 	%r1465, %r1435;
	mov.u32 	%r1466, %r1436;
	mov.u32 	%r1467, %r1437;
	mov.u32 	%r1468, %r1438;
	@%p430 bra 	$L__BB13_491;
	setp.leu.f32 	%p431, %f3294, %f3383;
	mov.f32 	%f3320, %f3291;
	mov.f32 	%f3321, %f3292;
	mov.f32 	%f3322, %f3293;
	mov.f32 	%f3323, %f3383;
	mov.f32 	%f3324, %f3294;
	mov.f32 	%f3325, %f3295;
	mov.f32 	%f3326, %f3296;
	mov.f32 	%f3327, %f3297;
	mov.f32 	%f3328, %f3298;
	mov.f32 	%f3329, %f3299;
	mov.f32 	%f3330, %f3300;
	mov.f32 	%f3331, %f3301;
	mov.f32 	%f3332, %f3302;
	mov.f32 	%f3333, %f3303;
	mov.f32 	%f3334, %f3304;
	mov.f32 	%f3335, %f3305;
	mov.f32 	%f3336, %f3306;
	mov.f32 	%f3337, %f3307;
	mov.f32 	%f3338, %f3308;
	mov.f32 	%f3339, %f3309;
	mov.f32 	%f3340, %f3310;
	mov.f32 	%f3341, %f3311;
	mov.f32 	%f3342, %f3312;
	mov.f32 	%f3343, %f3313;
	mov.f32 	%f3344, %f3314;
	mov.f32 	%f3345, %f3315;
	mov.f32 	%f3346, %f3316;
	mov.f32 	%f3347, %f3317;
	mov.f32 	%f3348, %f3318;
	mov.u32 	%r1440, %r1411;
	mov.u32 	%r1441, %r1412;
	mov.u32 	%r1442, %r1413;
	mov.u32 	%r1443, %r1503;
	mov.u32 	%r1444, %r1414;
	mov.u32 	%r1445, %r1415;
	mov.u32 	%r1446, %r1416;
	mov.u32 	%r1447, %r1417;
	mov.u32 	%r1448, %r1418;
	mov.u32 	%r1449, %r1419;
	mov.u32 	%r1450, %r1420;
	mov.u32 	%r1451, %r1421;
	mov.u32 	%r1452, %r1422;
	mov.u32 	%r1453, %r1423;
	mov.u32 	%r1454, %r1424;
	mov.u32 	%r1455, %r1425;
	mov.u32 	%r1456, %r1426;
	mov.u32 	%r1457, %r1427;
	mov.u32 	%r1458, %r1428;
	mov.u32 	%r1459, %r1429;
	mov.u32 	%r1460, %r1430;
	mov.u32 	%r1461, %r1431;
	mov.u32 	%r1462, %r1432;
	mov.u32 	%r1463, %r1433;
	mov.u32 	%r1464, %r1434;
	mov.u32 	%r1465, %r1435;
	mov.u32 	%r1466, %r1436;
	mov.u32 	%r1467, %r1437;
	mov.u32 	%r1468, %r1438;
	@%p431 bra 	$L__BB13_491;
	setp.leu.f32 	%p432, %f3295, %f3383;
	mov.f32 	%f3320, %f3291;
	mov.f32 	%f3321, %f3292;
	mov.f32 	%f3322, %f3293;
	mov.f32 	%f3323, %f3294;
	mov.f32 	%f3324, %f3383;
	mov.f32 	%f3325, %f3295;
	mov.f32 	%f3326, %f3296;
	mov.f32 	%f3327, %f3297;
	mov.f32 	%f3328, %f3298;
	mov.f32 	%f3329, %f3299;
	mov.f32 	%f3330, %f3300;
	mov.f32 	%f3331, %f3301;
	mov.f32 	%f3332, %f3302;
	mov.f32 	%f3333, %f3303;
	mov.f32 	%f3334, %f3304;
	mov.f32 	%f3335, %f3305;
	mov.f32 	%f3336, %f3306;
	mov.f32 	%f3337, %f3307;
	mov.f32 	%f3338, %f3308;
	mov.f32 	%f3339, %f3309;
	mov.f32 	%f3340, %f3310;
	mov.f32 	%f3341, %f3311;
	mov.f32 	%f3342, %f3312;
	mov.f32 	%f3343, %f3313;
	mov.f32 	%f3344, %f3314;
	mov.f32 	%f3345, %f3315;
	mov.f32 	%f3346, %f3316;
	mov.f32 	%f3347, %f3317;
	mov.f32 	%f3348, %f3318;
	mov.u32 	%r1440, %r1411;
	mov.u32 	%r1441, %r1412;
	mov.u32 	%r1442, %r1413;
	mov.u32 	%r1443, %r1414;
	mov.u32 	%r1444, %r1503;
	mov.u32 	%r1445, %r1415;
	mov.u32 	%r1446, %r1416;
	mov.u32 	%r1447, %r1417;
	mov.u32 	%r1448, %r1418;
	mov.u32 	%r1449, %r1419;
	mov.u32 	%r1450, %r1420;
	mov.u32 	%r1451, %r1421;
	mov.u32 	%r1452, %r1422;
	mov.u32 	%r1453, %r1423;
	mov.u32 	%r1454, %r1424;
	mov.u32 	%r1455, %r1425;
	mov.u32 	%r1456, %r1426;
	mov.u32 	%r1457, %r1427;
	mov.u32 	%r1458, %r1428;
	mov.u32 	%r1459, %r1429;
	mov.u32 	%r1460, %r1430;
	mov.u32 	%r1461, %r1431;
	mov.u32 	%r1462, %r1432;
	mov.u32 	%r1463, %r1433;
	mov.u32 	%r1464, %r1434;
	mov.u32 	%r1465, %r1435;
	mov.u32 	%r1466, %r1436;
	mov.u32 	%r1467, %r1437;
	mov.u32 	%r1468, %r1438;
	@%p432 bra 	$L__BB13_491;
	setp.leu.f32 	%p433, %f3296, %f3383;
	mov.f32 	%f3320, %f3291;
	mov.f32 	%f3321, %f3292;
	mov.f32 	%f3322, %f3293;
	mov.f32 	%f3323, %f3294;
	mov.f32 	%f3324, %f3295;
	mov.f32 	%f3325, %f3383;
	mov.f32 	%f3326, %f3296;
	mov.f32 	%f3327, %f3297;
	mov.f32 	%f3328, %f3298;
	mov.f32 	%f3329, %f3299;
	mov.f32 	%f3330, %f3300;
	mov.f32 	%f3331, %f3301;
	mov.f32 	%f3332, %f3302;
	mov.f32 	%f3333, %f3303;
	mov.f32 	%f3334, %f3304;
	mov.f32 	%f3335, %f3305;
	mov.f32 	%f3336, %f3306;
	mov.f32 	%f3337, %f3307;
	mov.f32 	%f3338, %f3308;
	mov.f32 	%f3339, %f3309;
	mov.f32 	%f3340, %f3310;
	mov.f32 	%f3341, %f3311;
	mov.f32 	%f3342, %f3312;
	mov.f32 	%f3343, %f3313;
	mov.f32 	%f3344, %f3314;
	mov.f32 	%f3345, %f3315;
	mov.f32 	%f3346, %f3316;
	mov.f32 	%f3347, %f3317;
	mov.f32 	%f3348, %f3318;
	mov.u32 	%r1440, %r1411;
	mov.u32 	%r1441, %r1412;
	mov.u32 	%r1442, %r1413;
	mov.u32 	%r1443, %r1414;
	mov.u32 	%r1444, %r1415;
	mov.u32 	%r1445, %r1503;
	mov.u32 	%r1446, %r1416;
	mov.u32 	%r1447, %r1417;
	mov.u32 	%r1448, %r1418;
	mov.u32 	%r1449, %r1419;
	mov.u32 	%r1450, %r1420;
	mov.u32 	%r1451, %r1421;
	mov.u32 	%r1452, %r1422;
	mov.u32 	%r1453, %r1423;
	mov.u32 	%r1454, %r1424;
	mov.u32 	%r1455, %r1425;
	mov.u32 	%r1456, %r1426;
	mov.u32 	%r1457, %r1427;
	mov.u32 	%r1458, %r1428;
	mov.u32 	%r1459, %r1429;
	mov.u32 	%r1460, %r1430;
	mov.u32 	%r1461, %r1431;
	mov.u32 	%r1462, %r1432;
	mov.u32 	%r1463, %r1433;
	mov.u32 	%r1464, %r1434;
	mov.u32 	%r1465, %r1435;
	mov.u32 	%r1466, %r1436;
	mov.u32 	%r1467, %r1437;
	mov.u32 	%r1468, %r1438;
	@%p433 bra 	$L__BB13_491;
	setp.leu.f32 	%p434, %f3297, %f3383;
	mov.f32 	%f3320, %f3291;
	mov.f32 	%f3321, %f3292;
	mov.f32 	%f3322, %f3293;
	mov.f32 	%f3323, %f3294;
	mov.f32 	%f3324, %f3295;
	mov.f32 	%f3325, %f3296;
	mov.f32 	%f3326, %f3383;
	mov.f32 	%f3327, %f3297;
	mov.f32 	%f3328, %f3298;
	mov.f32 	%f3329, %f3299;
	mov.f32 	%f3330, %f3300;
	mov.f32 	%f3331, %f3301;
	mov.f32 	%f3332, %f3302;
	mov.f32 	%f3333, %f3303;
	mov.f32 	%f3334, %f3304;
	mov.f32 	%f3335, %f3305;
	mov.f32 	%f3336, %f3306;
	mov.f32 	%f3337, %f3307;
	mov.f32 	%f3338, %f3308;
	mov.f32 	%f3339, %f3309;
	mov.f32 	%f3340, %f3310;
	mov.f32 	%f3341, %f3311;
	mov.f32 	%f3342, %f3312;
	mov.f32 	%f3343, %f3313;
	mov.f32 	%f3344, %f3314;
	mov.f32 	%f3345, %f3315;
	mov.f32 	%f3346, %f3316;
	mov.f32 	%f3347, %f3317;
	mov.f32 	%f3348, %f3318;
	mov.u32 	%r1440, %r1411;
	mov.u32 	%r1441, %r1412;
	mov.u32 	%r1442, %r1413;
	mov.u32 	%r1443, %r1414;
	mov.u32 	%r1444, %r1415;
	mov.u32 	%r1445, %r1416;
	mov.u32 	%r1446, %r1503;
	mov.u32 	%r1447, %r1417;
	mov.u32 	%r1448, %r1418;
	mov.u32 	%r1449, %r1419;
	mov.u32 	%r1450, %r1420;
	mov.u32 	%r1451, %r1421;
	mov.u32 	%r1452, %r1422;
	mov.u32 	%r1453, %r1423;
	mov.u32 	%r1454, %r1424;
	mov.u32 	%r1455, %r1425;
	mov.u32 	%r1456, %r1426;
	mov.u32 	%r1457, %r1427;
	mov.u32 	%r1458, %r1428;
	mov.u32 	%r1459, %r1429;
	mov.u32 	%r1460, %r1430;
	mov.u32 	%r1461, %r1431;
	mov.u32 	%r1462, %r1432;
	mov.u32 	%r1463, %r1433;
	mov.u32 	%r1464, %r1434;
	mov.u32 	%r1465, %r1435;
	mov.u32 	%r1466, %r1436;
	mov.u32 	%r1467, %r1437;
	mov.u32 	%r1468, %r1438;
	@%p434 bra 	$L__BB13_491;
	setp.leu.f32 	%p435, %f3298, %f3383;
	mov.f32 	%f3320, %f3291;
	mov.f32 	%f3321, %f3292;
	mov.f32 	%f3322, %f3293;
	mov.f32 	%f3323, %f3294;
	mov.f32 	%f3324, %f3295;
	mov.f32 	%f3325, %f3296;
	mov.f32 	%f3326, %f3297;
	mov.f32 	%f3327, %f3383;
	mov.f32 	%f3328, %f3298;
	mov.f32 	%f3329, %f3299;
	mov.f32 	%f3330, %f3300;
	mov.f32 	%f3331, %f3301;
	mov.f32 	%f3332, %f3302;
	mov.f32 	%f3333, %f3303;
	mov.f32 	%f3334, %f3304;
	mov.f32 	%f3335, %f3305;
	mov.f32 	%f3336, %f3306;
	mov.f32 	%f3337, %f3307;
	mov.f32 	%f3338, %f3308;
	mov.f32 	%f3339, %f3309;
	mov.f32 	%f3340, %f3310;
	mov.f32 	%f3341, %f3311;
	mov.f32 	%f3342, %f3312;
	mov.f32 	%f3343, %f3313;
	mov.f32 	%f3344, %f3314;
	mov.f32 	%f3345, %f3315;
	mov.f32 	%f3346, %f3316;
	mov.f32 	%f3347, %f3317;
	mov.f32 	%f3348, %f3318;
	mov.u32 	%r1440, %r1411;
	mov.u32 	%r1441, %r1412;
	mov.u32 	%r1442, %r1413;
	mov.u32 	%r1443, %r1414;
	mov.u32 	%r1444, %r1415;
	mov.u32 	%r1445, %r1416;
	mov.u32 	%r1446, %r1417;
	mov.u32 	%r1447, %r1503;
	mov.u32 	%r1448, %r1418;
	mov.u32 	%r1449, %r1419;
	mov.u32 	%r1450, %r1420;
	mov.u32 	%r1451, %r1421;
	mov.u32 	%r1452, %r1422;
	mov.u32 	%r1453, %r1423;
	mov.u32 	%r1454, %r1424;
	mov.u32 	%r1455, %r1425;
	mov.u32 	%r1456, %r1426;
	mov.u32 	%r1457, %r1427;
	mov.u32 	%r1458, %r1428;
	mov.u32 	%r1459, %r1429;
	mov.u32 	%r1460, %r1430;
	mov.u32 	%r1461, %r1431;
	mov.u32 	%r1462, %r1432;
	mov.u32 	%r1463, %r1433;
	mov.u32 	%r1464, %r1434;
	mov.u32 	%r1465, %r1435;
	mov.u32 	%r1466, %r1436;
	mov.u32 	%r1467, %r1437;
	mov.u32 	%r1468, %r1438;
	@%p435 bra 	$L__BB13_491;
	setp.leu.f32 	%p436, %f3299, %f3383;
	mov.f32 	%f3320, %f3291;
	mov.f32 	%f3321, %f3292;
	mov.f32 	%f3322, %f3293;
	mov.f32 	%f3323, %f3294;
	mov.f32 	%f3324, %f3295;
	mov.f32 	%f3325, %f3296;
	mov.f32 	%f3326, %f3297;
	mov.f32 	%f3327, %f3298;
	mov.f32 	%f3328, %f3383;
	mov.f32 	%f3329, %f3299;
	mov.f32 	%f3330, %f3300;
	mov.f32 	%f3331, %f3301;
	mov.f32 	%f3332, %f3302;
	mov.f32 	%f3333, %f3303;
	mov.f32 	%f3334, %f3304;
	mov.f32 	%f3335, %f3305;
	mov.f32 	%f3336, %f3306;
	mov.f32 	%f3337, %f3307;
	mov.f32 	%f3338, %f3308;
	mov.f32 	%f3339, %f3309;
	mov.f32 	%f3340, %f3310;
	mov.f32 	%f3341, %f3311;
	mov.f32 	%f3342, %f3312;
	mov.f32 	%f3343, %f3313;
	mov.f32 	%f3344, %f3314;
	mov.f32 	%f3345, %f3315;
	mov.f32 	%f3346, %f3316;
	mov.f32 	%f3347, %f3317;
	mov.f32 	%f3348, %f3318;
	mov.u32 	%r1440, %r1411;
	mov.u32 	%r1441, %r1412;
	mov.u32 	%r1442, %r1413;
	mov.u32 	%r1443, %r1414;
	mov.u32 	%r1444, %r1415;
	mov.u32 	%r1445, %r1416;
	mov.u32 	%r1446, %r1417;
	mov.u32 	%r1447, %r1418;
	mov.u32 	%r1448, %r1503;
	mov.u32 	%r1449, %r1419;
	mov.u32 	%r1450, %r1420;
	mov.u32 	%r1451, %r1421;
	mov.u32 	%r1452, %r1422;
	mov.u32 	%r1453, %r1423;
	mov.u32 	%r1454, %r1424;
	mov.u32 	%r1455, %r1425;
	mov.u32 	%r1456, %r1426;
	mov.u32 	%r1457, %r1427;
	mov.u32 	%r1458, %r1428;
	mov.u32 	%r1459, %r1429;
	mov.u32 	%r1460, %r1430;
	mov.u32 	%r1461, %r1431;
	mov.u32 	%r1462, %r1432;
	mov.u32 	%r1463, %r1433;
	mov.u32 	%r1464, %r1434;
	mov.u32 	%r1465, %r1435;
	mov.u32 	%r1466, %r1436;
	mov.u32 	%r1467, %r1437;
	mov.u32 	%r1468, %r1438;
	@%p436 bra 	$L__BB13_491;
	setp.leu.f32 	%p437, %f3300, %f3383;
	mov.f32 	%f3320, %f3291;
	mov.f32 	%f3321, %f3292;
	mov.f32 	%f3322, %f3293;
	mov.f32 	%f3323, %f3294;
	mov.f32 	%f3324, %f3295;
	mov.f32 	%f3325, %f3296;
	mov.f32 	%f3326, %f3297;
	mov.f32 	%f3327, %f3298;
	mov.f32 	%f3328, %f3299;
	mov.f32 	%f3329, %f3383;
	mov.f32 	%f3330, %f3300;
	mov.f32 	%f3331, %f3301;
	mov.f32 	%f3332, %f3302;
	mov.f32 	%f3333, %f3303;
	mov.f32 	%f3334, %f3304;
	mov.f32 	%f3335, %f3305;
	mov.f32 	%f3336, %f3306;
	mov.f32 	%f3337, %f3307;
	mov.f32 	%f3338, %f3308;
	mov.f32 	%f3339, %f3309;
	mov.f32 	%f3340, %f3310;
	mov.f32 	%f3341, %f3311;
	mov.f32 	%f3342, %f3312;
	mov.f32 	%f3343, %f3313;
	mov.f32 	%f3344, %f3314;
	mov.f32 	%f3345, %f3315;
	mov.f32 	%f3346, %f3316;
	mov.f32 	%f3347, %f3317;
	mov.f32 	%f3348, %f3318;
	mov.u32 	%r1440, %r1411;
	mov.u32 	%r1441, %r1412;
	mov.u32 	%r1442, %r1413;
	mov.u32 	%r1443, %r1414;
	mov.u32 	%r1444, %r1415;
	mov.u32 	%r1445, %r1416;
	mov.u32 	%r1446, %r1417;
	mov.u32 	%r1447, %r1418;
	mov.u32 	%r1448, %r1419;
	mov.u32 	%r1449, %r1503;
	mov.u32 	%r1450, %r1420;
	mov.u32 	%r1451, %r1421;
	mov.u32 	%r1452, %r1422;
	mov.u32 	%r1453, %r1423;
	mov.u32 	%r1454, %r1424;
	mov.u32 	%r1455, %r1425;
	mov.u32 	%r1456, %r1426;
	mov.u32 	%r1457, %r1427;
	mov.u32 	%r1458, %r1428;
	mov.u32 	%r1459, %r1429;
	mov.u32 	%r1460, %r1430;
	mov.u32 	%r1461, %r1431;
	mov.u32 	%r1462, %r1432;
	mov.u32 	%r1463, %r1433;
	mov.u32 	%r1464, %r1434;
	mov.u32 	%r1465, %r1435;
	mov.u32 	%r1466, %r1436;
	mov.u32 	%r1467, %r1437;
	mov.u32 	%r1468, %r1438;
	@%p437 bra 	$L__BB13_491;
	setp.leu.f32 	%p438, %f3301, %f3383;
	mov.f32 	%f3320, %f3291;
	mov.f32 	%f3321, %f3292;
	mov.f32 	%f3322, %f3293;
	mov.f32 	%f3323, %f3294;
	mov.f32 	%f3324, %f3295;
	mov.f32 	%f3325, %f3296;
	mov.f32 	%f3326, %f3297;
	mov.f32 	%f3327, %f3298;
	mov.f32 	%f3328, %f3299;
	mov.f32 	%f3329, %f3300;
	mov.f32 	%f3330, %f3383;
	mov.f32 	%f3331, %f3301;
	mov.f32 	%f3332, %f3302;
	mov.f32 	%f3333, %f3303;
	mov.f32 	%f3334, %f3304;
	mov.f32 	%f3335, %f3305;
	mov.f32 	%f3336, %f3306;
	mov.f32 	%f3337, %f3307;
	mov.f32 	%f3338, %f3308;
	mov.f32 	%f3339, %f3309;
	mov.f32 	%f3340, %f3310;
	mov.f32 	%f3341, %f3311;
	mov.f32 	%f3342, %f3312;
	mov.f32 	%f3343, %f3313;
	mov.f32 	%f3344, %f3314;
	mov.f32 	%f3345, %f3315;
	mov.f32 	%f3346, %f3316;
	mov.f32 	%f3347, %f3317;
	mov.f32 	%f3348, %f3318;
	mov.u32 	%r1440, %r1411;
	mov.u32 	%r1441, %r1412;
	mov.u32 	%r1442, %r1413;
	mov.u32 	%r1443, %r1414;
	mov.u32 	%r1444, %r1415;
	mov.u32 	%r1445, %r1416;
	mov.u32 	%r1446, %r1417;
	mov.u32 	%r1447, %r1418;
	mov.u32 	%r1448, %r1419;
	mov.u32 	%r1449, %r1420;
	mov.u32 	%r1450, %r1503;
	mov.u32 	%r1451, %r1421;
	mov.u32 	%r1452, %r1422;
	mov.u32 	%r1453, %r1423;
	mov.u32 	%r1454, %r1424;
	mov.u32 	%r1455, %r1425;
	mov.u32 	%r1456, %r1426;
	mov.u32 	%r1457, %r1427;
	mov.u32 	%r1458, %r1428;
	mov.u32 	%r1459, %r1429;
	mov.u32 	%r1460, %r1430;
	mov.u32 	%r1461, %r1431;
	mov.u32 	%r1462, %r1432;
	mov.u32 	%r1463, %r1433;
	mov.u32 	%r1464, %r1434;
	mov.u32 	%r1465, %r1435;
	mov.u32 	%r1466, %r1436;
	mov.u32 	%r1467, %r1437;
	mov.u32 	%r1468, %r1438;
	@%p438 bra 	$L__BB13_491;
	setp.leu.f32 	%p439, %f3302, %f3383;
	mov.f32 	%f3320, %f3291;
	mov.f32 	%f3321, %f3292;
	mov.f32 	%f3322, %f3293;
	mov.f32 	%f3323, %f3294;
	mov.f32 	%f3324, %f3295;
	mov.f32 	%f3325, %f3296;
	mov.f32 	%f3326, %f3297;
	mov.f32 	%f3327, %f3298;
	mov.f32 	%f3328, %f3299;
	mov.f32 	%f3329, %f3300;
	mov.f32 	%f3330, %f3301;
	mov.f32 	%f3331, %f3383;
	mov.f32 	%f3332, %f3302;
	mov.f32 	%f3333, %f3303;
	mov.f32 	%f3334, %f3304;
	mov.f32 	%f3335, %f3305;
	mov.f32 	%f3336, %f3306;
	mov.f32 	%f3337, %f3307;
	mov.f32 	%f3338, %f3308;
	mov.f32 	%f3339, %f3309;
	mov.f32 	%f3340, %f3310;
	mov.f32 	%f3341, %f3311;
	mov.f32 	%f3342, %f3312;
	mov.f32 	%f3343, %f3313;
	mov.f32 	%f3344, %f3314;
	mov.f32 	%f3345, %f3315;
	mov.f32 	%f3346, %f3316;
	mov.f32 	%f3347, %f3317;
	mov.f32 	%f3348, %f3318;
	mov.u32 	%r1440, %r1411;
	mov.u32 	%r1441, %r1412;
	mov.u32 	%r1442, %r1413;
	mov.u32 	%r1443, %r1414;
	mov.u32 	%r1444, %r1415;
	mov.u32 	%r1445, %r1416;
	mov.u32 	%r1446, %r1417;
	mov.u32 	%r1447, %r1418;
	mov.u32 	%r1448, %r1419;
	mov.u32 	%r1449, %r1420;
	mov.u32 	%r1450, %r1421;
	mov.u32 	%r1451, %r1503;
	mov.u32 	%r1452, %r1422;
	mov.u32 	%r1453, %r1423;
	mov.u32 	%r1454, %r1424;
	mov.u32 	%r1455, %r1425;
	mov.u32 	%r1456, %r1426;
	mov.u32 	%r1457, %r1427;
	mov.u32 	%r1458, %r1428;
	mov.u32 	%r1459, %r1429;
	mov.u32 	%r1460, %r1430;
	mov.u32 	%r1461, %r1431;
	mov.u32 	%r1462, %r1432;
	mov.u32 	%r1463, %r1433;
	mov.u32 	%r1464, %r1434;
	mov.u32 	%r1465, %r1435;
	mov.u32 	%r1466, %r1436;
	mov.u32 	%r1467, %r1437;
	mov.u32 	%r1468, %r1438;
	@%p439 bra 	$L__BB13_491;
	setp.leu.f32 	%p440, %f3303, %f3383;
	mov.f32 	%f3320, %f3291;
	mov.f32 	%f3321, %f3292;
	mov.f32 	%f3322, %f3293;
	mov.f32 	%f3323, %f3294;
	mov.f32 	%f3324, %f3295;
	mov.f32 	%f3325, %f3296;
	mov.f32 	%f3326, %f3297;
	mov.f32 	%f3327, %f3298;
	mov.f32 	%f3328, %f3299;
	mov.f32 	%f3329, %f3300;
	mov.f32 	%f3330, %f3301;
	mov.f32 	%f3331, %f3302;
	mov.f32 	%f3332, %f3383;
	mov.f32 	%f3333, %f3303;
	mov.f32 	%f3334, %f3304;
	mov.f32 	%f3335, %f3305;
	mov.f32 	%f3336, %f3306;
	mov.f32 	%f3337, %f3307;
	mov.f32 	%f3338, %f3308;
	mov.f32 	%f3339, %f3309;
	mov.f32 	%f3340, %f3310;
	mov.f32 	%f3341, %f3311;
	mov.f32 	%f3342, %f3312;
	mov.f32 	%f3343, %f3313;
	mov.f32 	%f3344, %f3314;
	mov.f32 	%f3345, %f3315;
	mov.f32 	%f3346, %f3316;
	mov.f32 	%f3347, %f3317;
	mov.f32 	%f3348, %f3318;
	mov.u32 	%r1440, %r1411;
	mov.u32 	%r1441, %r1412;
	mov.u32 	%r1442, %r1413;
	mov.u32 	%r1443, %r1414;
	mov.u32 	%r1444, %r1415;
	mov.u32 	%r1445, %r1416;
	mov.u32 	%r1446, %r1417;
	mov.u32 	%r1447, %r1418;
	mov.u32 	%r1448, %r1419;
	mov.u32 	%r1449, %r1420;
	mov.u32 	%r1450, %r1421;
	mov.u32 	%r1451, %r1422;
	mov.u32 	%r1452, %r1503;
	mov.u32 	%r1453, %r1423;
	mov.u32 	%r1454, %r1424;
	mov.u32 	%r1455, %r1425;
	mov.u32 	%r1456, %r1426;
	mov.u32 	%r1457, %r1427;
	mov.u32 	%r1458, %r1428;
	mov.u32 	%r1459, %r1429;
	mov.u32 	%r1460, %r1430;
	mov.u32 	%r1461, %r1431;
	mov.u32 	%r1462, %r1432;
	mov.u32 	%r1463, %r1433;
	mov.u32 	%r1464, %r1434;
	mov.u32 	%r1465, %r1435;
	mov.u32 	%r1466, %r1436;
	mov.u32 	%r1467, %r1437;
	mov.u32 	%r1468, %r1438;
	@%p440 bra 	$L__BB13_491;
	setp.leu.f32 	%p441, %f3304, %f3383;
	mov.f32 	%f3320, %f3291;
	mov.f32 	%f3321, %f3292;
	mov.f32 	%f3322, %f3293;
	mov.f32 	%f3323, %f3294;
	mov.f32 	%f3324, %f3295;
	mov.f32 	%f3325, %f3296;
	mov.f32 	%f3326, %f3297;
	mov.f32 	%f3327, %f3298;
	mov.f32 	%f3328, %f3299;
	mov.f32 	%f3329, %f3300;
	mov.f32 	%f3330, %f3301;
	mov.f32 	%f3331, %f3302;
	mov.f32 	%f3332, %f3303;
	mov.f32 	%f3333, %f3383;
	mov.f32 	%f3334, %f3304;
	mov.f32 	%f3335, %f3305;
	mov.f32 	%f3336, %f3306;
	mov.f32 	%f3337, %f3307;
	mov.f32 	%f3338, %f3308;
	mov.f32 	%f3339, %f3309;
	mov.f32 	%f3340, %f3310;
	mov.f32 	%f3341, %f3311;
	mov.f32 	%f3342, %f3312;
	mov.f32 	%f3343, %f3313;
	mov.f32 	%f3344, %f3314;
	mov.f32 	%f3345, %f3315;
	mov.f32 	%f3346, %f3316;
	mov.f32 	%f3347, %f3317;
	mov.f32 	%f3348, %f3318;
	mov.u32 	%r1440, %r1411;
	mov.u32 	%r1441, %r1412;
	mov.u32 	%r1442, %r1413;
	mov.u32 	%r1443, %r1414;
	mov.u32 	%r1444, %r1415;
	mov.u32 	%r1445, %r1416;
	mov.u32 	%r1446, %r1417;
	mov.u32 	%r1447, %r1418;
	mov.u32 	%r1448, %r1419;
	mov.u32 	%r1449, %r1420;
	mov.u32 	%r1450, %r1421;
	mov.u32 	%r1451, %r1422;
	mov.u32 	%r1452, %r1423;
	mov.u32 	%r1453, %r1503;
	mov.u32 	%r1454, %r1424;
	mov.u32 	%r1455, %r1425;
	mov.u32 	%r1456, %r1426;
	mov.u32 	%r1457, %r1427;
	mov.u32 	%r1458, %r1428;
	mov.u32 	%r1459, %r1429;
	mov.u32 	%r1460, %r1430;
	mov.u32 	%r1461, %r1431;
	mov.u32 	%r1462, %r1432;
	mov.u32 	%r1463, %r1433;
	mov.u32 	%r1464, %r1434;
	mov.u32 	%r1465, %r1435;
	mov.u32 	%r1466, %r1436;
	mov.u32 	%r1467, %r1437;
	mov.u32 	%r1468, %r1438;
	@%p441 bra 	$L__BB13_491;
	setp.leu.f32 	%p442, %f3305, %f3383;
	mov.f32 	%f3320, %f3291;
	mov.f32 	%f3321, %f3292;
	mov.f32 	%f3322, %f3293;
	mov.f32 	%f3323, %f3294;
	mov.f32 	%f3324, %f3295;
	mov.f32 	%f3325, %f3296;
	mov.f32 	%f3326, %f3297;
	mov.f32 	%f3327, %f3298;
	mov.f32 	%f3328, %f3299;
	mov.f32 	%f3329, %f3300;
	mov.f32 	%f3330, %f3301;
	mov.f32 	%f3331, %f3302;
	mov.f32 	%f3332, %f3303;
	mov.f32 	%f3333, %f3304;
	mov.f32 	%f3334, %f3383;
	mov.f32 	%f3335, %f3305;
	mov.f32 	%f3336, %f3306;
	mov.f32 	%f3337, %f3307;
	mov.f32 	%f3338, %f3308;
	mov.f32 	%f3339, %f3309;
	mov.f32 	%f3340, %f3310;
	mov.f32 	%f3341, %f3311;
	mov.f32 	%f3342, %f3312;
	mov.f32 	%f3343, %f3313;
	mov.f32 	%f3344, %f3314;
	mov.f32 	%f3345, %f3315;
	mov.f32 	%f3346, %f3316;
	mov.f32 	%f3347, %f3317;
	mov.f32 	%f3348, %f3318;
	mov.u32 	%r1440, %r1411;
	mov.u32 	%r1441, %r1412;
	mov.u32 	%r1442, %r1413;
	mov.u32 	%r1443, %r1414;
	mov.u32 	%r1444, %r1415;
	mov.u32 	%r1445, %r1416;
	mov.u32 	%r1446, %r1417;
	mov.u32 	%r1447, %r1418;
	mov.u32 	%r1448, %r1419;
	mov.u32 	%r1449, %r1420;
	mov.u32 	%r1450, %r1421;
	mov.u32 	%r1451, %r1422;
	mov.u32 	%r1452, %r1423;
	mov.u32 	%r1453, %r1424;
	mov.u32 	%r1454, %r1503;
	mov.u32 	%r1455, %r1425;
	mov.u32 	%r1456, %r1426;
	mov.u32 	%r1457, %r1427;
	mov.u32 	%r1458, %r1428;
	mov.u32 	%r1459, %r1429;
	mov.u32 	%r1460, %r1430;
	mov.u32 	%r1461, %r1431;
	mov.u32 	%r1462, %r1432;
	mov.u32 	%r1463, %r1433;
	mov.u32 	%r1464, %r1434;
	mov.u32 	%r1465, %r1435;
	mov.u32 	%r1466, %r1436;
	mov.u32 	%r1467, %r1437;
	mov.u32 	%r1468, %r1438;
	@%p442 bra 	$L__BB13_491;
	setp.leu.f32 	%p443, %f3306, %f3383;
	mov.f32 	%f3320, %f3291;
	mov.f32 	%f3321, %f3292;
	mov.f32 	%f3322, %f3293;
	mov.f32 	%f3323, %f3294;
	mov.f32 	%f3324, %f3295;
	mov.f32 	%f3325, %f3296;
	mov.f32 	%f3326, %f3297;
	mov.f32 	%f3327, %f3298;
	mov.f32 	%f3328, %f3299;
	mov.f32 	%f3329, %f3300;
	mov.f32 	%f3330, %f3301;
	mov.f32 	%f3331, %f3302;
	mov.f32 	%f3332, %f3303;
	mov.f32 	%f3333, %f3304;
	mov.f32 	%f3334, %f3305;
	mov.f32 	%f3335, %f3383;
	mov.f32 	%f3336, %f3306;
	mov.f32 	%f3337, %f3307;
	mov.f32 	%f3338, %f3308;
	mov.f32 	%f3339, %f3309;
	mov.f32 	%f3340, %f3310;
	mov.f32 	%f3341, %f3311;
	mov.f32 	%f3342, %f3312;
	mov.f32 	%f3343, %f3313;
	mov.f32 	%f3344, %f3314;
	mov.f32 	%f3345, %f3315;
	mov.f32 	%f3346, %f3316;
	mov.f32 	%f3347, %f3317;
	mov.f32 	%f3348, %f3318;
	mov.u32 	%r1440, %r1411;
	mov.u32 	%r1441, %r1412;
	mov.u32 	%r1442, %r1413;
	mov.u32 	%r1443, %r1414;
	mov.u32 	%r1444, %r1415;
	mov.u32 	%r1445, %r1416;
	mov.u32 	%r1446, %r1417;
	mov.u32 	%r1447, %r1418;
	mov.u32 	%r1448, %r1419;
	mov.u32 	%r1449, %r1420;
	mov.u32 	%r1450, %r1421;
	mov.u32 	%r1451, %r1422;
	mov.u32 	%r1452, %r1423;
	mov.u32 	%r1453, %r1424;
	mov.u32 	%r1454, %r1425;
	mov.u32 	%r1455, %r1503;
	mov.u32 	%r1456, %r1426;
	mov.u32 	%r1457, %r1427;
	mov.u32 	%r1458, %r1428;
	mov.u32 	%r1459, %r1429;
	mov.u32 	%r1460, %r1430;
	mov.u32 	%r1461, %r1431;
	mov.u32 	%r1462, %r1432;
	mov.u32 	%r1463, %r1433;
	mov.u32 	%r1464, %r1434;
	mov.u32 	%r1465, %r1435;
	mov.u32 	%r1466, %r1436;
	mov.u32 	%r1467, %r1437;
	mov.u32 	%r1468, %r1438;
	@%p443 bra 	$L__BB13_491;
	setp.leu.f32 	%p444, %f3307, %f3383;
	mov.f32 	%f3320, %f3291;
	mov.f32 	%f3321, %f3292;
	mov.f32 	%f3322, %f3293;
	mov.f32 	%f3323, %f3294;
	mov.f32 	%f3324, %f3295;
	mov.f32 	%f3325, %f3296;
	mov.f32 	%f3326, %f3297;
	mov.f32 	%f3327, %f3298;
	mov.f32 	%f3328, %f3299;
	mov.f32 	%f3329, %f3300;
	mov.f32 	%f3330, %f3301;
	mov.f32 	%f3331, %f3302;
	mov.f32 	%f3332, %f3303;
	mov.f32 	%f3333, %f3304;
	mov.f32 	%f3334, %f3305;
	mov.f32 	%f3335, %f3306;
	mov.f32 	%f3336, %f3383;
	mov.f32 	%f3337, %f3307;
	mov.f32 	%f3338, %f3308;
	mov.f32 	%f3339, %f3309;
	mov.f32 	%f3340, %f3310;
	mov.f32 	%f3341, %f3311;
	mov.f32 	%f3342, %f3312;
	mov.f32 	%f3343, %f3313;
	mov.f32 	%f3344, %f3314;
	mov.f32 	%f3345, %f3315;
	mov.f32 	%f3346, %f3316;
	mov.f32 	%f3347, %f3317;
	mov.f32 	%f3348, %f3318;
	mov.u32 	%r1440, %r1411;
	mov.u32 	%r1441, %r1412;
	mov.u32 	%r1442, %r1413;
	mov.u32 	%r1443, %r1414;
	mov.u32 	%r1444, %r1415;
	mov.u32 	%r1445, %r1416;
	mov.u32 	%r1446, %r1417;
	mov.u32 	%r1447, %r1418;
	mov.u32 	%r1448, %r1419;
	mov.u32 	%r1449, %r1420;
	mov.u32 	%r1450, %r1421;
	mov.u32 	%r1451, %r1422;
	mov.u32 	%r1452, %r1423;
	mov.u32 	%r1453, %r1424;
	mov.u32 	%r1454, %r1425;
	mov.u32 	%r1455, %r1426;
	mov.u32 	%r1456, %r1503;
	mov.u32 	%r1457, %r1427;
	mov.u32 	%r1458, %r1428;
	mov.u32 	%r1459, %r1429;
	mov.u32 	%r1460, %r1430;
	mov.u32 	%r1461, %r1431;
	mov.u32 	%r1462, %r1432;
	mov.u32 	%r1463, %r1433;
	mov.u32 	%r1464, %r1434;
	mov.u32 	%r1465, %r1435;
	mov.u32 	%r1466, %r1436;
	mov.u32 	%r1467, %r1437;
	mov.u32 	%r1468, %r1438;
	@%p444 bra 	$L__BB13_491;
	setp.leu.f32 	%p445, %f3308, %f3383;
	mov.f32 	%f3320, %f3291;
	mov.f32 	%f3321, %f3292;
	mov.f32 	%f3322, %f3293;
	mov.f32 	%f3323, %f3294;
	mov.f32 	%f3324, %f3295;
	mov.f32 	%f3325, %f3296;
	mov.f32 	%f3326, %f3297;
	mov.f32 	%f3327, %f3298;
	mov.f32 	%f3328, %f3299;
	mov.f32 	%f3329, %f3300;
	mov.f32 	%f3330, %f3301;
	mov.f32 	%f3331, %f3302;
	mov.f32 	%f3332, %f3303;
	mov.f32 	%f3333, %f3304;
	mov.f32 	%f3334, %f3305;
	mov.f32 	%f3335, %f3306;
	mov.f32 	%f3336, %f3307;
	mov.f32 	%f3337, %f3383;
	mov.f32 	%f3338, %f3308;
	mov.f32 	%f3339, %f3309;
	mov.f32 	%f3340, %f3310;
	mov.f32 	%f3341, %f3311;
	mov.f32 	%f3342, %f3312;
	mov.f32 	%f3343, %f3313;
	mov.f32 	%f3344, %f3314;
	mov.f32 	%f3345, %f3315;
	mov.f32 	%f3346, %f3316;
	mov.f32 	%f3347, %f3317;
	mov.f32 	%f3348, %f3318;
	mov.u32 	%r1440, %r1411;
	mov.u32 	%r1441, %r1412;
	mov.u32 	%r1442, %r1413;
	mov.u32 	%r1443, %r1414;
	mov.u32 	%r1444, %r1415;
	mov.u32 	%r1445, %r1416;
	mov.u32 	%r1446, %r1417;
	mov.u32 	%r1447, %r1418;
	mov.u32 	%r1448, %r1419;
	mov.u32 	%r1449, %r1420;
	mov.u32 	%r1450, %r1421;
	mov.u32 	%r1451, %r1422;
	mov.u32 	%r1452, %r1423;
	mov.u32 	%r1453, %r1424;
	mov.u32 	%r1454, %r1425;
	mov.u32 	%r1455, %r1426;
	mov.u32 	%r1456, %r1427;
	mov.u32 	%r1457, %r1503;
	mov.u32 	%r1458, %r1428;
	mov.u32 	%r1459, %r1429;
	mov.u32 	%r1460, %r1430;
	mov.u32 	%r1461, %r1431;
	mov.u32 	%r1462, %r1432;
	mov.u32 	%r1463, %r1433;
	mov.u32 	%r1464, %r1434;
	mov.u32 	%r1465, %r1435;
	mov.u32 	%r1466, %r1436;
	mov.u32 	%r1467, %r1437;
	mov.u32 	%r1468, %r1438;
	@%p445 bra 	$L__BB13_491;
	setp.leu.f32 	%p446, %f3309, %f3383;
	mov.f32 	%f3320, %f3291;
	mov.f32 	%f3321, %f3292;
	mov.f32 	%f3322, %f3293;
	mov.f32 	%f3323, %f3294;
	mov.f32 	%f3324, %f3295;
	mov.f32 	%f3325, %f3296;
	mov.f32 	%f3326, %f3297;
	mov.f32 	%f3327, %f3298;
	mov.f32 	%f3328, %f3299;
	mov.f32 	%f3329, %f3300;
	mov.f32 	%f3330, %f3301;
	mov.f32 	%f3331, %f3302;
	mov.f32 	%f3332, %f3303;
	mov.f32 	%f3333, %f3304;
	mov.f32 	%f3334, %f3305;
	mov.f32 	%f3335, %f3306;
	mov.f32 	%f3336, %f3307;
	mov.f32 	%f3337, %f3308;
	mov.f32 	%f3338, %f3383;
	mov.f32 	%f3339, %f3309;
	mov.f32 	%f3340, %f3310;
	mov.f32 	%f3341, %f3311;
	mov.f32 	%f3342, %f3312;
	mov.f32 	%f3343, %f3313;
	mov.f32 	%f3344, %f3314;
	mov.f32 	%f3345, %f3315;
	mov.f32 	%f3346, %f3316;
	mov.f32 	%f3347, %f3317;
	mov.f32 	%f3348, %f3318;
	mov.u32 	%r1440, %r1411;
	mov.u32 	%r1441, %r1412;
	mov.u32 	%r1442, %r1413;
	mov.u32 	%r1443, %r1414;
	mov.u32 	%r1444, %r1415;
	mov.u32 	%r1445, %r1416;
	mov.u32 	%r1446, %r1417;
	mov.u32 	%r1447, %r1418;
	mov.u32 	%r1448, %r1419;
	mov.u32 	%r1449, %r1420;
	mov.u32 	%r1450, %r1421;
	mov.u32 	%r1451, %r1422;
	mov.u32 	%r1452, %r1423;
	mov.u32 	%r1453, %r1424;
	mov.u32 	%r1454, %r1425;
	mov.u32 	%r1455, %r1426;
	mov.u32 	%r1456, %r1427;
	mov.u32 	%r1457, %r1428;
	mov.u32 	%r1458, %r1503;
	mov.u32 	%r1459, %r1429;
	mov.u32 	%r1460, %r1430;
	mov.u32 	%r1461, %r1431;
	mov.u32 	%r1462, %r1432;
	mov.u32 	%r1463, %r1433;
	mov.u32 	%r1464, %r1434;
	mov.u32 	%r1465, %r1435;
	mov.u32 	%r1466, %r1436;
	mov.u32 	%r1467, %r1437;
	mov.u32 	%r1468, %r1438;
	@%p446 bra 	$L__BB13_491;
	setp.leu.f32 	%p447, %f3310, %f3383;
	mov.f32 	%f3320, %f3291;
	mov.f32 	%f3321, %f3292;
	mov.f32 	%f3322, %f3293;
	mov.f32 	%f3323, %f3294;
	mov.f32 	%f3324, %f3295;
	mov.f32 	%f3325, %f3296;
	mov.f32 	%f3326, %f3297;
	mov.f32 	%f3327, %f3298;
	mov.f32 	%f3328, %f3299;
	mov.f32 	%f3329, %f3300;
	mov.f32 	%f3330, %f3301;
	mov.f32 	%f3331, %f3302;
	mov.f32 	%f3332, %f3303;
	mov.f32 	%f3333, %f3304;
	mov.f32 	%f3334, %f3305;
	mov.f32 	%f3335, %f3306;
	mov.f32 	%f3336, %f3307;
	mov.f32 	%f3337, %f3308;
	mov.f32 	%f3338, %f3309;
	mov.f32 	%f3339, %f3383;
	mov.f32 	%f3340, %f3310;
	mov.f32 	%f3341, %f3311;
	mov.f32 	%f3342, %f3312;
	mov.f32 	%f3343, %f3313;
	mov.f32 	%f3344, %f3314;
	mov.f32 	%f3345, %f3315;
	mov.f32 	%f3346, %f3316;
	mov.f32 	%f3347, %f3317;
	mov.f32 	%f3348, %f3318;
	mov.u32 	%r1440, %r1411;
	mov.u32 	%r1441, %r1412;
	mov.u32 	%r1442, %r1413;
	mov.u32 	%r1443, %r1414;
	mov.u32 	%r1444, %r1415;
	mov.u32 	%r1445, %r1416;
	mov.u32 	%r1446, %r1417;
	mov.u32 	%r1447, %r1418;
	mov.u32 	%r1448, %r1419;
	mov.u32 	%r1449, %r1420;
	mov.u32 	%r1450, %r1421;
	mov.u32 	%r1451, %r1422;
	mov.u32 	%r1452, %r1423;
	mov.u32 	%r1453, %r1424;
	mov.u32 	%r1454, %r1425;
	mov.u32 	%r1455, %r1426;
	mov.u32 	%r1456, %r1427;
	mov.u32 	%r1457, %r1428;
	mov.u32 	%r1458, %r1429;
	mov.u32 	%r1459, %r1503;
	mov.u32 	%r1460, %r1430;
	mov.u32 	%r1461, %r1431;
	mov.u32 	%r1462, %r1432;
	mov.u32 	%r1463, %r1433;
	mov.u32 	%r1464, %r1434;
	mov.u32 	%r1465, %r1435;
	mov.u32 	%r1466, %r1436;
	mov.u32 	%r1467, %r1437;
	mov.u32 	%r1468, %r1438;
	@%p447 bra 	$L__BB13_491;
	setp.leu.f32 	%p448, %f3311, %f3383;
	mov.f32 	%f3320, %f3291;
	mov.f32 	%f3321, %f3292;
	mov.f32 	%f3322, %f3293;
	mov.f32 	%f3323, %f3294;
	mov.f32 	%f3324, %f3295;
	mov.f32 	%f3325, %f3296;
	mov.f32 	%f3326, %f3297;
	mov.f32 	%f3327, %f3298;
	mov.f32 	%f3328, %f3299;
	mov.f32 	%f3329, %f3300;
	mov.f32 	%f3330, %f3301;
	mov.f32 	%f3331, %f3302;
	mov.f32 	%f3332, %f3303;
	mov.f32 	%f3333, %f3304;
	mov.f32 	%f3334, %f3305;
	mov.f32 	%f3335, %f3306;
	mov.f32 	%f3336, %f3307;
	mov.f32 	%f3337, %f3308;
	mov.f32 	%f3338, %f3309;
	mov.f32 	%f3339, %f3310;
	mov.f32 	%f3340, %f3383;
	mov.f32 	%f3341, %f3311;
	mov.f32 	%f3342, %f3312;
	mov.f32 	%f3343, %f3313;
	mov.f32 	%f3344, %f3314;
	mov.f32 	%f3345, %f3315;
	mov.f32 	%f3346, %f3316;
	mov.f32 	%f3347, %f3317;
	mov.f32 	%f3348, %f3318;
	mov.u32 	%r1440, %r1411;
	mov.u32 	%r1441, %r1412;
	mov.u32 	%r1442, %r1413;
	mov.u32 	%r1443, %r1414;
	mov.u32 	%r1444, %r1415;
	mov.u32 	%r1445, %r1416;
	mov.u32 	%r1446, %r1417;
	mov.u32 	%r1447, %r1418;
	mov.u32 	%r1448, %r1419;
	mov.u32 	%r1449, %r1420;
	mov.u32 	%r1450, %r1421;
	mov.u32 	%r1451, %r1422;
	mov.u32 	%r1452, %r1423;
	mov.u32 	%r1453, %r1424;
	mov.u32 	%r1454, %r1425;
	mov.u32 	%r1455, %r1426;
	mov.u32 	%r1456, %r1427;
	mov.u32 	%r1457, %r1428;
	mov.u32 	%r1458, %r1429;
	mov.u32 	%r1459, %r1430;
	mov.u32 	%r1460, %r1503;
	mov.u32 	%r1461, %r1431;
	mov.u32 	%r1462, %r1432;
	mov.u32 	%r1463, %r1433;
	mov.u32 	%r1464, %r1434;
	mov.u32 	%r1465, %r1435;
	mov.u32 	%r1466, %r1436;
	mov.u32 	%r1467, %r1437;
	mov.u32 	%r1468, %r1438;
	@%p448 bra 	$L__BB13_491;
	setp.leu.f32 	%p449, %f3312, %f3383;
	mov.f32 	%f3320, %f3291;
	mov.f32 	%f3321, %f3292;
	mov.f32 	%f3322, %f3293;
	mov.f32 	%f3323, %f3294;
	mov.f32 	%f3324, %f3295;
	mov.f32 	%f3325, %f3296;
	mov.f32 	%f3326, %f3297;
	mov.f32 	%f3327, %f3298;
	mov.f32 	%f3328, %f3299;
	mov.f32 	%f3329, %f3300;
	mov.f32 	%f3330, %f3301;
	mov.f32 	%f3331, %f3302;
	mov.f32 	%f3332, %f3303;
	mov.f32 	%f3333, %f3304;
	mov.f32 	%f3334, %f3305;
	mov.f32 	%f3335, %f3306;
	mov.f32 	%f3336, %f3307;
	mov.f32 	%f3337, %f3308;
	mov.f32 	%f3338, %f3309;
	mov.f32 	%f3339, %f3310;
	mov.f32 	%f3340, %f3311;
	mov.f32 	%f3341, %f3383;
	mov.f32 	%f3342, %f3312;
	mov.f32 	%f3343, %f3313;
	mov.f32 	%f3344, %f3314;
	mov.f32 	%f3345, %f3315;
	mov.f32 	%f3346, %f3316;
	mov.f32 	%f3347, %f3317;
	mov.f32 	%f3348, %f3318;
	mov.u32 	%r1440, %r1411;
	mov.u32 	%r1441, %r1412;
	mov.u32 	%r1442, %r1413;
	mov.u32 	%r1443, %r1414;
	mov.u32 	%r1444, %r1415;
	mov.u32 	%r1445, %r1416;
	mov.u32 	%r1446, %r1417;
	mov.u32 	%r1447, %r1418;
	mov.u32 	%r1448, %r1419;
	mov.u32 	%r1449, %r1420;
	mov.u32 	%r1450, %r1421;
	mov.u32 	%r1451, %r1422;
	mov.u32 	%r1452, %r1423;
	mov.u32 	%r1453, %r1424;
	mov.u32 	%r1454, %r1425;
	mov.u32 	%r1455, %r1426;
	mov.u32 	%r1456, %r1427;
	mov.u32 	%r1457, %r1428;
	mov.u32 	%r1458, %r1429;
	mov.u32 	%r1459, %r1430;
	mov.u32 	%r1460, %r1431;
	mov.u32 	%r1461, %r1503;
	mov.u32 	%r1462, %r1432;
	mov.u32 	%r1463, %r1433;
	mov.u32 	%r1464, %r1434;
	mov.u32 	%r1465, %r1435;
	mov.u32 	%r1466, %r1436;
	mov.u32 	%r1467, %r1437;
	mov.u32 	%r1468, %r1438;
	@%p449 bra 	$L__BB13_491;
	setp.leu.f32 	%p450, %f3313, %f3383;
	mov.f32 	%f3320, %f3291;
	mov.f32 	%f3321, %f3292;
	mov.f32 	%f3322, %f3293;
	mov.f32 	%f3323, %f3294;
	mov.f32 	%f3324, %f3295;
	mov.f32 	%f3325, %f3296;
	mov.f32 	%f3326, %f3297;
	mov.f32 	%f3327, %f3298;
	mov.f32 	%f3328, %f3299;
	mov.f32 	%f3329, %f3300;
	mov.f32 	%f3330, %f3301;
	mov.f32 	%f3331, %f3302;
	mov.f32 	%f3332, %f3303;
	mov.f32 	%f3333, %f3304;
	mov.f32 	%f3334, %f3305;
	mov.f32 	%f3335, %f3306;
	mov.f32 	%f3336, %f3307;
	mov.f32 	%f3337, %f3308;
	mov.f32 	%f3338, %f3309;
	mov.f32 	%f3339, %f3310;
	mov.f32 	%f3340, %f3311;
	mov.f32 	%f3341, %f3312;
	mov.f32 	%f3342, %f3383;
	mov.f32 	%f3343, %f3313;
	mov.f32 	%f3344, %f3314;
	mov.f32 	%f3345, %f3315;
	mov.f32 	%f3346, %f3316;
	mov.f32 	%f3347, %f3317;
	mov.f32 	%f3348, %f3318;
	mov.u32 	%r1440, %r1411;
	mov.u32 	%r1441, %r1412;
	mov.u32 	%r1442, %r1413;
	mov.u32 	%r1443, %r1414;
	mov.u32 	%r1444, %r1415;
	mov.u32 	%r1445, %r1416;
	mov.u32 	%r1446, %r1417;
	mov.u32 	%r1447, %r1418;
	mov.u32 	%r1448, %r1419;
	mov.u32 	%r1449, %r1420;
	mov.u32 	%r1450, %r1421;
	mov.u32 	%r1451, %r1422;
	mov.u32 	%r1452, %r1423;
	mov.u32 	%r1453, %r1424;
	mov.u32 	%r1454, %r1425;
	mov.u32 	%r1455, %r1426;
	mov.u32 	%r1456, %r1427;
	mov.u32 	%r1457, %r1428;
	mov.u32 	%r1458, %r1429;
	mov.u32 	%r1459, %r1430;
	mov.u32 	%r1460, %r1431;
	mov.u32 	%r1461, %r1432;
	mov.u32 	%r1462, %r1503;
	mov.u32 	%r1463, %r1433;
	mov.u32 	%r1464, %r1434;
	mov.u32 	%r1465, %r1435;
	mov.u32 	%r1466, %r1436;
	mov.u32 	%r1467, %r1437;
	mov.u32 	%r1468, %r1438;
	@%p450 bra 	$L__BB13_491;
	setp.leu.f32 	%p451, %f3314, %f3383;
	mov.f32 	%f3320, %f3291;
	mov.f32 	%f3321, %f3292;
	mov.f32 	%f3322, %f3293;
	mov.f32 	%f3323, %f3294;
	mov.f32 	%f3324, %f3295;
	mov.f32 	%f3325, %f3296;
	mov.f32 	%f3326, %f3297;
	mov.f32 	%f3327, %f3298;
	mov.f32 	%f3328, %f3299;
	mov.f32 	%f3329, %f3300;
	mov.f32 	%f3330, %f3301;
	mov.f32 	%f3331, %f3302;
	mov.f32 	%f3332, %f3303;
	mov.f32 	%f3333, %f3304;
	mov.f32 	%f3334, %f3305;
	mov.f32 	%f3335, %f3306;
	mov.f32 	%f3336, %f3307;
	mov.f32 	%f3337, %f3308;
	mov.f32 	%f3338, %f3309;
	mov.f32 	%f3339, %f3310;
	mov.f32 	%f3340, %f3311;
	mov.f32 	%f3341, %f3312;
	mov.f32 	%f3342, %f3313;
	mov.f32 	%f3343, %f3383;
	mov.f32 	%f3344, %f3314;
	mov.f32 	%f3345, %f3315;
	mov.f32 	%f3346, %f3316;
	mov.f32 	%f3347, %f3317;
	mov.f32 	%f3348, %f3318;
	mov.u32 	%r1440, %r1411;
	mov.u32 	%r1441, %r1412;
	mov.u32 	%r1442, %r1413;
	mov.u32 	%r1443, %r1414;
	mov.u32 	%r1444, %r1415;
	mov.u32 	%r1445, %r1416;
	mov.u32 	%r1446, %r1417;
	mov.u32 	%r1447, %r1418;
	mov.u32 	%r1448, %r1419;
	mov.u32 	%r1449, %r1420;
	mov.u32 	%r1450, %r1421;
	mov.u32 	%r1451, %r1422;
	mov.u32 	%r1452, %r1423;
	mov.u32 	%r1453, %r1424;
	mov.u32 	%r1454, %r1425;
	mov.u32 	%r1455, %r1426;
	mov.u32 	%r1456, %r1427;
	mov.u32 	%r1457, %r1428;
	mov.u32 	%r1458, %r1429;
	mov.u32 	%r1459, %r1430;
	mov.u32 	%r1460, %r1431;
	mov.u32 	%r1461, %r1432;
	mov.u32 	%r1462, %r1433;
	mov.u32 	%r1463, %r1503;
	mov.u32 	%r1464, %r1434;
	mov.u32 	%r1465, %r1435;
	mov.u32 	%r1466, %r1436;
	mov.u32 	%r1467, %r1437;
	mov.u32 	%r1468, %r1438;
	@%p451 bra 	$L__BB13_491;
	setp.leu.f32 	%p452, %f3315, %f3383;
	mov.f32 	%f3320, %f3291;
	mov.f32 	%f3321, %f3292;
	mov.f32 	%f3322, %f3293;
	mov.f32 	%f3323, %f3294;
	mov.f32 	%f3324, %f3295;
	mov.f32 	%f3325, %f3296;
	mov.f32 	%f3326, %f3297;
	mov.f32 	%f3327, %f3298;
	mov.f32 	%f3328, %f3299;
	mov.f32 	%f3329, %f3300;
	mov.f32 	%f3330, %f3301;
	mov.f32 	%f3331, %f3302;
	mov.f32 	%f3332, %f3303;
	mov.f32 	%f3333, %f3304;
	mov.f32 	%f3334, %f3305;
	mov.f32 	%f3335, %f3306;
	mov.f32 	%f3336, %f3307;
	mov.f32 	%f3337, %f3308;
	mov.f32 	%f3338, %f3309;
	mov.f32 	%f3339, %f3310;
	mov.f32 	%f3340, %f3311;
	mov.f32 	%f3341, %f3312;
	mov.f32 	%f3342, %f3313;
	mov.f32 	%f3343, %f3314;
	mov.f32 	%f3344, %f3383;
	mov.f32 	%f3345, %f3315;
	mov.f32 	%f3346, %f3316;
	mov.f32 	%f3347, %f3317;
	mov.f32 	%f3348, %f3318;
	mov.u32 	%r1440, %r1411;
	mov.u32 	%r1441, %r1412;
	mov.u32 	%r1442, %r1413;
	mov.u32 	%r1443, %r1414;
	mov.u32 	%r1444, %r1415;
	mov.u32 	%r1445, %r1416;
	mov.u32 	%r1446, %r1417;
	mov.u32 	%r1447, %r1418;
	mov.u32 	%r1448, %r1419;
	mov.u32 	%r1449, %r1420;
	mov.u32 	%r1450, %r1421;
	mov.u32 	%r1451, %r1422;
	mov.u32 	%r1452, %r1423;
	mov.u32 	%r1453, %r1424;
	mov.u32 	%r1454, %r1425;
	mov.u32 	%r1455, %r1426;
	mov.u32 	%r1456, %r1427;
	mov.u32 	%r1457, %r1428;
	mov.u32 	%r1458, %r1429;
	mov.u32 	%r1459, %r1430;
	mov.u32 	%r1460, %r1431;
	mov.u32 	%r1461, %r1432;
	mov.u32 	%r1462, %r1433;
	mov.u32 	%r1463, %r1434;
	mov.u32 	%r1464, %r1503;
	mov.u32 	%r1465, %r1435;
	mov.u32 	%r1466, %r1436;
	mov.u32 	%r1467, %r1437;
	mov.u32 	%r1468, %r1438;
	@%p452 bra 	$L__BB13_491;
	setp.leu.f32 	%p453, %f3316, %f3383;
	mov.f32 	%f3320, %f3291;
	mov.f32 	%f3321, %f3292;
	mov.f32 	%f3322, %f3293;
	mov.f32 	%f3323, %f3294;
	mov.f32 	%f3324, %f3295;
	mov.f32 	%f3325, %f3296;
	mov.f32 	%f3326, %f3297;
	mov.f32 	%f3327, %f3298;
	mov.f32 	%f3328, %f3299;
	mov.f32 	%f3329, %f3300;
	mov.f32 	%f3330, %f3301;
	mov.f32 	%f3331, %f3302;
	mov.f32 	%f3332, %f3303;
	mov.f32 	%f3333, %f3304;
	mov.f32 	%f3334, %f3305;
	mov.f32 	%f3335, %f3306;
	mov.f32 	%f3336, %f3307;
	mov.f32 	%f3337, %f3308;
	mov.f32 	%f3338, %f3309;
	mov.f32 	%f3339, %f3310;
	mov.f32 	%f3340, %f3311;
	mov.f32 	%f3341, %f3312;
	mov.f32 	%f3342, %f3313;
	mov.f32 	%f3343, %f3314;
	mov.f32 	%f3344, %f3315;
	mov.f32 	%f3345, %f3383;
	mov.f32 	%f3346, %f3316;
	mov.f32 	%f3347, %f3317;
	mov.f32 	%f3348, %f3318;
	mov.u32 	%r1440, %r1411;
	mov.u32 	%r1441, %r1412;
	mov.u32 	%r1442, %r1413;
	mov.u32 	%r1443, %r1414;
	mov.u32 	%r1444, %r1415;
	mov.u32 	%r1445, %r1416;
	mov.u32 	%r1446, %r1417;
	mov.u32 	%r1447, %r1418;
	mov.u32 	%r1448, %r1419;
	mov.u32 	%r1449, %r1420;
	mov.u32 	%r1450, %r1421;
	mov.u32 	%r1451, %r1422;
	mov.u32 	%r1452, %r1423;
	mov.u32 	%r1453, %r1424;
	mov.u32 	%r1454, %r1425;
	mov.u32 	%r1455, %r1426;
	mov.u32 	%r1456, %r1427;
	mov.u32 	%r1457, %r1428;
	mov.u32 	%r1458, %r1429;
	mov.u32 	%r1459, %r1430;
	mov.u32 	%r1460, %r1431;
	mov.u32 	%r1461, %r1432;
	mov.u32 	%r1462, %r1433;
	mov.u32 	%r1463, %r1434;
	mov.u32 	%r1464, %r1435;
	mov.u32 	%r1465, %r1503;
	mov.u32 	%r1466, %r1436;
	mov.u32 	%r1467, %r1437;
	mov.u32 	%r1468, %r1438;
	@%p453 bra 	$L__BB13_491;
	setp.leu.f32 	%p454, %f3317, %f3383;
	mov.f32 	%f3320, %f3291;
	mov.f32 	%f3321, %f3292;
	mov.f32 	%f3322, %f3293;
	mov.f32 	%f3323, %f3294;
	mov.f32 	%f3324, %f3295;
	mov.f32 	%f3325, %f3296;
	mov.f32 	%f3326, %f3297;
	mov.f32 	%f3327, %f3298;
	mov.f32 	%f3328, %f3299;
	mov.f32 	%f3329, %f3300;
	mov.f32 	%f3330, %f3301;
	mov.f32 	%f3331, %f3302;
	mov.f32 	%f3332, %f3303;
	mov.f32 	%f3333, %f3304;
	mov.f32 	%f3334, %f3305;
	mov.f32 	%f3335, %f3306;
	mov.f32 	%f3336, %f3307;
	mov.f32 	%f3337, %f3308;
	mov.f32 	%f3338, %f3309;
	mov.f32 	%f3339, %f3310;
	mov.f32 	%f3340, %f3311;
	mov.f32 	%f3341, %f3312;
	mov.f32 	%f3342, %f3313;
	mov.f32 	%f3343, %f3314;
	mov.f32 	%f3344, %f3315;
	mov.f32 	%f3345, %f3316;
	mov.f32 	%f3346, %f3383;
	mov.f32 	%f3347, %f3317;
	mov.f32 	%f3348, %f3318;
	mov.u32 	%r1440, %r1411;
	mov.u32 	%r1441, %r1412;
	mov.u32 	%r1442, %r1413;
	mov.u32 	%r1443, %r1414;
	mov.u32 	%r1444, %r1415;
	mov.u32 	%r1445, %r1416;
	mov.u32 	%r1446, %r1417;
	mov.u32 	%r1447, %r1418;
	mov.u32 	%r1448, %r1419;
	mov.u32 	%r1449, %r1420;
	mov.u32 	%r1450, %r1421;
	mov.u32 	%r1451, %r1422;
	mov.u32 	%r1452, %r1423;
	mov.u32 	%r1453, %r1424;
	mov.u32 	%r1454, %r1425;
	mov.u32 	%r1455, %r1426;
	mov.u32 	%r1456, %r1427;
	mov.u32 	%r1457, %r1428;
	mov.u32 	%r1458, %r1429;
	mov.u32 	%r1459, %r1430;
	mov.u32 	%r1460, %r1431;
	mov.u32 	%r1461, %r1432;
	mov.u32 	%r1462, %r1433;
	mov.u32 	%r1463, %r1434;
	mov.u32 	%r1464, %r1435;
	mov.u32 	%r1465, %r1436;
	mov.u32 	%r1466, %r1503;
	mov.u32 	%r1467, %r1437;
	mov.u32 	%r1468, %r1438;
	@%p454 bra 	$L__BB13_491;
	setp.leu.f32 	%p455, %f3318, %f3383;
	mov.f32 	%f3320, %f3291;
	mov.f32 	%f3321, %f3292;
	mov.f32 	%f3322, %f3293;
	mov.f32 	%f3323, %f3294;
	mov.f32 	%f3324, %f3295;
	mov.f32 	%f3325, %f3296;
	mov.f32 	%f3326, %f3297;
	mov.f32 	%f3327, %f3298;
	mov.f32 	%f3328, %f3299;
	mov.f32 	%f3329, %f3300;
	mov.f32 	%f3330, %f3301;
	mov.f32 	%f3331, %f3302;
	mov.f32 	%f3332, %f3303;
	mov.f32 	%f3333, %f3304;
	mov.f32 	%f3334, %f3305;
	mov.f32 	%f3335, %f3306;
	mov.f32 	%f3336, %f3307;
	mov.f32 	%f3337, %f3308;
	mov.f32 	%f3338, %f3309;
	mov.f32 	%f3339, %f3310;
	mov.f32 	%f3340, %f3311;
	mov.f32 	%f3341, %f3312;
	mov.f32 	%f3342, %f3313;
	mov.f32 	%f3343, %f3314;
	mov.f32 	%f3344, %f3315;
	mov.f32 	%f3345, %f3316;
	mov.f32 	%f3346, %f3317;
	mov.f32 	%f3347, %f3383;
	mov.f32 	%f3348, %f3318;
	mov.u32 	%r1440, %r1411;
	mov.u32 	%r1441, %r1412;
	mov.u32 	%r1442, %r1413;
	mov.u32 	%r1443, %r1414;
	mov.u32 	%r1444, %r1415;
	mov.u32 	%r1445, %r1416;
	mov.u32 	%r1446, %r1417;
	mov.u32 	%r1447, %r1418;
	mov.u32 	%r1448, %r1419;
	mov.u32 	%r1449, %r1420;
	mov.u32 	%r1450, %r1421;
	mov.u32 	%r1451, %r1422;
	mov.u32 	%r1452, %r1423;
	mov.u32 	%r1453, %r1424;
	mov.u32 	%r1454, %r1425;
	mov.u32 	%r1455, %r1426;
	mov.u32 	%r1456, %r1427;
	mov.u32 	%r1457, %r1428;
	mov.u32 	%r1458, %r1429;
	mov.u32 	%r1459, %r1430;
	mov.u32 	%r1460, %r1431;
	mov.u32 	%r1461, %r1432;
	mov.u32 	%r1462, %r1433;
	mov.u32 	%r1463, %r1434;
	mov.u32 	%r1464, %r1435;
	mov.u32 	%r1465, %r1436;
	mov.u32 	%r1466, %r1437;
	mov.u32 	%r1467, %r1503;
	mov.u32 	%r1468, %r1438;
	@%p455 bra 	$L__BB13_491;
	setp.leu.f32 	%p456, %f3412, %f3383;
	mov.f32 	%f3320, %f3291;
	mov.f32 	%f3321, %f3292;
	mov.f32 	%f3322, %f3293;
	mov.f32 	%f3323, %f3294;
	mov.f32 	%f3324, %f3295;
	mov.f32 	%f3325, %f3296;
	mov.f32 	%f3326, %f3297;
	mov.f32 	%f3327, %f3298;
	mov.f32 	%f3328, %f3299;
	mov.f32 	%f3329, %f3300;
	mov.f32 	%f3330, %f3301;
	mov.f32 	%f3331, %f3302;
	mov.f32 	%f3332, %f3303;
	mov.f32 	%f3333, %f3304;
	mov.f32 	%f3334, %f3305;
	mov.f32 	%f3335, %f3306;
	mov.f32 	%f3336, %f3307;
	mov.f32 	%f3337, %f3308;
	mov.f32 	%f3338, %f3309;
	mov.f32 	%f3339, %f3310;
	mov.f32 	%f3340, %f3311;
	mov.f32 	%f3341, %f3312;
	mov.f32 	%f3342, %f3313;
	mov.f32 	%f3343, %f3314;
	mov.f32 	%f3344, %f3315;
	mov.f32 	%f3345, %f3316;
	mov.f32 	%f3346, %f3317;
	mov.f32 	%f3347, %f3318;
	mov.f32 	%f3348, %f3383;
	mov.u32 	%r1440, %r1411;
	mov.u32 	%r1441, %r1412;
	mov.u32 	%r1442, %r1413;
	mov.u32 	%r1443, %r1414;
	mov.u32 	%r1444, %r1415;
	mov.u32 	%r1445, %r1416;
	mov.u32 	%r1446, %r1417;
	mov.u32 	%r1447, %r1418;
	mov.u32 	%r1448, %r1419;
	mov.u32 	%r1449, %r1420;
	mov.u32 	%r1450, %r1421;
	mov.u32 	%r1451, %r1422;
	mov.u32 	%r1452, %r1423;
	mov.u32 	%r1453, %r1424;
	mov.u32 	%r1454, %r1425;
	mov.u32 	%r1455, %r1426;
	mov.u32 	%r1456, %r1427;
	mov.u32 	%r1457, %r1428;
	mov.u32 	%r1458, %r1429;
	mov.u32 	%r1459, %r1430;
	mov.u32 	%r1460, %r1431;
	mov.u32 	%r1461, %r1432;
	mov.u32 	%r1462, %r1433;
	mov.u32 	%r1463, %r1434;
	mov.u32 	%r1464, %r1435;
	mov.u32 	%r1465, %r1436;
	mov.u32 	%r1466, %r1437;
	mov.u32 	%r1467, %r1438;
	mov.u32 	%r1468, %r1503;
	@%p456 bra 	$L__BB13_491;
	mov.f32 	%f3320, %f3291;
	mov.f32 	%f3321, %f3292;
	mov.f32 	%f3322, %f3293;
	mov.f32 	%f3323, %f3294;
	mov.f32 	%f3324, %f3295;
	mov.f32 	%f3325, %f3296;
	mov.f32 	%f3326, %f3297;
	mov.f32 	%f3327, %f3298;
	mov.f32 	%f3328, %f3299;
	mov.f32 	%f3329, %f3300;
	mov.f32 	%f3330, %f3301;
	mov.f32 	%f3331, %f3302;
	mov.f32 	%f3332, %f3303;
	mov.f32 	%f3333, %f3304;
	mov.f32 	%f3334, %f3305;
	mov.f32 	%f3335, %f3306;
	mov.f32 	%f3336, %f3307;
	mov.f32 	%f3337, %f3308;
	mov.f32 	%f3338, %f3309;
	mov.f32 	%f3339, %f3310;
	mov.f32 	%f3340, %f3311;
	mov.f32 	%f3341, %f3312;
	mov.f32 	%f3342, %f3313;
	mov.f32 	%f3343, %f3314;
	mov.f32 	%f3344, %f3315;
	mov.f32 	%f3345, %f3316;
	mov.f32 	%f3346, %f3317;
	mov.f32 	%f3347, %f3318;
	mov.f32 	%f3348, %f3412;
	mov.f32 	%f3412, %f3383;
	mov.u32 	%r1440, %r1411;
	mov.u32 	%r1441, %r1412;
	mov.u32 	%r1442, %r1413;
	mov.u32 	%r1443, %r1414;
	mov.u32 	%r1444, %r1415;
	mov.u32 	%r1445, %r1416;
	mov.u32 	%r1446, %r1417;
	mov.u32 	%r1447, %r1418;
	mov.u32 	%r1448, %r1419;
	mov.u32 	%r1449, %r1420;
	mov.u32 	%r1450, %r1421;
	mov.u32 	%r1451, %r1422;
	mov.u32 	%r1452, %r1423;
	mov.u32 	%r1453, %r1424;
	mov.u32 	%r1454, %r1425;
	mov.u32 	%r1455, %r1426;
	mov.u32 	%r1456, %r1427;
	mov.u32 	%r1457, %r1428;
	mov.u32 	%r1458, %r1429;
	mov.u32 	%r1459, %r1430;
	mov.u32 	%r1460, %r1431;
	mov.u32 	%r1461, %r1432;
	mov.u32 	%r1462, %r1433;
	mov.u32 	%r1463, %r1434;
	mov.u32 	%r1464, %r1435;
	mov.u32 	%r1465, %r1436;
	mov.u32 	%r1466, %r1437;
	mov.u32 	%r1467, %r1438;
	mov.u32 	%r1468, %r1532;
	mov.u32 	%r1532, %r1503;
$L__BB13_491:
	setp.leu.f32 	%p457, %f3320, %f3382;
	mov.f32 	%f3350, %f3382;
	mov.f32 	%f3351, %f3320;
	mov.f32 	%f3352, %f3321;
	mov.f32 	%f3353, %f3322;
	mov.f32 	%f3354, %f3323;
	mov.f32 	%f3355, %f3324;
	mov.f32 	%f3356, %f3325;
	mov.f32 	%f3357, %f3326;
	mov.f32 	%f3358, %f3327;
	mov.f32 	%f3359, %f3328;
	mov.f32 	%f3360, %f3329;
	mov.f32 	%f3361, %f3330;
	mov.f32 	%f3362, %f3331;
	mov.f32 	%f3363, %f3332;
	mov.f32 	%f3364, %f3333;
	mov.f32 	%f3365, %f3334;
	mov.f32 	%f3366, %f3335;
	mov.f32 	%f3367, %f3336;
	mov.f32 	%f3368, %f3337;
	mov.f32 	%f3369, %f3338;
	mov.f32 	%f3370, %f3339;
	mov.f32 	%f3371, %f3340;
	mov.f32 	%f3372, %f3341;
	mov.f32 	%f3373, %f3342;
	mov.f32 	%f3374, %f3343;
	mov.f32 	%f3375, %f3344;
	mov.f32 	%f3376, %f3345;
	mov.f32 	%f3377, %f3346;
	mov.f32 	%f3378, %f3347;
	mov.f32 	%f3379, %f3348;
	mov.u32 	%r1470, %r1502;
	mov.u32 	%r1471, %r1440;
	mov.u32 	%r1472, %r1441;
	mov.u32 	%r1473, %r1442;
	mov.u32 	%r1474, %r1443;
	mov.u32 	%r1475, %r1444;
	mov.u32 	%r1476, %r1445;
	mov.u32 	%r1477, %r1446;
	mov.u32 	%r1478, %r1447;
	mov.u32 	%r1479, %r1448;
	mov.u32 	%r1480, %r1449;
	mov.u32 	%r1481, %r1450;
	mov.u32 	%r1482, %r1451;
	mov.u32 	%r1483, %r1452;
	mov.u32 	%r1484, %r1453;
	mov.u32 	%r1485, %r1454;
	mov.u32 	%r1486, %r1455;
	mov.u32 	%r1487, %r1456;
	mov.u32 	%r1488, %r1457;
	mov.u32 	%r1489, %r1458;
	mov.u32 	%r1490, %r1459;
	mov.u32 	%r1491, %r1460;
	mov.u32 	%r1492, %r1461;
	mov.u32 	%r1493, %r1462;
	mov.u32 	%r1494, %r1463;
	mov.u32 	%r1495, %r1464;
	mov.u32 	%r1496, %r1465;
	mov.u32 	%r1497, %r1466;
	mov.u32 	%r1498, %r1467;
	mov.u32 	%r1499, %r1468;
	@%p457 bra 	$L__BB13_522;
	setp.leu.f32 	%p458, %f3321, %f3382;
	mov.f32 	%f3350, %f3320;
	mov.f32 	%f3351, %f3382;
	mov.f32 	%f3352, %f3321;
	mov.f32 	%f3353, %f3322;
	mov.f32 	%f3354, %f3323;
	mov.f32 	%f3355, %f3324;
	mov.f32 	%f3356, %f3325;
	mov.f32 	%f3357, %f3326;
	mov.f32 	%f3358, %f3327;
	mov.f32 	%f3359, %f3328;
	mov.f32 	%f3360, %f3329;
	mov.f32 	%f3361, %f3330;
	mov.f32 	%f3362, %f3331;
	mov.f32 	%f3363, %f3332;
	mov.f32 	%f3364, %f3333;
	mov.f32 	%f3365, %f3334;
	mov.f32 	%f3366, %f3335;
	mov.f32 	%f3367, %f3336;
	mov.f32 	%f3368, %f3337;
	mov.f32 	%f3369, %f3338;
	mov.f32 	%f3370, %f3339;
	mov.f32 	%f3371, %f3340;
	mov.f32 	%f3372, %f3341;
	mov.f32 	%f3373, %f3342;
	mov.f32 	%f3374, %f3343;
	mov.f32 	%f3375, %f3344;
	mov.f32 	%f3376, %f3345;
	mov.f32 	%f3377, %f3346;
	mov.f32 	%f3378, %f3347;
	mov.f32 	%f3379, %f3348;
	mov.u32 	%r1470, %r1440;
	mov.u32 	%r1471, %r1502;
	mov.u32 	%r1472, %r1441;
	mov.u32 	%r1473, %r1442;
	mov.u32 	%r1474, %r1443;
	mov.u32 	%r1475, %r1444;
	mov.u32 	%r1476, %r1445;
	mov.u32 	%r1477, %r1446;
	mov.u32 	%r1478, %r1447;
	mov.u32 	%r1479, %r1448;
	mov.u32 	%r1480, %r1449;
	mov.u32 	%r1481, %r1450;
	mov.u32 	%r1482, %r1451;
	mov.u32 	%r1483, %r1452;
	mov.u32 	%r1484, %r1453;
	mov.u32 	%r1485, %r1454;
	mov.u32 	%r1486, %r1455;
	mov.u32 	%r1487, %r1456;
	mov.u32 	%r1488, %r1457;
	mov.u32 	%r1489, %r1458;
	mov.u32 	%r1490, %r1459;
	mov.u32 	%r1491, %r1460;
	mov.u32 	%r1492, %r1461;
	mov.u32 	%r1493, %r1462;
	mov.u32 	%r1494, %r1463;
	mov.u32 	%r1495, %r1464;
	mov.u32 	%r1496, %r1465;
	mov.u32 	%r1497, %r1466;
	mov.u32 	%r1498, %r1467;
	mov.u32 	%r1499, %r1468;
	@%p458 bra 	$L__BB13_522;
	setp.leu.f32 	%p459, %f3322, %f3382;
	mov.f32 	%f3350, %f3320;
	mov.f32 	%f3351, %f3321;
	mov.f32 	%f3352, %f3382;
	mov.f32 	%f3353, %f3322;
	mov.f32 	%f3354, %f3323;
	mov.f32 	%f3355, %f3324;
	mov.f32 	%f3356, %f3325;
	mov.f32 	%f3357, %f3326;
	mov.f32 	%f3358, %f3327;
	mov.f32 	%f3359, %f3328;
	mov.f32 	%f3360, %f3329;
	mov.f32 	%f3361, %f3330;
	mov.f32 	%f3362, %f3331;
	mov.f32 	%f3363, %f3332;
	mov.f32 	%f3364, %f3333;
	mov.f32 	%f3365, %f3334;
	mov.f32 	%f3366, %f3335;
	mov.f32 	%f3367, %f3336;
	mov.f32 	%f3368, %f3337;
	mov.f32 	%f3369, %f3338;
	mov.f32 	%f3370, %f3339;
	mov.f32 	%f3371, %f3340;
	mov.f32 	%f3372, %f3341;
	mov.f32 	%f3373, %f3342;
	mov.f32 	%f3374, %f3343;
	mov.f32 	%f3375, %f3344;
	mov.f32 	%f3376, %f3345;
	mov.f32 	%f3377, %f3346;
	mov.f32 	%f3378, %f3347;
	mov.f32 	%f3379, %f3348;
	mov.u32 	%r1470, %r1440;
	mov.u32 	%r1471, %r1441;
	mov.u32 	%r1472, %r1502;
	mov.u32 	%r1473, %r1442;
	mov.u32 	%r1474, %r1443;
	mov.u32 	%r1475, %r1444;
	mov.u32 	%r1476, %r1445;
	mov.u32 	%r1477, %r1446;
	mov.u32 	%r1478, %r1447;
	mov.u32 	%r1479, %r1448;
	mov.u32 	%r1480, %r1449;
	mov.u32 	%r1481, %r1450;
	mov.u32 	%r1482, %r1451;
	mov.u32 	%r1483, %r1452;
	mov.u32 	%r1484, %r1453;
	mov.u32 	%r1485, %r1454;
	mov.u32 	%r1486, %r1455;
	mov.u32 	%r1487, %r1456;
	mov.u32 	%r1488, %r1457;
	mov.u32 	%r1489, %r1458;
	mov.u32 	%r1490, %r1459;
	mov.u32 	%r1491, %r1460;
	mov.u32 	%r1492, %r1461;
	mov.u32 	%r1493, %r1462;
	mov.u32 	%r1494, %r1463;
	mov.u32 	%r1495, %r1464;
	mov.u32 	%r1496, %r1465;
	mov.u32 	%r1497, %r1466;
	mov.u32 	%r1498, %r1467;
	mov.u32 	%r1499, %r1468;
	@%p459 bra 	$L__BB13_522;
	setp.leu.f32 	%p460, %f3323, %f3382;
	mov.f32 	%f3350, %f3320;
	mov.f32 	%f3351, %f3321;
	mov.f32 	%f3352, %f3322;
	mov.f32 	%f3353, %f3382;
	mov.f32 	%f3354, %f3323;
	mov.f32 	%f3355, %f3324;
	mov.f32 	%f3356, %f3325;
	mov.f32 	%f3357, %f3326;
	mov.f32 	%f3358, %f3327;
	mov.f32 	%f3359, %f3328;
	mov.f32 	%f3360, %f3329;
	mov.f32 	%f3361, %f3330;
	mov.f32 	%f3362, %f3331;
	mov.f32 	%f3363, %f3332;
	mov.f32 	%f3364, %f3333;
	mov.f32 	%f3365, %f3334;
	mov.f32 	%f3366, %f3335;
	mov.f32 	%f3367, %f3336;
	mov.f32 	%f3368, %f3337;
	mov.f32 	%f3369, %f3338;
	mov.f32 	%f3370, %f3339;
	mov.f32 	%f3371, %f3340;
	mov.f32 	%f3372, %f3341;
	mov.f32 	%f3373, %f3342;
	mov.f32 	%f3374, %f3343;
	mov.f32 	%f3375, %f3344;
	mov.f32 	%f3376, %f3345;
	mov.f32 	%f3377, %f3346;
	mov.f32 	%f3378, %f3347;
	mov.f32 	%f3379, %f3348;
	mov.u32 	%r1470, %r1440;
	mov.u32 	%r1471, %r1441;
	mov.u32 	%r1472, %r1442;
	mov.u32 	%r1473, %r1502;
	mov.u32 	%r1474, %r1443;
	mov.u32 	%r1475, %r1444;
	mov.u32 	%r1476, %r1445;
	mov.u32 	%r1477, %r1446;
	mov.u32 	%r1478, %r1447;
	mov.u32 	%r1479, %r1448;
	mov.u32 	%r1480, %r1449;
	mov.u32 	%r1481, %r1450;
	mov.u32 	%r1482, %r1451;
	mov.u32 	%r1483, %r1452;
	mov.u32 	%r1484, %r1453;
	mov.u32 	%r1485, %r1454;
	mov.u32 	%r1486, %r1455;
	mov.u32 	%r1487, %r1456;
	mov.u32 	%r1488, %r1457;
	mov.u32 	%r1489, %r1458;
	mov.u32 	%r1490, %r1459;
	mov.u32 	%r1491, %r1460;
	mov.u32 	%r1492, %r1461;
	mov.u32 	%r1493, %r1462;
	mov.u32 	%r1494, %r1463;
	mov.u32 	%r1495, %r1464;
	mov.u32 	%r1496, %r1465;
	mov.u32 	%r1497, %r1466;
	mov.u32 	%r1498, %r1467;
	mov.u32 	%r1499, %r1468;
	@%p460 bra 	$L__BB13_522;
	setp.leu.f32 	%p461, %f3324, %f3382;
	mov.f32 	%f3350, %f3320;
	mov.f32 	%f3351, %f3321;
	mov.f32 	%f3352, %f3322;
	mov.f32 	%f3353, %f3323;
	mov.f32 	%f3354, %f3382;
	mov.f32 	%f3355, %f3324;
	mov.f32 	%f3356, %f3325;
	mov.f32 	%f3357, %f3326;
	mov.f32 	%f3358, %f3327;
	mov.f32 	%f3359, %f3328;
	mov.f32 	%f3360, %f3329;
	mov.f32 	%f3361, %f3330;
	mov.f32 	%f3362, %f3331;
	mov.f32 	%f3363, %f3332;
	mov.f32 	%f3364, %f3333;
	mov.f32 	%f3365, %f3334;
	mov.f32 	%f3366, %f3335;
	mov.f32 	%f3367, %f3336;
	mov.f32 	%f3368, %f3337;
	mov.f32 	%f3369, %f3338;
	mov.f32 	%f3370, %f3339;
	mov.f32 	%f3371, %f3340;
	mov.f32 	%f3372, %f3341;
	mov.f32 	%f3373, %f3342;
	mov.f32 	%f3374, %f3343;
	mov.f32 	%f3375, %f3344;
	mov.f32 	%f3376, %f3345;
	mov.f32 	%f3377, %f3346;
	mov.f32 	%f3378, %f3347;
	mov.f32 	%f3379, %f3348;
	mov.u32 	%r1470, %r1440;
	mov.u32 	%r1471, %r1441;
	mov.u32 	%r1472, %r1442;
	mov.u32 	%r1473, %r1443;
	mov.u32 	%r1474, %r1502;
	mov.u32 	%r1475, %r1444;
	mov.u32 	%r1476, %r1445;
	mov.u32 	%r1477, %r1446;
	mov.u32 	%r1478, %r1447;
	mov.u32 	%r1479, %r1448;
	mov.u32 	%r1480, %r1449;
	mov.u32 	%r1481, %r1450;
	mov.u32 	%r1482, %r1451;
	mov.u32 	%r1483, %r1452;
	mov.u32 	%r1484, %r1453;
	mov.u32 	%r1485, %r1454;
	mov.u32 	%r1486, %r1455;
	mov.u32 	%r1487, %r1456;
	mov.u32 	%r1488, %r1457;
	mov.u32 	%r1489, %r1458;
	mov.u32 	%r1490, %r1459;
	mov.u32 	%r1491, %r1460;
	mov.u32 	%r1492, %r1461;
	mov.u32 	%r1493, %r1462;
	mov.u32 	%r1494, %r1463;
	mov.u32 	%r1495, %r1464;
	mov.u32 	%r1496, %r1465;
	mov.u32 	%r1497, %r1466;
	mov.u32 	%r1498, %r1467;
	mov.u32 	%r1499, %r1468;
	@%p461 bra 	$L__BB13_522;
	setp.leu.f32 	%p462, %f3325, %f3382;
	mov.f32 	%f3350, %f3320;
	mov.f32 	%f3351, %f3321;
	mov.f32 	%f3352, %f3322;
	mov.f32 	%f3353, %f3323;
	mov.f32 	%f3354, %f3324;
	mov.f32 	%f3355, %f3382;
	mov.f32 	%f3356, %f3325;
	mov.f32 	%f3357, %f3326;
	mov.f32 	%f3358, %f3327;
	mov.f32 	%f3359, %f3328;
	mov.f32 	%f3360, %f3329;
	mov.f32 	%f3361, %f3330;
	mov.f32 	%f3362, %f3331;
	mov.f32 	%f3363, %f3332;
	mov.f32 	%f3364, %f3333;
	mov.f32 	%f3365, %f3334;
	mov.f32 	%f3366, %f3335;
	mov.f32 	%f3367, %f3336;
	mov.f32 	%f3368, %f3337;
	mov.f32 	%f3369, %f3338;
	mov.f32 	%f3370, %f3339;
	mov.f32 	%f3371, %f3340;
	mov.f32 	%f3372, %f3341;
	mov.f32 	%f3373, %f3342;
	mov.f32 	%f3374, %f3343;
	mov.f32 	%f3375, %f3344;
	mov.f32 	%f3376, %f3345;
	mov.f32 	%f3377, %f3346;
	mov.f32 	%f3378, %f3347;
	mov.f32 	%f3379, %f3348;
	mov.u32 	%r1470, %r1440;
	mov.u32 	%r1471, %r1441;
	mov.u32 	%r1472, %r1442;
	mov.u32 	%r1473, %r1443;
	mov.u32 	%r1474, %r1444;
	mov.u32 	%r1475, %r1502;
	mov.u32 	%r1476, %r1445;
	mov.u32 	%r1477, %r1446;
	mov.u32 	%r1478, %r1447;
	mov.u32 	%r1479, %r1448;
	mov.u32 	%r1480, %r1449;
	mov.u32 	%r1481, %r1450;
	mov.u32 	%r1482, %r1451;
	mov.u32 	%r1483, %r1452;
	mov.u32 	%r1484, %r1453;
	mov.u32 	%r1485, %r1454;
	mov.u32 	%r1486, %r1455;
	mov.u32 	%r1487, %r1456;
	mov.u32 	%r1488, %r1457;
	mov.u32 	%r1489, %r1458;
	mov.u32 	%r1490, %r1459;
	mov.u32 	%r1491, %r1460;
	mov.u32 	%r1492, %r1461;
	mov.u32 	%r1493, %r1462;
	mov.u32 	%r1494, %r1463;
	mov.u32 	%r1495, %r1464;
	mov.u32 	%r1496, %r1465;
	mov.u32 	%r1497, %r1466;
	mov.u32 	%r1498, %r1467;
	mov.u32 	%r1499, %r1468;
	@%p462 bra 	$L__BB13_522;
	setp.leu.f32 	%p463, %f3326, %f3382;
	mov.f32 	%f3350, %f3320;
	mov.f32 	%f3351, %f3321;
	mov.f32 	%f3352, %f3322;
	mov.f32 	%f3353, %f3323;
	mov.f32 	%f3354, %f3324;
	mov.f32 	%f3355, %f3325;
	mov.f32 	%f3356, %f3382;
	mov.f32 	%f3357, %f3326;
	mov.f32 	%f3358, %f3327;
	mov.f32 	%f3359, %f3328;
	mov.f32 	%f3360, %f3329;
	mov.f32 	%f3361, %f3330;
	mov.f32 	%f3362, %f3331;
	mov.f32 	%f3363, %f3332;
	mov.f32 	%f3364, %f3333;
	mov.f32 	%f3365, %f3334;
	mov.f32 	%f3366, %f3335;
	mov.f32 	%f3367, %f3336;
	mov.f32 	%f3368, %f3337;
	mov.f32 	%f3369, %f3338;
	mov.f32 	%f3370, %f3339;
	mov.f32 	%f3371, %f3340;
	mov.f32 	%f3372, %f3341;
	mov.f32 	%f3373, %f3342;
	mov.f32 	%f3374, %f3343;
	mov.f32 	%f3375, %f3344;
	mov.f32 	%f3376, %f3345;
	mov.f32 	%f3377, %f3346;
	mov.f32 	%f3378, %f3347;
	mov.f32 	%f3379, %f3348;
	mov.u32 	%r1470, %r1440;
	mov.u32 	%r1471, %r1441;
	mov.u32 	%r1472, %r1442;
	mov.u32 	%r1473, %r1443;
	mov.u32 	%r1474, %r1444;
	mov.u32 	%r1475, %r1445;
	mov.u32 	%r1476, %r1502;
	mov.u32 	%r1477, %r1446;
	mov.u32 	%r1478, %r1447;
	mov.u32 	%r1479, %r1448;
	mov.u32 	%r1480, %r1449;
	mov.u32 	%r1481, %r1450;
	mov.u32 	%r1482, %r1451;
	mov.u32 	%r1483, %r1452;
	mov.u32 	%r1484, %r1453;
	mov.u32 	%r1485, %r1454;
	mov.u32 	%r1486, %r1455;
	mov.u32 	%r1487, %r1456;
	mov.u32 	%r1488, %r1457;
	mov.u32 	%r1489, %r1458;
	mov.u32 	%r1490, %r1459;
	mov.u32 	%r1491, %r1460;
	mov.u32 	%r1492, %r1461;
	mov.u32 	%r1493, %r1462;
	mov.u32 	%r1494, %r1463;
	mov.u32 	%r1495, %r1464;
	mov.u32 	%r1496, %r1465;
	mov.u32 	%r1497, %r1466;
	mov.u32 	%r1498, %r1467;
	mov.u32 	%r1499, %r1468;
	@%p463 bra 	$L__BB13_522;
	setp.leu.f32 	%p464, %f3327, %f3382;
	mov.f32 	%f3350, %f3320;
	mov.f32 	%f3351, %f3321;
	mov.f32 	%f3352, %f3322;
	mov.f32 	%f3353, %f3323;
	mov.f32 	%f3354, %f3324;
	mov.f32 	%f3355, %f3325;
	mov.f32 	%f3356, %f3326;
	mov.f32 	%f3357, %f3382;
	mov.f32 	%f3358, %f3327;
	mov.f32 	%f3359, %f3328;
	mov.f32 	%f3360, %f3329;
	mov.f32 	%f3361, %f3330;
	mov.f32 	%f3362, %f3331;
	mov.f32 	%f3363, %f3332;
	mov.f32 	%f3364, %f3333;
	mov.f32 	%f3365, %f3334;
	mov.f32 	%f3366, %f3335;
	mov.f32 	%f3367, %f3336;
	mov.f32 	%f3368, %f3337;
	mov.f32 	%f3369, %f3338;
	mov.f32 	%f3370, %f3339;
	mov.f32 	%f3371, %f3340;
	mov.f32 	%f3372, %f3341;
	mov.f32 	%f3373, %f3342;
	mov.f32 	%f3374, %f3343;
	mov.f32 	%f3375, %f3344;
	mov.f32 	%f3376, %f3345;
	mov.f32 	%f3377, %f3346;
	mov.f32 	%f3378, %f3347;
	mov.f32 	%f3379, %f3348;
	mov.u32 	%r1470, %r1440;
	mov.u32 	%r1471, %r1441;
	mov.u32 	%r1472, %r1442;
	mov.u32 	%r1473, %r1443;
	mov.u32 	%r1474, %r1444;
	mov.u32 	%r1475, %r1445;
	mov.u32 	%r1476, %r1446;
	mov.u32 	%r1477, %r1502;
	mov.u32 	%r1478, %r1447;
	mov.u32 	%r1479, %r1448;
	mov.u32 	%r1480, %r1449;
	mov.u32 	%r1481, %r1450;
	mov.u32 	%r1482, %r1451;
	mov.u32 	%r1483, %r1452;
	mov.u32 	%r1484, %r1453;
	mov.u32 	%r1485, %r1454;
	mov.u32 	%r1486, %r1455;
	mov.u32 	%r1487, %r1456;
	mov.u32 	%r1488, %r1457;
	mov.u32 	%r1489, %r1458;
	mov.u32 	%r1490, %r1459;
	mov.u32 	%r1491, %r1460;
	mov.u32 	%r1492, %r1461;
	mov.u32 	%r1493, %r1462;
	mov.u32 	%r1494, %r1463;
	mov.u32 	%r1495, %r1464;
	mov.u32 	%r1496, %r1465;
	mov.u32 	%r1497, %r1466;
	mov.u32 	%r1498, %r1467;
	mov.u32 	%r1499, %r1468;
	@%p464 bra 	$L__BB13_522;
	setp.leu.f32 	%p465, %f3328, %f3382;
	mov.f32 	%f3350, %f3320;
	mov.f32 	%f3351, %f3321;
	mov.f32 	%f3352, %f3322;
	mov.f32 	%f3353, %f3323;
	mov.f32 	%f3354, %f3324;
	mov.f32 	%f3355, %f3325;
	mov.f32 	%f3356, %f3326;
	mov.f32 	%f3357, %f3327;
	mov.f32 	%f3358, %f3382;
	mov.f32 	%f3359, %f3328;
	mov.f32 	%f3360, %f3329;
	mov.f32 	%f3361, %f3330;
	mov.f32 	%f3362, %f3331;
	mov.f32 	%f3363, %f3332;
	mov.f32 	%f3364, %f3333;
	mov.f32 	%f3365, %f3334;
	mov.f32 	%f3366, %f3335;
	mov.f32 	%f3367, %f3336;
	mov.f32 	%f3368, %f3337;
	mov.f32 	%f3369, %f3338;
	mov.f32 	%f3370, %f3339;
	mov.f32 	%f3371, %f3340;
	mov.f32 	%f3372, %f3341;
	mov.f32 	%f3373, %f3342;
	mov.f32 	%f3374, %f3343;
	mov.f32 	%f3375, %f3344;
	mov.f32 	%f3376, %f3345;
	mov.f32 	%f3377, %f3346;
	mov.f32 	%f3378, %f3347;
	mov.f32 	%f3379, %f3348;
	mov.u32 	%r1470, %r1440;
	mov.u32 	%r1471, %r1441;
	mov.u32 	%r1472, %r1442;
	mov.u32 	%r1473, %r1443;
	mov.u32 	%r1474, %r1444;
	mov.u32 	%r1475, %r1445;
	mov.u32 	%r1476, %r1446;
	mov.u32 	%r1477, %r1447;
	mov.u32 	%r1478, %r1502;
	mov.u32 	%r1479, %r1448;
	mov.u32 	%r1480, %r1449;
	mov.u32 	%r1481, %r1450;
	mov.u32 	%r1482, %r1451;
	mov.u32 	%r1483, %r1452;
	mov.u32 	%r1484, %r1453;
	mov.u32 	%r1485, %r1454;
	mov.u32 	%r1486, %r1455;
	mov.u32 	%r1487, %r1456;
	mov.u32 	%r1488, %r1457;
	mov.u32 	%r1489, %r1458;
	mov.u32 	%r1490, %r1459;
	mov.u32 	%r1491, %r1460;
	mov.u32 	%r1492, %r1461;
	mov.u32 	%r1493, %r1462;
	mov.u32 	%r1494, %r1463;
	mov.u32 	%r1495, %r1464;
	mov.u32 	%r1496, %r1465;
	mov.u32 	%r1497, %r1466;
	mov.u32 	%r1498, %r1467;
	mov.u32 	%r1499, %r1468;
	@%p465 bra 	$L__BB13_522;
	setp.leu.f32 	%p466, %f3329, %f3382;
	mov.f32 	%f3350, %f3320;
	mov.f32 	%f3351, %f3321;
	mov.f32 	%f3352, %f3322;
	mov.f32 	%f3353, %f3323;
	mov.f32 	%f3354, %f3324;
	mov.f32 	%f3355, %f3325;
	mov.f32 	%f3356, %f3326;
	mov.f32 	%f3357, %f3327;
	mov.f32 	%f3358, %f3328;
	mov.f32 	%f3359, %f3382;
	mov.f32 	%f3360, %f3329;
	mov.f32 	%f3361, %f3330;
	mov.f32 	%f3362, %f3331;
	mov.f32 	%f3363, %f3332;
	mov.f32 	%f3364, %f3333;
	mov.f32 	%f3365, %f3334;
	mov.f32 	%f3366, %f3335;
	mov.f32 	%f3367, %f3336;
	mov.f32 	%f3368, %f3337;
	mov.f32 	%f3369, %f3338;
	mov.f32 	%f3370, %f3339;
	mov.f32 	%f3371, %f3340;
	mov.f32 	%f3372, %f3341;
	mov.f32 	%f3373, %f3342;
	mov.f32 	%f3374, %f3343;
	mov.f32 	%f3375, %f3344;
	mov.f32 	%f3376, %f3345;
	mov.f32 	%f3377, %f3346;
	mov.f32 	%f3378, %f3347;
	mov.f32 	%f3379, %f3348;
	mov.u32 	%r1470, %r1440;
	mov.u32 	%r1471, %r1441;
	mov.u32 	%r1472, %r1442;
	mov.u32 	%r1473, %r1443;
	mov.u32 	%r1474, %r1444;
	mov.u32 	%r1475, %r1445;
	mov.u32 	%r1476, %r1446;
	mov.u32 	%r1477, %r1447;
	mov.u32 	%r1478, %r1448;
	mov.u32 	%r1479, %r1502;
	mov.u32 	%r1480, %r1449;
	mov.u32 	%r1481, %r1450;
	mov.u32 	%r1482, %r1451;
	mov.u32 	%r1483, %r1452;
	mov.u32 	%r1484, %r1453;
	mov.u32 	%r1485, %r1454;
	mov.u32 	%r1486, %r1455;
	mov.u32 	%r1487, %r1456;
	mov.u32 	%r1488, %r1457;
	mov.u32 	%r1489, %r1458;
	mov.u32 	%r1490, %r1459;
	mov.u32 	%r1491, %r1460;
	mov.u32 	%r1492, %r1461;
	mov.u32 	%r1493, %r1462;
	mov.u32 	%r1494, %r1463;
	mov.u32 	%r1495, %r1464;
	mov.u32 	%r1496, %r1465;
	mov.u32 	%r1497, %r1466;
	mov.u32 	%r1498, %r1467;
	mov.u32 	%r1499, %r1468;
	@%p466 bra 	$L__BB13_522;
	setp.leu.f32 	%p467, %f3330, %f3382;
	mov.f32 	%f3350, %f3320;
	mov.f32 	%f3351, %f3321;
	mov.f32 	%f3352, %f3322;
	mov.f32 	%f3353, %f3323;
	mov.f32 	%f3354, %f3324;
	mov.f32 	%f3355, %f3325;
	mov.f32 	%f3356, %f3326;
	mov.f32 	%f3357, %f3327;
	mov.f32 	%f3358, %f3328;
	mov.f32 	%f3359, %f3329;
	mov.f32 	%f3360, %f3382;
	mov.f32 	%f3361, %f3330;
	mov.f32 	%f3362, %f3331;
	mov.f32 	%f3363, %f3332;
	mov.f32 	%f3364, %f3333;
	mov.f32 	%f3365, %f3334;
	mov.f32 	%f3366, %f3335;
	mov.f32 	%f3367, %f3336;
	mov.f32 	%f3368, %f3337;
	mov.f32 	%f3369, %f3338;
	mov.f32 	%f3370, %f3339;
	mov.f32 	%f3371, %f3340;
	mov.f32 	%f3372, %f3341;
	mov.f32 	%f3373, %f3342;
	mov.f32 	%f3374, %f3343;
	mov.f32 	%f3375, %f3344;
	mov.f32 	%f3376, %f3345;
	mov.f32 	%f3377, %f3346;
	mov.f32 	%f3378, %f3347;
	mov.f32 	%f3379, %f3348;
	mov.u32 	%r1470, %r1440;
	mov.u32 	%r1471, %r1441;
	mov.u32 	%r1472, %r1442;
	mov.u32 	%r1473, %r1443;
	mov.u32 	%r1474, %r1444;
	mov.u32 	%r1475, %r1445;
	mov.u32 	%r1476, %r1446;
	mov.u32 	%r1477, %r1447;
	mov.u32 	%r1478, %r1448;
	mov.u32 	%r1479, %r1449;
	mov.u32 	%r1480, %r1502;
	mov.u32 	%r1481, %r1450;
	mov.u32 	%r1482, %r1451;
	mov.u32 	%r1483, %r1452;
	mov.u32 	%r1484, %r1453;
	mov.u32 	%r1485, %r1454;
	mov.u32 	%r1486, %r1455;
	mov.u32 	%r1487, %r1456;
	mov.u32 	%r1488, %r1457;
	mov.u32 	%r1489, %r1458;
	mov.u32 	%r1490, %r1459;
	mov.u32 	%r1491, %r1460;
	mov.u32 	%r1492, %r1461;
	mov.u32 	%r1493, %r1462;
	mov.u32 	%r1494, %r1463;
	mov.u32 	%r1495, %r1464;
	mov.u32 	%r1496, %r1465;
	mov.u32 	%r1497, %r1466;
	mov.u32 	%r1498, %r1467;
	mov.u32 	%r1499, %r1468;
	@%p467 bra 	$L__BB13_522;
	setp.leu.f32 	%p468, %f3331, %f3382;
	mov.f32 	%f3350, %f3320;
	mov.f32 	%f3351, %f3321;
	mov.f32 	%f3352, %f3322;
	mov.f32 	%f3353, %f3323;
	mov.f32 	%f3354, %f3324;
	mov.f32 	%f3355, %f3325;
	mov.f32 	%f3356, %f3326;
	mov.f32 	%f3357, %f3327;
	mov.f32 	%f3358, %f3328;
	mov.f32 	%f3359, %f3329;
	mov.f32 	%f3360, %f3330;
	mov.f32 	%f3361, %f3382;
	mov.f32 	%f3362, %f3331;
	mov.f32 	%f3363, %f3332;
	mov.f32 	%f3364, %f3333;
	mov.f32 	%f3365, %f3334;
	mov.f32 	%f3366, %f3335;
	mov.f32 	%f3367, %f3336;
	mov.f32 	%f3368, %f3337;
	mov.f32 	%f3369, %f3338;
	mov.f32 	%f3370, %f3339;
	mov.f32 	%f3371, %f3340;
	mov.f32 	%f3372, %f3341;
	mov.f32 	%f3373, %f3342;
	mov.f32 	%f3374, %f3343;
	mov.f32 	%f3375, %f3344;
	mov.f32 	%f3376, %f3345;
	mov.f32 	%f3377, %f3346;
	mov.f32 	%f3378, %f3347;
	mov.f32 	%f3379, %f3348;
	mov.u32 	%r1470, %r1440;
	mov.u32 	%r1471, %r1441;
	mov.u32 	%r1472, %r1442;
	mov.u32 	%r1473, %r1443;
	mov.u32 	%r1474, %r1444;
	mov.u32 	%r1475, %r1445;
	mov.u32 	%r1476, %r1446;
	mov.u32 	%r1477, %r1447;
	mov.u32 	%r1478, %r1448;
	mov.u32 	%r1479, %r1449;
	mov.u32 	%r1480, %r1450;
	mov.u32 	%r1481, %r1502;
	mov.u32 	%r1482, %r1451;
	mov.u32 	%r1483, %r1452;
	mov.u32 	%r1484, %r1453;
	mov.u32 	%r1485, %r1454;
	mov.u32 	%r1486, %r1455;
	mov.u32 	%r1487, %r1456;
	mov.u32 	%r1488, %r1457;
	mov.u32 	%r1489, %r1458;
	mov.u32 	%r1490, %r1459;
	mov.u32 	%r1491, %r1460;
	mov.u32 	%r1492, %r1461;
	mov.u32 	%r1493, %r1462;
	mov.u32 	%r1494, %r1463;
	mov.u32 	%r1495, %r1464;
	mov.u32 	%r1496, %r1465;
	mov.u32 	%r1497, %r1466;
	mov.u32 	%r1498, %r1467;
	mov.u32 	%r1499, %r1468;
	@%p468 bra 	$L__BB13_522;
	setp.leu.f32 	%p469, %f3332, %f3382;
	mov.f32 	%f3350, %f3320;
	mov.f32 	%f3351, %f3321;
	mov.f32 	%f3352, %f3322;
	mov.f32 	%f3353, %f3323;
	mov.f32 	%f3354, %f3324;
	mov.f32 	%f3355, %f3325;
	mov.f32 	%f3356, %f3326;
	mov.f32 	%f3357, %f3327;
	mov.f32 	%f3358, %f3328;
	mov.f32 	%f3359, %f3329;
	mov.f32 	%f3360, %f3330;
	mov.f32 	%f3361, %f3331;
	mov.f32 	%f3362, %f3382;
	mov.f32 	%f3363, %f3332;
	mov.f32 	%f3364, %f3333;
	mov.f32 	%f3365, %f3334;
	mov.f32 	%f3366, %f3335;
	mov.f32 	%f3367, %f3336;
	mov.f32 	%f3368, %f3337;
	mov.f32 	%f3369, %f3338;
	mov.f32 	%f3370, %f3339;
	mov.f32 	%f3371, %f3340;
	mov.f32 	%f3372, %f3341;
	mov.f32 	%f3373, %f3342;
	mov.f32 	%f3374, %f3343;
	mov.f32 	%f3375, %f3344;
	mov.f32 	%f3376, %f3345;
	mov.f32 	%f3377, %f3346;
	mov.f32 	%f3378, %f3347;
	mov.f32 	%f3379, %f3348;
	mov.u32 	%r1470, %r1440;
	mov.u32 	%r1471, %r1441;
	mov.u32 	%r1472, %r1442;
	mov.u32 	%r1473, %r1443;
	mov.u32 	%r1474, %r1444;
	mov.u32 	%r1475, %r1445;
	mov.u32 	%r1476, %r1446;
	mov.u32 	%r1477, %r1447;
	mov.u32 	%r1478, %r1448;
	mov.u32 	%r1479, %r1449;
	mov.u32 	%r1480, %r1450;
	mov.u32 	%r1481, %r1451;
	mov.u32 	%r1482, %r1502;
	mov.u32 	%r1483, %r1452;
	mov.u32 	%r1484, %r1453;
	mov.u32 	%r1485, %r1454;
	mov.u32 	%r1486, %r1455;
	mov.u32 	%r1487, %r1456;
	mov.u32 	%r1488, %r1457;
	mov.u32 	%r1489, %r1458;
	mov.u32 	%r1490, %r1459;
	mov.u32 	%r1491, %r1460;
	mov.u32 	%r1492, %r1461;
	mov.u32 	%r1493, %r1462;
	mov.u32 	%r1494, %r1463;
	mov.u32 	%r1495, %r1464;
	mov.u32 	%r1496, %r1465;
	mov.u32 	%r1497, %r1466;
	mov.u32 	%r1498, %r1467;
	mov.u32 	%r1499, %r1468;
	@%p469 bra 	$L__BB13_522;
	setp.leu.f32 	%p470, %f3333, %f3382;
	mov.f32 	%f3350, %f3320;
	mov.f32 	%f3351, %f3321;
	mov.f32 	%f3352, %f3322;
	mov.f32 	%f3353, %f3323;
	mov.f32 	%f3354, %f3324;
	mov.f32 	%f3355, %f3325;
	mov.f32 	%f3356, %f3326;
	mov.f32 	%f3357, %f3327;
	mov.f32 	%f3358, %f3328;
	mov.f32 	%f3359, %f3329;
	mov.f32 	%f3360, %f3330;
	mov.f32 	%f3361, %f3331;
	mov.f32 	%f3362, %f3332;
	mov.f32 	%f3363, %f3382;
	mov.f32 	%f3364, %f3333;
	mov.f32 	%f3365, %f3334;
	mov.f32 	%f3366, %f3335;
	mov.f32 	%f3367, %f3336;
	mov.f32 	%f3368, %f3337;
	mov.f32 	%f3369, %f3338;
	mov.f32 	%f3370, %f3339;
	mov.f32 	%f3371, %f3340;
	mov.f32 	%f3372, %f3341;
	mov.f32 	%f3373, %f3342;
	mov.f32 	%f3374, %f3343;
	mov.f32 	%f3375, %f3344;
	mov.f32 	%f3376, %f3345;
	mov.f32 	%f3377, %f3346;
	mov.f32 	%f3378, %f3347;
	mov.f32 	%f3379, %f3348;
	mov.u32 	%r1470, %r1440;
	mov.u32 	%r1471, %r1441;
	mov.u32 	%r1472, %r1442;
	mov.u32 	%r1473, %r1443;
	mov.u32 	%r1474, %r1444;
	mov.u32 	%r1475, %r1445;
	mov.u32 	%r1476, %r1446;
	mov.u32 	%r1477, %r1447;
	mov.u32 	%r1478, %r1448;
	mov.u32 	%r1479, %r1449;
	mov.u32 	%r1480, %r1450;
	mov.u32 	%r1481, %r1451;
	mov.u32 	%r1482, %r1452;
	mov.u32 	%r1483, %r1502;
	mov.u32 	%r1484, %r1453;
	mov.u32 	%r1485, %r1454;
	mov.u32 	%r1486, %r1455;
	mov.u32 	%r1487, %r1456;
	mov.u32 	%r1488, %r1457;
	mov.u32 	%r1489, %r1458;
	mov.u32 	%r1490, %r1459;
	mov.u32 	%r1491, %r1460;
	mov.u32 	%r1492, %r1461;
	mov.u32 	%r1493, %r1462;
	mov.u32 	%r1494, %r1463;
	mov.u32 	%r1495, %r1464;
	mov.u32 	%r1496, %r1465;
	mov.u32 	%r1497, %r1466;
	mov.u32 	%r1498, %r1467;
	mov.u32 	%r1499, %r1468;
	@%p470 bra 	$L__BB13_522;
	setp.leu.f32 	%p471, %f3334, %f3382;
	mov.f32 	%f3350, %f3320;
	mov.f32 	%f3351, %f3321;
	mov.f32 	%f3352, %f3322;
	mov.f32 	%f3353, %f3323;
	mov.f32 	%f3354, %f3324;
	mov.f32 	%f3355, %f3325;
	mov.f32 	%f3356, %f3326;
	mov.f32 	%f3357, %f3327;
	mov.f32 	%f3358, %f3328;
	mov.f32 	%f3359, %f3329;
	mov.f32 	%f3360, %f3330;
	mov.f32 	%f3361, %f3331;
	mov.f32 	%f3362, %f3332;
	mov.f32 	%f3363, %f3333;
	mov.f32 	%f3364, %f3382;
	mov.f32 	%f3365, %f3334;
	mov.f32 	%f3366, %f3335;
	mov.f32 	%f3367, %f3336;
	mov.f32 	%f3368, %f3337;
	mov.f32 	%f3369, %f3338;
	mov.f32 	%f3370, %f3339;
	mov.f32 	%f3371, %f3340;
	mov.f32 	%f3372, %f3341;
	mov.f32 	%f3373, %f3342;
	mov.f32 	%f3374, %f3343;
	mov.f32 	%f3375, %f3344;
	mov.f32 	%f3376, %f3345;
	mov.f32 	%f3377, %f3346;
	mov.f32 	%f3378, %f3347;
	mov.f32 	%f3379, %f3348;
	mov.u32 	%r1470, %r1440;
	mov.u32 	%r1471, %r1441;
	mov.u32 	%r1472, %r1442;
	mov.u32 	%r1473, %r1443;
	mov.u32 	%r1474, %r1444;
	mov.u32 	%r1475, %r1445;
	mov.u32 	%r1476, %r1446;
	mov.u32 	%r1477, %r1447;
	mov.u32 	%r1478, %r1448;
	mov.u32 	%r1479, %r1449;
	mov.u32 	%r1480, %r1450;
	mov.u32 	%r1481, %r1451;
	mov.u32 	%r1482, %r1452;
	mov.u32 	%r1483, %r1453;
	mov.u32 	%r1484, %r1502;
	mov.u32 	%r1485, %r1454;
	mov.u32 	%r1486, %r1455;
	mov.u32 	%r1487, %r1456;
	mov.u32 	%r1488, %r1457;
	mov.u32 	%r1489, %r1458;
	mov.u32 	%r1490, %r1459;
	mov.u32 	%r1491, %r1460;
	mov.u32 	%r1492, %r1461;
	mov.u32 	%r1493, %r1462;
	mov.u32 	%r1494, %r1463;
	mov.u32 	%r1495, %r1464;
	mov.u32 	%r1496, %r1465;
	mov.u32 	%r1497, %r1466;
	mov.u32 	%r1498, %r1467;
	mov.u32 	%r1499, %r1468;
	@%p471 bra 	$L__BB13_522;
	setp.leu.f32 	%p472, %f3335, %f3382;
	mov.f32 	%f3350, %f3320;
	mov.f32 	%f3351, %f3321;
	mov.f32 	%f3352, %f3322;
	mov.f32 	%f3353, %f3323;
	mov.f32 	%f3354, %f3324;
	mov.f32 	%f3355, %f3325;
	mov.f32 	%f3356, %f3326;
	mov.f32 	%f3357, %f3327;
	mov.f32 	%f3358, %f3328;
	mov.f32 	%f3359, %f3329;
	mov.f32 	%f3360, %f3330;
	mov.f32 	%f3361, %f3331;
	mov.f32 	%f3362, %f3332;
	mov.f32 	%f3363, %f3333;
	mov.f32 	%f3364, %f3334;
	mov.f32 	%f3365, %f3382;
	mov.f32 	%f3366, %f3335;
	mov.f32 	%f3367, %f3336;
	mov.f32 	%f3368, %f3337;
	mov.f32 	%f3369, %f3338;
	mov.f32 	%f3370, %f3339;
	mov.f32 	%f3371, %f3340;
	mov.f32 	%f3372, %f3341;
	mov.f32 	%f3373, %f3342;
	mov.f32 	%f3374, %f3343;
	mov.f32 	%f3375, %f3344;
	mov.f32 	%f3376, %f3345;
	mov.f32 	%f3377, %f3346;
	mov.f32 	%f3378, %f3347;
	mov.f32 	%f3379, %f3348;
	mov.u32 	%r1470, %r1440;
	mov.u32 	%r1471, %r1441;
	mov.u32 	%r1472, %r1442;
	mov.u32 	%r1473, %r1443;
	mov.u32 	%r1474, %r1444;
	mov.u32 	%r1475, %r1445;
	mov.u32 	%r1476, %r1446;
	mov.u32 	%r1477, %r1447;
	mov.u32 	%r1478, %r1448;
	mov.u32 	%r1479, %r1449;
	mov.u32 	%r1480, %r1450;
	mov.u32 	%r1481, %r1451;
	mov.u32 	%r1482, %r1452;
	mov.u32 	%r1483, %r1453;
	mov.u32 	%r1484, %r1454;
	mov.u32 	%r1485, %r1502;
	mov.u32 	%r1486, %r1455;
	mov.u32 	%r1487, %r1456;
	mov.u32 	%r1488, %r1457;
	mov.u32 	%r1489, %r1458;
	mov.u32 	%r1490, %r1459;
	mov.u32 	%r1491, %r1460;
	mov.u32 	%r1492, %r1461;
	mov.u32 	%r1493, %r1462;
	mov.u32 	%r1494, %r1463;
	mov.u32 	%r1495, %r1464;
	mov.u32 	%r1496, %r1465;
	mov.u32 	%r1497, %r1466;
	mov.u32 	%r1498, %r1467;
	mov.u32 	%r1499, %r1468;
	@%p472 bra 	$L__BB13_522;
	setp.leu.f32 	%p473, %f3336, %f3382;
	mov.f32 	%f3350, %f3320;
	mov.f32 	%f3351, %f3321;
	mov.f32 	%f3352, %f3322;
	mov.f32 	%f3353, %f3323;
	mov.f32 	%f3354, %f3324;
	mov.f32 	%f3355, %f3325;
	mov.f32 	%f3356, %f3326;
	mov.f32 	%f3357, %f3327;
	mov.f32 	%f3358, %f3328;
	mov.f32 	%f3359, %f3329;
	mov.f32 	%f3360, %f3330;
	mov.f32 	%f3361, %f3331;
	mov.f32 	%f3362, %f3332;
	mov.f32 	%f3363, %f3333;
	mov.f32 	%f3364, %f3334;
	mov.f32 	%f3365, %f3335;
	mov.f32 	%f3366, %f3382;
	mov.f32 	%f3367, %f3336;
	mov.f32 	%f3368, %f3337;
	mov.f32 	%f3369, %f3338;
	mov.f32 	%f3370, %f3339;
	mov.f32 	%f3371, %f3340;
	mov.f32 	%f3372, %f3341;
	mov.f32 	%f3373, %f3342;
	mov.f32 	%f3374, %f3343;
	mov.f32 	%f3375, %f3344;
	mov.f32 	%f3376, %f3345;
	mov.f32 	%f3377, %f3346;
	mov.f32 	%f3378, %f3347;
	mov.f32 	%f3379, %f3348;
	mov.u32 	%r1470, %r1440;
	mov.u32 	%r1471, %r1441;
	mov.u32 	%r1472, %r1442;
	mov.u32 	%r1473, %r1443;
	mov.u32 	%r1474, %r1444;
	mov.u32 	%r1475, %r1445;
	mov.u32 	%r1476, %r1446;
	mov.u32 	%r1477, %r1447;
	mov.u32 	%r1478, %r1448;
	mov.u32 	%r1479, %r1449;
	mov.u32 	%r1480, %r1450;
	mov.u32 	%r1481, %r1451;
	mov.u32 	%r1482, %r1452;
	mov.u32 	%r1483, %r1453;
	mov.u32 	%r1484, %r1454;
	mov.u32 	%r1485, %r1455;
	mov.u32 	%r1486, %r1502;
	mov.u32 	%r1487, %r1456;
	mov.u32 	%r1488, %r1457;
	mov.u32 	%r1489, %r1458;
	mov.u32 	%r1490, %r1459;
	mov.u32 	%r1491, %r1460;
	mov.u32 	%r1492, %r1461;
	mov.u32 	%r1493, %r1462;
	mov.u32 	%r1494, %r1463;
	mov.u32 	%r1495, %r1464;
	mov.u32 	%r1496, %r1465;
	mov.u32 	%r1497, %r1466;
	mov.u32 	%r1498, %r1467;
	mov.u32 	%r1499, %r1468;
	@%p473 bra 	$L__BB13_522;
	setp.leu.f32 	%p474, %f3337, %f3382;
	mov.f32 	%f3350, %f3320;
	mov.f32 	%f3351, %f3321;
	mov.f32 	%f3352, %f3322;
	mov.f32 	%f3353, %f3323;
	mov.f32 	%f3354, %f3324;
	mov.f32 	%f3355, %f3325;
	mov.f32 	%f3356, %f3326;
	mov.f32 	%f3357, %f3327;
	mov.f32 	%f3358, %f3328;
	mov.f32 	%f3359, %f3329;
	mov.f32 	%f3360, %f3330;
	mov.f32 	%f3361, %f3331;
	mov.f32 	%f3362, %f3332;
	mov.f32 	%f3363, %f3333;
	mov.f32 	%f3364, %f3334;
	mov.f32 	%f3365, %f3335;
	mov.f32 	%f3366, %f3336;
	mov.f32 	%f3367, %f3382;
	mov.f32 	%f3368, %f3337;
	mov.f32 	%f3369, %f3338;
	mov.f32 	%f3370, %f3339;
	mov.f32 	%f3371, %f3340;
	mov.f32 	%f3372, %f3341;
	mov.f32 	%f3373, %f3342;
	mov.f32 	%f3374, %f3343;
	mov.f32 	%f3375, %f3344;
	mov.f32 	%f3376, %f3345;
	mov.f32 	%f3377, %f3346;
	mov.f32 	%f3378, %f3347;
	mov.f32 	%f3379, %f3348;
	mov.u32 	%r1470, %r1440;
	mov.u32 	%r1471, %r1441;
	mov.u32 	%r1472, %r1442;
	mov.u32 	%r1473, %r1443;
	mov.u32 	%r1474, %r1444;
	mov.u32 	%r1475, %r1445;
	mov.u32 	%r1476, %r1446;
	mov.u32 	%r1477, %r1447;
	mov.u32 	%r1478, %r1448;
	mov.u32 	%r1479, %r1449;
	mov.u32 	%r1480, %r1450;
	mov.u32 	%r1481, %r1451;
	mov.u32 	%r1482, %r1452;
	mov.u32 	%r1483, %r1453;
	mov.u32 	%r1484, %r1454;
	mov.u32 	%r1485, %r1455;
	mov.u32 	%r1486, %r1456;
	mov.u32 	%r1487, %r1502;
	mov.u32 	%r1488, %r1457;
	mov.u32 	%r1489, %r1458;
	mov.u32 	%r1490, %r1459;
	mov.u32 	%r1491, %r1460;
	mov.u32 	%r1492, %r1461;
	mov.u32 	%r1493, %r1462;
	mov.u32 	%r1494, %r1463;
	mov.u32 	%r1495, %r1464;
	mov.u32 	%r1496, %r1465;
	mov.u32 	%r1497, %r1466;
	mov.u32 	%r1498, %r1467;
	mov.u32 	%r1499, %r1468;
	@%p474 bra 	$L__BB13_522;
	setp.leu.f32 	%p475, %f3338, %f3382;
	mov.f32 	%f3350, %f3320;
	mov.f32 	%f3351, %f3321;
	mov.f32 	%f3352, %f3322;
	mov.f32 	%f3353, %f3323;
	mov.f32 	%f3354, %f3324;
	mov.f32 	%f3355, %f3325;
	mov.f32 	%f3356, %f3326;
	mov.f32 	%f3357, %f3327;
	mov.f32 	%f3358, %f3328;
	mov.f32 	%f3359, %f3329;
	mov.f32 	%f3360, %f3330;
	mov.f32 	%f3361, %f3331;
	mov.f32 	%f3362, %f3332;
	mov.f32 	%f3363, %f3333;
	mov.f32 	%f3364, %f3334;
	mov.f32 	%f3365, %f3335;
	mov.f32 	%f3366, %f3336;
	mov.f32 	%f3367, %f3337;
	mov.f32 	%f3368, %f3382;
	mov.f32 	%f3369, %f3338;
	mov.f32 	%f3370, %f3339;
	mov.f32 	%f3371, %f3340;
	mov.f32 	%f3372, %f3341;
	mov.f32 	%f3373, %f3342;
	mov.f32 	%f3374, %f3343;
	mov.f32 	%f3375, %f3344;
	mov.f32 	%f3376, %f3345;
	mov.f32 	%f3377, %f3346;
	mov.f32 	%f3378, %f3347;
	mov.f32 	%f3379, %f3348;
	mov.u32 	%r1470, %r1440;
	mov.u32 	%r1471, %r1441;
	mov.u32 	%r1472, %r1442;
	mov.u32 	%r1473, %r1443;
	mov.u32 	%r1474, %r1444;
	mov.u32 	%r1475, %r1445;
	mov.u32 	%r1476, %r1446;
	mov.u32 	%r1477, %r1447;
	mov.u32 	%r1478, %r1448;
	mov.u32 	%r1479, %r1449;
	mov.u32 	%r1480, %r1450;
	mov.u32 	%r1481, %r1451;
	mov.u32 	%r1482, %r1452;
	mov.u32 	%r1483, %r1453;
	mov.u32 	%r1484, %r1454;
	mov.u32 	%r1485, %r1455;
	mov.u32 	%r1486, %r1456;
	mov.u32 	%r1487, %r1457;
	mov.u32 	%r1488, %r1502;
	mov.u32 	%r1489, %r1458;
	mov.u32 	%r1490, %r1459;
	mov.u32 	%r1491, %r1460;
	mov.u32 	%r1492, %r1461;
	mov.u32 	%r1493, %r1462;
	mov.u32 	%r1494, %r1463;
	mov.u32 	%r1495, %r1464;
	mov.u32 	%r1496, %r1465;
	mov.u32 	%r1497, %r1466;
	mov.u32 	%r1498, %r1467;
	mov.u32 	%r1499, %r1468;
	@%p475 bra 	$L__BB13_522;
	setp.leu.f32 	%p476, %f3339, %f3382;
	mov.f32 	%f3350, %f3320;
	mov.f32 	%f3351, %f3321;
	mov.f32 	%f3352, %f3322;
	mov.f32 	%f3353, %f3323;
	mov.f32 	%f3354, %f3324;
	mov.f32 	%f3355, %f3325;
	mov.f32 	%f3356, %f3326;
	mov.f32 	%f3357, %f3327;
	mov.f32 	%f3358, %f3328;
	mov.f32 	%f3359, %f3329;
	mov.f32 	%f3360, %f3330;
	mov.f32 	%f3361, %f3331;
	mov.f32 	%f3362, %f3332;
	mov.f32 	%f3363, %f3333;
	mov.f32 	%f3364, %f3334;
	mov.f32 	%f3365, %f3335;
	mov.f32 	%f3366, %f3336;
	mov.f32 	%f3367, %f3337;
	mov.f32 	%f3368, %f3338;
	mov.f32 	%f3369, %f3382;
	mov.f32 	%f3370, %f3339;
	mov.f32 	%f3371, %f3340;
	mov.f32 	%f3372, %f3341;
	mov.f32 	%f3373, %f3342;
	mov.f32 	%f3374, %f3343;
	mov.f32 	%f3375, %f3344;
	mov.f32 	%f3376, %f3345;
	mov.f32 	%f3377, %f3346;
	mov.f32 	%f3378, %f3347;
	mov.f32 	%f3379, %f3348;
	mov.u32 	%r1470, %r1440;
	mov.u32 	%r1471, %r1441;
	mov.u32 	%r1472, %r1442;
	mov.u32 	%r1473, %r1443;
	mov.u32 	%r1474, %r1444;
	mov.u32 	%r1475, %r1445;
	mov.u32 	%r1476, %r1446;
	mov.u32 	%r1477, %r1447;
	mov.u32 	%r1478, %r1448;
	mov.u32 	%r1479, %r1449;
	mov.u32 	%r1480, %r1450;
	mov.u32 	%r1481, %r1451;
	mov.u32 	%r1482, %r1452;
	mov.u32 	%r1483, %r1453;
	mov.u32 	%r1484, %r1454;
	mov.u32 	%r1485, %r1455;
	mov.u32 	%r1486, %r1456;
	mov.u32 	%r1487, %r1457;
	mov.u32 	%r1488, %r1458;
	mov.u32 	%r1489, %r1502;
	mov.u32 	%r1490, %r1459;
	mov.u32 	%r1491, %r1460;
	mov.u32 	%r1492, %r1461;
	mov.u32 	%r1493, %r1462;
	mov.u32 	%r1494, %r1463;
	mov.u32 	%r1495, %r1464;
	mov.u32 	%r1496, %r1465;
	mov.u32 	%r1497, %r1466;
	mov.u32 	%r1498, %r1467;
	mov.u32 	%r1499, %r1468;
	@%p476 bra 	$L__BB13_522;
	setp.leu.f32 	%p477, %f3340, %f3382;
	mov.f32 	%f3350, %f3320;
	mov.f32 	%f3351, %f3321;
	mov.f32 	%f3352, %f3322;
	mov.f32 	%f3353, %f3323;
	mov.f32 	%f3354, %f3324;
	mov.f32 	%f3355, %f3325;
	mov.f32 	%f3356, %f3326;
	mov.f32 	%f3357, %f3327;
	mov.f32 	%f3358, %f3328;
	mov.f32 	%f3359, %f3329;
	mov.f32 	%f3360, %f3330;
	mov.f32 	%f3361, %f3331;
	mov.f32 	%f3362, %f3332;
	mov.f32 	%f3363, %f3333;
	mov.f32 	%f3364, %f3334;
	mov.f32 	%f3365, %f3335;
	mov.f32 	%f3366, %f3336;
	mov.f32 	%f3367, %f3337;
	mov.f32 	%f3368, %f3338;
	mov.f32 	%f3369, %f3339;
	mov.f32 	%f3370, %f3382;
	mov.f32 	%f3371, %f3340;
	mov.f32 	%f3372, %f3341;
	mov.f32 	%f3373, %f3342;
	mov.f32 	%f3374, %f3343;
	mov.f32 	%f3375, %f3344;
	mov.f32 	%f3376, %f3345;
	mov.f32 	%f3377, %f3346;
	mov.f32 	%f3378, %f3347;
	mov.f32 	%f3379, %f3348;
	mov.u32 	%r1470, %r1440;
	mov.u32 	%r1471, %r1441;
	mov.u32 	%r1472, %r1442;
	mov.u32 	%r1473, %r1443;
	mov.u32 	%r1474, %r1444;
	mov.u32 	%r1475, %r1445;
	mov.u32 	%r1476, %r1446;
	mov.u32 	%r1477, %r1447;
	mov.u32 	%r1478, %r1448;
	mov.u32 	%r1479, %r1449;
	mov.u32 	%r1480, %r1450;
	mov.u32 	%r1481, %r1451;
	mov.u32 	%r1482, %r1452;
	mov.u32 	%r1483, %r1453;
	mov.u32 	%r1484, %r1454;
	mov.u32 	%r1485, %r1455;
	mov.u32 	%r1486, %r1456;
	mov.u32 	%r1487, %r1457;
	mov.u32 	%r1488, %r1458;
	mov.u32 	%r1489, %r1459;
	mov.u32 	%r1490, %r1502;
	mov.u32 	%r1491, %r1460;
	mov.u32 	%r1492, %r1461;
	mov.u32 	%r1493, %r1462;
	mov.u32 	%r1494, %r1463;
	mov.u32 	%r1495, %r1464;
	mov.u32 	%r1496, %r1465;
	mov.u32 	%r1497, %r1466;
	mov.u32 	%r1498, %r1467;
	mov.u32 	%r1499, %r1468;
	@%p477 bra 	$L__BB13_522;
	setp.leu.f32 	%p478, %f3341, %f3382;
	mov.f32 	%f3350, %f3320;
	mov.f32 	%f3351, %f3321;
	mov.f32 	%f3352, %f3322;
	mov.f32 	%f3353, %f3323;
	mov.f32 	%f3354, %f3324;
	mov.f32 	%f3355, %f3325;
	mov.f32 	%f3356, %f3326;
	mov.f32 	%f3357, %f3327;
	mov.f32 	%f3358, %f3328;
	mov.f32 	%f3359, %f3329;
	mov.f32 	%f3360, %f3330;
	mov.f32 	%f3361, %f3331;
	mov.f32 	%f3362, %f3332;
	mov.f32 	%f3363, %f3333;
	mov.f32 	%f3364, %f3334;
	mov.f32 	%f3365, %f3335;
	mov.f32 	%f3366, %f3336;
	mov.f32 	%f3367, %f3337;
	mov.f32 	%f3368, %f3338;
	mov.f32 	%f3369, %f3339;
	mov.f32 	%f3370, %f3340;
	mov.f32 	%f3371, %f3382;
	mov.f32 	%f3372, %f3341;
	mov.f32 	%f3373, %f3342;
	mov.f32 	%f3374, %f3343;
	mov.f32 	%f3375, %f3344;
	mov.f32 	%f3376, %f3345;
	mov.f32 	%f3377, %f3346;
	mov.f32 	%f3378, %f3347;
	mov.f32 	%f3379, %f3348;
	mov.u32 	%r1470, %r1440;
	mov.u32 	%r1471, %r1441;
	mov.u32 	%r1472, %r1442;
	mov.u32 	%r1473, %r1443;
	mov.u32 	%r1474, %r1444;
	mov.u32 	%r1475, %r1445;
	mov.u32 	%r1476, %r1446;
	mov.u32 	%r1477, %r1447;
	mov.u32 	%r1478, %r1448;
	mov.u32 	%r1479, %r1449;
	mov.u32 	%r1480, %r1450;
	mov.u32 	%r1481, %r1451;
	mov.u32 	%r1482, %r1452;
	mov.u32 	%r1483, %r1453;
	mov.u32 	%r1484, %r1454;
	mov.u32 	%r1485, %r1455;
	mov.u32 	%r1486, %r1456;
	mov.u32 	%r1487, %r1457;
	mov.u32 	%r1488, %r1458;
	mov.u32 	%r1489, %r1459;
	mov.u32 	%r1490, %r1460;
	mov.u32 	%r1491, %r1502;
	mov.u32 	%r1492, %r1461;
	mov.u32 	%r1493, %r1462;
	mov.u32 	%r1494, %r1463;
	mov.u32 	%r1495, %r1464;
	mov.u32 	%r1496, %r1465;
	mov.u32 	%r1497, %r1466;
	mov.u32 	%r1498, %r1467;
	mov.u32 	%r1499, %r1468;
	@%p478 bra 	$L__BB13_522;
	setp.leu.f32 	%p479, %f3342, %f3382;
	mov.f32 	%f3350, %f3320;
	mov.f32 	%f3351, %f3321;
	mov.f32 	%f3352, %f3322;
	mov.f32 	%f3353, %f3323;
	mov.f32 	%f3354, %f3324;
	mov.f32 	%f3355, %f3325;
	mov.f32 	%f3356, %f3326;
	mov.f32 	%f3357, %f3327;
	mov.f32 	%f3358, %f3328;
	mov.f32 	%f3359, %f3329;
	mov.f32 	%f3360, %f3330;
	mov.f32 	%f3361, %f3331;
	mov.f32 	%f3362, %f3332;
	mov.f32 	%f3363, %f3333;
	mov.f32 	%f3364, %f3334;
	mov.f32 	%f3365, %f3335;
	mov.f32 	%f3366, %f3336;
	mov.f32 	%f3367, %f3337;
	mov.f32 	%f3368, %f3338;
	mov.f32 	%f3369, %f3339;
	mov.f32 	%f3370, %f3340;
	mov.f32 	%f3371, %f3341;
	mov.f32 	%f3372, %f3382;
	mov.f32 	%f3373, %f3342;
	mov.f32 	%f3374, %f3343;
	mov.f32 	%f3375, %f3344;
	mov.f32 	%f3376, %f3345;
	mov.f32 	%f3377, %f3346;
	mov.f32 	%f3378, %f3347;
	mov.f32 	%f3379, %f3348;
	mov.u32 	%r1470, %r1440;
	mov.u32 	%r1471, %r1441;
	mov.u32 	%r1472, %r1442;
	mov.u32 	%r1473, %r1443;
	mov.u32 	%r1474, %r1444;
	mov.u32 	%r1475, %r1445;
	mov.u32 	%r1476, %r1446;
	mov.u32 	%r1477, %r1447;
	mov.u32 	%r1478, %r1448;
	mov.u32 	%r1479, %r1449;
	mov.u32 	%r1480, %r1450;
	mov.u32 	%r1481, %r1451;
	mov.u32 	%r1482, %r1452;
	mov.u32 	%r1483, %r1453;
	mov.u32 	%r1484, %r1454;
	mov.u32 	%r1485, %r1455;
	mov.u32 	%r1486, %r1456;
	mov.u32 	%r1487, %r1457;
	mov.u32 	%r1488, %r1458;
	mov.u32 	%r1489, %r1459;
	mov.u32 	%r1490, %r1460;
	mov.u32 	%r1491, %r1461;
	mov.u32 	%r1492, %r1502;
	mov.u32 	%r1493, %r1462;
	mov.u32 	%r1494, %r1463;
	mov.u32 	%r1495, %r1464;
	mov.u32 	%r1496, %r1465;
	mov.u32 	%r1497, %r1466;
	mov.u32 	%r1498, %r1467;
	mov.u32 	%r1499, %r1468;
	@%p479 bra 	$L__BB13_522;
	setp.leu.f32 	%p480, %f3343, %f3382;
	mov.f32 	%f3350, %f3320;
	mov.f32 	%f3351, %f3321;
	mov.f32 	%f3352, %f3322;
	mov.f32 	%f3353, %f3323;
	mov.f32 	%f3354, %f3324;
	mov.f32 	%f3355, %f3325;
	mov.f32 	%f3356, %f3326;
	mov.f32 	%f3357, %f3327;
	mov.f32 	%f3358, %f3328;
	mov.f32 	%f3359, %f3329;
	mov.f32 	%f3360, %f3330;
	mov.f32 	%f3361, %f3331;
	mov.f32 	%f3362, %f3332;
	mov.f32 	%f3363, %f3333;
	mov.f32 	%f3364, %f3334;
	mov.f32 	%f3365, %f3335;
	mov.f32 	%f3366, %f3336;
	mov.f32 	%f3367, %f3337;
	mov.f32 	%f3368, %f3338;
	mov.f32 	%f3369, %f3339;
	mov.f32 	%f3370, %f3340;
	mov.f32 	%f3371, %f3341;
	mov.f32 	%f3372, %f3342;
	mov.f32 	%f3373, %f3382;
	mov.f32 	%f3374, %f3343;
	mov.f32 	%f3375, %f3344;
	mov.f32 	%f3376, %f3345;
	mov.f32 	%f3377, %f3346;
	mov.f32 	%f3378, %f3347;
	mov.f32 	%f3379, %f3348;
	mov.u32 	%r1470, %r1440;
	mov.u32 	%r1471, %r1441;
	mov.u32 	%r1472, %r1442;
	mov.u32 	%r1473, %r1443;
	mov.u32 	%r1474, %r1444;
	mov.u32 	%r1475, %r1445;
	mov.u32 	%r1476, %r1446;
	mov.u32 	%r1477, %r1447;
	mov.u32 	%r1478, %r1448;
	mov.u32 	%r1479, %r1449;
	mov.u32 	%r1480, %r1450;
	mov.u32 	%r1481, %r1451;
	mov.u32 	%r1482, %r1452;
	mov.u32 	%r1483, %r1453;
	mov.u32 	%r1484, %r1454;
	mov.u32 	%r1485, %r1455;
	mov.u32 	%r1486, %r1456;
	mov.u32 	%r1487, %r1457;
	mov.u32 	%r1488, %r1458;
	mov.u32 	%r1489, %r1459;
	mov.u32 	%r1490, %r1460;
	mov.u32 	%r1491, %r1461;
	mov.u32 	%r1492, %r1462;
	mov.u32 	%r1493, %r1502;
	mov.u32 	%r1494, %r1463;
	mov.u32 	%r1495, %r1464;
	mov.u32 	%r1496, %r1465;
	mov.u32 	%r1497, %r1466;
	mov.u32 	%r1498, %r1467;
	mov.u32 	%r1499, %r1468;
	@%p480 bra 	$L__BB13_522;
	setp.leu.f32 	%p481, %f3344, %f3382;
	mov.f32 	%f3350, %f3320;
	mov.f32 	%f3351, %f3321;
	mov.f32 	%f3352, %f3322;
	mov.f32 	%f3353, %f3323;
	mov.f32 	%f3354, %f3324;
	mov.f32 	%f3355, %f3325;
	mov.f32 	%f3356, %f3326;
	mov.f32 	%f3357, %f3327;
	mov.f32 	%f3358, %f3328;
	mov.f32 	%f3359, %f3329;
	mov.f32 	%f3360, %f3330;
	mov.f32 	%f3361, %f3331;
	mov.f32 	%f3362, %f3332;
	mov.f32 	%f3363, %f3333;
	mov.f32 	%f3364, %f3334;
	mov.f32 	%f3365, %f3335;
	mov.f32 	%f3366, %f3336;
	mov.f32 	%f3367, %f3337;
	mov.f32 	%f3368, %f3338;
	mov.f32 	%f3369, %f3339;
	mov.f32 	%f3370, %f3340;
	mov.f32 	%f3371, %f3341;
	mov.f32 	%f3372, %f3342;
	mov.f32 	%f3373, %f3343;
	mov.f32 	%f3374, %f3382;
	mov.f32 	%f3375, %f3344;
	mov.f32 	%f3376, %f3345;
	mov.f32 	%f3377, %f3346;
	mov.f32 	%f3378, %f3347;
	mov.f32 	%f3379, %f3348;
	mov.u32 	%r1470, %r1440;
	mov.u32 	%r1471, %r1441;
	mov.u32 	%r1472, %r1442;
	mov.u32 	%r1473, %r1443;
	mov.u32 	%r1474, %r1444;
	mov.u32 	%r1475, %r1445;
	mov.u32 	%r1476, %r1446;
	mov.u32 	%r1477, %r1447;
	mov.u32 	%r1478, %r1448;
	mov.u32 	%r1479, %r1449;
	mov.u32 	%r1480, %r1450;
	mov.u32 	%r1481, %r1451;
	mov.u32 	%r1482, %r1452;
	mov.u32 	%r1483, %r1453;
	mov.u32 	%r1484, %r1454;
	mov.u32 	%r1485, %r1455;
	mov.u32 	%r1486, %r1456;
	mov.u32 	%r1487, %r1457;
	mov.u32 	%r1488, %r1458;
	mov.u32 	%r1489, %r1459;
	mov.u32 	%r1490, %r1460;
	mov.u32 	%r1491, %r1461;
	mov.u32 	%r1492, %r1462;
	mov.u32 	%r1493, %r1463;
	mov.u32 	%r1494, %r1502;
	mov.u32 	%r1495, %r1464;
	mov.u32 	%r1496, %r1465;
	mov.u32 	%r1497, %r1466;
	mov.u32 	%r1498, %r1467;
	mov.u32 	%r1499, %r1468;
	@%p481 bra 	$L__BB13_522;
	setp.leu.f32 	%p482, %f3345, %f3382;
	mov.f32 	%f3350, %f3320;
	mov.f32 	%f3351, %f3321;
	mov.f32 	%f3352, %f3322;
	mov.f32 	%f3353, %f3323;
	mov.f32 	%f3354, %f3324;
	mov.f32 	%f3355, %f3325;
	mov.f32 	%f3356, %f3326;
	mov.f32 	%f3357, %f3327;
	mov.f32 	%f3358, %f3328;
	mov.f32 	%f3359, %f3329;
	mov.f32 	%f3360, %f3330;
	mov.f32 	%f3361, %f3331;
	mov.f32 	%f3362, %f3332;
	mov.f32 	%f3363, %f3333;
	mov.f32 	%f3364, %f3334;
	mov.f32 	%f3365, %f3335;
	mov.f32 	%f3366, %f3336;
	mov.f32 	%f3367, %f3337;
	mov.f32 	%f3368, %f3338;
	mov.f32 	%f3369, %f3339;
	mov.f32 	%f3370, %f3340;
	mov.f32 	%f3371, %f3341;
	mov.f32 	%f3372, %f3342;
	mov.f32 	%f3373, %f3343;
	mov.f32 	%f3374, %f3344;
	mov.f32 	%f3375, %f3382;
	mov.f32 	%f3376, %f3345;
	mov.f32 	%f3377, %f3346;
	mov.f32 	%f3378, %f3347;
	mov.f32 	%f3379, %f3348;
	mov.u32 	%r1470, %r1440;
	mov.u32 	%r1471, %r1441;
	mov.u32 	%r1472, %r1442;
	mov.u32 	%r1473, %r1443;
	mov.u32 	%r1474, %r1444;
	mov.u32 	%r1475, %r1445;
	mov.u32 	%r1476, %r1446;
	mov.u32 	%r1477, %r1447;
	mov.u32 	%r1478, %r1448;
	mov.u32 	%r1479, %r1449;
	mov.u32 	%r1480, %r1450;
	mov.u32 	%r1481, %r1451;
	mov.u32 	%r1482, %r1452;
	mov.u32 	%r1483, %r1453;
	mov.u32 	%r1484, %r1454;
	mov.u32 	%r1485, %r1455;
	mov.u32 	%r1486, %r1456;
	mov.u32 	%r1487, %r1457;
	mov.u32 	%r1488, %r1458;
	mov.u32 	%r1489, %r1459;
	mov.u32 	%r1490, %r1460;
	mov.u32 	%r1491, %r1461;
	mov.u32 	%r1492, %r1462;
	mov.u32 	%r1493, %r1463;
	mov.u32 	%r1494, %r1464;
	mov.u32 	%r1495, %r1502;
	mov.u32 	%r1496, %r1465;
	mov.u32 	%r1497, %r1466;
	mov.u32 	%r1498, %r1467;
	mov.u32 	%r1499, %r1468;
	@%p482 bra 	$L__BB13_522;
	setp.leu.f32 	%p483, %f3346, %f3382;
	mov.f32 	%f3350, %f3320;
	mov.f32 	%f3351, %f3321;
	mov.f32 	%f3352, %f3322;
	mov.f32 	%f3353, %f3323;
	mov.f32 	%f3354, %f3324;
	mov.f32 	%f3355, %f3325;
	mov.f32 	%f3356, %f3326;
	mov.f32 	%f3357, %f3327;
	mov.f32 	%f3358, %f3328;
	mov.f32 	%f3359, %f3329;
	mov.f32 	%f3360, %f3330;
	mov.f32 	%f3361, %f3331;
	mov.f32 	%f3362, %f3332;
	mov.f32 	%f3363, %f3333;
	mov.f32 	%f3364, %f3334;
	mov.f32 	%f3365, %f3335;
	mov.f32 	%f3366, %f3336;
	mov.f32 	%f3367, %f3337;
	mov.f32 	%f3368, %f3338;
	mov.f32 	%f3369, %f3339;
	mov.f32 	%f3370, %f3340;
	mov.f32 	%f3371, %f3341;
	mov.f32 	%f3372, %f3342;
	mov.f32 	%f3373, %f3343;
	mov.f32 	%f3374, %f3344;
	mov.f32 	%f3375, %f3345;
	mov.f32 	%f3376, %f3382;
	mov.f32 	%f3377, %f3346;
	mov.f32 	%f3378, %f3347;
	mov.f32 	%f3379, %f3348;
	mov.u32 	%r1470, %r1440;
	mov.u32 	%r1471, %r1441;
	mov.u32 	%r1472, %r1442;
	mov.u32 	%r1473, %r1443;
	mov.u32 	%r1474, %r1444;
	mov.u32 	%r1475, %r1445;
	mov.u32 	%r1476, %r1446;
	mov.u32 	%r1477, %r1447;
	mov.u32 	%r1478, %r1448;
	mov.u32 	%r1479, %r1449;
	mov.u32 	%r1480, %r1450;
	mov.u32 	%r1481, %r1451;
	mov.u32 	%r1482, %r1452;
	mov.u32 	%r1483, %r1453;
	mov.u32 	%r1484, %r1454;
	mov.u32 	%r1485, %r1455;
	mov.u32 	%r1486, %r1456;
	mov.u32 	%r1487, %r1457;
	mov.u32 	%r1488, %r1458;
	mov.u32 	%r1489, %r1459;
	mov.u32 	%r1490, %r1460;
	mov.u32 	%r1491, %r1461;
	mov.u32 	%r1492, %r1462;
	mov.u32 	%r1493, %r1463;
	mov.u32 	%r1494, %r1464;
	mov.u32 	%r1495, %r1465;
	mov.u32 	%r1496, %r1502;
	mov.u32 	%r1497, %r1466;
	mov.u32 	%r1498, %r1467;
	mov.u32 	%r1499, %r1468;
	@%p483 bra 	$L__BB13_522;
	setp.leu.f32 	%p484, %f3347, %f3382;
	mov.f32 	%f3350, %f3320;
	mov.f32 	%f3351, %f3321;
	mov.f32 	%f3352, %f3322;
	mov.f32 	%f3353, %f3323;
	mov.f32 	%f3354, %f3324;
	mov.f32 	%f3355, %f3325;
	mov.f32 	%f3356, %f3326;
	mov.f32 	%f3357, %f3327;
	mov.f32 	%f3358, %f3328;
	mov.f32 	%f3359, %f3329;
	mov.f32 	%f3360, %f3330;
	mov.f32 	%f3361, %f3331;
	mov.f32 	%f3362, %f3332;
	mov.f32 	%f3363, %f3333;
	mov.f32 	%f3364, %f3334;
	mov.f32 	%f3365, %f3335;
	mov.f32 	%f3366, %f3336;
	mov.f32 	%f3367, %f3337;
	mov.f32 	%f3368, %f3338;
	mov.f32 	%f3369, %f3339;
	mov.f32 	%f3370, %f3340;
	mov.f32 	%f3371, %f3341;
	mov.f32 	%f3372, %f3342;
	mov.f32 	%f3373, %f3343;
	mov.f32 	%f3374, %f3344;
	mov.f32 	%f3375, %f3345;
	mov.f32 	%f3376, %f3346;
	mov.f32 	%f3377, %f3382;
	mov.f32 	%f3378, %f3347;
	mov.f32 	%f3379, %f3348;
	mov.u32 	%r1470, %r1440;
	mov.u32 	%r1471, %r1441;
	mov.u32 	%r1472, %r1442;
	mov.u32 	%r1473, %r1443;
	mov.u32 	%r1474, %r1444;
	mov.u32 	%r1475, %r1445;
	mov.u32 	%r1476, %r1446;
	mov.u32 	%r1477, %r1447;
	mov.u32 	%r1478, %r1448;
	mov.u32 	%r1479, %r1449;
	mov.u32 	%r1480, %r1450;
	mov.u32 	%r1481, %r1451;
	mov.u32 	%r1482, %r1452;
	mov.u32 	%r1483, %r1453;
	mov.u32 	%r1484, %r1454;
	mov.u32 	%r1485, %r1455;
	mov.u32 	%r1486, %r1456;
	mov.u32 	%r1487, %r1457;
	mov.u32 	%r1488, %r1458;
	mov.u32 	%r1489, %r1459;
	mov.u32 	%r1490, %r1460;
	mov.u32 	%r1491, %r1461;
	mov.u32 	%r1492, %r1462;
	mov.u32 	%r1493, %r1463;
	mov.u32 	%r1494, %r1464;
	mov.u32 	%r1495, %r1465;
	mov.u32 	%r1496, %r1466;
	mov.u32 	%r1497, %r1502;
	mov.u32 	%r1498, %r1467;
	mov.u32 	%r1499, %r1468;
	@%p484 bra 	$L__BB13_522;
	setp.leu.f32 	%p485, %f3348, %f3382;
	mov.f32 	%f3350, %f3320;
	mov.f32 	%f3351, %f3321;
	mov.f32 	%f3352, %f3322;
	mov.f32 	%f3353, %f3323;
	mov.f32 	%f3354, %f3324;
	mov.f32 	%f3355, %f3325;
	mov.f32 	%f3356, %f3326;
	mov.f32 	%f3357, %f3327;
	mov.f32 	%f3358, %f3328;
	mov.f32 	%f3359, %f3329;
	mov.f32 	%f3360, %f3330;
	mov.f32 	%f3361, %f3331;
	mov.f32 	%f3362, %f3332;
	mov.f32 	%f3363, %f3333;
	mov.f32 	%f3364, %f3334;
	mov.f32 	%f3365, %f3335;
	mov.f32 	%f3366, %f3336;
	mov.f32 	%f3367, %f3337;
	mov.f32 	%f3368, %f3338;
	mov.f32 	%f3369, %f3339;
	mov.f32 	%f3370, %f3340;
	mov.f32 	%f3371, %f3341;
	mov.f32 	%f3372, %f3342;
	mov.f32 	%f3373, %f3343;
	mov.f32 	%f3374, %f3344;
	mov.f32 	%f3375, %f3345;
	mov.f32 	%f3376, %f3346;
	mov.f32 	%f3377, %f3347;
	mov.f32 	%f3378, %f3382;
	mov.f32 	%f3379, %f3348;
	mov.u32 	%r1470, %r1440;
	mov.u32 	%r1471, %r1441;
	mov.u32 	%r1472, %r1442;
	mov.u32 	%r1473, %r1443;
	mov.u32 	%r1474, %r1444;
	mov.u32 	%r1475, %r1445;
	mov.u32 	%r1476, %r1446;
	mov.u32 	%r1477, %r1447;
	mov.u32 	%r1478, %r1448;
	mov.u32 	%r1479, %r1449;
	mov.u32 	%r1480, %r1450;
	mov.u32 	%r1481, %r1451;
	mov.u32 	%r1482, %r1452;
	mov.u32 	%r1483, %r1453;
	mov.u32 	%r1484, %r1454;
	mov.u32 	%r1485, %r1455;
	mov.u32 	%r1486, %r1456;
	mov.u32 	%r1487, %r1457;
	mov.u32 	%r1488, %r1458;
	mov.u32 	%r1489, %r1459;
	mov.u32 	%r1490, %r1460;
	mov.u32 	%r1491, %r1461;
	mov.u32 	%r1492, %r1462;
	mov.u32 	%r1493, %r1463;
	mov.u32 	%r1494, %r1464;
	mov.u32 	%r1495, %r1465;
	mov.u32 	%r1496, %r1466;
	mov.u32 	%r1497, %r1467;
	mov.u32 	%r1498, %r1502;
	mov.u32 	%r1499, %r1468;
	@%p485 bra 	$L__BB13_522;
	setp.leu.f32 	%p486, %f3412, %f3382;
	mov.f32 	%f3350, %f3320;
	mov.f32 	%f3351, %f3321;
	mov.f32 	%f3352, %f3322;
	mov.f32 	%f3353, %f3323;
	mov.f32 	%f3354, %f3324;
	mov.f32 	%f3355, %f3325;
	mov.f32 	%f3356, %f3326;
	mov.f32 	%f3357, %f3327;
	mov.f32 	%f3358, %f3328;
	mov.f32 	%f3359, %f3329;
	mov.f32 	%f3360, %f3330;
	mov.f32 	%f3361, %f3331;
	mov.f32 	%f3362, %f3332;
	mov.f32 	%f3363, %f3333;
	mov.f32 	%f3364, %f3334;
	mov.f32 	%f3365, %f3335;
	mov.f32 	%f3366, %f3336;
	mov.f32 	%f3367, %f3337;
	mov.f32 	%f3368, %f3338;
	mov.f32 	%f3369, %f3339;
	mov.f32 	%f3370, %f3340;
	mov.f32 	%f3371, %f3341;
	mov.f32 	%f3372, %f3342;
	mov.f32 	%f3373, %f3343;
	mov.f32 	%f3374, %f3344;
	mov.f32 	%f3375, %f3345;
	mov.f32 	%f3376, %f3346;
	mov.f32 	%f3377, %f3347;
	mov.f32 	%f3378, %f3348;
	mov.f32 	%f3379, %f3382;
	mov.u32 	%r1470, %r1440;
	mov.u32 	%r1471, %r1441;
	mov.u32 	%r1472, %r1442;
	mov.u32 	%r1473, %r1443;
	mov.u32 	%r1474, %r1444;
	mov.u32 	%r1475, %r1445;
	mov.u32 	%r1476, %r1446;
	mov.u32 	%r1477, %r1447;
	mov.u32 	%r1478, %r1448;
	mov.u32 	%r1479, %r1449;
	mov.u32 	%r1480, %r1450;
	mov.u32 	%r1481, %r1451;
	mov.u32 	%r1482, %r1452;
	mov.u32 	%r1483, %r1453;
	mov.u32 	%r1484, %r1454;
	mov.u32 	%r1485, %r1455;
	mov.u32 	%r1486, %r1456;
	mov.u32 	%r1487, %r1457;
	mov.u32 	%r1488, %r1458;
	mov.u32 	%r1489, %r1459;
	mov.u32 	%r1490, %r1460;
	mov.u32 	%r1491, %r1461;
	mov.u32 	%r1492, %r1462;
	mov.u32 	%r1493, %r1463;
	mov.u32 	%r1494, %r1464;
	mov.u32 	%r1495, %r1465;
	mov.u32 	%r1496, %r1466;
	mov.u32 	%r1497, %r1467;
	mov.u32 	%r1498, %r1468;
	mov.u32 	%r1499, %r1502;
	@%p486 bra 	$L__BB13_522;
	mov.f32 	%f3350, %f3320;
	mov.f32 	%f3351, %f3321;
	mov.f32 	%f3352, %f3322;
	mov.f32 	%f3353, %f3323;
	mov.f32 	%f3354, %f3324;
	mov.f32 	%f3355, %f3325;
	mov.f32 	%f3356, %f3326;
	mov.f32 	%f3357, %f3327;
	mov.f32 	%f3358, %f3328;
	mov.f32 	%f3359, %f3329;
	mov.f32 	%f3360, %f3330;
	mov.f32 	%f3361, %f3331;
	mov.f32 	%f3362, %f3332;
	mov.f32 	%f3363, %f3333;
	mov.f32 	%f3364, %f3334;
	mov.f32 	%f3365, %f3335;
	mov.f32 	%f3366, %f3336;
	mov.f32 	%f3367, %f3337;
	mov.f32 	%f3368, %f3338;
	mov.f32 	%f3369, %f3339;
	mov.f32 	%f3370, %f3340;
	mov.f32 	%f3371, %f3341;
	mov.f32 	%f3372, %f3342;
	mov.f32 	%f3373, %f3343;
	mov.f32 	%f3374, %f3344;
	mov.f32 	%f3375, %f3345;
	mov.f32 	%f3376, %f3346;
	mov.f32 	%f3377, %f3347;
	mov.f32 	%f3378, %f3348;
	mov.f32 	%f3379, %f3412;
	mov.f32 	%f3412, %f3382;
	mov.u32 	%r1470, %r1440;
	mov.u32 	%r1471, %r1441;
	mov.u32 	%r1472, %r1442;
	mov.u32 	%r1473, %r1443;
	mov.u32 	%r1474, %r1444;
	mov.u32 	%r1475, %r1445;
	mov.u32 	%r1476, %r1446;
	mov.u32 	%r1477, %r1447;
	mov.u32 	%r1478, %r1448;
	mov.u32 	%r1479, %r1449;
	mov.u32 	%r1480, %r1450;
	mov.u32 	%r1481, %r1451;
	mov.u32 	%r1482, %r1452;
	mov.u32 	%r1483, %r1453;
	mov.u32 	%r1484, %r1454;
	mov.u32 	%r1485, %r1455;
	mov.u32 	%r1486, %r1456;
	mov.u32 	%r1487, %r1457;
	mov.u32 	%r1488, %r1458;
	mov.u32 	%r1489, %r1459;
	mov.u32 	%r1490, %r1460;
	mov.u32 	%r1491, %r1461;
	mov.u32 	%r1492, %r1462;
	mov.u32 	%r1493, %r1463;
	mov.u32 	%r1494, %r1464;
	mov.u32 	%r1495, %r1465;
	mov.u32 	%r1496, %r1466;
	mov.u32 	%r1497, %r1467;
	mov.u32 	%r1498, %r1468;
	mov.u32 	%r1499, %r1532;
	mov.u32 	%r1532, %r1502;
$L__BB13_522:
	add.s32 	%r1501, %r1004, %r926;
	setp.leu.f32 	%p487, %f3350, %f2746;
	mov.f32 	%f3381, %f2746;
	mov.f32 	%f3382, %f3350;
	mov.f32 	%f3383, %f3351;
	mov.f32 	%f3384, %f3352;
	mov.f32 	%f3385, %f3353;
	mov.f32 	%f3386, %f3354;
	mov.f32 	%f3387, %f3355;
	mov.f32 	%f3388, %f3356;
	mov.f32 	%f3389, %f3357;
	mov.f32 	%f3390, %f3358;
	mov.f32 	%f3391, %f3359;
	mov.f32 	%f3392, %f3360;
	mov.f32 	%f3393, %f3361;
	mov.f32 	%f3394, %f3362;
	mov.f32 	%f3395, %f3363;
	mov.f32 	%f3396, %f3364;
	mov.f32 	%f3397, %f3365;
	mov.f32 	%f3398, %f3366;
	mov.f32 	%f3399, %f3367;
	mov.f32 	%f3400, %f3368;
	mov.f32 	%f3401, %f3369;
	mov.f32 	%f3402, %f3370;
	mov.f32 	%f3403, %f3371;
	mov.f32 	%f3404, %f3372;
	mov.f32 	%f3405, %f3373;
	mov.f32 	%f3406, %f3374;
	mov.f32 	%f3407, %f3375;
	mov.f32 	%f3408, %f3376;
	mov.f32 	%f3409, %f3377;
	mov.f32 	%f3410, %f3378;
	mov.f32 	%f3411, %f3379;
	mov.u32 	%r1502, %r1470;
	mov.u32 	%r1503, %r1471;
	mov.u32 	%r1504, %r1472;
	mov.u32 	%r1505, %r1473;
	mov.u32 	%r1506, %r1474;
	mov.u32 	%r1507, %r1475;
	mov.u32 	%r1508, %r1476;
	mov.u32 	%r1509, %r1477;
	mov.u32 	%r1510, %r1478;
	mov.u32 	%r1511, %r1479;
	mov.u32 	%r1512, %r1480;
	mov.u32 	%r1513, %r1481;
	mov.u32 	%r1514, %r1482;
	mov.u32 	%r1515, %r1483;
	mov.u32 	%r1516, %r1484;
	mov.u32 	%r1517, %r1485;
	mov.u32 	%r1518, %r1486;
	mov.u32 	%r1519, %r1487;
	mov.u32 	%r1520, %r1488;
	mov.u32 	%r1521, %r1489;
	mov.u32 	%r1522, %r1490;
	mov.u32 	%r1523, %r1491;
	mov.u32 	%r1524, %r1492;
	mov.u32 	%r1525, %r1493;
	mov.u32 	%r1526, %r1494;
	mov.u32 	%r1527, %r1495;
	mov.u32 	%r1528, %r1496;
	mov.u32 	%r1529, %r1497;
	mov.u32 	%r1530, %r1498;
	mov.u32 	%r1531, %r1499;
	@%p487 bra 	$L__BB13_554;
	add.s32 	%r1502, %r1004, %r926;
	setp.leu.f32 	%p488, %f3351, %f2746;
	mov.f32 	%f3381, %f3350;
	mov.f32 	%f3382, %f2746;
	mov.f32 	%f3383, %f3351;
	mov.f32 	%f3384, %f3352;
	mov.f32 	%f3385, %f3353;
	mov.f32 	%f3386, %f3354;
	mov.f32 	%f3387, %f3355;
	mov.f32 	%f3388, %f3356;
	mov.f32 	%f3389, %f3357;
	mov.f32 	%f3390, %f3358;
	mov.f32 	%f3391, %f3359;
	mov.f32 	%f3392, %f3360;
	mov.f32 	%f3393, %f3361;
	mov.f32 	%f3394, %f3362;
	mov.f32 	%f3395, %f3363;
	mov.f32 	%f3396, %f3364;
	mov.f32 	%f3397, %f3365;
	mov.f32 	%f3398, %f3366;
	mov.f32 	%f3399, %f3367;
	mov.f32 	%f3400, %f3368;
	mov.f32 	%f3401, %f3369;
	mov.f32 	%f3402, %f3370;
	mov.f32 	%f3403, %f3371;
	mov.f32 	%f3404, %f3372;
	mov.f32 	%f3405, %f3373;
	mov.f32 	%f3406, %f3374;
	mov.f32 	%f3407, %f3375;
	mov.f32 	%f3408, %f3376;
	mov.f32 	%f3409, %f3377;
	mov.f32 	%f3410, %f3378;
	mov.f32 	%f3411, %f3379;
	mov.u32 	%r1501, %r1470;
	mov.u32 	%r1503, %r1471;
	mov.u32 	%r1504, %r1472;
	mov.u32 	%r1505, %r1473;
	mov.u32 	%r1506, %r1474;
	mov.u32 	%r1507, %r1475;
	mov.u32 	%r1508, %r1476;
	mov.u32 	%r1509, %r1477;
	mov.u32 	%r1510, %r1478;
	mov.u32 	%r1511, %r1479;
	mov.u32 	%r1512, %r1480;
	mov.u32 	%r1513, %r1481;
	mov.u32 	%r1514, %r1482;
	mov.u32 	%r1515, %r1483;
	mov.u32 	%r1516, %r1484;
	mov.u32 	%r1517, %r1485;
	mov.u32 	%r1518, %r1486;
	mov.u32 	%r1519, %r1487;
	mov.u32 	%r1520, %r1488;
	mov.u32 	%r1521, %r1489;
	mov.u32 	%r1522, %r1490;
	mov.u32 	%r1523, %r1491;
	mov.u32 	%r1524, %r1492;
	mov.u32 	%r1525, %r1493;
	mov.u32 	%r1526, %r1494;
	mov.u32 	%r1527, %r1495;
	mov.u32 	%r1528, %r1496;
	mov.u32 	%r1529, %r1497;
	mov.u32 	%r1530, %r1498;
	mov.u32 	%r1531, %r1499;
	@%p488 bra 	$L__BB13_554;
	add.s32 	%r1503, %r1004, %r926;
	setp.leu.f32 	%p489, %f3352, %f2746;
	mov.f32 	%f3381, %f3350;
	mov.f32 	%f3382, %f3351;
	mov.f32 	%f3383, %f2746;
	mov.f32 	%f3384, %f3352;
	mov.f32 	%f3385, %f3353;
	mov.f32 	%f3386, %f3354;
	mov.f32 	%f3387, %f3355;
	mov.f32 	%f3388, %f3356;
	mov.f32 	%f3389, %f3357;
	mov.f32 	%f3390, %f3358;
	mov.f32 	%f3391, %f3359;
	mov.f32 	%f3392, %f3360;
	mov.f32 	%f3393, %f3361;
	mov.f32 	%f3394, %f3362;
	mov.f32 	%f3395, %f3363;
	mov.f32 	%f3396, %f3364;
	mov.f32 	%f3397, %f3365;
	mov.f32 	%f3398, %f3366;
	mov.f32 	%f3399, %f3367;
	mov.f32 	%f3400, %f3368;
	mov.f32 	%f3401, %f3369;
	mov.f32 	%f3402, %f3370;
	mov.f32 	%f3403, %f3371;
	mov.f32 	%f3404, %f3372;
	mov.f32 	%f3405, %f3373;
	mov.f32 	%f3406, %f3374;
	mov.f32 	%f3407, %f3375;
	mov.f32 	%f3408, %f3376;
	mov.f32 	%f3409, %f3377;
	mov.f32 	%f3410, %f3378;
	mov.f32 	%f3411, %f3379;
	mov.u32 	%r1501, %r1470;
	mov.u32 	%r1502, %r1471;
	mov.u32 	%r1504, %r1472;
	mov.u32 	%r1505, %r1473;
	mov.u32 	%r1506, %r1474;
	mov.u32 	%r1507, %r1475;
	mov.u32 	%r1508, %r1476;
	mov.u32 	%r1509, %r1477;
	mov.u32 	%r1510, %r1478;
	mov.u32 	%r1511, %r1479;
	mov.u32 	%r1512, %r1480;
	mov.u32 	%r1513, %r1481;
	mov.u32 	%r1514, %r1482;
	mov.u32 	%r1515, %r1483;
	mov.u32 	%r1516, %r1484;
	mov.u32 	%r1517, %r1485;
	mov.u32 	%r1518, %r1486;
	mov.u32 	%r1519, %r1487;
	mov.u32 	%r1520, %r1488;
	mov.u32 	%r1521, %r1489;
	mov.u32 	%r1522, %r1490;
	mov.u32 	%r1523, %r1491;
	mov.u32 	%r1524, %r1492;
	mov.u32 	%r1525, %r1493;
	mov.u32 	%r1526, %r1494;
	mov.u32 	%r1527, %r1495;
	mov.u32 	%r1528, %r1496;
	mov.u32 	%r1529, %r1497;
	mov.u32 	%r1530, %r1498;
	mov.u32 	%r1531, %r1499;
	@%p489 bra 	$L__BB13_554;
	add.s32 	%r1504, %r1004, %r926;
	setp.leu.f32 	%p490, %f3353, %f2746;
	mov.f32 	%f3381, %f3350;
	mov.f32 	%f3382, %f3351;
	mov.f32 	%f3383, %f3352;
	mov.f32 	%f3384, %f2746;
	mov.f32 	%f3385, %f3353;
	mov.f32 	%f3386, %f3354;
	mov.f32 	%f3387, %f3355;
	mov.f32 	%f3388, %f3356;
	mov.f32 	%f3389, %f3357;
	mov.f32 	%f3390, %f3358;
	mov.f32 	%f3391, %f3359;
	mov.f32 	%f3392, %f3360;
	mov.f32 	%f3393, %f3361;
	mov.f32 	%f3394, %f3362;
	mov.f32 	%f3395, %f3363;
	mov.f32 	%f3396, %f3364;
	mov.f32 	%f3397, %f3365;
	mov.f32 	%f3398, %f3366;
	mov.f32 	%f3399, %f3367;
	mov.f32 	%f3400, %f3368;
	mov.f32 	%f3401, %f3369;
	mov.f32 	%f3402, %f3370;
	mov.f32 	%f3403, %f3371;
	mov.f32 	%f3404, %f3372;
	mov.f32 	%f3405, %f3373;
	mov.f32 	%f3406, %f3374;
	mov.f32 	%f3407, %f3375;
	mov.f32 	%f3408, %f3376;
	mov.f32 	%f3409, %f3377;
	mov.f32 	%f3410, %f3378;
	mov.f32 	%f3411, %f3379;
	mov.u32 	%r1501, %r1470;
	mov.u32 	%r1502, %r1471;
	mov.u32 	%r1503, %r1472;
	mov.u32 	%r1505, %r1473;
	mov.u32 	%r1506, %r1474;
	mov.u32 	%r1507, %r1475;
	mov.u32 	%r1508, %r1476;
	mov.u32 	%r1509, %r1477;
	mov.u32 	%r1510, %r1478;
	mov.u32 	%r1511, %r1479;
	mov.u32 	%r1512, %r1480;
	mov.u32 	%r1513, %r1481;
	mov.u32 	%r1514, %r1482;
	mov.u32 	%r1515, %r1483;
	mov.u32 	%r1516, %r1484;
	mov.u32 	%r1517, %r1485;
	mov.u32 	%r1518, %r1486;
	mov.u32 	%r1519, %r1487;
	mov.u32 	%r1520, %r1488;
	mov.u32 	%r1521, %r1489;
	mov.u32 	%r1522, %r1490;
	mov.u32 	%r1523, %r1491;
	mov.u32 	%r1524, %r1492;
	mov.u32 	%r1525, %r1493;
	mov.u32 	%r1526, %r1494;
	mov.u32 	%r1527, %r1495;
	mov.u32 	%r1528, %r1496;
	mov.u32 	%r1529, %r1497;
	mov.u32 	%r1530, %r1498;
	mov.u32 	%r1531, %r1499;
	@%p490 bra 	$L__BB13_554;
	add.s32 	%r1505, %r1004, %r926;
	setp.leu.f32 	%p491, %f3354, %f2746;
	mov.f32 	%f3381, %f3350;
	mov.f32 	%f3382, %f3351;
	mov.f32 	%f3383, %f3352;
	mov.f32 	%f3384, %f3353;
	mov.f32 	%f3385, %f2746;
	mov.f32 	%f3386, %f3354;
	mov.f32 	%f3387, %f3355;
	mov.f32 	%f3388, %f3356;
	mov.f32 	%f3389, %f3357;
	mov.f32 	%f3390, %f3358;
	mov.f32 	%f3391, %f3359;
	mov.f32 	%f3392, %f3360;
	mov.f32 	%f3393, %f3361;
	mov.f32 	%f3394, %f3362;
	mov.f32 	%f3395, %f3363;
	mov.f32 	%f3396, %f3364;
	mov.f32 	%f3397, %f3365;
	mov.f32 	%f3398, %f3366;
	mov.f32 	%f3399, %f3367;
	mov.f32 	%f3400, %f3368;
	mov.f32 	%f3401, %f3369;
	mov.f32 	%f3402, %f3370;
	mov.f32 	%f3403, %f3371;
	mov.f32 	%f3404, %f3372;
	mov.f32 	%f3405, %f3373;
	mov.f32 	%f3406, %f3374;
	mov.f32 	%f3407, %f3375;
	mov.f32 	%f3408, %f3376;
	mov.f32 	%f3409, %f3377;
	mov.f32 	%f3410, %f3378;
	mov.f32 	%f3411, %f3379;
	mov.u32 	%r1501, %r1470;
	mov.u32 	%r1502, %r1471;
	mov.u32 	%r1503, %r1472;
	mov.u32 	%r1504, %r1473;
	mov.u32 	%r1506, %r1474;
	mov.u32 	%r1507, %r1475;
	mov.u32 	%r1508, %r1476;
	mov.u32 	%r1509, %r1477;
	mov.u32 	%r1510, %r1478;
	mov.u32 	%r1511, %r1479;
	mov.u32 	%r1512, %r1480;
	mov.u32 	%r1513, %r1481;
	mov.u32 	%r1514, %r1482;
	mov.u32 	%r1515, %r1483;
	mov.u32 	%r1516, %r1484;
	mov.u32 	%r1517, %r1485;
	mov.u32 	%r1518, %r1486;
	mov.u32 	%r1519, %r1487;
	mov.u32 	%r1520, %r1488;
	mov.u32 	%r1521, %r1489;
	mov.u32 	%r1522, %r1490;
	mov.u32 	%r1523, %r1491;
	mov.u32 	%r1524, %r1492;
	mov.u32 	%r1525, %r1493;
	mov.u32 	%r1526, %r1494;
	mov.u32 	%r1527, %r1495;
	mov.u32 	%r1528, %r1496;
	mov.u32 	%r1529, %r1497;
	mov.u32 	%r1530, %r1498;
	mov.u32 	%r1531, %r1499;
	@%p491 bra 	$L__BB13_554;
	add.s32 	%r1506, %r1004, %r926;
	setp.leu.f32 	%p492, %f3355, %f2746;
	mov.f32 	%f3381, %f3350;
	mov.f32 	%f3382, %f3351;
	mov.f32 	%f3383, %f3352;
	mov.f32 	%f3384, %f3353;
	mov.f32 	%f3385, %f3354;
	mov.f32 	%f3386, %f2746;
	mov.f32 	%f3387, %f3355;
	mov.f32 	%f3388, %f3356;
	mov.f32 	%f3389, %f3357;
	mov.f32 	%f3390, %f3358;
	mov.f32 	%f3391, %f3359;
	mov.f32 	%f3392, %f3360;
	mov.f32 	%f3393, %f3361;
	mov.f32 	%f3394, %f3362;
	mov.f32 	%f3395, %f3363;
	mov.f32 	%f3396, %f3364;
	mov.f32 	%f3397, %f3365;
	mov.f32 	%f3398, %f3366;
	mov.f32 	%f3399, %f3367;
	mov.f32 	%f3400, %f3368;
	mov.f32 	%f3401, %f3369;
	mov.f32 	%f3402, %f3370;
	mov.f32 	%f3403, %f3371;
	mov.f32 	%f3404, %f3372;
	mov.f32 	%f3405, %f3373;
	mov.f32 	%f3406, %f3374;
	mov.f32 	%f3407, %f3375;
	mov.f32 	%f3408, %f3376;
	mov.f32 	%f3409, %f3377;
	mov.f32 	%f3410, %f3378;
	mov.f32 	%f3411, %f3379;
	mov.u32 	%r1501, %r1470;
	mov.u32 	%r1502, %r1471;
	mov.u32 	%r1503, %r1472;
	mov.u32 	%r1504, %r1473;
	mov.u32 	%r1505, %r1474;
	mov.u32 	%r1507, %r1475;
	mov.u32 	%r1508, %r1476;
	mov.u32 	%r1509, %r1477;
	mov.u32 	%r1510, %r1478;
	mov.u32 	%r1511, %r1479;
	mov.u32 	%r1512, %r1480;
	mov.u32 	%r1513, %r1481;
	mov.u32 	%r1514, %r1482;
	mov.u32 	%r1515, %r1483;
	mov.u32 	%r1516, %r1484;
	mov.u32 	%r1517, %r1485;
	mov.u32 	%r1518, %r1486;
	mov.u32 	%r1519, %r1487;
	mov.u32 	%r1520, %r1488;
	mov.u32 	%r1521, %r1489;
	mov.u32 	%r1522, %r1490;
	mov.u32 	%r1523, %r1491;
	mov.u32 	%r1524, %r1492;
	mov.u32 	%r1525, %r1493;
	mov.u32 	%r1526, %r1494;
	mov.u32 	%r1527, %r1495;
	mov.u32 	%r1528, %r1496;
	mov.u32 	%r1529, %r1497;
	mov.u32 	%r1530, %r1498;
	mov.u32 	%r1531, %r1499;
	@%p492 bra 	$L__BB13_554;
	add.s32 	%r1507, %r1004, %r926;
	setp.leu.f32 	%p493, %f3356, %f2746;
	mov.f32 	%f3381, %f3350;
	mov.f32 	%f3382, %f3351;
	mov.f32 	%f3383, %f3352;
	mov.f32 	%f3384, %f3353;
	mov.f32 	%f3385, %f3354;
	mov.f32 	%f3386, %f3355;
	mov.f32 	%f3387, %f2746;
	mov.f32 	%f3388, %f3356;
	mov.f32 	%f3389, %f3357;
	mov.f32 	%f3390, %f3358;
	mov.f32 	%f3391, %f3359;
	mov.f32 	%f3392, %f3360;
	mov.f32 	%f3393, %f3361;
	mov.f32 	%f3394, %f3362;
	mov.f32 	%f3395, %f3363;
	mov.f32 	%f3396, %f3364;
	mov.f32 	%f3397, %f3365;
	mov.f32 	%f3398, %f3366;
	mov.f32 	%f3399, %f3367;
	mov.f32 	%f3400, %f3368;
	mov.f32 	%f3401, %f3369;
	mov.f32 	%f3402, %f3370;
	mov.f32 	%f3403, %f3371;
	mov.f32 	%f3404, %f3372;
	mov.f32 	%f3405, %f3373;
	mov.f32 	%f3406, %f3374;
	mov.f32 	%f3407, %f3375;
	mov.f32 	%f3408, %f3376;
	mov.f32 	%f3409, %f3377;
	mov.f32 	%f3410, %f3378;
	mov.f32 	%f3411, %f3379;
	mov.u32 	%r1501, %r1470;
	mov.u32 	%r1502, %r1471;
	mov.u32 	%r1503, %r1472;
	mov.u32 	%r1504, %r1473;
	mov.u32 	%r1505, %r1474;
	mov.u32 	%r1506, %r1475;
	mov.u32 	%r1508, %r1476;
	mov.u32 	%r1509, %r1477;
	mov.u32 	%r1510, %r1478;
	mov.u32 	%r1511, %r1479;
	mov.u32 	%r1512, %r1480;
	mov.u32 	%r1513, %r1481;
	mov.u32 	%r1514, %r1482;
	mov.u32 	%r1515, %r1483;
	mov.u32 	%r1516, %r1484;
	mov.u32 	%r1517, %r1485;
	mov.u32 	%r1518, %r1486;
	mov.u32 	%r1519, %r1487;
	mov.u32 	%r1520, %r1488;
	mov.u32 	%r1521, %r1489;
	mov.u32 	%r1522, %r1490;
	mov.u32 	%r1523, %r1491;
	mov.u32 	%r1524, %r1492;
	mov.u32 	%r1525, %r1493;
	mov.u32 	%r1526, %r1494;
	mov.u32 	%r1527, %r1495;
	mov.u32 	%r1528, %r1496;
	mov.u32 	%r1529, %r1497;
	mov.u32 	%r1530, %r1498;
	mov.u32 	%r1531, %r1499;
	@%p493 bra 	$L__BB13_554;
	add.s32 	%r1508, %r1004, %r926;
	setp.leu.f32 	%p494, %f3357, %f2746;
	mov.f32 	%f3381, %f3350;
	mov.f32 	%f3382, %f3351;
	mov.f32 	%f3383, %f3352;
	mov.f32 	%f3384, %f3353;
	mov.f32 	%f3385, %f3354;
	mov.f32 	%f3386, %f3355;
	mov.f32 	%f3387, %f3356;
	mov.f32 	%f3388, %f2746;
	mov.f32 	%f3389, %f3357;
	mov.f32 	%f3390, %f3358;
	mov.f32 	%f3391, %f3359;
	mov.f32 	%f3392, %f3360;
	mov.f32 	%f3393, %f3361;
	mov.f32 	%f3394, %f3362;
	mov.f32 	%f3395, %f3363;
	mov.f32 	%f3396, %f3364;
	mov.f32 	%f3397, %f3365;
	mov.f32 	%f3398, %f3366;
	mov.f32 	%f3399, %f3367;
	mov.f32 	%f3400, %f3368;
	mov.f32 	%f3401, %f3369;
	mov.f32 	%f3402, %f3370;
	mov.f32 	%f3403, %f3371;
	mov.f32 	%f3404, %f3372;
	mov.f32 	%f3405, %f3373;
	mov.f32 	%f3406, %f3374;
	mov.f32 	%f3407, %f3375;
	mov.f32 	%f3408, %f3376;
	mov.f32 	%f3409, %f3377;
	mov.f32 	%f3410, %f3378;
	mov.f32 	%f3411, %f3379;
	mov.u32 	%r1501, %r1470;
	mov.u32 	%r1502, %r1471;
	mov.u32 	%r1503, %r1472;
	mov.u32 	%r1504, %r1473;
	mov.u32 	%r1505, %r1474;
	mov.u32 	%r1506, %r1475;
	mov.u32 	%r1507, %r1476;
	mov.u32 	%r1509, %r1477;
	mov.u32 	%r1510, %r1478;
	mov.u32 	%r1511, %r1479;
	mov.u32 	%r1512, %r1480;
	mov.u32 	%r1513, %r1481;
	mov.u32 	%r1514, %r1482;
	mov.u32 	%r1515, %r1483;
	mov.u32 	%r1516, %r1484;
	mov.u32 	%r1517, %r1485;
	mov.u32 	%r1518, %r1486;
	mov.u32 	%r1519, %r1487;
	mov.u32 	%r1520, %r1488;
	mov.u32 	%r1521, %r1489;
	mov.u32 	%r1522, %r1490;
	mov.u32 	%r1523, %r1491;
	mov.u32 	%r1524, %r1492;
	mov.u32 	%r1525, %r1493;
	mov.u32 	%r1526, %r1494;
	mov.u32 	%r1527, %r1495;
	mov.u32 	%r1528, %r1496;
	mov.u32 	%r1529, %r1497;
	mov.u32 	%r1530, %r1498;
	mov.u32 	%r1531, %r1499;
	@%p494 bra 	$L__BB13_554;
	add.s32 	%r1509, %r1004, %r926;
	setp.leu.f32 	%p495, %f3358, %f2746;
	mov.f32 	%f3381, %f3350;
	mov.f32 	%f3382, %f3351;
	mov.f32 	%f3383, %f3352;
	mov.f32 	%f3384, %f3353;
	mov.f32 	%f3385, %f3354;
	mov.f32 	%f3386, %f3355;
	mov.f32 	%f3387, %f3356;
	mov.f32 	%f3388, %f3357;
	mov.f32 	%f3389, %f2746;
	mov.f32 	%f3390, %f3358;
	mov.f32 	%f3391, %f3359;
	mov.f32 	%f3392, %f3360;
	mov.f32 	%f3393, %f3361;
	mov.f32 	%f3394, %f3362;
	mov.f32 	%f3395, %f3363;
	mov.f32 	%f3396, %f3364;
	mov.f32 	%f3397, %f3365;
	mov.f32 	%f3398, %f3366;
	mov.f32 	%f3399, %f3367;
	mov.f32 	%f3400, %f3368;
	mov.f32 	%f3401, %f3369;
	mov.f32 	%f3402, %f3370;
	mov.f32 	%f3403, %f3371;
	mov.f32 	%f3404, %f3372;
	mov.f32 	%f3405, %f3373;
	mov.f32 	%f3406, %f3374;
	mov.f32 	%f3407, %f3375;
	mov.f32 	%f3408, %f3376;
	mov.f32 	%f3409, %f3377;
	mov.f32 	%f3410, %f3378;
	mov.f32 	%f3411, %f3379;
	mov.u32 	%r1501, %r1470;
	mov.u32 	%r1502, %r1471;
	mov.u32 	%r1503, %r1472;
	mov.u32 	%r1504, %r1473;
	mov.u32 	%r1505, %r1474;
	mov.u32 	%r1506, %r1475;
	mov.u32 	%r1507, %r1476;
	mov.u32 	%r1508, %r1477;
	mov.u32 	%r1510, %r1478;
	mov.u32 	%r1511, %r1479;
	mov.u32 	%r1512, %r1480;
	mov.u32 	%r1513, %r1481;
	mov.u32 	%r1514, %r1482;
	mov.u32 	%r1515, %r1483;
	mov.u32 	%r1516, %r1484;
	mov.u32 	%r1517, %r1485;
	mov.u32 	%r1518, %r1486;
	mov.u32 	%r1519, %r1487;
	mov.u32 	%r1520, %r1488;
	mov.u32 	%r1521, %r1489;
	mov.u32 	%r1522, %r1490;
	mov.u32 	%r1523, %r1491;
	mov.u32 	%r1524, %r1492;
	mov.u32 	%r1525, %r1493;
	mov.u32 	%r1526, %r1494;
	mov.u32 	%r1527, %r1495;
	mov.u32 	%r1528, %r1496;
	mov.u32 	%r1529, %r1497;
	mov.u32 	%r1530, %r1498;
	mov.u32 	%r1531, %r1499;
	@%p495 bra 	$L__BB13_554;
	add.s32 	%r1510, %r1004, %r926;
	setp.leu.f32 	%p496, %f3359, %f2746;
	mov.f32 	%f3381, %f3350;
	mov.f32 	%f3382, %f3351;
	mov.f32 	%f3383, %f3352;
	mov.f32 	%f3384, %f3353;
	mov.f32 	%f3385, %f3354;
	mov.f32 	%f3386, %f3355;
	mov.f32 	%f3387, %f3356;
	mov.f32 	%f3388, %f3357;
	mov.f32 	%f3389, %f3358;
	mov.f32 	%f3390, %f2746;
	mov.f32 	%f3391, %f3359;
	mov.f32 	%f3392, %f3360;
	mov.f32 	%f3393, %f3361;
	mov.f32 	%f3394, %f3362;
	mov.f32 	%f3395, %f3363;
	mov.f32 	%f3396, %f3364;
	mov.f32 	%f3397, %f3365;
	mov.f32 	%f3398, %f3366;
	mov.f32 	%f3399, %f3367;
	mov.f32 	%f3400, %f3368;
	mov.f32 	%f3401, %f3369;
	mov.f32 	%f3402, %f3370;
	mov.f32 	%f3403, %f3371;
	mov.f32 	%f3404, %f3372;
	mov.f32 	%f3405, %f3373;
	mov.f32 	%f3406, %f3374;
	mov.f32 	%f3407, %f3375;
	mov.f32 	%f3408, %f3376;
	mov.f32 	%f3409, %f3377;
	mov.f32 	%f3410, %f3378;
	mov.f32 	%f3411, %f3379;
	mov.u32 	%r1501, %r1470;
	mov.u32 	%r1502, %r1471;
	mov.u32 	%r1503, %r1472;
	mov.u32 	%r1504, %r1473;
	mov.u32 	%r1505, %r1474;
	mov.u32 	%r1506, %r1475;
	mov.u32 	%r1507, %r1476;
	mov.u32 	%r1508, %r1477;
	mov.u32 	%r1509, %r1478;
	mov.u32 	%r1511, %r1479;
	mov.u32 	%r1512, %r1480;
	mov.u32 	%r1513, %r1481;
	mov.u32 	%r1514, %r1482;
	mov.u32 	%r1515, %r1483;
	mov.u32 	%r1516, %r1484;
	mov.u32 	%r1517, %r1485;
	mov.u32 	%r1518, %r1486;
	mov.u32 	%r1519, %r1487;
	mov.u32 	%r1520, %r1488;
	mov.u32 	%r1521, %r1489;
	mov.u32 	%r1522, %r1490;
	mov.u32 	%r1523, %r1491;
	mov.u32 	%r1524, %r1492;
	mov.u32 	%r1525, %r1493;
	mov.u32 	%r1526, %r1494;
	mov.u32 	%r1527, %r1495;
	mov.u32 	%r1528, %r1496;
	mov.u32 	%r1529, %r1497;
	mov.u32 	%r1530, %r1498;
	mov.u32 	%r1531, %r1499;
	@%p496 bra 	$L__BB13_554;
	add.s32 	%r1511, %r1004, %r926;
	setp.leu.f32 	%p497, %f3360, %f2746;
	mov.f32 	%f3381, %f3350;
	mov.f32 	%f3382, %f3351;
	mov.f32 	%f3383, %f3352;
	mov.f32 	%f3384, %f3353;
	mov.f32 	%f3385, %f3354;
	mov.f32 	%f3386, %f3355;
	mov.f32 	%f3387, %f3356;
	mov.f32 	%f3388, %f3357;
	mov.f32 	%f3389, %f3358;
	mov.f32 	%f3390, %f3359;
	mov.f32 	%f3391, %f2746;
	mov.f32 	%f3392, %f3360;
	mov.f32 	%f3393, %f3361;
	mov.f32 	%f3394, %f3362;
	mov.f32 	%f3395, %f3363;
	mov.f32 	%f3396, %f3364;
	mov.f32 	%f3397, %f3365;
	mov.f32 	%f3398, %f3366;
	mov.f32 	%f3399, %f3367;
	mov.f32 	%f3400, %f3368;
	mov.f32 	%f3401, %f3369;
	mov.f32 	%f3402, %f3370;
	mov.f32 	%f3403, %f3371;
	mov.f32 	%f3404, %f3372;
	mov.f32 	%f3405, %f3373;
	mov.f32 	%f3406, %f3374;
	mov.f32 	%f3407, %f3375;
	mov.f32 	%f3408, %f3376;
	mov.f32 	%f3409, %f3377;
	mov.f32 	%f3410, %f3378;
	mov.f32 	%f3411, %f3379;
	mov.u32 	%r1501, %r1470;
	mov.u32 	%r1502, %r1471;
	mov.u32 	%r1503, %r1472;
	mov.u32 	%r1504, %r1473;
	mov.u32 	%r1505, %r1474;
	mov.u32 	%r1506, %r1475;
	mov.u32 	%r1507, %r1476;
	mov.u32 	%r1508, %r1477;
	mov.u32 	%r1509, %r1478;
	mov.u32 	%r1510, %r1479;
	mov.u32 	%r1512, %r1480;
	mov.u32 	%r1513, %r1481;
	mov.u32 	%r1514, %r1482;
	mov.u32 	%r1515, %r1483;
	mov.u32 	%r1516, %r1484;
	mov.u32 	%r1517, %r1485;
	mov.u32 	%r1518, %r1486;
	mov.u32 	%r1519, %r1487;
	mov.u32 	%r1520, %r1488;
	mov.u32 	%r1521, %r1489;
	mov.u32 	%r1522, %r1490;
	mov.u32 	%r1523, %r1491;
	mov.u32 	%r1524, %r1492;
	mov.u32 	%r1525, %r1493;
	mov.u32 	%r1526, %r1494;
	mov.u32 	%r1527, %r1495;
	mov.u32 	%r1528, %r1496;
	mov.u32 	%r1529, %r1497;
	mov.u32 	%r1530, %r1498;
	mov.u32 	%r1531, %r1499;
	@%p497 bra 	$L__BB13_554;
	add.s32 	%r1512, %r1004, %r926;
	setp.leu.f32 	%p498, %f3361, %f2746;
	mov.f32 	%f3381, %f3350;
	mov.f32 	%f3382, %f3351;
	mov.f32 	%f3383, %f3352;
	mov.f32 	%f3384, %f3353;
	mov.f32 	%f3385, %f3354;
	mov.f32 	%f3386, %f3355;
	mov.f32 	%f3387, %f3356;
	mov.f32 	%f3388, %f3357;
	mov.f32 	%f3389, %f3358;
	mov.f32 	%f3390, %f3359;
	mov.f32 	%f3391, %f3360;
	mov.f32 	%f3392, %f2746;
	mov.f32 	%f3393, %f3361;
	mov.f32 	%f3394, %f3362;
	mov.f32 	%f3395, %f3363;
	mov.f32 	%f3396, %f3364;
	mov.f32 	%f3397, %f3365;
	mov.f32 	%f3398, %f3366;
	mov.f32 	%f3399, %f3367;
	mov.f32 	%f3400, %f3368;
	mov.f32 	%f3401, %f3369;
	mov.f32 	%f3402, %f3370;
	mov.f32 	%f3403, %f3371;
	mov.f32 	%f3404, %f3372;
	mov.f32 	%f3405, %f3373;
	mov.f32 	%f3406, %f3374;
	mov.f32 	%f3407, %f3375;
	mov.f32 	%f3408, %f3376;
	mov.f32 	%f3409, %f3377;
	mov.f32 	%f3410, %f3378;
	mov.f32 	%f3411, %f3379;
	mov.u32 	%r1501, %r1470;
	mov.u32 	%r1502, %r1471;
	mov.u32 	%r1503, %r1472;
	mov.u32 	%r1504, %r1473;
	mov.u32 	%r1505, %r1474;
	mov.u32 	%r1506, %r1475;
	mov.u32 	%r1507, %r1476;
	mov.u32 	%r1508, %r1477;
	mov.u32 	%r1509, %r1478;
	mov.u32 	%r1510, %r1479;
	mov.u32 	%r1511, %r1480;
	mov.u32 	%r1513, %r1481;
	mov.u32 	%r1514, %r1482;
	mov.u32 	%r1515, %r1483;
	mov.u32 	%r1516, %r1484;
	mov.u32 	%r1517, %r1485;
	mov.u32 	%r1518, %r1486;
	mov.u32 	%r1519, %r1487;
	mov.u32 	%r1520, %r1488;
	mov.u32 	%r1521, %r1489;
	mov.u32 	%r1522, %r1490;
	mov.u32 	%r1523, %r1491;
	mov.u32 	%r1524, %r1492;
	mov.u32 	%r1525, %r1493;
	mov.u32 	%r1526, %r1494;
	mov.u32 	%r1527, %r1495;
	mov.u32 	%r1528, %r1496;
	mov.u32 	%r1529, %r1497;
	mov.u32 	%r1530, %r1498;
	mov.u32 	%r1531, %r1499;
	@%p498 bra 	$L__BB13_554;
	add.s32 	%r1513, %r1004, %r926;
	setp.leu.f32 	%p499, %f3362, %f2746;
	mov.f32 	%f3381, %f3350;
	mov.f32 	%f3382, %f3351;
	mov.f32 	%f3383, %f3352;
	mov.f32 	%f3384, %f3353;
	mov.f32 	%f3385, %f3354;
	mov.f32 	%f3386, %f3355;
	mov.f32 	%f3387, %f3356;
	mov.f32 	%f3388, %f3357;
	mov.f32 	%f3389, %f3358;
	mov.f32 	%f3390, %f3359;
	mov.f32 	%f3391, %f3360;
	mov.f32 	%f3392, %f3361;
	mov.f32 	%f3393, %f2746;
	mov.f32 	%f3394, %f3362;
	mov.f32 	%f3395, %f3363;
	mov.f32 	%f3396, %f3364;
	mov.f32 	%f3397, %f3365;
	mov.f32 	%f3398, %f3366;
	mov.f32 	%f3399, %f3367;
	mov.f32 	%f3400, %f3368;
	mov.f32 	%f3401, %f3369;
	mov.f32 	%f3402, %f3370;
	mov.f32 	%f3403, %f3371;
	mov.f32 	%f3404, %f3372;
	mov.f32 	%f3405, %f3373;
	mov.f32 	%f3406, %f3374;
	mov.f32 	%f3407, %f3375;
	mov.f32 	%f3408, %f3376;
	mov.f32 	%f3409, %f3377;
	mov.f32 	%f3410, %f3378;
	mov.f32 	%f3411, %f3379;
	mov.u32 	%r1501, %r1470;
	mov.u32 	%r1502, %r1471;
	mov.u32 	%r1503, %r1472;
	mov.u32 	%r1504, %r1473;
	mov.u32 	%r1505, %r1474;
	mov.u32 	%r1506, %r1475;
	mov.u32 	%r1507, %r1476;
	mov.u32 	%r1508, %r1477;
	mov.u32 	%r1509, %r1478;
	mov.u32 	%r1510, %r1479;
	mov.u32 	%r1511, %r1480;
	mov.u32 	%r1512, %r1481;
	mov.u32 	%r1514, %r1482;
	mov.u32 	%r1515, %r1483;
	mov.u32 	%r1516, %r1484;
	mov.u32 	%r1517, %r1485;
	mov.u32 	%r1518, %r1486;
	mov.u32 	%r1519, %r1487;
	mov.u32 	%r1520, %r1488;
	mov.u32 	%r1521, %r1489;
	mov.u32 	%r1522, %r1490;
	mov.u32 	%r1523, %r1491;
	mov.u32 	%r1524, %r1492;
	mov.u32 	%r1525, %r1493;
	mov.u32 	%r1526, %r1494;
	mov.u32 	%r1527, %r1495;
	mov.u32 	%r1528, %r1496;
	mov.u32 	%r1529, %r1497;
	mov.u32 	%r1530, %r1498;
	mov.u32 	%r1531, %r1499;
	@%p499 bra 	$L__BB13_554;
	add.s32 	%r1514, %r1004, %r926;
	setp.leu.f32 	%p500, %f3363, %f2746;
	mov.f32 	%f3381, %f3350;
	mov.f32 	%f3382, %f3351;
	mov.f32 	%f3383, %f3352;
	mov.f32 	%f3384, %f3353;
	mov.f32 	%f3385, %f3354;
	mov.f32 	%f3386, %f3355;
	mov.f32 	%f3387, %f3356;
	mov.f32 	%f3388, %f3357;
	mov.f32 	%f3389, %f3358;
	mov.f32 	%f3390, %f3359;
	mov.f32 	%f3391, %f3360;
	mov.f32 	%f3392, %f3361;
	mov.f32 	%f3393, %f3362;
	mov.f32 	%f3394, %f2746;
	mov.f32 	%f3395, %f3363;
	mov.f32 	%f3396, %f3364;
	mov.f32 	%f3397, %f3365;
	mov.f32 	%f3398, %f3366;
	mov.f32 	%f3399, %f3367;
	mov.f32 	%f3400, %f3368;
	mov.f32 	%f3401, %f3369;
	mov.f32 	%f3402, %f3370;
	mov.f32 	%f3403, %f3371;
	mov.f32 	%f3404, %f3372;
	mov.f32 	%f3405, %f3373;
	mov.f32 	%f3406, %f3374;
	mov.f32 	%f3407, %f3375;
	mov.f32 	%f3408, %f3376;
	mov.f32 	%f3409, %f3377;
	mov.f32 	%f3410, %f3378;
	mov.f32 	%f3411, %f3379;
	mov.u32 	%r1501, %r1470;
	mov.u32 	%r1502, %r1471;
	mov.u32 	%r1503, %r1472;
	mov.u32 	%r1504, %r1473;
	mov.u32 	%r1505, %r1474;
	mov.u32 	%r1506, %r1475;
	mov.u32 	%r1507, %r1476;
	mov.u32 	%r1508, %r1477;
	mov.u32 	%r1509, %r1478;
	mov.u32 	%r1510, %r1479;
	mov.u32 	%r1511, %r1480;
	mov.u32 	%r1512, %r1481;
	mov.u32 	%r1513, %r1482;
	mov.u32 	%r1515, %r1483;
	mov.u32 	%r1516, %r1484;
	mov.u32 	%r1517, %r1485;
	mov.u32 	%r1518, %r1486;
	mov.u32 	%r1519, %r1487;
	mov.u32 	%r1520, %r1488;
	mov.u32 	%r1521, %r1489;
	mov.u32 	%r1522, %r1490;
	mov.u32 	%r1523, %r1491;
	mov.u32 	%r1524, %r1492;
	mov.u32 	%r1525, %r1493;
	mov.u32 	%r1526, %r1494;
	mov.u32 	%r1527, %r1495;
	mov.u32 	%r1528, %r1496;
	mov.u32 	%r1529, %r1497;
	mov.u32 	%r1530, %r1498;
	mov.u32 	%r1531, %r1499;
	@%p500 bra 	$L__BB13_554;
	add.s32 	%r1515, %r1004, %r926;
	setp.leu.f32 	%p501, %f3364, %f2746;
	mov.f32 	%f3381, %f3350;
	mov.f32 	%f3382, %f3351;
	mov.f32 	%f3383, %f3352;
	mov.f32 	%f3384, %f3353;
	mov.f32 	%f3385, %f3354;
	mov.f32 	%f3386, %f3355;
	mov.f32 	%f3387, %f3356;
	mov.f32 	%f3388, %f3357;
	mov.f32 	%f3389, %f3358;
	mov.f32 	%f3390, %f3359;
	mov.f32 	%f3391, %f3360;
	mov.f32 	%f3392, %f3361;
	mov.f32 	%f3393, %f3362;
	mov.f32 	%f3394, %f3363;
	mov.f32 	%f3395, %f2746;
	mov.f32 	%f3396, %f3364;
	mov.f32 	%f3397, %f3365;
	mov.f32 	%f3398, %f3366;
	mov.f32 	%f3399, %f3367;
	mov.f32 	%f3400, %f3368;
	mov.f32 	%f3401, %f3369;
	mov.f32 	%f3402, %f3370;
	mov.f32 	%f3403, %f3371;
	mov.f32 	%f3404, %f3372;
	mov.f32 	%f3405, %f3373;
	mov.f32 	%f3406, %f3374;
	mov.f32 	%f3407, %f3375;
	mov.f32 	%f3408, %f3376;
	mov.f32 	%f3409, %f3377;
	mov.f32 	%f3410, %f3378;
	mov.f32 	%f3411, %f3379;
	mov.u32 	%r1501, %r1470;
	mov.u32 	%r1502, %r1471;
	mov.u32 	%r1503, %r1472;
	mov.u32 	%r1504, %r1473;
	mov.u32 	%r1505, %r1474;
	mov.u32 	%r1506, %r1475;
	mov.u32 	%r1507, %r1476;
	mov.u32 	%r1508, %r1477;
	mov.u32 	%r1509, %r1478;
	mov.u32 	%r1510, %r1479;
	mov.u32 	%r1511, %r1480;
	mov.u32 	%r1512, %r1481;
	mov.u32 	%r1513, %r1482;
	mov.u32 	%r1514, %r1483;
	mov.u32 	%r1516, %r1484;
	mov.u32 	%r1517, %r1485;
	mov.u32 	%r1518, %r1486;
	mov.u32 	%r1519, %r1487;
	mov.u32 	%r1520, %r1488;
	mov.u32 	%r1521, %r1489;
	mov.u32 	%r1522, %r1490;
	mov.u32 	%r1523, %r1491;
	mov.u32 	%r1524, %r1492;
	mov.u32 	%r1525, %r1493;
	mov.u32 	%r1526, %r1494;
	mov.u32 	%r1527, %r1495;
	mov.u32 	%r1528, %r1496;
	mov.u32 	%r1529, %r1497;
	mov.u32 	%r1530, %r1498;
	mov.u32 	%r1531, %r1499;
	@%p501 bra 	$L__BB13_554;
	add.s32 	%r1516, %r1004, %r926;
	setp.leu.f32 	%p502, %f3365, %f2746;
	mov.f32 	%f3381, %f3350;
	mov.f32 	%f3382, %f3351;
	mov.f32 	%f3383, %f3352;
	mov.f32 	%f3384, %f3353;
	mov.f32 	%f3385, %f3354;
	mov.f32 	%f3386, %f3355;
	mov.f32 	%f3387, %f3356;
	mov.f32 	%f3388, %f3357;
	mov.f32 	%f3389, %f3358;
	mov.f32 	%f3390, %f3359;
	mov.f32 	%f3391, %f3360;
	mov.f32 	%f3392, %f3361;
	mov.f32 	%f3393, %f3362;
	mov.f32 	%f3394, %f3363;
	mov.f32 	%f3395, %f3364;
	mov.f32 	%f3396, %f2746;
	mov.f32 	%f3397, %f3365;
	mov.f32 	%f3398, %f3366;
	mov.f32 	%f3399, %f3367;
	mov.f32 	%f3400, %f3368;
	mov.f32 	%f3401, %f3369;
	mov.f32 	%f3402, %f3370;
	mov.f32 	%f3403, %f3371;
	mov.f32 	%f3404, %f3372;
	mov.f32 	%f3405, %f3373;
	mov.f32 	%f3406, %f3374;
	mov.f32 	%f3407, %f3375;
	mov.f32 	%f3408, %f3376;
	mov.f32 	%f3409, %f3377;
	mov.f32 	%f3410, %f3378;
	mov.f32 	%f3411, %f3379;
	mov.u32 	%r1501, %r1470;
	mov.u32 	%r1502, %r1471;
	mov.u32 	%r1503, %r1472;
	mov.u32 	%r1504, %r1473;
	mov.u32 	%r1505, %r1474;
	mov.u32 	%r1506, %r1475;
	mov.u32 	%r1507, %r1476;
	mov.u32 	%r1508, %r1477;
	mov.u32 	%r1509, %r1478;
	mov.u32 	%r1510, %r1479;
	mov.u32 	%r1511, %r1480;
	mov.u32 	%r1512, %r1481;
	mov.u32 	%r1513, %r1482;
	mov.u32 	%r1514, %r1483;
	mov.u32 	%r1515, %r1484;
	mov.u32 	%r1517, %r1485;
	mov.u32 	%r1518, %r1486;
	mov.u32 	%r1519, %r1487;
	mov.u32 	%r1520, %r1488;
	mov.u32 	%r1521, %r1489;
	mov.u32 	%r1522, %r1490;
	mov.u32 	%r1523, %r1491;
	mov.u32 	%r1524, %r1492;
	mov.u32 	%r1525, %r1493;
	mov.u32 	%r1526, %r1494;
	mov.u32 	%r1527, %r1495;
	mov.u32 	%r1528, %r1496;
	mov.u32 	%r1529, %r1497;
	mov.u32 	%r1530, %r1498;
	mov.u32 	%r1531, %r1499;
	@%p502 bra 	$L__BB13_554;
	add.s32 	%r1517, %r1004, %r926;
	setp.leu.f32 	%p503, %f3366, %f2746;
	mov.f32 	%f3381, %f3350;
	mov.f32 	%f3382, %f3351;
	mov.f32 	%f3383, %f3352;
	mov.f32 	%f3384, %f3353;
	mov.f32 	%f3385, %f3354;
	mov.f32 	%f3386, %f3355;
	mov.f32 	%f3387, %f3356;
	mov.f32 	%f3388, %f3357;
	mov.f32 	%f3389, %f3358;
	mov.f32 	%f3390, %f3359;
	mov.f32 	%f3391, %f3360;
	mov.f32 	%f3392, %f3361;
	mov.f32 	%f3393, %f3362;
	mov.f32 	%f3394, %f3363;
	mov.f32 	%f3395, %f3364;
	mov.f32 	%f3396, %f3365;
	mov.f32 	%f3397, %f2746;
	mov.f32 	%f3398, %f3366;
	mov.f32 	%f3399, %f3367;
	mov.f32 	%f3400, %f3368;
	mov.f32 	%f3401, %f3369;
	mov.f32 	%f3402, %f3370;
	mov.f32 	%f3403, %f3371;
	mov.f32 	%f3404, %f3372;
	mov.f32 	%f3405, %f3373;
	mov.f32 	%f3406, %f3374;
	mov.f32 	%f3407, %f3375;
	mov.f32 	%f3408, %f3376;
	mov.f32 	%f3409, %f3377;
	mov.f32 	%f3410, %f3378;
	mov.f32 	%f3411, %f3379;
	mov.u32 	%r1501, %r1470;
	mov.u32 	%r1502, %r1471;
	mov.u32 	%r1503, %r1472;
	mov.u32 	%r1504, %r1473;
	mov.u32 	%r1505, %r1474;
	mov.u32 	%r1506, %r1475;
	mov.u32 	%r1507, %r1476;
	mov.u32 	%r1508, %r1477;
	mov.u32 	%r1509, %r1478;
	mov.u32 	%r1510, %r1479;
	mov.u32 	%r1511, %r1480;
	mov.u32 	%r1512, %r1481;
	mov.u32 	%r1513, %r1482;
	mov.u32 	%r1514, %r1483;
	mov.u32 	%r1515, %r1484;
	mov.u32 	%r1516, %r1485;
	mov.u32 	%r1518, %r1486;
	mov.u32 	%r1519, %r1487;
	mov.u32 	%r1520, %r1488;
	mov.u32 	%r1521, %r1489;
	mov.u32 	%r1522, %r1490;
	mov.u32 	%r1523, %r1491;
	mov.u32 	%r1524, %r1492;
	mov.u32 	%r1525, %r1493;
	mov.u32 	%r1526, %r1494;
	mov.u32 	%r1527, %r1495;
	mov.u32 	%r1528, %r1496;
	mov.u32 	%r1529, %r1497;
	mov.u32 	%r1530, %r1498;
	mov.u32 	%r1531, %r1499;
	@%p503 bra 	$L__BB13_554;
	add.s32 	%r1518, %r1004, %r926;
	setp.leu.f32 	%p504, %f3367, %f2746;
	mov.f32 	%f3381, %f3350;
	mov.f32 	%f3382, %f3351;
	mov.f32 	%f3383, %f3352;
	mov.f32 	%f3384, %f3353;
	mov.f32 	%f3385, %f3354;
	mov.f32 	%f3386, %f3355;
	mov.f32 	%f3387, %f3356;
	mov.f32 	%f3388, %f3357;
	mov.f32 	%f3389, %f3358;
	mov.f32 	%f3390, %f3359;
	mov.f32 	%f3391, %f3360;
	mov.f32 	%f3392, %f3361;
	mov.f32 	%f3393, %f3362;
	mov.f32 	%f3394, %f3363;
	mov.f32 	%f3395, %f3364;
	mov.f32 	%f3396, %f3365;
	mov.f32 	%f3397, %f3366;
	mov.f32 	%f3398, %f2746;
	mov.f32 	%f3399, %f3367;
	mov.f32 	%f3400, %f3368;
	mov.f32 	%f3401, %f3369;
	mov.f32 	%f3402, %f3370;
	mov.f32 	%f3403, %f3371;
	mov.f32 	%f3404, %f3372;
	mov.f32 	%f3405, %f3373;
	mov.f32 	%f3406, %f3374;
	mov.f32 	%f3407, %f3375;
	mov.f32 	%f3408, %f3376;
	mov.f32 	%f3409, %f3377;
	mov.f32 	%f3410, %f3378;
	mov.f32 	%f3411, %f3379;
	mov.u32 	%r1501, %r1470;
	mov.u32 	%r1502, %r1471;
	mov.u32 	%r1503, %r1472;
	mov.u32 	%r1504, %r1473;
	mov.u32 	%r1505, %r1474;
	mov.u32 	%r1506, %r1475;
	mov.u32 	%r1507, %r1476;
	mov.u32 	%r1508, %r1477;
	mov.u32 	%r1509, %r1478;
	mov.u32 	%r1510, %r1479;
	mov.u32 	%r1511, %r1480;
	mov.u32 	%r1512, %r1481;
	mov.u32 	%r1513, %r1482;
	mov.u32 	%r1514, %r1483;
	mov.u32 	%r1515, %r1484;
	mov.u32 	%r1516, %r1485;
	mov.u32 	%r1517, %r1486;
	mov.u32 	%r1519, %r1487;
	mov.u32 	%r1520, %r1488;
	mov.u32 	%r1521, %r1489;
	mov.u32 	%r1522, %r1490;
	mov.u32 	%r1523, %r1491;
	mov.u32 	%r1524, %r1492;
	mov.u32 	%r1525, %r1493;
	mov.u32 	%r1526, %r1494;
	mov.u32 	%r1527, %r1495;
	mov.u32 	%r1528, %r1496;
	mov.u32 	%r1529, %r1497;
	mov.u32 	%r1530, %r1498;
	mov.u32 	%r1531, %r1499;
	@%p504 bra 	$L__BB13_554;
	add.s32 	%r1519, %r1004, %r926;
	setp.leu.f32 	%p505, %f3368, %f2746;
	mov.f32 	%f3381, %f3350;
	mov.f32 	%f3382, %f3351;
	mov.f32 	%f3383, %f3352;
	mov.f32 	%f3384, %f3353;
	mov.f32 	%f3385, %f3354;
	mov.f32 	%f3386, %f3355;
	mov.f32 	%f3387, %f3356;
	mov.f32 	%f3388, %f3357;
	mov.f32 	%f3389, %f3358;
	mov.f32 	%f3390, %f3359;
	mov.f32 	%f3391, %f3360;
	mov.f32 	%f3392, %f3361;
	mov.f32 	%f3393, %f3362;
	mov.f32 	%f3394, %f3363;
	mov.f32 	%f3395, %f3364;
	mov.f32 	%f3396, %f3365;
	mov.f32 	%f3397, %f3366;
	mov.f32 	%f3398, %f3367;
	mov.f32 	%f3399, %f2746;
	mov.f32 	%f3400, %f3368;
	mov.f32 	%f3401, %f3369;
	mov.f32 	%f3402, %f3370;
	mov.f32 	%f3403, %f3371;
	mov.f32 	%f3404, %f3372;
	mov.f32 	%f3405, %f3373;
	mov.f32 	%f3406, %f3374;
	mov.f32 	%f3407, %f3375;
	mov.f32 	%f3408, %f3376;
	mov.f32 	%f3409, %f3377;
	mov.f32 	%f3410, %f3378;
	mov.f32 	%f3411, %f3379;
	mov.u32 	%r1501, %r1470;
	mov.u32 	%r1502, %r1471;
	mov.u32 	%r1503, %r1472;
	mov.u32 	%r1504, %r1473;
	mov.u32 	%r1505, %r1474;
	mov.u32 	%r1506, %r1475;
	mov.u32 	%r1507, %r1476;
	mov.u32 	%r1508, %r1477;
	mov.u32 	%r1509, %r1478;
	mov.u32 	%r1510, %r1479;
	mov.u32 	%r1511, %r1480;
	mov.u32 	%r1512, %r1481;
	mov.u32 	%r1513, %r1482;
	mov.u32 	%r1514, %r1483;
	mov.u32 	%r1515, %r1484;
	mov.u32 	%r1516, %r1485;
	mov.u32 	%r1517, %r1486;
	mov.u32 	%r1518, %r1487;
	mov.u32 	%r1520, %r1488;
	mov.u32 	%r1521, %r1489;
	mov.u32 	%r1522, %r1490;
	mov.u32 	%r1523, %r1491;
	mov.u32 	%r1524, %r1492;
	mov.u32 	%r1525, %r1493;
	mov.u32 	%r1526, %r1494;
	mov.u32 	%r1527, %r1495;
	mov.u32 	%r1528, %r1496;
	mov.u32 	%r1529, %r1497;
	mov.u32 	%r1530, %r1498;
	mov.u32 	%r1531, %r1499;
	@%p505 bra 	$L__BB13_554;
	add.s32 	%r1520, %r1004, %r926;
	setp.leu.f32 	%p506, %f3369, %f2746;
	mov.f32 	%f3381, %f3350;
	mov.f32 	%f3382, %f3351;
	mov.f32 	%f3383, %f3352;
	mov.f32 	%f3384, %f3353;
	mov.f32 	%f3385, %f3354;
	mov.f32 	%f3386, %f3355;
	mov.f32 	%f3387, %f3356;
	mov.f32 	%f3388, %f3357;
	mov.f32 	%f3389, %f3358;
	mov.f32 	%f3390, %f3359;
	mov.f32 	%f3391, %f3360;
	mov.f32 	%f3392, %f3361;
	mov.f32 	%f3393, %f3362;
	mov.f32 	%f3394, %f3363;
	mov.f32 	%f3395, %f3364;
	mov.f32 	%f3396, %f3365;
	mov.f32 	%f3397, %f3366;
	mov.f32 	%f3398, %f3367;
	mov.f32 	%f3399, %f3368;
	mov.f32 	%f3400, %f2746;
	mov.f32 	%f3401, %f3369;
	mov.f32 	%f3402, %f3370;
	mov.f32 	%f3403, %f3371;
	mov.f32 	%f3404, %f3372;
	mov.f32 	%f3405, %f3373;
	mov.f32 	%f3406, %f3374;
	mov.f32 	%f3407, %f3375;
	mov.f32 	%f3408, %f3376;
	mov.f32 	%f3409, %f3377;
	mov.f32 	%f3410, %f3378;
	mov.f32 	%f3411, %f3379;
	mov.u32 	%r1501, %r1470;
	mov.u32 	%r1502, %r1471;
	mov.u32 	%r1503, %r1472;
	mov.u32 	%r1504, %r1473;
	mov.u32 	%r1505, %r1474;
	mov.u32 	%r1506, %r1475;
	mov.u32 	%r1507, %r1476;
	mov.u32 	%r1508, %r1477;
	mov.u32 	%r1509, %r1478;
	mov.u32 	%r1510, %r1479;
	mov.u32 	%r1511, %r1480;
	mov.u32 	%r1512, %r1481;
	mov.u32 	%r1513, %r1482;
	mov.u32 	%r1514, %r1483;
	mov.u32 	%r1515, %r1484;
	mov.u32 	%r1516, %r1485;
	mov.u32 	%r1517, %r1486;
	mov.u32 	%r1518, %r1487;
	mov.u32 	%r1519, %r1488;
	mov.u32 	%r1521, %r1489;
	mov.u32 	%r1522, %r1490;
	mov.u32 	%r1523, %r1491;
	mov.u32 	%r1524, %r1492;
	mov.u32 	%r1525, %r1493;
	mov.u32 	%r1526, %r1494;
	mov.u32 	%r1527, %r1495;
	mov.u32 	%r1528, %r1496;
	mov.u32 	%r1529, %r1497;
	mov.u32 	%r1530, %r1498;
	mov.u32 	%r1531, %r1499;
	@%p506 bra 	$L__BB13_554;
	add.s32 	%r1521, %r1004, %r926;
	setp.leu.f32 	%p507, %f3370, %f2746;
	mov.f32 	%f3381, %f3350;
	mov.f32 	%f3382, %f3351;
	mov.f32 	%f3383, %f3352;
	mov.f32 	%f3384, %f3353;
	mov.f32 	%f3385, %f3354;
	mov.f32 	%f3386, %f3355;
	mov.f32 	%f3387, %f3356;
	mov.f32 	%f3388, %f3357;
	mov.f32 	%f3389, %f3358;
	mov.f32 	%f3390, %f3359;
	mov.f32 	%f3391, %f3360;
	mov.f32 	%f3392, %f3361;
	mov.f32 	%f3393, %f3362;
	mov.f32 	%f3394, %f3363;
	mov.f32 	%f3395, %f3364;
	mov.f32 	%f3396, %f3365;
	mov.f32 	%f3397, %f3366;
	mov.f32 	%f3398, %f3367;
	mov.f32 	%f3399, %f3368;
	mov.f32 	%f3400, %f3369;
	mov.f32 	%f3401, %f2746;
	mov.f32 	%f3402, %f3370;
	mov.f32 	%f3403, %f3371;
	mov.f32 	%f3404, %f3372;
	mov.f32 	%f3405, %f3373;
	mov.f32 	%f3406, %f3374;
	mov.f32 	%f3407, %f3375;
	mov.f32 	%f3408, %f3376;
	mov.f32 	%f3409, %f3377;
	mov.f32 	%f3410, %f3378;
	mov.f32 	%f3411, %f3379;
	mov.u32 	%r1501, %r1470;
	mov.u32 	%r1502, %r1471;
	mov.u32 	%r1503, %r1472;
	mov.u32 	%r1504, %r1473;
	mov.u32 	%r1505, %r1474;
	mov.u32 	%r1506, %r1475;
	mov.u32 	%r1507, %r1476;
	mov.u32 	%r1508, %r1477;
	mov.u32 	%r1509, %r1478;
	mov.u32 	%r1510, %r1479;
	mov.u32 	%r1511, %r1480;
	mov.u32 	%r1512, %r1481;
	mov.u32 	%r1513, %r1482;
	mov.u32 	%r1514, %r1483;
	mov.u32 	%r1515, %r1484;
	mov.u32 	%r1516, %r1485;
	mov.u32 	%r1517, %r1486;
	mov.u32 	%r1518, %r1487;
	mov.u32 	%r1519, %r1488;
	mov.u32 	%r1520, %r1489;
	mov.u32 	%r1522, %r1490;
	mov.u32 	%r1523, %r1491;
	mov.u32 	%r1524, %r1492;
	mov.u32 	%r1525, %r1493;
	mov.u32 	%r1526, %r1494;
	mov.u32 	%r1527, %r1495;
	mov.u32 	%r1528, %r1496;
	mov.u32 	%r1529, %r1497;
	mov.u32 	%r1530, %r1498;
	mov.u32 	%r1531, %r1499;
	@%p507 bra 	$L__BB13_554;
	add.s32 	%r1522, %r1004, %r926;
	setp.leu.f32 	%p508, %f3371, %f2746;
	mov.f32 	%f3381, %f3350;
	mov.f32 	%f3382, %f3351;
	mov.f32 	%f3383, %f3352;
	mov.f32 	%f3384, %f3353;
	mov.f32 	%f3385, %f3354;
	mov.f32 	%f3386, %f3355;
	mov.f32 	%f3387, %f3356;
	mov.f32 	%f3388, %f3357;
	mov.f32 	%f3389, %f3358;
	mov.f32 	%f3390, %f3359;
	mov.f32 	%f3391, %f3360;
	mov.f32 	%f3392, %f3361;
	mov.f32 	%f3393, %f3362;
	mov.f32 	%f3394, %f3363;
	mov.f32 	%f3395, %f3364;
	mov.f32 	%f3396, %f3365;
	mov.f32 	%f3397, %f3366;
	mov.f32 	%f3398, %f3367;
	mov.f32 	%f3399, %f3368;
	mov.f32 	%f3400, %f3369;
	mov.f32 	%f3401, %f3370;
	mov.f32 	%f3402, %f2746;
	mov.f32 	%f3403, %f3371;
	mov.f32 	%f3404, %f3372;
	mov.f32 	%f3405, %f3373;
	mov.f32 	%f3406, %f3374;
	mov.f32 	%f3407, %f3375;
	mov.f32 	%f3408, %f3376;
	mov.f32 	%f3409, %f3377;
	mov.f32 	%f3410, %f3378;
	mov.f32 	%f3411, %f3379;
	mov.u32 	%r1501, %r1470;
	mov.u32 	%r1502, %r1471;
	mov.u32 	%r1503, %r1472;
	mov.u32 	%r1504, %r1473;
	mov.u32 	%r1505, %r1474;
	mov.u32 	%r1506, %r1475;
	mov.u32 	%r1507, %r1476;
	mov.u32 	%r1508, %r1477;
	mov.u32 	%r1509, %r1478;
	mov.u32 	%r1510, %r1479;
	mov.u32 	%r1511, %r1480;
	mov.u32 	%r1512, %r1481;
	mov.u32 	%r1513, %r1482;
	mov.u32 	%r1514, %r1483;
	mov.u32 	%r1515, %r1484;
	mov.u32 	%r1516, %r1485;
	mov.u32 	%r1517, %r1486;
	mov.u32 	%r1518, %r1487;
	mov.u32 	%r1519, %r1488;
	mov.u32 	%r1520, %r1489;
	mov.u32 	%r1521, %r1490;
	mov.u32 	%r1523, %r1491;
	mov.u32 	%r1524, %r1492;
	mov.u32 	%r1525, %r1493;
	mov.u32 	%r1526, %r1494;
	mov.u32 	%r1527, %r1495;
	mov.u32 	%r1528, %r1496;
	mov.u32 	%r1529, %r1497;
	mov.u32 	%r1530, %r1498;
	mov.u32 	%r1531, %r1499;
	@%p508 bra 	$L__BB13_554;
	add.s32 	%r1523, %r1004, %r926;
	setp.leu.f32 	%p509, %f3372, %f2746;
	mov.f32 	%f3381, %f3350;
	mov.f32 	%f3382, %f3351;
	mov.f32 	%f3383, %f3352;
	mov.f32 	%f3384, %f3353;
	mov.f32 	%f3385, %f3354;
	mov.f32 	%f3386, %f3355;
	mov.f32 	%f3387, %f3356;
	mov.f32 	%f3388, %f3357;
	mov.f32 	%f3389, %f3358;
	mov.f32 	%f3390, %f3359;
	mov.f32 	%f3391, %f3360;
	mov.f32 	%f3392, %f3361;
	mov.f32 	%f3393, %f3362;
	mov.f32 	%f3394, %f3363;
	mov.f32 	%f3395, %f3364;
	mov.f32 	%f3396, %f3365;
	mov.f32 	%f3397, %f3366;
	mov.f32 	%f3398, %f3367;
	mov.f32 	%f3399, %f3368;
	mov.f32 	%f3400, %f3369;
	mov.f32 	%f3401, %f3370;
	mov.f32 	%f3402, %f3371;
	mov.f32 	%f3403, %f2746;
	mov.f32 	%f3404, %f3372;
	mov.f32 	%f3405, %f3373;
	mov.f32 	%f3406, %f3374;
	mov.f32 	%f3407, %f3375;
	mov.f32 	%f3408, %f3376;
	mov.f32 	%f3409, %f3377;
	mov.f32 	%f3410, %f3378;
	mov.f32 	%f3411, %f3379;
	mov.u32 	%r1501, %r1470;
	mov.u32 	%r1502, %r1471;
	mov.u32 	%r1503, %r1472;
	mov.u32 	%r1504, %r1473;
	mov.u32 	%r1505, %r1474;
	mov.u32 	%r1506, %r1475;
	mov.u32 	%r1507, %r1476;
	mov.u32 	%r1508, %r1477;
	mov.u32 	%r1509, %r1478;
	mov.u32 	%r1510, %r1479;
	mov.u32 	%r1511, %r1480;
	mov.u32 	%r1512, %r1481;
	mov.u32 	%r1513, %r1482;
	mov.u32 	%r1514, %r1483;
	mov.u32 	%r1515, %r1484;
	mov.u32 	%r1516, %r1485;
	mov.u32 	%r1517, %r1486;
	mov.u32 	%r1518, %r1487;
	mov.u32 	%r1519, %r1488;
	mov.u32 	%r1520, %r1489;
	mov.u32 	%r1521, %r1490;
	mov.u32 	%r1522, %r1491;
	mov.u32 	%r1524, %r1492;
	mov.u32 	%r1525, %r1493;
	mov.u32 	%r1526, %r1494;
	mov.u32 	%r1527, %r1495;
	mov.u32 	%r1528, %r1496;
	mov.u32 	%r1529, %r1497;
	mov.u32 	%r1530, %r1498;
	mov.u32 	%r1531, %r1499;
	@%p509 bra 	$L__BB13_554;
	add.s32 	%r1524, %r1004, %r926;
	setp.leu.f32 	%p510, %f3373, %f2746;
	mov.f32 	%f3381, %f3350;
	mov.f32 	%f3382, %f3351;
	mov.f32 	%f3383, %f3352;
	mov.f32 	%f3384, %f3353;
	mov.f32 	%f3385, %f3354;
	mov.f32 	%f3386, %f3355;
	mov.f32 	%f3387, %f3356;
	mov.f32 	%f3388, %f3357;
	mov.f32 	%f3389, %f3358;
	mov.f32 	%f3390, %f3359;
	mov.f32 	%f3391, %f3360;
	mov.f32 	%f3392, %f3361;
	mov.f32 	%f3393, %f3362;
	mov.f32 	%f3394, %f3363;
	mov.f32 	%f3395, %f3364;
	mov.f32 	%f3396, %f3365;
	mov.f32 	%f3397, %f3366;
	mov.f32 	%f3398, %f3367;
	mov.f32 	%f3399, %f3368;
	mov.f32 	%f3400, %f3369;
	mov.f32 	%f3401, %f3370;
	mov.f32 	%f3402, %f3371;
	mov.f32 	%f3403, %f3372;
	mov.f32 	%f3404, %f2746;
	mov.f32 	%f3405, %f3373;
	mov.f32 	%f3406, %f3374;
	mov.f32 	%f3407, %f3375;
	mov.f32 	%f3408, %f3376;
	mov.f32 	%f3409, %f3377;
	mov.f32 	%f3410, %f3378;
	mov.f32 	%f3411, %f3379;
	mov.u32 	%r1501, %r1470;
	mov.u32 	%r1502, %r1471;
	mov.u32 	%r1503, %r1472;
	mov.u32 	%r1504, %r1473;
	mov.u32 	%r1505, %r1474;
	mov.u32 	%r1506, %r1475;
	mov.u32 	%r1507, %r1476;
	mov.u32 	%r1508, %r1477;
	mov.u32 	%r1509, %r1478;
	mov.u32 	%r1510, %r1479;
	mov.u32 	%r1511, %r1480;
	mov.u32 	%r1512, %r1481;
	mov.u32 	%r1513, %r1482;
	mov.u32 	%r1514, %r1483;
	mov.u32 	%r1515, %r1484;
	mov.u32 	%r1516, %r1485;
	mov.u32 	%r1517, %r1486;
	mov.u32 	%r1518, %r1487;
	mov.u32 	%r1519, %r1488;
	mov.u32 	%r1520, %r1489;
	mov.u32 	%r1521, %r1490;
	mov.u32 	%r1522, %r1491;
	mov.u32 	%r1523, %r1492;
	mov.u32 	%r1525, %r1493;
	mov.u32 	%r1526, %r1494;
	mov.u32 	%r1527, %r1495;
	mov.u32 	%r1528, %r1496;
	mov.u32 	%r1529, %r1497;
	mov.u32 	%r1530, %r1498;
	mov.u32 	%r1531, %r1499;
	@%p510 bra 	$L__BB13_554;
	add.s32 	%r1525, %r1004, %r926;
	setp.leu.f32 	%p511, %f3374, %f2746;
	mov.f32 	%f3381, %f3350;
	mov.f32 	%f3382, %f3351;
	mov.f32 	%f3383, %f3352;
	mov.f32 	%f3384, %f3353;
	mov.f32 	%f3385, %f3354;
	mov.f32 	%f3386, %f3355;
	mov.f32 	%f3387, %f3356;
	mov.f32 	%f3388, %f3357;
	mov.f32 	%f3389, %f3358;
	mov.f32 	%f3390, %f3359;
	mov.f32 	%f3391, %f3360;
	mov.f32 	%f3392, %f3361;
	mov.f32 	%f3393, %f3362;
	mov.f32 	%f3394, %f3363;
	mov.f32 	%f3395, %f3364;
	mov.f32 	%f3396, %f3365;
	mov.f32 	%f3397, %f3366;
	mov.f32 	%f3398, %f3367;
	mov.f32 	%f3399, %f3368;
	mov.f32 	%f3400, %f3369;
	mov.f32 	%f3401, %f3370;
	mov.f32 	%f3402, %f3371;
	mov.f32 	%f3403, %f3372;
	mov.f32 	%f3404, %f3373;
	mov.f32 	%f3405, %f2746;
	mov.f32 	%f3406, %f3374;
	mov.f32 	%f3407, %f3375;
	mov.f32 	%f3408, %f3376;
	mov.f32 	%f3409, %f3377;
	mov.f32 	%f3410, %f3378;
	mov.f32 	%f3411, %f3379;
	mov.u32 	%r1501, %r1470;
	mov.u32 	%r1502, %r1471;
	mov.u32 	%r1503, %r1472;
	mov.u32 	%r1504, %r1473;
	mov.u32 	%r1505, %r1474;
	mov.u32 	%r1506, %r1475;
	mov.u32 	%r1507, %r1476;
	mov.u32 	%r1508, %r1477;
	mov.u32 	%r1509, %r1478;
	mov.u32 	%r1510, %r1479;
	mov.u32 	%r1511, %r1480;
	mov.u32 	%r1512, %r1481;
	mov.u32 	%r1513, %r1482;
	mov.u32 	%r1514, %r1483;
	mov.u32 	%r1515, %r1484;
	mov.u32 	%r1516, %r1485;
	mov.u32 	%r1517, %r1486;
	mov.u32 	%r1518, %r1487;
	mov.u32 	%r1519, %r1488;
	mov.u32 	%r1520, %r1489;
	mov.u32 	%r1521, %r1490;
	mov.u32 	%r1522, %r1491;
	mov.u32 	%r1523, %r1492;
	mov.u32 	%r1524, %r1493;
	mov.u32 	%r1526, %r1494;
	mov.u32 	%r1527, %r1495;
	mov.u32 	%r1528, %r1496;
	mov.u32 	%r1529, %r1497;
	mov.u32 	%r1530, %r1498;
	mov.u32 	%r1531, %r1499;
	@%p511 bra 	$L__BB13_554;
	add.s32 	%r1526, %r1004, %r926;
	setp.leu.f32 	%p512, %f3375, %f2746;
	mov.f32 	%f3381, %f3350;
	mov.f32 	%f3382, %f3351;
	mov.f32 	%f3383, %f3352;
	mov.f32 	%f3384, %f3353;
	mov.f32 	%f3385, %f3354;
	mov.f32 	%f3386, %f3355;
	mov.f32 	%f3387, %f3356;
	mov.f32 	%f3388, %f3357;
	mov.f32 	%f3389, %f3358;
	mov.f32 	%f3390, %f3359;
	mov.f32 	%f3391, %f3360;
	mov.f32 	%f3392, %f3361;
	mov.f32 	%f3393, %f3362;
	mov.f32 	%f3394, %f3363;
	mov.f32 	%f3395, %f3364;
	mov.f32 	%f3396, %f3365;
	mov.f32 	%f3397, %f3366;
	mov.f32 	%f3398, %f3367;
	mov.f32 	%f3399, %f3368;
	mov.f32 	%f3400, %f3369;
	mov.f32 	%f3401, %f3370;
	mov.f32 	%f3402, %f3371;
	mov.f32 	%f3403, %f3372;
	mov.f32 	%f3404, %f3373;
	mov.f32 	%f3405, %f3374;
	mov.f32 	%f3406, %f2746;
	mov.f32 	%f3407, %f3375;
	mov.f32 	%f3408, %f3376;
	mov.f32 	%f3409, %f3377;
	mov.f32 	%f3410, %f3378;
	mov.f32 	%f3411, %f3379;
	mov.u32 	%r1501, %r1470;
	mov.u32 	%r1502, %r1471;
	mov.u32 	%r1503, %r1472;
	mov.u32 	%r1504, %r1473;
	mov.u32 	%r1505, %r1474;
	mov.u32 	%r1506, %r1475;
	mov.u32 	%r1507, %r1476;
	mov.u32 	%r1508, %r1477;
	mov.u32 	%r1509, %r1478;
	mov.u32 	%r1510, %r1479;
	mov.u32 	%r1511, %r1480;
	mov.u32 	%r1512, %r1481;
	mov.u32 	%r1513, %r1482;
	mov.u32 	%r1514, %r1483;
	mov.u32 	%r1515, %r1484;
	mov.u32 	%r1516, %r1485;
	mov.u32 	%r1517, %r1486;
	mov.u32 	%r1518, %r1487;
	mov.u32 	%r1519, %r1488;
	mov.u32 	%r1520, %r1489;
	mov.u32 	%r1521, %r1490;
	mov.u32 	%r1522, %r1491;
	mov.u32 	%r1523, %r1492;
	mov.u32 	%r1524, %r1493;
	mov.u32 	%r1525, %r1494;
	mov.u32 	%r1527, %r1495;
	mov.u32 	%r1528, %r1496;
	mov.u32 	%r1529, %r1497;
	mov.u32 	%r1530, %r1498;
	mov.u32 	%r1531, %r1499;
	@%p512 bra 	$L__BB13_554;
	add.s32 	%r1527, %r1004, %r926;
	setp.leu.f32 	%p513, %f3376, %f2746;
	mov.f32 	%f3381, %f3350;
	mov.f32 	%f3382, %f3351;
	mov.f32 	%f3383, %f3352;
	mov.f32 	%f3384, %f3353;
	mov.f32 	%f3385, %f3354;
	mov.f32 	%f3386, %f3355;
	mov.f32 	%f3387, %f3356;
	mov.f32 	%f3388, %f3357;
	mov.f32 	%f3389, %f3358;
	mov.f32 	%f3390, %f3359;
	mov.f32 	%f3391, %f3360;
	mov.f32 	%f3392, %f3361;
	mov.f32 	%f3393, %f3362;
	mov.f32 	%f3394, %f3363;
	mov.f32 	%f3395, %f3364;
	mov.f32 	%f3396, %f3365;
	mov.f32 	%f3397, %f3366;
	mov.f32 	%f3398, %f3367;
	mov.f32 	%f3399, %f3368;
	mov.f32 	%f3400, %f3369;
	mov.f32 	%f3401, %f3370;
	mov.f32 	%f3402, %f3371;
	mov.f32 	%f3403, %f3372;
	mov.f32 	%f3404, %f3373;
	mov.f32 	%f3405, %f3374;
	mov.f32 	%f3406, %f3375;
	mov.f32 	%f3407, %f2746;
	mov.f32 	%f3408, %f3376;
	mov.f32 	%f3409, %f3377;
	mov.f32 	%f3410, %f3378;
	mov.f32 	%f3411, %f3379;
	mov.u32 	%r1501, %r1470;
	mov.u32 	%r1502, %r1471;
	mov.u32 	%r1503, %r1472;
	mov.u32 	%r1504, %r1473;
	mov.u32 	%r1505, %r1474;
	mov.u32 	%r1506, %r1475;
	mov.u32 	%r1507, %r1476;
	mov.u32 	%r1508, %r1477;
	mov.u32 	%r1509, %r1478;
	mov.u32 	%r1510, %r1479;
	mov.u32 	%r1511, %r1480;
	mov.u32 	%r1512, %r1481;
	mov.u32 	%r1513, %r1482;
	mov.u32 	%r1514, %r1483;
	mov.u32 	%r1515, %r1484;
	mov.u32 	%r1516, %r1485;
	mov.u32 	%r1517, %r1486;
	mov.u32 	%r1518, %r1487;
	mov.u32 	%r1519, %r1488;
	mov.u32 	%r1520, %r1489;
	mov.u32 	%r1521, %r1490;
	mov.u32 	%r1522, %r1491;
	mov.u32 	%r1523, %r1492;
	mov.u32 	%r1524, %r1493;
	mov.u32 	%r1525, %r1494;
	mov.u32 	%r1526, %r1495;
	mov.u32 	%r1528, %r1496;
	mov.u32 	%r1529, %r1497;
	mov.u32 	%r1530, %r1498;
	mov.u32 	%r1531, %r1499;
	@%p513 bra 	$L__BB13_554;
	add.s32 	%r1528, %r1004, %r926;
	setp.leu.f32 	%p514, %f3377, %f2746;
	mov.f32 	%f3381, %f3350;
	mov.f32 	%f3382, %f3351;
	mov.f32 	%f3383, %f3352;
	mov.f32 	%f3384, %f3353;
	mov.f32 	%f3385, %f3354;
	mov.f32 	%f3386, %f3355;
	mov.f32 	%f3387, %f3356;
	mov.f32 	%f3388, %f3357;
	mov.f32 	%f3389, %f3358;
	mov.f32 	%f3390, %f3359;
	mov.f32 	%f3391, %f3360;
	mov.f32 	%f3392, %f3361;
	mov.f32 	%f3393, %f3362;
	mov.f32 	%f3394, %f3363;
	mov.f32 	%f3395, %f3364;
	mov.f32 	%f3396, %f3365;
	mov.f32 	%f3397, %f3366;
	mov.f32 	%f3398, %f3367;
	mov.f32 	%f3399, %f3368;
	mov.f32 	%f3400, %f3369;
	mov.f32 	%f3401, %f3370;
	mov.f32 	%f3402, %f3371;
	mov.f32 	%f3403, %f3372;
	mov.f32 	%f3404, %f3373;
	mov.f32 	%f3405, %f3374;
	mov.f32 	%f3406, %f3375;
	mov.f32 	%f3407, %f3376;
	mov.f32 	%f3408, %f2746;
	mov.f32 	%f3409, %f3377;
	mov.f32 	%f3410, %f3378;
	mov.f32 	%f3411, %f3379;
	mov.u32 	%r1501, %r1470;
	mov.u32 	%r1502, %r1471;
	mov.u32 	%r1503, %r1472;
	mov.u32 	%r1504, %r1473;
	mov.u32 	%r1505, %r1474;
	mov.u32 	%r1506, %r1475;
	mov.u32 	%r1507, %r1476;
	mov.u32 	%r1508, %r1477;
	mov.u32 	%r1509, %r1478;
	mov.u32 	%r1510, %r1479;
	mov.u32 	%r1511, %r1480;
	mov.u32 	%r1512, %r1481;
	mov.u32 	%r1513, %r1482;
	mov.u32 	%r1514, %r1483;
	mov.u32 	%r1515, %r1484;
	mov.u32 	%r1516, %r1485;
	mov.u32 	%r1517, %r1486;
	mov.u32 	%r1518, %r1487;
	mov.u32 	%r1519, %r1488;
	mov.u32 	%r1520, %r1489;
	mov.u32 	%r1521, %r1490;
	mov.u32 	%r1522, %r1491;
	mov.u32 	%r1523, %r1492;
	mov.u32 	%r1524, %r1493;
	mov.u32 	%r1525, %r1494;
	mov.u32 	%r1526, %r1495;
	mov.u32 	%r1527, %r1496;
	mov.u32 	%r1529, %r1497;
	mov.u32 	%r1530, %r1498;
	mov.u32 	%r1531, %r1499;
	@%p514 bra 	$L__BB13_554;
	add.s32 	%r1529, %r1004, %r926;
	setp.leu.f32 	%p515, %f3378, %f2746;
	mov.f32 	%f3381, %f3350;
	mov.f32 	%f3382, %f3351;
	mov.f32 	%f3383, %f3352;
	mov.f32 	%f3384, %f3353;
	mov.f32 	%f3385, %f3354;
	mov.f32 	%f3386, %f3355;
	mov.f32 	%f3387, %f3356;
	mov.f32 	%f3388, %f3357;
	mov.f32 	%f3389, %f3358;
	mov.f32 	%f3390, %f3359;
	mov.f32 	%f3391, %f3360;
	mov.f32 	%f3392, %f3361;
	mov.f32 	%f3393, %f3362;
	mov.f32 	%f3394, %f3363;
	mov.f32 	%f3395, %f3364;
	mov.f32 	%f3396, %f3365;
	mov.f32 	%f3397, %f3366;
	mov.f32 	%f3398, %f3367;
	mov.f32 	%f3399, %f3368;
	mov.f32 	%f3400, %f3369;
	mov.f32 	%f3401, %f3370;
	mov.f32 	%f3402, %f3371;
	mov.f32 	%f3403, %f3372;
	mov.f32 	%f3404, %f3373;
	mov.f32 	%f3405, %f3374;
	mov.f32 	%f3406, %f3375;
	mov.f32 	%f3407, %f3376;
	mov.f32 	%f3408, %f3377;
	mov.f32 	%f3409, %f2746;
	mov.f32 	%f3410, %f3378;
	mov.f32 	%f3411, %f3379;
	mov.u32 	%r1501, %r1470;
	mov.u32 	%r1502, %r1471;
	mov.u32 	%r1503, %r1472;
	mov.u32 	%r1504, %r1473;
	mov.u32 	%r1505, %r1474;
	mov.u32 	%r1506, %r1475;
	mov.u32 	%r1507, %r1476;
	mov.u32 	%r1508, %r1477;
	mov.u32 	%r1509, %r1478;
	mov.u32 	%r1510, %r1479;
	mov.u32 	%r1511, %r1480;
	mov.u32 	%r1512, %r1481;
	mov.u32 	%r1513, %r1482;
	mov.u32 	%r1514, %r1483;
	mov.u32 	%r1515, %r1484;
	mov.u32 	%r1516, %r1485;
	mov.u32 	%r1517, %r1486;
	mov.u32 	%r1518, %r1487;
	mov.u32 	%r1519, %r1488;
	mov.u32 	%r1520, %r1489;
	mov.u32 	%r1521, %r1490;
	mov.u32 	%r1522, %r1491;
	mov.u32 	%r1523, %r1492;
	mov.u32 	%r1524, %r1493;
	mov.u32 	%r1525, %r1494;
	mov.u32 	%r1526, %r1495;
	mov.u32 	%r1527, %r1496;
	mov.u32 	%r1528, %r1497;
	mov.u32 	%r1530, %r1498;
	mov.u32 	%r1531, %r1499;
	@%p515 bra 	$L__BB13_554;
	add.s32 	%r1530, %r1004, %r926;
	setp.leu.f32 	%p516, %f3379, %f2746;
	mov.f32 	%f3381, %f3350;
	mov.f32 	%f3382, %f3351;
	mov.f32 	%f3383, %f3352;
	mov.f32 	%f3384, %f3353;
	mov.f32 	%f3385, %f3354;
	mov.f32 	%f3386, %f3355;
	mov.f32 	%f3387, %f3356;
	mov.f32 	%f3388, %f3357;
	mov.f32 	%f3389, %f3358;
	mov.f32 	%f3390, %f3359;
	mov.f32 	%f3391, %f3360;
	mov.f32 	%f3392, %f3361;
	mov.f32 	%f3393, %f3362;
	mov.f32 	%f3394, %f3363;
	mov.f32 	%f3395, %f3364;
	mov.f32 	%f3396, %f3365;
	mov.f32 	%f3397, %f3366;
	mov.f32 	%f3398, %f3367;
	mov.f32 	%f3399, %f3368;
	mov.f32 	%f3400, %f3369;
	mov.f32 	%f3401, %f3370;
	mov.f32 	%f3402, %f3371;
	mov.f32 	%f3403, %f3372;
	mov.f32 	%f3404, %f3373;
	mov.f32 	%f3405, %f3374;
	mov.f32 	%f3406, %f3375;
	mov.f32 	%f3407, %f3376;
	mov.f32 	%f3408, %f3377;
	mov.f32 	%f3409, %f3378;
	mov.f32 	%f3410, %f2746;
	mov.f32 	%f3411, %f3379;
	mov.u32 	%r1501, %r1470;
	mov.u32 	%r1502, %r1471;
	mov.u32 	%r1503, %r1472;
	mov.u32 	%r1504, %r1473;
	mov.u32 	%r1505, %r1474;
	mov.u32 	%r1506, %r1475;
	mov.u32 	%r1507, %r1476;
	mov.u32 	%r1508, %r1477;
	mov.u32 	%r1509, %r1478;
	mov.u32 	%r1510, %r1479;
	mov.u32 	%r1511, %r1480;
	mov.u32 	%r1512, %r1481;
	mov.u32 	%r1513, %r1482;
	mov.u32 	%r1514, %r1483;
	mov.u32 	%r1515, %r1484;
	mov.u32 	%r1516, %r1485;
	mov.u32 	%r1517, %r1486;
	mov.u32 	%r1518, %r1487;
	mov.u32 	%r1519, %r1488;
	mov.u32 	%r1520, %r1489;
	mov.u32 	%r1521, %r1490;
	mov.u32 	%r1522, %r1491;
	mov.u32 	%r1523, %r1492;
	mov.u32 	%r1524, %r1493;
	mov.u32 	%r1525, %r1494;
	mov.u32 	%r1526, %r1495;
	mov.u32 	%r1527, %r1496;
	mov.u32 	%r1528, %r1497;
	mov.u32 	%r1529, %r1498;
	mov.u32 	%r1531, %r1499;
	@%p516 bra 	$L__BB13_554;
	add.s32 	%r1531, %r1004, %r926;
	setp.leu.f32 	%p517, %f3412, %f2746;
	mov.f32 	%f3381, %f3350;
	mov.f32 	%f3382, %f3351;
	mov.f32 	%f3383, %f3352;
	mov.f32 	%f3384, %f3353;
	mov.f32 	%f3385, %f3354;
	mov.f32 	%f3386, %f3355;
	mov.f32 	%f3387, %f3356;
	mov.f32 	%f3388, %f3357;
	mov.f32 	%f3389, %f3358;
	mov.f32 	%f3390, %f3359;
	mov.f32 	%f3391, %f3360;
	mov.f32 	%f3392, %f3361;
	mov.f32 	%f3393, %f3362;
	mov.f32 	%f3394, %f3363;
	mov.f32 	%f3395, %f3364;
	mov.f32 	%f3396, %f3365;
	mov.f32 	%f3397, %f3366;
	mov.f32 	%f3398, %f3367;
	mov.f32 	%f3399, %f3368;
	mov.f32 	%f3400, %f3369;
	mov.f32 	%f3401, %f3370;
	mov.f32 	%f3402, %f3371;
	mov.f32 	%f3403, %f3372;
	mov.f32 	%f3404, %f3373;
	mov.f32 	%f3405, %f3374;
	mov.f32 	%f3406, %f3375;
	mov.f32 	%f3407, %f3376;
	mov.f32 	%f3408, %f3377;
	mov.f32 	%f3409, %f3378;
	mov.f32 	%f3410, %f3379;
	mov.f32 	%f3411, %f2746;
	mov.u32 	%r1501, %r1470;
	mov.u32 	%r1502, %r1471;
	mov.u32 	%r1503, %r1472;
	mov.u32 	%r1504, %r1473;
	mov.u32 	%r1505, %r1474;
	mov.u32 	%r1506, %r1475;
	mov.u32 	%r1507, %r1476;
	mov.u32 	%r1508, %r1477;
	mov.u32 	%r1509, %r1478;
	mov.u32 	%r1510, %r1479;
	mov.u32 	%r1511, %r1480;
	mov.u32 	%r1512, %r1481;
	mov.u32 	%r1513, %r1482;
	mov.u32 	%r1514, %r1483;
	mov.u32 	%r1515, %r1484;
	mov.u32 	%r1516, %r1485;
	mov.u32 	%r1517, %r1486;
	mov.u32 	%r1518, %r1487;
	mov.u32 	%r1519, %r1488;
	mov.u32 	%r1520, %r1489;
	mov.u32 	%r1521, %r1490;
	mov.u32 	%r1522, %r1491;
	mov.u32 	%r1523, %r1492;
	mov.u32 	%r1524, %r1493;
	mov.u32 	%r1525, %r1494;
	mov.u32 	%r1526, %r1495;
	mov.u32 	%r1527, %r1496;
	mov.u32 	%r1528, %r1497;
	mov.u32 	%r1529, %r1498;
	mov.u32 	%r1530, %r1499;
	@%p517 bra 	$L__BB13_554;
	add.s32 	%r668, %r1004, %r926;
	mov.f32 	%f3381, %f3350;
	mov.f32 	%f3382, %f3351;
	mov.f32 	%f3383, %f3352;
	mov.f32 	%f3384, %f3353;
	mov.f32 	%f3385, %f3354;
	mov.f32 	%f3386, %f3355;
	mov.f32 	%f3387, %f3356;
	mov.f32 	%f3388, %f3357;
	mov.f32 	%f3389, %f3358;
	mov.f32 	%f3390, %f3359;
	mov.f32 	%f3391, %f3360;
	mov.f32 	%f3392, %f3361;
	mov.f32 	%f3393, %f3362;
	mov.f32 	%f3394, %f3363;
	mov.f32 	%f3395, %f3364;
	mov.f32 	%f3396, %f3365;
	mov.f32 	%f3397, %f3366;
	mov.f32 	%f3398, %f3367;
	mov.f32 	%f3399, %f3368;
	mov.f32 	%f3400, %f3369;
	mov.f32 	%f3401, %f3370;
	mov.f32 	%f3402, %f3371;
	mov.f32 	%f3403, %f3372;
	mov.f32 	%f3404, %f3373;
	mov.f32 	%f3405, %f3374;
	mov.f32 	%f3406, %f3375;
	mov.f32 	%f3407, %f3376;
	mov.f32 	%f3408, %f3377;
	mov.f32 	%f3409, %f3378;
	mov.f32 	%f3410, %f3379;
	mov.f32 	%f3411, %f3412;
	mov.f32 	%f3412, %f2746;
	mov.u32 	%r1501, %r1470;
	mov.u32 	%r1502, %r1471;
	mov.u32 	%r1503, %r1472;
	mov.u32 	%r1504, %r1473;
	mov.u32 	%r1505, %r1474;
	mov.u32 	%r1506, %r1475;
	mov.u32 	%r1507, %r1476;
	mov.u32 	%r1508, %r1477;
	mov.u32 	%r1509, %r1478;
	mov.u32 	%r1510, %r1479;
	mov.u32 	%r1511, %r1480;
	mov.u32 	%r1512, %r1481;
	mov.u32 	%r1513, %r1482;
	mov.u32 	%r1514, %r1483;
	mov.u32 	%r1515, %r1484;
	mov.u32 	%r1516, %r1485;
	mov.u32 	%r1517, %r1486;
	mov.u32 	%r1518, %r1487;
	mov.u32 	%r1519, %r1488;
	mov.u32 	%r1520, %r1489;
	mov.u32 	%r1521, %r1490;
	mov.u32 	%r1522, %r1491;
	mov.u32 	%r1523, %r1492;
	mov.u32 	%r1524, %r1493;
	mov.u32 	%r1525, %r1494;
	mov.u32 	%r1526, %r1495;
	mov.u32 	%r1527, %r1496;
	mov.u32 	%r1528, %r1497;
	mov.u32 	%r1529, %r1498;
	mov.u32 	%r1530, %r1499;
	mov.u32 	%r1531, %r1532;
	mov.u32 	%r1532, %r668;
$L__BB13_554:
	add.s32 	%r1004, %r1004, 1;
	setp.ne.s32 	%p518, %r1004, %r106;
	@%p518 bra 	$L__BB13_25;
$L__BB13_555:
	ld.param.u32 	%r892, [_Z10knn_kernelILi32ELi512EEvPKfS1_S1_S1_PlPfiii_param_8];
	bar.sync 	0;
	add.s32 	%r926, %r926, 2048;
	setp.lt.s32 	%p519, %r926, %r892;
	add.s32 	%r925, %r925, -2048;
	@%p519 bra 	$L__BB13_3;
$L__BB13_556:
	ld.param.u64 	%rd85, [_Z10knn_kernelILi32ELi512EEvPKfS1_S1_S1_PlPfiii_param_5];
	ld.param.u64 	%rd84, [_Z10knn_kernelILi32ELi512EEvPKfS1_S1_S1_PlPfiii_param_4];
	shl.b32 	%r844, %r3, 5;
	setp.lt.s32 	%p520, %r1532, 0;
	selp.b32 	%r845, %r1533, %r1532, %p520;
	cvt.s64.s32 	%rd37, %r845;
	cvta.to.global.u64 	%rd38, %rd84;
	mul.wide.s32 	%rd39, %r844, 8;
	add.s64 	%rd40, %rd38, %rd39;
	st.global.u64 	[%rd40], %rd37;
	selp.f32 	%f2748, %f3413, %f3412, %p520;
	cvta.to.global.u64 	%rd41, %rd85;
	mul.wide.s32 	%rd42, %r844, 4;
	add.s64 	%rd43, %rd41, %rd42;
	st.global.f32 	[%rd43], %f2748;
	setp.lt.s32 	%p521, %r1531, 0;
	selp.b32 	%r846, %r1533, %r1531, %p521;
	cvt.s64.s32 	%rd44, %r846;
	st.global.u64 	[%rd40+8], %rd44;
	selp.f32 	%f2749, %f3413, %f3411, %p521;
	st.global.f32 	[%rd43+4], %f2749;
	setp.lt.s32 	%p522, %r1530, 0;
	selp.b32 	%r847, %r1533, %r1530, %p522;
	cvt.s64.s32 	%rd45, %r847;
	st.global.u64 	[%rd40+16], %rd45;
	selp.f32 	%f2750, %f3413, %f3410, %p522;
	st.global.f32 	[%rd43+8], %f2750;
	setp.lt.s32 	%p523, %r1529, 0;
	selp.b32 	%r848, %r1533, %r1529, %p523;
	cvt.s64.s32 	%rd46, %r848;
	st.global.u64 	[%rd40+24], %rd46;
	selp.f32 	%f2751, %f3413, %f3409, %p523;
	st.global.f32 	[%rd43+12], %f2751;
	setp.lt.s32 	%p524, %r1528, 0;
	selp.b32 	%r849, %r1533, %r1528, %p524;
	cvt.s64.s32 	%rd47, %r849;
	st.global.u64 	[%rd40+32], %rd47;
	selp.f32 	%f2752, %f3413, %f3408, %p524;
	st.global.f32 	[%rd43+16], %f2752;
	setp.lt.s32 	%p525, %r1527, 0;
	selp.b32 	%r850, %r1533, %r1527, %p525;
	cvt.s64.s32 	%rd48, %r850;
	st.global.u64 	[%rd40+40], %rd48;
	selp.f32 	%f2753, %f3413, %f3407, %p525;
	st.global.f32 	[%rd43+20], %f2753;
	setp.lt.s32 	%p526, %r1526, 0;
	selp.b32 	%r851, %r1533, %r1526, %p526;
	cvt.s64.s32 	%rd49, %r851;
	st.global.u64 	[%rd40+48], %rd49;
	selp.f32 	%f2754, %f3413, %f3406, %p526;
	st.global.f32 	[%rd43+24], %f2754;
	setp.lt.s32 	%p527, %r1525, 0;
	selp.b32 	%r852, %r1533, %r1525, %p527;
	cvt.s64.s32 	%rd50, %r852;
	st.global.u64 	[%rd40+56], %rd50;
	selp.f32 	%f2755, %f3413, %f3405, %p527;
	st.global.f32 	[%rd43+28], %f2755;
	setp.lt.s32 	%p528, %r1524, 0;
	selp.b32 	%r853, %r1533, %r1524, %p528;
	cvt.s64.s32 	%rd51, %r853;
	st.global.u64 	[%rd40+64], %rd51;
	selp.f32 	%f2756, %f3413, %f3404, %p528;
	st.global.f32 	[%rd43+32], %f2756;
	setp.lt.s32 	%p529, %r1523, 0;
	selp.b32 	%r854, %r1533, %r1523, %p529;
	cvt.s64.s32 	%rd52, %r854;
	st.global.u64 	[%rd40+72], %rd52;
	selp.f32 	%f2757, %f3413, %f3403, %p529;
	st.global.f32 	[%rd43+36], %f2757;
	setp.lt.s32 	%p530, %r1522, 0;
	selp.b32 	%r855, %r1533, %r1522, %p530;
	cvt.s64.s32 	%rd53, %r855;
	st.global.u64 	[%rd40+80], %rd53;
	selp.f32 	%f2758, %f3413, %f3402, %p530;
	st.global.f32 	[%rd43+40], %f2758;
	setp.lt.s32 	%p531, %r1521, 0;
	selp.b32 	%r856, %r1533, %r1521, %p531;
	cvt.s64.s32 	%rd54, %r856;
	st.global.u64 	[%rd40+88], %rd54;
	selp.f32 	%f2759, %f3413, %f3401, %p531;
	st.global.f32 	[%rd43+44], %f2759;
	setp.lt.s32 	%p532, %r1520, 0;
	selp.b32 	%r857, %r1533, %r1520, %p532;
	cvt.s64.s32 	%rd55, %r857;
	st.global.u64 	[%rd40+96], %rd55;
	selp.f32 	%f2760, %f3413, %f3400, %p532;
	st.global.f32 	[%rd43+48], %f2760;
	setp.lt.s32 	%p533, %r1519, 0;
	selp.b32 	%r858, %r1533, %r1519, %p533;
	cvt.s64.s32 	%rd56, %r858;
	st.global.u64 	[%rd40+104], %rd56;
	selp.f32 	%f2761, %f3413, %f3399, %p533;
	st.global.f32 	[%rd43+52], %f2761;
	setp.lt.s32 	%p534, %r1518, 0;
	selp.b32 	%r859, %r1533, %r1518, %p534;
	cvt.s64.s32 	%rd57, %r859;
	st.global.u64 	[%rd40+112], %rd57;
	selp.f32 	%f2762, %f3413, %f3398, %p534;
	st.global.f32 	[%rd43+56], %f2762;
	setp.lt.s32 	%p535, %r1517, 0;
	selp.b32 	%r860, %r1533, %r1517, %p535;
	cvt.s64.s32 	%rd58, %r860;
	st.global.u64 	[%rd40+120], %rd58;
	selp.f32 	%f2763, %f3413, %f3397, %p535;
	st.global.f32 	[%rd43+60], %f2763;
	setp.lt.s32 	%p536, %r1516, 0;
	selp.b32 	%r861, %r1533, %r1516, %p536;
	cvt.s64.s32 	%rd59, %r861;
	st.global.u64 	[%rd40+128], %rd59;
	selp.f32 	%f2764, %f3413, %f3396, %p536;
	st.global.f32 	[%rd43+64], %f2764;
	setp.lt.s32 	%p537, %r1515, 0;
	selp.b32 	%r862, %r1533, %r1515, %p537;
	cvt.s64.s32 	%rd60, %r862;
	st.global.u64 	[%rd40+136], %rd60;
	selp.f32 	%f2765, %f3413, %f3395, %p537;
	st.global.f32 	[%rd43+68], %f2765;
	setp.lt.s32 	%p538, %r1514, 0;
	selp.b32 	%r863, %r1533, %r1514, %p538;
	cvt.s64.s32 	%rd61, %r863;
	st.global.u64 	[%rd40+144], %rd61;
	selp.f32 	%f2766, %f3413, %f3394, %p538;
	st.global.f32 	[%rd43+72], %f2766;
	setp.lt.s32 	%p539, %r1513, 0;
	selp.b32 	%r864, %r1533, %r1513, %p539;
	cvt.s64.s32 	%rd62, %r864;
	st.global.u64 	[%rd40+152], %rd62;
	selp.f32 	%f2767, %f3413, %f3393, %p539;
	st.global.f32 	[%rd43+76], %f2767;
	setp.lt.s32 	%p540, %r1512, 0;
	selp.b32 	%r865, %r1533, %r1512, %p540;
	cvt.s64.s32 	%rd63, %r865;
	st.global.u64 	[%rd40+160], %rd63;
	selp.f32 	%f2768, %f3413, %f3392, %p540;
	st.global.f32 	[%rd43+80], %f2768;
	setp.lt.s32 	%p541, %r1511, 0;
	selp.b32 	%r866, %r1533, %r1511, %p541;
	cvt.s64.s32 	%rd64, %r866;
	st.global.u64 	[%rd40+168], %rd64;
	selp.f32 	%f2769, %f3413, %f3391, %p541;
	st.global.f32 	[%rd43+84], %f2769;
	setp.lt.s32 	%p542, %r1510, 0;
	selp.b32 	%r867, %r1533, %r1510, %p542;
	cvt.s64.s32 	%rd65, %r867;
	st.global.u64 	[%rd40+176], %rd65;
	selp.f32 	%f2770, %f3413, %f3390, %p542;
	st.global.f32 	[%rd43+88], %f2770;
	setp.lt.s32 	%p543, %r1509, 0;
	selp.b32 	%r868, %r1533, %r1509, %p543;
	cvt.s64.s32 	%rd66, %r868;
	st.global.u64 	[%rd40+184], %rd66;
	selp.f32 	%f2771, %f3413, %f3389, %p543;
	st.global.f32 	[%rd43+92], %f2771;
	setp.lt.s32 	%p544, %r1508, 0;
	selp.b32 	%r869, %r1533, %r1508, %p544;
	cvt.s64.s32 	%rd67, %r869;
	st.global.u64 	[%rd40+192], %rd67;
	selp.f32 	%f2772, %f3413, %f3388, %p544;
	st.global.f32 	[%rd43+96], %f2772;
	setp.lt.s32 	%p545, %r1507, 0;
	selp.b32 	%r870, %r1533, %r1507, %p545;
	cvt.s64.s32 	%rd68, %r870;
	st.global.u64 	[%rd40+200], %rd68;
	selp.f32 	%f2773, %f3413, %f3387, %p545;
	st.global.f32 	[%rd43+100], %f2773;
	setp.lt.s32 	%p546, %r1506, 0;
	selp.b32 	%r871, %r1533, %r1506, %p546;
	cvt.s64.s32 	%rd69, %r871;
	st.global.u64 	[%rd40+208], %rd69;
	selp.f32 	%f2774, %f3413, %f3386, %p546;
	st.global.f32 	[%rd43+104], %f2774;
	setp.lt.s32 	%p547, %r1505, 0;
	selp.b32 	%r872, %r1533, %r1505, %p547;
	cvt.s64.s32 	%rd70, %r872;
	st.global.u64 	[%rd40+216], %rd70;
	selp.f32 	%f2775, %f3413, %f3385, %p547;
	st.global.f32 	[%rd43+108], %f2775;
	setp.lt.s32 	%p548, %r1504, 0;
	selp.b32 	%r873, %r1533, %r1504, %p548;
	cvt.s64.s32 	%rd71, %r873;
	st.global.u64 	[%rd40+224], %rd71;
	selp.f32 	%f2776, %f3413, %f3384, %p548;
	st.global.f32 	[%rd43+112], %f2776;
	setp.lt.s32 	%p549, %r1503, 0;
	selp.b32 	%r874, %r1533, %r1503, %p549;
	cvt.s64.s32 	%rd72, %r874;
	st.global.u64 	[%rd40+232], %rd72;
	selp.f32 	%f2777, %f3413, %f3383, %p549;
	st.global.f32 	[%rd43+116], %f2777;
	setp.lt.s32 	%p550, %r1502, 0;
	selp.b32 	%r875, %r1533, %r1502, %p550;
	cvt.s64.s32 	%rd73, %r875;
	st.global.u64 	[%rd40+240], %rd73;
	selp.f32 	%f2778, %f3413, %f3382, %p550;
	st.global.f32 	[%rd43+120], %f2778;
	setp.lt.s32 	%p551, %r1501, 0;
	selp.b32 	%r876, %r1533, %r1501, %p551;
	cvt.s64.s32 	%rd74, %r876;
	st.global.u64 	[%rd40+248], %rd74;
	selp.f32 	%f2779, %f3413, %f3381, %p551;
	st.global.f32 	[%rd43+124], %f2779;
$L__BB13_557:
	ret;

}
	// .globl	_Z10knn_kernelILi32ELi1024EEvPKfS1_S1_S1_PlPfiii
.visible .entry _Z10knn_kernelILi32ELi1024EEvPKfS1_S1_S1_PlPfiii(
	.param .u64 .ptr .align 1 _Z10knn_kernelILi32ELi1024EEvPKfS1_S1_S1_PlPfiii_param_0,
	.param .u64 .ptr .align 1 _Z10knn_kernelILi32ELi1024EEvPKfS1_S1_S1_PlPfiii_param_1,
	.param .u64 .ptr .align 1 _Z10knn_kernelILi32ELi1024EEvPKfS1_S1_S1_PlPfiii_param_2,
	.param .u64 .ptr .align 1 _Z10knn_kernelILi32ELi1024EEvPKfS1_S1_S1_PlPfiii_param_3,
	.param .u64 .ptr .align 1 _Z10knn_kernelILi32ELi1024EEvPKfS1_S1_S1_PlPfiii_param_4,
	.param .u64 .ptr .align 1 _Z10knn_kernelILi32ELi1024EEvPKfS1_S1_S1_PlPfiii_param_5,
	.param .u32 _Z10knn_kernelILi32ELi1024EEvPKfS1_S1_S1_PlPfiii_param_6,
	.param .u32 _Z10knn_kernelILi32ELi1024EEvPKfS1_S1_S1_PlPfiii_param_7,
	.param .u32 _Z10knn_kernelILi32ELi1024EEvPKfS1_S1_S1_PlPfiii_param_8
)
{
	.reg .pred 	%p<552>;
	.reg .b16 	%rs<6>;
	.reg .b32 	%r<1567>;
	.reg .b32 	%f<5495>;
	.reg .b64 	%rd<86>;

	ld.param.u64 	%rd1, [_Z10knn_kernelILi32ELi1024EEvPKfS1_S1_S1_PlPfiii_param_0];
	ld.param.u32 	%r740, [_Z10knn_kernelILi32ELi1024EEvPKfS1_S1_S1_PlPfiii_param_6];
	ld.param.u32 	%r738, [_Z10knn_kernelILi32ELi1024EEvPKfS1_S1_S1_PlPfiii_param_7];
	mov.u32 	%r1, %ctaid.y;
	mov.u32 	%r741, %ctaid.x;
	mov.u32 	%r742, %ntid.x;
	mov.u32 	%r743, %tid.x;
	mad.lo.s32 	%r2, %r741, %r742, %r743;
	setp.ge.s32 	%p1, %r1, %r740;
	setp.ge.s32 	%p2, %r2, %r738;
	or.pred  	%p3, %p1, %p2;
	@%p3 bra 	$L__BB14_557;
	ld.param.u32 	%r877, [_Z10knn_kernelILi32ELi1024EEvPKfS1_S1_S1_PlPfiii_param_8];
	cvta.to.global.u64 	%rd7, %rd1;
	mad.lo.s32 	%r3, %r738, %r1, %r2;
	mul.lo.s32 	%r745, %r3, 3;
	mul.wide.s32 	%rd8, %r745, 4;
	add.s64 	%rd9, %rd7, %rd8;
	ld.global.nc.f32 	%f1, [%rd9];
	ld.global.nc.f32 	%f2, [%rd9+4];
	ld.global.nc.f32 	%f3, [%rd9+8];
	setp.lt.s32 	%p4, %r877, 1;
	mov.b32 	%r1501, -1;
	mov.f32 	%f5429, 0f7F7FFFFF;
	mov.f32 	%f5430, %f5429;
	mov.f32 	%f5431, %f5429;
	mov.f32 	%f5432, %f5429;
	mov.f32 	%f5433, %f5429;
	mov.f32 	%f5434, %f5429;
	mov.f32 	%f5435, %f5429;
	mov.f32 	%f5436, %f5429;
	mov.f32 	%f5437, %f5429;
	mov.f32 	%f5438, %f5429;
	mov.f32 	%f5439, %f5429;
	mov.f32 	%f5440, %f5429;
	mov.f32 	%f5441, %f5429;
	mov.f32 	%f5442, %f5429;
	mov.f32 	%f5443, %f5429;
	mov.f32 	%f5444, %f5429;
	mov.f32 	%f5445, %f5429;
	mov.f32 	%f5446, %f5429;
	mov.f32 	%f5447, %f5429;
	mov.f32 	%f5448, %f5429;
	mov.f32 	%f5449, %f5429;
	mov.f32 	%f5450, %f5429;
	mov.f32 	%f5451, %f5429;
	mov.f32 	%f5452, %f5429;
	mov.f32 	%f5453, %f5429;
	mov.f32 	%f5454, %f5429;
	mov.f32 	%f5455, %f5429;
	mov.f32 	%f5456, %f5429;
	mov.f32 	%f5457, %f5429;
	mov.f32 	%f5458, %f5429;
	mov.f32 	%f5459, %f5429;
	mov.f32 	%f5460, %f5429;
	mov.u32 	%r1502, %r1501;
	mov.u32 	%r1503, %r1501;
	mov.u32 	%r1504, %r1501;
	mov.u32 	%r1505, %r1501;
	mov.u32 	%r1506, %r1501;
	mov.u32 	%r1507, %r1501;
	mov.u32 	%r1508, %r1501;
	mov.u32 	%r1509, %r1501;
	mov.u32 	%r1510, %r1501;
	mov.u32 	%r1511, %r1501;
	mov.u32 	%r1512, %r1501;
	mov.u32 	%r1513, %r1501;
	mov.u32 	%r1514, %r1501;
	mov.u32 	%r1515, %r1501;
	mov.u32 	%r1516, %r1501;
	mov.u32 	%r1517, %r1501;
	mov.u32 	%r1518, %r1501;
	mov.u32 	%r1519, %r1501;
	mov.u32 	%r1520, %r1501;
	mov.u32 	%r1521, %r1501;
	mov.u32 	%r1522, %r1501;
	mov.u32 	%r1523, %r1501;
	mov.u32 	%r1524, %r1501;
	mov.u32 	%r1525, %r1501;
	mov.u32 	%r1526, %r1501;
	mov.u32 	%r1527, %r1501;
	mov.u32 	%r1528, %r1501;
	mov.u32 	%r1529, %r1501;
	mov.u32 	%r1530, %r1501;
	mov.u32 	%r1531, %r1501;
	mov.u32 	%r1532, %r1501;
	mov.f32 	%f5461, %f5429;
	mov.u32 	%r1533, %r1501;
	@%p4 bra 	$L__BB14_556;
	ld.param.u32 	%r925, [_Z10knn_kernelILi32ELi1024EEvPKfS1_S1_S1_PlPfiii_param_8];
	ld.param.u64 	%rd82, [_Z10knn_kernelILi32ELi1024EEvPKfS1_S1_S1_PlPfiii_param_2];
	cvta.to.global.u64 	%rd10, %rd82;
	shl.b32 	%r748, %r3, 10;
	mul.wide.s32 	%rd11, %r748, 4;
	add.s64 	%rd12, %rd10, %rd11;
	ld.global.nc.f32 	%f4, [%rd12];
	ld.global.nc.f32 	%f5, [%rd12+4];
	ld.global.nc.f32 	%f6, [%rd12+8];
	ld.global.nc.f32 	%f7, [%rd12+12];
	ld.global.nc.f32 	%f8, [%rd12+16];
	ld.global.nc.f32 	%f9, [%rd12+20];
	ld.global.nc.f32 	%f10, [%rd12+24];
	ld.global.nc.f32 	%f11, [%rd12+28];
	ld.global.nc.f32 	%f12, [%rd12+32];
	ld.global.nc.f32 	%f13, [%rd12+36];
	ld.global.nc.f32 	%f14, [%rd12+40];
	ld.global.nc.f32 	%f15, [%rd12+44];
	ld.global.nc.f32 	%f16, [%rd12+48];
	ld.global.nc.f32 	%f17, [%rd12+52];
	ld.global.nc.f32 	%f18, [%rd12+56];
	ld.global.nc.f32 	%f19, [%rd12+60];
	ld.global.nc.f32 	%f20, [%rd12+64];
	ld.global.nc.f32 	%f21, [%rd12+68];
	ld.global.nc.f32 	%f22, [%rd12+72];
	ld.global.nc.f32 	%f23, [%rd12+76];
	ld.global.nc.f32 	%f24, [%rd12+80];
	ld.global.nc.f32 	%f25, [%rd12+84];
	ld.global.nc.f32 	%f26, [%rd12+88];
	ld.global.nc.f32 	%f27, [%rd12+92];
	ld.global.nc.f32 	%f28, [%rd12+96];
	ld.global.nc.f32 	%f29, [%rd12+100];
	ld.global.nc.f32 	%f30, [%rd12+104];
	ld.global.nc.f32 	%f31, [%rd12+108];
	ld.global.nc.f32 	%f32, [%rd12+112];
	ld.global.nc.f32 	%f33, [%rd12+116];
	ld.global.nc.f32 	%f34, [%rd12+120];
	ld.global.nc.f32 	%f35, [%rd12+124];
	ld.global.nc.f32 	%f36, [%rd12+128];
	ld.global.nc.f32 	%f37, [%rd12+132];
	ld.global.nc.f32 	%f38, [%rd12+136];
	ld.global.nc.f32 	%f39, [%rd12+140];
	ld.global.nc.f32 	%f40, [%rd12+144];
	ld.global.nc.f32 	%f41, [%rd12+148];
	ld.global.nc.f32 	%f42, [%rd12+152];
	ld.global.nc.f32 	%f43, [%rd12+156];
	ld.global.nc.f32 	%f44, [%rd12+160];
	ld.global.nc.f32 	%f45, [%rd12+164];
	ld.global.nc.f32 	%f46, [%rd12+168];
	ld.global.nc.f32 	%f47, [%rd12+172];
	ld.global.nc.f32 	%f48, [%rd12+176];
	ld.global.nc.f32 	%f49, [%rd12+180];
	ld.global.nc.f32 	%f50, [%rd12+184];
	ld.global.nc.f32 	%f51, [%rd12+188];
	ld.global.nc.f32 	%f52, [%rd12+192];
	ld.global.nc.f32 	%f53, [%rd12+196];
	ld.global.nc.f32 	%f54, [%rd12+200];
	ld.global.nc.f32 	%f55, [%rd12+204];
	ld.global.nc.f32 	%f56, [%rd12+208];
	ld.global.nc.f32 	%f57, [%rd12+212];
	ld.global.nc.f32 	%f58, [%rd12+216];
	ld.global.nc.f32 	%f59, [%rd12+220];
	ld.global.nc.f32 	%f60, [%rd12+224];
	ld.global.nc.f32 	%f61, [%rd12+228];
	ld.global.nc.f32 	%f62, [%rd12+232];
	ld.global.nc.f32 	%f63, [%rd12+236];
	ld.global.nc.f32 	%f64, [%rd12+240];
	ld.global.nc.f32 	%f65, [%rd12+244];
	ld.global.nc.f32 	%f66, [%rd12+248];
	ld.global.nc.f32 	%f67, [%rd12+252];
	ld.global.nc.f32 	%f68, [%rd12+256];
	ld.global.nc.f32 	%f69, [%rd12+260];
	ld.global.nc.f32 	%f70, [%rd12+264];
	ld.global.nc.f32 	%f71, [%rd12+268];
	ld.global.nc.f32 	%f72, [%rd12+272];
	ld.global.nc.f32 	%f73, [%rd12+276];
	ld.global.nc.f32 	%f74, [%rd12+280];
	ld.global.nc.f32 	%f75, [%rd12+284];
	ld.global.nc.f32 	%f76, [%rd12+288];
	ld.global.nc.f32 	%f77, [%rd12+292];
	ld.global.nc.f32 	%f78, [%rd12+296];
	ld.global.nc.f32 	%f79, [%rd12+300];
	ld.global.nc.f32 	%f80, [%rd12+304];
	ld.global.nc.f32 	%f81, [%rd12+308];
	ld.global.nc.f32 	%f82, [%rd12+312];
	ld.global.nc.f32 	%f83, [%rd12+316];
	ld.global.nc.f32 	%f84, [%rd12+320];
	ld.global.nc.f32 	%f85, [%rd12+324];
	ld.global.nc.f32 	%f86, [%rd12+328];
	ld.global.nc.f32 	%f87, [%rd12+332];
	ld.global.nc.f32 	%f88, [%rd12+336];
	ld.global.nc.f32 	%f89, [%rd12+340];
	ld.global.nc.f32 	%f90, [%rd12+344];
	ld.global.nc.f32 	%f91, [%rd12+348];
	ld.global.nc.f32 	%f92, [%rd12+352];
	ld.global.nc.f32 	%f93, [%rd12+356];
	ld.global.nc.f32 	%f94, [%rd12+360];
	ld.global.nc.f32 	%f95, [%rd12+364];
	ld.global.nc.f32 	%f96, [%rd12+368];
	ld.global.nc.f32 	%f97, [%rd12+372];
	ld.global.nc.f32 	%f98, [%rd12+376];
	ld.global.nc.f32 	%f99, [%rd12+380];
	ld.global.nc.f32 	%f100, [%rd12+384];
	ld.global.nc.f32 	%f101, [%rd12+388];
	ld.global.nc.f32 	%f102, [%rd12+392];
	ld.global.nc.f32 	%f103, [%rd12+396];
	ld.global.nc.f32 	%f104, [%rd12+400];
	ld.global.nc.f32 	%f105, [%rd12+404];
	ld.global.nc.f32 	%f106, [%rd12+408];
	ld.global.nc.f32 	%f107, [%rd12+412];
	ld.global.nc.f32 	%f108, [%rd12+416];
	ld.global.nc.f32 	%f109, [%rd12+420];
	ld.global.nc.f32 	%f110, [%rd12+424];
	ld.global.nc.f32 	%f111, [%rd12+428];
	ld.global.nc.f32 	%f112, [%rd12+432];
	ld.global.nc.f32 	%f113, [%rd12+436];
	ld.global.nc.f32 	%f114, [%rd12+440];
	ld.global.nc.f32 	%f115, [%rd12+444];
	ld.global.nc.f32 	%f116, [%rd12+448];
	ld.global.nc.f32 	%f117, [%rd12+452];
	ld.global.nc.f32 	%f118, [%rd12+456];
	ld.global.nc.f32 	%f119, [%rd12+460];
	ld.global.nc.f32 	%f120, [%rd12+464];
	ld.global.nc.f32 	%f121, [%rd12+468];
	ld.global.nc.f32 	%f122, [%rd12+472];
	ld.global.nc.f32 	%f123, [%rd12+476];
	ld.global.nc.f32 	%f124, [%rd12+480];
	ld.global.nc.f32 	%f125, [%rd12+484];
	ld.global.nc.f32 	%f126, [%rd12+488];
	ld.global.nc.f32 	%f127, [%rd12+492];
	ld.global.nc.f32 	%f128, [%rd12+496];
	ld.global.nc.f32 	%f129, [%rd12+500];
	ld.global.nc.f32 	%f130, [%rd12+504];
	ld.global.nc.f32 	%f131, [%rd12+508];
	ld.global.nc.f32 	%f132, [%rd12+512];
	ld.global.nc.f32 	%f133, [%rd12+516];
	ld.global.nc.f32 	%f134, [%rd12+520];
	ld.global.nc.f32 	%f135, [%rd12+524];
	ld.global.nc.f32 	%f136, [%rd12+528];
	ld.global.nc.f32 	%f137, [%rd12+532];
	ld.global.nc.f32 	%f138, [%rd12+536];
	ld.global.nc.f32 	%f139, [%rd12+540];
	ld.global.nc.f32 	%f140, [%rd12+544];
	ld.global.nc.f32 	%f141, [%rd12+548];
	ld.global.nc.f32 	%f142, [%rd12+552];
	ld.global.nc.f32 	%f143, [%rd12+556];
	ld.global.nc.f32 	%f144, [%rd12+560];
	ld.global.nc.f32 	%f145, [%rd12+564];
	ld.global.nc.f32 	%f146, [%rd12+568];
	ld.global.nc.f32 	%f147, [%rd12+572];
	ld.global.nc.f32 	%f148, [%rd12+576];
	ld.global.nc.f32 	%f149, [%rd12+580];
	ld.global.nc.f32 	%f150, [%rd12+584];
	ld.global.nc.f32 	%f151, [%rd12+588];
	ld.global.nc.f32 	%f152, [%rd12+592];
	ld.global.nc.f32 	%f153, [%rd12+596];
	ld.global.nc.f32 	%f154, [%rd12+600];
	ld.global.nc.f32 	%f155, [%rd12+604];
	ld.global.nc.f32 	%f156, [%rd12+608];
	ld.global.nc.f32 	%f157, [%rd12+612];
	ld.global.nc.f32 	%f158, [%rd12+616];
	ld.global.nc.f32 	%f159, [%rd12+620];
	ld.global.nc.f32 	%f160, [%rd12+624];
	ld.global.nc.f32 	%f161, [%rd12+628];
	ld.global.nc.f32 	%f162, [%rd12+632];
	ld.global.nc.f32 	%f163, [%rd12+636];
	ld.global.nc.f32 	%f164, [%rd12+640];
	ld.global.nc.f32 	%f165, [%rd12+644];
	ld.global.nc.f32 	%f166, [%rd12+648];
	ld.global.nc.f32 	%f167, [%rd12+652];
	ld.global.nc.f32 	%f168, [%rd12+656];
	ld.global.nc.f32 	%f169, [%rd12+660];
	ld.global.nc.f32 	%f170, [%rd12+664];
	ld.global.nc.f32 	%f171, [%rd12+668];
	ld.global.nc.f32 	%f172, [%rd12+672];
	ld.global.nc.f32 	%f173, [%rd12+676];
	ld.global.nc.f32 	%f174, [%rd12+680];
	ld.global.nc.f32 	%f175, [%rd12+684];
	ld.global.nc.f32 	%f176, [%rd12+688];
	ld.global.nc.f32 	%f177, [%rd12+692];
	ld.global.nc.f32 	%f178, [%rd12+696];
	ld.global.nc.f32 	%f179, [%rd12+700];
	ld.global.nc.f32 	%f180, [%rd12+704];
	ld.global.nc.f32 	%f181, [%rd12+708];
	ld.global.nc.f32 	%f182, [%rd12+712];
	ld.global.nc.f32 	%f183, [%rd12+716];
	ld.global.nc.f32 	%f184, [%rd12+720];
	ld.global.nc.f32 	%f185, [%rd12+724];
	ld.global.nc.f32 	%f186, [%rd12+728];
	ld.global.nc.f32 	%f187, [%rd12+732];
	ld.global.nc.f32 	%f188, [%rd12+736];
	ld.global.nc.f32 	%f189, [%rd12+740];
	ld.global.nc.f32 	%f190, [%rd12+744];
	ld.global.nc.f32 	%f191, [%rd12+748];
	ld.global.nc.f32 	%f192, [%rd12+752];
	ld.global.nc.f32 	%f193, [%rd12+756];
	ld.global.nc.f32 	%f194, [%rd12+760];
	ld.global.nc.f32 	%f195, [%rd12+764];
	ld.global.nc.f32 	%f196, [%rd12+768];
	ld.global.nc.f32 	%f197, [%rd12+772];
	ld.global.nc.f32 	%f198, [%rd12+776];
	ld.global.nc.f32 	%f199, [%rd12+780];
	ld.global.nc.f32 	%f200, [%rd12+784];
	ld.global.nc.f32 	%f201, [%rd12+788];
	ld.global.nc.f32 	%f202, [%rd12+792];
	ld.global.nc.f32 	%f203, [%rd12+796];
	ld.global.nc.f32 	%f204, [%rd12+800];
	ld.global.nc.f32 	%f205, [%rd12+804];
	ld.global.nc.f32 	%f206, [%rd12+808];
	ld.global.nc.f32 	%f207, [%rd12+812];
	ld.global.nc.f32 	%f208, [%rd12+816];
	ld.global.nc.f32 	%f209, [%rd12+820];
	ld.global.nc.f32 	%f210, [%rd12+824];
	ld.global.nc.f32 	%f211, [%rd12+828];
	ld.global.nc.f32 	%f212, [%rd12+832];
	ld.global.nc.f32 	%f213, [%rd12+836];
	ld.global.nc.f32 	%f214, [%rd12+840];
	ld.global.nc.f32 	%f215, [%rd12+844];
	ld.global.nc.f32 	%f216, [%rd12+848];
	ld.global.nc.f32 	%f217, [%rd12+852];
	ld.global.nc.f32 	%f218, [%rd12+856];
	ld.global.nc.f32 	%f219, [%rd12+860];
	ld.global.nc.f32 	%f220, [%rd12+864];
	ld.global.nc.f32 	%f221, [%rd12+868];
	ld.global.nc.f32 	%f222, [%rd12+872];
	ld.global.nc.f32 	%f223, [%rd12+876];
	ld.global.nc.f32 	%f224, [%rd12+880];
	ld.global.nc.f32 	%f225, [%rd12+884];
	ld.global.nc.f32 	%f226, [%rd12+888];
	ld.global.nc.f32 	%f227, [%rd12+892];
	ld.global.nc.f32 	%f228, [%rd12+896];
	ld.global.nc.f32 	%f229, [%rd12+900];
	ld.global.nc.f32 	%f230, [%rd12+904];
	ld.global.nc.f32 	%f231, [%rd12+908];
	ld.global.nc.f32 	%f232, [%rd12+912];
	ld.global.nc.f32 	%f233, [%rd12+916];
	ld.global.nc.f32 	%f234, [%rd12+920];
	ld.global.nc.f32 	%f235, [%rd12+924];
	ld.global.nc.f32 	%f236, [%rd12+928];
	ld.global.nc.f32 	%f237, [%rd12+932];
	ld.global.nc.f32 	%f238, [%rd12+936];
	ld.global.nc.f32 	%f239, [%rd12+940];
	ld.global.nc.f32 	%f240, [%rd12+944];
	ld.global.nc.f32 	%f241, [%rd12+948];
	ld.global.nc.f32 	%f242, [%rd12+952];
	ld.global.nc.f32 	%f243, [%rd12+956];
	ld.global.nc.f32 	%f244, [%rd12+960];
	ld.global.nc.f32 	%f245, [%rd12+964];
	ld.global.nc.f32 	%f246, [%rd12+968];
	ld.global.nc.f32 	%f247, [%rd12+972];
	ld.global.nc.f32 	%f248, [%rd12+976];
	ld.global.nc.f32 	%f249, [%rd12+980];
	ld.global.nc.f32 	%f250, [%rd12+984];
	ld.global.nc.f32 	%f251, [%rd12+988];
	ld.global.nc.f32 	%f252, [%rd12+992];
	ld.global.nc.f32 	%f253, [%rd12+996];
	ld.global.nc.f32 	%f254, [%rd12+1000];
	ld.global.nc.f32 	%f255, [%rd12+1004];
	ld.global.nc.f32 	%f256, [%rd12+1008];
	ld.global.nc.f32 	%f257, [%rd12+1012];
	ld.global.nc.f32 	%f258, [%rd12+1016];
	ld.global.nc.f32 	%f259, [%rd12+1020];
	ld.global.nc.f32 	%f260, [%rd12+1024];
	ld.global.nc.f32 	%f261, [%rd12+1028];
	ld.global.nc.f32 	%f262, [%rd12+1032];
	ld.global.nc.f32 	%f263, [%rd12+1036];
	ld.global.nc.f32 	%f264, [%rd12+1040];
	ld.global.nc.f32 	%f265, [%rd12+1044];
	ld.global.nc.f32 	%f266, [%rd12+1048];
	ld.global.nc.f32 	%f267, [%rd12+1052];
	ld.global.nc.f32 	%f268, [%rd12+1056];
	ld.global.nc.f32 	%f269, [%rd12+1060];
	ld.global.nc.f32 	%f270, [%rd12+1064];
	ld.global.nc.f32 	%f271, [%rd12+1068];
	ld.global.nc.f32 	%f272, [%rd12+1072];
	ld.global.nc.f32 	%f273, [%rd12+1076];
	ld.global.nc.f32 	%f274, [%rd12+1080];
	ld.global.nc.f32 	%f275, [%rd12+1084];
	ld.global.nc.f32 	%f276, [%rd12+1088];
	ld.global.nc.f32 	%f277, [%rd12+1092];
	ld.global.nc.f32 	%f278, [%rd12+1096];
	ld.global.nc.f32 	%f279, [%rd12+1100];
	ld.global.nc.f32 	%f280, [%rd12+1104];
	ld.global.nc.f32 	%f281, [%rd12+1108];
	ld.global.nc.f32 	%f282, [%rd12+1112];
	ld.global.nc.f32 	%f283, [%rd12+1116];
	ld.global.nc.f32 	%f284, [%rd12+1120];
	ld.global.nc.f32 	%f285, [%rd12+1124];
	ld.global.nc.f32 	%f286, [%rd12+1128];
	ld.global.nc.f32 	%f287, [%rd12+1132];
	ld.global.nc.f32 	%f288, [%rd12+1136];
	ld.global.nc.f32 	%f289, [%rd12+1140];
	ld.global.nc.f32 	%f290, [%rd12+1144];
	ld.global.nc.f32 	%f291, [%rd12+1148];
	ld.global.nc.f32 	%f292, [%rd12+1152];
	ld.global.nc.f32 	%f293, [%rd12+1156];
	ld.global.nc.f32 	%f294, [%rd12+1160];
	ld.global.nc.f32 	%f295, [%rd12+1164];
	ld.global.nc.f32 	%f296, [%rd12+1168];
	ld.global.nc.f32 	%f297, [%rd12+1172];
	ld.global.nc.f32 	%f298, [%rd12+1176];
	ld.global.nc.f32 	%f299, [%rd12+1180];
	ld.global.nc.f32 	%f300, [%rd12+1184];
	ld.global.nc.f32 	%f301, [%rd12+1188];
	ld.global.nc.f32 	%f302, [%rd12+1192];
	ld.global.nc.f32 	%f303, [%rd12+1196];
	ld.global.nc.f32 	%f304, [%rd12+1200];
	ld.global.nc.f32 	%f305, [%rd12+1204];
	ld.global.nc.f32 	%f306, [%rd12+1208];
	ld.global.nc.f32 	%f307, [%rd12+1212];
	ld.global.nc.f32 	%f308, [%rd12+1216];
	ld.global.nc.f32 	%f309, [%rd12+1220];
	ld.global.nc.f32 	%f310, [%rd12+1224];
	ld.global.nc.f32 	%f311, [%rd12+1228];
	ld.global.nc.f32 	%f312, [%rd12+1232];
	ld.global.nc.f32 	%f313, [%rd12+1236];
	ld.global.nc.f32 	%f314, [%rd12+1240];
	ld.global.nc.f32 	%f315, [%rd12+1244];
	ld.global.nc.f32 	%f316, [%rd12+1248];
	ld.global.nc.f32 	%f317, [%rd12+1252];
	ld.global.nc.f32 	%f318, [%rd12+1256];
	ld.global.nc.f32 	%f319, [%rd12+1260];
	ld.global.nc.f32 	%f320, [%rd12+1264];
	ld.global.nc.f32 	%f321, [%rd12+1268];
	ld.global.nc.f32 	%f322, [%rd12+1272];
	ld.global.nc.f32 	%f323, [%rd12+1276];
	ld.global.nc.f32 	%f324, [%rd12+1280];
	ld.global.nc.f32 	%f325, [%rd12+1284];
	ld.global.nc.f32 	%f326, [%rd12+1288];
	ld.global.nc.f32 	%f327, [%rd12+1292];
	ld.global.nc.f32 	%f328, [%rd12+1296];
	ld.global.nc.f32 	%f329, [%rd12+1300];
	ld.global.nc.f32 	%f330, [%rd12+1304];
	ld.global.nc.f32 	%f331, [%rd12+1308];
	ld.global.nc.f32 	%f332, [%rd12+1312];
	ld.global.nc.f32 	%f333, [%rd12+1316];
	ld.global.nc.f32 	%f334, [%rd12+1320];
	ld.global.nc.f32 	%f335, [%rd12+1324];
	ld.global.nc.f32 	%f336, [%rd12+1328];
	ld.global.nc.f32 	%f337, [%rd12+1332];
	ld.global.nc.f32 	%f338, [%rd12+1336];
	ld.global.nc.f32 	%f339, [%rd12+1340];
	ld.global.nc.f32 	%f340, [%rd12+1344];
	ld.global.nc.f32 	%f341, [%rd12+1348];
	ld.global.nc.f32 	%f342, [%rd12+1352];
	ld.global.nc.f32 	%f343, [%rd12+1356];
	ld.global.nc.f32 	%f344, [%rd12+1360];
	ld.global.nc.f32 	%f345, [%rd12+1364];
	ld.global.nc.f32 	%f346, [%rd12+1368];
	ld.global.nc.f32 	%f347, [%rd12+1372];
	ld.global.nc.f32 	%f348, [%rd12+1376];
	ld.global.nc.f32 	%f349, [%rd12+1380];
	ld.global.nc.f32 	%f350, [%rd12+1384];
	ld.global.nc.f32 	%f351, [%rd12+1388];
	ld.global.nc.f32 	%f352, [%rd12+1392];
	ld.global.nc.f32 	%f353, [%rd12+1396];
	ld.global.nc.f32 	%f354, [%rd12+1400];
	ld.global.nc.f32 	%f355, [%rd12+1404];
	ld.global.nc.f32 	%f356, [%rd12+1408];
	ld.global.nc.f32 	%f357, [%rd12+1412];
	ld.global.nc.f32 	%f358, [%rd12+1416];
	ld.global.nc.f32 	%f359, [%rd12+1420];
	ld.global.nc.f32 	%f360, [%rd12+1424];
	ld.global.nc.f32 	%f361, [%rd12+1428];
	ld.global.nc.f32 	%f362, [%rd12+1432];
	ld.global.nc.f32 	%f363, [%rd12+1436];
	ld.global.nc.f32 	%f364, [%rd12+1440];
	ld.global.nc.f32 	%f365, [%rd12+1444];
	ld.global.nc.f32 	%f366, [%rd12+1448];
	ld.global.nc.f32 	%f367, [%rd12+1452];
	ld.global.nc.f32 	%f368, [%rd12+1456];
	ld.global.nc.f32 	%f369, [%rd12+1460];
	ld.global.nc.f32 	%f370, [%rd12+1464];
	ld.global.nc.f32 	%f371, [%rd12+1468];
	ld.global.nc.f32 	%f372, [%rd12+1472];
	ld.global.nc.f32 	%f373, [%rd12+1476];
	ld.global.nc.f32 	%f374, [%rd12+1480];
	ld.global.nc.f32 	%f375, [%rd12+1484];
	ld.global.nc.f32 	%f376, [%rd12+1488];
	ld.global.nc.f32 	%f377, [%rd12+1492];
	ld.global.nc.f32 	%f378, [%rd12+1496];
	ld.global.nc.f32 	%f379, [%rd12+1500];
	ld.global.nc.f32 	%f380, [%rd12+1504];
	ld.global.nc.f32 	%f381, [%rd12+1508];
	ld.global.nc.f32 	%f382, [%rd12+1512];
	ld.global.nc.f32 	%f383, [%rd12+1516];
	ld.global.nc.f32 	%f384, [%rd12+1520];
	ld.global.nc.f32 	%f385, [%rd12+1524];
	ld.global.nc.f32 	%f386, [%rd12+1528];
	ld.global.nc.f32 	%f387, [%rd12+1532];
	ld.global.nc.f32 	%f388, [%rd12+1536];
	ld.global.nc.f32 	%f389, [%rd12+1540];
	ld.global.nc.f32 	%f390, [%rd12+1544];
	ld.global.nc.f32 	%f391, [%rd12+1548];
	ld.global.nc.f32 	%f392, [%rd12+1552];
	ld.global.nc.f32 	%f393, [%rd12+1556];
	ld.global.nc.f32 	%f394, [%rd12+1560];
	ld.global.nc.f32 	%f395, [%rd12+1564];
	ld.global.nc.f32 	%f396, [%rd12+1568];
	ld.global.nc.f32 	%f397, [%rd12+1572];
	ld.global.nc.f32 	%f398, [%rd12+1576];
	ld.global.nc.f32 	%f399, [%rd12+1580];
	ld.global.nc.f32 	%f400, [%rd12+1584];
	ld.global.nc.f32 	%f401, [%rd12+1588];
	ld.global.nc.f32 	%f402, [%rd12+1592];
	ld.global.nc.f32 	%f403, [%rd12+1596];
	ld.global.nc.f32 	%f404, [%rd12+1600];
	ld.global.nc.f32 	%f405, [%rd12+1604];
	ld.global.nc.f32 	%f406, [%rd12+1608];
	ld.global.nc.f32 	%f407, [%rd12+1612];
	ld.global.nc.f32 	%f408, [%rd12+1616];
	ld.global.nc.f32 	%f409, [%rd12+1620];
	ld.global.nc.f32 	%f410, [%rd12+1624];
	ld.global.nc.f32 	%f411, [%rd12+1628];
	ld.global.nc.f32 	%f412, [%rd12+1632];
	ld.global.nc.f32 	%f413, [%rd12+1636];
	ld.global.nc.f32 	%f414, [%rd12+1640];
	ld.global.nc.f32 	%f415, [%rd12+1644];
	ld.global.nc.f32 	%f416, [%rd12+1648];
	ld.global.nc.f32 	%f417, [%rd12+1652];
	ld.global.nc.f32 	%f418, [%rd12+1656];
	ld.global.nc.f32 	%f419, [%rd12+1660];
	ld.global.nc.f32 	%f420, [%rd12+1664];
	ld.global.nc.f32 	%f421, [%rd12+1668];
	ld.global.nc.f32 	%f422, [%rd12+1672];
	ld.global.nc.f32 	%f423, [%rd12+1676];
	ld.global.nc.f32 	%f424, [%rd12+1680];
	ld.global.nc.f32 	%f425, [%rd12+1684];
	ld.global.nc.f32 	%f426, [%rd12+1688];
	ld.global.nc.f32 	%f427, [%rd12+1692];
	ld.global.nc.f32 	%f428, [%rd12+1696];
	ld.global.nc.f32 	%f429, [%rd12+1700];
	ld.global.nc.f32 	%f430, [%rd12+1704];
	ld.global.nc.f32 	%f431, [%rd12+1708];
	ld.global.nc.f32 	%f432, [%rd12+1712];
	ld.global.nc.f32 	%f433, [%rd12+1716];
	ld.global.nc.f32 	%f434, [%rd12+1720];
	ld.global.nc.f32 	%f435, [%rd12+1724];
	ld.global.nc.f32 	%f436, [%rd12+1728];
	ld.global.nc.f32 	%f437, [%rd12+1732];
	ld.global.nc.f32 	%f438, [%rd12+1736];
	ld.global.nc.f32 	%f439, [%rd12+1740];
	ld.global.nc.f32 	%f440, [%rd12+1744];
	ld.global.nc.f32 	%f441, [%rd12+1748];
	ld.global.nc.f32 	%f442, [%rd12+1752];
	ld.global.nc.f32 	%f443, [%rd12+1756];
	ld.global.nc.f32 	%f444, [%rd12+1760];
	ld.global.nc.f32 	%f445, [%rd12+1764];
	ld.global.nc.f32 	%f446, [%rd12+1768];
	ld.global.nc.f32 	%f447, [%rd12+1772];
	ld.global.nc.f32 	%f448, [%rd12+1776];
	ld.global.nc.f32 	%f449, [%rd12+1780];
	ld.global.nc.f32 	%f450, [%rd12+1784];
	ld.global.nc.f32 	%f451, [%rd12+1788];
	ld.global.nc.f32 	%f452, [%rd12+1792];
	ld.global.nc.f32 	%f453, [%rd12+1796];
	ld.global.nc.f32 	%f454, [%rd12+1800];
	ld.global.nc.f32 	%f455, [%rd12+1804];
	ld.global.nc.f32 	%f456, [%rd12+1808];
	ld.global.nc.f32 	%f457, [%rd12+1812];
	ld.global.nc.f32 	%f458, [%rd12+1816];
	ld.global.nc.f32 	%f459, [%rd12+1820];
	ld.global.nc.f32 	%f460, [%rd12+1824];
	ld.global.nc.f32 	%f461, [%rd12+1828];
	ld.global.nc.f32 	%f462, [%rd12+1832];
	ld.global.nc.f32 	%f463, [%rd12+1836];
	ld.global.nc.f32 	%f464, [%rd12+1840];
	ld.global.nc.f32 	%f465, [%rd12+1844];
	ld.global.nc.f32 	%f466, [%rd12+1848];
	ld.global.nc.f32 	%f467, [%rd12+1852];
	ld.global.nc.f32 	%f468, [%rd12+1856];
	ld.global.nc.f32 	%f469, [%rd12+1860];
	ld.global.nc.f32 	%f470, [%rd12+1864];
	ld.global.nc.f32 	%f471, [%rd12+1868];
	ld.global.nc.f32 	%f472, [%rd12+1872];
	ld.global.nc.f32 	%f473, [%rd12+1876];
	ld.global.nc.f32 	%f474, [%rd12+1880];
	ld.global.nc.f32 	%f475, [%rd12+1884];
	ld.global.nc.f32 	%f476, [%rd12+1888];
	ld.global.nc.f32 	%f477, [%rd12+1892];
	ld.global.nc.f32 	%f478, [%rd12+1896];
	ld.global.nc.f32 	%f479, [%rd12+1900];
	ld.global.nc.f32 	%f480, [%rd12+1904];
	ld.global.nc.f32 	%f481, [%rd12+1908];
	ld.global.nc.f32 	%f482, [%rd12+1912];
	ld.global.nc.f32 	%f483, [%rd12+1916];
	ld.global.nc.f32 	%f484, [%rd12+1920];
	ld.global.nc.f32 	%f485, [%rd12+1924];
	ld.global.nc.f32 	%f486, [%rd12+1928];
	ld.global.nc.f32 	%f487, [%rd12+1932];
	ld.global.nc.f32 	%f488, [%rd12+1936];
	ld.global.nc.f32 	%f489, [%rd12+1940];
	ld.global.nc.f32 	%f490, [%rd12+1944];
	ld.global.nc.f32 	%f491, [%rd12+1948];
	ld.global.nc.f32 	%f492, [%rd12+1952];
	ld.global.nc.f32 	%f493, [%rd12+1956];
	ld.global.nc.f32 	%f494, [%rd12+1960];
	ld.global.nc.f32 	%f495, [%rd12+1964];
	ld.global.nc.f32 	%f496, [%rd12+1968];
	ld.global.nc.f32 	%f497, [%rd12+1972];
	ld.global.nc.f32 	%f498, [%rd12+1976];
	ld.global.nc.f32 	%f499, [%rd12+1980];
	ld.global.nc.f32 	%f500, [%rd12+1984];
	ld.global.nc.f32 	%f501, [%rd12+1988];
	ld.global.nc.f32 	%f502, [%rd12+1992];
	ld.global.nc.f32 	%f503, [%rd12+1996];
	ld.global.nc.f32 	%f504, [%rd12+2000];
	ld.global.nc.f32 	%f505, [%rd12+2004];
	ld.global.nc.f32 	%f506, [%rd12+2008];
	ld.global.nc.f32 	%f507, [%rd12+2012];
	ld.global.nc.f32 	%f508, [%rd12+2016];
	ld.global.nc.f32 	%f509, [%rd12+2020];
	ld.global.nc.f32 	%f510, [%rd12+2024];
	ld.global.nc.f32 	%f511, [%rd12+2028];
	ld.global.nc.f32 	%f512, [%rd12+2032];
	ld.global.nc.f32 	%f513, [%rd12+2036];
	ld.global.nc.f32 	%f514, [%rd12+2040];
	ld.global.nc.f32 	%f515, [%rd12+2044];
	ld.global.nc.f32 	%f516, [%rd12+2048];
	ld.global.nc.f32 	%f517, [%rd12+2052];
	ld.global.nc.f32 	%f518, [%rd12+2056];
	ld.global.nc.f32 	%f519, [%rd12+2060];
	ld.global.nc.f32 	%f520, [%rd12+2064];
	ld.global.nc.f32 	%f521, [%rd12+2068];
	ld.global.nc.f32 	%f522, [%rd12+2072];
	ld.global.nc.f32 	%f523, [%rd12+2076];
	ld.global.nc.f32 	%f524, [%rd12+2080];
	ld.global.nc.f32 	%f525, [%rd12+2084];
	ld.global.nc.f32 	%f526, [%rd12+2088];
	ld.global.nc.f32 	%f527, [%rd12+2092];
	ld.global.nc.f32 	%f528, [%rd12+2096];
	ld.global.nc.f32 	%f529, [%rd12+2100];
	ld.global.nc.f32 	%f530, [%rd12+2104];
	ld.global.nc.f32 	%f531, [%rd12+2108];
	ld.global.nc.f32 	%f532, [%rd12+2112];
	ld.global.nc.f32 	%f533, [%rd12+2116];
	ld.global.nc.f32 	%f534, [%rd12+2120];
	ld.global.nc.f32 	%f535, [%rd12+2124];
	ld.global.nc.f32 	%f536, [%rd12+2128];
	ld.global.nc.f32 	%f537, [%rd12+2132];
	ld.global.nc.f32 	%f538, [%rd12+2136];
	ld.global.nc.f32 	%f539, [%rd12+2140];
	ld.global.nc.f32 	%f540, [%rd12+2144];
	ld.global.nc.f32 	%f541, [%rd12+2148];
	ld.global.nc.f32 	%f542, [%rd12+2152];
	ld.global.nc.f32 	%f543, [%rd12+2156];
	ld.global.nc.f32 	%f544, [%rd12+2160];
	ld.global.nc.f32 	%f545, [%rd12+2164];
	ld.global.nc.f32 	%f546, [%rd12+2168];
	ld.global.nc.f32 	%f547, [%rd12+2172];
	ld.global.nc.f32 	%f548, [%rd12+2176];
	ld.global.nc.f32 	%f549, [%rd12+2180];
	ld.global.nc.f32 	%f550, [%rd12+2184];
	ld.global.nc.f32 	%f551, [%rd12+2188];
	ld.global.nc.f32 	%f552, [%rd12+2192];
	ld.global.nc.f32 	%f553, [%rd12+2196];
	ld.global.nc.f32 	%f554, [%rd12+2200];
	ld.global.nc.f32 	%f555, [%rd12+2204];
	ld.global.nc.f32 	%f556, [%rd12+2208];
	ld.global.nc.f32 	%f557, [%rd12+2212];
	ld.global.nc.f32 	%f558, [%rd12+2216];
	ld.global.nc.f32 	%f559, [%rd12+2220];
	ld.global.nc.f32 	%f560, [%rd12+2224];
	ld.global.nc.f32 	%f561, [%rd12+2228];
	ld.global.nc.f32 	%f562, [%rd12+2232];
	ld.global.nc.f32 	%f563, [%rd12+2236];
	ld.global.nc.f32 	%f564, [%rd12+2240];
	ld.global.nc.f32 	%f565, [%rd12+2244];
	ld.global.nc.f32 	%f566, [%rd12+2248];
	ld.global.nc.f32 	%f567, [%rd12+2252];
	ld.global.nc.f32 	%f568, [%rd12+2256];
	ld.global.nc.f32 	%f569, [%rd12+2260];
	ld.global.nc.f32 	%f570, [%rd12+2264];
	ld.global.nc.f32 	%f571, [%rd12+2268];
	ld.global.nc.f32 	%f572, [%rd12+2272];
	ld.global.nc.f32 	%f573, [%rd12+2276];
	ld.global.nc.f32 	%f574, [%rd12+2280];
	ld.global.nc.f32 	%f575, [%rd12+2284];
	ld.global.nc.f32 	%f576, [%rd12+2288];
	ld.global.nc.f32 	%f577, [%rd12+2292];
	ld.global.nc.f32 	%f578, [%rd12+2296];
	ld.global.nc.f32 	%f579, [%rd12+2300];
	ld.global.nc.f32 	%f580, [%rd12+2304];
	ld.global.nc.f32 	%f581, [%rd12+2308];
	ld.global.nc.f32 	%f582, [%rd12+2312];
	ld.global.nc.f32 	%f583, [%rd12+2316];
	ld.global.nc.f32 	%f584, [%rd12+2320];
	ld.global.nc.f32 	%f585, [%rd12+2324];
	ld.global.nc.f32 	%f586, [%rd12+2328];
	ld.global.nc.f32 	%f587, [%rd12+2332];
	ld.global.nc.f32 	%f588, [%rd12+2336];
	ld.global.nc.f32 	%f589, [%rd12+2340];
	ld.global.nc.f32 	%f590, [%rd12+2344];
	ld.global.nc.f32 	%f591, [%rd12+2348];
	ld.global.nc.f32 	%f592, [%rd12+2352];
	ld.global.nc.f32 	%f593, [%rd12+2356];
	ld.global.nc.f32 	%f594, [%rd12+2360];
	ld.global.nc.f32 	%f595, [%rd12+2364];
	ld.global.nc.f32 	%f596, [%rd12+2368];
	ld.global.nc.f32 	%f597, [%rd12+2372];
	ld.global.nc.f32 	%f598, [%rd12+2376];
	ld.global.nc.f32 	%f599, [%rd12+2380];
	ld.global.nc.f32 	%f600, [%rd12+2384];
	ld.global.nc.f32 	%f601, [%rd12+2388];
	ld.global.nc.f32 	%f602, [%rd12+2392];
	ld.global.nc.f32 	%f603, [%rd12+2396];
	ld.global.nc.f32 	%f604, [%rd12+2400];
	ld.global.nc.f32 	%f605, [%rd12+2404];
	ld.global.nc.f32 	%f606, [%rd12+2408];
	ld.global.nc.f32 	%f607, [%rd12+2412];
	ld.global.nc.f32 	%f608, [%rd12+2416];
	ld.global.nc.f32 	%f609, [%rd12+2420];
	ld.global.nc.f32 	%f610, [%rd12+2424];
	ld.global.nc.f32 	%f611, [%rd12+2428];
	ld.global.nc.f32 	%f612, [%rd12+2432];
	ld.global.nc.f32 	%f613, [%rd12+2436];
	ld.global.nc.f32 	%f614, [%rd12+2440];
	ld.global.nc.f32 	%f615, [%rd12+2444];
	ld.global.nc.f32 	%f616, [%rd12+2448];
	ld.global.nc.f32 	%f617, [%rd12+2452];
	ld.global.nc.f32 	%f618, [%rd12+2456];
	ld.global.nc.f32 	%f619, [%rd12+2460];
	ld.global.nc.f32 	%f620, [%rd12+2464];
	ld.global.nc.f32 	%f621, [%rd12+2468];
	ld.global.nc.f32 	%f622, [%rd12+2472];
	ld.global.nc.f32 	%f623, [%rd12+2476];
	ld.global.nc.f32 	%f624, [%rd12+2480];
	ld.global.nc.f32 	%f625, [%rd12+2484];
	ld.global.nc.f32 	%f626, [%rd12+2488];
	ld.global.nc.f32 	%f627, [%rd12+2492];
	ld.global.nc.f32 	%f628, [%rd12+2496];
	ld.global.nc.f32 	%f629, [%rd12+2500];
	ld.global.nc.f32 	%f630, [%rd12+2504];
	ld.global.nc.f32 	%f631, [%rd12+2508];
	ld.global.nc.f32 	%f632, [%rd12+2512];
	ld.global.nc.f32 	%f633, [%rd12+2516];
	ld.global.nc.f32 	%f634, [%rd12+2520];
	ld.global.nc.f32 	%f635, [%rd12+2524];
	ld.global.nc.f32 	%f636, [%rd12+2528];
	ld.global.nc.f32 	%f637, [%rd12+2532];
	ld.global.nc.f32 	%f638, [%rd12+2536];
	ld.global.nc.f32 	%f639, [%rd12+2540];
	ld.global.nc.f32 	%f640, [%rd12+2544];
	ld.global.nc.f32 	%f641, [%rd12+2548];
	ld.global.nc.f32 	%f642, [%rd12+2552];
	ld.global.nc.f32 	%f643, [%rd12+2556];
	ld.global.nc.f32 	%f644, [%rd12+2560];
	ld.global.nc.f32 	%f645, [%rd12+2564];
	ld.global.nc.f32 	%f646, [%rd12+2568];
	ld.global.nc.f32 	%f647, [%rd12+2572];
	ld.global.nc.f32 	%f648, [%rd12+2576];
	ld.global.nc.f32 	%f649, [%rd12+2580];
	ld.global.nc.f32 	%f650, [%rd12+2584];
	ld.global.nc.f32 	%f651, [%rd12+2588];
	ld.global.nc.f32 	%f652, [%rd12+2592];
	ld.global.nc.f32 	%f653, [%rd12+2596];
	ld.global.nc.f32 	%f654, [%rd12+2600];
	ld.global.nc.f32 	%f655, [%rd12+2604];
	ld.global.nc.f32 	%f656, [%rd12+2608];
	ld.global.nc.f32 	%f657, [%rd12+2612];
	ld.global.nc.f32 	%f658, [%rd12+2616];
	ld.global.nc.f32 	%f659, [%rd12+2620];
	ld.global.nc.f32 	%f660, [%rd12+2624];
	ld.global.nc.f32 	%f661, [%rd12+2628];
	ld.global.nc.f32 	%f662, [%rd12+2632];
	ld.global.nc.f32 	%f663, [%rd12+2636];
	ld.global.nc.f32 	%f664, [%rd12+2640];
	ld.global.nc.f32 	%f665, [%rd12+2644];
	ld.global.nc.f32 	%f666, [%rd12+2648];
	ld.global.nc.f32 	%f667, [%rd12+2652];
	ld.global.nc.f32 	%f668, [%rd12+2656];
	ld.global.nc.f32 	%f669, [%rd12+2660];
	ld.global.nc.f32 	%f670, [%rd12+2664];
	ld.global.nc.f32 	%f671, [%rd12+2668];
	ld.global.nc.f32 	%f672, [%rd12+2672];
	ld.global.nc.f32 	%f673, [%rd12+2676];
	ld.global.nc.f32 	%f674, [%rd12+2680];
	ld.global.nc.f32 	%f675, [%rd12+2684];
	ld.global.nc.f32 	%f676, [%rd12+2688];
	ld.global.nc.f32 	%f677, [%rd12+2692];
	ld.global.nc.f32 	%f678, [%rd12+2696];
	ld.global.nc.f32 	%f679, [%rd12+2700];
	ld.global.nc.f32 	%f680, [%rd12+2704];
	ld.global.nc.f32 	%f681, [%rd12+2708];
	ld.global.nc.f32 	%f682, [%rd12+2712];
	ld.global.nc.f32 	%f683, [%rd12+2716];
	ld.global.nc.f32 	%f684, [%rd12+2720];
	ld.global.nc.f32 	%f685, [%rd12+2724];
	ld.global.nc.f32 	%f686, [%rd12+2728];
	ld.global.nc.f32 	%f687, [%rd12+2732];
	ld.global.nc.f32 	%f688, [%rd12+2736];
	ld.global.nc.f32 	%f689, [%rd12+2740];
	ld.global.nc.f32 	%f690, [%rd12+2744];
	ld.global.nc.f32 	%f691, [%rd12+2748];
	ld.global.nc.f32 	%f692, [%rd12+2752];
	ld.global.nc.f32 	%f693, [%rd12+2756];
	ld.global.nc.f32 	%f694, [%rd12+2760];
	ld.global.nc.f32 	%f695, [%rd12+2764];
	ld.global.nc.f32 	%f696, [%rd12+2768];
	ld.global.nc.f32 	%f697, [%rd12+2772];
	ld.global.nc.f32 	%f698, [%rd12+2776];
	ld.global.nc.f32 	%f699, [%rd12+2780];
	ld.global.nc.f32 	%f700, [%rd12+2784];
	ld.global.nc.f32 	%f701, [%rd12+2788];
	ld.global.nc.f32 	%f702, [%rd12+2792];
	ld.global.nc.f32 	%f703, [%rd12+2796];
	ld.global.nc.f32 	%f704, [%rd12+2800];
	ld.global.nc.f32 	%f705, [%rd12+2804];
	ld.global.nc.f32 	%f706, [%rd12+2808];
	ld.global.nc.f32 	%f707, [%rd12+2812];
	ld.global.nc.f32 	%f708, [%rd12+2816];
	ld.global.nc.f32 	%f709, [%rd12+2820];
	ld.global.nc.f32 	%f710, [%rd12+2824];
	ld.global.nc.f32 	%f711, [%rd12+2828];
	ld.global.nc.f32 	%f712, [%rd12+2832];
	ld.global.nc.f32 	%f713, [%rd12+2836];
	ld.global.nc.f32 	%f714, [%rd12+2840];
	ld.global.nc.f32 	%f715, [%rd12+2844];
	ld.global.nc.f32 	%f716, [%rd12+2848];
	ld.global.nc.f32 	%f717, [%rd12+2852];
	ld.global.nc.f32 	%f718, [%rd12+2856];
	ld.global.nc.f32 	%f719, [%rd12+2860];
	ld.global.nc.f32 	%f720, [%rd12+2864];
	ld.global.nc.f32 	%f721, [%rd12+2868];
	ld.global.nc.f32 	%f722, [%rd12+2872];
	ld.global.nc.f32 	%f723, [%rd12+2876];
	ld.global.nc.f32 	%f724, [%rd12+2880];
	ld.global.nc.f32 	%f725, [%rd12+2884];
	ld.global.nc.f32 	%f726, [%rd12+2888];
	ld.global.nc.f32 	%f727, [%rd12+2892];
	ld.global.nc.f32 	%f728, [%rd12+2896];
	ld.global.nc.f32 	%f729, [%rd12+2900];
	ld.global.nc.f32 	%f730, [%rd12+2904];
	ld.global.nc.f32 	%f731, [%rd12+2908];
	ld.global.nc.f32 	%f732, [%rd12+2912];
	ld.global.nc.f32 	%f733, [%rd12+2916];
	ld.global.nc.f32 	%f734, [%rd12+2920];
	ld.global.nc.f32 	%f735, [%rd12+2924];
	ld.global.nc.f32 	%f736, [%rd12+2928];
	ld.global.nc.f32 	%f737, [%rd12+2932];
	ld.global.nc.f32 	%f738, [%rd12+2936];
	ld.global.nc.f32 	%f739, [%rd12+2940];
	ld.global.nc.f32 	%f740, [%rd12+2944];
	ld.global.nc.f32 	%f741, [%rd12+2948];
	ld.global.nc.f32 	%f742, [%rd12+2952];
	ld.global.nc.f32 	%f743, [%rd12+2956];
	ld.global.nc.f32 	%f744, [%rd12+2960];
	ld.global.nc.f32 	%f745, [%rd12+2964];
	ld.global.nc.f32 	%f746, [%rd12+2968];
	ld.global.nc.f32 	%f747, [%rd12+2972];
	ld.global.nc.f32 	%f748, [%rd12+2976];
	ld.global.nc.f32 	%f749, [%rd12+2980];
	ld.global.nc.f32 	%f750, [%rd12+2984];
	ld.global.nc.f32 	%f751, [%rd12+2988];
	ld.global.nc.f32 	%f752, [%rd12+2992];
	ld.global.nc.f32 	%f753, [%rd12+2996];
	ld.global.nc.f32 	%f754, [%rd12+3000];
	ld.global.nc.f32 	%f755, [%rd12+3004];
	ld.global.nc.f32 	%f756, [%rd12+3008];
	ld.global.nc.f32 	%f757, [%rd12+3012];
	ld.global.nc.f32 	%f758, [%rd12+3016];
	ld.global.nc.f32 	%f759, [%rd12+3020];
	ld.global.nc.f32 	%f760, [%rd12+3024];
	ld.global.nc.f32 	%f761, [%rd12+3028];
	ld.global.nc.f32 	%f762, [%rd12+3032];
	ld.global.nc.f32 	%f763, [%rd12+3036];
	ld.global.nc.f32 	%f764, [%rd12+3040];
	ld.global.nc.f32 	%f765, [%rd12+3044];
	ld.global.nc.f32 	%f766, [%rd12+3048];
	ld.global.nc.f32 	%f767, [%rd12+3052];
	ld.global.nc.f32 	%f768, [%rd12+3056];
	ld.global.nc.f32 	%f769, [%rd12+3060];
	ld.global.nc.f32 	%f770, [%rd12+3064];
	ld.global.nc.f32 	%f771, [%rd12+3068];
	ld.global.nc.f32 	%f772, [%rd12+3072];
	ld.global.nc.f32 	%f773, [%rd12+3076];
	ld.global.nc.f32 	%f774, [%rd12+3080];
	ld.global.nc.f32 	%f775, [%rd12+3084];
	ld.global.nc.f32 	%f776, [%rd12+3088];
	ld.global.nc.f32 	%f777, [%rd12+3092];
	ld.global.nc.f32 	%f778, [%rd12+3096];
	ld.global.nc.f32 	%f779, [%rd12+3100];
	ld.global.nc.f32 	%f780, [%rd12+3104];
	ld.global.nc.f32 	%f781, [%rd12+3108];
	ld.global.nc.f32 	%f782, [%rd12+3112];
	ld.global.nc.f32 	%f783, [%rd12+3116];
	ld.global.nc.f32 	%f784, [%rd12+3120];
	ld.global.nc.f32 	%f785, [%rd12+3124];
	ld.global.nc.f32 	%f786, [%rd12+3128];
	ld.global.nc.f32 	%f787, [%rd12+3132];
	ld.global.nc.f32 	%f788, [%rd12+3136];
	ld.global.nc.f32 	%f789, [%rd12+3140];
	ld.global.nc.f32 	%f790, [%rd12+3144];
	ld.global.nc.f32 	%f791, [%rd12+3148];
	ld.global.nc.f32 	%f792, [%rd12+3152];
	ld.global.nc.f32 	%f793, [%rd12+3156];
	ld.global.nc.f32 	%f794, [%rd12+3160];
	ld.global.nc.f32 	%f795, [%rd12+3164];
	ld.global.nc.f32 	%f796, [%rd12+3168];
	ld.global.nc.f32 	%f797, [%rd12+3172];
	ld.global.nc.f32 	%f798, [%rd12+3176];
	ld.global.nc.f32 	%f799, [%rd12+3180];
	ld.global.nc.f32 	%f800, [%rd12+3184];
	ld.global.nc.f32 	%f801, [%rd12+3188];
	ld.global.nc.f32 	%f802, [%rd12+3192];
	ld.global.nc.f32 	%f803, [%rd12+3196];
	ld.global.nc.f32 	%f804, [%rd12+3200];
	ld.global.nc.f32 	%f805, [%rd12+3204];
	ld.global.nc.f32 	%f806, [%rd12+3208];
	ld.global.nc.f32 	%f807, [%rd12+3212];
	ld.global.nc.f32 	%f808, [%rd12+3216];
	ld.global.nc.f32 	%f809, [%rd12+3220];
	ld.global.nc.f32 	%f810, [%rd12+3224];
	ld.global.nc.f32 	%f811, [%rd12+3228];
	ld.global.nc.f32 	%f812, [%rd12+3232];
	ld.global.nc.f32 	%f813, [%rd12+3236];
	ld.global.nc.f32 	%f814, [%rd12+3240];
	ld.global.nc.f32 	%f815, [%rd12+3244];
	ld.global.nc.f32 	%f816, [%rd12+3248];
	ld.global.nc.f32 	%f817, [%rd12+3252];
	ld.global.nc.f32 	%f818, [%rd12+3256];
	ld.global.nc.f32 	%f819, [%rd12+3260];
	ld.global.nc.f32 	%f820, [%rd12+3264];
	ld.global.nc.f32 	%f821, [%rd12+3268];
	ld.global.nc.f32 	%f822, [%rd12+3272];
	ld.global.nc.f32 	%f823, [%rd12+3276];
	ld.global.nc.f32 	%f824, [%rd12+3280];
	ld.global.nc.f32 	%f825, [%rd12+3284];
	ld.global.nc.f32 	%f826, [%rd12+3288];
	ld.global.nc.f32 	%f827, [%rd12+3292];
	ld.global.nc.f32 	%f828, [%rd12+3296];
	ld.global.nc.f32 	%f829, [%rd12+3300];
	ld.global.nc.f32 	%f830, [%rd12+3304];
	ld.global.nc.f32 	%f831, [%rd12+3308];
	ld.global.nc.f32 	%f832, [%rd12+3312];
	ld.global.nc.f32 	%f833, [%rd12+3316];
	ld.global.nc.f32 	%f834, [%rd12+3320];
	ld.global.nc.f32 	%f835, [%rd12+3324];
	ld.global.nc.f32 	%f836, [%rd12+3328];
	ld.global.nc.f32 	%f837, [%rd12+3332];
	ld.global.nc.f32 	%f838, [%rd12+3336];
	ld.global.nc.f32 	%f839, [%rd12+3340];
	ld.global.nc.f32 	%f840, [%rd12+3344];
	ld.global.nc.f32 	%f841, [%rd12+3348];
	ld.global.nc.f32 	%f842, [%rd12+3352];
	ld.global.nc.f32 	%f843, [%rd12+3356];
	ld.global.nc.f32 	%f844, [%rd12+3360];
	ld.global.nc.f32 	%f845, [%rd12+3364];
	ld.global.nc.f32 	%f846, [%rd12+3368];
	ld.global.nc.f32 	%f847, [%rd12+3372];
	ld.global.nc.f32 	%f848, [%rd12+3376];
	ld.global.nc.f32 	%f849, [%rd12+3380];
	ld.global.nc.f32 	%f850, [%rd12+3384];
	ld.global.nc.f32 	%f851, [%rd12+3388];
	ld.global.nc.f32 	%f852, [%rd12+3392];
	ld.global.nc.f32 	%f853, [%rd12+3396];
	ld.global.nc.f32 	%f854, [%rd12+3400];
	ld.global.nc.f32 	%f855, [%rd12+3404];
	ld.global.nc.f32 	%f856, [%rd12+3408];
	ld.global.nc.f32 	%f857, [%rd12+3412];
	ld.global.nc.f32 	%f858, [%rd12+3416];
	ld.global.nc.f32 	%f859, [%rd12+3420];
	ld.global.nc.f32 	%f860, [%rd12+3424];
	ld.global.nc.f32 	%f861, [%rd12+3428];
	ld.global.nc.f32 	%f862, [%rd12+3432];
	ld.global.nc.f32 	%f863, [%rd12+3436];
	ld.global.nc.f32 	%f864, [%rd12+3440];
	ld.global.nc.f32 	%f865, [%rd12+3444];
	ld.global.nc.f32 	%f866, [%rd12+3448];
	ld.global.nc.f32 	%f867, [%rd12+3452];
	ld.global.nc.f32 	%f868, [%rd12+3456];
	ld.global.nc.f32 	%f869, [%rd12+3460];
	ld.global.nc.f32 	%f870, [%rd12+3464];
	ld.global.nc.f32 	%f871, [%rd12+3468];
	ld.global.nc.f32 	%f872, [%rd12+3472];
	ld.global.nc.f32 	%f873, [%rd12+3476];
	ld.global.nc.f32 	%f874, [%rd12+3480];
	ld.global.nc.f32 	%f875, [%rd12+3484];
	ld.global.nc.f32 	%f876, [%rd12+3488];
	ld.global.nc.f32 	%f877, [%rd12+3492];
	ld.global.nc.f32 	%f878, [%rd12+3496];
	ld.global.nc.f32 	%f879, [%rd12+3500];
	ld.global.nc.f32 	%f880, [%rd12+3504];
	ld.global.nc.f32 	%f881, [%rd12+3508];
	ld.global.nc.f32 	%f882, [%rd12+3512];
	ld.global.nc.f32 	%f883, [%rd12+3516];
	ld.global.nc.f32 	%f884, [%rd12+3520];
	ld.global.nc.f32 	%f885, [%rd12+3524];
	ld.global.nc.f32 	%f886, [%rd12+3528];
	ld.global.nc.f32 	%f887, [%rd12+3532];
	ld.global.nc.f32 	%f888, [%rd12+3536];
	ld.global.nc.f32 	%f889, [%rd12+3540];
	ld.global.nc.f32 	%f890, [%rd12+3544];
	ld.global.nc.f32 	%f891, [%rd12+3548];
	ld.global.nc.f32 	%f892, [%rd12+3552];
	ld.global.nc.f32 	%f893, [%rd12+3556];
	ld.global.nc.f32 	%f894, [%rd12+3560];
	ld.global.nc.f32 	%f895, [%rd12+3564];
	ld.global.nc.f32 	%f896, [%rd12+3568];
	ld.global.nc.f32 	%f897, [%rd12+3572];
	ld.global.nc.f32 	%f898, [%rd12+3576];
	ld.global.nc.f32 	%f899, [%rd12+3580];
	ld.global.nc.f32 	%f900, [%rd12+3584];
	ld.global.nc.f32 	%f901, [%rd12+3588];
	ld.global.nc.f32 	%f902, [%rd12+3592];
	ld.global.nc.f32 	%f903, [%rd12+3596];
	ld.global.nc.f32 	%f904, [%rd12+3600];
	ld.global.nc.f32 	%f905, [%rd12+3604];
	ld.global.nc.f32 	%f906, [%rd12+3608];
	ld.global.nc.f32 	%f907, [%rd12+3612];
	ld.global.nc.f32 	%f908, [%rd12+3616];
	ld.global.nc.f32 	%f909, [%rd12+3620];
	ld.global.nc.f32 	%f910, [%rd12+3624];
	ld.global.nc.f32 	%f911, [%rd12+3628];
	ld.global.nc.f32 	%f912, [%rd12+3632];
	ld.global.nc.f32 	%f913, [%rd12+3636];
	ld.global.nc.f32 	%f914, [%rd12+3640];
	ld.global.nc.f32 	%f915, [%rd12+3644];
	ld.global.nc.f32 	%f916, [%rd12+3648];
	ld.global.nc.f32 	%f917, [%rd12+3652];
	ld.global.nc.f32 	%f918, [%rd12+3656];
	ld.global.nc.f32 	%f919, [%rd12+3660];
	ld.global.nc.f32 	%f920, [%rd12+3664];
	ld.global.nc.f32 	%f921, [%rd12+3668];
	ld.global.nc.f32 	%f922, [%rd12+3672];
	ld.global.nc.f32 	%f923, [%rd12+3676];
	ld.global.nc.f32 	%f924, [%rd12+3680];
	ld.global.nc.f32 	%f925, [%rd12+3684];
	ld.global.nc.f32 	%f926, [%rd12+3688];
	ld.global.nc.f32 	%f927, [%rd12+3692];
	ld.global.nc.f32 	%f928, [%rd12+3696];
	ld.global.nc.f32 	%f929, [%rd12+3700];
	ld.global.nc.f32 	%f930, [%rd12+3704];
	ld.global.nc.f32 	%f931, [%rd12+3708];
	ld.global.nc.f32 	%f932, [%rd12+3712];
	ld.global.nc.f32 	%f933, [%rd12+3716];
	ld.global.nc.f32 	%f934, [%rd12+3720];
	ld.global.nc.f32 	%f935, [%rd12+3724];
	ld.global.nc.f32 	%f936, [%rd12+3728];
	ld.global.nc.f32 	%f937, [%rd12+3732];
	ld.global.nc.f32 	%f938, [%rd12+3736];
	ld.global.nc.f32 	%f939, [%rd12+3740];
	ld.global.nc.f32 	%f940, [%rd12+3744];
	ld.global.nc.f32 	%f941, [%rd12+3748];
	ld.global.nc.f32 	%f942, [%rd12+3752];
	ld.global.nc.f32 	%f943, [%rd12+3756];
	ld.global.nc.f32 	%f944, [%rd12+3760];
	ld.global.nc.f32 	%f945, [%rd12+3764];
	ld.global.nc.f32 	%f946, [%rd12+3768];
	ld.global.nc.f32 	%f947, [%rd12+3772];
	ld.global.nc.f32 	%f948, [%rd12+3776];
	ld.global.nc.f32 	%f949, [%rd12+3780];
	ld.global.nc.f32 	%f950, [%rd12+3784];
	ld.global.nc.f32 	%f951, [%rd12+3788];
	ld.global.nc.f32 	%f952, [%rd12+3792];
	ld.global.nc.f32 	%f953, [%rd12+3796];
	ld.global.nc.f32 	%f954, [%rd12+3800];
	ld.global.nc.f32 	%f955, [%rd12+3804];
	ld.global.nc.f32 	%f956, [%rd12+3808];
	ld.global.nc.f32 	%f957, [%rd12+3812];
	ld.global.nc.f32 	%f958, [%rd12+3816];
	ld.global.nc.f32 	%f959, [%rd12+3820];
	ld.global.nc.f32 	%f960, [%rd12+3824];
	ld.global.nc.f32 	%f961, [%rd12+3828];
	ld.global.nc.f32 	%f962, [%rd12+3832];
	ld.global.nc.f32 	%f963, [%rd12+3836];
	ld.global.nc.f32 	%f964, [%rd12+3840];
	ld.global.nc.f32 	%f965, [%rd12+3844];
	ld.global.nc.f32 	%f966, [%rd12+3848];
	ld.global.nc.f32 	%f967, [%rd12+3852];
	ld.global.nc.f32 	%f968, [%rd12+3856];
	ld.global.nc.f32 	%f969, [%rd12+3860];
	ld.global.nc.f32 	%f970, [%rd12+3864];
	ld.global.nc.f32 	%f971, [%rd12+3868];
	ld.global.nc.f32 	%f972, [%rd12+3872];
	ld.global.nc.f32 	%f973, [%rd12+3876];
	ld.global.nc.f32 	%f974, [%rd12+3880];
	ld.global.nc.f32 	%f975, [%rd12+3884];
	ld.global.nc.f32 	%f976, [%rd12+3888];
	ld.global.nc.f32 	%f977, [%rd12+3892];
	ld.global.nc.f32 	%f978, [%rd12+3896];
	ld.global.nc.f32 	%f979, [%rd12+3900];
	ld.global.nc.f32 	%f980, [%rd12+3904];
	ld.global.nc.f32 	%f981, [%rd12+3908];
	ld.global.nc.f32 	%f982, [%rd12+3912];
	ld.global.nc.f32 	%f983, [%rd12+3916];
	ld.global.nc.f32 	%f984, [%rd12+3920];
	ld.global.nc.f32 	%f985, [%rd12+3924];
	ld.global.nc.f32 	%f986, [%rd12+3928];
	ld.global.nc.f32 	%f987, [%rd12+3932];
	ld.global.nc.f32 	%f988, [%rd12+3936];
	ld.global.nc.f32 	%f989, [%rd12+3940];
	ld.global.nc.f32 	%f990, [%rd12+3944];
	ld.global.nc.f32 	%f991, [%rd12+3948];
	ld.global.nc.f32 	%f992, [%rd12+3952];
	ld.global.nc.f32 	%f993, [%rd12+3956];
	ld.global.nc.f32 	%f994, [%rd12+3960];
	ld.global.nc.f32 	%f995, [%rd12+3964];
	ld.global.nc.f32 	%f996, [%rd12+3968];
	ld.global.nc.f32 	%f997, [%rd12+3972];
	ld.global.nc.f32 	%f998, [%rd12+3976];
	ld.global.nc.f32 	%f999, [%rd12+3980];
	ld.global.nc.f32 	%f1000, [%rd12+3984];
	ld.global.nc.f32 	%f1001, [%rd12+3988];
	ld.global.nc.f32 	%f1002, [%rd12+3992];
	ld.global.nc.f32 	%f1004, [%rd12+4000];
	ld.global.nc.f32 	%f1005, [%rd12+4004];
	ld.global.nc.f32 	%f1006, [%rd12+4008];
	ld.global.nc.f32 	%f1007, [%rd12+4012];
	ld.global.nc.f32 	%f1008, [%rd12+4016];
	ld.global.nc.f32 	%f1009, [%rd12+4020];
	ld.global.nc.f32 	%f1010, [%rd12+4024];
	ld.global.nc.f32 	%f1011, [%rd12+4028];
	ld.global.nc.f32 	%f1012, [%rd12+4032];
	ld.global.nc.f32 	%f1013, [%rd12+4036];
	ld.global.nc.f32 	%f1014, [%rd12+4040];
	ld.global.nc.f32 	%f1015, [%rd12+4044];
	ld.global.nc.f32 	%f1016, [%rd12+4048];
	ld.global.nc.f32 	%f1017, [%rd12+4052];
	ld.global.nc.f32 	%f1018, [%rd12+4056];
	ld.global.nc.f32 	%f1019, [%rd12+4060];
	ld.global.nc.f32 	%f1020, [%rd12+4064];
	ld.global.nc.f32 	%f1021, [%rd12+4068];
	ld.global.nc.f32 	%f1022, [%rd12+4072];
	ld.global.nc.f32 	%f1023, [%rd12+4076];
	mov.u32 	%r749, %tid.x;
	ld.global.nc.f32 	%f1024, [%rd12+4080];
	mov.u32 	%r750, %ntid.x;
	add.s32 	%r751, %r749, %r750;
	ld.global.nc.f32 	%f1025, [%rd12+4084];
	cvt.u16.u32 	%rs2, %r751;
	sub.s16 	%rs3, 6143, %rs2;
	ld.global.nc.f32 	%f1026, [%rd12+4088];
	cvt.u16.u32 	%rs4, %r750;
	div.u16 	%rs5, %rs3, %rs4;
	ld.global.nc.f32 	%f1027, [%rd12+4092];
	and.b16  	%rs1, %rs5, 3;
	mov.f32 	%f5429, 0f7F7FFFFF;
	mov.b32 	%r1501, -1;
	mov.b32 	%r926, 0;
	ld.global.nc.f32 	%f1003, [%rd12+3996];
$L__BB14_3:
	mov.u32 	%r928, %tid.x;
	setp.eq.s16 	%p5, %rs1, 2;
	@%p5 bra 	$L__BB14_13;
	ld.param.u32 	%r879, [_Z10knn_kernelILi32ELi1024EEvPKfS1_S1_S1_PlPfiii_param_8];
	mov.u32 	%r752, %tid.x;
	mad.lo.s32 	%r753, %r926, 3, %r752;
	mul.lo.s32 	%r754, %r879, 3;
	setp.ge.u32 	%p6, %r753, %r754;
	mov.f32 	%f4861, 0f00000000;
	@%p6 bra 	$L__BB14_6;
	ld.param.u32 	%r880, [_Z10knn_kernelILi32ELi1024EEvPKfS1_S1_S1_PlPfiii_param_8];
	ld.param.u64 	%rd75, [_Z10knn_kernelILi32ELi1024EEvPKfS1_S1_S1_PlPfiii_param_1];
	mov.u32 	%r755, %ctaid.y;
	mul.lo.s32 	%r756, %r880, %r755;
	mov.u32 	%r757, %tid.x;
	mad.lo.s32 	%r758, %r926, 3, %r757;
	mad.lo.s32 	%r759, %r756, 3, %r758;
	cvta.to.global.u64 	%rd13, %rd75;
	mul.wide.s32 	%rd14, %r759, 4;
	add.s64 	%rd15, %rd13, %rd14;
	ld.global.nc.f32 	%f4861, [%rd15];
$L__BB14_6:
	mov.u32 	%r760, %tid.x;
	mov.u32 	%r761, %ntid.x;
	add.s32 	%r928, %r760, %r761;
	setp.eq.s16 	%p7, %rs1, 3;
	shl.b32 	%r762, %r760, 2;
	mov.u32 	%r763, shm;
	add.s32 	%r764, %r763, %r762;
	st.shared.f32 	[%r764], %f4861;
	@%p7 bra 	$L__BB14_13;
	ld.param.u32 	%r881, [_Z10knn_kernelILi32ELi1024EEvPKfS1_S1_S1_PlPfiii_param_8];
	mov.u32 	%r765, %ntid.x;
	mov.u32 	%r766, %tid.x;
	mad.lo.s32 	%r767, %r926, 3, %r766;
	add.s32 	%r768, %r767, %r765;
	mul.lo.s32 	%r769, %r881, 3;
	setp.ge.u32 	%p8, %r768, %r769;
	mov.f32 	%f4862, 0f00000000;
	@%p8 bra 	$L__BB14_9;
	ld.param.u32 	%r882, [_Z10knn_kernelILi32ELi1024EEvPKfS1_S1_S1_PlPfiii_param_8];
	ld.param.u64 	%rd76, [_Z10knn_kernelILi32ELi1024EEvPKfS1_S1_S1_PlPfiii_param_1];
	mov.u32 	%r770, %ctaid.y;
	mul.lo.s32 	%r771, %r882, %r770;
	mov.u32 	%r772, %tid.x;
	mad.lo.s32 	%r773, %r926, 3, %r772;
	mov.u32 	%r774, %ntid.x;
	add.s32 	%r775, %r773, %r774;
	mad.lo.s32 	%r776, %r771, 3, %r775;
	cvta.to.global.u64 	%rd16, %rd76;
	mul.wide.s32 	%rd17, %r776, 4;
	add.s64 	%rd18, %rd16, %rd17;
	ld.global.nc.f32 	%f4862, [%rd18];
$L__BB14_9:
	mov.u32 	%r777, %tid.x;
	mov.u32 	%r778, %ntid.x;
	add.s32 	%r779, %r777, %r778;
	add.s32 	%r928, %r779, %r778;
	setp.eq.s16 	%p9, %rs1, 0;
	shl.b32 	%r780, %r777, 2;
	mov.u32 	%r781, shm;
	add.s32 	%r782, %r781, %r780;
	shl.b32 	%r783, %r778, 2;
	add.s32 	%r784, %r782, %r783;
	st.shared.f32 	[%r784], %f4862;
	@%p9 bra 	$L__BB14_13;
	ld.param.u32 	%r883, [_Z10knn_kernelILi32ELi1024EEvPKfS1_S1_S1_PlPfiii_param_8];
	mov.u32 	%r785, %ntid.x;
	mov.u32 	%r786, %tid.x;
	mad.lo.s32 	%r787, %r926, 3, %r786;
	add.s32 	%r788, %r787, %r785;
	add.s32 	%r789, %r788, %r785;
	mul.lo.s32 	%r790, %r883, 3;
	setp.ge.u32 	%p10, %r789, %r790;
	mov.f32 	%f4863, 0f00000000;
	@%p10 bra 	$L__BB14_12;
	ld.param.u32 	%r884, [_Z10knn_kernelILi32ELi1024EEvPKfS1_S1_S1_PlPfiii_param_8];
	ld.param.u64 	%rd77, [_Z10knn_kernelILi32ELi1024EEvPKfS1_S1_S1_PlPfiii_param_1];
	mov.u32 	%r791, %ctaid.y;
	mul.lo.s32 	%r792, %r884, %r791;
	mov.u32 	%r793, %tid.x;
	mad.lo.s32 	%r794, %r926, 3, %r793;
	mov.u32 	%r795, %ntid.x;
	add.s32 	%r796, %r794, %r795;
	add.s32 	%r797, %r796, %r795;
	mad.lo.s32 	%r798, %r792, 3, %r797;
	cvta.to.global.u64 	%rd19, %rd77;
	mul.wide.s32 	%rd20, %r798, 4;
	add.s64 	%rd21, %rd19, %rd20;
	ld.global.nc.f32 	%f4863, [%rd21];
$L__BB14_12:
	mov.u32 	%r799, %tid.x;
	mov.u32 	%r800, %ntid.x;
	add.s32 	%r801, %r799, %r800;
	add.s32 	%r802, %r801, %r800;
	add.s32 	%r928, %r802, %r800;
	shl.b32 	%r803, %r799, 2;
	mov.u32 	%r804, shm;
	add.s32 	%r805, %r804, %r803;
	shl.b32 	%r806, %r800, 2;
	add.s32 	%r807, %r805, %r806;
	add.s32 	%r808, %r807, %r806;
	st.shared.f32 	[%r808], %f4863;
$L__BB14_13:
	ld.param.u32 	%r885, [_Z10knn_kernelILi32ELi1024EEvPKfS1_S1_S1_PlPfiii_param_8];
	shl.b32 	%r809, %r928, 2;
	mov.u32 	%r810, shm;
	add.s32 	%r970, %r810, %r809;
	mov.u32 	%r811, %ntid.x;
	mul.lo.s32 	%r812, %r926, 3;
	add.s32 	%r962, %r928, %r812;
	add.s32 	%r969, %r962, %r811;
	mov.u32 	%r813, %ctaid.y;
	mul.lo.s32 	%r814, %r885, %r813;
	mul.lo.s32 	%r815, %r814, 3;
	add.s32 	%r816, %r811, %r815;
	add.s32 	%r968, %r962, %r816;
	shl.b32 	%r817, %r811, 1;
	add.s32 	%r967, %r962, %r817;
	add.s32 	%r818, %r815, %r817;
	add.s32 	%r966, %r962, %r818;
	add.s32 	%r819, %r811, %r926;
	mul.lo.s32 	%r820, %r819, 3;
	add.s32 	%r965, %r928, %r820;
	add.s32 	%r821, %r815, %r928;
	add.s32 	%r964, %r821, %r820;
	add.s32 	%r963, %r821, %r812;
$L__BB14_14:
	ld.param.u32 	%r886, [_Z10knn_kernelILi32ELi1024EEvPKfS1_S1_S1_PlPfiii_param_8];
	mul.lo.s32 	%r822, %r886, 3;
	setp.ge.u32 	%p11, %r962, %r822;
	mov.f32 	%f4897, 0f00000000;
	@%p11 bra 	$L__BB14_16;
	ld.param.u64 	%rd78, [_Z10knn_kernelILi32ELi1024EEvPKfS1_S1_S1_PlPfiii_param_1];
	mul.wide.s32 	%rd22, %r963, 4;
	cvta.to.global.u64 	%rd23, %rd78;
	add.s64 	%rd24, %rd23, %rd22;
	ld.global.nc.f32 	%f4897, [%rd24];
$L__BB14_16:
	ld.param.u32 	%r887, [_Z10knn_kernelILi32ELi1024EEvPKfS1_S1_S1_PlPfiii_param_8];
	st.shared.f32 	[%r970], %f4897;
	mul.lo.s32 	%r823, %r887, 3;
	setp.ge.u32 	%p12, %r969, %r823;
	mov.f32 	%f4898, 0f00000000;
	@%p12 bra 	$L__BB14_18;
	ld.param.u64 	%rd79, [_Z10knn_kernelILi32ELi1024EEvPKfS1_S1_S1_PlPfiii_param_1];
	mul.wide.s32 	%rd25, %r968, 4;
	cvta.to.global.u64 	%rd26, %rd79;
	add.s64 	%rd27, %rd26, %rd25;
	ld.global.nc.f32 	%f4898, [%rd27];
$L__BB14_18:
	ld.param.u32 	%r888, [_Z10knn_kernelILi32ELi1024EEvPKfS1_S1_S1_PlPfiii_param_8];
	mov.u32 	%r824, %ntid.x;
	shl.b32 	%r825, %r824, 2;
	add.s32 	%r826, %r970, %r825;
	st.shared.f32 	[%r826], %f4898;
	mul.lo.s32 	%r827, %r888, 3;
	setp.ge.u32 	%p13, %r967, %r827;
	mov.f32 	%f4899, 0f00000000;
	@%p13 bra 	$L__BB14_20;
	ld.param.u64 	%rd80, [_Z10knn_kernelILi32ELi1024EEvPKfS1_S1_S1_PlPfiii_param_1];
	mul.wide.s32 	%rd28, %r966, 4;
	cvta.to.global.u64 	%rd29, %rd80;
	add.s64 	%rd30, %rd29, %rd28;
	ld.global.nc.f32 	%f4899, [%rd30];
$L__BB14_20:
	ld.param.u32 	%r889, [_Z10knn_kernelILi32ELi1024EEvPKfS1_S1_S1_PlPfiii_param_8];
	mov.u32 	%r828, %ntid.x;
	shl.b32 	%r829, %r828, 3;
	add.s32 	%r830, %r970, %r829;
	st.shared.f32 	[%r830], %f4899;
	mul.lo.s32 	%r831, %r889, 3;
	setp.ge.u32 	%p14, %r965, %r831;
	mov.f32 	%f4900, 0f00000000;
	@%p14 bra 	$L__BB14_22;
	ld.param.u64 	%rd81, [_Z10knn_kernelILi32ELi1024EEvPKfS1_S1_S1_PlPfiii_param_1];
	mul.wide.s32 	%rd31, %r964, 4;
	cvta.to.global.u64 	%rd32, %rd81;
	add.s64 	%rd33, %rd32, %rd31;
	ld.global.nc.f32 	%f4900, [%rd33];
$L__BB14_22:
	mov.u32 	%r832, %ntid.x;
	mad.lo.s32 	%r833, %r832, 12, %r970;
	st.shared.f32 	[%r833], %f4900;
	shl.b32 	%r834, %r832, 2;
	add.s32 	%r928, %r928, %r834;
	shl.b32 	%r835, %r832, 4;
	add.s32 	%r970, %r970, %r835;
	add.s32 	%r969, %r969, %r834;
	add.s32 	%r968, %r968, %r834;
	add.s32 	%r967, %r967, %r834;
	add.s32 	%r966, %r966, %r834;
	add.s32 	%r965, %r965, %r834;
	add.s32 	%r964, %r964, %r834;
	add.s32 	%r963, %r963, %r834;
	add.s32 	%r962, %r962, %r834;
	setp.lt.u32 	%p15, %r928, 6144;
	@%p15 bra 	$L__BB14_14;
	ld.param.u32 	%r890, [_Z10knn_kernelILi32ELi1024EEvPKfS1_S1_S1_PlPfiii_param_8];
	bar.sync 	0;
	setp.le.s32 	%p16, %r890, %r926;
	@%p16 bra 	$L__BB14_555;
	min.s32 	%r837, %r925, 2048;
	max.s32 	%r106, %r837, 1;
	mov.b32 	%r1004, 0;
$L__BB14_25:
	mov.u32 	%r838, shm;
	mad.lo.s32 	%r839, %r1004, 12, %r838;
	ld.shared.f32 	%f1714, [%r839];
	ld.shared.f32 	%f1715, [%r839+4];
	ld.shared.f32 	%f1716, [%r839+8];
	sub.f32 	%f1717, %f1714, %f1;
	sub.f32 	%f1718, %f1715, %f2;
	sub.f32 	%f1719, %f1716, %f3;
	mul.f32 	%f1720, %f1718, %f1718;
	fma.rn.f32 	%f1721, %f1717, %f1717, %f1720;
	fma.rn.f32 	%f1141, %f1719, %f1719, %f1721;
	ld.const.f32 	%f1722, [d_radius2];
	setp.gt.f32 	%p17, %f1141, %f1722;
	@%p17 bra 	$L__BB14_554;
	ld.param.u32 	%r891, [_Z10knn_kernelILi32ELi1024EEvPKfS1_S1_S1_PlPfiii_param_8];
	ld.param.u64 	%rd83, [_Z10knn_kernelILi32ELi1024EEvPKfS1_S1_S1_PlPfiii_param_3];
	mov.u32 	%r840, %ctaid.y;
	add.s32 	%r841, %r1004, %r926;
	mad.lo.s32 	%r842, %r891, %r840, %r841;
	shl.b32 	%r843, %r842, 10;
	cvta.to.global.u64 	%rd34, %rd83;
	mul.wide.u32 	%rd35, %r843, 4;
	add.s64 	%rd36, %rd34, %rd35;
	ld.global.nc.f32 	%f1723, [%rd36];
	sub.f32 	%f1724, %f4, %f1723;
	fma.rn.f32 	%f1725, %f1724, %f1724, 0f00000000;
	ld.global.nc.f32 	%f1726, [%rd36+4];
	sub.f32 	%f1727, %f5, %f1726;
	fma.rn.f32 	%f1728, %f1727, %f1727, %f1725;
	ld.global.nc.f32 	%f1729, [%rd36+8];
	sub.f32 	%f1730, %f6, %f1729;
	fma.rn.f32 	%f1731, %f1730, %f1730, %f1728;
	ld.global.nc.f32 	%f1732, [%rd36+12];
	sub.f32 	%f1733, %f7, %f1732;
	fma.rn.f32 	%f1734, %f1733, %f1733, %f1731;
	ld.global.nc.f32 	%f1735, [%rd36+16];
	sub.f32 	%f1736, %f8, %f1735;
	fma.rn.f32 	%f1737, %f1736, %f1736, %f1734;
	ld.global.nc.f32 	%f1738, [%rd36+20];
	sub.f32 	%f1739, %f9, %f1738;
	fma.rn.f32 	%f1740, %f1739, %f1739, %f1737;
	ld.global.nc.f32 	%f1741, [%rd36+24];
	sub.f32 	%f1742, %f10, %f1741;
	fma.rn.f32 	%f1743, %f1742, %f1742, %f1740;
	ld.global.nc.f32 	%f1744, [%rd36+28];
	sub.f32 	%f1745, %f11, %f1744;
	fma.rn.f32 	%f1746, %f1745, %f1745, %f1743;
	ld.global.nc.f32 	%f1747, [%rd36+32];
	sub.f32 	%f1748, %f12, %f1747;
	fma.rn.f32 	%f1749, %f1748, %f1748, %f1746;
	ld.global.nc.f32 	%f1750, [%rd36+36];
	sub.f32 	%f1751, %f13, %f1750;
	fma.rn.f32 	%f1752, %f1751, %f1751, %f1749;
	ld.global.nc.f32 	%f1753, [%rd36+40];
	sub.f32 	%f1754, %f14, %f1753;
	fma.rn.f32 	%f1755, %f1754, %f1754, %f1752;
	ld.global.nc.f32 	%f1756, [%rd36+44];
	sub.f32 	%f1757, %f15, %f1756;
	fma.rn.f32 	%f1758, %f1757, %f1757, %f1755;
	ld.global.nc.f32 	%f1759, [%rd36+48];
	sub.f32 	%f1760, %f16, %f1759;
	fma.rn.f32 	%f1761, %f1760, %f1760, %f1758;
	ld.global.nc.f32 	%f1762, [%rd36+52];
	sub.f32 	%f1763, %f17, %f1762;
	fma.rn.f32 	%f1764, %f1763, %f1763, %f1761;
	ld.global.nc.f32 	%f1765, [%rd36+56];
	sub.f32 	%f1766, %f18, %f1765;
	fma.rn.f32 	%f1767, %f1766, %f1766, %f1764;
	ld.global.nc.f32 	%f1768, [%rd36+60];
	sub.f32 	%f1769, %f19, %f1768;
	fma.rn.f32 	%f1770, %f1769, %f1769, %f1767;
	ld.global.nc.f32 	%f1771, [%rd36+64];
	sub.f32 	%f1772, %f20, %f1771;
	fma.rn.f32 	%f1773, %f1772, %f1772, %f1770;
	ld.global.nc.f32 	%f1774, [%rd36+68];
	sub.f32 	%f1775, %f21, %f1774;
	fma.rn.f32 	%f1776, %f1775, %f1775, %f1773;
	ld.global.nc.f32 	%f1777, [%rd36+72];
	sub.f32 	%f1778, %f22, %f1777;
	fma.rn.f32 	%f1779, %f1778, %f1778, %f1776;
	ld.global.nc.f32 	%f1780, [%rd36+76];
	sub.f32 	%f1781, %f23, %f1780;
	fma.rn.f32 	%f1782, %f1781, %f1781, %f1779;
	ld.global.nc.f32 	%f1783, [%rd36+80];
	sub.f32 	%f1784, %f24, %f1783;
	fma.rn.f32 	%f1785, %f1784, %f1784, %f1782;
	ld.global.nc.f32 	%f1786, [%rd36+84];
	sub.f32 	%f1787, %f25, %f1786;
	fma.rn.f32 	%f1788, %f1787, %f1787, %f1785;
	ld.global.nc.f32 	%f1789, [%rd36+88];
	sub.f32 	%f1790, %f26, %f1789;
	fma.rn.f32 	%f1791, %f1790, %f1790, %f1788;
	ld.global.nc.f32 	%f1792, [%rd36+92];
	sub.f32 	%f1793, %f27, %f1792;
	fma.rn.f32 	%f1794, %f1793, %f1793, %f1791;
	ld.global.nc.f32 	%f1795, [%rd36+96];
	sub.f32 	%f1796, %f28, %f1795;
	fma.rn.f32 	%f1797, %f1796, %f1796, %f1794;
	ld.global.nc.f32 	%f1798, [%rd36+100];
	sub.f32 	%f1799, %f29, %f1798;
	fma.rn.f32 	%f1800, %f1799, %f1799, %f1797;
	ld.global.nc.f32 	%f1801, [%rd36+104];
	sub.f32 	%f1802, %f30, %f1801;
	fma.rn.f32 	%f1803, %f1802, %f1802, %f1800;
	ld.global.nc.f32 	%f1804, [%rd36+108];
	sub.f32 	%f1805, %f31, %f1804;
	fma.rn.f32 	%f1806, %f1805, %f1805, %f1803;
	ld.global.nc.f32 	%f1807, [%rd36+112];
	sub.f32 	%f1808, %f32, %f1807;
	fma.rn.f32 	%f1809, %f1808, %f1808, %f1806;
	ld.global.nc.f32 	%f1810, [%rd36+116];
	sub.f32 	%f1811, %f33, %f1810;
	fma.rn.f32 	%f1812, %f1811, %f1811, %f1809;
	ld.global.nc.f32 	%f1813, [%rd36+120];
	sub.f32 	%f1814, %f34, %f1813;
	fma.rn.f32 	%f1815, %f1814, %f1814, %f1812;
	ld.global.nc.f32 	%f1816, [%rd36+124];
	sub.f32 	%f1817, %f35, %f1816;
	fma.rn.f32 	%f1818, %f1817, %f1817, %f1815;
	ld.global.nc.f32 	%f1819, [%rd36+128];
	sub.f32 	%f1820, %f36, %f1819;
	fma.rn.f32 	%f1821, %f1820, %f1820, %f1818;
	ld.global.nc.f32 	%f1822, [%rd36+132];
	sub.f32 	%f1823, %f37, %f1822;
	fma.rn.f32 	%f1824, %f1823, %f1823, %f1821;
	ld.global.nc.f32 	%f1825, [%rd36+136];
	sub.f32 	%f1826, %f38, %f1825;
	fma.rn.f32 	%f1827, %f1826, %f1826, %f1824;
	ld.global.nc.f32 	%f1828, [%rd36+140];
	sub.f32 	%f1829, %f39, %f1828;
	fma.rn.f32 	%f1830, %f1829, %f1829, %f1827;
	ld.global.nc.f32 	%f1831, [%rd36+144];
	sub.f32 	%f1832, %f40, %f1831;
	fma.rn.f32 	%f1833, %f1832, %f1832, %f1830;
	ld.global.nc.f32 	%f1834, [%rd36+148];
	sub.f32 	%f1835, %f41, %f1834;
	fma.rn.f32 	%f1836, %f1835, %f1835, %f1833;
	ld.global.nc.f32 	%f1837, [%rd36+152];
	sub.f32 	%f1838, %f42, %f1837;
	fma.rn.f32 	%f1839, %f1838, %f1838, %f1836;
	ld.global.nc.f32 	%f1840, [%rd36+156];
	sub.f32 	%f1841, %f43, %f1840;
	fma.rn.f32 	%f1842, %f1841, %f1841, %f1839;
	ld.global.nc.f32 	%f1843, [%rd36+160];
	sub.f32 	%f1844, %f44, %f1843;
	fma.rn.f32 	%f1845, %f1844, %f1844, %f1842;
	ld.global.nc.f32 	%f1846, [%rd36+164];
	sub.f32 	%f1847, %f45, %f1846;
	fma.rn.f32 	%f1848, %f1847, %f1847, %f1845;
	ld.global.nc.f32 	%f1849, [%rd36+168];
	sub.f32 	%f1850, %f46, %f1849;
	fma.rn.f32 	%f1851, %f1850, %f1850, %f1848;
	ld.global.nc.f32 	%f1852, [%rd36+172];
	sub.f32 	%f1853, %f47, %f1852;
	fma.rn.f32 	%f1854, %f1853, %f1853, %f1851;
	ld.global.nc.f32 	%f1855, [%rd36+176];
	sub.f32 	%f1856, %f48, %f1855;
	fma.rn.f32 	%f1857, %f1856, %f1856, %f1854;
	ld.global.nc.f32 	%f1858, [%rd36+180];
	sub.f32 	%f1859, %f49, %f1858;
	fma.rn.f32 	%f1860, %f1859, %f1859, %f1857;
	ld.global.nc.f32 	%f1861, [%rd36+184];
	sub.f32 	%f1862, %f50, %f1861;
	fma.rn.f32 	%f1863, %f1862, %f1862, %f1860;
	ld.global.nc.f32 	%f1864, [%rd36+188];
	sub.f32 	%f1865, %f51, %f1864;
	fma.rn.f32 	%f1866, %f1865, %f1865, %f1863;
	ld.global.nc.f32 	%f1867, [%rd36+192];
	sub.f32 	%f1868, %f52, %f1867;
	fma.rn.f32 	%f1869, %f1868, %f1868, %f1866;
	ld.global.nc.f32 	%f1870, [%rd36+196];
	sub.f32 	%f1871, %f53, %f1870;
	fma.rn.f32 	%f1872, %f1871, %f1871, %f1869;
	ld.global.nc.f32 	%f1873, [%rd36+200];
	sub.f32 	%f1874, %f54, %f1873;
	fma.rn.f32 	%f1875, %f1874, %f1874, %f1872;
	ld.global.nc.f32 	%f1876, [%rd36+204];
	sub.f32 	%f1877, %f55, %f1876;
	fma.rn.f32 	%f1878, %f1877, %f1877, %f1875;
	ld.global.nc.f32 	%f1879, [%rd36+208];
	sub.f32 	%f1880, %f56, %f1879;
	fma.rn.f32 	%f1881, %f1880, %f1880, %f1878;
	ld.global.nc.f32 	%f1882, [%rd36+212];
	sub.f32 	%f1883, %f57, %f1882;
	fma.rn.f32 	%f1884, %f1883, %f1883, %f1881;
	ld.global.nc.f32 	%f1885, [%rd36+216];
	sub.f32 	%f1886, %f58, %f1885;
	fma.rn.f32 	%f1887, %f1886, %f1886, %f1884;
	ld.global.nc.f32 	%f1888, [%rd36+220];
	sub.f32 	%f1889, %f59, %f1888;
	fma.rn.f32 	%f1890, %f1889, %f1889, %f1887;
	ld.global.nc.f32 	%f1891, [%rd36+224];
	sub.f32 	%f1892, %f60, %f1891;
	fma.rn.f32 	%f1893, %f1892, %f1892, %f1890;
	ld.global.nc.f32 	%f1894, [%rd36+228];
	sub.f32 	%f1895, %f61, %f1894;
	fma.rn.f32 	%f1896, %f1895, %f1895, %f1893;
	ld.global.nc.f32 	%f1897, [%rd36+232];
	sub.f32 	%f1898, %f62, %f1897;
	fma.rn.f32 	%f1899, %f1898, %f1898, %f1896;
	ld.global.nc.f32 	%f1900, [%rd36+236];
	sub.f32 	%f1901, %f63, %f1900;
	fma.rn.f32 	%f1902, %f1901, %f1901, %f1899;
	ld.global.nc.f32 	%f1903, [%rd36+240];
	sub.f32 	%f1904, %f64, %f1903;
	fma.rn.f32 	%f1905, %f1904, %f1904, %f1902;
	ld.global.nc.f32 	%f1906, [%rd36+244];
	sub.f32 	%f1907, %f65, %f1906;
	fma.rn.f32 	%f1908, %f1907, %f1907, %f1905;
	ld.global.nc.f32 	%f1909, [%rd36+248];
	sub.f32 	%f1910, %f66, %f1909;
	fma.rn.f32 	%f1911, %f1910, %f1910, %f1908;
	ld.global.nc.f32 	%f1912, [%rd36+252];
	sub.f32 	%f1913, %f67, %f1912;
	fma.rn.f32 	%f1914, %f1913, %f1913, %f1911;
	ld.global.nc.f32 	%f1915, [%rd36+256];
	sub.f32 	%f1916, %f68, %f1915;
	fma.rn.f32 	%f1917, %f1916, %f1916, %f1914;
	ld.global.nc.f32 	%f1918, [%rd36+260];
	sub.f32 	%f1919, %f69, %f1918;
	fma.rn.f32 	%f1920, %f1919, %f1919, %f1917;
	ld.global.nc.f32 	%f1921, [%rd36+264];
	sub.f32 	%f1922, %f70, %f1921;
	fma.rn.f32 	%f1923, %f1922, %f1922, %f1920;
	ld.global.nc.f32 	%f1924, [%rd36+268];
	sub.f32 	%f1925, %f71, %f1924;
	fma.rn.f32 	%f1926, %f1925, %f1925, %f1923;
	ld.global.nc.f32 	%f1927, [%rd36+272];
	sub.f32 	%f1928, %f72, %f1927;
	fma.rn.f32 	%f1929, %f1928, %f1928, %f1926;
	ld.global.nc.f32 	%f1930, [%rd36+276];
	sub.f32 	%f1931, %f73, %f1930;
	fma.rn.f32 	%f1932, %f1931, %f1931, %f1929;
	ld.global.nc.f32 	%f1933, [%rd36+280];
	sub.f32 	%f1934, %f74, %f1933;
	fma.rn.f32 	%f1935, %f1934, %f1934, %f1932;
	ld.global.nc.f32 	%f1936, [%rd36+284];
	sub.f32 	%f1937, %f75, %f1936;
	fma.rn.f32 	%f1938, %f1937, %f1937, %f1935;
	ld.global.nc.f32 	%f1939, [%rd36+288];
	sub.f32 	%f1940, %f76, %f1939;
	fma.rn.f32 	%f1941, %f1940, %f1940, %f1938;
	ld.global.nc.f32 	%f1942, [%rd36+292];
	sub.f32 	%f1943, %f77, %f1942;
	fma.rn.f32 	%f1944, %f1943, %f1943, %f1941;
	ld.global.nc.f32 	%f1945, [%rd36+296];
	sub.f32 	%f1946, %f78, %f1945;
	fma.rn.f32 	%f1947, %f1946, %f1946, %f1944;
	ld.global.nc.f32 	%f1948, [%rd36+300];
	sub.f32 	%f1949, %f79, %f1948;
	fma.rn.f32 	%f1950, %f1949, %f1949, %f1947;
	ld.global.nc.f32 	%f1951, [%rd36+304];
	sub.f32 	%f1952, %f80, %f1951;
	fma.rn.f32 	%f1953, %f1952, %f1952, %f1950;
	ld.global.nc.f32 	%f1954, [%rd36+308];
	sub.f32 	%f1955, %f81, %f1954;
	fma.rn.f32 	%f1956, %f1955, %f1955, %f1953;
	ld.global.nc.f32 	%f1957, [%rd36+312];
	sub.f32 	%f1958, %f82, %f1957;
	fma.rn.f32 	%f1959, %f1958, %f1958, %f1956;
	ld.global.nc.f32 	%f1960, [%rd36+316];
	sub.f32 	%f1961, %f83, %f1960;
	fma.rn.f32 	%f1962, %f1961, %f1961, %f1959;
	ld.global.nc.f32 	%f1963, [%rd36+320];
	sub.f32 	%f1964, %f84, %f1963;
	fma.rn.f32 	%f1965, %f1964, %f1964, %f1962;
	ld.global.nc.f32 	%f1966, [%rd36+324];
	sub.f32 	%f1967, %f85, %f1966;
	fma.rn.f32 	%f1968, %f1967, %f1967, %f1965;
	ld.global.nc.f32 	%f1969, [%rd36+328];
	sub.f32 	%f1970, %f86, %f1969;
	fma.rn.f32 	%f1971, %f1970, %f1970, %f1968;
	ld.global.nc.f32 	%f1972, [%rd36+332];
	sub.f32 	%f1973, %f87, %f1972;
	fma.rn.f32 	%f1974, %f1973, %f1973, %f1971;
	ld.global.nc.f32 	%f1975, [%rd36+336];
	sub.f32 	%f1976, %f88, %f1975;
	fma.rn.f32 	%f1977, %f1976, %f1976, %f1974;
	ld.global.nc.f32 	%f1978, [%rd36+340];
	sub.f32 	%f1979, %f89, %f1978;
	fma.rn.f32 	%f1980, %f1979, %f1979, %f1977;
	ld.global.nc.f32 	%f1981, [%rd36+344];
	sub.f32 	%f1982, %f90, %f1981;
	fma.rn.f32 	%f1983, %f1982, %f1982, %f1980;
	ld.global.nc.f32 	%f1984, [%rd36+348];
	sub.f32 	%f1985, %f91, %f1984;
	fma.rn.f32 	%f1986, %f1985, %f1985, %f1983;
	ld.global.nc.f32 	%f1987, [%rd36+352];
	sub.f32 	%f1988, %f92, %f1987;
	fma.rn.f32 	%f1989, %f1988, %f1988, %f1986;
	ld.global.nc.f32 	%f1990, [%rd36+356];
	sub.f32 	%f1991, %f93, %f1990;
	fma.rn.f32 	%f1992, %f1991, %f1991, %f1989;
	ld.global.nc.f32 	%f1993, [%rd36+360];
	sub.f32 	%f1994, %f94, %f1993;
	fma.rn.f32 	%f1995, %f1994, %f1994, %f1992;
	ld.global.nc.f32 	%f1996, [%rd36+364];
	sub.f32 	%f1997, %f95, %f1996;
	fma.rn.f32 	%f1998, %f1997, %f1997, %f1995;
	ld.global.nc.f32 	%f1999, [%rd36+368];
	sub.f32 	%f2000, %f96, %f1999;
	fma.rn.f32 	%f2001, %f2000, %f2000, %f1998;
	ld.global.nc.f32 	%f2002, [%rd36+372];
	sub.f32 	%f2003, %f97, %f2002;
	fma.rn.f32 	%f2004, %f2003, %f2003, %f2001;
	ld.global.nc.f32 	%f2005, [%rd36+376];
	sub.f32 	%f2006, %f98, %f2005;
	fma.rn.f32 	%f2007, %f2006, %f2006, %f2004;
	ld.global.nc.f32 	%f2008, [%rd36+380];
	sub.f32 	%f2009, %f99, %f2008;
	fma.rn.f32 	%f2010, %f2009, %f2009, %f2007;
	ld.global.nc.f32 	%f2011, [%rd36+384];
	sub.f32 	%f2012, %f100, %f2011;
	fma.rn.f32 	%f2013, %f2012, %f2012, %f2010;
	ld.global.nc.f32 	%f2014, [%rd36+388];
	sub.f32 	%f2015, %f101, %f2014;
	fma.rn.f32 	%f2016, %f2015, %f2015, %f2013;
	ld.global.nc.f32 	%f2017, [%rd36+392];
	sub.f32 	%f2018, %f102, %f2017;
	fma.rn.f32 	%f2019, %f2018, %f2018, %f2016;
	ld.global.nc.f32 	%f2020, [%rd36+396];
	sub.f32 	%f2021, %f103, %f2020;
	fma.rn.f32 	%f2022, %f2021, %f2021, %f2019;
	ld.global.nc.f32 	%f2023, [%rd36+400];
	sub.f32 	%f2024, %f104, %f2023;
	fma.rn.f32 	%f2025, %f2024, %f2024, %f2022;
	ld.global.nc.f32 	%f2026, [%rd36+404];
	sub.f32 	%f2027, %f105, %f2026;
	fma.rn.f32 	%f2028, %f2027, %f2027, %f2025;
	ld.global.nc.f32 	%f2029, [%rd36+408];
	sub.f32 	%f2030, %f106, %f2029;
	fma.rn.f32 	%f2031, %f2030, %f2030, %f2028;
	ld.global.nc.f32 	%f2032, [%rd36+412];
	sub.f32 	%f2033, %f107, %f2032;
	fma.rn.f32 	%f2034, %f2033, %f2033, %f2031;
	ld.global.nc.f32 	%f2035, [%rd36+416];
	sub.f32 	%f2036, %f108, %f2035;
	fma.rn.f32 	%f2037, %f2036, %f2036, %f2034;
	ld.global.nc.f32 	%f2038, [%rd36+420];
	sub.f32 	%f2039, %f109, %f2038;
	fma.rn.f32 	%f2040, %f2039, %f2039, %f2037;
	ld.global.nc.f32 	%f2041, [%rd36+424];
	sub.f32 	%f2042, %f110, %f2041;
	fma.rn.f32 	%f2043, %f2042, %f2042, %f2040;
	ld.global.nc.f32 	%f2044, [%rd36+428];
	sub.f32 	%f2045, %f111, %f2044;
	fma.rn.f32 	%f2046, %f2045, %f2045, %f2043;
	ld.global.nc.f32 	%f2047, [%rd36+432];
	sub.f32 	%f2048, %f112, %f2047;
	fma.rn.f32 	%f2049, %f2048, %f2048, %f2046;
	ld.global.nc.f32 	%f2050, [%rd36+436];
	sub.f32 	%f2051, %f113, %f2050;
	fma.rn.f32 	%f2052, %f2051, %f2051, %f2049;
	ld.global.nc.f32 	%f2053, [%rd36+440];
	sub.f32 	%f2054, %f114, %f2053;
	fma.rn.f32 	%f2055, %f2054, %f2054, %f2052;
	ld.global.nc.f32 	%f2056, [%rd36+444];
	sub.f32 	%f2057, %f115, %f2056;
	fma.rn.f32 	%f2058, %f2057, %f2057, %f2055;
	ld.global.nc.f32 	%f2059, [%rd36+448];
	sub.f32 	%f2060, %f116, %f2059;
	fma.rn.f32 	%f2061, %f2060, %f2060, %f2058;
	ld.global.nc.f32 	%f2062, [%rd36+452];
	sub.f32 	%f2063, %f117, %f2062;
	fma.rn.f32 	%f2064, %f2063, %f2063, %f2061;
	ld.global.nc.f32 	%f2065, [%rd36+456];
	sub.f32 	%f2066, %f118, %f2065;
	fma.rn.f32 	%f2067, %f2066, %f2066, %f2064;
	ld.global.nc.f32 	%f2068, [%rd36+460];
	sub.f32 	%f2069, %f119, %f2068;
	fma.rn.f32 	%f2070, %f2069, %f2069, %f2067;
	ld.global.nc.f32 	%f2071, [%rd36+464];
	sub.f32 	%f2072, %f120, %f2071;
	fma.rn.f32 	%f2073, %f2072, %f2072, %f2070;
	ld.global.nc.f32 	%f2074, [%rd36+468];
	sub.f32 	%f2075, %f121, %f2074;
	fma.rn.f32 	%f2076, %f2075, %f2075, %f2073;
	ld.global.nc.f32 	%f2077, [%rd36+472];
	sub.f32 	%f2078, %f122, %f2077;
	fma.rn.f32 	%f2079, %f2078, %f2078, %f2076;
	ld.global.nc.f32 	%f2080, [%rd36+476];
	sub.f32 	%f2081, %f123, %f2080;
	fma.rn.f32 	%f2082, %f2081, %f2081, %f2079;
	ld.global.nc.f32 	%f2083, [%rd36+480];
	sub.f32 	%f2084, %f124, %f2083;
	fma.rn.f32 	%f2085, %f2084, %f2084, %f2082;
	ld.global.nc.f32 	%f2086, [%rd36+484];
	sub.f32 	%f2087, %f125, %f2086;
	fma.rn.f32 	%f2088, %f2087, %f2087, %f2085;
	ld.global.nc.f32 	%f2089, [%rd36+488];
	sub.f32 	%f2090, %f126, %f2089;
	fma.rn.f32 	%f2091, %f2090, %f2090, %f2088;
	ld.global.nc.f32 	%f2092, [%rd36+492];
	sub.f32 	%f2093, %f127, %f2092;
	fma.rn.f32 	%f2094, %f2093, %f2093, %f2091;
	ld.global.nc.f32 	%f2095, [%rd36+496];
	sub.f32 	%f2096, %f128, %f2095;
	fma.rn.f32 	%f2097, %f2096, %f2096, %f2094;
	ld.global.nc.f32 	%f2098, [%rd36+500];
	sub.f32 	%f2099, %f129, %f2098;
	fma.rn.f32 	%f2100, %f2099, %f2099, %f2097;
	ld.global.nc.f32 	%f2101, [%rd36+504];
	sub.f32 	%f2102, %f130, %f2101;
	fma.rn.f32 	%f2103, %f2102, %f2102, %f2100;
	ld.global.nc.f32 	%f2104, [%rd36+508];
	sub.f32 	%f2105, %f131, %f2104;
	fma.rn.f32 	%f2106, %f2105, %f2105, %f2103;
	ld.global.nc.f32 	%f2107, [%rd36+512];
	sub.f32 	%f2108, %f132, %f2107;
	fma.rn.f32 	%f2109, %f2108, %f2108, %f2106;
	ld.global.nc.f32 	%f2110, [%rd36+516];
	sub.f32 	%f2111, %f133, %f2110;
	fma.rn.f32 	%f2112, %f2111, %f2111, %f2109;
	ld.global.nc.f32 	%f2113, [%rd36+520];
	sub.f32 	%f2114, %f134, %f2113;
	fma.rn.f32 	%f2115, %f2114, %f2114, %f2112;
	ld.global.nc.f32 	%f2116, [%rd36+524];
	sub.f32 	%f2117, %f135, %f2116;
	fma.rn.f32 	%f2118, %f2117, %f2117, %f2115;
	ld.global.nc.f32 	%f2119, [%rd36+528];
	sub.f32 	%f2120, %f136, %f2119;
	fma.rn.f32 	%f2121, %f2120, %f2120, %f2118;
	ld.global.nc.f32 	%f2122, [%rd36+532];
	sub.f32 	%f2123, %f137, %f2122;
	fma.rn.f32 	%f2124, %f2123, %f2123, %f2121;
	ld.global.nc.f32 	%f2125, [%rd36+536];
	sub.f32 	%f2126, %f138, %f2125;
	fma.rn.f32 	%f2127, %f2126, %f2126, %f2124;
	ld.global.nc.f32 	%f2128, [%rd36+540];
	sub.f32 	%f2129, %f139, %f2128;
	fma.rn.f32 	%f2130, %f2129, %f2129, %f2127;
	ld.global.nc.f32 	%f2131, [%rd36+544];
	sub.f32 	%f2132, %f140, %f2131;
	fma.rn.f32 	%f2133, %f2132, %f2132, %f2130;
	ld.global.nc.f32 	%f2134, [%rd36+548];
	sub.f32 	%f2135, %f141, %f2134;
	fma.rn.f32 	%f2136, %f2135, %f2135, %f2133;
	ld.global.nc.f32 	%f2137, [%rd36+552];
	sub.f32 	%f2138, %f142, %f2137;
	fma.rn.f32 	%f2139, %f2138, %f2138, %f2136;
	ld.global.nc.f32 	%f2140, [%rd36+556];
	sub.f32 	%f2141, %f143, %f2140;
	fma.rn.f32 	%f2142, %f2141, %f2141, %f2139;
	ld.global.nc.f32 	%f2143, [%rd36+560];
	sub.f32 	%f2144, %f144, %f2143;
	fma.rn.f32 	%f2145, %f2144, %f2144, %f2142;
	ld.global.nc.f32 	%f2146, [%rd36+564];
	sub.f32 	%f2147, %f145, %f2146;
	fma.rn.f32 	%f2148, %f2147, %f2147, %f2145;
	ld.global.nc.f32 	%f2149, [%rd36+568];
	sub.f32 	%f2150, %f146, %f2149;
	fma.rn.f32 	%f2151, %f2150, %f2150, %f2148;
	ld.global.nc.f32 	%f2152, [%rd36+572];
	sub.f32 	%f2153, %f147, %f2152;
	fma.rn.f32 	%f2154, %f2153, %f2153, %f2151;
	ld.global.nc.f32 	%f2155, [%rd36+576];
	sub.f32 	%f2156, %f148, %f2155;
	fma.rn.f32 	%f2157, %f2156, %f2156, %f2154;
	ld.global.nc.f32 	%f2158, [%rd36+580];
	sub.f32 	%f2159, %f149, %f2158;
	fma.rn.f32 	%f2160, %f2159, %f2159, %f2157;
	ld.global.nc.f32 	%f2161, [%rd36+584];
	sub.f32 	%f2162, %f150, %f2161;
	fma.rn.f32 	%f2163, %f2162, %f2162, %f2160;
	ld.global.nc.f32 	%f2164, [%rd36+588];
	sub.f32 	%f2165, %f151, %f2164;
	fma.rn.f32 	%f2166, %f2165, %f2165, %f2163;
	ld.global.nc.f32 	%f2167, [%rd36+592];
	sub.f32 	%f2168, %f152, %f2167;
	fma.rn.f32 	%f2169, %f2168, %f2168, %f2166;
	ld.global.nc.f32 	%f2170, [%rd36+596];
	sub.f32 	%f2171, %f153, %f2170;
	fma.rn.f32 	%f2172, %f2171, %f2171, %f2169;
	ld.global.nc.f32 	%f2173, [%rd36+600];
	sub.f32 	%f2174, %f154, %f2173;
	fma.rn.f32 	%f2175, %f2174, %f2174, %f2172;
	ld.global.nc.f32 	%f2176, [%rd36+604];
	sub.f32 	%f2177, %f155, %f2176;
	fma.rn.f32 	%f2178, %f2177, %f2177, %f2175;
	ld.global.nc.f32 	%f2179, [%rd36+608];
	sub.f32 	%f2180, %f156, %f2179;
	fma.rn.f32 	%f2181, %f2180, %f2180, %f2178;
	ld.global.nc.f32 	%f2182, [%rd36+612];
	sub.f32 	%f2183, %f157, %f2182;
	fma.rn.f32 	%f2184, %f2183, %f2183, %f2181;
	ld.global.nc.f32 	%f2185, [%rd36+616];
	sub.f32 	%f2186, %f158, %f2185;
	fma.rn.f32 	%f2187, %f2186, %f2186, %f2184;
	ld.global.nc.f32 	%f2188, [%rd36+620];
	sub.f32 	%f2189, %f159, %f2188;
	fma.rn.f32 	%f2190, %f2189, %f2189, %f2187;
	ld.global.nc.f32 	%f2191, [%rd36+624];
	sub.f32 	%f2192, %f160, %f2191;
	fma.rn.f32 	%f2193, %f2192, %f2192, %f2190;
	ld.global.nc.f32 	%f2194, [%rd36+628];
	sub.f32 	%f2195, %f161, %f2194;
	fma.rn.f32 	%f2196, %f2195, %f2195, %f2193;
	ld.global.nc.f32 	%f2197, [%rd36+632];
	sub.f32 	%f2198, %f162, %f2197;
	fma.rn.f32 	%f2199, %f2198, %f2198, %f2196;
	ld.global.nc.f32 	%f2200, [%rd36+636];
	sub.f32 	%f2201, %f163, %f2200;
	fma.rn.f32 	%f2202, %f2201, %f2201, %f2199;
	ld.global.nc.f32 	%f2203, [%rd36+640];
	sub.f32 	%f2204, %f164, %f2203;
	fma.rn.f32 	%f2205, %f2204, %f2204, %f2202;
	ld.global.nc.f32 	%f2206, [%rd36+644];
	sub.f32 	%f2207, %f165, %f2206;
	fma.rn.f32 	%f2208, %f2207, %f2207, %f2205;
	ld.global.nc.f32 	%f2209, [%rd36+648];
	sub.f32 	%f2210, %f166, %f2209;
	fma.rn.f32 	%f2211, %f2210, %f2210, %f2208;
	ld.global.nc.f32 	%f2212, [%rd36+652];
	sub.f32 	%f2213, %f167, %f2212;
	fma.rn.f32 	%f2214, %f2213, %f2213, %f2211;
	ld.global.nc.f32 	%f2215, [%rd36+656];
	sub.f32 	%f2216, %f168, %f2215;
	fma.rn.f32 	%f2217, %f2216, %f2216, %f2214;
	ld.global.nc.f32 	%f2218, [%rd36+660];
	sub.f32 	%f2219, %f169, %f2218;
	fma.rn.f32 	%f2220, %f2219, %f2219, %f2217;
	ld.global.nc.f32 	%f2221, [%rd36+664];
	sub.f32 	%f2222, %f170, %f2221;
	fma.rn.f32 	%f2223, %f2222, %f2222, %f2220;
	ld.global.nc.f32 	%f2224, [%rd36+668];
	sub.f32 	%f2225, %f171, %f2224;
	fma.rn.f32 	%f2226, %f2225, %f2225, %f2223;
	ld.global.nc.f32 	%f2227, [%rd36+672];
	sub.f32 	%f2228, %f172, %f2227;
	fma.rn.f32 	%f2229, %f2228, %f2228, %f2226;
	ld.global.nc.f32 	%f2230, [%rd36+676];
	sub.f32 	%f2231, %f173, %f2230;
	fma.rn.f32 	%f2232, %f2231, %f2231, %f2229;
	ld.global.nc.f32 	%f2233, [%rd36+680];
	sub.f32 	%f2234, %f174, %f2233;
	fma.rn.f32 	%f2235, %f2234, %f2234, %f2232;
	ld.global.nc.f32 	%f2236, [%rd36+684];
	sub.f32 	%f2237, %f175, %f2236;
	fma.rn.f32 	%f2238, %f2237, %f2237, %f2235;
	ld.global.nc.f32 	%f2239, [%rd36+688];
	sub.f32 	%f2240, %f176, %f2239;
	fma.rn.f32 	%f2241, %f2240, %f2240, %f2238;
	ld.global.nc.f32 	%f2242, [%rd36+692];
	sub.f32 	%f2243, %f177, %f2242;
	fma.rn.f32 	%f2244, %f2243, %f2243, %f2241;
	ld.global.nc.f32 	%f2245, [%rd36+696];
	sub.f32 	%f2246, %f178, %f2245;
	fma.rn.f32 	%f2247, %f2246, %f2246, %f2244;
	ld.global.nc.f32 	%f2248, [%rd36+700];
	sub.f32 	%f2249, %f179, %f2248;
	fma.rn.f32 	%f2250, %f2249, %f2249, %f2247;
	ld.global.nc.f32 	%f2251, [%rd36+704];
	sub.f32 	%f2252, %f180, %f2251;
	fma.rn.f32 	%f2253, %f2252, %f2252, %f2250;
	ld.global.nc.f32 	%f2254, [%rd36+708];
	sub.f32 	%f2255, %f181, %f2254;
	fma.rn.f32 	%f2256, %f2255, %f2255, %f2253;
	ld.global.nc.f32 	%f2257, [%rd36+712];
	sub.f32 	%f2258, %f182, %f2257;
	fma.rn.f32 	%f2259, %f2258, %f2258, %f2256;
	ld.global.nc.f32 	%f2260, [%rd36+716];
	sub.f32 	%f2261, %f183, %f2260;
	fma.rn.f32 	%f2262, %f2261, %f2261, %f2259;
	ld.global.nc.f32 	%f2263, [%rd36+720];
	sub.f32 	%f2264, %f184, %f2263;
	fma.rn.f32 	%f2265, %f2264, %f2264, %f2262;
	ld.global.nc.f32 	%f2266, [%rd36+724];
	sub.f32 	%f2267, %f185, %f2266;
	fma.rn.f32 	%f2268, %f2267, %f2267, %f2265;
	ld.global.nc.f32 	%f2269, [%rd36+728];
	sub.f32 	%f2270, %f186, %f2269;
	fma.rn.f32 	%f2271, %f2270, %f2270, %f2268;
	ld.global.nc.f32 	%f2272, [%rd36+732];
	sub.f32 	%f2273, %f187, %f2272;
	fma.rn.f32 	%f2274, %f2273, %f2273, %f2271;
	ld.global.nc.f32 	%f2275, [%rd36+736];
	sub.f32 	%f2276, %f188, %f2275;
	fma.rn.f32 	%f2277, %f2276, %f2276, %f2274;
	ld.global.nc.f32 	%f2278, [%rd36+740];
	sub.f32 	%f2279, %f189, %f2278;
	fma.rn.f32 	%f2280, %f2279, %f2279, %f2277;
	ld.global.nc.f32 	%f2281, [%rd36+744];
	sub.f32 	%f2282, %f190, %f2281;
	fma.rn.f32 	%f2283, %f2282, %f2282, %f2280;
	ld.global.nc.f32 	%f2284, [%rd36+748];
	sub.f32 	%f2285, %f191, %f2284;
	fma.rn.f32 	%f2286, %f2285, %f2285, %f2283;
	ld.global.nc.f32 	%f2287, [%rd36+752];
	sub.f32 	%f2288, %f192, %f2287;
	fma.rn.f32 	%f2289, %f2288, %f2288, %f2286;
	ld.global.nc.f32 	%f2290, [%rd36+756];
	sub.f32 	%f2291, %f193, %f2290;
	fma.rn.f32 	%f2292, %f2291, %f2291, %f2289;
	ld.global.nc.f32 	%f2293, [%rd36+760];
	sub.f32 	%f2294, %f194, %f2293;
	fma.rn.f32 	%f2295, %f2294, %f2294, %f2292;
	ld.global.nc.f32 	%f2296, [%rd36+764];
	sub.f32 	%f2297, %f195, %f2296;
	fma.rn.f32 	%f2298, %f2297, %f2297, %f2295;
	ld.global.nc.f32 	%f2299, [%rd36+768];
	sub.f32 	%f2300, %f196, %f2299;
	fma.rn.f32 	%f2301, %f2300, %f2300, %f2298;
	ld.global.nc.f32 	%f2302, [%rd36+772];
	sub.f32 	%f2303, %f197, %f2302;
	fma.rn.f32 	%f2304, %f2303, %f2303, %f2301;
	ld.global.nc.f32 	%f2305, [%rd36+776];
	sub.f32 	%f2306, %f198, %f2305;
	fma.rn.f32 	%f2307, %f2306, %f2306, %f2304;
	ld.global.nc.f32 	%f2308, [%rd36+780];
	sub.f32 	%f2309, %f199, %f2308;
	fma.rn.f32 	%f2310, %f2309, %f2309, %f2307;
	ld.global.nc.f32 	%f2311, [%rd36+784];
	sub.f32 	%f2312, %f200, %f2311;
	fma.rn.f32 	%f2313, %f2312, %f2312, %f2310;
	ld.global.nc.f32 	%f2314, [%rd36+788];
	sub.f32 	%f2315, %f201, %f2314;
	fma.rn.f32 	%f2316, %f2315, %f2315, %f2313;
	ld.global.nc.f32 	%f2317, [%rd36+792];
	sub.f32 	%f2318, %f202, %f2317;
	fma.rn.f32 	%f2319, %f2318, %f2318, %f2316;
	ld.global.nc.f32 	%f2320, [%rd36+796];
	sub.f32 	%f2321, %f203, %f2320;
	fma.rn.f32 	%f2322, %f2321, %f2321, %f2319;
	ld.global.nc.f32 	%f2323, [%rd36+800];
	sub.f32 	%f2324, %f204, %f2323;
	fma.rn.f32 	%f2325, %f2324, %f2324, %f2322;
	ld.global.nc.f32 	%f2326, [%rd36+804];
	sub.f32 	%f2327, %f205, %f2326;
	fma.rn.f32 	%f2328, %f2327, %f2327, %f2325;
	ld.global.nc.f32 	%f2329, [%rd36+808];
	sub.f32 	%f2330, %f206, %f2329;
	fma.rn.f32 	%f2331, %f2330, %f2330, %f2328;
	ld.global.nc.f32 	%f2332, [%rd36+812];
	sub.f32 	%f2333, %f207, %f2332;
	fma.rn.f32 	%f2334, %f2333, %f2333, %f2331;
	ld.global.nc.f32 	%f2335, [%rd36+816];
	sub.f32 	%f2336, %f208, %f2335;
	fma.rn.f32 	%f2337, %f2336, %f2336, %f2334;
	ld.global.nc.f32 	%f2338, [%rd36+820];
	sub.f32 	%f2339, %f209, %f2338;
	fma.rn.f32 	%f2340, %f2339, %f2339, %f2337;
	ld.global.nc.f32 	%f2341, [%rd36+824];
	sub.f32 	%f2342, %f210, %f2341;
	fma.rn.f32 	%f2343, %f2342, %f2342, %f2340;
	ld.global.nc.f32 	%f2344, [%rd36+828];
	sub.f32 	%f2345, %f211, %f2344;
	fma.rn.f32 	%f2346, %f2345, %f2345, %f2343;
	ld.global.nc.f32 	%f2347, [%rd36+832];
	sub.f32 	%f2348, %f212, %f2347;
	fma.rn.f32 	%f2349, %f2348, %f2348, %f2346;
	ld.global.nc.f32 	%f2350, [%rd36+836];
	sub.f32 	%f2351, %f213, %f2350;
	fma.rn.f32 	%f2352, %f2351, %f2351, %f2349;
	ld.global.nc.f32 	%f2353, [%rd36+840];
	sub.f32 	%f2354, %f214, %f2353;
	fma.rn.f32 	%f2355, %f2354, %f2354, %f2352;
	ld.global.nc.f32 	%f2356, [%rd36+844];
	sub.f32 	%f2357, %f215, %f2356;
	fma.rn.f32 	%f2358, %f2357, %f2357, %f2355;
	ld.global.nc.f32 	%f2359, [%rd36+848];
	sub.f32 	%f2360, %f216, %f2359;
	fma.rn.f32 	%f2361, %f2360, %f2360, %f2358;
	ld.global.nc.f32 	%f2362, [%rd36+852];
	sub.f32 	%f2363, %f217, %f2362;
	fma.rn.f32 	%f2364, %f2363, %f2363, %f2361;
	ld.global.nc.f32 	%f2365, [%rd36+856];
	sub.f32 	%f2366, %f218, %f2365;
	fma.rn.f32 	%f2367, %f2366, %f2366, %f2364;
	ld.global.nc.f32 	%f2368, [%rd36+860];
	sub.f32 	%f2369, %f219, %f2368;
	fma.rn.f32 	%f2370, %f2369, %f2369, %f2367;
	ld.global.nc.f32 	%f2371, [%rd36+864];
	sub.f32 	%f2372, %f220, %f2371;
	fma.rn.f32 	%f2373, %f2372, %f2372, %f2370;
	ld.global.nc.f32 	%f2374, [%rd36+868];
	sub.f32 	%f2375, %f221, %f2374;
	fma.rn.f32 	%f2376, %f2375, %f2375, %f2373;
	ld.global.nc.f32 	%f2377, [%rd36+872];
	sub.f32 	%f2378, %f222, %f2377;
	fma.rn.f32 	%f2379, %f2378, %f2378, %f2376;
	ld.global.nc.f32 	%f2380, [%rd36+876];
	sub.f32 	%f2381, %f223, %f2380;
	fma.rn.f32 	%f2382, %f2381, %f2381, %f2379;
	ld.global.nc.f32 	%f2383, [%rd36+880];
	sub.f32 	%f2384, %f224, %f2383;
	fma.rn.f32 	%f2385, %f2384, %f2384, %f2382;
	ld.global.nc.f32 	%f2386, [%rd36+884];
	sub.f32 	%f2387, %f225, %f2386;
	fma.rn.f32 	%f2388, %f2387, %f2387, %f2385;
	ld.global.nc.f32 	%f2389, [%rd36+888];
	sub.f32 	%f2390, %f226, %f2389;
	fma.rn.f32 	%f2391, %f2390, %f2390, %f2388;
	ld.global.nc.f32 	%f2392, [%rd36+892];
	sub.f32 	%f2393, %f227, %f2392;
	fma.rn.f32 	%f2394, %f2393, %f2393, %f2391;
	ld.global.nc.f32 	%f2395, [%rd36+896];
	sub.f32 	%f2396, %f228, %f2395;
	fma.rn.f32 	%f2397, %f2396, %f2396, %f2394;
	ld.global.nc.f32 	%f2398, [%rd36+900];
	sub.f32 	%f2399, %f229, %f2398;
	fma.rn.f32 	%f2400, %f2399, %f2399, %f2397;
	ld.global.nc.f32 	%f2401, [%rd36+904];
	sub.f32 	%f2402, %f230, %f2401;
	fma.rn.f32 	%f2403, %f2402, %f2402, %f2400;
	ld.global.nc.f32 	%f2404, [%rd36+908];
	sub.f32 	%f2405, %f231, %f2404;
	fma.rn.f32 	%f2406, %f2405, %f2405, %f2403;
	ld.global.nc.f32 	%f2407, [%rd36+912];
	sub.f32 	%f2408, %f232, %f2407;
	fma.rn.f32 	%f2409, %f2408, %f2408, %f2406;
	ld.global.nc.f32 	%f2410, [%rd36+916];
	sub.f32 	%f2411, %f233, %f2410;
	fma.rn.f32 	%f2412, %f2411, %f2411, %f2409;
	ld.global.nc.f32 	%f2413, [%rd36+920];
	sub.f32 	%f2414, %f234, %f2413;
	fma.rn.f32 	%f2415, %f2414, %f2414, %f2412;
	ld.global.nc.f32 	%f2416, [%rd36+924];
	sub.f32 	%f2417, %f235, %f2416;
	fma.rn.f32 	%f2418, %f2417, %f2417, %f2415;
	ld.global.nc.f32 	%f2419, [%rd36+928];
	sub.f32 	%f2420, %f236, %f2419;
	fma.rn.f32 	%f2421, %f2420, %f2420, %f2418;
	ld.global.nc.f32 	%f2422, [%rd36+932];
	sub.f32 	%f2423, %f237, %f2422;
	fma.rn.f32 	%f2424, %f2423, %f2423, %f2421;
	ld.global.nc.f32 	%f2425, [%rd36+936];
	sub.f32 	%f2426, %f238, %f2425;
	fma.rn.f32 	%f2427, %f2426, %f2426, %f2424;
	ld.global.nc.f32 	%f2428, [%rd36+940];
	sub.f32 	%f2429, %f239, %f2428;
	fma.rn.f32 	%f2430, %f2429, %f2429, %f2427;
	ld.global.nc.f32 	%f2431, [%rd36+944];
	sub.f32 	%f2432, %f240, %f2431;
	fma.rn.f32 	%f2433, %f2432, %f2432, %f2430;
	ld.global.nc.f32 	%f2434, [%rd36+948];
	sub.f32 	%f2435, %f241, %f2434;
	fma.rn.f32 	%f2436, %f2435, %f2435, %f2433;
	ld.global.nc.f32 	%f2437, [%rd36+952];
	sub.f32 	%f2438, %f242, %f2437;
	fma.rn.f32 	%f2439, %f2438, %f2438, %f2436;
	ld.global.nc.f32 	%f2440, [%rd36+956];
	sub.f32 	%f2441, %f243, %f2440;
	fma.rn.f32 	%f2442, %f2441, %f2441, %f2439;
	ld.global.nc.f32 	%f2443, [%rd36+960];
	sub.f32 	%f2444, %f244, %f2443;
	fma.rn.f32 	%f2445, %f2444, %f2444, %f2442;
	ld.global.nc.f32 	%f2446, [%rd36+964];
	sub.f32 	%f2447, %f245, %f2446;
	fma.rn.f32 	%f2448, %f2447, %f2447, %f2445;
	ld.global.nc.f32 	%f2449, [%rd36+968];
	sub.f32 	%f2450, %f246, %f2449;
	fma.rn.f32 	%f2451, %f2450, %f2450, %f2448;
	ld.global.nc.f32 	%f2452, [%rd36+972];
	sub.f32 	%f2453, %f247, %f2452;
	fma.rn.f32 	%f2454, %f2453, %f2453, %f2451;
	ld.global.nc.f32 	%f2455, [%rd36+976];
	sub.f32 	%f2456, %f248, %f2455;
	fma.rn.f32 	%f2457, %f2456, %f2456, %f2454;
	ld.global.nc.f32 	%f2458, [%rd36+980];
	sub.f32 	%f2459, %f249, %f2458;
	fma.rn.f32 	%f2460, %f2459, %f2459, %f2457;
	ld.global.nc.f32 	%f2461, [%rd36+984];
	sub.f32 	%f2462, %f250, %f2461;
	fma.rn.f32 	%f2463, %f2462, %f2462, %f2460;
	ld.global.nc.f32 	%f2464, [%rd36+988];
	sub.f32 	%f2465, %f251, %f2464;
	fma.rn.f32 	%f2466, %f2465, %f2465, %f2463;
	ld.global.nc.f32 	%f2467, [%rd36+992];
	sub.f32 	%f2468, %f252, %f2467;
	fma.rn.f32 	%f2469, %f2468, %f2468, %f2466;
	ld.global.nc.f32 	%f2470, [%rd36+996];
	sub.f32 	%f2471, %f253, %f2470;
	fma.rn.f32 	%f2472, %f2471, %f2471, %f2469;
	ld.global.nc.f32 	%f2473, [%rd36+1000];
	sub.f32 	%f2474, %f254, %f2473;
	fma.rn.f32 	%f2475, %f2474, %f2474, %f2472;
	ld.global.nc.f32 	%f2476, [%rd36+1004];
	sub.f32 	%f2477, %f255, %f2476;
	fma.rn.f32 	%f2478, %f2477, %f2477, %f2475;
	ld.global.nc.f32 	%f2479, [%rd36+1008];
	sub.f32 	%f2480, %f256, %f2479;
	fma.rn.f32 	%f2481, %f2480, %f2480, %f2478;
	ld.global.nc.f32 	%f2482, [%rd36+1012];
	sub.f32 	%f2483, %f257, %f2482;
	fma.rn.f32 	%f2484, %f2483, %f2483, %f2481;
	ld.global.nc.f32 	%f2485, [%rd36+1016];
	sub.f32 	%f2486, %f258, %f2485;
	fma.rn.f32 	%f2487, %f2486, %f2486, %f2484;
	ld.global.nc.f32 	%f2488, [%rd36+1020];
	sub.f32 	%f2489, %f259, %f2488;
	fma.rn.f32 	%f2490, %f2489, %f2489, %f2487;
	ld.global.nc.f32 	%f2491, [%rd36+1024];
	sub.f32 	%f2492, %f260, %f2491;
	fma.rn.f32 	%f2493, %f2492, %f2492, %f2490;
	ld.global.nc.f32 	%f2494, [%rd36+1028];
	sub.f32 	%f2495, %f261, %f2494;
	fma.rn.f32 	%f2496, %f2495, %f2495, %f2493;
	ld.global.nc.f32 	%f2497, [%rd36+1032];
	sub.f32 	%f2498, %f262, %f2497;
	fma.rn.f32 	%f2499, %f2498, %f2498, %f2496;
	ld.global.nc.f32 	%f2500, [%rd36+1036];
	sub.f32 	%f2501, %f263, %f2500;
	fma.rn.f32 	%f2502, %f2501, %f2501, %f2499;
	ld.global.nc.f32 	%f2503, [%rd36+1040];
	sub.f32 	%f2504, %f264, %f2503;
	fma.rn.f32 	%f2505, %f2504, %f2504, %f2502;
	ld.global.nc.f32 	%f2506, [%rd36+1044];
	sub.f32 	%f2507, %f265, %f2506;
	fma.rn.f32 	%f2508, %f2507, %f2507, %f2505;
	ld.global.nc.f32 	%f2509, [%rd36+1048];
	sub.f32 	%f2510, %f266, %f2509;
	fma.rn.f32 	%f2511, %f2510, %f2510, %f2508;
	ld.global.nc.f32 	%f2512, [%rd36+1052];
	sub.f32 	%f2513, %f267, %f2512;
	fma.rn.f32 	%f2514, %f2513, %f2513, %f2511;
	ld.global.nc.f32 	%f2515, [%rd36+1056];
	sub.f32 	%f2516, %f268, %f2515;
	fma.rn.f32 	%f2517, %f2516, %f2516, %f2514;
	ld.global.nc.f32 	%f2518, [%rd36+1060];
	sub.f32 	%f2519, %f269, %f2518;
	fma.rn.f32 	%f2520, %f2519, %f2519, %f2517;
	ld.global.nc.f32 	%f2521, [%rd36+1064];
	sub.f32 	%f2522, %f270, %f2521;
	fma.rn.f32 	%f2523, %f2522, %f2522, %f2520;
	ld.global.nc.f32 	%f2524, [%rd36+1068];
	sub.f32 	%f2525, %f271, %f2524;
	fma.rn.f32 	%f2526, %f2525, %f2525, %f2523;
	ld.global.nc.f32 	%f2527, [%rd36+1072];
	sub.f32 	%f2528, %f272, %f2527;
	fma.rn.f32 	%f2529, %f2528, %f2528, %f2526;
	ld.global.nc.f32 	%f2530, [%rd36+1076];
	sub.f32 	%f2531, %f273, %f2530;
	fma.rn.f32 	%f2532, %f2531, %f2531, %f2529;
	ld.global.nc.f32 	%f2533, [%rd36+1080];
	sub.f32 	%f2534, %f274, %f2533;
	fma.rn.f32 	%f2535, %f2534, %f2534, %f2532;
	ld.global.nc.f32 	%f2536, [%rd36+1084];
	sub.f32 	%f2537, %f275, %f2536;
	fma.rn.f32 	%f2538, %f2537, %f2537, %f2535;
	ld.global.nc.f32 	%f2539, [%rd36+1088];
	sub.f32 	%f2540, %f276, %f2539;
	fma.rn.f32 	%f2541, %f2540, %f2540, %f2538;
	ld.global.nc.f32 	%f2542, [%rd36+1092];
	sub.f32 	%f2543, %f277, %f2542;
	fma.rn.f32 	%f2544, %f2543, %f2543, %f2541;
	ld.global.nc.f32 	%f2545, [%rd36+1096];
	sub.f32 	%f2546, %f278, %f2545;
	fma.rn.f32 	%f2547, %f2546, %f2546, %f2544;
	ld.global.nc.f32 	%f2548, [%rd36+1100];
	sub.f32 	%f2549, %f279, %f2548;
	fma.rn.f32 	%f2550, %f2549, %f2549, %f2547;
	ld.global.nc.f32 	%f2551, [%rd36+1104];
	sub.f32 	%f2552, %f280, %f2551;
	fma.rn.f32 	%f2553, %f2552, %f2552, %f2550;
	ld.global.nc.f32 	%f2554, [%rd36+1108];
	sub.f32 	%f2555, %f281, %f2554;
	fma.rn.f32 	%f2556, %f2555, %f2555, %f2553;
	ld.global.nc.f32 	%f2557, [%rd36+1112];
	sub.f32 	%f2558, %f282, %f2557;
	fma.rn.f32 	%f2559, %f2558, %f2558, %f2556;
	ld.global.nc.f32 	%f2560, [%rd36+1116];
	sub.f32 	%f2561, %f283, %f2560;
	fma.rn.f32 	%f2562, %f2561, %f2561, %f2559;
	ld.global.nc.f32 	%f2563, [%rd36+1120];
	sub.f32 	%f2564, %f284, %f2563;
	fma.rn.f32 	%f2565, %f2564, %f2564, %f2562;
	ld.global.nc.f32 	%f2566, [%rd36+1124];
	sub.f32 	%f2567, %f285, %f2566;
	fma.rn.f32 	%f2568, %f2567, %f2567, %f2565;
	ld.global.nc.f32 	%f2569, [%rd36+1128];
	sub.f32 	%f2570, %f286, %f2569;
	fma.rn.f32 	%f2571, %f2570, %f2570, %f2568;
	ld.global.nc.f32 	%f2572, [%rd36+1132];
	sub.f32 	%f2573, %f287, %f2572;
	fma.rn.f32 	%f2574, %f2573, %f2573, %f2571;
	ld.global.nc.f32 	%f2575, [%rd36+1136];
	sub.f32 	%f2576, %f288, %f2575;
	fma.rn.f32 	%f2577, %f2576, %f2576, %f2574;
	ld.global.nc.f32 	%f2578, [%rd36+1140];
	sub.f32 	%f2579, %f289, %f2578;
	fma.rn.f32 	%f2580, %f2579, %f2579, %f2577;
	ld.global.nc.f32 	%f2581, [%rd36+1144];
	sub.f32 	%f2582, %f290, %f2581;
	fma.rn.f32 	%f2583, %f2582, %f2582, %f2580;
	ld.global.nc.f32 	%f2584, [%rd36+1148];
	sub.f32 	%f2585, %f291, %f2584;
	fma.rn.f32 	%f2586, %f2585, %f2585, %f2583;
	ld.global.nc.f32 	%f2587, [%rd36+1152];
	sub.f32 	%f2588, %f292, %f2587;
	fma.rn.f32 	%f2589, %f2588, %f2588, %f2586;
	ld.global.nc.f32 	%f2590, [%rd36+1156];
	sub.f32 	%f2591, %f293, %f2590;
	fma.rn.f32 	%f2592, %f2591, %f2591, %f2589;
	ld.global.nc.f32 	%f2593, [%rd36+1160];
	sub.f32 	%f2594, %f294, %f2593;
	fma.rn.f32 	%f2595, %f2594, %f2594, %f2592;
	ld.global.nc.f32 	%f2596, [%rd36+1164];
	sub.f32 	%f2597, %f295, %f2596;
	fma.rn.f32 	%f2598, %f2597, %f2597, %f2595;
	ld.global.nc.f32 	%f2599, [%rd36+1168];
	sub.f32 	%f2600, %f296, %f2599;
	fma.rn.f32 	%f2601, %f2600, %f2600, %f2598;
	ld.global.nc.f32 	%f2602, [%rd36+1172];
	sub.f32 	%f2603, %f297, %f2602;
	fma.rn.f32 	%f2604, %f2603, %f2603, %f2601;
	ld.global.nc.f32 	%f2605, [%rd36+1176];
	sub.f32 	%f2606, %f298, %f2605;
	fma.rn.f32 	%f2607, %f2606, %f2606, %f2604;
	ld.global.nc.f32 	%f2608, [%rd36+1180];
	sub.f32 	%f2609, %f299, %f2608;
	fma.rn.f32 	%f2610, %f2609, %f2609, %f2607;
	ld.global.nc.f32 	%f2611, [%rd36+1184];
	sub.f32 	%f2612, %f300, %f2611;
	fma.rn.f32 	%f2613, %f2612, %f2612, %f2610;
	ld.global.nc.f32 	%f2614, [%rd36+1188];
	sub.f32 	%f2615, %f301, %f2614;
	fma.rn.f32 	%f2616, %f2615, %f2615, %f2613;
	ld.global.nc.f32 	%f2617, [%rd36+1192];
	sub.f32 	%f2618, %f302, %f2617;
	fma.rn.f32 	%f2619, %f2618, %f2618, %f2616;
	ld.global.nc.f32 	%f2620, [%rd36+1196];
	sub.f32 	%f2621, %f303, %f2620;
	fma.rn.f32 	%f2622, %f2621, %f2621, %f2619;
	ld.global.nc.f32 	%f2623, [%rd36+1200];
	sub.f32 	%f2624, %f304, %f2623;
	fma.rn.f32 	%f2625, %f2624, %f2624, %f2622;
	ld.global.nc.f32 	%f2626, [%rd36+1204];
	sub.f32 	%f2627, %f305, %f2626;
	fma.rn.f32 	%f2628, %f2627, %f2627, %f2625;
	ld.global.nc.f32 	%f2629, [%rd36+1208];
	sub.f32 	%f2630, %f306, %f2629;
	fma.rn.f32 	%f2631, %f2630, %f2630, %f2628;
	ld.global.nc.f32 	%f2632, [%rd36+1212];
	sub.f32 	%f2633, %f307, %f2632;
	fma.rn.f32 	%f2634, %f2633, %f2633, %f2631;
	ld.global.nc.f32 	%f2635, [%rd36+1216];
	sub.f32 	%f2636, %f308, %f2635;
	fma.rn.f32 	%f2637, %f2636, %f2636, %f2634;
	ld.global.nc.f32 	%f2638, [%rd36+1220];
	sub.f32 	%f2639, %f309, %f2638;
	fma.rn.f32 	%f2640, %f2639, %f2639, %f2637;
	ld.global.nc.f32 	%f2641, [%rd36+1224];
	sub.f32 	%f2642, %f310, %f2641;
	fma.rn.f32 	%f2643, %f2642, %f2642, %f2640;
	ld.global.nc.f32 	%f2644, [%rd36+1228];
	sub.f32 	%f2645, %f311, %f2644;
	fma.rn.f32 	%f2646, %f2645, %f2645, %f2643;
	ld.global.nc.f32 	%f2647, [%rd36+1232];
	sub.f32 	%f2648, %f312, %f2647;
	fma.rn.f32 	%f2649, %f2648, %f2648, %f2646;
	ld.global.nc.f32 	%f2650, [%rd36+1236];
	sub.f32 	%f2651, %f313, %f2650;
	fma.rn.f32 	%f2652, %f2651, %f2651, %f2649;
	ld.global.nc.f32 	%f2653, [%rd36+1240];
	sub.f32 	%f2654, %f314, %f2653;
	fma.rn.f32 	%f2655, %f2654, %f2654, %f2652;
	ld.global.nc.f32 	%f2656, [%rd36+1244];
	sub.f32 	%f2657, %f315, %f2656;
	fma.rn.f32 	%f2658, %f2657, %f2657, %f2655;
	ld.global.nc.f32 	%f2659, [%rd36+1248];
	sub.f32 	%f2660, %f316, %f2659;
	fma.rn.f32 	%f2661, %f2660, %f2660, %f2658;
	ld.global.nc.f32 	%f2662, [%rd36+1252];
	sub.f32 	%f2663, %f317, %f2662;
	fma.rn.f32 	%f2664, %f2663, %f2663, %f2661;
	ld.global.nc.f32 	%f2665, [%rd36+1256];
	sub.f32 	%f2666, %f318, %f2665;
	fma.rn.f32 	%f2667, %f2666, %f2666, %f2664;
	ld.global.nc.f32 	%f2668, [%rd36+1260];
	sub.f32 	%f2669, %f319, %f2668;
	fma.rn.f32 	%f2670, %f2669, %f2669, %f2667;
	ld.global.nc.f32 	%f2671, [%rd36+1264];
	sub.f32 	%f2672, %f320, %f2671;
	fma.rn.f32 	%f2673, %f2672, %f2672, %f2670;
	ld.global.nc.f32 	%f2674, [%rd36+1268];
	sub.f32 	%f2675, %f321, %f2674;
	fma.rn.f32 	%f2676, %f2675, %f2675, %f2673;
	ld.global.nc.f32 	%f2677, [%rd36+1272];
	sub.f32 	%f2678, %f322, %f2677;
	fma.rn.f32 	%f2679, %f2678, %f2678, %f2676;
	ld.global.nc.f32 	%f2680, [%rd36+1276];
	sub.f32 	%f2681, %f323, %f2680;
	fma.rn.f32 	%f2682, %f2681, %f2681, %f2679;
	ld.global.nc.f32 	%f2683, [%rd36+1280];
	sub.f32 	%f2684, %f324, %f2683;
	fma.rn.f32 	%f2685, %f2684, %f2684, %f2682;
	ld.global.nc.f32 	%f2686, [%rd36+1284];
	sub.f32 	%f2687, %f325, %f2686;
	fma.rn.f32 	%f2688, %f2687, %f2687, %f2685;
	ld.global.nc.f32 	%f2689, [%rd36+1288];
	sub.f32 	%f2690, %f326, %f2689;
	fma.rn.f32 	%f2691, %f2690, %f2690, %f2688;
	ld.global.nc.f32 	%f2692, [%rd36+1292];
	sub.f32 	%f2693, %f327, %f2692;
	fma.rn.f32 	%f2694, %f2693, %f2693, %f2691;
	ld.global.nc.f32 	%f2695, [%rd36+1296];
	sub.f32 	%f2696, %f328, %f2695;
	fma.rn.f32 	%f2697, %f2696, %f2696, %f2694;
	ld.global.nc.f32 	%f2698, [%rd36+1300];
	sub.f32 	%f2699, %f329, %f2698;
	fma.rn.f32 	%f2700, %f2699, %f2699, %f2697;
	ld.global.nc.f32 	%f2701, [%rd36+1304];
	sub.f32 	%f2702, %f330, %f2701;
	fma.rn.f32 	%f2703, %f2702, %f2702, %f2700;
	ld.global.nc.f32 	%f2704, [%rd36+1308];
	sub.f32 	%f2705, %f331, %f2704;
	fma.rn.f32 	%f2706, %f2705, %f2705, %f2703;
	ld.global.nc.f32 	%f2707, [%rd36+1312];
	sub.f32 	%f2708, %f332, %f2707;
	fma.rn.f32 	%f2709, %f2708, %f2708, %f2706;
	ld.global.nc.f32 	%f2710, [%rd36+1316];
	sub.f32 	%f2711, %f333, %f2710;
	fma.rn.f32 	%f2712, %f2711, %f2711, %f2709;
	ld.global.nc.f32 	%f2713, [%rd36+1320];
	sub.f32 	%f2714, %f334, %f2713;
	fma.rn.f32 	%f2715, %f2714, %f2714, %f2712;
	ld.global.nc.f32 	%f2716, [%rd36+1324];
	sub.f32 	%f2717, %f335, %f2716;
	fma.rn.f32 	%f2718, %f2717, %f2717, %f2715;
	ld.global.nc.f32 	%f2719, [%rd36+1328];
	sub.f32 	%f2720, %f336, %f2719;
	fma.rn.f32 	%f2721, %f2720, %f2720, %f2718;
	ld.global.nc.f32 	%f2722, [%rd36+1332];
	sub.f32 	%f2723, %f337, %f2722;
	fma.rn.f32 	%f2724, %f2723, %f2723, %f2721;
	ld.global.nc.f32 	%f2725, [%rd36+1336];
	sub.f32 	%f2726, %f338, %f2725;
	fma.rn.f32 	%f2727, %f2726, %f2726, %f2724;
	ld.global.nc.f32 	%f2728, [%rd36+1340];
	sub.f32 	%f2729, %f339, %f2728;
	fma.rn.f32 	%f2730, %f2729, %f2729, %f2727;
	ld.global.nc.f32 	%f2731, [%rd36+1344];
	sub.f32 	%f2732, %f340, %f2731;
	fma.rn.f32 	%f2733, %f2732, %f2732, %f2730;
	ld.global.nc.f32 	%f2734, [%rd36+1348];
	sub.f32 	%f2735, %f341, %f2734;
	fma.rn.f32 	%f2736, %f2735, %f2735, %f2733;
	ld.global.nc.f32 	%f2737, [%rd36+1352];
	sub.f32 	%f2738, %f342, %f2737;
	fma.rn.f32 	%f2739, %f2738, %f2738, %f2736;
	ld.global.nc.f32 	%f2740, [%rd36+1356];
	sub.f32 	%f2741, %f343, %f2740;
	fma.rn.f32 	%f2742, %f2741, %f2741, %f2739;
	ld.global.nc.f32 	%f2743, [%rd36+1360];
	sub.f32 	%f2744, %f344, %f2743;
	fma.rn.f32 	%f2745, %f2744, %f2744, %f2742;
	ld.global.nc.f32 	%f2746, [%rd36+1364];
	sub.f32 	%f2747, %f345, %f2746;
	fma.rn.f32 	%f2748, %f2747, %f2747, %f2745;
	ld.global.nc.f32 	%f2749, [%rd36+1368];
	sub.f32 	%f2750, %f346, %f2749;
	fma.rn.f32 	%f2751, %f2750, %f2750, %f2748;
	ld.global.nc.f32 	%f2752, [%rd36+1372];
	sub.f32 	%f2753, %f347, %f2752;
	fma.rn.f32 	%f2754, %f2753, %f2753, %f2751;
	ld.global.nc.f32 	%f2755, [%rd36+1376];
	sub.f32 	%f2756, %f348, %f2755;
	fma.rn.f32 	%f2757, %f2756, %f2756, %f2754;
	ld.global.nc.f32 	%f2758, [%rd36+1380];
	sub.f32 	%f2759, %f349, %f2758;
	fma.rn.f32 	%f2760, %f2759, %f2759, %f2757;
	ld.global.nc.f32 	%f2761, [%rd36+1384];
	sub.f32 	%f2762, %f350, %f2761;
	fma.rn.f32 	%f2763, %f2762, %f2762, %f2760;
	ld.global.nc.f32 	%f2764, [%rd36+1388];
	sub.f32 	%f2765, %f351, %f2764;
	fma.rn.f32 	%f2766, %f2765, %f2765, %f2763;
	ld.global.nc.f32 	%f2767, [%rd36+1392];
	sub.f32 	%f2768, %f352, %f2767;
	fma.rn.f32 	%f2769, %f2768, %f2768, %f2766;
	ld.global.nc.f32 	%f2770, [%rd36+1396];
	sub.f32 	%f2771, %f353, %f2770;
	fma.rn.f32 	%f2772, %f2771, %f2771, %f2769;
	ld.global.nc.f32 	%f2773, [%rd36+1400];
	sub.f32 	%f2774, %f354, %f2773;
	fma.rn.f32 	%f2775, %f2774, %f2774, %f2772;
	ld.global.nc.f32 	%f2776, [%rd36+1404];
	sub.f32 	%f2777, %f355, %f2776;
	fma.rn.f32 	%f2778, %f2777, %f2777, %f2775;
	ld.global.nc.f32 	%f2779, [%rd36+1408];
	sub.f32 	%f2780, %f356, %f2779;
	fma.rn.f32 	%f2781, %f2780, %f2780, %f2778;
	ld.global.nc.f32 	%f2782, [%rd36+1412];
	sub.f32 	%f2783, %f357, %f2782;
	fma.rn.f32 	%f2784, %f2783, %f2783, %f2781;
	ld.global.nc.f32 	%f2785, [%rd36+1416];
	sub.f32 	%f2786, %f358, %f2785;
	fma.rn.f32 	%f2787, %f2786, %f2786, %f2784;
	ld.global.nc.f32 	%f2788, [%rd36+1420];
	sub.f32 	%f2789, %f359, %f2788;
	fma.rn.f32 	%f2790, %f2789, %f2789, %f2787;
	ld.global.nc.f32 	%f2791, [%rd36+1424];
	sub.f32 	%f2792, %f360, %f2791;
	fma.rn.f32 	%f2793, %f2792, %f2792, %f2790;
	ld.global.nc.f32 	%f2794, [%rd36+1428];
	sub.f32 	%f2795, %f361, %f2794;
	fma.rn.f32 	%f2796, %f2795, %f2795, %f2793;
	ld.global.nc.f32 	%f2797, [%rd36+1432];
	sub.f32 	%f2798, %f362, %f2797;
	fma.rn.f32 	%f2799, %f2798, %f2798, %f2796;
	ld.global.nc.f32 	%f2800, [%rd36+1436];
	sub.f32 	%f2801, %f363, %f2800;
	fma.rn.f32 	%f2802, %f2801, %f2801, %f2799;
	ld.global.nc.f32 	%f2803, [%rd36+1440];
	sub.f32 	%f2804, %f364, %f2803;
	fma.rn.f32 	%f2805, %f2804, %f2804, %f2802;
	ld.global.nc.f32 	%f2806, [%rd36+1444];
	sub.f32 	%f2807, %f365, %f2806;
	fma.rn.f32 	%f2808, %f2807, %f2807, %f2805;
	ld.global.nc.f32 	%f2809, [%rd36+1448];
	sub.f32 	%f2810, %f366, %f2809;
	fma.rn.f32 	%f2811, %f2810, %f2810, %f2808;
	ld.global.nc.f32 	%f2812, [%rd36+1452];
	sub.f32 	%f2813, %f367, %f2812;
	fma.rn.f32 	%f2814, %f2813, %f2813, %f2811;
	ld.global.nc.f32 	%f2815, [%rd36+1456];
	sub.f32 	%f2816, %f368, %f2815;
	fma.rn.f32 	%f2817, %f2816, %f2816, %f2814;
	ld.global.nc.f32 	%f2818, [%rd36+1460];
	sub.f32 	%f2819, %f369, %f2818;
	fma.rn.f32 	%f2820, %f2819, %f2819, %f2817;
	ld.global.nc.f32 	%f2821, [%rd36+1464];
	sub.f32 	%f2822, %f370, %f2821;
	fma.rn.f32 	%f2823, %f2822, %f2822, %f2820;
	ld.global.nc.f32 	%f2824, [%rd36+1468];
	sub.f32 	%f2825, %f371, %f2824;
	fma.rn.f32 	%f2826, %f2825, %f2825, %f2823;
	ld.global.nc.f32 	%f2827, [%rd36+1472];
	sub.f32 	%f2828, %f372, %f2827;
	fma.rn.f32 	%f2829, %f2828, %f2828, %f2826;
	ld.global.nc.f32 	%f2830, [%rd36+1476];
	sub.f32 	%f2831, %f373, %f2830;
	fma.rn.f32 	%f2832, %f2831, %f2831, %f2829;
	ld.global.nc.f32 	%f2833, [%rd36+1480];
	sub.f32 	%f2834, %f374, %f2833;
	fma.rn.f32 	%f2835, %f2834, %f2834, %f2832;
	ld.global.nc.f32 	%f2836, [%rd36+1484];
	sub.f32 	%f2837, %f375, %f2836;
	fma.rn.f32 	%f2838, %f2837, %f2837, %f2835;
	ld.global.nc.f32 	%f2839, [%rd36+1488];
	sub.f32 	%f2840, %f376, %f2839;
	fma.rn.f32 	%f2841, %f2840, %f2840, %f2838;
	ld.global.nc.f32 	%f2842, [%rd36+1492];
	sub.f32 	%f2843, %f377, %f2842;
	fma.rn.f32 	%f2844, %f2843, %f2843, %f2841;
	ld.global.nc.f32 	%f2845, [%rd36+1496];
	sub.f32 	%f2846, %f378, %f2845;
	fma.rn.f32 	%f2847, %f2846, %f2846, %f2844;
	ld.global.nc.f32 	%f2848, [%rd36+1500];
	sub.f32 	%f2849, %f379, %f2848;
	fma.rn.f32 	%f2850, %f2849, %f2849, %f2847;
	ld.global.nc.f32 	%f2851, [%rd36+1504];
	sub.f32 	%f2852, %f380, %f2851;
	fma.rn.f32 	%f2853, %f2852, %f2852, %f2850;
	ld.global.nc.f32 	%f2854, [%rd36+1508];
	sub.f32 	%f2855, %f381, %f2854;
	fma.rn.f32 	%f2856, %f2855, %f2855, %f2853;
	ld.global.nc.f32 	%f2857, [%rd36+1512];
	sub.f32 	%f2858, %f382, %f2857;
	fma.rn.f32 	%f2859, %f2858, %f2858, %f2856;
	ld.global.nc.f32 	%f2860, [%rd36+1516];
	sub.f32 	%f2861, %f383, %f2860;
	fma.rn.f32 	%f2862, %f2861, %f2861, %f2859;
	ld.global.nc.f32 	%f2863, [%rd36+1520];
	sub.f32 	%f2864, %f384, %f2863;
	fma.rn.f32 	%f2865, %f2864, %f2864, %f2862;
	ld.global.nc.f32 	%f2866, [%rd36+1524];
	sub.f32 	%f2867, %f385, %f2866;
	fma.rn.f32 	%f2868, %f2867, %f2867, %f2865;
	ld.global.nc.f32 	%f2869, [%rd36+1528];
	sub.f32 	%f2870, %f386, %f2869;
	fma.rn.f32 	%f2871, %f2870, %f2870, %f2868;
	ld.global.nc.f32 	%f2872, [%rd36+1532];
	sub.f32 	%f2873, %f387, %f2872;
	fma.rn.f32 	%f2874, %f2873, %f2873, %f2871;
	ld.global.nc.f32 	%f2875, [%rd36+1536];
	sub.f32 	%f2876, %f388, %f2875;
	fma.rn.f32 	%f2877, %f2876, %f2876, %f2874;
	ld.global.nc.f32 	%f2878, [%rd36+1540];
	sub.f32 	%f2879, %f389, %f2878;
	fma.rn.f32 	%f2880, %f2879, %f2879, %f2877;
	ld.global.nc.f32 	%f2881, [%rd36+1544];
	sub.f32 	%f2882, %f390, %f2881;
	fma.rn.f32 	%f2883, %f2882, %f2882, %f2880;
	ld.global.nc.f32 	%f2884, [%rd36+1548];
	sub.f32 	%f2885, %f391, %f2884;
	fma.rn.f32 	%f2886, %f2885, %f2885, %f2883;
	ld.global.nc.f32 	%f2887, [%rd36+1552];
	sub.f32 	%f2888, %f392, %f2887;
	fma.rn.f32 	%f2889, %f2888, %f2888, %f2886;
	ld.global.nc.f32 	%f2890, [%rd36+1556];
	sub.f32 	%f2891, %f393, %f2890;
	fma.rn.f32 	%f2892, %f2891, %f2891, %f2889;
	ld.global.nc.f32 	%f2893, [%rd36+1560];
	sub.f32 	%f2894, %f394, %f2893;
	fma.rn.f32 	%f2895, %f2894, %f2894, %f2892;
	ld.global.nc.f32 	%f2896, [%rd36+1564];
	sub.f32 	%f2897, %f395, %f2896;
	fma.rn.f32 	%f2898, %f2897, %f2897, %f2895;
	ld.global.nc.f32 	%f2899, [%rd36+1568];
	sub.f32 	%f2900, %f396, %f2899;
	fma.rn.f32 	%f2901, %f2900, %f2900, %f2898;
	ld.global.nc.f32 	%f2902, [%rd36+1572];
	sub.f32 	%f2903, %f397, %f2902;
	fma.rn.f32 	%f2904, %f2903, %f2903, %f2901;
	ld.global.nc.f32 	%f2905, [%rd36+1576];
	sub.f32 	%f2906, %f398, %f2905;
	fma.rn.f32 	%f2907, %f2906, %f2906, %f2904;
	ld.global.nc.f32 	%f2908, [%rd36+1580];
	sub.f32 	%f2909, %f399, %f2908;
	fma.rn.f32 	%f2910, %f2909, %f2909, %f2907;
	ld.global.nc.f32 	%f2911, [%rd36+1584];
	sub.f32 	%f2912, %f400, %f2911;
	fma.rn.f32 	%f2913, %f2912, %f2912, %f2910;
	ld.global.nc.f32 	%f2914, [%rd36+1588];
	sub.f32 	%f2915, %f401, %f2914;
	fma.rn.f32 	%f2916, %f2915, %f2915, %f2913;
	ld.global.nc.f32 	%f2917, [%rd36+1592];
	sub.f32 	%f2918, %f402, %f2917;
	fma.rn.f32 	%f2919, %f2918, %f2918, %f2916;
	ld.global.nc.f32 	%f2920, [%rd36+1596];
	sub.f32 	%f2921, %f403, %f2920;
	fma.rn.f32 	%f2922, %f2921, %f2921, %f2919;
	ld.global.nc.f32 	%f2923, [%rd36+1600];
	sub.f32 	%f2924, %f404, %f2923;
	fma.rn.f32 	%f2925, %f2924, %f2924, %f2922;
	ld.global.nc.f32 	%f2926, [%rd36+1604];
	sub.f32 	%f2927, %f405, %f2926;
	fma.rn.f32 	%f2928, %f2927, %f2927, %f2925;
	ld.global.nc.f32 	%f2929, [%rd36+1608];
	sub.f32 	%f2930, %f406, %f2929;
	fma.rn.f32 	%f2931, %f2930, %f2930, %f2928;
	ld.global.nc.f32 	%f2932, [%rd36+1612];
	sub.f32 	%f2933, %f407, %f2932;
	fma.rn.f32 	%f2934, %f2933, %f2933, %f2931;
	ld.global.nc.f32 	%f2935, [%rd36+1616];
	sub.f32 	%f2936, %f408, %f2935;
	fma.rn.f32 	%f2937, %f2936, %f2936, %f2934;
	ld.global.nc.f32 	%f2938, [%rd36+1620];
	sub.f32 	%f2939, %f409, %f2938;
	fma.rn.f32 	%f2940, %f2939, %f2939, %f2937;
	ld.global.nc.f32 	%f2941, [%rd36+1624];
	sub.f32 	%f2942, %f410, %f2941;
	fma.rn.f32 	%f2943, %f2942, %f2942, %f2940;
	ld.global.nc.f32 	%f2944, [%rd36+1628];
	sub.f32 	%f2945, %f411, %f2944;
	fma.rn.f32 	%f2946, %f2945, %f2945, %f2943;
	ld.global.nc.f32 	%f2947, [%rd36+1632];
	sub.f32 	%f2948, %f412, %f2947;
	fma.rn.f32 	%f2949, %f2948, %f2948, %f2946;
	ld.global.nc.f32 	%f2950, [%rd36+1636];
	sub.f32 	%f2951, %f413, %f2950;
	fma.rn.f32 	%f2952, %f2951, %f2951, %f2949;
	ld.global.nc.f32 	%f2953, [%rd36+1640];
	sub.f32 	%f2954, %f414, %f2953;
	fma.rn.f32 	%f2955, %f2954, %f2954, %f2952;
	ld.global.nc.f32 	%f2956, [%rd36+1644];
	sub.f32 	%f2957, %f415, %f2956;
	fma.rn.f32 	%f2958, %f2957, %f2957, %f2955;
	ld.global.nc.f32 	%f2959, [%rd36+1648];
	sub.f32 	%f2960, %f416, %f2959;
	fma.rn.f32 	%f2961, %f2960, %f2960, %f2958;
	ld.global.nc.f32 	%f2962, [%rd36+1652];
	sub.f32 	%f2963, %f417, %f2962;
	fma.rn.f32 	%f2964, %f2963, %f2963, %f2961;
	ld.global.nc.f32 	%f2965, [%rd36+1656];
	sub.f32 	%f2966, %f418, %f2965;
	fma.rn.f32 	%f2967, %f2966, %f2966, %f2964;
	ld.global.nc.f32 	%f2968, [%rd36+1660];
	sub.f32 	%f2969, %f419, %f2968;
	fma.rn.f32 	%f2970, %f2969, %f2969, %f2967;
	ld.global.nc.f32 	%f2971, [%rd36+1664];
	sub.f32 	%f2972, %f420, %f2971;
	fma.rn.f32 	%f2973, %f2972, %f2972, %f2970;
	ld.global.nc.f32 	%f2974, [%rd36+1668];
	sub.f32 	%f2975, %f421, %f2974;
	fma.rn.f32 	%f2976, %f2975, %f2975, %f2973;
	ld.global.nc.f32 	%f2977, [%rd36+1672];
	sub.f32 	%f2978, %f422, %f2977;
	fma.rn.f32 	%f2979, %f2978, %f2978, %f2976;
	ld.global.nc.f32 	%f2980, [%rd36+1676];
	sub.f32 	%f2981, %f423, %f2980;
	fma.rn.f32 	%f2982, %f2981, %f2981, %f2979;
	ld.global.nc.f32 	%f2983, [%rd36+1680];
	sub.f32 	%f2984, %f424, %f2983;
	fma.rn.f32 	%f2985, %f2984, %f2984, %f2982;
	ld.global.nc.f32 	%f2986, [%rd36+1684];
	sub.f32 	%f2987, %f425, %f2986;
	fma.rn.f32 	%f2988, %f2987, %f2987, %f2985;
	ld.global.nc.f32 	%f2989, [%rd36+1688];
	sub.f32 	%f2990, %f426, %f2989;
	fma.rn.f32 	%f2991, %f2990, %f2990, %f2988;
	ld.global.nc.f32 	%f2992, [%rd36+1692];
	sub.f32 	%f2993, %f427, %f2992;
	fma.rn.f32 	%f2994, %f2993, %f2993, %f2991;
	ld.global.nc.f32 	%f2995, [%rd36+1696];
	sub.f32 	%f2996, %f428, %f2995;
	fma.rn.f32 	%f2997, %f2996, %f2996, %f2994;
	ld.global.nc.f32 	%f2998, [%rd36+1700];
	sub.f32 	%f2999, %f429, %f2998;
	fma.rn.f32 	%f3000, %f2999, %f2999, %f2997;
	ld.global.nc.f32 	%f3001, [%rd36+1704];
	sub.f32 	%f3002, %f430, %f3001;
	fma.rn.f32 	%f3003, %f3002, %f3002, %f3000;
	ld.global.nc.f32 	%f3004, [%rd36+1708];
	sub.f32 	%f3005, %f431, %f3004;
	fma.rn.f32 	%f3006, %f3005, %f3005, %f3003;
	ld.global.nc.f32 	%f3007, [%rd36+1712];
	sub.f32 	%f3008, %f432, %f3007;
	fma.rn.f32 	%f3009, %f3008, %f3008, %f3006;
	ld.global.nc.f32 	%f3010, [%rd36+1716];
	sub.f32 	%f3011, %f433, %f3010;
	fma.rn.f32 	%f3012, %f3011, %f3011, %f3009;
	ld.global.nc.f32 	%f3013, [%rd36+1720];
	sub.f32 	%f3014, %f434, %f3013;
	fma.rn.f32 	%f3015, %f3014, %f3014, %f3012;
	ld.global.nc.f32 	%f3016, [%rd36+1724];
	sub.f32 	%f3017, %f435, %f3016;
	fma.rn.f32 	%f3018, %f3017, %f3017, %f3015;
	ld.global.nc.f32 	%f3019, [%rd36+1728];
	sub.f32 	%f3020, %f436, %f3019;
	fma.rn.f32 	%f3021, %f3020, %f3020, %f3018;
	ld.global.nc.f32 	%f3022, [%rd36+1732];
	sub.f32 	%f3023, %f437, %f3022;
	fma.rn.f32 	%f3024, %f3023, %f3023, %f3021;
	ld.global.nc.f32 	%f3025, [%rd36+1736];
	sub.f32 	%f3026, %f438, %f3025;
	fma.rn.f32 	%f3027, %f3026, %f3026, %f3024;
	ld.global.nc.f32 	%f3028, [%rd36+1740];
	sub.f32 	%f3029, %f439, %f3028;
	fma.rn.f32 	%f3030, %f3029, %f3029, %f3027;
	ld.global.nc.f32 	%f3031, [%rd36+1744];
	sub.f32 	%f3032, %f440, %f3031;
	fma.rn.f32 	%f3033, %f3032, %f3032, %f3030;
	ld.global.nc.f32 	%f3034, [%rd36+1748];
	sub.f32 	%f3035, %f441, %f3034;
	fma.rn.f32 	%f3036, %f3035, %f3035, %f3033;
	ld.global.nc.f32 	%f3037, [%rd36+1752];
	sub.f32 	%f3038, %f442, %f3037;
	fma.rn.f32 	%f3039, %f3038, %f3038, %f3036;
	ld.global.nc.f32 	%f3040, [%rd36+1756];
	sub.f32 	%f3041, %f443, %f3040;
	fma.rn.f32 	%f3042, %f3041, %f3041, %f3039;
	ld.global.nc.f32 	%f3043, [%rd36+1760];
	sub.f32 	%f3044, %f444, %f3043;
	fma.rn.f32 	%f3045, %f3044, %f3044, %f3042;
	ld.global.nc.f32 	%f3046, [%rd36+1764];
	sub.f32 	%f3047, %f445, %f3046;
	fma.rn.f32 	%f3048, %f3047, %f3047, %f3045;
	ld.global.nc.f32 	%f3049, [%rd36+1768];
	sub.f32 	%f3050, %f446, %f3049;
	fma.rn.f32 	%f3051, %f3050, %f3050, %f3048;
	ld.global.nc.f32 	%f3052, [%rd36+1772];
	sub.f32 	%f3053, %f447, %f3052;
	fma.rn.f32 	%f3054, %f3053, %f3053, %f3051;
	ld.global.nc.f32 	%f3055, [%rd36+1776];
	sub.f32 	%f3056, %f448, %f3055;
	fma.rn.f32 	%f3057, %f3056, %f3056, %f3054;
	ld.global.nc.f32 	%f3058, [%rd36+1780];
	sub.f32 	%f3059, %f449, %f3058;
	fma.rn.f32 	%f3060, %f3059, %f3059, %f3057;
	ld.global.nc.f32 	%f3061, [%rd36+1784];
	sub.f32 	%f3062, %f450, %f3061;
	fma.rn.f32 	%f3063, %f3062, %f3062, %f3060;
	ld.global.nc.f32 	%f3064, [%rd36+1788];
	sub.f32 	%f3065, %f451, %f3064;
	fma.rn.f32 	%f3066, %f3065, %f3065, %f3063;
	ld.global.nc.f32 	%f3067, [%rd36+1792];
	sub.f32 	%f3068, %f452, %f3067;
	fma.rn.f32 	%f3069, %f3068, %f3068, %f3066;
	ld.global.nc.f32 	%f3070, [%rd36+1796];
	sub.f32 	%f3071, %f453, %f3070;
	fma.rn.f32 	%f3072, %f3071, %f3071, %f3069;
	ld.global.nc.f32 	%f3073, [%rd36+1800];
	sub.f32 	%f3074, %f454, %f3073;
	fma.rn.f32 	%f3075, %f3074, %f3074, %f3072;
	ld.global.nc.f32 	%f3076, [%rd36+1804];
	sub.f32 	%f3077, %f455, %f3076;
	fma.rn.f32 	%f3078, %f3077, %f3077, %f3075;
	ld.global.nc.f32 	%f3079, [%rd36+1808];
	sub.f32 	%f3080, %f456, %f3079;
	fma.rn.f32 	%f3081, %f3080, %f3080, %f3078;
	ld.global.nc.f32 	%f3082, [%rd36+1812];
	sub.f32 	%f3083, %f457, %f3082;
	fma.rn.f32 	%f3084, %f3083, %f3083, %f3081;
	ld.global.nc.f32 	%f3085, [%rd36+1816];
	sub.f32 	%f3086, %f458, %f3085;
	fma.rn.f32 	%f3087, %f3086, %f3086, %f3084;
	ld.global.nc.f32 	%f3088, [%rd36+1820];
	sub.f32 	%f3089, %f459, %f3088;
	fma.rn.f32 	%f3090, %f3089, %f3089, %f3087;
	ld.global.nc.f32 	%f3091, [%rd36+1824];
	sub.f32 	%f3092, %f460, %f3091;
	fma.rn.f32 	%f3093, %f3092, %f3092, %f3090;
	ld.global.nc.f32 	%f3094, [%rd36+1828];
	sub.f32 	%f3095, %f461, %f3094;
	fma.rn.f32 	%f3096, %f3095, %f3095, %f3093;
	ld.global.nc.f32 	%f3097, [%rd36+1832];
	sub.f32 	%f3098, %f462, %f3097;
	fma.rn.f32 	%f3099, %f3098, %f3098, %f3096;
	ld.global.nc.f32 	%f3100, [%rd36+1836];
	sub.f32 	%f3101, %f463, %f3100;
	fma.rn.f32 	%f3102, %f3101, %f3101, %f3099;
	ld.global.nc.f32 	%f3103, [%rd36+1840];
	sub.f32 	%f3104, %f464, %f3103;
	fma.rn.f32 	%f3105, %f3104, %f3104, %f3102;
	ld.global.nc.f32 	%f3106, [%rd36+1844];
	sub.f32 	%f3107, %f465, %f3106;
	fma.rn.f32 	%f3108, %f3107, %f3107, %f3105;
	ld.global.nc.f32 	%f3109, [%rd36+1848];
	sub.f32 	%f3110, %f466, %f3109;
	fma.rn.f32 	%f3111, %f3110, %f3110, %f3108;
	ld.global.nc.f32 	%f3112, [%rd36+1852];
	sub.f32 	%f3113, %f467, %f3112;
	fma.rn.f32 	%f3114, %f3113, %f3113, %f3111;
	ld.global.nc.f32 	%f3115, [%rd36+1856];
	sub.f32 	%f3116, %f468, %f3115;
	fma.rn.f32 	%f3117, %f3116, %f3116, %f3114;
	ld.global.nc.f32 	%f3118, [%rd36+1860];
	sub.f32 	%f3119, %f469, %f3118;
	fma.rn.f32 	%f3120, %f3119, %f3119, %f3117;
	ld.global.nc.f32 	%f3121, [%rd36+1864];
	sub.f32 	%f3122, %f470, %f3121;
	fma.rn.f32 	%f3123, %f3122, %f3122, %f3120;
	ld.global.nc.f32 	%f3124, [%rd36+1868];
	sub.f32 	%f3125, %f471, %f3124;
	fma.rn.f32 	%f3126, %f3125, %f3125, %f3123;
	ld.global.nc.f32 	%f3127, [%rd36+1872];
	sub.f32 	%f3128, %f472, %f3127;
	fma.rn.f32 	%f3129, %f3128, %f3128, %f3126;
	ld.global.nc.f32 	%f3130, [%rd36+1876];
	sub.f32 	%f3131, %f473, %f3130;
	fma.rn.f32 	%f3132, %f3131, %f3131, %f3129;
	ld.global.nc.f32 	%f3133, [%rd36+1880];
	sub.f32 	%f3134, %f474, %f3133;
	fma.rn.f32 	%f3135, %f3134, %f3134, %f3132;
	ld.global.nc.f32 	%f3136, [%rd36+1884];
	sub.f32 	%f3137, %f475, %f3136;
	fma.rn.f32 	%f3138, %f3137, %f3137, %f3135;
	ld.global.nc.f32 	%f3139, [%rd36+1888];
	sub.f32 	%f3140, %f476, %f3139;
	fma.rn.f32 	%f3141, %f3140, %f3140, %f3138;
	ld.global.nc.f32 	%f3142, [%rd36+1892];
	sub.f32 	%f3143, %f477, %f3142;
	fma.rn.f32 	%f3144, %f3143, %f3143, %f3141;
	ld.global.nc.f32 	%f3145, [%rd36+1896];
	sub.f32 	%f3146, %f478, %f3145;
	fma.rn.f32 	%f3147, %f3146, %f3146, %f3144;
	ld.global.nc.f32 	%f3148, [%rd36+1900];
	sub.f32 	%f3149, %f479, %f3148;
	fma.rn.f32 	%f3150, %f3149, %f3149, %f3147;
	ld.global.nc.f32 	%f3151, [%rd36+1904];
	sub.f32 	%f3152, %f480, %f3151;
	fma.rn.f32 	%f3153, %f3152, %f3152, %f3150;
	ld.global.nc.f32 	%f3154, [%rd36+1908];
	sub.f32 	%f3155, %f481, %f3154;
	fma.rn.f32 	%f3156, %f3155, %f3155, %f3153;
	ld.global.nc.f32 	%f3157, [%rd36+1912];
	sub.f32 	%f3158, %f482, %f3157;
	fma.rn.f32 	%f3159, %f3158, %f3158, %f3156;
	ld.global.nc.f32 	%f3160, [%rd36+1916];
	sub.f32 	%f3161, %f483, %f3160;
	fma.rn.f32 	%f3162, %f3161, %f3161, %f3159;
	ld.global.nc.f32 	%f3163, [%rd36+1920];
	sub.f32 	%f3164, %f484, %f3163;
	fma.rn.f32 	%f3165, %f3164, %f3164, %f3162;
	ld.global.nc.f32 	%f3166, [%rd36+1924];
	sub.f32 	%f3167, %f485, %f3166;
	fma.rn.f32 	%f3168, %f3167, %f3167, %f3165;
	ld.global.nc.f32 	%f3169, [%rd36+1928];
	sub.f32 	%f3170, %f486, %f3169;
	fma.rn.f32 	%f3171, %f3170, %f3170, %f3168;
	ld.global.nc.f32 	%f3172, [%rd36+1932];
	sub.f32 	%f3173, %f487, %f3172;
	fma.rn.f32 	%f3174, %f3173, %f3173, %f3171;
	ld.global.nc.f32 	%f3175, [%rd36+1936];
	sub.f32 	%f3176, %f488, %f3175;
	fma.rn.f32 	%f3177, %f3176, %f3176, %f3174;
	ld.global.nc.f32 	%f3178, [%rd36+1940];
	sub.f32 	%f3179, %f489, %f3178;
	fma.rn.f32 	%f3180, %f3179, %f3179, %f3177;
	ld.global.nc.f32 	%f3181, [%rd36+1944];
	sub.f32 	%f3182, %f490, %f3181;
	fma.rn.f32 	%f3183, %f3182, %f3182, %f3180;
	ld.global.nc.f32 	%f3184, [%rd36+1948];
	sub.f32 	%f3185, %f491, %f3184;
	fma.rn.f32 	%f3186, %f3185, %f3185, %f3183;
	ld.global.nc.f32 	%f3187, [%rd36+1952];
	sub.f32 	%f3188, %f492, %f3187;
	fma.rn.f32 	%f3189, %f3188, %f3188, %f3186;
	ld.global.nc.f32 	%f3190, [%rd36+1956];
	sub.f32 	%f3191, %f493, %f3190;
	fma.rn.f32 	%f3192, %f3191, %f3191, %f3189;
	ld.global.nc.f32 	%f3193, [%rd36+1960];
	sub.f32 	%f3194, %f494, %f3193;
	fma.rn.f32 	%f3195, %f3194, %f3194, %f3192;
	ld.global.nc.f32 	%f3196, [%rd36+1964];
	sub.f32 	%f3197, %f495, %f3196;
	fma.rn.f32 	%f3198, %f3197, %f3197, %f3195;
	ld.global.nc.f32 	%f3199, [%rd36+1968];
	sub.f32 	%f3200, %f496, %f3199;
	fma.rn.f32 	%f3201, %f3200, %f3200, %f3198;
	ld.global.nc.f32 	%f3202, [%rd36+1972];
	sub.f32 	%f3203, %f497, %f3202;
	fma.rn.f32 	%f3204, %f3203, %f3203, %f3201;
	ld.global.nc.f32 	%f3205, [%rd36+1976];
	sub.f32 	%f3206, %f498, %f3205;
	fma.rn.f32 	%f3207, %f3206, %f3206, %f3204;
	ld.global.nc.f32 	%f3208, [%rd36+1980];
	sub.f32 	%f3209, %f499, %f3208;
	fma.rn.f32 	%f3210, %f3209, %f3209, %f3207;
	ld.global.nc.f32 	%f3211, [%rd36+1984];
	sub.f32 	%f3212, %f500, %f3211;
	fma.rn.f32 	%f3213, %f3212, %f3212, %f3210;
	ld.global.nc.f32 	%f3214, [%rd36+1988];
	sub.f32 	%f3215, %f501, %f3214;
	fma.rn.f32 	%f3216, %f3215, %f3215, %f3213;
	ld.global.nc.f32 	%f3217, [%rd36+1992];
	sub.f32 	%f3218, %f502, %f3217;
	fma.rn.f32 	%f3219, %f3218, %f3218, %f3216;
	ld.global.nc.f32 	%f3220, [%rd36+1996];
	sub.f32 	%f3221, %f503, %f3220;
	fma.rn.f32 	%f3222, %f3221, %f3221, %f3219;
	ld.global.nc.f32 	%f3223, [%rd36+2000];
	sub.f32 	%f3224, %f504, %f3223;
	fma.rn.f32 	%f3225, %f3224, %f3224, %f3222;
	ld.global.nc.f32 	%f3226, [%rd36+2004];
	sub.f32 	%f3227, %f505, %f3226;
	fma.rn.f32 	%f3228, %f3227, %f3227, %f3225;
	ld.global.nc.f32 	%f3229, [%rd36+2008];
	sub.f32 	%f3230, %f506, %f3229;
	fma.rn.f32 	%f3231, %f3230, %f3230, %f3228;
	ld.global.nc.f32 	%f3232, [%rd36+2012];
	sub.f32 	%f3233, %f507, %f3232;
	fma.rn.f32 	%f3234, %f3233, %f3233, %f3231;
	ld.global.nc.f32 	%f3235, [%rd36+2016];
	sub.f32 	%f3236, %f508, %f3235;
	fma.rn.f32 	%f3237, %f3236, %f3236, %f3234;
	ld.global.nc.f32 	%f3238, [%rd36+2020];
	sub.f32 	%f3239, %f509, %f3238;
	fma.rn.f32 	%f3240, %f3239, %f3239, %f3237;
	ld.global.nc.f32 	%f3241, [%rd36+2024];
	sub.f32 	%f3242, %f510, %f3241;
	fma.rn.f32 	%f3243, %f3242, %f3242, %f3240;
	ld.global.nc.f32 	%f3244, [%rd36+2028];
	sub.f32 	%f3245, %f511, %f3244;
	fma.rn.f32 	%f3246, %f3245, %f3245, %f3243;
	ld.global.nc.f32 	%f3247, [%rd36+2032];
	sub.f32 	%f3248, %f512, %f3247;
	fma.rn.f32 	%f3249, %f3248, %f3248, %f3246;
	ld.global.nc.f32 	%f3250, [%rd36+2036];
	sub.f32 	%f3251, %f513, %f3250;
	fma.rn.f32 	%f3252, %f3251, %f3251, %f3249;
	ld.global.nc.f32 	%f3253, [%rd36+2040];
	sub.f32 	%f3254, %f514, %f3253;
	fma.rn.f32 	%f3255, %f3254, %f3254, %f3252;
	ld.global.nc.f32 	%f3256, [%rd36+2044];
	sub.f32 	%f3257, %f515, %f3256;
	fma.rn.f32 	%f3258, %f3257, %f3257, %f3255;
	ld.global.nc.f32 	%f3259, [%rd36+2048];
	sub.f32 	%f3260, %f516, %f3259;
	fma.rn.f32 	%f3261, %f3260, %f3260, %f3258;
	ld.global.nc.f32 	%f3262, [%rd36+2052];
	sub.f32 	%f3263, %f517, %f3262;
	fma.rn.f32 	%f3264, %f3263, %f3263, %f3261;
	ld.global.nc.f32 	%f3265, [%rd36+2056];
	sub.f32 	%f3266, %f518, %f3265;
	fma.rn.f32 	%f3267, %f3266, %f3266, %f3264;
	ld.global.nc.f32 	%f3268, [%rd36+2060];
	sub.f32 	%f3269, %f519, %f3268;
	fma.rn.f32 	%f3270, %f3269, %f3269, %f3267;
	ld.global.nc.f32 	%f3271, [%rd36+2064];
	sub.f32 	%f3272, %f520, %f3271;
	fma.rn.f32 	%f3273, %f3272, %f3272, %f3270;
	ld.global.nc.f32 	%f3274, [%rd36+2068];
	sub.f32 	%f3275, %f521, %f3274;
	fma.rn.f32 	%f3276, %f3275, %f3275, %f3273;
	ld.global.nc.f32 	%f3277, [%rd36+2072];
	sub.f32 	%f3278, %f522, %f3277;
	fma.rn.f32 	%f3279, %f3278, %f3278, %f3276;
	ld.global.nc.f32 	%f3280, [%rd36+2076];
	sub.f32 	%f3281, %f523, %f3280;
	fma.rn.f32 	%f3282, %f3281, %f3281, %f3279;
	ld.global.nc.f32 	%f3283, [%rd36+2080];
	sub.f32 	%f3284, %f524, %f3283;
	fma.rn.f32 	%f3285, %f3284, %f3284, %f3282;
	ld.global.nc.f32 	%f3286, [%rd36+2084];
	sub.f32 	%f3287, %f525, %f3286;
	fma.rn.f32 	%f3288, %f3287, %f3287, %f3285;
	ld.global.nc.f32 	%f3289, [%rd36+2088];
	sub.f32 	%f3290, %f526, %f3289;
	fma.rn.f32 	%f3291, %f3290, %f3290, %f3288;
	ld.global.nc.f32 	%f3292, [%rd36+2092];
	sub.f32 	%f3293, %f527, %f3292;
	fma.rn.f32 	%f3294, %f3293, %f3293, %f3291;
	ld.global.nc.f32 	%f3295, [%rd36+2096];
	sub.f32 	%f3296, %f528, %f3295;
	fma.rn.f32 	%f3297, %f3296, %f3296, %f3294;
	ld.global.nc.f32 	%f3298, [%rd36+2100];
	sub.f32 	%f3299, %f529, %f3298;
	fma.rn.f32 	%f3300, %f3299, %f3299, %f3297;
	ld.global.nc.f32 	%f3301, [%rd36+2104];
	sub.f32 	%f3302, %f530, %f3301;
	fma.rn.f32 	%f3303, %f3302, %f3302, %f3300;
	ld.global.nc.f32 	%f3304, [%rd36+2108];
	sub.f32 	%f3305, %f531, %f3304;
	fma.rn.f32 	%f3306, %f3305, %f3305, %f3303;
	ld.global.nc.f32 	%f3307, [%rd36+2112];
	sub.f32 	%f3308, %f532, %f3307;
	fma.rn.f32 	%f3309, %f3308, %f3308, %f3306;
	ld.global.nc.f32 	%f3310, [%rd36+2116];
	sub.f32 	%f3311, %f533, %f3310;
	fma.rn.f32 	%f3312, %f3311, %f3311, %f3309;
	ld.global.nc.f32 	%f3313, [%rd36+2120];
	sub.f32 	%f3314, %f534, %f3313;
	fma.rn.f32 	%f3315, %f3314, %f3314, %f3312;
	ld.global.nc.f32 	%f3316, [%rd36+2124];
	sub.f32 	%f3317, %f535, %f3316;
	fma.rn.f32 	%f3318, %f3317, %f3317, %f3315;
	ld.global.nc.f32 	%f3319, [%rd36+2128];
	sub.f32 	%f3320, %f536, %f3319;
	fma.rn.f32 	%f3321, %f3320, %f3320, %f3318;
	ld.global.nc.f32 	%f3322, [%rd36+2132];
	sub.f32 	%f3323, %f537, %f3322;
	fma.rn.f32 	%f3324, %f3323, %f3323, %f3321;
	ld.global.nc.f32 	%f3325, [%rd36+2136];
	sub.f32 	%f3326, %f538, %f3325;
	fma.rn.f32 	%f3327, %f3326, %f3326, %f3324;
	ld.global.nc.f32 	%f3328, [%rd36+2140];
	sub.f32 	%f3329, %f539, %f3328;
	fma.rn.f32 	%f3330, %f3329, %f3329, %f3327;
	ld.global.nc.f32 	%f3331, [%rd36+2144];
	sub.f32 	%f3332, %f540, %f3331;
	fma.rn.f32 	%f3333, %f3332, %f3332, %f3330;
	ld.global.nc.f32 	%f3334, [%rd36+2148];
	sub.f32 	%f3335, %f541, %f3334;
	fma.rn.f32 	%f3336, %f3335, %f3335, %f3333;
	ld.global.nc.f32 	%f3337, [%rd36+2152];
	sub.f32 	%f3338, %f542, %f3337;
	fma.rn.f32 	%f3339, %f3338, %f3338, %f3336;
	ld.global.nc.f32 	%f3340, [%rd36+2156];
	sub.f32 	%f3341, %f543, %f3340;
	fma.rn.f32 	%f3342, %f3341, %f3341, %f3339;
	ld.global.nc.f32 	%f3343, [%rd36+2160];
	sub.f32 	%f3344, %f544, %f3343;
	fma.rn.f32 	%f3345, %f3344, %f3344, %f3342;
	ld.global.nc.f32 	%f3346, [%rd36+2164];
	sub.f32 	%f3347, %f545, %f3346;
	fma.rn.f32 	%f3348, %f3347, %f3347, %f3345;
	ld.global.nc.f32 	%f3349, [%rd36+2168];
	sub.f32 	%f3350, %f546, %f3349;
	fma.rn.f32 	%f3351, %f3350, %f3350, %f3348;
	ld.global.nc.f32 	%f3352, [%rd36+2172];
	sub.f32 	%f3353, %f547, %f3352;
	fma.rn.f32 	%f3354, %f3353, %f3353, %f3351;
	ld.global.nc.f32 	%f3355, [%rd36+2176];
	sub.f32 	%f3356, %f548, %f3355;
	fma.rn.f32 	%f3357, %f3356, %f3356, %f3354;
	ld.global.nc.f32 	%f3358, [%rd36+2180];
	sub.f32 	%f3359, %f549, %f3358;
	fma.rn.f32 	%f3360, %f3359, %f3359, %f3357;
	ld.global.nc.f32 	%f3361, [%rd36+2184];
	sub.f32 	%f3362, %f550, %f3361;
	fma.rn.f32 	%f3363, %f3362, %f3362, %f3360;
	ld.global.nc.f32 	%f3364, [%rd36+2188];
	sub.f32 	%f3365, %f551, %f3364;
	fma.rn.f32 	%f3366, %f3365, %f3365, %f3363;
	ld.global.nc.f32 	%f3367, [%rd36+2192];
	sub.f32 	%f3368, %f552, %f3367;
	fma.rn.f32 	%f3369, %f3368, %f3368, %f3366;
	ld.global.nc.f32 	%f3370, [%rd36+2196];
	sub.f32 	%f3371, %f553, %f3370;
	fma.rn.f32 	%f3372, %f3371, %f3371, %f3369;
	ld.global.nc.f32 	%f3373, [%rd36+2200];
	sub.f32 	%f3374, %f554, %f3373;
	fma.rn.f32 	%f3375, %f3374, %f3374, %f3372;
	ld.global.nc.f32 	%f3376, [%rd36+2204];
	sub.f32 	%f3377, %f555, %f3376;
	fma.rn.f32 	%f3378, %f3377, %f3377, %f3375;
	ld.global.nc.f32 	%f3379, [%rd36+2208];
	sub.f32 	%f3380, %f556, %f3379;
	fma.rn.f32 	%f3381, %f3380, %f3380, %f3378;
	ld.global.nc.f32 	%f3382, [%rd36+2212];
	sub.f32 	%f3383, %f557, %f3382;
	fma.rn.f32 	%f3384, %f3383, %f3383, %f3381;
	ld.global.nc.f32 	%f3385, [%rd36+2216];
	sub.f32 	%f3386, %f558, %f3385;
	fma.rn.f32 	%f3387, %f3386, %f3386, %f3384;
	ld.global.nc.f32 	%f3388, [%rd36+2220];
	sub.f32 	%f3389, %f559, %f3388;
	fma.rn.f32 	%f3390, %f3389, %f3389, %f3387;
	ld.global.nc.f32 	%f3391, [%rd36+2224];
	sub.f32 	%f3392, %f560, %f3391;
	fma.rn.f32 	%f3393, %f3392, %f3392, %f3390;
	ld.global.nc.f32 	%f3394, [%rd36+2228];
	sub.f32 	%f3395, %f561, %f3394;
	fma.rn.f32 	%f3396, %f3395, %f3395, %f3393;
	ld.global.nc.f32 	%f3397, [%rd36+2232];
	sub.f32 	%f3398, %f562, %f3397;
	fma.rn.f32 	%f3399, %f3398, %f3398, %f3396;
	ld.global.nc.f32 	%f3400, [%rd36+2236];
	sub.f32 	%f3401, %f563, %f3400;
	fma.rn.f32 	%f3402, %f3401, %f3401, %f3399;
	ld.global.nc.f32 	%f3403, [%rd36+2240];
	sub.f32 	%f3404, %f564, %f3403;
	fma.rn.f32 	%f3405, %f3404, %f3404, %f3402;
	ld.global.nc.f32 	%f3406, [%rd36+2244];
	sub.f32 	%f3407, %f565, %f3406;
	fma.rn.f32 	%f3408, %f3407, %f3407, %f3405;
	ld.global.nc.f32 	%f3409, [%rd36+2248];
	sub.f32 	%f3410, %f566, %f3409;
	fma.rn.f32 	%f3411, %f3410, %f3410, %f3408;
	ld.global.nc.f32 	%f3412, [%rd36+2252];
	sub.f32 	%f3413, %f567, %f3412;
	fma.rn.f32 	%f3414, %f3413, %f3413, %f3411;
	ld.global.nc.f32 	%f3415, [%rd36+2256];
	sub.f32 	%f3416, %f568, %f3415;
	fma.rn.f32 	%f3417, %f3416, %f3416, %f3414;
	ld.global.nc.f32 	%f3418, [%rd36+2260];
	sub.f32 	%f3419, %f569, %f3418;
	fma.rn.f32 	%f3420, %f3419, %f3419, %f3417;
	ld.global.nc.f32 	%f3421, [%rd36+2264];
	sub.f32 	%f3422, %f570, %f3421;
	fma.rn.f32 	%f3423, %f3422, %f3422, %f3420;
	ld.global.nc.f32 	%f3424, [%rd36+2268];
	sub.f32 	%f3425, %f571, %f3424;
	fma.rn.f32 	%f3426, %f3425, %f3425, %f3423;
	ld.global.nc.f32 	%f3427, [%rd36+2272];
	sub.f32 	%f3428, %f572, %f3427;
	fma.rn.f32 	%f3429, %f3428, %f3428, %f3426;
	ld.global.nc.f32 	%f3430, [%rd36+2276];
	sub.f32 	%f3431, %f573, %f3430;
	fma.rn.f32 	%f3432, %f3431, %f3431, %f3429;
	ld.global.nc.f32 	%f3433, [%rd36+2280];
	sub.f32 	%f3434, %f574, %f3433;
	fma.rn.f32 	%f3435, %f3434, %f3434, %f3432;
	ld.global.nc.f32 	%f3436, [%rd36+2284];
	sub.f32 	%f3437, %f575, %f3436;
	fma.rn.f32 	%f3438, %f3437, %f3437, %f3435;
	ld.global.nc.f32 	%f3439, [%rd36+2288];
	sub.f32 	%f3440, %f576, %f3439;
	fma.rn.f32 	%f3441, %f3440, %f3440, %f3438;
	ld.global.nc.f32 	%f3442, [%rd36+2292];
	sub.f32 	%f3443, %f577, %f3442;
	fma.rn.f32 	%f3444, %f3443, %f3443, %f3441;
	ld.global.nc.f32 	%f3445, [%rd36+2296];
	sub.f32 	%f3446, %f578, %f3445;
	fma.rn.f32 	%f3447, %f3446, %f3446, %f3444;
	ld.global.nc.f32 	%f3448, [%rd36+2300];
	sub.f32 	%f3449, %f579, %f3448;
	fma.rn.f32 	%f3450, %f3449, %f3449, %f3447;
	ld.global.nc.f32 	%f3451, [%rd36+2304];
	sub.f32 	%f3452, %f580, %f3451;
	fma.rn.f32 	%f3453, %f3452, %f3452, %f3450;
	ld.global.nc.f32 	%f3454, [%rd36+2308];
	sub.f32 	%f3455, %f581, %f3454;
	fma.rn.f32 	%f3456, %f3455, %f3455, %f3453;
	ld.global.nc.f32 	%f3457, [%rd36+2312];
	sub.f32 	%f3458, %f582, %f3457;
	fma.rn.f32 	%f3459, %f3458, %f3458, %f3456;
	ld.global.nc.f32 	%f3460, [%rd36+2316];
	sub.f32 	%f3461, %f583, %f3460;
	fma.rn.f32 	%f3462, %f3461, %f3461, %f3459;
	ld.global.nc.f32 	%f3463, [%rd36+2320];
	sub.f32 	%f3464, %f584, %f3463;
	fma.rn.f32 	%f3465, %f3464, %f3464, %f3462;
	ld.global.nc.f32 	%f3466, [%rd36+2324];
	sub.f32 	%f3467, %f585, %f3466;
	fma.rn.f32 	%f3468, %f3467, %f3467, %f3465;
	ld.global.nc.f32 	%f3469, [%rd36+2328];
	sub.f32 	%f3470, %f586, %f3469;
	fma.rn.f32 	%f3471, %f3470, %f3470, %f3468;
	ld.global.nc.f32 	%f3472, [%rd36+2332];
	sub.f32 	%f3473, %f587, %f3472;
	fma.rn.f32 	%f3474, %f3473, %f3473, %f3471;
	ld.global.nc.f32 	%f3475, [%rd36+2336];
	sub.f32 	%f3476, %f588, %f3475;
	fma.rn.f32 	%f3477, %f3476, %f3476, %f3474;
	ld.global.nc.f32 	%f3478, [%rd36+2340];
	sub.f32 	%f3479, %f589, %f3478;
	fma.rn.f32 	%f3480, %f3479, %f3479, %f3477;
	ld.global.nc.f32 	%f3481, [%rd36+2344];
	sub.f32 	%f3482, %f590, %f3481;
	fma.rn.f32 	%f3483, %f3482, %f3482, %f3480;
	ld.global.nc.f32 	%f3484, [%rd36+2348];
	sub.f32 	%f3485, %f591, %f3484;
	fma.rn.f32 	%f3486, %f3485, %f3485, %f3483;
	ld.global.nc.f32 	%f3487, [%rd36+2352];
	sub.f32 	%f3488, %f592, %f3487;
	fma.rn.f32 	%f3489, %f3488, %f3488, %f3486;
	ld.global.nc.f32 	%f3490, [%rd36+2356];
	sub.f32 	%f3491, %f593, %f3490;
	fma.rn.f32 	%f3492, %f3491, %f3491, %f3489;
	ld.global.nc.f32 	%f3493, [%rd36+2360];
	sub.f32 	%f3494, %f594, %f3493;
	fma.rn.f32 	%f3495, %f3494, %f3494, %f3492;
	ld.global.nc.f32 	%f3496, [%rd36+2364];
	sub.f32 	%f3497, %f595, %f3496;
	fma.rn.f32 	%f3498, %f3497, %f3497, %f3495;
	ld.global.nc.f32 	%f3499, [%rd36+2368];
	sub.f32 	%f3500, %f596, %f3499;
	fma.rn.f32 	%f3501, %f3500, %f3500, %f3498;
	ld.global.nc.f32 	%f3502, [%rd36+2372];
	sub.f32 	%f3503, %f597, %f3502;
	fma.rn.f32 	%f3504, %f3503, %f3503, %f3501;
	ld.global.nc.f32 	%f3505, [%rd36+2376];
	sub.f32 	%f3506, %f598, %f3505;
	fma.rn.f32 	%f3507, %f3506, %f3506, %f3504;
	ld.global.nc.f32 	%f3508, [%rd36+2380];
	sub.f32 	%f3509, %f599, %f3508;
	fma.rn.f32 	%f3510, %f3509, %f3509, %f3507;
	ld.global.nc.f32 	%f3511, [%rd36+2384];
	sub.f32 	%f3512, %f600, %f3511;
	fma.rn.f32 	%f3513, %f3512, %f3512, %f3510;
	ld.global.nc.f32 	%f3514, [%rd36+2388];
	sub.f32 	%f3515, %f601, %f3514;
	fma.rn.f32 	%f3516, %f3515, %f3515, %f3513;
	ld.global.nc.f32 	%f3517, [%rd36+2392];
	sub.f32 	%f3518, %f602, %f3517;
	fma.rn.f32 	%f3519, %f3518, %f3518, %f3516;
	ld.global.nc.f32 	%f3520, [%rd36+2396];
	sub.f32 	%f3521, %f603, %f3520;
	fma.rn.f32 	%f3522, %f3521, %f3521, %f3519;
	ld.global.nc.f32 	%f3523, [%rd36+2400];
	sub.f32 	%f3524, %f604, %f3523;
	fma.rn.f32 	%f3525, %f3524, %f3524, %f3522;
	ld.global.nc.f32 	%f3526, [%rd36+2404];
	sub.f32 	%f3527, %f605, %f3526;
	fma.rn.f32 	%f3528, %f3527, %f3527, %f3525;
	ld.global.nc.f32 	%f3529, [%rd36+2408];
	sub.f32 	%f3530, %f606, %f3529;
	fma.rn.f32 	%f3531, %f3530, %f3530, %f3528;
	ld.global.nc.f32 	%f3532, [%rd36+2412];
	sub.f32 	%f3533, %f607, %f3532;
	fma.rn.f32 	%f3534, %f3533, %f3533, %f3531;
	ld.global.nc.f32 	%f3535, [%rd36+2416];
	sub.f32 	%f3536, %f608, %f3535;
	fma.rn.f32 	%f3537, %f3536, %f3536, %f3534;
	ld.global.nc.f32 	%f3538, [%rd36+2420];
	sub.f32 	%f3539, %f609, %f3538;
	fma.rn.f32 	%f3540, %f3539, %f3539, %f3537;
	ld.global.nc.f32 	%f3541, [%rd36+2424];
	sub.f32 	%f3542, %f610, %f3541;
	fma.rn.f32 	%f3543, %f3542, %f3542, %f3540;
	ld.global.nc.f32 	%f3544, [%rd36+2428];
	sub.f32 	%f3545, %f611, %f3544;
	fma.rn.f32 	%f3546, %f3545, %f3545, %f3543;
	ld.global.nc.f32 	%f3547, [%rd36+2432];
	sub.f32 	%f3548, %f612, %f3547;
	fma.rn.f32 	%f3549, %f3548, %f3548, %f3546;
	ld.global.nc.f32 	%f3550, [%rd36+2436];
	sub.f32 	%f3551, %f613, %f3550;
	fma.rn.f32 	%f3552, %f3551, %f3551, %f3549;
	ld.global.nc.f32 	%f3553, [%rd36+2440];
	sub.f32 	%f3554, %f614, %f3553;
	fma.rn.f32 	%f3555, %f3554, %f3554, %f3552;
	ld.global.nc.f32 	%f3556, [%rd36+2444];
	sub.f32 	%f3557, %f615, %f3556;
	fma.rn.f32 	%f3558, %f3557, %f3557, %f3555;
	ld.global.nc.f32 	%f3559, [%rd36+2448];
	sub.f32 	%f3560, %f616, %f3559;
	fma.rn.f32 	%f3561, %f3560, %f3560, %f3558;
	ld.global.nc.f32 	%f3562, [%rd36+2452];
	sub.f32 	%f3563, %f617, %f3562;
	fma.rn.f32 	%f3564, %f3563, %f3563, %f3561;
	ld.global.nc.f32 	%f3565, [%rd36+2456];
	sub.f32 	%f3566, %f618, %f3565;
	fma.rn.f32 	%f3567, %f3566, %f3566, %f3564;
	ld.global.nc.f32 	%f3568, [%rd36+2460];
	sub.f32 	%f3569, %f619, %f3568;
	fma.rn.f32 	%f3570, %f3569, %f3569, %f3567;
	ld.global.nc.f32 	%f3571, [%rd36+2464];
	sub.f32 	%f3572, %f620, %f3571;
	fma.rn.f32 	%f3573, %f3572, %f3572, %f3570;
	ld.global.nc.f32 	%f3574, [%rd36+2468];
	sub.f32 	%f3575, %f621, %f3574;
	fma.rn.f32 	%f3576, %f3575, %f3575, %f3573;
	ld.global.nc.f32 	%f3577, [%rd36+2472];
	sub.f32 	%f3578, %f622, %f3577;
	fma.rn.f32 	%f3579, %f3578, %f3578, %f3576;
	ld.global.nc.f32 	%f3580, [%rd36+2476];
	sub.f32 	%f3581, %f623, %f3580;
	fma.rn.f32 	%f3582, %f3581, %f3581, %f3579;
	ld.global.nc.f32 	%f3583, [%rd36+2480];
	sub.f32 	%f3584, %f624, %f3583;
	fma.rn.f32 	%f3585, %f3584, %f3584, %f3582;
	ld.global.nc.f32 	%f3586, [%rd36+2484];
	sub.f32 	%f3587, %f625, %f3586;
	fma.rn.f32 	%f3588, %f3587, %f3587, %f3585;
	ld.global.nc.f32 	%f3589, [%rd36+2488];
	sub.f32 	%f3590, %f626, %f3589;
	fma.rn.f32 	%f3591, %f3590, %f3590, %f3588;
	ld.global.nc.f32 	%f3592, [%rd36+2492];
	sub.f32 	%f3593, %f627, %f3592;
	fma.rn.f32 	%f3594, %f3593, %f3593, %f3591;
	ld.global.nc.f32 	%f3595, [%rd36+2496];
	sub.f32 	%f3596, %f628, %f3595;
	fma.rn.f32 	%f3597, %f3596, %f3596, %f3594;
	ld.global.nc.f32 	%f3598, [%rd36+2500];
	sub.f32 	%f3599, %f629, %f3598;
	fma.rn.f32 	%f3600, %f3599, %f3599, %f3597;
	ld.global.nc.f32 	%f3601, [%rd36+2504];
	sub.f32 	%f3602, %f630, %f3601;
	fma.rn.f32 	%f3603, %f3602, %f3602, %f3600;
	ld.global.nc.f32 	%f3604, [%rd36+2508];
	sub.f32 	%f3605, %f631, %f3604;
	fma.rn.f32 	%f3606, %f3605, %f3605, %f3603;
	ld.global.nc.f32 	%f3607, [%rd36+2512];
	sub.f32 	%f3608, %f632, %f3607;
	fma.rn.f32 	%f3609, %f3608, %f3608, %f3606;
	ld.global.nc.f32 	%f3610, [%rd36+2516];
	sub.f32 	%f3611, %f633, %f3610;
	fma.rn.f32 	%f3612, %f3611, %f3611, %f3609;
	ld.global.nc.f32 	%f3613, [%rd36+2520];
	sub.f32 	%f3614, %f634, %f3613;
	fma.rn.f32 	%f3615, %f3614, %f3614, %f3612;
	ld.global.nc.f32 	%f3616, [%rd36+2524];
	sub.f32 	%f3617, %f635, %f3616;
	fma.rn.f32 	%f3618, %f3617, %f3617, %f3615;
	ld.global.nc.f32 	%f3619, [%rd36+2528];
	sub.f32 	%f3620, %f636, %f3619;
	fma.rn.f32 	%f3621, %f3620, %f3620, %f3618;
	ld.global.nc.f32 	%f3622, [%rd36+2532];
	sub.f32 	%f3623, %f637, %f3622;
	fma.rn.f32 	%f3624, %f3623, %f3623, %f3621;
	ld.global.nc.f32 	%f3625, [%rd36+2536];
	sub.f32 	%f3626, %f638, %f3625;
	fma.rn.f32 	%f3627, %f3626, %f3626, %f3624;
	ld.global.nc.f32 	%f3628, [%rd36+2540];
	sub.f32 	%f3629, %f639, %f3628;
	fma.rn.f32 	%f3630, %f3629, %f3629, %f3627;
	ld.global.nc.f32 	%f3631, [%rd36+2544];
	sub.f32 	%f3632, %f640, %f3631;
	fma.rn.f32 	%f3633, %f3632, %f3632, %f3630;
	ld.global.nc.f32 	%f3634, [%rd36+2548];
	sub.f32 	%f3635, %f641, %f3634;
	fma.rn.f32 	%f3636, %f3635, %f3635, %f3633;
	ld.global.nc.f32 	%f3637, [%rd36+2552];
	sub.f32 	%f3638, %f642, %f3637;
	fma.rn.f32 	%f3639, %f3638, %f3638, %f3636;
	ld.global.nc.f32 	%f3640, [%rd36+2556];
	sub.f32 	%f3641, %f643, %f3640;
	fma.rn.f32 	%f3642, %f3641, %f3641, %f3639;
	ld.global.nc.f32 	%f3643, [%rd36+2560];
	sub.f32 	%f3644, %f644, %f3643;
	fma.rn.f32 	%f3645, %f3644, %f3644, %f3642;
	ld.global.nc.f32 	%f3646, [%rd36+2564];
	sub.f32 	%f3647, %f645, %f3646;
	fma.rn.f32 	%f3648, %f3647, %f3647, %f3645;
	ld.global.nc.f32 	%f3649, [%rd36+2568];
	sub.f32 	%f3650, %f646, %f3649;
	fma.rn.f32 	%f3651, %f3650, %f3650, %f3648;
	ld.global.nc.f32 	%f3652, [%rd36+2572];
	sub.f32 	%f3653, %f647, %f3652;
	fma.rn.f32 	%f3654, %f3653, %f3653, %f3651;
	ld.global.nc.f32 	%f3655, [%rd36+2576];
	sub.f32 	%f3656, %f648, %f3655;
	fma.rn.f32 	%f3657, %f3656, %f3656, %f3654;
	ld.global.nc.f32 	%f3658, [%rd36+2580];
	sub.f32 	%f3659, %f649, %f3658;
	fma.rn.f32 	%f3660, %f3659, %f3659, %f3657;
	ld.global.nc.f32 	%f3661, [%rd36+2584];
	sub.f32 	%f3662, %f650, %f3661;
	fma.rn.f32 	%f3663, %f3662, %f3662, %f3660;
	ld.global.nc.f32 	%f3664, [%rd36+2588];
	sub.f32 	%f3665, %f651, %f3664;
	fma.rn.f32 	%f3666, %f3665, %f3665, %f3663;
	ld.global.nc.f32 	%f3667, [%rd36+2592];
	sub.f32 	%f3668, %f652, %f3667;
	fma.rn.f32 	%f3669, %f3668, %f3668, %f3666;
	ld.global.nc.f32 	%f3670, [%rd36+2596];
	sub.f32 	%f3671, %f653, %f3670;
	fma.rn.f32 	%f3672, %f3671, %f3671, %f3669;
	ld.global.nc.f32 	%f3673, [%rd36+2600];
	sub.f32 	%f3674, %f654, %f3673;
	fma.rn.f32 	%f3675, %f3674, %f3674, %f3672;
	ld.global.nc.f32 	%f3676, [%rd36+2604];
	sub.f32 	%f3677, %f655, %f3676;
	fma.rn.f32 	%f3678, %f3677, %f3677, %f3675;
	ld.global.nc.f32 	%f3679, [%rd36+2608];
	sub.f32 	%f3680, %f656, %f3679;
	fma.rn.f32 	%f3681, %f3680, %f3680, %f3678;
	ld.global.nc.f32 	%f3682, [%rd36+2612];
	sub.f32 	%f3683, %f657, %f3682;
	fma.rn.f32 	%f3684, %f3683, %f3683, %f3681;
	ld.global.nc.f32 	%f3685, [%rd36+2616];
	sub.f32 	%f3686, %f658, %f3685;
	fma.rn.f32 	%f3687, %f3686, %f3686, %f3684;
	ld.global.nc.f32 	%f3688, [%rd36+2620];
	sub.f32 	%f3689, %f659, %f3688;
	fma.rn.f32 	%f3690, %f3689, %f3689, %f3687;
	ld.global.nc.f32 	%f3691, [%rd36+2624];
	sub.f32 	%f3692, %f660, %f3691;
	fma.rn.f32 	%f3693, %f3692, %f3692, %f3690;
	ld.global.nc.f32 	%f3694, [%rd36+2628];
	sub.f32 	%f3695, %f661, %f3694;
	fma.rn.f32 	%f3696, %f3695, %f3695, %f3693;
	ld.global.nc.f32 	%f3697, [%rd36+2632];
	sub.f32 	%f3698, %f662, %f3697;
	fma.rn.f32 	%f3699, %f3698, %f3698, %f3696;
	ld.global.nc.f32 	%f3700, [%rd36+2636];
	sub.f32 	%f3701, %f663, %f3700;
	fma.rn.f32 	%f3702, %f3701, %f3701, %f3699;
	ld.global.nc.f32 	%f3703, [%rd36+2640];
	sub.f32 	%f3704, %f664, %f3703;
	fma.rn.f32 	%f3705, %f3704, %f3704, %f3702;
	ld.global.nc.f32 	%f3706, [%rd36+2644];
	sub.f32 	%f3707, %f665, %f3706;
	fma.rn.f32 	%f3708, %f3707, %f3707, %f3705;
	ld.global.nc.f32 	%f3709, [%rd36+2648];
	sub.f32 	%f3710, %f666, %f3709;
	fma.rn.f32 	%f3711, %f3710, %f3710, %f3708;
	ld.global.nc.f32 	%f3712, [%rd36+2652];
	sub.f32 	%f3713, %f667, %f3712;
	fma.rn.f32 	%f3714, %f3713, %f3713, %f3711;
	ld.global.nc.f32 	%f3715, [%rd36+2656];
	sub.f32 	%f3716, %f668, %f3715;
	fma.rn.f32 	%f3717, %f3716, %f3716, %f3714;
	ld.global.nc.f32 	%f3718, [%rd36+2660];
	sub.f32 	%f3719, %f669, %f3718;
	fma.rn.f32 	%f3720, %f3719, %f3719, %f3717;
	ld.global.nc.f32 	%f3721, [%rd36+2664];
	sub.f32 	%f3722, %f670, %f3721;
	fma.rn.f32 	%f3723, %f3722, %f3722, %f3720;
	ld.global.nc.f32 	%f3724, [%rd36+2668];
	sub.f32 	%f3725, %f671, %f3724;
	fma.rn.f32 	%f3726, %f3725, %f3725, %f3723;
	ld.global.nc.f32 	%f3727, [%rd36+2672];
	sub.f32 	%f3728, %f672, %f3727;
	fma.rn.f32 	%f3729, %f3728, %f3728, %f3726;
	ld.global.nc.f32 	%f3730, [%rd36+2676];
	sub.f32 	%f3731, %f673, %f3730;
	fma.rn.f32 	%f3732, %f3731, %f3731, %f3729;
	ld.global.nc.f32 	%f3733, [%rd36+2680];
	sub.f32 	%f3734, %f674, %f3733;
	fma.rn.f32 	%f3735, %f3734, %f3734, %f3732;
	ld.global.nc.f32 	%f3736, [%rd36+2684];
	sub.f32 	%f3737, %f675, %f3736;
	fma.rn.f32 	%f3738, %f3737, %f3737, %f3735;
	ld.global.nc.f32 	%f3739, [%rd36+2688];
	sub.f32 	%f3740, %f676, %f3739;
	fma.rn.f32 	%f3741, %f3740, %f3740, %f3738;
	ld.global.nc.f32 	%f3742, [%rd36+2692];
	sub.f32 	%f3743, %f677, %f3742;
	fma.rn.f32 	%f3744, %f3743, %f3743, %f3741;
	ld.global.nc.f32 	%f3745, [%rd36+2696];
	sub.f32 	%f3746, %f678, %f3745;
	fma.rn.f32 	%f3747, %f3746, %f3746, %f3744;
	ld.global.nc.f32 	%f3748, [%rd36+2700];
	sub.f32 	%f3749, %f679, %f3748;
	fma.rn.f32 	%f3750, %f3749, %f3749, %f3747;
	ld.global.nc.f32 	%f3751, [%rd36+2704];
	sub.f32 	%f3752, %f680, %f3751;
	fma.rn.f32 	%f3753, %f3752, %f3752, %f3750;
	ld.global.nc.f32 	%f3754, [%rd36+2708];
	sub.f32 	%f3755, %f681, %f3754;
	fma.rn.f32 	%f3756, %f3755, %f3755, %f3753;
	ld.global.nc.f32 	%f3757, [%rd36+2712];
	sub.f32 	%f3758, %f682, %f3757;
	fma.rn.f32 	%f3759, %f3758, %f3758, %f3756;
	ld.global.nc.f32 	%f3760, [%rd36+2716];
	sub.f32 	%f3761, %f683, %f3760;
	fma.rn.f32 	%f3762, %f3761, %f3761, %f3759;
	ld.global.nc.f32 	%f3763, [%rd36+2720];
	sub.f32 	%f3764, %f684, %f3763;
	fma.rn.f32 	%f3765, %f3764, %f3764, %f3762;
	ld.global.nc.f32 	%f3766, [%rd36+2724];
	sub.f32 	%f3767, %f685, %f3766;
	fma.rn.f32 	%f3768, %f3767, %f3767, %f3765;
	ld.global.nc.f32 	%f3769, [%rd36+2728];
	sub.f32 	%f3770, %f686, %f3769;
	fma.rn.f32 	%f3771, %f3770, %f3770, %f3768;
	ld.global.nc.f32 	%f3772, [%rd36+2732];
	sub.f32 	%f3773, %f687, %f3772;
	fma.rn.f32 	%f3774, %f3773, %f3773, %f3771;
	ld.global.nc.f32 	%f3775, [%rd36+2736];
	sub.f32 	%f3776, %f688, %f3775;
	fma.rn.f32 	%f3777, %f3776, %f3776, %f3774;
	ld.global.nc.f32 	%f3778, [%rd36+2740];
	sub.f32 	%f3779, %f689, %f3778;
	fma.rn.f32 	%f3780, %f3779, %f3779, %f3777;
	ld.global.nc.f32 	%f3781, [%rd36+2744];
	sub.f32 	%f3782, %f690, %f3781;
	fma.rn.f32 	%f3783, %f3782, %f3782, %f3780;
	ld.global.nc.f32 	%f3784, [%rd36+2748];
	sub.f32 	%f3785, %f691, %f3784;
	fma.rn.f32 	%f3786, %f3785, %f3785, %f3783;
	ld.global.nc.f32 	%f3787, [%rd36+2752];
	sub.f32 	%f3788, %f692, %f3787;
	fma.rn.f32 	%f3789, %f3788, %f3788, %f3786;
	ld.global.nc.f32 	%f3790, [%rd36+2756];
	sub.f32 	%f3791, %f693, %f3790;
	fma.rn.f32 	%f3792, %f3791, %f3791, %f3789;
	ld.global.nc.f32 	%f3793, [%rd36+2760];
	sub.f32 	%f3794, %f694, %f3793;
	fma.rn.f32 	%f3795, %f3794, %f3794, %f3792;
	ld.global.nc.f32 	%f3796, [%rd36+2764];
	sub.f32 	%f3797, %f695, %f3796;
	fma.rn.f32 	%f3798, %f3797, %f3797, %f3795;
	ld.global.nc.f32 	%f3799, [%rd36+2768];
	sub.f32 	%f3800, %f696, %f3799;
	fma.rn.f32 	%f3801, %f3800, %f3800, %f3798;
	ld.global.nc.f32 	%f3802, [%rd36+2772];
	sub.f32 	%f3803, %f697, %f3802;
	fma.rn.f32 	%f3804, %f3803, %f3803, %f3801;
	ld.global.nc.f32 	%f3805, [%rd36+2776];
	sub.f32 	%f3806, %f698, %f3805;
	fma.rn.f32 	%f3807, %f3806, %f3806, %f3804;
	ld.global.nc.f32 	%f3808, [%rd36+2780];
	sub.f32 	%f3809, %f699, %f3808;
	fma.rn.f32 	%f3810, %f3809, %f3809, %f3807;
	ld.global.nc.f32 	%f3811, [%rd36+2784];
	sub.f32 	%f3812, %f700, %f3811;
	fma.rn.f32 	%f3813, %f3812, %f3812, %f3810;
	ld.global.nc.f32 	%f3814, [%rd36+2788];
	sub.f32 	%f3815, %f701, %f3814;
	fma.rn.f32 	%f3816, %f3815, %f3815, %f3813;
	ld.global.nc.f32 	%f3817, [%rd36+2792];
	sub.f32 	%f3818, %f702, %f3817;
	fma.rn.f32 	%f3819, %f3818, %f3818, %f3816;
	ld.global.nc.f32 	%f3820, [%rd36+2796];
	sub.f32 	%f3821, %f703, %f3820;
	fma.rn.f32 	%f3822, %f3821, %f3821, %f3819;
	ld.global.nc.f32 	%f3823, [%rd36+2800];
	sub.f32 	%f3824, %f704, %f3823;
	fma.rn.f32 	%f3825, %f3824, %f3824, %f3822;
	ld.global.nc.f32 	%f3826, [%rd36+2804];
	sub.f32 	%f3827, %f705, %f3826;
	fma.rn.f32 	%f3828, %f3827, %f3827, %f3825;
	ld.global.nc.f32 	%f3829, [%rd36+2808];
	sub.f32 	%f3830, %f706, %f3829;
	fma.rn.f32 	%f3831, %f3830, %f3830, %f3828;
	ld.global.nc.f32 	%f3832, [%rd36+2812];
	sub.f32 	%f3833, %f707, %f3832;
	fma.rn.f32 	%f3834, %f3833, %f3833, %f3831;
	ld.global.nc.f32 	%f3835, [%rd36+2816];
	sub.f32 	%f3836, %f708, %f3835;
	fma.rn.f32 	%f3837, %f3836, %f3836, %f3834;
	ld.global.nc.f32 	%f3838, [%rd36+2820];
	sub.f32 	%f3839, %f709, %f3838;
	fma.rn.f32 	%f3840, %f3839, %f3839, %f3837;
	ld.global.nc.f32 	%f3841, [%rd36+2824];
	sub.f32 	%f3842, %f710, %f3841;
	fma.rn.f32 	%f3843, %f3842, %f3842, %f3840;
	ld.global.nc.f32 	%f3844, [%rd36+2828];
	sub.f32 	%f3845, %f711, %f3844;
	fma.rn.f32 	%f3846, %f3845, %f3845, %f3843;
	ld.global.nc.f32 	%f3847, [%rd36+2832];
	sub.f32 	%f3848, %f712, %f3847;
	fma.rn.f32 	%f3849, %f3848, %f3848, %f3846;
	ld.global.nc.f32 	%f3850, [%rd36+2836];
	sub.f32 	%f3851, %f713, %f3850;
	fma.rn.f32 	%f3852, %f3851, %f3851, %f3849;
	ld.global.nc.f32 	%f3853, [%rd36+2840];
	sub.f32 	%f3854, %f714, %f3853;
	fma.rn.f32 	%f3855, %f3854, %f3854, %f3852;
	ld.global.nc.f32 	%f3856, [%rd36+2844];
	sub.f32 	%f3857, %f715, %f3856;
	fma.rn.f32 	%f3858, %f3857, %f3857, %f3855;
	ld.global.nc.f32 	%f3859, [%rd36+2848];
	sub.f32 	%f3860, %f716, %f3859;
	fma.rn.f32 	%f3861, %f3860, %f3860, %f3858;
	ld.global.nc.f32 	%f3862, [%rd36+2852];
	sub.f32 	%f3863, %f717, %f3862;
	fma.rn.f32 	%f3864, %f3863, %f3863, %f3861;
	ld.global.nc.f32 	%f3865, [%rd36+2856];
	sub.f32 	%f3866, %f718, %f3865;
	fma.rn.f32 	%f3867, %f3866, %f3866, %f3864;
	ld.global.nc.f32 	%f3868, [%rd36+2860];
	sub.f32 	%f3869, %f719, %f3868;
	fma.rn.f32 	%f3870, %f3869, %f3869, %f3867;
	ld.global.nc.f32 	%f3871, [%rd36+2864];
	sub.f32 	%f3872, %f720, %f3871;
	fma.rn.f32 	%f3873, %f3872, %f3872, %f3870;
	ld.global.nc.f32 	%f3874, [%rd36+2868];
	sub.f32 	%f3875, %f721, %f3874;
	fma.rn.f32 	%f3876, %f3875, %f3875, %f3873;
	ld.global.nc.f32 	%f3877, [%rd36+2872];
	sub.f32 	%f3878, %f722, %f3877;
	fma.rn.f32 	%f3879, %f3878, %f3878, %f3876;
	ld.global.nc.f32 	%f3880, [%rd36+2876];
	sub.f32 	%f3881, %f723, %f3880;
	fma.rn.f32 	%f3882, %f3881, %f3881, %f3879;
	ld.global.nc.f32 	%f3883, [%rd36+2880];
	sub.f32 	%f3884, %f724, %f3883;
	fma.rn.f32 	%f3885, %f3884, %f3884, %f3882;
	ld.global.nc.f32 	%f3886, [%rd36+2884];
	sub.f32 	%f3887, %f725, %f3886;
	fma.rn.f32 	%f3888, %f3887, %f3887, %f3885;
	ld.global.nc.f32 	%f3889, [%rd36+2888];
	sub.f32 	%f3890, %f726, %f3889;
	fma.rn.f32 	%f3891, %f3890, %f3890, %f3888;
	ld.global.nc.f32 	%f3892, [%rd36+2892];
	sub.f32 	%f3893, %f727, %f3892;
	fma.rn.f32 	%f3894, %f3893, %f3893, %f3891;
	ld.global.nc.f32 	%f3895, [%rd36+2896];
	sub.f32 	%f3896, %f728, %f3895;
	fma.rn.f32 	%f3897, %f3896, %f3896, %f3894;
	ld.global.nc.f32 	%f3898, [%rd36+2900];
	sub.f32 	%f3899, %f729, %f3898;
	fma.rn.f32 	%f3900, %f3899, %f3899, %f3897;
	ld.global.nc.f32 	%f3901, [%rd36+2904];
	sub.f32 	%f3902, %f730, %f3901;
	fma.rn.f32 	%f3903, %f3902, %f3902, %f3900;
	ld.global.nc.f32 	%f3904, [%rd36+2908];
	sub.f32 	%f3905, %f731, %f3904;
	fma.rn.f32 	%f3906, %f3905, %f3905, %f3903;
	ld.global.nc.f32 	%f3907, [%rd36+2912];
	sub.f32 	%f3908, %f732, %f3907;
	fma.rn.f32 	%f3909, %f3908, %f3908, %f3906;
	ld.global.nc.f32 	%f3910, [%rd36+2916];
	sub.f32 	%f3911, %f733, %f3910;
	fma.rn.f32 	%f3912, %f3911, %f3911, %f3909;
	ld.global.nc.f32 	%f3913, [%rd36+2920];
	sub.f32 	%f3914, %f734, %f3913;
	fma.rn.f32 	%f3915, %f3914, %f3914, %f3912;
	ld.global.nc.f32 	%f3916, [%rd36+2924];
	sub.f32 	%f3917, %f735, %f3916;
	fma.rn.f32 	%f3918, %f3917, %f3917, %f3915;
	ld.global.nc.f32 	%f3919, [%rd36+2928];
	sub.f32 	%f3920, %f736, %f3919;
	fma.rn.f32 	%f3921, %f3920, %f3920, %f3918;
	ld.global.nc.f32 	%f3922, [%rd36+2932];
	sub.f32 	%f3923, %f737, %f3922;
	fma.rn.f32 	%f3924, %f3923, %f3923, %f3921;
	ld.global.nc.f32 	%f3925, [%rd36+2936];
	sub.f32 	%f3926, %f738, %f3925;
	fma.rn.f32 	%f3927, %f3926, %f3926, %f3924;
	ld.global.nc.f32 	%f3928, [%rd36+2940];
	sub.f32 	%f3929, %f739, %f3928;
	fma.rn.f32 	%f3930, %f3929, %f3929, %f3927;
	ld.global.nc.f32 	%f3931, [%rd36+2944];
	sub.f32 	%f3932, %f740, %f3931;
	fma.rn.f32 	%f3933, %f3932, %f3932, %f3930;
	ld.global.nc.f32 	%f3934, [%rd36+2948];
	sub.f32 	%f3935, %f741, %f3934;
	fma.rn.f32 	%f3936, %f3935, %f3935, %f3933;
	ld.global.nc.f32 	%f3937, [%rd36+2952];
	sub.f32 	%f3938, %f742, %f3937;
	fma.rn.f32 	%f3939, %f3938, %f3938, %f3936;
	ld.global.nc.f32 	%f3940, [%rd36+2956];
	sub.f32 	%f3941, %f743, %f3940;
	fma.rn.f32 	%f3942, %f3941, %f3941, %f3939;
	ld.global.nc.f32 	%f3943, [%rd36+2960];
	sub.f32 	%f3944, %f744, %f3943;
	fma.rn.f32 	%f3945, %f3944, %f3944, %f3942;
	ld.global.nc.f32 	%f3946, [%rd36+2964];
	sub.f32 	%f3947, %f745, %f3946;
	fma.rn.f32 	%f3948, %f3947, %f3947, %f3945;
	ld.global.nc.f32 	%f3949, [%rd36+2968];
	sub.f32 	%f3950, %f746, %f3949;
	fma.rn.f32 	%f3951, %f3950, %f3950, %f3948;
	ld.global.nc.f32 	%f3952, [%rd36+2972];
	sub.f32 	%f3953, %f747, %f3952;
	fma.rn.f32 	%f3954, %f3953, %f3953, %f3951;
	ld.global.nc.f32 	%f3955, [%rd36+2976];
	sub.f32 	%f3956, %f748, %f3955;
	fma.rn.f32 	%f3957, %f3956, %f3956, %f3954;
	ld.global.nc.f32 	%f3958, [%rd36+2980];
	sub.f32 	%f3959, %f749, %f3958;
	fma.rn.f32 	%f3960, %f3959, %f3959, %f3957;
	ld.global.nc.f32 	%f3961, [%rd36+2984];
	sub.f32 	%f3962, %f750, %f3961;
	fma.rn.f32 	%f3963, %f3962, %f3962, %f3960;
	ld.global.nc.f32 	%f3964, [%rd36+2988];
	sub.f32 	%f3965, %f751, %f3964;
	fma.rn.f32 	%f3966, %f3965, %f3965, %f3963;
	ld.global.nc.f32 	%f3967, [%rd36+2992];
	sub.f32 	%f3968, %f752, %f3967;
	fma.rn.f32 	%f3969, %f3968, %f3968, %f3966;
	ld.global.nc.f32 	%f3970, [%rd36+2996];
	sub.f32 	%f3971, %f753, %f3970;
	fma.rn.f32 	%f3972, %f3971, %f3971, %f3969;
	ld.global.nc.f32 	%f3973, [%rd36+3000];
	sub.f32 	%f3974, %f754, %f3973;
	fma.rn.f32 	%f3975, %f3974, %f3974, %f3972;
	ld.global.nc.f32 	%f3976, [%rd36+3004];
	sub.f32 	%f3977, %f755, %f3976;
	fma.rn.f32 	%f3978, %f3977, %f3977, %f3975;
	ld.global.nc.f32 	%f3979, [%rd36+3008];
	sub.f32 	%f3980, %f756, %f3979;
	fma.rn.f32 	%f3981, %f3980, %f3980, %f3978;
	ld.global.nc.f32 	%f3982, [%rd36+3012];
	sub.f32 	%f3983, %f757, %f3982;
	fma.rn.f32 	%f3984, %f3983, %f3983, %f3981;
	ld.global.nc.f32 	%f3985, [%rd36+3016];
	sub.f32 	%f3986, %f758, %f3985;
	fma.rn.f32 	%f3987, %f3986, %f3986, %f3984;
	ld.global.nc.f32 	%f3988, [%rd36+3020];
	sub.f32 	%f3989, %f759, %f3988;
	fma.rn.f32 	%f3990, %f3989, %f3989, %f3987;
	ld.global.nc.f32 	%f3991, [%rd36+3024];
	sub.f32 	%f3992, %f760, %f3991;
	fma.rn.f32 	%f3993, %f3992, %f3992, %f3990;
	ld.global.nc.f32 	%f3994, [%rd36+3028];
	sub.f32 	%f3995, %f761, %f3994;
	fma.rn.f32 	%f3996, %f3995, %f3995, %f3993;
	ld.global.nc.f32 	%f3997, [%rd36+3032];
	sub.f32 	%f3998, %f762, %f3997;
	fma.rn.f32 	%f3999, %f3998, %f3998, %f3996;
	ld.global.nc.f32 	%f4000, [%rd36+3036];
	sub.f32 	%f4001, %f763, %f4000;
	fma.rn.f32 	%f4002, %f4001, %f4001, %f3999;
	ld.global.nc.f32 	%f4003, [%rd36+3040];
	sub.f32 	%f4004, %f764, %f4003;
	fma.rn.f32 	%f4005, %f4004, %f4004, %f4002;
	ld.global.nc.f32 	%f4006, [%rd36+3044];
	sub.f32 	%f4007, %f765, %f4006;
	fma.rn.f32 	%f4008, %f4007, %f4007, %f4005;
	ld.global.nc.f32 	%f4009, [%rd36+3048];
	sub.f32 	%f4010, %f766, %f4009;
	fma.rn.f32 	%f4011, %f4010, %f4010, %f4008;
	ld.global.nc.f32 	%f4012, [%rd36+3052];
	sub.f32 	%f4013, %f767, %f4012;
	fma.rn.f32 	%f4014, %f4013, %f4013, %f4011;
	ld.global.nc.f32 	%f4015, [%rd36+3056];
	sub.f32 	%f4016, %f768, %f4015;
	fma.rn.f32 	%f4017, %f4016, %f4016, %f4014;
	ld.global.nc.f32 	%f4018, [%rd36+3060];
	sub.f32 	%f4019, %f769, %f4018;
	fma.rn.f32 	%f4020, %f4019, %f4019, %f4017;
	ld.global.nc.f32 	%f4021, [%rd36+3064];
	sub.f32 	%f4022, %f770, %f4021;
	fma.rn.f32 	%f4023, %f4022, %f4022, %f4020;
	ld.global.nc.f32 	%f4024, [%rd36+3068];
	sub.f32 	%f4025, %f771, %f4024;
	fma.rn.f32 	%f4026, %f4025, %f4025, %f4023;
	ld.global.nc.f32 	%f4027, [%rd36+3072];
	sub.f32 	%f4028, %f772, %f4027;
	fma.rn.f32 	%f4029, %f4028, %f4028, %f4026;
	ld.global.nc.f32 	%f4030, [%rd36+3076];
	sub.f32 	%f4031, %f773, %f4030;
	fma.rn.f32 	%f4032, %f4031, %f4031, %f4029;
	ld.global.nc.f32 	%f4033, [%rd36+3080];
	sub.f32 	%f4034, %f774, %f4033;
	fma.rn.f32 	%f4035, %f4034, %f4034, %f4032;
	ld.global.nc.f32 	%f4036, [%rd36+3084];
	sub.f32 	%f4037, %f775, %f4036;
	fma.rn.f32 	%f4038, %f4037, %f4037, %f4035;
	ld.global.nc.f32 	%f4039, [%rd36+3088];
	sub.f32 	%f4040, %f776, %f4039;
	fma.rn.f32 	%f4041, %f4040, %f4040, %f4038;
	ld.global.nc.f32 	%f4042, [%rd36+3092];
	sub.f32 	%f4043, %f777, %f4042;
	fma.rn.f32 	%f4044, %f4043, %f4043, %f4041;
	ld.global.nc.f32 	%f4045, [%rd36+3096];
	sub.f32 	%f4046, %f778, %f4045;
	fma.rn.f32 	%f4047, %f4046, %f4046, %f4044;
	ld.global.nc.f32 	%f4048, [%rd36+3100];
	sub.f32 	%f4049, %f779, %f4048;
	fma.rn.f32 	%f4050, %f4049, %f4049, %f4047;
	ld.global.nc.f32 	%f4051, [%rd36+3104];
	sub.f32 	%f4052, %f780, %f4051;
	fma.rn.f32 	%f4053, %f4052, %f4052, %f4050;
	ld.global.nc.f32 	%f4054, [%rd36+3108];
	sub.f32 	%f4055, %f781, %f4054;
	fma.rn.f32 	%f4056, %f4055, %f4055, %f4053;
	ld.global.nc.f32 	%f4057, [%rd36+3112];
	sub.f32 	%f4058, %f782, %f4057;
	fma.rn.f32 	%f4059, %f4058, %f4058, %f4056;
	ld.global.nc.f32 	%f4060, [%rd36+3116];
	sub.f32 	%f4061, %f783, %f4060;
	fma.rn.f32 	%f4062, %f4061, %f4061, %f4059;
	ld.global.nc.f32 	%f4063, [%rd36+3120];
	sub.f32 	%f4064, %f784, %f4063;
	fma.rn.f32 	%f4065, %f4064, %f4064, %f4062;
	ld.global.nc.f32 	%f4066, [%rd36+3124];
	sub.f32 	%f4067, %f785, %f4066;
	fma.rn.f32 	%f4068, %f4067, %f4067, %f4065;
	ld.global.nc.f32 	%f4069, [%rd36+3128];
	sub.f32 	%f4070, %f786, %f4069;
	fma.rn.f32 	%f4071, %f4070, %f4070, %f4068;
	ld.global.nc.f32 	%f4072, [%rd36+3132];
	sub.f32 	%f4073, %f787, %f4072;
	fma.rn.f32 	%f4074, %f4073, %f4073, %f4071;
	ld.global.nc.f32 	%f4075, [%rd36+3136];
	sub.f32 	%f4076, %f788, %f4075;
	fma.rn.f32 	%f4077, %f4076, %f4076, %f4074;
	ld.global.nc.f32 	%f4078, [%rd36+3140];
	sub.f32 	%f4079, %f789, %f4078;
	fma.rn.f32 	%f4080, %f4079, %f4079, %f4077;
	ld.global.nc.f32 	%f4081, [%rd36+3144];
	sub.f32 	%f4082, %f790, %f4081;
	fma.rn.f32 	%f4083, %f4082, %f4082, %f4080;
	ld.global.nc.f32 	%f4084, [%rd36+3148];
	sub.f32 	%f4085, %f791, %f4084;
	fma.rn.f32 	%f4086, %f4085, %f4085, %f4083;
	ld.global.nc.f32 	%f4087, [%rd36+3152];
	sub.f32 	%f4088, %f792, %f4087;
	fma.rn.f32 	%f4089, %f4088, %f4088, %f4086;
	ld.global.nc.f32 	%f4090, [%rd36+3156];
	sub.f32 	%f4091, %f793, %f4090;
	fma.rn.f32 	%f4092, %f4091, %f4091, %f4089;
	ld.global.nc.f32 	%f4093, [%rd36+3160];
	sub.f32 	%f4094, %f794, %f4093;
	fma.rn.f32 	%f4095, %f4094, %f4094, %f4092;
	ld.global.nc.f32 	%f4096, [%rd36+3164];
	sub.f32 	%f4097, %f795, %f4096;
	fma.rn.f32 	%f4098, %f4097, %f4097, %f4095;
	ld.global.nc.f32 	%f4099, [%rd36+3168];
	sub.f32 	%f4100, %f796, %f4099;
	fma.rn.f32 	%f4101, %f4100, %f4100, %f4098;
	ld.global.nc.f32 	%f4102, [%rd36+3172];
	sub.f32 	%f4103, %f797, %f4102;
	fma.rn.f32 	%f4104, %f4103, %f4103, %f4101;
	ld.global.nc.f32 	%f4105, [%rd36+3176];
	sub.f32 	%f4106, %f798, %f4105;
	fma.rn.f32 	%f4107, %f4106, %f4106, %f4104;
	ld.global.nc.f32 	%f4108, [%rd36+3180];
	sub.f32 	%f4109, %f799, %f4108;
	fma.rn.f32 	%f4110, %f4109, %f4109, %f4107;
	ld.global.nc.f32 	%f4111, [%rd36+3184];
	sub.f32 	%f4112, %f800, %f4111;
	fma.rn.f32 	%f4113, %f4112, %f4112, %f4110;
	ld.global.nc.f32 	%f4114, [%rd36+3188];
	sub.f32 	%f4115, %f801, %f4114;
	fma.rn.f32 	%f4116, %f4115, %f4115, %f4113;
	ld.global.nc.f32 	%f4117, [%rd36+3192];
	sub.f32 	%f4118, %f802, %f4117;
	fma.rn.f32 	%f4119, %f4118, %f4118, %f4116;
	ld.global.nc.f32 	%f4120, [%rd36+3196];
	sub.f32 	%f4121, %f803, %f4120;
	fma.rn.f32 	%f4122, %f4121, %f4121, %f4119;
	ld.global.nc.f32 	%f4123, [%rd36+3200];
	sub.f32 	%f4124, %f804, %f4123;
	fma.rn.f32 	%f4125, %f4124, %f4124, %f4122;
	ld.global.nc.f32 	%f4126, [%rd36+3204];
	sub.f32 	%f4127, %f805, %f4126;
	fma.rn.f32 	%f4128, %f4127, %f4127, %f4125;
	ld.global.nc.f32 	%f4129, [%rd36+3208];
	sub.f32 	%f4130, %f806, %f4129;
	fma.rn.f32 	%f4131, %f4130, %f4130, %f4128;
	ld.global.nc.f32 	%f4132, [%rd36+3212];
	sub.f32 	%f4133, %f807, %f4132;
	fma.rn.f32 	%f4134, %f4133, %f4133, %f4131;
	ld.global.nc.f32 	%f4135, [%rd36+3216];
	sub.f32 	%f4136, %f808, %f4135;
	fma.rn.f32 	%f4137, %f4136, %f4136, %f4134;
	ld.global.nc.f32 	%f4138, [%rd36+3220];
	sub.f32 	%f4139, %f809, %f4138;
	fma.rn.f32 	%f4140, %f4139, %f4139, %f4137;
	ld.global.nc.f32 	%f4141, [%rd36+3224];
	sub.f32 	%f4142, %f810, %f4141;
	fma.rn.f32 	%f4143, %f4142, %f4142, %f4140;
	ld.global.nc.f32 	%f4144, [%rd36+3228];
	sub.f32 	%f4145, %f811, %f4144;
	fma.rn.f32 	%f4146, %f4145, %f4145, %f4143;
	ld.global.nc.f32 	%f4147, [%rd36+3232];
	sub.f32 	%f4148, %f812, %f4147;
	fma.rn.f32 	%f4149, %f4148, %f4148, %f4146;
	ld.global.nc.f32 	%f4150, [%rd36+3236];
	sub.f32 	%f4151, %f813, %f4150;
	fma.rn.f32 	%f4152, %f4151, %f4151, %f4149;
	ld.global.nc.f32 	%f4153, [%rd36+3240];
	sub.f32 	%f4154, %f814, %f4153;
	fma.rn.f32 	%f4155, %f4154, %f4154, %f4152;
	ld.global.nc.f32 	%f4156, [%rd36+3244];
	sub.f32 	%f4157, %f815, %f4156;
	fma.rn.f32 	%f4158, %f4157, %f4157, %f4155;
	ld.global.nc.f32 	%f4159, [%rd36+3248];
	sub.f32 	%f4160, %f816, %f4159;
	fma.rn.f32 	%f4161, %f4160, %f4160, %f4158;
	ld.global.nc.f32 	%f4162, [%rd36+3252];
	sub.f32 	%f4163, %f817, %f4162;
	fma.rn.f32 	%f4164, %f4163, %f4163, %f4161;
	ld.global.nc.f32 	%f4165, [%rd36+3256];
	sub.f32 	%f4166, %f818, %f4165;
	fma.rn.f32 	%f4167, %f4166, %f4166, %f4164;
	ld.global.nc.f32 	%f4168, [%rd36+3260];
	sub.f32 	%f4169, %f819, %f4168;
	fma.rn.f32 	%f4170, %f4169, %f4169, %f4167;
	ld.global.nc.f32 	%f4171, [%rd36+3264];
	sub.f32 	%f4172, %f820, %f4171;
	fma.rn.f32 	%f4173, %f4172, %f4172, %f4170;
	ld.global.nc.f32 	%f4174, [%rd36+3268];
	sub.f32 	%f4175, %f821, %f4174;
	fma.rn.f32 	%f4176, %f4175, %f4175, %f4173;
	ld.global.nc.f32 	%f4177, [%rd36+3272];
	sub.f32 	%f4178, %f822, %f4177;
	fma.rn.f32 	%f4179, %f4178, %f4178, %f4176;
	ld.global.nc.f32 	%f4180, [%rd36+3276];
	sub.f32 	%f4181, %f823, %f4180;
	fma.rn.f32 	%f4182, %f4181, %f4181, %f4179;
	ld.global.nc.f32 	%f4183, [%rd36+3280];
	sub.f32 	%f4184, %f824, %f4183;
	fma.rn.f32 	%f4185, %f4184, %f4184, %f4182;
	ld.global.nc.f32 	%f4186, [%rd36+3284];
	sub.f32 	%f4187, %f825, %f4186;
	fma.rn.f32 	%f4188, %f4187, %f4187, %f4185;
	ld.global.nc.f32 	%f4189, [%rd36+3288];
	sub.f32 	%f4190, %f826, %f4189;
	fma.rn.f32 	%f4191, %f4190, %f4190, %f4188;
	ld.global.nc.f32 	%f4192, [%rd36+3292];
	sub.f32 	%f4193, %f827, %f4192;
	fma.rn.f32 	%f4194, %f4193, %f4193, %f4191;
	ld.global.nc.f32 	%f4195, [%rd36+3296];
	sub.f32 	%f4196, %f828, %f4195;
	fma.rn.f32 	%f4197, %f4196, %f4196, %f4194;
	ld.global.nc.f32 	%f4198, [%rd36+3300];
	sub.f32 	%f4199, %f829, %f4198;
	fma.rn.f32 	%f4200, %f4199, %f4199, %f4197;
	ld.global.nc.f32 	%f4201, [%rd36+3304];
	sub.f32 	%f4202, %f830, %f4201;
	fma.rn.f32 	%f4203, %f4202, %f4202, %f4200;
	ld.global.nc.f32 	%f4204, [%rd36+3308];
	sub.f32 	%f4205, %f831, %f4204;
	fma.rn.f32 	%f4206, %f4205, %f4205, %f4203;
	ld.global.nc.f32 	%f4207, [%rd36+3312];
	sub.f32 	%f4208, %f832, %f4207;
	fma.rn.f32 	%f4209, %f4208, %f4208, %f4206;
	ld.global.nc.f32 	%f4210, [%rd36+3316];
	sub.f32 	%f4211, %f833, %f4210;
	fma.rn.f32 	%f4212, %f4211, %f4211, %f4209;
	ld.global.nc.f32 	%f4213, [%rd36+3320];
	sub.f32 	%f4214, %f834, %f4213;
	fma.rn.f32 	%f4215, %f4214, %f4214, %f4212;
	ld.global.nc.f32 	%f4216, [%rd36+3324];
	sub.f32 	%f4217, %f835, %f4216;
	fma.rn.f32 	%f4218, %f4217, %f4217, %f4215;
	ld.global.nc.f32 	%f4219, [%rd36+3328];
	sub.f32 	%f4220, %f836, %f4219;
	fma.rn.f32 	%f4221, %f4220, %f4220, %f4218;
	ld.global.nc.f32 	%f4222, [%rd36+3332];
	sub.f32 	%f4223, %f837, %f4222;
	fma.rn.f32 	%f4224, %f4223, %f4223, %f4221;
	ld.global.nc.f32 	%f4225, [%rd36+3336];
	sub.f32 	%f4226, %f838, %f4225;
	fma.rn.f32 	%f4227, %f4226, %f4226, %f4224;
	ld.global.nc.f32 	%f4228, [%rd36+3340];
	sub.f32 	%f4229, %f839, %f4228;
	fma.rn.f32 	%f4230, %f4229, %f4229, %f4227;
	ld.global.nc.f32 	%f4231, [%rd36+3344];
	sub.f32 	%f4232, %f840, %f4231;
	fma.rn.f32 	%f4233, %f4232, %f4232, %f4230;
	ld.global.nc.f32 	%f4234, [%rd36+3348];
	sub.f32 	%f4235, %f841, %f4234;
	fma.rn.f32 	%f4236, %f4235, %f4235, %f4233;
	ld.global.nc.f32 	%f4237, [%rd36+3352];
	sub.f32 	%f4238, %f842, %f4237;
	fma.rn.f32 	%f4239, %f4238, %f4238, %f4236;
	ld.global.nc.f32 	%f4240, [%rd36+3356];
	sub.f32 	%f4241, %f843, %f4240;
	fma.rn.f32 	%f4242, %f4241, %f4241, %f4239;
	ld.global.nc.f32 	%f4243, [%rd36+3360];
	sub.f32 	%f4244, %f844, %f4243;
	fma.rn.f32 	%f4245, %f4244, %f4244, %f4242;
	ld.global.nc.f32 	%f4246, [%rd36+3364];
	sub.f32 	%f4247, %f845, %f4246;
	fma.rn.f32 	%f4248, %f4247, %f4247, %f4245;
	ld.global.nc.f32 	%f4249, [%rd36+3368];
	sub.f32 	%f4250, %f846, %f4249;
	fma.rn.f32 	%f4251, %f4250, %f4250, %f4248;
	ld.global.nc.f32 	%f4252, [%rd36+3372];
	sub.f32 	%f4253, %f847, %f4252;
	fma.rn.f32 	%f4254, %f4253, %f4253, %f4251;
	ld.global.nc.f32 	%f4255, [%rd36+3376];
	sub.f32 	%f4256, %f848, %f4255;
	fma.rn.f32 	%f4257, %f4256, %f4256, %f4254;
	ld.global.nc.f32 	%f4258, [%rd36+3380];
	sub.f32 	%f4259, %f849, %f4258;
	fma.rn.f32 	%f4260, %f4259, %f4259, %f4257;
	ld.global.nc.f32 	%f4261, [%rd36+3384];
	sub.f32 	%f4262, %f850, %f4261;
	fma.rn.f32 	%f4263, %f4262, %f4262, %f4260;
	ld.global.nc.f32 	%f4264, [%rd36+3388];
	sub.f32 	%f4265, %f851, %f4264;
	fma.rn.f32 	%f4266, %f4265, %f4265, %f4263;
	ld.global.nc.f32 	%f4267, [%rd36+3392];
	sub.f32 	%f4268, %f852, %f4267;
	fma.rn.f32 	%f4269, %f4268, %f4268, %f4266;
	ld.global.nc.f32 	%f4270, [%rd36+3396];
	sub.f32 	%f4271, %f853, %f4270;
	fma.rn.f32 	%f4272, %f4271, %f4271, %f4269;
	ld.global.nc.f32 	%f4273, [%rd36+3400];
	sub.f32 	%f4274, %f854, %f4273;
	fma.rn.f32 	%f4275, %f4274, %f4274, %f4272;
	ld.global.nc.f32 	%f4276, [%rd36+3404];
	sub.f32 	%f4277, %f855, %f4276;
	fma.rn.f32 	%f4278, %f4277, %f4277, %f4275;
	ld.global.nc.f32 	%f4279, [%rd36+3408];
	sub.f32 	%f4280, %f856, %f4279;
	fma.rn.f32 	%f4281, %f4280, %f4280, %f4278;
	ld.global.nc.f32 	%f4282, [%rd36+3412];
	sub.f32 	%f4283, %f857, %f4282;
	fma.rn.f32 	%f4284, %f4283, %f4283, %f4281;
	ld.global.nc.f32 	%f4285, [%rd36+3416];
	sub.f32 	%f4286, %f858, %f4285;
	fma.rn.f32 	%f4287, %f4286, %f4286, %f4284;
	ld.global.nc.f32 	%f4288, [%rd36+3420];
	sub.f32 	%f4289, %f859, %f4288;
	fma.rn.f32 	%f4290, %f4289, %f4289, %f4287;
	ld.global.nc.f32 	%f4291, [%rd36+3424];
	sub.f32 	%f4292, %f860, %f4291;
	fma.rn.f32 	%f4293, %f4292, %f4292, %f4290;
	ld.global.nc.f32 	%f4294, [%rd36+3428];
	sub.f32 	%f4295, %f861, %f4294;
	fma.rn.f32 	%f4296, %f4295, %f4295, %f4293;
	ld.global.nc.f32 	%f4297, [%rd36+3432];
	sub.f32 	%f4298, %f862, %f4297;
	fma.rn.f32 	%f4299, %f4298, %f4298, %f4296;
	ld.global.nc.f32 	%f4300, [%rd36+3436];
	sub.f32 	%f4301, %f863, %f4300;
	fma.rn.f32 	%f4302, %f4301, %f4301, %f4299;
	ld.global.nc.f32 	%f4303, [%rd36+3440];
	sub.f32 	%f4304, %f864, %f4303;
	fma.rn.f32 	%f4305, %f4304, %f4304, %f4302;
	ld.global.nc.f32 	%f4306, [%rd36+3444];
	sub.f32 	%f4307, %f865, %f4306;
	fma.rn.f32 	%f4308, %f4307, %f4307, %f4305;
	ld.global.nc.f32 	%f4309, [%rd36+3448];
	sub.f32 	%f4310, %f866, %f4309;
	fma.rn.f32 	%f4311, %f4310, %f4310, %f4308;
	ld.global.nc.f32 	%f4312, [%rd36+3452];
	sub.f32 	%f4313, %f867, %f4312;
	fma.rn.f32 	%f4314, %f4313, %f4313, %f4311;
	ld.global.nc.f32 	%f4315, [%rd36+3456];
	sub.f32 	%f4316, %f868, %f4315;
	fma.rn.f32 	%f4317, %f4316, %f4316, %f4314;
	ld.global.nc.f32 	%f4318, [%rd36+3460];
	sub.f32 	%f4319, %f869, %f4318;
	fma.rn.f32 	%f4320, %f4319, %f4319, %f4317;
	ld.global.nc.f32 	%f4321, [%rd36+3464];
	sub.f32 	%f4322, %f870, %f4321;
	fma.rn.f32 	%f4323, %f4322, %f4322, %f4320;
	ld.global.nc.f32 	%f4324, [%rd36+3468];
	sub.f32 	%f4325, %f871, %f4324;
	fma.rn.f32 	%f4326, %f4325, %f4325, %f4323;
	ld.global.nc.f32 	%f4327, [%rd36+3472];
	sub.f32 	%f4328, %f872, %f4327;
	fma.rn.f32 	%f4329, %f4328, %f4328, %f4326;
	ld.global.nc.f32 	%f4330, [%rd36+3476];
	sub.f32 	%f4331, %f873, %f4330;
	fma.rn.f32 	%f4332, %f4331, %f4331, %f4329;
	ld.global.nc.f32 	%f4333, [%rd36+3480];
	sub.f32 	%f4334, %f874, %f4333;
	fma.rn.f32 	%f4335, %f4334, %f4334, %f4332;
	ld.global.nc.f32 	%f4336, [%rd36+3484];
	sub.f32 	%f4337, %f875, %f4336;
	fma.rn.f32 	%f4338, %f4337, %f4337, %f4335;
	ld.global.nc.f32 	%f4339, [%rd36+3488];
	sub.f32 	%f4340, %f876, %f4339;
	fma.rn.f32 	%f4341, %f4340, %f4340, %f4338;
	ld.global.nc.f32 	%f4342, [%rd36+3492];
	sub.f32 	%f4343, %f877, %f4342;
	fma.rn.f32 	%f4344, %f4343, %f4343, %f4341;
	ld.global.nc.f32 	%f4345, [%rd36+3496];
	sub.f32 	%f4346, %f878, %f4345;
	fma.rn.f32 	%f4347, %f4346, %f4346, %f4344;
	ld.global.nc.f32 	%f4348, [%rd36+3500];
	sub.f32 	%f4349, %f879, %f4348;
	fma.rn.f32 	%f4350, %f4349, %f4349, %f4347;
	ld.global.nc.f32 	%f4351, [%rd36+3504];
	sub.f32 	%f4352, %f880, %f4351;
	fma.rn.f32 	%f4353, %f4352, %f4352, %f4350;
	ld.global.nc.f32 	%f4354, [%rd36+3508];
	sub.f32 	%f4355, %f881, %f4354;
	fma.rn.f32 	%f4356, %f4355, %f4355, %f4353;
	ld.global.nc.f32 	%f4357, [%rd36+3512];
	sub.f32 	%f4358, %f882, %f4357;
	fma.rn.f32 	%f4359, %f4358, %f4358, %f4356;
	ld.global.nc.f32 	%f4360, [%rd36+3516];
	sub.f32 	%f4361, %f883, %f4360;
	fma.rn.f32 	%f4362, %f4361, %f4361, %f4359;
	ld.global.nc.f32 	%f4363, [%rd36+3520];
	sub.f32 	%f4364, %f884, %f4363;
	fma.rn.f32 	%f4365, %f4364, %f4364, %f4362;
	ld.global.nc.f32 	%f4366, [%rd36+3524];
	sub.f32 	%f4367, %f885, %f4366;
	fma.rn.f32 	%f4368, %f4367, %f4367, %f4365;
	ld.global.nc.f32 	%f4369, [%rd36+3528];
	sub.f32 	%f4370, %f886, %f4369;
	fma.rn.f32 	%f4371, %f4370, %f4370, %f4368;
	ld.global.nc.f32 	%f4372, [%rd36+3532];
	sub.f32 	%f4373, %f887, %f4372;
	fma.rn.f32 	%f4374, %f4373, %f4373, %f4371;
	ld.global.nc.f32 	%f4375, [%rd36+3536];
	sub.f32 	%f4376, %f888, %f4375;
	fma.rn.f32 	%f4377, %f4376, %f4376, %f4374;
	ld.global.nc.f32 	%f4378, [%rd36+3540];
	sub.f32 	%f4379, %f889, %f4378;
	fma.rn.f32 	%f4380, %f4379, %f4379, %f4377;
	ld.global.nc.f32 	%f4381, [%rd36+3544];
	sub.f32 	%f4382, %f890, %f4381;
	fma.rn.f32 	%f4383, %f4382, %f4382, %f4380;
	ld.global.nc.f32 	%f4384, [%rd36+3548];
	sub.f32 	%f4385, %f891, %f4384;
	fma.rn.f32 	%f4386, %f4385, %f4385, %f4383;
	ld.global.nc.f32 	%f4387, [%rd36+3552];
	sub.f32 	%f4388, %f892, %f4387;
	fma.rn.f32 	%f4389, %f4388, %f4388, %f4386;
	ld.global.nc.f32 	%f4390, [%rd36+3556];
	sub.f32 	%f4391, %f893, %f4390;
	fma.rn.f32 	%f4392, %f4391, %f4391, %f4389;
	ld.global.nc.f32 	%f4393, [%rd36+3560];
	sub.f32 	%f4394, %f894, %f4393;
	fma.rn.f32 	%f4395, %f4394, %f4394, %f4392;
	ld.global.nc.f32 	%f4396, [%rd36+3564];
	sub.f32 	%f4397, %f895, %f4396;
	fma.rn.f32 	%f4398, %f4397, %f4397, %f4395;
	ld.global.nc.f32 	%f4399, [%rd36+3568];
	sub.f32 	%f4400, %f896, %f4399;
	fma.rn.f32 	%f4401, %f4400, %f4400, %f4398;
	ld.global.nc.f32 	%f4402, [%rd36+3572];
	sub.f32 	%f4403, %f897, %f4402;
	fma.rn.f32 	%f4404, %f4403, %f4403, %f4401;
	ld.global.nc.f32 	%f4405, [%rd36+3576];
	sub.f32 	%f4406, %f898, %f4405;
	fma.rn.f32 	%f4407, %f4406, %f4406, %f4404;
	ld.global.nc.f32 	%f4408, [%rd36+3580];
	sub.f32 	%f4409, %f899, %f4408;
	fma.rn.f32 	%f4410, %f4409, %f4409, %f4407;
	ld.global.nc.f32 	%f4411, [%rd36+3584];
	sub.f32 	%f4412, %f900, %f4411;
	fma.rn.f32 	%f4413, %f4412, %f4412, %f4410;
	ld.global.nc.f32 	%f4414, [%rd36+3588];
	sub.f32 	%f4415, %f901, %f4414;
	fma.rn.f32 	%f4416, %f4415, %f4415, %f4413;
	ld.global.nc.f32 	%f4417, [%rd36+3592];
	sub.f32 	%f4418, %f902, %f4417;
	fma.rn.f32 	%f4419, %f4418, %f4418, %f4416;
	ld.global.nc.f32 	%f4420, [%rd36+3596];
	sub.f32 	%f4421, %f903, %f4420;
	fma.rn.f32 	%f4422, %f4421, %f4421, %f4419;
	ld.global.nc.f32 	%f4423, [%rd36+3600];
	sub.f32 	%f4424, %f904, %f4423;
	fma.rn.f32 	%f4425, %f4424, %f4424, %f4422;
	ld.global.nc.f32 	%f4426, [%rd36+3604];
	sub.f32 	%f4427, %f905, %f4426;
	fma.rn.f32 	%f4428, %f4427, %f4427, %f4425;
	ld.global.nc.f32 	%f4429, [%rd36+3608];
	sub.f32 	%f4430, %f906, %f4429;
	fma.rn.f32 	%f4431, %f4430, %f4430, %f4428;
	ld.global.nc.f32 	%f4432, [%rd36+3612];
	sub.f32 	%f4433, %f907, %f4432;
	fma.rn.f32 	%f4434, %f4433, %f4433, %f4431;
	ld.global.nc.f32 	%f4435, [%rd36+3616];
	sub.f32 	%f4436, %f908, %f4435;
	fma.rn.f32 	%f4437, %f4436, %f4436, %f4434;
	ld.global.nc.f32 	%f4438, [%rd36+3620];
	sub.f32 	%f4439, %f909, %f4438;
	fma.rn.f32 	%f4440, %f4439, %f4439, %f4437;
	ld.global.nc.f32 	%f4441, [%rd36+3624];
	sub.f32 	%f4442, %f910, %f4441;
	fma.rn.f32 	%f4443, %f4442, %f4442, %f4440;
	ld.global.nc.f32 	%f4444, [%rd36+3628];
	sub.f32 	%f4445, %f911, %f4444;
	fma.rn.f32 	%f4446, %f4445, %f4445, %f4443;
	ld.global.nc.f32 	%f4447, [%rd36+3632];
	sub.f32 	%f4448, %f912, %f4447;
	fma.rn.f32 	%f4449, %f4448, %f4448, %f4446;
	ld.global.nc.f32 	%f4450, [%rd36+3636];
	sub.f32 	%f4451, %f913, %f4450;
	fma.rn.f32 	%f4452, %f4451, %f4451, %f4449;
	ld.global.nc.f32 	%f4453, [%rd36+3640];
	sub.f32 	%f4454, %f914, %f4453;
	fma.rn.f32 	%f4455, %f4454, %f4454, %f4452;
	ld.global.nc.f32 	%f4456, [%rd36+3644];
	sub.f32 	%f4457, %f915, %f4456;
	fma.rn.f32 	%f4458, %f4457, %f4457, %f4455;
	ld.global.nc.f32 	%f4459, [%rd36+3648];
	sub.f32 	%f4460, %f916, %f4459;
	fma.rn.f32 	%f4461, %f4460, %f4460, %f4458;
	ld.global.nc.f32 	%f4462, [%rd36+3652];
	sub.f32 	%f4463, %f917, %f4462;
	fma.rn.f32 	%f4464, %f4463, %f4463, %f4461;
	ld.global.nc.f32 	%f4465, [%rd36+3656];
	sub.f32 	%f4466, %f918, %f4465;
	fma.rn.f32 	%f4467, %f4466, %f4466, %f4464;
	ld.global.nc.f32 	%f4468, [%rd36+3660];
	sub.f32 	%f4469, %f919, %f4468;
	fma.rn.f32 	%f4470, %f4469, %f4469, %f4467;
	ld.global.nc.f32 	%f4471, [%rd36+3664];
	sub.f32 	%f4472, %f920, %f4471;
	fma.rn.f32 	%f4473, %f4472, %f4472, %f4470;
	ld.global.nc.f32 	%f4474, [%rd36+3668];
	sub.f32 	%f4475, %f921, %f4474;
	fma.rn.f32 	%f4476, %f4475, %f4475, %f4473;
	ld.global.nc.f32 	%f4477, [%rd36+3672];
	sub.f32 	%f4478, %f922, %f4477;
	fma.rn.f32 	%f4479, %f4478, %f4478, %f4476;
	ld.global.nc.f32 	%f4480, [%rd36+3676];
	sub.f32 	%f4481, %f923, %f4480;
	fma.rn.f32 	%f4482, %f4481, %f4481, %f4479;
	ld.global.nc.f32 	%f4483, [%rd36+3680];
	sub.f32 	%f4484, %f924, %f4483;
	fma.rn.f32 	%f4485, %f4484, %f4484, %f4482;
	ld.global.nc.f32 	%f4486, [%rd36+3684];
	sub.f32 	%f4487, %f925, %f4486;
	fma.rn.f32 	%f4488, %f4487, %f4487, %f4485;
	ld.global.nc.f32 	%f4489, [%rd36+3688];
	sub.f32 	%f4490, %f926, %f4489;
	fma.rn.f32 	%f4491, %f4490, %f4490, %f4488;
	ld.global.nc.f32 	%f4492, [%rd36+3692];
	sub.f32 	%f4493, %f927, %f4492;
	fma.rn.f32 	%f4494, %f4493, %f4493, %f4491;
	ld.global.nc.f32 	%f4495, [%rd36+3696];
	sub.f32 	%f4496, %f928, %f4495;
	fma.rn.f32 	%f4497, %f4496, %f4496, %f4494;
	ld.global.nc.f32 	%f4498, [%rd36+3700];
	sub.f32 	%f4499, %f929, %f4498;
	fma.rn.f32 	%f4500, %f4499, %f4499, %f4497;
	ld.global.nc.f32 	%f4501, [%rd36+3704];
	sub.f32 	%f4502, %f930, %f4501;
	fma.rn.f32 	%f4503, %f4502, %f4502, %f4500;
	ld.global.nc.f32 	%f4504, [%rd36+3708];
	sub.f32 	%f4505, %f931, %f4504;
	fma.rn.f32 	%f4506, %f4505, %f4505, %f4503;
	ld.global.nc.f32 	%f4507, [%rd36+3712];
	sub.f32 	%f4508, %f932, %f4507;
	fma.rn.f32 	%f4509, %f4508, %f4508, %f4506;
	ld.global.nc.f32 	%f4510, [%rd36+3716];
	sub.f32 	%f4511, %f933, %f4510;
	fma.rn.f32 	%f4512, %f4511, %f4511, %f4509;
	ld.global.nc.f32 	%f4513, [%rd36+3720];
	sub.f32 	%f4514, %f934, %f4513;
	fma.rn.f32 	%f4515, %f4514, %f4514, %f4512;
	ld.global.nc.f32 	%f4516, [%rd36+3724];
	sub.f32 	%f4517, %f935, %f4516;
	fma.rn.f32 	%f4518, %f4517, %f4517, %f4515;
	ld.global.nc.f32 	%f4519, [%rd36+3728];
	sub.f32 	%f4520, %f936, %f4519;
	fma.rn.f32 	%f4521, %f4520, %f4520, %f4518;
	ld.global.nc.f32 	%f4522, [%rd36+3732];
	sub.f32 	%f4523, %f937, %f4522;
	fma.rn.f32 	%f4524, %f4523, %f4523, %f4521;
	ld.global.nc.f32 	%f4525, [%rd36+3736];
	sub.f32 	%f4526, %f938, %f4525;
	fma.rn.f32 	%f4527, %f4526, %f4526, %f4524;
	ld.global.nc.f32 	%f4528, [%rd36+3740];
	sub.f32 	%f4529, %f939, %f4528;
	fma.rn.f32 	%f4530, %f4529, %f4529, %f4527;
	ld.global.nc.f32 	%f4531, [%rd36+3744];
	sub.f32 	%f4532, %f940, %f4531;
	fma.rn.f32 	%f4533, %f4532, %f4532, %f4530;
	ld.global.nc.f32 	%f4534, [%rd36+3748];
	sub.f32 	%f4535, %f941, %f4534;
	fma.rn.f32 	%f4536, %f4535, %f4535, %f4533;
	ld.global.nc.f32 	%f4537, [%rd36+3752];
	sub.f32 	%f4538, %f942, %f4537;
	fma.rn.f32 	%f4539, %f4538, %f4538, %f4536;
	ld.global.nc.f32 	%f4540, [%rd36+3756];
	sub.f32 	%f4541, %f943, %f4540;
	fma.rn.f32 	%f4542, %f4541, %f4541, %f4539;
	ld.global.nc.f32 	%f4543, [%rd36+3760];
	sub.f32 	%f4544, %f944, %f4543;
	fma.rn.f32 	%f4545, %f4544, %f4544, %f4542;
	ld.global.nc.f32 	%f4546, [%rd36+3764];
	sub.f32 	%f4547, %f945, %f4546;
	fma.rn.f32 	%f4548, %f4547, %f4547, %f4545;
	ld.global.nc.f32 	%f4549, [%rd36+3768];
	sub.f32 	%f4550, %f946, %f4549;
	fma.rn.f32 	%f4551, %f4550, %f4550, %f4548;
	ld.global.nc.f32 	%f4552, [%rd36+3772];
	sub.f32 	%f4553, %f947, %f4552;
	fma.rn.f32 	%f4554, %f4553, %f4553, %f4551;
	ld.global.nc.f32 	%f4555, [%rd36+3776];
	sub.f32 	%f4556, %f948, %f4555;
	fma.rn.f32 	%f4557, %f4556, %f4556, %f4554;
	ld.global.nc.f32 	%f4558, [%rd36+3780];
	sub.f32 	%f4559, %f949, %f4558;
	fma.rn.f32 	%f4560, %f4559, %f4559, %f4557;
	ld.global.nc.f32 	%f4561, [%rd36+3784];
	sub.f32 	%f4562, %f950, %f4561;
	fma.rn.f32 	%f4563, %f4562, %f4562, %f4560;
	ld.global.nc.f32 	%f4564, [%rd36+3788];
	sub.f32 	%f4565, %f951, %f4564;
	fma.rn.f32 	%f4566, %f4565, %f4565, %f4563;
	ld.global.nc.f32 	%f4567, [%rd36+3792];
	sub.f32 	%f4568, %f952, %f4567;
	fma.rn.f32 	%f4569, %f4568, %f4568, %f4566;
	ld.global.nc.f32 	%f4570, [%rd36+3796];
	sub.f32 	%f4571, %f953, %f4570;
	fma.rn.f32 	%f4572, %f4571, %f4571, %f4569;
	ld.global.nc.f32 	%f4573, [%rd36+3800];
	sub.f32 	%f4574, %f954, %f4573;
	fma.rn.f32 	%f4575, %f4574, %f4574, %f4572;
	ld.global.nc.f32 	%f4576, [%rd36+3804];
	sub.f32 	%f4577, %f955, %f4576;
	fma.rn.f32 	%f4578, %f4577, %f4577, %f4575;
	ld.global.nc.f32 	%f4579, [%rd36+3808];
	sub.f32 	%f4580, %f956, %f4579;
	fma.rn.f32 	%f4581, %f4580, %f4580, %f4578;
	ld.global.nc.f32 	%f4582, [%rd36+3812];
	sub.f32 	%f4583, %f957, %f4582;
	fma.rn.f32 	%f4584, %f4583, %f4583, %f4581;
	ld.global.nc.f32 	%f4585, [%rd36+3816];
	sub.f32 	%f4586, %f958, %f4585;
	fma.rn.f32 	%f4587, %f4586, %f4586, %f4584;
	ld.global.nc.f32 	%f4588, [%rd36+3820];
	sub.f32 	%f4589, %f959, %f4588;
	fma.rn.f32 	%f4590, %f4589, %f4589, %f4587;
	ld.global.nc.f32 	%f4591, [%rd36+3824];
	sub.f32 	%f4592, %f960, %f4591;
	fma.rn.f32 	%f4593, %f4592, %f4592, %f4590;
	ld.global.nc.f32 	%f4594, [%rd36+3828];
	sub.f32 	%f4595, %f961, %f4594;
	fma.rn.f32 	%f4596, %f4595, %f4595, %f4593;
	ld.global.nc.f32 	%f4597, [%rd36+3832];
	sub.f32 	%f4598, %f962, %f4597;
	fma.rn.f32 	%f4599, %f4598, %f4598, %f4596;
	ld.global.nc.f32 	%f4600, [%rd36+3836];
	sub.f32 	%f4601, %f963, %f4600;
	fma.rn.f32 	%f4602, %f4601, %f4601, %f4599;
	ld.global.nc.f32 	%f4603, [%rd36+3840];
	sub.f32 	%f4604, %f964, %f4603;
	fma.rn.f32 	%f4605, %f4604, %f4604, %f4602;
	ld.global.nc.f32 	%f4606, [%rd36+3844];
	sub.f32 	%f4607, %f965, %f4606;
	fma.rn.f32 	%f4608, %f4607, %f4607, %f4605;
	ld.global.nc.f32 	%f4609, [%rd36+3848];
	sub.f32 	%f4610, %f966, %f4609;
	fma.rn.f32 	%f4611, %f4610, %f4610, %f4608;
	ld.global.nc.f32 	%f4612, [%rd36+3852];
	sub.f32 	%f4613, %f967, %f4612;
	fma.rn.f32 	%f4614, %f4613, %f4613, %f4611;
	ld.global.nc.f32 	%f4615, [%rd36+3856];
	sub.f32 	%f4616, %f968, %f4615;
	fma.rn.f32 	%f4617, %f4616, %f4616, %f4614;
	ld.global.nc.f32 	%f4618, [%rd36+3860];
	sub.f32 	%f4619, %f969, %f4618;
	fma.rn.f32 	%f4620, %f4619, %f4619, %f4617;
	ld.global.nc.f32 	%f4621, [%rd36+3864];
	sub.f32 	%f4622, %f970, %f4621;
	fma.rn.f32 	%f4623, %f4622, %f4622, %f4620;
	ld.global.nc.f32 	%f4624, [%rd36+3868];
	sub.f32 	%f4625, %f971, %f4624;
	fma.rn.f32 	%f4626, %f4625, %f4625, %f4623;
	ld.global.nc.f32 	%f4627, [%rd36+3872];
	sub.f32 	%f4628, %f972, %f4627;
	fma.rn.f32 	%f4629, %f4628, %f4628, %f4626;
	ld.global.nc.f32 	%f4630, [%rd36+3876];
	sub.f32 	%f4631, %f973, %f4630;
	fma.rn.f32 	%f4632, %f4631, %f4631, %f4629;
	ld.global.nc.f32 	%f4633, [%rd36+3880];
	sub.f32 	%f4634, %f974, %f4633;
	fma.rn.f32 	%f4635, %f4634, %f4634, %f4632;
	ld.global.nc.f32 	%f4636, [%rd36+3884];
	sub.f32 	%f4637, %f975, %f4636;
	fma.rn.f32 	%f4638, %f4637, %f4637, %f4635;
	ld.global.nc.f32 	%f4639, [%rd36+3888];
	sub.f32 	%f4640, %f976, %f4639;
	fma.rn.f32 	%f4641, %f4640, %f4640, %f4638;
	ld.global.nc.f32 	%f4642, [%rd36+3892];
	sub.f32 	%f4643, %f977, %f4642;
	fma.rn.f32 	%f4644, %f4643, %f4643, %f4641;
	ld.global.nc.f32 	%f4645, [%rd36+3896];
	sub.f32 	%f4646, %f978, %f4645;
	fma.rn.f32 	%f4647, %f4646, %f4646, %f4644;
	ld.global.nc.f32 	%f4648, [%rd36+3900];
	sub.f32 	%f4649, %f979, %f4648;
	fma.rn.f32 	%f4650, %f4649, %f4649, %f4647;
	ld.global.nc.f32 	%f4651, [%rd36+3904];
	sub.f32 	%f4652, %f980, %f4651;
	fma.rn.f32 	%f4653, %f4652, %f4652, %f4650;
	ld.global.nc.f32 	%f4654, [%rd36+3908];
	sub.f32 	%f4655, %f981, %f4654;
	fma.rn.f32 	%f4656, %f4655, %f4655, %f4653;
	ld.global.nc.f32 	%f4657, [%rd36+3912];
	sub.f32 	%f4658, %f982, %f4657;
	fma.rn.f32 	%f4659, %f4658, %f4658, %f4656;
	ld.global.nc.f32 	%f4660, [%rd36+3916];
	sub.f32 	%f4661, %f983, %f4660;
	fma.rn.f32 	%f4662, %f4661, %f4661, %f4659;
	ld.global.nc.f32 	%f4663, [%rd36+3920];
	sub.f32 	%f4664, %f984, %f4663;
	fma.rn.f32 	%f4665, %f4664, %f4664, %f4662;
	ld.global.nc.f32 	%f4666, [%rd36+3924];
	sub.f32 	%f4667, %f985, %f4666;
	fma.rn.f32 	%f4668, %f4667, %f4667, %f4665;
	ld.global.nc.f32 	%f4669, [%rd36+3928];
	sub.f32 	%f4670, %f986, %f4669;
	fma.rn.f32 	%f4671, %f4670, %f4670, %f4668;
	ld.global.nc.f32 	%f4672, [%rd36+3932];
	sub.f32 	%f4673, %f987, %f4672;
	fma.rn.f32 	%f4674, %f4673, %f4673, %f4671;
	ld.global.nc.f32 	%f4675, [%rd36+3936];
	sub.f32 	%f4676, %f988, %f4675;
	fma.rn.f32 	%f4677, %f4676, %f4676, %f4674;
	ld.global.nc.f32 	%f4678, [%rd36+3940];
	sub.f32 	%f4679, %f989, %f4678;
	fma.rn.f32 	%f4680, %f4679, %f4679, %f4677;
	ld.global.nc.f32 	%f4681, [%rd36+3944];
	sub.f32 	%f4682, %f990, %f4681;
	fma.rn.f32 	%f4683, %f4682, %f4682, %f4680;
	ld.global.nc.f32 	%f4684, [%rd36+3948];
	sub.f32 	%f4685, %f991, %f4684;
	fma.rn.f32 	%f4686, %f4685, %f4685, %f4683;
	ld.global.nc.f32 	%f4687, [%rd36+3952];
	sub.f32 	%f4688, %f992, %f4687;
	fma.rn.f32 	%f4689, %f4688, %f4688, %f4686;
	ld.global.nc.f32 	%f4690, [%rd36+3956];
	sub.f32 	%f4691, %f993, %f4690;
	fma.rn.f32 	%f4692, %f4691, %f4691, %f4689;
	ld.global.nc.f32 	%f4693, [%rd36+3960];
	sub.f32 	%f4694, %f994, %f4693;
	fma.rn.f32 	%f4695, %f4694, %f4694, %f4692;
	ld.global.nc.f32 	%f4696, [%rd36+3964];
	sub.f32 	%f4697, %f995, %f4696;
	fma.rn.f32 	%f4698, %f4697, %f4697, %f4695;
	ld.global.nc.f32 	%f4699, [%rd36+3968];
	sub.f32 	%f4700, %f996, %f4699;
	fma.rn.f32 	%f4701, %f4700, %f4700, %f4698;
	ld.global.nc.f32 	%f4702, [%rd36+3972];
	sub.f32 	%f4703, %f997, %f4702;
	fma.rn.f32 	%f4704, %f4703, %f4703, %f4701;
	ld.global.nc.f32 	%f4705, [%rd36+3976];
	sub.f32 	%f4706, %f998, %f4705;
	fma.rn.f32 	%f4707, %f4706, %f4706, %f4704;
	ld.global.nc.f32 	%f4708, [%rd36+3980];
	sub.f32 	%f4709, %f999, %f4708;
	fma.rn.f32 	%f4710, %f4709, %f4709, %f4707;
	ld.global.nc.f32 	%f4711, [%rd36+3984];
	sub.f32 	%f4712, %f1000, %f4711;
	fma.rn.f32 	%f4713, %f4712, %f4712, %f4710;
	ld.global.nc.f32 	%f4714, [%rd36+3988];
	sub.f32 	%f4715, %f1001, %f4714;
	fma.rn.f32 	%f4716, %f4715, %f4715, %f4713;
	ld.global.nc.f32 	%f4717, [%rd36+3992];
	sub.f32 	%f4718, %f1002, %f4717;
	fma.rn.f32 	%f4719, %f4718, %f4718, %f4716;
	ld.global.nc.f32 	%f4720, [%rd36+3996];
	sub.f32 	%f4721, %f1003, %f4720;
	fma.rn.f32 	%f4722, %f4721, %f4721, %f4719;
	ld.global.nc.f32 	%f4723, [%rd36+4000];
	sub.f32 	%f4724, %f1004, %f4723;
	fma.rn.f32 	%f4725, %f4724, %f4724, %f4722;
	ld.global.nc.f32 	%f4726, [%rd36+4004];
	sub.f32 	%f4727, %f1005, %f4726;
	fma.rn.f32 	%f4728, %f4727, %f4727, %f4725;
	ld.global.nc.f32 	%f4729, [%rd36+4008];
	sub.f32 	%f4730, %f1006, %f4729;
	fma.rn.f32 	%f4731, %f4730, %f4730, %f4728;
	ld.global.nc.f32 	%f4732, [%rd36+4012];
	sub.f32 	%f4733, %f1007, %f4732;
	fma.rn.f32 	%f4734, %f4733, %f4733, %f4731;
	ld.global.nc.f32 	%f4735, [%rd36+4016];
	sub.f32 	%f4736, %f1008, %f4735;
	fma.rn.f32 	%f4737, %f4736, %f4736, %f4734;
	ld.global.nc.f32 	%f4738, [%rd36+4020];
	sub.f32 	%f4739, %f1009, %f4738;
	fma.rn.f32 	%f4740, %f4739, %f4739, %f4737;
	ld.global.nc.f32 	%f4741, [%rd36+4024];
	sub.f32 	%f4742, %f1010, %f4741;
	fma.rn.f32 	%f4743, %f4742, %f4742, %f4740;
	ld.global.nc.f32 	%f4744, [%rd36+4028];
	sub.f32 	%f4745, %f1011, %f4744;
	fma.rn.f32 	%f4746, %f4745, %f4745, %f4743;
	ld.global.nc.f32 	%f4747, [%rd36+4032];
	sub.f32 	%f4748, %f1012, %f4747;
	fma.rn.f32 	%f4749, %f4748, %f4748, %f4746;
	ld.global.nc.f32 	%f4750, [%rd36+4036];
	sub.f32 	%f4751, %f1013, %f4750;
	fma.rn.f32 	%f4752, %f4751, %f4751, %f4749;
	ld.global.nc.f32 	%f4753, [%rd36+4040];
	sub.f32 	%f4754, %f1014, %f4753;
	fma.rn.f32 	%f4755, %f4754, %f4754, %f4752;
	ld.global.nc.f32 	%f4756, [%rd36+4044];
	sub.f32 	%f4757, %f1015, %f4756;
	fma.rn.f32 	%f4758, %f4757, %f4757, %f4755;
	ld.global.nc.f32 	%f4759, [%rd36+4048];
	sub.f32 	%f4760, %f1016, %f4759;
	fma.rn.f32 	%f4761, %f4760, %f4760, %f4758;
	ld.global.nc.f32 	%f4762, [%rd36+4052];
	sub.f32 	%f4763, %f1017, %f4762;
	fma.rn.f32 	%f4764, %f4763, %f4763, %f4761;
	ld.global.nc.f32 	%f4765, [%rd36+4056];
	sub.f32 	%f4766, %f1018, %f4765;
	fma.rn.f32 	%f4767, %f4766, %f4766, %f4764;
	ld.global.nc.f32 	%f4768, [%rd36+4060];
	sub.f32 	%f4769, %f1019, %f4768;
	fma.rn.f32 	%f4770, %f4769, %f4769, %f4767;
	ld.global.nc.f32 	%f4771, [%rd36+4064];
	sub.f32 	%f4772, %f1020, %f4771;
	fma.rn.f32 	%f4773, %f4772, %f4772, %f4770;
	ld.global.nc.f32 	%f4774, [%rd36+4068];
	sub.f32 	%f4775, %f1021, %f4774;
	fma.rn.f32 	%f4776, %f4775, %f4775, %f4773;
	ld.global.nc.f32 	%f4777, [%rd36+4072];
	sub.f32 	%f4778, %f1022, %f4777;
	fma.rn.f32 	%f4779, %f4778, %f4778, %f4776;
	ld.global.nc.f32 	%f4780, [%rd36+4076];
	sub.f32 	%f4781, %f1023, %f4780;
	fma.rn.f32 	%f4782, %f4781, %f4781, %f4779;
	ld.global.nc.f32 	%f4783, [%rd36+4080];
	sub.f32 	%f4784, %f1024, %f4783;
	fma.rn.f32 	%f4785, %f4784, %f4784, %f4782;
	ld.global.nc.f32 	%f4786, [%rd36+4084];
	sub.f32 	%f4787, %f1025, %f4786;
	fma.rn.f32 	%f4788, %f4787, %f4787, %f4785;
	ld.global.nc.f32 	%f4789, [%rd36+4088];
	sub.f32 	%f4790, %f1026, %f4789;
	fma.rn.f32 	%f4791, %f4790, %f4790, %f4788;
	ld.global.nc.f32 	%f4792, [%rd36+4092];
	sub.f32 	%f4793, %f1027, %f4792;
	fma.rn.f32 	%f4794, %f4793, %f4793, %f4791;
	setp.lt.f32 	%p18, %f4794, %f5461;
	selp.f32 	%f5461, %f4794, %f5461, %p18;
	selp.b32 	%r1533, %r841, %r1533, %p18;
	ld.const.f32 	%f4795, [d_radius2];
	setp.gtu.f32 	%p19, %f1141, %f4795;
	setp.geu.f32 	%p20, %f4794, %f5429;
	or.pred  	%p21, %p19, %p20;
	@%p21 bra 	$L__BB14_554;
	setp.leu.f32 	%p22, %f5460, %f5459;
	mov.f32 	%f4937, %f5459;
	mov.u32 	%r1009, %r1531;
	@%p22 bra 	$L__BB14_29;
	mov.f32 	%f4937, %f5460;
	mov.f32 	%f5460, %f5459;
	mov.u32 	%r1009, %r1532;
	mov.u32 	%r1532, %r1531;
$L__BB14_29:
	setp.leu.f32 	%p23, %f4937, %f5458;
	mov.f32 	%f4936, %f5458;
	mov.u32 	%r1008, %r1530;
	@%p23 bra 	$L__BB14_32;
	setp.leu.f32 	%p24, %f5460, %f5458;
	mov.f32 	%f4936, %f4937;
	mov.f32 	%f4937, %f5458;
	mov.u32 	%r1008, %r1009;
	mov.u32 	%r1009, %r1530;
	@%p24 bra 	$L__BB14_32;
	mov.f32 	%f4937, %f5460;
	mov.f32 	%f5460, %f5458;
	mov.u32 	%r1009, %r1532;
	mov.u32 	%r1532, %r1530;
$L__BB14_32:
	setp.leu.f32 	%p25, %f4936, %f5457;
	mov.f32 	%f4939, %f5457;
	mov.f32 	%f4940, %f4936;
	mov.f32 	%f4941, %f4937;
	mov.u32 	%r1011, %r1529;
	mov.u32 	%r1012, %r1008;
	mov.u32 	%r1013, %r1009;
	@%p25 bra 	$L__BB14_36;
	setp.leu.f32 	%p26, %f4937, %f5457;
	mov.f32 	%f4939, %f4936;
	mov.f32 	%f4940, %f5457;
	mov.f32 	%f4941, %f4937;
	mov.u32 	%r1011, %r1008;
	mov.u32 	%r1012, %r1529;
	mov.u32 	%r1013, %r1009;
	@%p26 bra 	$L__BB14_36;
	setp.leu.f32 	%p27, %f5460, %f5457;
	mov.f32 	%f4939, %f4936;
	mov.f32 	%f4940, %f4937;
	mov.f32 	%f4941, %f5457;
	mov.u32 	%r1011, %r1008;
	mov.u32 	%r1012, %r1009;
	mov.u32 	%r1013, %r1529;
	@%p27 bra 	$L__BB14_36;
	mov.f32 	%f4939, %f4936;
	mov.f32 	%f4940, %f4937;
	mov.f32 	%f4941, %f5460;
	mov.f32 	%f5460, %f5457;
	mov.u32 	%r1011, %r1008;
	mov.u32 	%r1012, %r1009;
	mov.u32 	%r1013, %r1532;
	mov.u32 	%r1532, %r1529;
$L__BB14_36:
	setp.leu.f32 	%p28, %f4939, %f5456;
	mov.f32 	%f4943, %f5456;
	mov.f32 	%f4944, %f4939;
	mov.f32 	%f4945, %f4940;
	mov.f32 	%f4946, %f4941;
	mov.u32 	%r1015, %r1528;
	mov.u32 	%r1016, %r1011;
	mov.u32 	%r1017, %r1012;
	mov.u32 	%r1018, %r1013;
	@%p28 bra 	$L__BB14_41;
	setp.leu.f32 	%p29, %f4940, %f5456;
	mov.f32 	%f4943, %f4939;
	mov.f32 	%f4944, %f5456;
	mov.f32 	%f4945, %f4940;
	mov.f32 	%f4946, %f4941;
	mov.u32 	%r1015, %r1011;
	mov.u32 	%r1016, %r1528;
	mov.u32 	%r1017, %r1012;
	mov.u32 	%r1018, %r1013;
	@%p29 bra 	$L__BB14_41;
	setp.leu.f32 	%p30, %f4941, %f5456;
	mov.f32 	%f4943, %f4939;
	mov.f32 	%f4944, %f4940;
	mov.f32 	%f4945, %f5456;
	mov.f32 	%f4946, %f4941;
	mov.u32 	%r1015, %r1011;
	mov.u32 	%r1016, %r1012;
	mov.u32 	%r1017, %r1528;
	mov.u32 	%r1018, %r1013;
	@%p30 bra 	$L__BB14_41;
	setp.leu.f32 	%p31, %f5460, %f5456;
	mov.f32 	%f4943, %f4939;
	mov.f32 	%f4944, %f4940;
	mov.f32 	%f4945, %f4941;
	mov.f32 	%f4946, %f5456;
	mov.u32 	%r1015, %r1011;
	mov.u32 	%r1016, %r1012;
	mov.u32 	%r1017, %r1013;
	mov.u32 	%r1018, %r1528;
	@%p31 bra 	$L__BB14_41;
	mov.f32 	%f4943, %f4939;
	mov.f32 	%f4944, %f4940;
	mov.f32 	%f4945, %f4941;
	mov.f32 	%f4946, %f5460;
	mov.f32 	%f5460, %f5456;
	mov.u32 	%r1015, %r1011;
	mov.u32 	%r1016, %r1012;
	mov.u32 	%r1017, %r1013;
	mov.u32 	%r1018, %r1532;
	mov.u32 	%r1532, %r1528;
$L__BB14_41:
	setp.leu.f32 	%p32, %f4943, %f5455;
	mov.f32 	%f4948, %f5455;
	mov.f32 	%f4949, %f4943;
	mov.f32 	%f4950, %f4944;
	mov.f32 	%f4951, %f4945;
	mov.f32 	%f4952, %f4946;
	mov.u32 	%r1020, %r1527;
	mov.u32 	%r1021, %r1015;
	mov.u32 	%r1022, %r1016;
	mov.u32 	%r1023, %r1017;
	mov.u32 	%r1024, %r1018;
	@%p32 bra 	$L__BB14_47;
	setp.leu.f32 	%p33, %f4944, %f5455;
	mov.f32 	%f4948, %f4943;
	mov.f32 	%f4949, %f5455;
	mov.f32 	%f4950, %f4944;
	mov.f32 	%f4951, %f4945;
	mov.f32 	%f4952, %f4946;
	mov.u32 	%r1020, %r1015;
	mov.u32 	%r1021, %r1527;
	mov.u32 	%r1022, %r1016;
	mov.u32 	%r1023, %r1017;
	mov.u32 	%r1024, %r1018;
	@%p33 bra 	$L__BB14_47;
	setp.leu.f32 	%p34, %f4945, %f5455;
	mov.f32 	%f4948, %f4943;
	mov.f32 	%f4949, %f4944;
	mov.f32 	%f4950, %f5455;
	mov.f32 	%f4951, %f4945;
	mov.f32 	%f4952, %f4946;
	mov.u32 	%r1020, %r1015;
	mov.u32 	%r1021, %r1016;
	mov.u32 	%r1022, %r1527;
	mov.u32 	%r1023, %r1017;
	mov.u32 	%r1024, %r1018;
	@%p34 bra 	$L__BB14_47;
	setp.leu.f32 	%p35, %f4946, %f5455;
	mov.f32 	%f4948, %f4943;
	mov.f32 	%f4949, %f4944;
	mov.f32 	%f4950, %f4945;
	mov.f32 	%f4951, %f5455;
	mov.f32 	%f4952, %f4946;
	mov.u32 	%r1020, %r1015;
	mov.u32 	%r1021, %r1016;
	mov.u32 	%r1022, %r1017;
	mov.u32 	%r1023, %r1527;
	mov.u32 	%r1024, %r1018;
	@%p35 bra 	$L__BB14_47;
	setp.leu.f32 	%p36, %f5460, %f5455;
	mov.f32 	%f4948, %f4943;
	mov.f32 	%f4949, %f4944;
	mov.f32 	%f4950, %f4945;
	mov.f32 	%f4951, %f4946;
	mov.f32 	%f4952, %f5455;
	mov.u32 	%r1020, %r1015;
	mov.u32 	%r1021, %r1016;
	mov.u32 	%r1022, %r1017;
	mov.u32 	%r1023, %r1018;
	mov.u32 	%r1024, %r1527;
	@%p36 bra 	$L__BB14_47;
	mov.f32 	%f4948, %f4943;
	mov.f32 	%f4949, %f4944;
	mov.f32 	%f4950, %f4945;
	mov.f32 	%f4951, %f4946;
	mov.f32 	%f4952, %f5460;
	mov.f32 	%f5460, %f5455;
	mov.u32 	%r1020, %r1015;
	mov.u32 	%r1021, %r1016;
	mov.u32 	%r1022, %r1017;
	mov.u32 	%r1023, %r1018;
	mov.u32 	%r1024, %r1532;
	mov.u32 	%r1532, %r1527;
$L__BB14_47:
	setp.leu.f32 	%p37, %f4948, %f5454;
	mov.f32 	%f4954, %f5454;
	mov.f32 	%f4955, %f4948;
	mov.f32 	%f4956, %f4949;
	mov.f32 	%f4957, %f4950;
	mov.f32 	%f4958, %f4951;
	mov.f32 	%f4959, %f4952;
	mov.u32 	%r1026, %r1526;
	mov.u32 	%r1027, %r1020;
	mov.u32 	%r1028, %r1021;
	mov.u32 	%r1029, %r1022;
	mov.u32 	%r1030, %r1023;
	mov.u32 	%r1031, %r1024;
	@%p37 bra 	$L__BB14_54;
	setp.leu.f32 	%p38, %f4949, %f5454;
	mov.f32 	%f4954, %f4948;
	mov.f32 	%f4955, %f5454;
	mov.f32 	%f4956, %f4949;
	mov.f32 	%f4957, %f4950;
	mov.f32 	%f4958, %f4951;
	mov.f32 	%f4959, %f4952;
	mov.u32 	%r1026, %r1020;
	mov.u32 	%r1027, %r1526;
	mov.u32 	%r1028, %r1021;
	mov.u32 	%r1029, %r1022;
	mov.u32 	%r1030, %r1023;
	mov.u32 	%r1031, %r1024;
	@%p38 bra 	$L__BB14_54;
	setp.leu.f32 	%p39, %f4950, %f5454;
	mov.f32 	%f4954, %f4948;
	mov.f32 	%f4955, %f4949;
	mov.f32 	%f4956, %f5454;
	mov.f32 	%f4957, %f4950;
	mov.f32 	%f4958, %f4951;
	mov.f32 	%f4959, %f4952;
	mov.u32 	%r1026, %r1020;
	mov.u32 	%r1027, %r1021;
	mov.u32 	%r1028, %r1526;
	mov.u32 	%r1029, %r1022;
	mov.u32 	%r1030, %r1023;
	mov.u32 	%r1031, %r1024;
	@%p39 bra 	$L__BB14_54;
	setp.leu.f32 	%p40, %f4951, %f5454;
	mov.f32 	%f4954, %f4948;
	mov.f32 	%f4955, %f4949;
	mov.f32 	%f4956, %f4950;
	mov.f32 	%f4957, %f5454;
	mov.f32 	%f4958, %f4951;
	mov.f32 	%f4959, %f4952;
	mov.u32 	%r1026, %r1020;
	mov.u32 	%r1027, %r1021;
	mov.u32 	%r1028, %r1022;
	mov.u32 	%r1029, %r1526;
	mov.u32 	%r1030, %r1023;
	mov.u32 	%r1031, %r1024;
	@%p40 bra 	$L__BB14_54;
	setp.leu.f32 	%p41, %f4952, %f5454;
	mov.f32 	%f4954, %f4948;
	mov.f32 	%f4955, %f4949;
	mov.f32 	%f4956, %f4950;
	mov.f32 	%f4957, %f4951;
	mov.f32 	%f4958, %f5454;
	mov.f32 	%f4959, %f4952;
	mov.u32 	%r1026, %r1020;
	mov.u32 	%r1027, %r1021;
	mov.u32 	%r1028, %r1022;
	mov.u32 	%r1029, %r1023;
	mov.u32 	%r1030, %r1526;
	mov.u32 	%r1031, %r1024;
	@%p41 bra 	$L__BB14_54;
	setp.leu.f32 	%p42, %f5460, %f5454;
	mov.f32 	%f4954, %f4948;
	mov.f32 	%f4955, %f4949;
	mov.f32 	%f4956, %f4950;
	mov.f32 	%f4957, %f4951;
	mov.f32 	%f4958, %f4952;
	mov.f32 	%f4959, %f5454;
	mov.u32 	%r1026, %r1020;
	mov.u32 	%r1027, %r1021;
	mov.u32 	%r1028, %r1022;
	mov.u32 	%r1029, %r1023;
	mov.u32 	%r1030, %r1024;
	mov.u32 	%r1031, %r1526;
	@%p42 bra 	$L__BB14_54;
	mov.f32 	%f4954, %f4948;
	mov.f32 	%f4955, %f4949;
	mov.f32 	%f4956, %f4950;
	mov.f32 	%f4957, %f4951;
	mov.f32 	%f4958, %f4952;
	mov.f32 	%f4959, %f5460;
	mov.f32 	%f5460, %f5454;
	mov.u32 	%r1026, %r1020;
	mov.u32 	%r1027, %r1021;
	mov.u32 	%r1028, %r1022;
	mov.u32 	%r1029, %r1023;
	mov.u32 	%r1030, %r1024;
	mov.u32 	%r1031, %r1532;
	mov.u32 	%r1532, %r1526;
$L__BB14_54:
	setp.leu.f32 	%p43, %f4954, %f5453;
	mov.f32 	%f4961, %f5453;
	mov.f32 	%f4962, %f4954;
	mov.f32 	%f4963, %f4955;
	mov.f32 	%f4964, %f4956;
	mov.f32 	%f4965, %f4957;
	mov.f32 	%f4966, %f4958;
	mov.f32 	%f4967, %f4959;
	mov.u32 	%r1033, %r1525;
	mov.u32 	%r1034, %r1026;
	mov.u32 	%r1035, %r1027;
	mov.u32 	%r1036, %r1028;
	mov.u32 	%r1037, %r1029;
	mov.u32 	%r1038, %r1030;
	mov.u32 	%r1039, %r1031;
	@%p43 bra 	$L__BB14_62;
	setp.leu.f32 	%p44, %f4955, %f5453;
	mov.f32 	%f4961, %f4954;
	mov.f32 	%f4962, %f5453;
	mov.f32 	%f4963, %f4955;
	mov.f32 	%f4964, %f4956;
	mov.f32 	%f4965, %f4957;
	mov.f32 	%f4966, %f4958;
	mov.f32 	%f4967, %f4959;
	mov.u32 	%r1033, %r1026;
	mov.u32 	%r1034, %r1525;
	mov.u32 	%r1035, %r1027;
	mov.u32 	%r1036, %r1028;
	mov.u32 	%r1037, %r1029;
	mov.u32 	%r1038, %r1030;
	mov.u32 	%r1039, %r1031;
	@%p44 bra 	$L__BB14_62;
	setp.leu.f32 	%p45, %f4956, %f5453;
	mov.f32 	%f4961, %f4954;
	mov.f32 	%f4962, %f4955;
	mov.f32 	%f4963, %f5453;
	mov.f32 	%f4964, %f4956;
	mov.f32 	%f4965, %f4957;
	mov.f32 	%f4966, %f4958;
	mov.f32 	%f4967, %f4959;
	mov.u32 	%r1033, %r1026;
	mov.u32 	%r1034, %r1027;
	mov.u32 	%r1035, %r1525;
	mov.u32 	%r1036, %r1028;
	mov.u32 	%r1037, %r1029;
	mov.u32 	%r1038, %r1030;
	mov.u32 	%r1039, %r1031;
	@%p45 bra 	$L__BB14_62;
	setp.leu.f32 	%p46, %f4957, %f5453;
	mov.f32 	%f4961, %f4954;
	mov.f32 	%f4962, %f4955;
	mov.f32 	%f4963, %f4956;
	mov.f32 	%f4964, %f5453;
	mov.f32 	%f4965, %f4957;
	mov.f32 	%f4966, %f4958;
	mov.f32 	%f4967, %f4959;
	mov.u32 	%r1033, %r1026;
	mov.u32 	%r1034, %r1027;
	mov.u32 	%r1035, %r1028;
	mov.u32 	%r1036, %r1525;
	mov.u32 	%r1037, %r1029;
	mov.u32 	%r1038, %r1030;
	mov.u32 	%r1039, %r1031;
	@%p46 bra 	$L__BB14_62;
	setp.leu.f32 	%p47, %f4958, %f5453;
	mov.f32 	%f4961, %f4954;
	mov.f32 	%f4962, %f4955;
	mov.f32 	%f4963, %f4956;
	mov.f32 	%f4964, %f4957;
	mov.f32 	%f4965, %f5453;
	mov.f32 	%f4966, %f4958;
	mov.f32 	%f4967, %f4959;
	mov.u32 	%r1033, %r1026;
	mov.u32 	%r1034, %r1027;
	mov.u32 	%r1035, %r1028;
	mov.u32 	%r1036, %r1029;
	mov.u32 	%r1037, %r1525;
	mov.u32 	%r1038, %r1030;
	mov.u32 	%r1039, %r1031;
	@%p47 bra 	$L__BB14_62;
	setp.leu.f32 	%p48, %f4959, %f5453;
	mov.f32 	%f4961, %f4954;
	mov.f32 	%f4962, %f4955;
	mov.f32 	%f4963, %f4956;
	mov.f32 	%f4964, %f4957;
	mov.f32 	%f4965, %f4958;
	mov.f32 	%f4966, %f5453;
	mov.f32 	%f4967, %f4959;
	mov.u32 	%r1033, %r1026;
	mov.u32 	%r1034, %r1027;
	mov.u32 	%r1035, %r1028;
	mov.u32 	%r1036, %r1029;
	mov.u32 	%r1037, %r1030;
	mov.u32 	%r1038, %r1525;
	mov.u32 	%r1039, %r1031;
	@%p48 bra 	$L__BB14_62;
	setp.leu.f32 	%p49, %f5460, %f5453;
	mov.f32 	%f4961, %f4954;
	mov.f32 	%f4962, %f4955;
	mov.f32 	%f4963, %f4956;
	mov.f32 	%f4964, %f4957;
	mov.f32 	%f4965, %f4958;
	mov.f32 	%f4966, %f4959;
	mov.f32 	%f4967, %f5453;
	mov.u32 	%r1033, %r1026;
	mov.u32 	%r1034, %r1027;
	mov.u32 	%r1035, %r1028;
	mov.u32 	%r1036, %r1029;
	mov.u32 	%r1037, %r1030;
	mov.u32 	%r1038, %r1031;
	mov.u32 	%r1039, %r1525;
	@%p49 bra 	$L__BB14_62;
	mov.f32 	%f4961, %f4954;
	mov.f32 	%f4962, %f4955;
	mov.f32 	%f4963, %f4956;
	mov.f32 	%f4964, %f4957;
	mov.f32 	%f4965, %f4958;
	mov.f32 	%f4966, %f4959;
	mov.f32 	%f4967, %f5460;
	mov.f32 	%f5460, %f5453;
	mov.u32 	%r1033, %r1026;
	mov.u32 	%r1034, %r1027;
	mov.u32 	%r1035, %r1028;
	mov.u32 	%r1036, %r1029;
	mov.u32 	%r1037, %r1030;
	mov.u32 	%r1038, %r1031;
	mov.u32 	%r1039, %r1532;
	mov.u32 	%r1532, %r1525;
$L__BB14_62:
	setp.leu.f32 	%p50, %f4961, %f5452;
	mov.f32 	%f4969, %f5452;
	mov.f32 	%f4970, %f4961;
	mov.f32 	%f4971, %f4962;
	mov.f32 	%f4972, %f4963;
	mov.f32 	%f4973, %f4964;
	mov.f32 	%f4974, %f4965;
	mov.f32 	%f4975, %f4966;
	mov.f32 	%f4976, %f4967;
	mov.u32 	%r1041, %r1524;
	mov.u32 	%r1042, %r1033;
	mov.u32 	%r1043, %r1034;
	mov.u32 	%r1044, %r1035;
	mov.u32 	%r1045, %r1036;
	mov.u32 	%r1046, %r1037;
	mov.u32 	%r1047, %r1038;
	mov.u32 	%r1048, %r1039;
	@%p50 bra 	$L__BB14_71;
	setp.leu.f32 	%p51, %f4962, %f5452;
	mov.f32 	%f4969, %f4961;
	mov.f32 	%f4970, %f5452;
	mov.f32 	%f4971, %f4962;
	mov.f32 	%f4972, %f4963;
	mov.f32 	%f4973, %f4964;
	mov.f32 	%f4974, %f4965;
	mov.f32 	%f4975, %f4966;
	mov.f32 	%f4976, %f4967;
	mov.u32 	%r1041, %r1033;
	mov.u32 	%r1042, %r1524;
	mov.u32 	%r1043, %r1034;
	mov.u32 	%r1044, %r1035;
	mov.u32 	%r1045, %r1036;
	mov.u32 	%r1046, %r1037;
	mov.u32 	%r1047, %r1038;
	mov.u32 	%r1048, %r1039;
	@%p51 bra 	$L__BB14_71;
	setp.leu.f32 	%p52, %f4963, %f5452;
	mov.f32 	%f4969, %f4961;
	mov.f32 	%f4970, %f4962;
	mov.f32 	%f4971, %f5452;
	mov.f32 	%f4972, %f4963;
	mov.f32 	%f4973, %f4964;
	mov.f32 	%f4974, %f4965;
	mov.f32 	%f4975, %f4966;
	mov.f32 	%f4976, %f4967;
	mov.u32 	%r1041, %r1033;
	mov.u32 	%r1042, %r1034;
	mov.u32 	%r1043, %r1524;
	mov.u32 	%r1044, %r1035;
	mov.u32 	%r1045, %r1036;
	mov.u32 	%r1046, %r1037;
	mov.u32 	%r1047, %r1038;
	mov.u32 	%r1048, %r1039;
	@%p52 bra 	$L__BB14_71;
	setp.leu.f32 	%p53, %f4964, %f5452;
	mov.f32 	%f4969, %f4961;
	mov.f32 	%f4970, %f4962;
	mov.f32 	%f4971, %f4963;
	mov.f32 	%f4972, %f5452;
	mov.f32 	%f4973, %f4964;
	mov.f32 	%f4974, %f4965;
	mov.f32 	%f4975, %f4966;
	mov.f32 	%f4976, %f4967;
	mov.u32 	%r1041, %r1033;
	mov.u32 	%r1042, %r1034;
	mov.u32 	%r1043, %r1035;
	mov.u32 	%r1044, %r1524;
	mov.u32 	%r1045, %r1036;
	mov.u32 	%r1046, %r1037;
	mov.u32 	%r1047, %r1038;
	mov.u32 	%r1048, %r1039;
	@%p53 bra 	$L__BB14_71;
	setp.leu.f32 	%p54, %f4965, %f5452;
	mov.f32 	%f4969, %f4961;
	mov.f32 	%f4970, %f4962;
	mov.f32 	%f4971, %f4963;
	mov.f32 	%f4972, %f4964;
	mov.f32 	%f4973, %f5452;
	mov.f32 	%f4974, %f4965;
	mov.f32 	%f4975, %f4966;
	mov.f32 	%f4976, %f4967;
	mov.u32 	%r1041, %r1033;
	mov.u32 	%r1042, %r1034;
	mov.u32 	%r1043, %r1035;
	mov.u32 	%r1044, %r1036;
	mov.u32 	%r1045, %r1524;
	mov.u32 	%r1046, %r1037;
	mov.u32 	%r1047, %r1038;
	mov.u32 	%r1048, %r1039;
	@%p54 bra 	$L__BB14_71;
	setp.leu.f32 	%p55, %f4966, %f5452;
	mov.f32 	%f4969, %f4961;
	mov.f32 	%f4970, %f4962;
	mov.f32 	%f4971, %f4963;
	mov.f32 	%f4972, %f4964;
	mov.f32 	%f4973, %f4965;
	mov.f32 	%f4974, %f5452;
	mov.f32 	%f4975, %f4966;
	mov.f32 	%f4976, %f4967;
	mov.u32 	%r1041, %r1033;
	mov.u32 	%r1042, %r1034;
	mov.u32 	%r1043, %r1035;
	mov.u32 	%r1044, %r1036;
	mov.u32 	%r1045, %r1037;
	mov.u32 	%r1046, %r1524;
	mov.u32 	%r1047, %r1038;
	mov.u32 	%r1048, %r1039;
	@%p55 bra 	$L__BB14_71;
	setp.leu.f32 	%p56, %f4967, %f5452;
	mov.f32 	%f4969, %f4961;
	mov.f32 	%f4970, %f4962;
	mov.f32 	%f4971, %f4963;
	mov.f32 	%f4972, %f4964;
	mov.f32 	%f4973, %f4965;
	mov.f32 	%f4974, %f4966;
	mov.f32 	%f4975, %f5452;
	mov.f32 	%f4976, %f4967;
	mov.u32 	%r1041, %r1033;
	mov.u32 	%r1042, %r1034;
	mov.u32 	%r1043, %r1035;
	mov.u32 	%r1044, %r1036;
	mov.u32 	%r1045, %r1037;
	mov.u32 	%r1046, %r1038;
	mov.u32 	%r1047, %r1524;
	mov.u32 	%r1048, %r1039;
	@%p56 bra 	$L__BB14_71;
	setp.leu.f32 	%p57, %f5460, %f5452;
	mov.f32 	%f4969, %f4961;
	mov.f32 	%f4970, %f4962;
	mov.f32 	%f4971, %f4963;
	mov.f32 	%f4972, %f4964;
	mov.f32 	%f4973, %f4965;
	mov.f32 	%f4974, %f4966;
	mov.f32 	%f4975, %f4967;
	mov.f32 	%f4976, %f5452;
	mov.u32 	%r1041, %r1033;
	mov.u32 	%r1042, %r1034;
	mov.u32 	%r1043, %r1035;
	mov.u32 	%r1044, %r1036;
	mov.u32 	%r1045, %r1037;
	mov.u32 	%r1046, %r1038;
	mov.u32 	%r1047, %r1039;
	mov.u32 	%r1048, %r1524;
	@%p57 bra 	$L__BB14_71;
	mov.f32 	%f4969, %f4961;
	mov.f32 	%f4970, %f4962;
	mov.f32 	%f4971, %f4963;
	mov.f32 	%f4972, %f4964;
	mov.f32 	%f4973, %f4965;
	mov.f32 	%f4974, %f4966;
	mov.f32 	%f4975, %f4967;
	mov.f32 	%f4976, %f5460;
	mov.f32 	%f5460, %f5452;
	mov.u32 	%r1041, %r1033;
	mov.u32 	%r1042, %r1034;
	mov.u32 	%r1043, %r1035;
	mov.u32 	%r1044, %r1036;
	mov.u32 	%r1045, %r1037;
	mov.u32 	%r1046, %r1038;
	mov.u32 	%r1047, %r1039;
	mov.u32 	%r1048, %r1532;
	mov.u32 	%r1532, %r1524;
$L__BB14_71:
	setp.leu.f32 	%p58, %f4969, %f5451;
	mov.f32 	%f4978, %f5451;
	mov.f32 	%f4979, %f4969;
	mov.f32 	%f4980, %f4970;
	mov.f32 	%f4981, %f4971;
	mov.f32 	%f4982, %f4972;
	mov.f32 	%f4983, %f4973;
	mov.f32 	%f4984, %f4974;
	mov.f32 	%f4985, %f4975;
	mov.f32 	%f4986, %f4976;
	mov.u32 	%r1050, %r1523;
	mov.u32 	%r1051, %r1041;
	mov.u32 	%r1052, %r1042;
	mov.u32 	%r1053, %r1043;
	mov.u32 	%r1054, %r1044;
	mov.u32 	%r1055, %r1045;
	mov.u32 	%r1056, %r1046;
	mov.u32 	%r1057, %r1047;
	mov.u32 	%r1058, %r1048;
	@%p58 bra 	$L__BB14_81;
	setp.leu.f32 	%p59, %f4970, %f5451;
	mov.f32 	%f4978, %f4969;
	mov.f32 	%f4979, %f5451;
	mov.f32 	%f4980, %f4970;
	mov.f32 	%f4981, %f4971;
	mov.f32 	%f4982, %f4972;
	mov.f32 	%f4983, %f4973;
	mov.f32 	%f4984, %f4974;
	mov.f32 	%f4985, %f4975;
	mov.f32 	%f4986, %f4976;
	mov.u32 	%r1050, %r1041;
	mov.u32 	%r1051, %r1523;
	mov.u32 	%r1052, %r1042;
	mov.u32 	%r1053, %r1043;
	mov.u32 	%r1054, %r1044;
	mov.u32 	%r1055, %r1045;
	mov.u32 	%r1056, %r1046;
	mov.u32 	%r1057, %r1047;
	mov.u32 	%r1058, %r1048;
	@%p59 bra 	$L__BB14_81;
	setp.leu.f32 	%p60, %f4971, %f5451;
	mov.f32 	%f4978, %f4969;
	mov.f32 	%f4979, %f4970;
	mov.f32 	%f4980, %f5451;
	mov.f32 	%f4981, %f4971;
	mov.f32 	%f4982, %f4972;
	mov.f32 	%f4983, %f4973;
	mov.f32 	%f4984, %f4974;
	mov.f32 	%f4985, %f4975;
	mov.f32 	%f4986, %f4976;
	mov.u32 	%r1050, %r1041;
	mov.u32 	%r1051, %r1042;
	mov.u32 	%r1052, %r1523;
	mov.u32 	%r1053, %r1043;
	mov.u32 	%r1054, %r1044;
	mov.u32 	%r1055, %r1045;
	mov.u32 	%r1056, %r1046;
	mov.u32 	%r1057, %r1047;
	mov.u32 	%r1058, %r1048;
	@%p60 bra 	$L__BB14_81;
	setp.leu.f32 	%p61, %f4972, %f5451;
	mov.f32 	%f4978, %f4969;
	mov.f32 	%f4979, %f4970;
	mov.f32 	%f4980, %f4971;
	mov.f32 	%f4981, %f5451;
	mov.f32 	%f4982, %f4972;
	mov.f32 	%f4983, %f4973;
	mov.f32 	%f4984, %f4974;
	mov.f32 	%f4985, %f4975;
	mov.f32 	%f4986, %f4976;
	mov.u32 	%r1050, %r1041;
	mov.u32 	%r1051, %r1042;
	mov.u32 	%r1052, %r1043;
	mov.u32 	%r1053, %r1523;
	mov.u32 	%r1054, %r1044;
	mov.u32 	%r1055, %r1045;
	mov.u32 	%r1056, %r1046;
	mov.u32 	%r1057, %r1047;
	mov.u32 	%r1058, %r1048;
	@%p61 bra 	$L__BB14_81;
	setp.leu.f32 	%p62, %f4973, %f5451;
	mov.f32 	%f4978, %f4969;
	mov.f32 	%f4979, %f4970;
	mov.f32 	%f4980, %f4971;
	mov.f32 	%f4981, %f4972;
	mov.f32 	%f4982, %f5451;
	mov.f32 	%f4983, %f4973;
	mov.f32 	%f4984, %f4974;
	mov.f32 	%f4985, %f4975;
	mov.f32 	%f4986, %f4976;
	mov.u32 	%r1050, %r1041;
	mov.u32 	%r1051, %r1042;
	mov.u32 	%r1052, %r1043;
	mov.u32 	%r1053, %r1044;
	mov.u32 	%r1054, %r1523;
	mov.u32 	%r1055, %r1045;
	mov.u32 	%r1056, %r1046;
	mov.u32 	%r1057, %r1047;
	mov.u32 	%r1058, %r1048;
	@%p62 bra 	$L__BB14_81;
	setp.leu.f32 	%p63, %f4974, %f5451;
	mov.f32 	%f4978, %f4969;
	mov.f32 	%f4979, %f4970;
	mov.f32 	%f4980, %f4971;
	mov.f32 	%f4981, %f4972;
	mov.f32 	%f4982, %f4973;
	mov.f32 	%f4983, %f5451;
	mov.f32 	%f4984, %f4974;
	mov.f32 	%f4985, %f4975;
	mov.f32 	%f4986, %f4976;
	mov.u32 	%r1050, %r1041;
	mov.u32 	%r1051, %r1042;
	mov.u32 	%r1052, %r1043;
	mov.u32 	%r1053, %r1044;
	mov.u32 	%r1054, %r1045;
	mov.u32 	%r1055, %r1523;
	mov.u32 	%r1056, %r1046;
	mov.u32 	%r1057, %r1047;
	mov.u32 	%r1058, %r1048;
	@%p63 bra 	$L__BB14_81;
	setp.leu.f32 	%p64, %f4975, %f5451;
	mov.f32 	%f4978, %f4969;
	mov.f32 	%f4979, %f4970;
	mov.f32 	%f4980, %f4971;
	mov.f32 	%f4981, %f4972;
	mov.f32 	%f4982, %f4973;
	mov.f32 	%f4983, %f4974;
	mov.f32 	%f4984, %f5451;
	mov.f32 	%f4985, %f4975;
	mov.f32 	%f4986, %f4976;
	mov.u32 	%r1050, %r1041;
	mov.u32 	%r1051, %r1042;
	mov.u32 	%r1052, %r1043;
	mov.u32 	%r1053, %r1044;
	mov.u32 	%r1054, %r1045;
	mov.u32 	%r1055, %r1046;
	mov.u32 	%r1056, %r1523;
	mov.u32 	%r1057, %r1047;
	mov.u32 	%r1058, %r1048;
	@%p64 bra 	$L__BB14_81;
	setp.leu.f32 	%p65, %f4976, %f5451;
	mov.f32 	%f4978, %f4969;
	mov.f32 	%f4979, %f4970;
	mov.f32 	%f4980, %f4971;
	mov.f32 	%f4981, %f4972;
	mov.f32 	%f4982, %f4973;
	mov.f32 	%f4983, %f4974;
	mov.f32 	%f4984, %f4975;
	mov.f32 	%f4985, %f5451;
	mov.f32 	%f4986, %f4976;
	mov.u32 	%r1050, %r1041;
	mov.u32 	%r1051, %r1042;
	mov.u32 	%r1052, %r1043;
	mov.u32 	%r1053, %r1044;
	mov.u32 	%r1054, %r1045;
	mov.u32 	%r1055, %r1046;
	mov.u32 	%r1056, %r1047;
	mov.u32 	%r1057, %r1523;
	mov.u32 	%r1058, %r1048;
	@%p65 bra 	$L__BB14_81;
	setp.leu.f32 	%p66, %f5460, %f5451;
	mov.f32 	%f4978, %f4969;
	mov.f32 	%f4979, %f4970;
	mov.f32 	%f4980, %f4971;
	mov.f32 	%f4981, %f4972;
	mov.f32 	%f4982, %f4973;
	mov.f32 	%f4983, %f4974;
	mov.f32 	%f4984, %f4975;
	mov.f32 	%f4985, %f4976;
	mov.f32 	%f4986, %f5451;
	mov.u32 	%r1050, %r1041;
	mov.u32 	%r1051, %r1042;
	mov.u32 	%r1052, %r1043;
	mov.u32 	%r1053, %r1044;
	mov.u32 	%r1054, %r1045;
	mov.u32 	%r1055, %r1046;
	mov.u32 	%r1056, %r1047;
	mov.u32 	%r1057, %r1048;
	mov.u32 	%r1058, %r1523;
	@%p66 bra 	$L__BB14_81;
	mov.f32 	%f4978, %f4969;
	mov.f32 	%f4979, %f4970;
	mov.f32 	%f4980, %f4971;
	mov.f32 	%f4981, %f4972;
	mov.f32 	%f4982, %f4973;
	mov.f32 	%f4983, %f4974;
	mov.f32 	%f4984, %f4975;
	mov.f32 	%f4985, %f4976;
	mov.f32 	%f4986, %f5460;
	mov.f32 	%f5460, %f5451;
	mov.u32 	%r1050, %r1041;
	mov.u32 	%r1051, %r1042;
	mov.u32 	%r1052, %r1043;
	mov.u32 	%r1053, %r1044;
	mov.u32 	%r1054, %r1045;
	mov.u32 	%r1055, %r1046;
	mov.u32 	%r1056, %r1047;
	mov.u32 	%r1057, %r1048;
	mov.u32 	%r1058, %r1532;
	mov.u32 	%r1532, %r1523;
$L__BB14_81:
	setp.leu.f32 	%p67, %f4978, %f5450;
	mov.f32 	%f4988, %f5450;
	mov.f32 	%f4989, %f4978;
	mov.f32 	%f4990, %f4979;
	mov.f32 	%f4991, %f4980;
	mov.f32 	%f4992, %f4981;
	mov.f32 	%f4993, %f4982;
	mov.f32 	%f4994, %f4983;
	mov.f32 	%f4995, %f4984;
	mov.f32 	%f4996, %f4985;
	mov.f32 	%f4997, %f4986;
	mov.u32 	%r1060, %r1522;
	mov.u32 	%r1061, %r1050;
	mov.u32 	%r1062, %r1051;
	mov.u32 	%r1063, %r1052;
	mov.u32 	%r1064, %r1053;
	mov.u32 	%r1065, %r1054;
	mov.u32 	%r1066, %r1055;
	mov.u32 	%r1067, %r1056;
	mov.u32 	%r1068, %r1057;
	mov.u32 	%r1069, %r1058;
	@%p67 bra 	$L__BB14_92;
	setp.leu.f32 	%p68, %f4979, %f5450;
	mov.f32 	%f4988, %f4978;
	mov.f32 	%f4989, %f5450;
	mov.f32 	%f4990, %f4979;
	mov.f32 	%f4991, %f4980;
	mov.f32 	%f4992, %f4981;
	mov.f32 	%f4993, %f4982;
	mov.f32 	%f4994, %f4983;
	mov.f32 	%f4995, %f4984;
	mov.f32 	%f4996, %f4985;
	mov.f32 	%f4997, %f4986;
	mov.u32 	%r1060, %r1050;
	mov.u32 	%r1061, %r1522;
	mov.u32 	%r1062, %r1051;
	mov.u32 	%r1063, %r1052;
	mov.u32 	%r1064, %r1053;
	mov.u32 	%r1065, %r1054;
	mov.u32 	%r1066, %r1055;
	mov.u32 	%r1067, %r1056;
	mov.u32 	%r1068, %r1057;
	mov.u32 	%r1069, %r1058;
	@%p68 bra 	$L__BB14_92;
	setp.leu.f32 	%p69, %f4980, %f5450;
	mov.f32 	%f4988, %f4978;
	mov.f32 	%f4989, %f4979;
	mov.f32 	%f4990, %f5450;
	mov.f32 	%f4991, %f4980;
	mov.f32 	%f4992, %f4981;
	mov.f32 	%f4993, %f4982;
	mov.f32 	%f4994, %f4983;
	mov.f32 	%f4995, %f4984;
	mov.f32 	%f4996, %f4985;
	mov.f32 	%f4997, %f4986;
	mov.u32 	%r1060, %r1050;
	mov.u32 	%r1061, %r1051;
	mov.u32 	%r1062, %r1522;
	mov.u32 	%r1063, %r1052;
	mov.u32 	%r1064, %r1053;
	mov.u32 	%r1065, %r1054;
	mov.u32 	%r1066, %r1055;
	mov.u32 	%r1067, %r1056;
	mov.u32 	%r1068, %r1057;
	mov.u32 	%r1069, %r1058;
	@%p69 bra 	$L__BB14_92;
	setp.leu.f32 	%p70, %f4981, %f5450;
	mov.f32 	%f4988, %f4978;
	mov.f32 	%f4989, %f4979;
	mov.f32 	%f4990, %f4980;
	mov.f32 	%f4991, %f5450;
	mov.f32 	%f4992, %f4981;
	mov.f32 	%f4993, %f4982;
	mov.f32 	%f4994, %f4983;
	mov.f32 	%f4995, %f4984;
	mov.f32 	%f4996, %f4985;
	mov.f32 	%f4997, %f4986;
	mov.u32 	%r1060, %r1050;
	mov.u32 	%r1061, %r1051;
	mov.u32 	%r1062, %r1052;
	mov.u32 	%r1063, %r1522;
	mov.u32 	%r1064, %r1053;
	mov.u32 	%r1065, %r1054;
	mov.u32 	%r1066, %r1055;
	mov.u32 	%r1067, %r1056;
	mov.u32 	%r1068, %r1057;
	mov.u32 	%r1069, %r1058;
	@%p70 bra 	$L__BB14_92;
	setp.leu.f32 	%p71, %f4982, %f5450;
	mov.f32 	%f4988, %f4978;
	mov.f32 	%f4989, %f4979;
	mov.f32 	%f4990, %f4980;
	mov.f32 	%f4991, %f4981;
	mov.f32 	%f4992, %f5450;
	mov.f32 	%f4993, %f4982;
	mov.f32 	%f4994, %f4983;
	mov.f32 	%f4995, %f4984;
	mov.f32 	%f4996, %f4985;
	mov.f32 	%f4997, %f4986;
	mov.u32 	%r1060, %r1050;
	mov.u32 	%r1061, %r1051;
	mov.u32 	%r1062, %r1052;
	mov.u32 	%r1063, %r1053;
	mov.u32 	%r1064, %r1522;
	mov.u32 	%r1065, %r1054;
	mov.u32 	%r1066, %r1055;
	mov.u32 	%r1067, %r1056;
	mov.u32 	%r1068, %r1057;
	mov.u32 	%r1069, %r1058;
	@%p71 bra 	$L__BB14_92;
	setp.leu.f32 	%p72, %f4983, %f5450;
	mov.f32 	%f4988, %f4978;
	mov.f32 	%f4989, %f4979;
	mov.f32 	%f4990, %f4980;
	mov.f32 	%f4991, %f4981;
	mov.f32 	%f4992, %f4982;
	mov.f32 	%f4993, %f5450;
	mov.f32 	%f4994, %f4983;
	mov.f32 	%f4995, %f4984;
	mov.f32 	%f4996, %f4985;
	mov.f32 	%f4997, %f4986;
	mov.u32 	%r1060, %r1050;
	mov.u32 	%r1061, %r1051;
	mov.u32 	%r1062, %r1052;
	mov.u32 	%r1063, %r1053;
	mov.u32 	%r1064, %r1054;
	mov.u32 	%r1065, %r1522;
	mov.u32 	%r1066, %r1055;
	mov.u32 	%r1067, %r1056;
	mov.u32 	%r1068, %r1057;
	mov.u32 	%r1069, %r1058;
	@%p72 bra 	$L__BB14_92;
	setp.leu.f32 	%p73, %f4984, %f5450;
	mov.f32 	%f4988, %f4978;
	mov.f32 	%f4989, %f4979;
	mov.f32 	%f4990, %f4980;
	mov.f32 	%f4991, %f4981;
	mov.f32 	%f4992, %f4982;
	mov.f32 	%f4993, %f4983;
	mov.f32 	%f4994, %f5450;
	mov.f32 	%f4995, %f4984;
	mov.f32 	%f4996, %f4985;
	mov.f32 	%f4997, %f4986;
	mov.u32 	%r1060, %r1050;
	mov.u32 	%r1061, %r1051;
	mov.u32 	%r1062, %r1052;
	mov.u32 	%r1063, %r1053;
	mov.u32 	%r1064, %r1054;
	mov.u32 	%r1065, %r1055;
	mov.u32 	%r1066, %r1522;
	mov.u32 	%r1067, %r1056;
	mov.u32 	%r1068, %r1057;
	mov.u32 	%r1069, %r1058;
	@%p73 bra 	$L__BB14_92;
	setp.leu.f32 	%p74, %f4985, %f5450;
	mov.f32 	%f4988, %f4978;
	mov.f32 	%f4989, %f4979;
	mov.f32 	%f4990, %f4980;
	mov.f32 	%f4991, %f4981;
	mov.f32 	%f4992, %f4982;
	mov.f32 	%f4993, %f4983;
	mov.f32 	%f4994, %f4984;
	mov.f32 	%f4995, %f5450;
	mov.f32 	%f4996, %f4985;
	mov.f32 	%f4997, %f4986;
	mov.u32 	%r1060, %r1050;
	mov.u32 	%r1061, %r1051;
	mov.u32 	%r1062, %r1052;
	mov.u32 	%r1063, %r1053;
	mov.u32 	%r1064, %r1054;
	mov.u32 	%r1065, %r1055;
	mov.u32 	%r1066, %r1056;
	mov.u32 	%r1067, %r1522;
	mov.u32 	%r1068, %r1057;
	mov.u32 	%r1069, %r1058;
	@%p74 bra 	$L__BB14_92;
	setp.leu.f32 	%p75, %f4986, %f5450;
	mov.f32 	%f4988, %f4978;
	mov.f32 	%f4989, %f4979;
	mov.f32 	%f4990, %f4980;
	mov.f32 	%f4991, %f4981;
	mov.f32 	%f4992, %f4982;
	mov.f32 	%f4993, %f4983;
	mov.f32 	%f4994, %f4984;
	mov.f32 	%f4995, %f4985;
	mov.f32 	%f4996, %f5450;
	mov.f32 	%f4997, %f4986;
	mov.u32 	%r1060, %r1050;
	mov.u32 	%r1061, %r1051;
	mov.u32 	%r1062, %r1052;
	mov.u32 	%r1063, %r1053;
	mov.u32 	%r1064, %r1054;
	mov.u32 	%r1065, %r1055;
	mov.u32 	%r1066, %r1056;
	mov.u32 	%r1067, %r1057;
	mov.u32 	%r1068, %r1522;
	mov.u32 	%r1069, %r1058;
	@%p75 bra 	$L__BB14_92;
	setp.leu.f32 	%p76, %f5460, %f5450;
	mov.f32 	%f4988, %f4978;
	mov.f32 	%f4989, %f4979;
	mov.f32 	%f4990, %f4980;
	mov.f32 	%f4991, %f4981;
	mov.f32 	%f4992, %f4982;
	mov.f32 	%f4993, %f4983;
	mov.f32 	%f4994, %f4984;
	mov.f32 	%f4995, %f4985;
	mov.f32 	%f4996, %f4986;
	mov.f32 	%f4997, %f5450;
	mov.u32 	%r1060, %r1050;
	mov.u32 	%r1061, %r1051;
	mov.u32 	%r1062, %r1052;
	mov.u32 	%r1063, %r1053;
	mov.u32 	%r1064, %r1054;
	mov.u32 	%r1065, %r1055;
	mov.u32 	%r1066, %r1056;
	mov.u32 	%r1067, %r1057;
	mov.u32 	%r1068, %r1058;
	mov.u32 	%r1069, %r1522;
	@%p76 bra 	$L__BB14_92;
	mov.f32 	%f4988, %f4978;
	mov.f32 	%f4989, %f4979;
	mov.f32 	%f4990, %f4980;
	mov.f32 	%f4991, %f4981;
	mov.f32 	%f4992, %f4982;
	mov.f32 	%f4993, %f4983;
	mov.f32 	%f4994, %f4984;
	mov.f32 	%f4995, %f4985;
	mov.f32 	%f4996, %f4986;
	mov.f32 	%f4997, %f5460;
	mov.f32 	%f5460, %f5450;
	mov.u32 	%r1060, %r1050;
	mov.u32 	%r1061, %r1051;
	mov.u32 	%r1062, %r1052;
	mov.u32 	%r1063, %r1053;
	mov.u32 	%r1064, %r1054;
	mov.u32 	%r1065, %r1055;
	mov.u32 	%r1066, %r1056;
	mov.u32 	%r1067, %r1057;
	mov.u32 	%r1068, %r1058;
	mov.u32 	%r1069, %r1532;
	mov.u32 	%r1532, %r1522;
$L__BB14_92:
	setp.leu.f32 	%p77, %f4988, %f5449;
	mov.f32 	%f4999, %f5449;
	mov.f32 	%f5000, %f4988;
	mov.f32 	%f5001, %f4989;
	mov.f32 	%f5002, %f4990;
	mov.f32 	%f5003, %f4991;
	mov.f32 	%f5004, %f4992;
	mov.f32 	%f5005, %f4993;
	mov.f32 	%f5006, %f4994;
	mov.f32 	%f5007, %f4995;
	mov.f32 	%f5008, %f4996;
	mov.f32 	%f5009, %f4997;
	mov.u32 	%r1071, %r1521;
	mov.u32 	%r1072, %r1060;
	mov.u32 	%r1073, %r1061;
	mov.u32 	%r1074, %r1062;
	mov.u32 	%r1075, %r1063;
	mov.u32 	%r1076, %r1064;
	mov.u32 	%r1077, %r1065;
	mov.u32 	%r1078, %r1066;
	mov.u32 	%r1079, %r1067;
	mov.u32 	%r1080, %r1068;
	mov.u32 	%r1081, %r1069;
	@%p77 bra 	$L__BB14_104;
	setp.leu.f32 	%p78, %f4989, %f5449;
	mov.f32 	%f4999, %f4988;
	mov.f32 	%f5000, %f5449;
	mov.f32 	%f5001, %f4989;
	mov.f32 	%f5002, %f4990;
	mov.f32 	%f5003, %f4991;
	mov.f32 	%f5004, %f4992;
	mov.f32 	%f5005, %f4993;
	mov.f32 	%f5006, %f4994;
	mov.f32 	%f5007, %f4995;
	mov.f32 	%f5008, %f4996;
	mov.f32 	%f5009, %f4997;
	mov.u32 	%r1071, %r1060;
	mov.u32 	%r1072, %r1521;
	mov.u32 	%r1073, %r1061;
	mov.u32 	%r1074, %r1062;
	mov.u32 	%r1075, %r1063;
	mov.u32 	%r1076, %r1064;
	mov.u32 	%r1077, %r1065;
	mov.u32 	%r1078, %r1066;
	mov.u32 	%r1079, %r1067;
	mov.u32 	%r1080, %r1068;
	mov.u32 	%r1081, %r1069;
	@%p78 bra 	$L__BB14_104;
	setp.leu.f32 	%p79, %f4990, %f5449;
	mov.f32 	%f4999, %f4988;
	mov.f32 	%f5000, %f4989;
	mov.f32 	%f5001, %f5449;
	mov.f32 	%f5002, %f4990;
	mov.f32 	%f5003, %f4991;
	mov.f32 	%f5004, %f4992;
	mov.f32 	%f5005, %f4993;
	mov.f32 	%f5006, %f4994;
	mov.f32 	%f5007, %f4995;
	mov.f32 	%f5008, %f4996;
	mov.f32 	%f5009, %f4997;
	mov.u32 	%r1071, %r1060;
	mov.u32 	%r1072, %r1061;
	mov.u32 	%r1073, %r1521;
	mov.u32 	%r1074, %r1062;
	mov.u32 	%r1075, %r1063;
	mov.u32 	%r1076, %r1064;
	mov.u32 	%r1077, %r1065;
	mov.u32 	%r1078, %r1066;
	mov.u32 	%r1079, %r1067;
	mov.u32 	%r1080, %r1068;
	mov.u32 	%r1081, %r1069;
	@%p79 bra 	$L__BB14_104;
	setp.leu.f32 	%p80, %f4991, %f5449;
	mov.f32 	%f4999, %f4988;
	mov.f32 	%f5000, %f4989;
	mov.f32 	%f5001, %f4990;
	mov.f32 	%f5002, %f5449;
	mov.f32 	%f5003, %f4991;
	mov.f32 	%f5004, %f4992;
	mov.f32 	%f5005, %f4993;
	mov.f32 	%f5006, %f4994;
	mov.f32 	%f5007, %f4995;
	mov.f32 	%f5008, %f4996;
	mov.f32 	%f5009, %f4997;
	mov.u32 	%r1071, %r1060;
	mov.u32 	%r1072, %r1061;
	mov.u32 	%r1073, %r1062;
	mov.u32 	%r1074, %r1521;
	mov.u32 	%r1075, %r1063;
	mov.u32 	%r1076, %r1064;
	mov.u32 	%r1077, %r1065;
	mov.u32 	%r1078, %r1066;
	mov.u32 	%r1079, %r1067;
	mov.u32 	%r1080, %r1068;
	mov.u32 	%r1081, %r1069;
	@%p80 bra 	$L__BB14_104;
	setp.leu.f32 	%p81, %f4992, %f5449;
	mov.f32 	%f4999, %f4988;
	mov.f32 	%f5000, %f4989;
	mov.f32 	%f5001, %f4990;
	mov.f32 	%f5002, %f4991;
	mov.f32 	%f5003, %f5449;
	mov.f32 	%f5004, %f4992;
	mov.f32 	%f5005, %f4993;
	mov.f32 	%f5006, %f4994;
	mov.f32 	%f5007, %f4995;
	mov.f32 	%f5008, %f4996;
	mov.f32 	%f5009, %f4997;
	mov.u32 	%r1071, %r1060;
	mov.u32 	%r1072, %r1061;
	mov.u32 	%r1073, %r1062;
	mov.u32 	%r1074, %r1063;
	mov.u32 	%r1075, %r1521;
	mov.u32 	%r1076, %r1064;
	mov.u32 	%r1077, %r1065;
	mov.u32 	%r1078, %r1066;
	mov.u32 	%r1079, %r1067;
	mov.u32 	%r1080, %r1068;
	mov.u32 	%r1081, %r1069;
	@%p81 bra 	$L__BB14_104;
	setp.leu.f32 	%p82, %f4993, %f5449;
	mov.f32 	%f4999, %f4988;
	mov.f32 	%f5000, %f4989;
	mov.f32 	%f5001, %f4990;
	mov.f32 	%f5002, %f4991;
	mov.f32 	%f5003, %f4992;
	mov.f32 	%f5004, %f5449;
	mov.f32 	%f5005, %f4993;
	mov.f32 	%f5006, %f4994;
	mov.f32 	%f5007, %f4995;
	mov.f32 	%f5008, %f4996;
	mov.f32 	%f5009, %f4997;
	mov.u32 	%r1071, %r1060;
	mov.u32 	%r1072, %r1061;
	mov.u32 	%r1073, %r1062;
	mov.u32 	%r1074, %r1063;
	mov.u32 	%r1075, %r1064;
	mov.u32 	%r1076, %r1521;
	mov.u32 	%r1077, %r1065;
	mov.u32 	%r1078, %r1066;
	mov.u32 	%r1079, %r1067;
	mov.u32 	%r1080, %r1068;
	mov.u32 	%r1081, %r1069;
	@%p82 bra 	$L__BB14_104;
	setp.leu.f32 	%p83, %f4994, %f5449;
	mov.f32 	%f4999, %f4988;
	mov.f32 	%f5000, %f4989;
	mov.f32 	%f5001, %f4990;
	mov.f32 	%f5002, %f4991;
	mov.f32 	%f5003, %f4992;
	mov.f32 	%f5004, %f4993;
	mov.f32 	%f5005, %f5449;
	mov.f32 	%f5006, %f4994;
	mov.f32 	%f5007, %f4995;
	mov.f32 	%f5008, %f4996;
	mov.f32 	%f5009, %f4997;
	mov.u32 	%r1071, %r1060;
	mov.u32 	%r1072, %r1061;
	mov.u32 	%r1073, %r1062;
	mov.u32 	%r1074, %r1063;
	mov.u32 	%r1075, %r1064;
	mov.u32 	%r1076, %r1065;
	mov.u32 	%r1077, %r1521;
	mov.u32 	%r1078, %r1066;
	mov.u32 	%r1079, %r1067;
	mov.u32 	%r1080, %r1068;
	mov.u32 	%r1081, %r1069;
	@%p83 bra 	$L__BB14_104;
	setp.leu.f32 	%p84, %f4995, %f5449;
	mov.f32 	%f4999, %f4988;
	mov.f32 	%f5000, %f4989;
	mov.f32 	%f5001, %f4990;
	mov.f32 	%f5002, %f4991;
	mov.f32 	%f5003, %f4992;
	mov.f32 	%f5004, %f4993;
	mov.f32 	%f5005, %f4994;
	mov.f32 	%f5006, %f5449;
	mov.f32 	%f5007, %f4995;
	mov.f32 	%f5008, %f4996;
	mov.f32 	%f5009, %f4997;
	mov.u32 	%r1071, %r1060;
	mov.u32 	%r1072, %r1061;
	mov.u32 	%r1073, %r1062;
	mov.u32 	%r1074, %r1063;
	mov.u32 	%r1075, %r1064;
	mov.u32 	%r1076, %r1065;
	mov.u32 	%r1077, %r1066;
	mov.u32 	%r1078, %r1521;
	mov.u32 	%r1079, %r1067;
	mov.u32 	%r1080, %r1068;
	mov.u32 	%r1081, %r1069;
	@%p84 bra 	$L__BB14_104;
	setp.leu.f32 	%p85, %f4996, %f5449;
	mov.f32 	%f4999, %f4988;
	mov.f32 	%f5000, %f4989;
	mov.f32 	%f5001, %f4990;
	mov.f32 	%f5002, %f4991;
	mov.f32 	%f5003, %f4992;
	mov.f32 	%f5004, %f4993;
	mov.f32 	%f5005, %f4994;
	mov.f32 	%f5006, %f4995;
	mov.f32 	%f5007, %f5449;
	mov.f32 	%f5008, %f4996;
	mov.f32 	%f5009, %f4997;
	mov.u32 	%r1071, %r1060;
	mov.u32 	%r1072, %r1061;
	mov.u32 	%r1073, %r1062;
	mov.u32 	%r1074, %r1063;
	mov.u32 	%r1075, %r1064;
	mov.u32 	%r1076, %r1065;
	mov.u32 	%r1077, %r1066;
	mov.u32 	%r1078, %r1067;
	mov.u32 	%r1079, %r1521;
	mov.u32 	%r1080, %r1068;
	mov.u32 	%r1081, %r1069;
	@%p85 bra 	$L__BB14_104;
	setp.leu.f32 	%p86, %f4997, %f5449;
	mov.f32 	%f4999, %f4988;
	mov.f32 	%f5000, %f4989;
	mov.f32 	%f5001, %f4990;
	mov.f32 	%f5002, %f4991;
	mov.f32 	%f5003, %f4992;
	mov.f32 	%f5004, %f4993;
	mov.f32 	%f5005, %f4994;
	mov.f32 	%f5006, %f4995;
	mov.f32 	%f5007, %f4996;
	mov.f32 	%f5008, %f5449;
	mov.f32 	%f5009, %f4997;
	mov.u32 	%r1071, %r1060;
	mov.u32 	%r1072, %r1061;
	mov.u32 	%r1073, %r1062;
	mov.u32 	%r1074, %r1063;
	mov.u32 	%r1075, %r1064;
	mov.u32 	%r1076, %r1065;
	mov.u32 	%r1077, %r1066;
	mov.u32 	%r1078, %r1067;
	mov.u32 	%r1079, %r1068;
	mov.u32 	%r1080, %r1521;
	mov.u32 	%r1081, %r1069;
	@%p86 bra 	$L__BB14_104;
	setp.leu.f32 	%p87, %f5460, %f5449;
	mov.f32 	%f4999, %f4988;
	mov.f32 	%f5000, %f4989;
	mov.f32 	%f5001, %f4990;
	mov.f32 	%f5002, %f4991;
	mov.f32 	%f5003, %f4992;
	mov.f32 	%f5004, %f4993;
	mov.f32 	%f5005, %f4994;
	mov.f32 	%f5006, %f4995;
	mov.f32 	%f5007, %f4996;
	mov.f32 	%f5008, %f4997;
	mov.f32 	%f5009, %f5449;
	mov.u32 	%r1071, %r1060;
	mov.u32 	%r1072, %r1061;
	mov.u32 	%r1073, %r1062;
	mov.u32 	%r1074, %r1063;
	mov.u32 	%r1075, %r1064;
	mov.u32 	%r1076, %r1065;
	mov.u32 	%r1077, %r1066;
	mov.u32 	%r1078, %r1067;
	mov.u32 	%r1079, %r1068;
	mov.u32 	%r1080, %r1069;
	mov.u32 	%r1081, %r1521;
	@%p87 bra 	$L__BB14_104;
	mov.f32 	%f4999, %f4988;
	mov.f32 	%f5000, %f4989;
	mov.f32 	%f5001, %f4990;
	mov.f32 	%f5002, %f4991;
	mov.f32 	%f5003, %f4992;
	mov.f32 	%f5004, %f4993;
	mov.f32 	%f5005, %f4994;
	mov.f32 	%f5006, %f4995;
	mov.f32 	%f5007, %f4996;
	mov.f32 	%f5008, %f4997;
	mov.f32 	%f5009, %f5460;
	mov.f32 	%f5460, %f5449;
	mov.u32 	%r1071, %r1060;
	mov.u32 	%r1072, %r1061;
	mov.u32 	%r1073, %r1062;
	mov.u32 	%r1074, %r1063;
	mov.u32 	%r1075, %r1064;
	mov.u32 	%r1076, %r1065;
	mov.u32 	%r1077, %r1066;
	mov.u32 	%r1078, %r1067;
	mov.u32 	%r1079, %r1068;
	mov.u32 	%r1080, %r1069;
	mov.u32 	%r1081, %r1532;
	mov.u32 	%r1532, %r1521;
$L__BB14_104:
	setp.leu.f32 	%p88, %f4999, %f5448;
	mov.f32 	%f5011, %f5448;
	mov.f32 	%f5012, %f4999;
	mov.f32 	%f5013, %f5000;
	mov.f32 	%f5014, %f5001;
	mov.f32 	%f5015, %f5002;
	mov.f32 	%f5016, %f5003;
	mov.f32 	%f5017, %f5004;
	mov.f32 	%f5018, %f5005;
	mov.f32 	%f5019, %f5006;
	mov.f32 	%f5020, %f5007;
	mov.f32 	%f5021, %f5008;
	mov.f32 	%f5022, %f5009;
	mov.u32 	%r1083, %r1520;
	mov.u32 	%r1084, %r1071;
	mov.u32 	%r1085, %r1072;
	mov.u32 	%r1086, %r1073;
	mov.u32 	%r1087, %r1074;
	mov.u32 	%r1088, %r1075;
	mov.u32 	%r1089, %r1076;
	mov.u32 	%r1090, %r1077;
	mov.u32 	%r1091, %r1078;
	mov.u32 	%r1092, %r1079;
	mov.u32 	%r1093, %r1080;
	mov.u32 	%r1094, %r1081;
	@%p88 bra 	$L__BB14_117;
	setp.leu.f32 	%p89, %f5000, %f5448;
	mov.f32 	%f5011, %f4999;
	mov.f32 	%f5012, %f5448;
	mov.f32 	%f5013, %f5000;
	mov.f32 	%f5014, %f5001;
	mov.f32 	%f5015, %f5002;
	mov.f32 	%f5016, %f5003;
	mov.f32 	%f5017, %f5004;
	mov.f32 	%f5018, %f5005;
	mov.f32 	%f5019, %f5006;
	mov.f32 	%f5020, %f5007;
	mov.f32 	%f5021, %f5008;
	mov.f32 	%f5022, %f5009;
	mov.u32 	%r1083, %r1071;
	mov.u32 	%r1084, %r1520;
	mov.u32 	%r1085, %r1072;
	mov.u32 	%r1086, %r1073;
	mov.u32 	%r1087, %r1074;
	mov.u32 	%r1088, %r1075;
	mov.u32 	%r1089, %r1076;
	mov.u32 	%r1090, %r1077;
	mov.u32 	%r1091, %r1078;
	mov.u32 	%r1092, %r1079;
	mov.u32 	%r1093, %r1080;
	mov.u32 	%r1094, %r1081;
	@%p89 bra 	$L__BB14_117;
	setp.leu.f32 	%p90, %f5001, %f5448;
	mov.f32 	%f5011, %f4999;
	mov.f32 	%f5012, %f5000;
	mov.f32 	%f5013, %f5448;
	mov.f32 	%f5014, %f5001;
	mov.f32 	%f5015, %f5002;
	mov.f32 	%f5016, %f5003;
	mov.f32 	%f5017, %f5004;
	mov.f32 	%f5018, %f5005;
	mov.f32 	%f5019, %f5006;
	mov.f32 	%f5020, %f5007;
	mov.f32 	%f5021, %f5008;
	mov.f32 	%f5022, %f5009;
	mov.u32 	%r1083, %r1071;
	mov.u32 	%r1084, %r1072;
	mov.u32 	%r1085, %r1520;
	mov.u32 	%r1086, %r1073;
	mov.u32 	%r1087, %r1074;
	mov.u32 	%r1088, %r1075;
	mov.u32 	%r1089, %r1076;
	mov.u32 	%r1090, %r1077;
	mov.u32 	%r1091, %r1078;
	mov.u32 	%r1092, %r1079;
	mov.u32 	%r1093, %r1080;
	mov.u32 	%r1094, %r1081;
	@%p90 bra 	$L__BB14_117;
	setp.leu.f32 	%p91, %f5002, %f5448;
	mov.f32 	%f5011, %f4999;
	mov.f32 	%f5012, %f5000;
	mov.f32 	%f5013, %f5001;
	mov.f32 	%f5014, %f5448;
	mov.f32 	%f5015, %f5002;
	mov.f32 	%f5016, %f5003;
	mov.f32 	%f5017, %f5004;
	mov.f32 	%f5018, %f5005;
	mov.f32 	%f5019, %f5006;
	mov.f32 	%f5020, %f5007;
	mov.f32 	%f5021, %f5008;
	mov.f32 	%f5022, %f5009;
	mov.u32 	%r1083, %r1071;
	mov.u32 	%r1084, %r1072;
	mov.u32 	%r1085, %r1073;
	mov.u32 	%r1086, %r1520;
	mov.u32 	%r1087, %r1074;
	mov.u32 	%r1088, %r1075;
	mov.u32 	%r1089, %r1076;
	mov.u32 	%r1090, %r1077;
	mov.u32 	%r1091, %r1078;
	mov.u32 	%r1092, %r1079;
	mov.u32 	%r1093, %r1080;
	mov.u32 	%r1094, %r1081;
	@%p91 bra 	$L__BB14_117;
	setp.leu.f32 	%p92, %f5003, %f5448;
	mov.f32 	%f5011, %f4999;
	mov.f32 	%f5012, %f5000;
	mov.f32 	%f5013, %f5001;
	mov.f32 	%f5014, %f5002;
	mov.f32 	%f5015, %f5448;
	mov.f32 	%f5016, %f5003;
	mov.f32 	%f5017, %f5004;
	mov.f32 	%f5018, %f5005;
	mov.f32 	%f5019, %f5006;
	mov.f32 	%f5020, %f5007;
	mov.f32 	%f5021, %f5008;
	mov.f32 	%f5022, %f5009;
	mov.u32 	%r1083, %r1071;
	mov.u32 	%r1084, %r1072;
	mov.u32 	%r1085, %r1073;
	mov.u32 	%r1086, %r1074;
	mov.u32 	%r1087, %r1520;
	mov.u32 	%r1088, %r1075;
	mov.u32 	%r1089, %r1076;
	mov.u32 	%r1090, %r1077;
	mov.u32 	%r1091, %r1078;
	mov.u32 	%r1092, %r1079;
	mov.u32 	%r1093, %r1080;
	mov.u32 	%r1094, %r1081;
	@%p92 bra 	$L__BB14_117;
	setp.leu.f32 	%p93, %f5004, %f5448;
	mov.f32 	%f5011, %f4999;
	mov.f32 	%f5012, %f5000;
	mov.f32 	%f5013, %f5001;
	mov.f32 	%f5014, %f5002;
	mov.f32 	%f5015, %f5003;
	mov.f32 	%f5016, %f5448;
	mov.f32 	%f5017, %f5004;
	mov.f32 	%f5018, %f5005;
	mov.f32 	%f5019, %f5006;
	mov.f32 	%f5020, %f5007;
	mov.f32 	%f5021, %f5008;
	mov.f32 	%f5022, %f5009;
	mov.u32 	%r1083, %r1071;
	mov.u32 	%r1084, %r1072;
	mov.u32 	%r1085, %r1073;
	mov.u32 	%r1086, %r1074;
	mov.u32 	%r1087, %r1075;
	mov.u32 	%r1088, %r1520;
	mov.u32 	%r1089, %r1076;
	mov.u32 	%r1090, %r1077;
	mov.u32 	%r1091, %r1078;
	mov.u32 	%r1092, %r1079;
	mov.u32 	%r1093, %r1080;
	mov.u32 	%r1094, %r1081;
	@%p93 bra 	$L__BB14_117;
	setp.leu.f32 	%p94, %f5005, %f5448;
	mov.f32 	%f5011, %f4999;
	mov.f32 	%f5012, %f5000;
	mov.f32 	%f5013, %f5001;
	mov.f32 	%f5014, %f5002;
	mov.f32 	%f5015, %f5003;
	mov.f32 	%f5016, %f5004;
	mov.f32 	%f5017, %f5448;
	mov.f32 	%f5018, %f5005;
	mov.f32 	%f5019, %f5006;
	mov.f32 	%f5020, %f5007;
	mov.f32 	%f5021, %f5008;
	mov.f32 	%f5022, %f5009;
	mov.u32 	%r1083, %r1071;
	mov.u32 	%r1084, %r1072;
	mov.u32 	%r1085, %r1073;
	mov.u32 	%r1086, %r1074;
	mov.u32 	%r1087, %r1075;
	mov.u32 	%r1088, %r1076;
	mov.u32 	%r1089, %r1520;
	mov.u32 	%r1090, %r1077;
	mov.u32 	%r1091, %r1078;
	mov.u32 	%r1092, %r1079;
	mov.u32 	%r1093, %r1080;
	mov.u32 	%r1094, %r1081;
	@%p94 bra 	$L__BB14_117;
	setp.leu.f32 	%p95, %f5006, %f5448;
	mov.f32 	%f5011, %f4999;
	mov.f32 	%f5012, %f5000;
	mov.f32 	%f5013, %f5001;
	mov.f32 	%f5014, %f5002;
	mov.f32 	%f5015, %f5003;
	mov.f32 	%f5016, %f5004;
	mov.f32 	%f5017, %f5005;
	mov.f32 	%f5018, %f5448;
	mov.f32 	%f5019, %f5006;
	mov.f32 	%f5020, %f5007;
	mov.f32 	%f5021, %f5008;
	mov.f32 	%f5022, %f5009;
	mov.u32 	%r1083, %r1071;
	mov.u32 	%r1084, %r1072;
	mov.u32 	%r1085, %r1073;
	mov.u32 	%r1086, %r1074;
	mov.u32 	%r1087, %r1075;
	mov.u32 	%r1088, %r1076;
	mov.u32 	%r1089, %r1077;
	mov.u32 	%r1090, %r1520;
	mov.u32 	%r1091, %r1078;
	mov.u32 	%r1092, %r1079;
	mov.u32 	%r1093, %r1080;
	mov.u32 	%r1094, %r1081;
	@%p95 bra 	$L__BB14_117;
	setp.leu.f32 	%p96, %f5007, %f5448;
	mov.f32 	%f5011, %f4999;
	mov.f32 	%f5012, %f5000;
	mov.f32 	%f5013, %f5001;
	mov.f32 	%f5014, %f5002;
	mov.f32 	%f5015, %f5003;
	mov.f32 	%f5016, %f5004;
	mov.f32 	%f5017, %f5005;
	mov.f32 	%f5018, %f5006;
	mov.f32 	%f5019, %f5448;
	mov.f32 	%f5020, %f5007;
	mov.f32 	%f5021, %f5008;
	mov.f32 	%f5022, %f5009;
	mov.u32 	%r1083, %r1071;
	mov.u32 	%r1084, %r1072;
	mov.u32 	%r1085, %r1073;
	mov.u32 	%r1086, %r1074;
	mov.u32 	%r1087, %r1075;
	mov.u32 	%r1088, %r1076;
	mov.u32 	%r1089, %r1077;
	mov.u32 	%r1090, %r1078;
	mov.u32 	%r1091, %r1520;
	mov.u32 	%r1092, %r1079;
	mov.u32 	%r1093, %r1080;
	mov.u32 	%r1094, %r1081;
	@%p96 bra 	$L__BB14_117;
	setp.leu.f32 	%p97, %f5008, %f5448;
	mov.f32 	%f5011, %f4999;
	mov.f32 	%f5012, %f5000;
	mov.f32 	%f5013, %f5001;
	mov.f32 	%f5014, %f5002;
	mov.f32 	%f5015, %f5003;
	mov.f32 	%f5016, %f5004;
	mov.f32 	%f5017, %f5005;
	mov.f32 	%f5018, %f5006;
	mov.f32 	%f5019, %f5007;
	mov.f32 	%f5020, %f5448;
	mov.f32 	%f5021, %f5008;
	mov.f32 	%f5022, %f5009;
	mov.u32 	%r1083, %r1071;
	mov.u32 	%r1084, %r1072;
	mov.u32 	%r1085, %r1073;
	mov.u32 	%r1086, %r1074;
	mov.u32 	%r1087, %r1075;
	mov.u32 	%r1088, %r1076;
	mov.u32 	%r1089, %r1077;
	mov.u32 	%r1090, %r1078;
	mov.u32 	%r1091, %r1079;
	mov.u32 	%r1092, %r1520;
	mov.u32 	%r1093, %r1080;
	mov.u32 	%r1094, %r1081;
	@%p97 bra 	$L__BB14_117;
	setp.leu.f32 	%p98, %f5009, %f5448;
	mov.f32 	%f5011, %f4999;
	mov.f32 	%f5012, %f5000;
	mov.f32 	%f5013, %f5001;
	mov.f32 	%f5014, %f5002;
	mov.f32 	%f5015, %f5003;
	mov.f32 	%f5016, %f5004;
	mov.f32 	%f5017, %f5005;
	mov.f32 	%f5018, %f5006;
	mov.f32 	%f5019, %f5007;
	mov.f32 	%f5020, %f5008;
	mov.f32 	%f5021, %f5448;
	mov.f32 	%f5022, %f5009;
	mov.u32 	%r1083, %r1071;
	mov.u32 	%r1084, %r1072;
	mov.u32 	%r1085, %r1073;
	mov.u32 	%r1086, %r1074;
	mov.u32 	%r1087, %r1075;
	mov.u32 	%r1088, %r1076;
	mov.u32 	%r1089, %r1077;
	mov.u32 	%r1090, %r1078;
	mov.u32 	%r1091, %r1079;
	mov.u32 	%r1092, %r1080;
	mov.u32 	%r1093, %r1520;
	mov.u32 	%r1094, %r1081;
	@%p98 bra 	$L__BB14_117;
	setp.leu.f32 	%p99, %f5460, %f5448;
	mov.f32 	%f5011, %f4999;
	mov.f32 	%f5012, %f5000;
	mov.f32 	%f5013, %f5001;
	mov.f32 	%f5014, %f5002;
	mov.f32 	%f5015, %f5003;
	mov.f32 	%f5016, %f5004;
	mov.f32 	%f5017, %f5005;
	mov.f32 	%f5018, %f5006;
	mov.f32 	%f5019, %f5007;
	mov.f32 	%f5020, %f5008;
	mov.f32 	%f5021, %f5009;
	mov.f32 	%f5022, %f5448;
	mov.u32 	%r1083, %r1071;
	mov.u32 	%r1084, %r1072;
	mov.u32 	%r1085, %r1073;
	mov.u32 	%r1086, %r1074;
	mov.u32 	%r1087, %r1075;
	mov.u32 	%r1088, %r1076;
	mov.u32 	%r1089, %r1077;
	mov.u32 	%r1090, %r1078;
	mov.u32 	%r1091, %r1079;
	mov.u32 	%r1092, %r1080;
	mov.u32 	%r1093, %r1081;
	mov.u32 	%r1094, %r1520;
	@%p99 bra 	$L__BB14_117;
	mov.f32 	%f5011, %f4999;
	mov.f32 	%f5012, %f5000;
	mov.f32 	%f5013, %f5001;
	mov.f32 	%f5014, %f5002;
	mov.f32 	%f5015, %f5003;
	mov.f32 	%f5016, %f5004;
	mov.f32 	%f5017, %f5005;
	mov.f32 	%f5018, %f5006;
	mov.f32 	%f5019, %f5007;
	mov.f32 	%f5020, %f5008;
	mov.f32 	%f5021, %f5009;
	mov.f32 	%f5022, %f5460;
	mov.f32 	%f5460, %f5448;
	mov.u32 	%r1083, %r1071;
	mov.u32 	%r1084, %r1072;
	mov.u32 	%r1085, %r1073;
	mov.u32 	%r1086, %r1074;
	mov.u32 	%r1087, %r1075;
	mov.u32 	%r1088, %r1076;
	mov.u32 	%r1089, %r1077;
	mov.u32 	%r1090, %r1078;
	mov.u32 	%r1091, %r1079;
	mov.u32 	%r1092, %r1080;
	mov.u32 	%r1093, %r1081;
	mov.u32 	%r1094, %r1532;
	mov.u32 	%r1532, %r1520;
$L__BB14_117:
	setp.leu.f32 	%p100, %f5011, %f5447;
	mov.f32 	%f5024, %f5447;
	mov.f32 	%f5025, %f5011;
	mov.f32 	%f5026, %f5012;
	mov.f32 	%f5027, %f5013;
	mov.f32 	%f5028, %f5014;
	mov.f32 	%f5029, %f5015;
	mov.f32 	%f5030, %f5016;
	mov.f32 	%f5031, %f5017;
	mov.f32 	%f5032, %f5018;
	mov.f32 	%f5033, %f5019;
	mov.f32 	%f5034, %f5020;
	mov.f32 	%f5035, %f5021;
	mov.f32 	%f5036, %f5022;
	mov.u32 	%r1096, %r1519;
	mov.u32 	%r1097, %r1083;
	mov.u32 	%r1098, %r1084;
	mov.u32 	%r1099, %r1085;
	mov.u32 	%r1100, %r1086;
	mov.u32 	%r1101, %r1087;
	mov.u32 	%r1102, %r1088;
	mov.u32 	%r1103, %r1089;
	mov.u32 	%r1104, %r1090;
	mov.u32 	%r1105, %r1091;
	mov.u32 	%r1106, %r1092;
	mov.u32 	%r1107, %r1093;
	mov.u32 	%r1108, %r1094;
	@%p100 bra 	$L__BB14_131;
	setp.leu.f32 	%p101, %f5012, %f5447;
	mov.f32 	%f5024, %f5011;
	mov.f32 	%f5025, %f5447;
	mov.f32 	%f5026, %f5012;
	mov.f32 	%f5027, %f5013;
	mov.f32 	%f5028, %f5014;
	mov.f32 	%f5029, %f5015;
	mov.f32 	%f5030, %f5016;
	mov.f32 	%f5031, %f5017;
	mov.f32 	%f5032, %f5018;
	mov.f32 	%f5033, %f5019;
	mov.f32 	%f5034, %f5020;
	mov.f32 	%f5035, %f5021;
	mov.f32 	%f5036, %f5022;
	mov.u32 	%r1096, %r1083;
	mov.u32 	%r1097, %r1519;
	mov.u32 	%r1098, %r1084;
	mov.u32 	%r1099, %r1085;
	mov.u32 	%r1100, %r1086;
	mov.u32 	%r1101, %r1087;
	mov.u32 	%r1102, %r1088;
	mov.u32 	%r1103, %r1089;
	mov.u32 	%r1104, %r1090;
	mov.u32 	%r1105, %r1091;
	mov.u32 	%r1106, %r1092;
	mov.u32 	%r1107, %r1093;
	mov.u32 	%r1108, %r1094;
	@%p101 bra 	$L__BB14_131;
	setp.leu.f32 	%p102, %f5013, %f5447;
	mov.f32 	%f5024, %f5011;
	mov.f32 	%f5025, %f5012;
	mov.f32 	%f5026, %f5447;
	mov.f32 	%f5027, %f5013;
	mov.f32 	%f5028, %f5014;
	mov.f32 	%f5029, %f5015;
	mov.f32 	%f5030, %f5016;
	mov.f32 	%f5031, %f5017;
	mov.f32 	%f5032, %f5018;
	mov.f32 	%f5033, %f5019;
	mov.f32 	%f5034, %f5020;
	mov.f32 	%f5035, %f5021;
	mov.f32 	%f5036, %f5022;
	mov.u32 	%r1096, %r1083;
	mov.u32 	%r1097, %r1084;
	mov.u32 	%r1098, %r1519;
	mov.u32 	%r1099, %r1085;
	mov.u32 	%r1100, %r1086;
	mov.u32 	%r1101, %r1087;
	mov.u32 	%r1102, %r1088;
	mov.u32 	%r1103, %r1089;
	mov.u32 	%r1104, %r1090;
	mov.u32 	%r1105, %r1091;
	mov.u32 	%r1106, %r1092;
	mov.u32 	%r1107, %r1093;
	mov.u32 	%r1108, %r1094;
	@%p102 bra 	$L__BB14_131;
	setp.leu.f32 	%p103, %f5014, %f5447;
	mov.f32 	%f5024, %f5011;
	mov.f32 	%f5025, %f5012;
	mov.f32 	%f5026, %f5013;
	mov.f32 	%f5027, %f5447;
	mov.f32 	%f5028, %f5014;
	mov.f32 	%f5029, %f5015;
	mov.f32 	%f5030, %f5016;
	mov.f32 	%f5031, %f5017;
	mov.f32 	%f5032, %f5018;
	mov.f32 	%f5033, %f5019;
	mov.f32 	%f5034, %f5020;
	mov.f32 	%f5035, %f5021;
	mov.f32 	%f5036, %f5022;
	mov.u32 	%r1096, %r1083;
	mov.u32 	%r1097, %r1084;
	mov.u32 	%r1098, %r1085;
	mov.u32 	%r1099, %r1519;
	mov.u32 	%r1100, %r1086;
	mov.u32 	%r1101, %r1087;
	mov.u32 	%r1102, %r1088;
	mov.u32 	%r1103, %r1089;
	mov.u32 	%r1104, %r1090;
	mov.u32 	%r1105, %r1091;
	mov.u32 	%r1106, %r1092;
	mov.u32 	%r1107, %r1093;
	mov.u32 	%r1108, %r1094;
	@%p103 bra 	$L__BB14_131;
	setp.leu.f32 	%p104, %f5015, %f5447;
	mov.f32 	%f5024, %f5011;
	mov.f32 	%f5025, %f5012;
	mov.f32 	%f5026, %f5013;
	mov.f32 	%f5027, %f5014;
	mov.f32 	%f5028, %f5447;
	mov.f32 	%f5029, %f5015;
	mov.f32 	%f5030, %f5016;
	mov.f32 	%f5031, %f5017;
	mov.f32 	%f5032, %f5018;
	mov.f32 	%f5033, %f5019;
	mov.f32 	%f5034, %f5020;
	mov.f32 	%f5035, %f5021;
	mov.f32 	%f5036, %f5022;
	mov.u32 	%r1096, %r1083;
	mov.u32 	%r1097, %r1084;
	mov.u32 	%r1098, %r1085;
	mov.u32 	%r1099, %r1086;
	mov.u32 	%r1100, %r1519;
	mov.u32 	%r1101, %r1087;
	mov.u32 	%r1102, %r1088;
	mov.u32 	%r1103, %r1089;
	mov.u32 	%r1104, %r1090;
	mov.u32 	%r1105, %r1091;
	mov.u32 	%r1106, %r1092;
	mov.u32 	%r1107, %r1093;
	mov.u32 	%r1108, %r1094;
	@%p104 bra 	$L__BB14_131;
	setp.leu.f32 	%p105, %f5016, %f5447;
	mov.f32 	%f5024, %f5011;
	mov.f32 	%f5025, %f5012;
	mov.f32 	%f5026, %f5013;
	mov.f32 	%f5027, %f5014;
	mov.f32 	%f5028, %f5015;
	mov.f32 	%f5029, %f5447;
	mov.f32 	%f5030, %f5016;
	mov.f32 	%f5031, %f5017;
	mov.f32 	%f5032, %f5018;
	mov.f32 	%f5033, %f5019;
	mov.f32 	%f5034, %f5020;
	mov.f32 	%f5035, %f5021;
	mov.f32 	%f5036, %f5022;
	mov.u32 	%r1096, %r1083;
	mov.u32 	%r1097, %r1084;
	mov.u32 	%r1098, %r1085;
	mov.u32 	%r1099, %r1086;
	mov.u32 	%r1100, %r1087;
	mov.u32 	%r1101, %r1519;
	mov.u32 	%r1102, %r1088;
	mov.u32 	%r1103, %r1089;
	mov.u32 	%r1104, %r1090;
	mov.u32 	%r1105, %r1091;
	mov.u32 	%r1106, %r1092;
	mov.u32 	%r1107, %r1093;
	mov.u32 	%r1108, %r1094;
	@%p105 bra 	$L__BB14_131;
	setp.leu.f32 	%p106, %f5017, %f5447;
	mov.f32 	%f5024, %f5011;
	mov.f32 	%f5025, %f5012;
	mov.f32 	%f5026, %f5013;
	mov.f32 	%f5027, %f5014;
	mov.f32 	%f5028, %f5015;
	mov.f32 	%f5029, %f5016;
	mov.f32 	%f5030, %f5447;
	mov.f32 	%f5031, %f5017;
	mov.f32 	%f5032, %f5018;
	mov.f32 	%f5033, %f5019;
	mov.f32 	%f5034, %f5020;
	mov.f32 	%f5035, %f5021;
	mov.f32 	%f5036, %f5022;
	mov.u32 	%r1096, %r1083;
	mov.u32 	%r1097, %r1084;
	mov.u32 	%r1098, %r1085;
	mov.u32 	%r1099, %r1086;
	mov.u32 	%r1100, %r1087;
	mov.u32 	%r1101, %r1088;
	mov.u32 	%r1102, %r1519;
	mov.u32 	%r1103, %r1089;
	mov.u32 	%r1104, %r1090;
	mov.u32 	%r1105, %r1091;
	mov.u32 	%r1106, %r1092;
	mov.u32 	%r1107, %r1093;
	mov.u32 	%r1108, %r1094;
	@%p106 bra 	$L__BB14_131;
	setp.leu.f32 	%p107, %f5018, %f5447;
	mov.f32 	%f5024, %f5011;
	mov.f32 	%f5025, %f5012;
	mov.f32 	%f5026, %f5013;
	mov.f32 	%f5027, %f5014;
	mov.f32 	%f5028, %f5015;
	mov.f32 	%f5029, %f5016;
	mov.f32 	%f5030, %f5017;
	mov.f32 	%f5031, %f5447;
	mov.f32 	%f5032, %f5018;
	mov.f32 	%f5033, %f5019;
	mov.f32 	%f5034, %f5020;
	mov.f32 	%f5035, %f5021;
	mov.f32 	%f5036, %f5022;
	mov.u32 	%r1096, %r1083;
	mov.u32 	%r1097, %r1084;
	mov.u32 	%r1098, %r1085;
	mov.u32 	%r1099, %r1086;
	mov.u32 	%r1100, %r1087;
	mov.u32 	%r1101, %r1088;
	mov.u32 	%r1102, %r1089;
	mov.u32 	%r1103, %r1519;
	mov.u32 	%r1104, %r1090;
	mov.u32 	%r1105, %r1091;
	mov.u32 	%r1106, %r1092;
	mov.u32 	%r1107, %r1093;
	mov.u32 	%r1108, %r1094;
	@%p107 bra 	$L__BB14_131;
	setp.leu.f32 	%p108, %f5019, %f5447;
	mov.f32 	%f5024, %f5011;
	mov.f32 	%f5025, %f5012;
	mov.f32 	%f5026, %f5013;
	mov.f32 	%f5027, %f5014;
	mov.f32 	%f5028, %f5015;
	mov.f32 	%f5029, %f5016;
	mov.f32 	%f5030, %f5017;
	mov.f32 	%f5031, %f5018;
	mov.f32 	%f5032, %f5447;
	mov.f32 	%f5033, %f5019;
	mov.f32 	%f5034, %f5020;
	mov.f32 	%f5035, %f5021;
	mov.f32 	%f5036, %f5022;
	mov.u32 	%r1096, %r1083;
	mov.u32 	%r1097, %r1084;
	mov.u32 	%r1098, %r1085;
	mov.u32 	%r1099, %r1086;
	mov.u32 	%r1100, %r1087;
	mov.u32 	%r1101, %r1088;
	mov.u32 	%r1102, %r1089;
	mov.u32 	%r1103, %r1090;
	mov.u32 	%r1104, %r1519;
	mov.u32 	%r1105, %r1091;
	mov.u32 	%r1106, %r1092;
	mov.u32 	%r1107, %r1093;
	mov.u32 	%r1108, %r1094;
	@%p108 bra 	$L__BB14_131;
	setp.leu.f32 	%p109, %f5020, %f5447;
	mov.f32 	%f5024, %f5011;
	mov.f32 	%f5025, %f5012;
	mov.f32 	%f5026, %f5013;
	mov.f32 	%f5027, %f5014;
	mov.f32 	%f5028, %f5015;
	mov.f32 	%f5029, %f5016;
	mov.f32 	%f5030, %f5017;
	mov.f32 	%f5031, %f5018;
	mov.f32 	%f5032, %f5019;
	mov.f32 	%f5033, %f5447;
	mov.f32 	%f5034, %f5020;
	mov.f32 	%f5035, %f5021;
	mov.f32 	%f5036, %f5022;
	mov.u32 	%r1096, %r1083;
	mov.u32 	%r1097, %r1084;
	mov.u32 	%r1098, %r1085;
	mov.u32 	%r1099, %r1086;
	mov.u32 	%r1100, %r1087;
	mov.u32 	%r1101, %r1088;
	mov.u32 	%r1102, %r1089;
	mov.u32 	%r1103, %r1090;
	mov.u32 	%r1104, %r1091;
	mov.u32 	%r1105, %r1519;
	mov.u32 	%r1106, %r1092;
	mov.u32 	%r1107, %r1093;
	mov.u32 	%r1108, %r1094;
	@%p109 bra 	$L__BB14_131;
	setp.leu.f32 	%p110, %f5021, %f5447;
	mov.f32 	%f5024, %f5011;
	mov.f32 	%f5025, %f5012;
	mov.f32 	%f5026, %f5013;
	mov.f32 	%f5027, %f5014;
	mov.f32 	%f5028, %f5015;
	mov.f32 	%f5029, %f5016;
	mov.f32 	%f5030, %f5017;
	mov.f32 	%f5031, %f5018;
	mov.f32 	%f5032, %f5019;
	mov.f32 	%f5033, %f5020;
	mov.f32 	%f5034, %f5447;
	mov.f32 	%f5035, %f5021;
	mov.f32 	%f5036, %f5022;
	mov.u32 	%r1096, %r1083;
	mov.u32 	%r1097, %r1084;
	mov.u32 	%r1098, %r1085;
	mov.u32 	%r1099, %r1086;
	mov.u32 	%r1100, %r1087;
	mov.u32 	%r1101, %r1088;
	mov.u32 	%r1102, %r1089;
	mov.u32 	%r1103, %r1090;
	mov.u32 	%r1104, %r1091;
	mov.u32 	%r1105, %r1092;
	mov.u32 	%r1106, %r1519;
	mov.u32 	%r1107, %r1093;
	mov.u32 	%r1108, %r1094;
	@%p110 bra 	$L__BB14_131;
	setp.leu.f32 	%p111, %f5022, %f5447;
	mov.f32 	%f5024, %f5011;
	mov.f32 	%f5025, %f5012;
	mov.f32 	%f5026, %f5013;
	mov.f32 	%f5027, %f5014;
	mov.f32 	%f5028, %f5015;
	mov.f32 	%f5029, %f5016;
	mov.f32 	%f5030, %f5017;
	mov.f32 	%f5031, %f5018;
	mov.f32 	%f5032, %f5019;
	mov.f32 	%f5033, %f5020;
	mov.f32 	%f5034, %f5021;
	mov.f32 	%f5035, %f5447;
	mov.f32 	%f5036, %f5022;
	mov.u32 	%r1096, %r1083;
	mov.u32 	%r1097, %r1084;
	mov.u32 	%r1098, %r1085;
	mov.u32 	%r1099, %r1086;
	mov.u32 	%r1100, %r1087;
	mov.u32 	%r1101, %r1088;
	mov.u32 	%r1102, %r1089;
	mov.u32 	%r1103, %r1090;
	mov.u32 	%r1104, %r1091;
	mov.u32 	%r1105, %r1092;
	mov.u32 	%r1106, %r1093;
	mov.u32 	%r1107, %r1519;
	mov.u32 	%r1108, %r1094;
	@%p111 bra 	$L__BB14_131;
	setp.leu.f32 	%p112, %f5460, %f5447;
	mov.f32 	%f5024, %f5011;
	mov.f32 	%f5025, %f5012;
	mov.f32 	%f5026, %f5013;
	mov.f32 	%f5027, %f5014;
	mov.f32 	%f5028, %f5015;
	mov.f32 	%f5029, %f5016;
	mov.f32 	%f5030, %f5017;
	mov.f32 	%f5031, %f5018;
	mov.f32 	%f5032, %f5019;
	mov.f32 	%f5033, %f5020;
	mov.f32 	%f5034, %f5021;
	mov.f32 	%f5035, %f5022;
	mov.f32 	%f5036, %f5447;
	mov.u32 	%r1096, %r1083;
	mov.u32 	%r1097, %r1084;
	mov.u32 	%r1098, %r1085;
	mov.u32 	%r1099, %r1086;
	mov.u32 	%r1100, %r1087;
	mov.u32 	%r1101, %r1088;
	mov.u32 	%r1102, %r1089;
	mov.u32 	%r1103, %r1090;
	mov.u32 	%r1104, %r1091;
	mov.u32 	%r1105, %r1092;
	mov.u32 	%r1106, %r1093;
	mov.u32 	%r1107, %r1094;
	mov.u32 	%r1108, %r1519;
	@%p112 bra 	$L__BB14_131;
	mov.f32 	%f5024, %f5011;
	mov.f32 	%f5025, %f5012;
	mov.f32 	%f5026, %f5013;
	mov.f32 	%f5027, %f5014;
	mov.f32 	%f5028, %f5015;
	mov.f32 	%f5029, %f5016;
	mov.f32 	%f5030, %f5017;
	mov.f32 	%f5031, %f5018;
	mov.f32 	%f5032, %f5019;
	mov.f32 	%f5033, %f5020;
	mov.f32 	%f5034, %f5021;
	mov.f32 	%f5035, %f5022;
	mov.f32 	%f5036, %f5460;
	mov.f32 	%f5460, %f5447;
	mov.u32 	%r1096, %r1083;
	mov.u32 	%r1097, %r1084;
	mov.u32 	%r1098, %r1085;
	mov.u32 	%r1099, %r1086;
	mov.u32 	%r1100, %r1087;
	mov.u32 	%r1101, %r1088;
	mov.u32 	%r1102, %r1089;
	mov.u32 	%r1103, %r1090;
	mov.u32 	%r1104, %r1091;
	mov.u32 	%r1105, %r1092;
	mov.u32 	%r1106, %r1093;
	mov.u32 	%r1107, %r1094;
	mov.u32 	%r1108, %r1532;
	mov.u32 	%r1532, %r1519;
$L__BB14_131:
	setp.leu.f32 	%p113, %f5024, %f5446;
	mov.f32 	%f5038, %f5446;
	mov.f32 	%f5039, %f5024;
	mov.f32 	%f5040, %f5025;
	mov.f32 	%f5041, %f5026;
	mov.f32 	%f5042, %f5027;
	mov.f32 	%f5043, %f5028;
	mov.f32 	%f5044, %f5029;
	mov.f32 	%f5045, %f5030;
	mov.f32 	%f5046, %f5031;
	mov.f32 	%f5047, %f5032;
	mov.f32 	%f5048, %f5033;
	mov.f32 	%f5049, %f5034;
	mov.f32 	%f5050, %f5035;
	mov.f32 	%f5051, %f5036;
	mov.u32 	%r1110, %r1518;
	mov.u32 	%r1111, %r1096;
	mov.u32 	%r1112, %r1097;
	mov.u32 	%r1113, %r1098;
	mov.u32 	%r1114, %r1099;
	mov.u32 	%r1115, %r1100;
	mov.u32 	%r1116, %r1101;
	mov.u32 	%r1117, %r1102;
	mov.u32 	%r1118, %r1103;
	mov.u32 	%r1119, %r1104;
	mov.u32 	%r1120, %r1105;
	mov.u32 	%r1121, %r1106;
	mov.u32 	%r1122, %r1107;
	mov.u32 	%r1123, %r1108;
	@%p113 bra 	$L__BB14_146;
	setp.leu.f32 	%p114, %f5025, %f5446;
	mov.f32 	%f5038, %f5024;
	mov.f32 	%f5039, %f5446;
	mov.f32 	%f5040, %f5025;
	mov.f32 	%f5041, %f5026;
	mov.f32 	%f5042, %f5027;
	mov.f32 	%f5043, %f5028;
	mov.f32 	%f5044, %f5029;
	mov.f32 	%f5045, %f5030;
	mov.f32 	%f5046, %f5031;
	mov.f32 	%f5047, %f5032;
	mov.f32 	%f5048, %f5033;
	mov.f32 	%f5049, %f5034;
	mov.f32 	%f5050, %f5035;
	mov.f32 	%f5051, %f5036;
	mov.u32 	%r1110, %r1096;
	mov.u32 	%r1111, %r1518;
	mov.u32 	%r1112, %r1097;
	mov.u32 	%r1113, %r1098;
	mov.u32 	%r1114, %r1099;
	mov.u32 	%r1115, %r1100;
	mov.u32 	%r1116, %r1101;
	mov.u32 	%r1117, %r1102;
	mov.u32 	%r1118, %r1103;
	mov.u32 	%r1119, %r1104;
	mov.u32 	%r1120, %r1105;
	mov.u32 	%r1121, %r1106;
	mov.u32 	%r1122, %r1107;
	mov.u32 	%r1123, %r1108;
	@%p114 bra 	$L__BB14_146;
	setp.leu.f32 	%p115, %f5026, %f5446;
	mov.f32 	%f5038, %f5024;
	mov.f32 	%f5039, %f5025;
	mov.f32 	%f5040, %f5446;
	mov.f32 	%f5041, %f5026;
	mov.f32 	%f5042, %f5027;
	mov.f32 	%f5043, %f5028;
	mov.f32 	%f5044, %f5029;
	mov.f32 	%f5045, %f5030;
	mov.f32 	%f5046, %f5031;
	mov.f32 	%f5047, %f5032;
	mov.f32 	%f5048, %f5033;
	mov.f32 	%f5049, %f5034;
	mov.f32 	%f5050, %f5035;
	mov.f32 	%f5051, %f5036;
	mov.u32 	%r1110, %r1096;
	mov.u32 	%r1111, %r1097;
	mov.u32 	%r1112, %r1518;
	mov.u32 	%r1113, %r1098;
	mov.u32 	%r1114, %r1099;
	mov.u32 	%r1115, %r1100;
	mov.u32 	%r1116, %r1101;
	mov.u32 	%r1117, %r1102;
	mov.u32 	%r1118, %r1103;
	mov.u32 	%r1119, %r1104;
	mov.u32 	%r1120, %r1105;
	mov.u32 	%r1121, %r1106;
	mov.u32 	%r1122, %r1107;
	mov.u32 	%r1123, %r1108;
	@%p115 bra 	$L__BB14_146;
	setp.leu.f32 	%p116, %f5027, %f5446;
	mov.f32 	%f5038, %f5024;
	mov.f32 	%f5039, %f5025;
	mov.f32 	%f5040, %f5026;
	mov.f32 	%f5041, %f5446;
	mov.f32 	%f5042, %f5027;
	mov.f32 	%f5043, %f5028;
	mov.f32 	%f5044, %f5029;
	mov.f32 	%f5045, %f5030;
	mov.f32 	%f5046, %f5031;
	mov.f32 	%f5047, %f5032;
	mov.f32 	%f5048, %f5033;
	mov.f32 	%f5049, %f5034;
	mov.f32 	%f5050, %f5035;
	mov.f32 	%f5051, %f5036;
	mov.u32 	%r1110, %r1096;
	mov.u32 	%r1111, %r1097;
	mov.u32 	%r1112, %r1098;
	mov.u32 	%r1113, %r1518;
	mov.u32 	%r1114, %r1099;
	mov.u32 	%r1115, %r1100;
	mov.u32 	%r1116, %r1101;
	mov.u32 	%r1117, %r1102;
	mov.u32 	%r1118, %r1103;
	mov.u32 	%r1119, %r1104;
	mov.u32 	%r1120, %r1105;
	mov.u32 	%r1121, %r1106;
	mov.u32 	%r1122, %r1107;
	mov.u32 	%r1123, %r1108;
	@%p116 bra 	$L__BB14_146;
	setp.leu.f32 	%p117, %f5028, %f5446;
	mov.f32 	%f5038, %f5024;
	mov.f32 	%f5039, %f5025;
	mov.f32 	%f5040, %f5026;
	mov.f32 	%f5041, %f5027;
	mov.f32 	%f5042, %f5446;
	mov.f32 	%f5043, %f5028;
	mov.f32 	%f5044, %f5029;
	mov.f32 	%f5045, %f5030;
	mov.f32 	%f5046, %f5031;
	mov.f32 	%f5047, %f5032;
	mov.f32 	%f5048, %f5033;
	mov.f32 	%f5049, %f5034;
	mov.f32 	%f5050, %f5035;
	mov.f32 	%f5051, %f5036;
	mov.u32 	%r1110, %r1096;
	mov.u32 	%r1111, %r1097;
	mov.u32 	%r1112, %r1098;
	mov.u32 	%r1113, %r1099;
	mov.u32 	%r1114, %r1518;
	mov.u32 	%r1115, %r1100;
	mov.u32 	%r1116, %r1101;
	mov.u32 	%r1117, %r1102;
	mov.u32 	%r1118, %r1103;
	mov.u32 	%r1119, %r1104;
	mov.u32 	%r1120, %r1105;
	mov.u32 	%r1121, %r1106;
	mov.u32 	%r1122, %r1107;
	mov.u32 	%r1123, %r1108;
	@%p117 bra 	$L__BB14_146;
	setp.leu.f32 	%p118, %f5029, %f5446;
	mov.f32 	%f5038, %f5024;
	mov.f32 	%f5039, %f5025;
	mov.f32 	%f5040, %f5026;
	mov.f32 	%f5041, %f5027;
	mov.f32 	%f5042, %f5028;
	mov.f32 	%f5043, %f5446;
	mov.f32 	%f5044, %f5029;
	mov.f32 	%f5045, %f5030;
	mov.f32 	%f5046, %f5031;
	mov.f32 	%f5047, %f5032;
	mov.f32 	%f5048, %f5033;
	mov.f32 	%f5049, %f5034;
	mov.f32 	%f5050, %f5035;
	mov.f32 	%f5051, %f5036;
	mov.u32 	%r1110, %r1096;
	mov.u32 	%r1111, %r1097;
	mov.u32 	%r1112, %r1098;
	mov.u32 	%r1113, %r1099;
	mov.u32 	%r1114, %r1100;
	mov.u32 	%r1115, %r1518;
	mov.u32 	%r1116, %r1101;
	mov.u32 	%r1117, %r1102;
	mov.u32 	%r1118, %r1103;
	mov.u32 	%r1119, %r1104;
	mov.u32 	%r1120, %r1105;
	mov.u32 	%r1121, %r1106;
	mov.u32 	%r1122, %r1107;
	mov.u32 	%r1123, %r1108;
	@%p118 bra 	$L__BB14_146;
	setp.leu.f32 	%p119, %f5030, %f5446;
	mov.f32 	%f5038, %f5024;
	mov.f32 	%f5039, %f5025;
	mov.f32 	%f5040, %f5026;
	mov.f32 	%f5041, %f5027;
	mov.f32 	%f5042, %f5028;
	mov.f32 	%f5043, %f5029;
	mov.f32 	%f5044, %f5446;
	mov.f32 	%f5045, %f5030;
	mov.f32 	%f5046, %f5031;
	mov.f32 	%f5047, %f5032;
	mov.f32 	%f5048, %f5033;
	mov.f32 	%f5049, %f5034;
	mov.f32 	%f5050, %f5035;
	mov.f32 	%f5051, %f5036;
	mov.u32 	%r1110, %r1096;
	mov.u32 	%r1111, %r1097;
	mov.u32 	%r1112, %r1098;
	mov.u32 	%r1113, %r1099;
	mov.u32 	%r1114, %r1100;
	mov.u32 	%r1115, %r1101;
	mov.u32 	%r1116, %r1518;
	mov.u32 	%r1117, %r1102;
	mov.u32 	%r1118, %r1103;
	mov.u32 	%r1119, %r1104;
	mov.u32 	%r1120, %r1105;
	mov.u32 	%r1121, %r1106;
	mov.u32 	%r1122, %r1107;
	mov.u32 	%r1123, %r1108;
	@%p119 bra 	$L__BB14_146;
	setp.leu.f32 	%p120, %f5031, %f5446;
	mov.f32 	%f5038, %f5024;
	mov.f32 	%f5039, %f5025;
	mov.f32 	%f5040, %f5026;
	mov.f32 	%f5041, %f5027;
	mov.f32 	%f5042, %f5028;
	mov.f32 	%f5043, %f5029;
	mov.f32 	%f5044, %f5030;
	mov.f32 	%f5045, %f5446;
	mov.f32 	%f5046, %f5031;
	mov.f32 	%f5047, %f5032;
	mov.f32 	%f5048, %f5033;
	mov.f32 	%f5049, %f5034;
	mov.f32 	%f5050, %f5035;
	mov.f32 	%f5051, %f5036;
	mov.u32 	%r1110, %r1096;
	mov.u32 	%r1111, %r1097;
	mov.u32 	%r1112, %r1098;
	mov.u32 	%r1113, %r1099;
	mov.u32 	%r1114, %r1100;
	mov.u32 	%r1115, %r1101;
	mov.u32 	%r1116, %r1102;
	mov.u32 	%r1117, %r1518;
	mov.u32 	%r1118, %r1103;
	mov.u32 	%r1119, %r1104;
	mov.u32 	%r1120, %r1105;
	mov.u32 	%r1121, %r1106;
	mov.u32 	%r1122, %r1107;
	mov.u32 	%r1123, %r1108;
	@%p120 bra 	$L__BB14_146;
	setp.leu.f32 	%p121, %f5032, %f5446;
	mov.f32 	%f5038, %f5024;
	mov.f32 	%f5039, %f5025;
	mov.f32 	%f5040, %f5026;
	mov.f32 	%f5041, %f5027;
	mov.f32 	%f5042, %f5028;
	mov.f32 	%f5043, %f5029;
	mov.f32 	%f5044, %f5030;
	mov.f32 	%f5045, %f5031;
	mov.f32 	%f5046, %f5446;
	mov.f32 	%f5047, %f5032;
	mov.f32 	%f5048, %f5033;
	mov.f32 	%f5049, %f5034;
	mov.f32 	%f5050, %f5035;
	mov.f32 	%f5051, %f5036;
	mov.u32 	%r1110, %r1096;
	mov.u32 	%r1111, %r1097;
	mov.u32 	%r1112, %r1098;
	mov.u32 	%r1113, %r1099;
	mov.u32 	%r1114, %r1100;
	mov.u32 	%r1115, %r1101;
	mov.u32 	%r1116, %r1102;
	mov.u32 	%r1117, %r1103;
	mov.u32 	%r1118, %r1518;
	mov.u32 	%r1119, %r1104;
	mov.u32 	%r1120, %r1105;
	mov.u32 	%r1121, %r1106;
	mov.u32 	%r1122, %r1107;
	mov.u32 	%r1123, %r1108;
	@%p121 bra 	$L__BB14_146;
	setp.leu.f32 	%p122, %f5033, %f5446;
	mov.f32 	%f5038, %f5024;
	mov.f32 	%f5039, %f5025;
	mov.f32 	%f5040, %f5026;
	mov.f32 	%f5041, %f5027;
	mov.f32 	%f5042, %f5028;
	mov.f32 	%f5043, %f5029;
	mov.f32 	%f5044, %f5030;
	mov.f32 	%f5045, %f5031;
	mov.f32 	%f5046, %f5032;
	mov.f32 	%f5047, %f5446;
	mov.f32 	%f5048, %f5033;
	mov.f32 	%f5049, %f5034;
	mov.f32 	%f5050, %f5035;
	mov.f32 	%f5051, %f5036;
	mov.u32 	%r1110, %r1096;
	mov.u32 	%r1111, %r1097;
	mov.u32 	%r1112, %r1098;
	mov.u32 	%r1113, %r1099;
	mov.u32 	%r1114, %r1100;
	mov.u32 	%r1115, %r1101;
	mov.u32 	%r1116, %r1102;
	mov.u32 	%r1117, %r1103;
	mov.u32 	%r1118, %r1104;
	mov.u32 	%r1119, %r1518;
	mov.u32 	%r1120, %r1105;
	mov.u32 	%r1121, %r1106;
	mov.u32 	%r1122, %r1107;
	mov.u32 	%r1123, %r1108;
	@%p122 bra 	$L__BB14_146;
	setp.leu.f32 	%p123, %f5034, %f5446;
	mov.f32 	%f5038, %f5024;
	mov.f32 	%f5039, %f5025;
	mov.f32 	%f5040, %f5026;
	mov.f32 	%f5041, %f5027;
	mov.f32 	%f5042, %f5028;
	mov.f32 	%f5043, %f5029;
	mov.f32 	%f5044, %f5030;
	mov.f32 	%f5045, %f5031;
	mov.f32 	%f5046, %f5032;
	mov.f32 	%f5047, %f5033;
	mov.f32 	%f5048, %f5446;
	mov.f32 	%f5049, %f5034;
	mov.f32 	%f5050, %f5035;
	mov.f32 	%f5051, %f5036;
	mov.u32 	%r1110, %r1096;
	mov.u32 	%r1111, %r1097;
	mov.u32 	%r1112, %r1098;
	mov.u32 	%r1113, %r1099;
	mov.u32 	%r1114, %r1100;
	mov.u32 	%r1115, %r1101;
	mov.u32 	%r1116, %r1102;
	mov.u32 	%r1117, %r1103;
	mov.u32 	%r1118, %r1104;
	mov.u32 	%r1119, %r1105;
	mov.u32 	%r1120, %r1518;
	mov.u32 	%r1121, %r1106;
	mov.u32 	%r1122, %r1107;
	mov.u32 	%r1123, %r1108;
	@%p123 bra 	$L__BB14_146;
	setp.leu.f32 	%p124, %f5035, %f5446;
	mov.f32 	%f5038, %f5024;
	mov.f32 	%f5039, %f5025;
	mov.f32 	%f5040, %f5026;
	mov.f32 	%f5041, %f5027;
	mov.f32 	%f5042, %f5028;
	mov.f32 	%f5043, %f5029;
	mov.f32 	%f5044, %f5030;
	mov.f32 	%f5045, %f5031;
	mov.f32 	%f5046, %f5032;
	mov.f32 	%f5047, %f5033;
	mov.f32 	%f5048, %f5034;
	mov.f32 	%f5049, %f5446;
	mov.f32 	%f5050, %f5035;
	mov.f32 	%f5051, %f5036;
	mov.u32 	%r1110, %r1096;
	mov.u32 	%r1111, %r1097;
	mov.u32 	%r1112, %r1098;
	mov.u32 	%r1113, %r1099;
	mov.u32 	%r1114, %r1100;
	mov.u32 	%r1115, %r1101;
	mov.u32 	%r1116, %r1102;
	mov.u32 	%r1117, %r1103;
	mov.u32 	%r1118, %r1104;
	mov.u32 	%r1119, %r1105;
	mov.u32 	%r1120, %r1106;
	mov.u32 	%r1121, %r1518;
	mov.u32 	%r1122, %r1107;
	mov.u32 	%r1123, %r1108;
	@%p124 bra 	$L__BB14_146;
	setp.leu.f32 	%p125, %f5036, %f5446;
	mov.f32 	%f5038, %f5024;
	mov.f32 	%f5039, %f5025;
	mov.f32 	%f5040, %f5026;
	mov.f32 	%f5041, %f5027;
	mov.f32 	%f5042, %f5028;
	mov.f32 	%f5043, %f5029;
	mov.f32 	%f5044, %f5030;
	mov.f32 	%f5045, %f5031;
	mov.f32 	%f5046, %f5032;
	mov.f32 	%f5047, %f5033;
	mov.f32 	%f5048, %f5034;
	mov.f32 	%f5049, %f5035;
	mov.f32 	%f5050, %f5446;
	mov.f32 	%f5051, %f5036;
	mov.u32 	%r1110, %r1096;
	mov.u32 	%r1111, %r1097;
	mov.u32 	%r1112, %r1098;
	mov.u32 	%r1113, %r1099;
	mov.u32 	%r1114, %r1100;
	mov.u32 	%r1115, %r1101;
	mov.u32 	%r1116, %r1102;
	mov.u32 	%r1117, %r1103;
	mov.u32 	%r1118, %r1104;
	mov.u32 	%r1119, %r1105;
	mov.u32 	%r1120, %r1106;
	mov.u32 	%r1121, %r1107;
	mov.u32 	%r1122, %r1518;
	mov.u32 	%r1123, %r1108;
	@%p125 bra 	$L__BB14_146;
	setp.leu.f32 	%p126, %f5460, %f5446;
	mov.f32 	%f5038, %f5024;
	mov.f32 	%f5039, %f5025;
	mov.f32 	%f5040, %f5026;
	mov.f32 	%f5041, %f5027;
	mov.f32 	%f5042, %f5028;
	mov.f32 	%f5043, %f5029;
	mov.f32 	%f5044, %f5030;
	mov.f32 	%f5045, %f5031;
	mov.f32 	%f5046, %f5032;
	mov.f32 	%f5047, %f5033;
	mov.f32 	%f5048, %f5034;
	mov.f32 	%f5049, %f5035;
	mov.f32 	%f5050, %f5036;
	mov.f32 	%f5051, %f5446;
	mov.u32 	%r1110, %r1096;
	mov.u32 	%r1111, %r1097;
	mov.u32 	%r1112, %r1098;
	mov.u32 	%r1113, %r1099;
	mov.u32 	%r1114, %r1100;
	mov.u32 	%r1115, %r1101;
	mov.u32 	%r1116, %r1102;
	mov.u32 	%r1117, %r1103;
	mov.u32 	%r1118, %r1104;
	mov.u32 	%r1119, %r1105;
	mov.u32 	%r1120, %r1106;
	mov.u32 	%r1121, %r1107;
	mov.u32 	%r1122, %r1108;
	mov.u32 	%r1123, %r1518;
	@%p126 bra 	$L__BB14_146;
	mov.f32 	%f5038, %f5024;
	mov.f32 	%f5039, %f5025;
	mov.f32 	%f5040, %f5026;
	mov.f32 	%f5041, %f5027;
	mov.f32 	%f5042, %f5028;
	mov.f32 	%f5043, %f5029;
	mov.f32 	%f5044, %f5030;
	mov.f32 	%f5045, %f5031;
	mov.f32 	%f5046, %f5032;
	mov.f32 	%f5047, %f5033;
	mov.f32 	%f5048, %f5034;
	mov.f32 	%f5049, %f5035;
	mov.f32 	%f5050, %f5036;
	mov.f32 	%f5051, %f5460;
	mov.f32 	%f5460, %f5446;
	mov.u32 	%r1110, %r1096;
	mov.u32 	%r1111, %r1097;
	mov.u32 	%r1112, %r1098;
	mov.u32 	%r1113, %r1099;
	mov.u32 	%r1114, %r1100;
	mov.u32 	%r1115, %r1101;
	mov.u32 	%r1116, %r1102;
	mov.u32 	%r1117, %r1103;
	mov.u32 	%r1118, %r1104;
	mov.u32 	%r1119, %r1105;
	mov.u32 	%r1120, %r1106;
	mov.u32 	%r1121, %r1107;
	mov.u32 	%r1122, %r1108;
	mov.u32 	%r1123, %r1532;
	mov.u32 	%r1532, %r1518;
$L__BB14_146:
	setp.leu.f32 	%p127, %f5038, %f5445;
	mov.f32 	%f5053, %f5445;
	mov.f32 	%f5054, %f5038;
	mov.f32 	%f5055, %f5039;
	mov.f32 	%f5056, %f5040;
	mov.f32 	%f5057, %f5041;
	mov.f32 	%f5058, %f5042;
	mov.f32 	%f5059, %f5043;
	mov.f32 	%f5060, %f5044;
	mov.f32 	%f5061, %f5045;
	mov.f32 	%f5062, %f5046;
	mov.f32 	%f5063, %f5047;
	mov.f32 	%f5064, %f5048;
	mov.f32 	%f5065, %f5049;
	mov.f32 	%f5066, %f5050;
	mov.f32 	%f5067, %f5051;
	mov.u32 	%r1125, %r1517;
	mov.u32 	%r1126, %r1110;
	mov.u32 	%r1127, %r1111;
	mov.u32 	%r1128, %r1112;
	mov.u32 	%r1129, %r1113;
	mov.u32 	%r1130, %r1114;
	mov.u32 	%r1131, %r1115;
	mov.u32 	%r1132, %r1116;
	mov.u32 	%r1133, %r1117;
	mov.u32 	%r1134, %r1118;
	mov.u32 	%r1135, %r1119;
	mov.u32 	%r1136, %r1120;
	mov.u32 	%r1137, %r1121;
	mov.u32 	%r1138, %r1122;
	mov.u32 	%r1139, %r1123;
	@%p127 bra 	$L__BB14_162;
	setp.leu.f32 	%p128, %f5039, %f5445;
	mov.f32 	%f5053, %f5038;
	mov.f32 	%f5054, %f5445;
	mov.f32 	%f5055, %f5039;
	mov.f32 	%f5056, %f5040;
	mov.f32 	%f5057, %f5041;
	mov.f32 	%f5058, %f5042;
	mov.f32 	%f5059, %f5043;
	mov.f32 	%f5060, %f5044;
	mov.f32 	%f5061, %f5045;
	mov.f32 	%f5062, %f5046;
	mov.f32 	%f5063, %f5047;
	mov.f32 	%f5064, %f5048;
	mov.f32 	%f5065, %f5049;
	mov.f32 	%f5066, %f5050;
	mov.f32 	%f5067, %f5051;
	mov.u32 	%r1125, %r1110;
	mov.u32 	%r1126, %r1517;
	mov.u32 	%r1127, %r1111;
	mov.u32 	%r1128, %r1112;
	mov.u32 	%r1129, %r1113;
	mov.u32 	%r1130, %r1114;
	mov.u32 	%r1131, %r1115;
	mov.u32 	%r1132, %r1116;
	mov.u32 	%r1133, %r1117;
	mov.u32 	%r1134, %r1118;
	mov.u32 	%r1135, %r1119;
	mov.u32 	%r1136, %r1120;
	mov.u32 	%r1137, %r1121;
	mov.u32 	%r1138, %r1122;
	mov.u32 	%r1139, %r1123;
	@%p128 bra 	$L__BB14_162;
	setp.leu.f32 	%p129, %f5040, %f5445;
	mov.f32 	%f5053, %f5038;
	mov.f32 	%f5054, %f5039;
	mov.f32 	%f5055, %f5445;
	mov.f32 	%f5056, %f5040;
	mov.f32 	%f5057, %f5041;
	mov.f32 	%f5058, %f5042;
	mov.f32 	%f5059, %f5043;
	mov.f32 	%f5060, %f5044;
	mov.f32 	%f5061, %f5045;
	mov.f32 	%f5062, %f5046;
	mov.f32 	%f5063, %f5047;
	mov.f32 	%f5064, %f5048;
	mov.f32 	%f5065, %f5049;
	mov.f32 	%f5066, %f5050;
	mov.f32 	%f5067, %f5051;
	mov.u32 	%r1125, %r1110;
	mov.u32 	%r1126, %r1111;
	mov.u32 	%r1127, %r1517;
	mov.u32 	%r1128, %r1112;
	mov.u32 	%r1129, %r1113;
	mov.u32 	%r1130, %r1114;
	mov.u32 	%r1131, %r1115;
	mov.u32 	%r1132, %r1116;
	mov.u32 	%r1133, %r1117;
	mov.u32 	%r1134, %r1118;
	mov.u32 	%r1135, %r1119;
	mov.u32 	%r1136, %r1120;
	mov.u32 	%r1137, %r1121;
	mov.u32 	%r1138, %r1122;
	mov.u32 	%r1139, %r1123;
	@%p129 bra 	$L__BB14_162;
	setp.leu.f32 	%p130, %f5041, %f5445;
	mov.f32 	%f5053, %f5038;
	mov.f32 	%f5054, %f5039;
	mov.f32 	%f5055, %f5040;
	mov.f32 	%f5056, %f5445;
	mov.f32 	%f5057, %f5041;
	mov.f32 	%f5058, %f5042;
	mov.f32 	%f5059, %f5043;
	mov.f32 	%f5060, %f5044;
	mov.f32 	%f5061, %f5045;
	mov.f32 	%f5062, %f5046;
	mov.f32 	%f5063, %f5047;
	mov.f32 	%f5064, %f5048;
	mov.f32 	%f5065, %f5049;
	mov.f32 	%f5066, %f5050;
	mov.f32 	%f5067, %f5051;
	mov.u32 	%r1125, %r1110;
	mov.u32 	%r1126, %r1111;
	mov.u32 	%r1127, %r1112;
	mov.u32 	%r1128, %r1517;
	mov.u32 	%r1129, %r1113;
	mov.u32 	%r1130, %r1114;
	mov.u32 	%r1131, %r1115;
	mov.u32 	%r1132, %r1116;
	mov.u32 	%r1133, %r1117;
	mov.u32 	%r1134, %r1118;
	mov.u32 	%r1135, %r1119;
	mov.u32 	%r1136, %r1120;
	mov.u32 	%r1137, %r1121;
	mov.u32 	%r1138, %r1122;
	mov.u32 	%r1139, %r1123;
	@%p130 bra 	$L__BB14_162;
	setp.leu.f32 	%p131, %f5042, %f5445;
	mov.f32 	%f5053, %f5038;
	mov.f32 	%f5054, %f5039;
	mov.f32 	%f5055, %f5040;
	mov.f32 	%f5056, %f5041;
	mov.f32 	%f5057, %f5445;
	mov.f32 	%f5058, %f5042;
	mov.f32 	%f5059, %f5043;
	mov.f32 	%f5060, %f5044;
	mov.f32 	%f5061, %f5045;
	mov.f32 	%f5062, %f5046;
	mov.f32 	%f5063, %f5047;
	mov.f32 	%f5064, %f5048;
	mov.f32 	%f5065, %f5049;
	mov.f32 	%f5066, %f5050;
	mov.f32 	%f5067, %f5051;
	mov.u32 	%r1125, %r1110;
	mov.u32 	%r1126, %r1111;
	mov.u32 	%r1127, %r1112;
	mov.u32 	%r1128, %r1113;
	mov.u32 	%r1129, %r1517;
	mov.u32 	%r1130, %r1114;
	mov.u32 	%r1131, %r1115;
	mov.u32 	%r1132, %r1116;
	mov.u32 	%r1133, %r1117;
	mov.u32 	%r1134, %r1118;
	mov.u32 	%r1135, %r1119;
	mov.u32 	%r1136, %r1120;
	mov.u32 	%r1137, %r1121;
	mov.u32 	%r1138, %r1122;
	mov.u32 	%r1139, %r1123;
	@%p131 bra 	$L__BB14_162;
	setp.leu.f32 	%p132, %f5043, %f5445;
	mov.f32 	%f5053, %f5038;
	mov.f32 	%f5054, %f5039;
	mov.f32 	%f5055, %f5040;
	mov.f32 	%f5056, %f5041;
	mov.f32 	%f5057, %f5042;
	mov.f32 	%f5058, %f5445;
	mov.f32 	%f5059, %f5043;
	mov.f32 	%f5060, %f5044;
	mov.f32 	%f5061, %f5045;
	mov.f32 	%f5062, %f5046;
	mov.f32 	%f5063, %f5047;
	mov.f32 	%f5064, %f5048;
	mov.f32 	%f5065, %f5049;
	mov.f32 	%f5066, %f5050;
	mov.f32 	%f5067, %f5051;
	mov.u32 	%r1125, %r1110;
	mov.u32 	%r1126, %r1111;
	mov.u32 	%r1127, %r1112;
	mov.u32 	%r1128, %r1113;
	mov.u32 	%r1129, %r1114;
	mov.u32 	%r1130, %r1517;
	mov.u32 	%r1131, %r1115;
	mov.u32 	%r1132, %r1116;
	mov.u32 	%r1133, %r1117;
	mov.u32 	%r1134, %r1118;
	mov.u32 	%r1135, %r1119;
	mov.u32 	%r1136, %r1120;
	mov.u32 	%r1137, %r1121;
	mov.u32 	%r1138, %r1122;
	mov.u32 	%r1139, %r1123;
	@%p132 bra 	$L__BB14_162;
	setp.leu.f32 	%p133, %f5044, %f5445;
	mov.f32 	%f5053, %f5038;
	mov.f32 	%f5054, %f5039;
	mov.f32 	%f5055, %f5040;
	mov.f32 	%f5056, %f5041;
	mov.f32 	%f5057, %f5042;
	mov.f32 	%f5058, %f5043;
	mov.f32 	%f5059, %f5445;
	mov.f32 	%f5060, %f5044;
	mov.f32 	%f5061, %f5045;
	mov.f32 	%f5062, %f5046;
	mov.f32 	%f5063, %f5047;
	mov.f32 	%f5064, %f5048;
	mov.f32 	%f5065, %f5049;
	mov.f32 	%f5066, %f5050;
	mov.f32 	%f5067, %f5051;
	mov.u32 	%r1125, %r1110;
	mov.u32 	%r1126, %r1111;
	mov.u32 	%r1127, %r1112;
	mov.u32 	%r1128, %r1113;
	mov.u32 	%r1129, %r1114;
	mov.u32 	%r1130, %r1115;
	mov.u32 	%r1131, %r1517;
	mov.u32 	%r1132, %r1116;
	mov.u32 	%r1133, %r1117;
	mov.u32 	%r1134, %r1118;
	mov.u32 	%r1135, %r1119;
	mov.u32 	%r1136, %r1120;
	mov.u32 	%r1137, %r1121;
	mov.u32 	%r1138, %r1122;
	mov.u32 	%r1139, %r1123;
	@%p133 bra 	$L__BB14_162;
	setp.leu.f32 	%p134, %f5045, %f5445;
	mov.f32 	%f5053, %f5038;
	mov.f32 	%f5054, %f5039;
	mov.f32 	%f5055, %f5040;
	mov.f32 	%f5056, %f5041;
	mov.f32 	%f5057, %f5042;
	mov.f32 	%f5058, %f5043;
	mov.f32 	%f5059, %f5044;
	mov.f32 	%f5060, %f5445;
	mov.f32 	%f5061, %f5045;
	mov.f32 	%f5062, %f5046;
	mov.f32 	%f5063, %f5047;
	mov.f32 	%f5064, %f5048;
	mov.f32 	%f5065, %f5049;
	mov.f32 	%f5066, %f5050;
	mov.f32 	%f5067, %f5051;
	mov.u32 	%r1125, %r1110;
	mov.u32 	%r1126, %r1111;
	mov.u32 	%r1127, %r1112;
	mov.u32 	%r1128, %r1113;
	mov.u32 	%r1129, %r1114;
	mov.u32 	%r1130, %r1115;
	mov.u32 	%r1131, %r1116;
	mov.u32 	%r1132, %r1517;
	mov.u32 	%r1133, %r1117;
	mov.u32 	%r1134, %r1118;
	mov.u32 	%r1135, %r1119;
	mov.u32 	%r1136, %r1120;
	mov.u32 	%r1137, %r1121;
	mov.u32 	%r1138, %r1122;
	mov.u32 	%r1139, %r1123;
	@%p134 bra 	$L__BB14_162;
	setp.leu.f32 	%p135, %f5046, %f5445;
	mov.f32 	%f5053, %f5038;
	mov.f32 	%f5054, %f5039;
	mov.f32 	%f5055, %f5040;
	mov.f32 	%f5056, %f5041;
	mov.f32 	%f5057, %f5042;
	mov.f32 	%f5058, %f5043;
	mov.f32 	%f5059, %f5044;
	mov.f32 	%f5060, %f5045;
	mov.f32 	%f5061, %f5445;
	mov.f32 	%f5062, %f5046;
	mov.f32 	%f5063, %f5047;
	mov.f32 	%f5064, %f5048;
	mov.f32 	%f5065, %f5049;
	mov.f32 	%f5066, %f5050;
	mov.f32 	%f5067, %f5051;
	mov.u32 	%r1125, %r1110;
	mov.u32 	%r1126, %r1111;
	mov.u32 	%r1127, %r1112;
	mov.u32 	%r1128, %r1113;
	mov.u32 	%r1129, %r1114;
	mov.u32 	%r1130, %r1115;
	mov.u32 	%r1131, %r1116;
	mov.u32 	%r1132, %r1117;
	mov.u32 	%r1133, %r1517;
	mov.u32 	%r1134, %r1118;
	mov.u32 	%r1135, %r1119;
	mov.u32 	%r1136, %r1120;
	mov.u32 	%r1137, %r1121;
	mov.u32 	%r1138, %r1122;
	mov.u32 	%r1139, %r1123;
	@%p135 bra 	$L__BB14_162;
	setp.leu.f32 	%p136, %f5047, %f5445;
	mov.f32 	%f5053, %f5038;
	mov.f32 	%f5054, %f5039;
	mov.f32 	%f5055, %f5040;
	mov.f32 	%f5056, %f5041;
	mov.f32 	%f5057, %f5042;
	mov.f32 	%f5058, %f5043;
	mov.f32 	%f5059, %f5044;
	mov.f32 	%f5060, %f5045;
	mov.f32 	%f5061, %f5046;
	mov.f32 	%f5062, %f5445;
	mov.f32 	%f5063, %f5047;
	mov.f32 	%f5064, %f5048;
	mov.f32 	%f5065, %f5049;
	mov.f32 	%f5066, %f5050;
	mov.f32 	%f5067, %f5051;
	mov.u32 	%r1125, %r1110;
	mov.u32 	%r1126, %r1111;
	mov.u32 	%r1127, %r1112;
	mov.u32 	%r1128, %r1113;
	mov.u32 	%r1129, %r1114;
	mov.u32 	%r1130, %r1115;
	mov.u32 	%r1131, %r1116;
	mov.u32 	%r1132, %r1117;
	mov.u32 	%r1133, %r1118;
	mov.u32 	%r1134, %r1517;
	mov.u32 	%r1135, %r1119;
	mov.u32 	%r1136, %r1120;
	mov.u32 	%r1137, %r1121;
	mov.u32 	%r1138, %r1122;
	mov.u32 	%r1139, %r1123;
	@%p136 bra 	$L__BB14_162;
	setp.leu.f32 	%p137, %f5048, %f5445;
	mov.f32 	%f5053, %f5038;
	mov.f32 	%f5054, %f5039;
	mov.f32 	%f5055, %f5040;
	mov.f32 	%f5056, %f5041;
	mov.f32 	%f5057, %f5042;
	mov.f32 	%f5058, %f5043;
	mov.f32 	%f5059, %f5044;
	mov.f32 	%f5060, %f5045;
	mov.f32 	%f5061, %f5046;
	mov.f32 	%f5062, %f5047;
	mov.f32 	%f5063, %f5445;
	mov.f32 	%f5064, %f5048;
	mov.f32 	%f5065, %f5049;
	mov.f32 	%f5066, %f5050;
	mov.f32 	%f5067, %f5051;
	mov.u32 	%r1125, %r1110;
	mov.u32 	%r1126, %r1111;
	mov.u32 	%r1127, %r1112;
	mov.u32 	%r1128, %r1113;
	mov.u32 	%r1129, %r1114;
	mov.u32 	%r1130, %r1115;
	mov.u32 	%r1131, %r1116;
	mov.u32 	%r1132, %r1117;
	mov.u32 	%r1133, %r1118;
	mov.u32 	%r1134, %r1119;
	mov.u32 	%r1135, %r1517;
	mov.u32 	%r1136, %r1120;
	mov.u32 	%r1137, %r1121;
	mov.u32 	%r1138, %r1122;
	mov.u32 	%r1139, %r1123;
	@%p137 bra 	$L__BB14_162;
	setp.leu.f32 	%p138, %f5049, %f5445;
	mov.f32 	%f5053, %f5038;
	mov.f32 	%f5054, %f5039;
	mov.f32 	%f5055, %f5040;
	mov.f32 	%f5056, %f5041;
	mov.f32 	%f5057, %f5042;
	mov.f32 	%f5058, %f5043;
	mov.f32 	%f5059, %f5044;
	mov.f32 	%f5060, %f5045;
	mov.f32 	%f5061, %f5046;
	mov.f32 	%f5062, %f5047;
	mov.f32 	%f5063, %f5048;
	mov.f32 	%f5064, %f5445;
	mov.f32 	%f5065, %f5049;
	mov.f32 	%f5066, %f5050;
	mov.f32 	%f5067, %f5051;
	mov.u32 	%r1125, %r1110;
	mov.u32 	%r1126, %r1111;
	mov.u32 	%r1127, %r1112;
	mov.u32 	%r1128, %r1113;
	mov.u32 	%r1129, %r1114;
	mov.u32 	%r1130, %r1115;
	mov.u32 	%r1131, %r1116;
	mov.u32 	%r1132, %r1117;
	mov.u32 	%r1133, %r1118;
	mov.u32 	%r1134, %r1119;
	mov.u32 	%r1135, %r1120;
	mov.u32 	%r1136, %r1517;
	mov.u32 	%r1137, %r1121;
	mov.u32 	%r1138, %r1122;
	mov.u32 	%r1139, %r1123;
	@%p138 bra 	$L__BB14_162;
	setp.leu.f32 	%p139, %f5050, %f5445;
	mov.f32 	%f5053, %f5038;
	mov.f32 	%f5054, %f5039;
	mov.f32 	%f5055, %f5040;
	mov.f32 	%f5056, %f5041;
	mov.f32 	%f5057, %f5042;
	mov.f32 	%f5058, %f5043;
	mov.f32 	%f5059, %f5044;
	mov.f32 	%f5060, %f5045;
	mov.f32 	%f5061, %f5046;
	mov.f32 	%f5062, %f5047;
	mov.f32 	%f5063, %f5048;
	mov.f32 	%f5064, %f5049;
	mov.f32 	%f5065, %f5445;
	mov.f32 	%f5066, %f5050;
	mov.f32 	%f5067, %f5051;
	mov.u32 	%r1125, %r1110;
	mov.u32 	%r1126, %r1111;
	mov.u32 	%r1127, %r1112;
	mov.u32 	%r1128, %r1113;
	mov.u32 	%r1129, %r1114;
	mov.u32 	%r1130, %r1115;
	mov.u32 	%r1131, %r1116;
	mov.u32 	%r1132, %r1117;
	mov.u32 	%r1133, %r1118;
	mov.u32 	%r1134, %r1119;
	mov.u32 	%r1135, %r1120;
	mov.u32 	%r1136, %r1121;
	mov.u32 	%r1137, %r1517;
	mov.u32 	%r1138, %r1122;
	mov.u32 	%r1139, %r1123;
	@%p139 bra 	$L__BB14_162;
	setp.leu.f32 	%p140, %f5051, %f5445;
	mov.f32 	%f5053, %f5038;
	mov.f32 	%f5054, %f5039;
	mov.f32 	%f5055, %f5040;
	mov.f32 	%f5056, %f5041;
	mov.f32 	%f5057, %f5042;
	mov.f32 	%f5058, %f5043;
	mov.f32 	%f5059, %f5044;
	mov.f32 	%f5060, %f5045;
	mov.f32 	%f5061, %f5046;
	mov.f32 	%f5062, %f5047;
	mov.f32 	%f5063, %f5048;
	mov.f32 	%f5064, %f5049;
	mov.f32 	%f5065, %f5050;
	mov.f32 	%f5066, %f5445;
	mov.f32 	%f5067, %f5051;
	mov.u32 	%r1125, %r1110;
	mov.u32 	%r1126, %r1111;
	mov.u32 	%r1127, %r1112;
	mov.u32 	%r1128, %r1113;
	mov.u32 	%r1129, %r1114;
	mov.u32 	%r1130, %r1115;
	mov.u32 	%r1131, %r1116;
	mov.u32 	%r1132, %r1117;
	mov.u32 	%r1133, %r1118;
	mov.u32 	%r1134, %r1119;
	mov.u32 	%r1135, %r1120;
	mov.u32 	%r1136, %r1121;
	mov.u32 	%r1137, %r1122;
	mov.u32 	%r1138, %r1517;
	mov.u32 	%r1139, %r1123;
	@%p140 bra 	$L__BB14_162;
	setp.leu.f32 	%p141, %f5460, %f5445;
	mov.f32 	%f5053, %f5038;
	mov.f32 	%f5054, %f5039;
	mov.f32 	%f5055, %f5040;
	mov.f32 	%f5056, %f5041;
	mov.f32 	%f5057, %f5042;
	mov.f32 	%f5058, %f5043;
	mov.f32 	%f5059, %f5044;
	mov.f32 	%f5060, %f5045;
	mov.f32 	%f5061, %f5046;
	mov.f32 	%f5062, %f5047;
	mov.f32 	%f5063, %f5048;
	mov.f32 	%f5064, %f5049;
	mov.f32 	%f5065, %f5050;
	mov.f32 	%f5066, %f5051;
	mov.f32 	%f5067, %f5445;
	mov.u32 	%r1125, %r1110;
	mov.u32 	%r1126, %r1111;
	mov.u32 	%r1127, %r1112;
	mov.u32 	%r1128, %r1113;
	mov.u32 	%r1129, %r1114;
	mov.u32 	%r1130, %r1115;
	mov.u32 	%r1131, %r1116;
	mov.u32 	%r1132, %r1117;
	mov.u32 	%r1133, %r1118;
	mov.u32 	%r1134, %r1119;
	mov.u32 	%r1135, %r1120;
	mov.u32 	%r1136, %r1121;
	mov.u32 	%r1137, %r1122;
	mov.u32 	%r1138, %r1123;
	mov.u32 	%r1139, %r1517;
	@%p141 bra 	$L__BB14_162;
	mov.f32 	%f5053, %f5038;
	mov.f32 	%f5054, %f5039;
	mov.f32 	%f5055, %f5040;
	mov.f32 	%f5056, %f5041;
	mov.f32 	%f5057, %f5042;
	mov.f32 	%f5058, %f5043;
	mov.f32 	%f5059, %f5044;
	mov.f32 	%f5060, %f5045;
	mov.f32 	%f5061, %f5046;
	mov.f32 	%f5062, %f5047;
	mov.f32 	%f5063, %f5048;
	mov.f32 	%f5064, %f5049;
	mov.f32 	%f5065, %f5050;
	mov.f32 	%f5066, %f5051;
	mov.f32 	%f5067, %f5460;
	mov.f32 	%f5460, %f5445;
	mov.u32 	%r1125, %r1110;
	mov.u32 	%r1126, %r1111;
	mov.u32 	%r1127, %r1112;
	mov.u32 	%r1128, %r1113;
	mov.u32 	%r1129, %r1114;
	mov.u32 	%r1130, %r1115;
	mov.u32 	%r1131, %r1116;
	mov.u32 	%r1132, %r1117;
	mov.u32 	%r1133, %r1118;
	mov.u32 	%r1134, %r1119;
	mov.u32 	%r1135, %r1120;
	mov.u32 	%r1136, %r1121;
	mov.u32 	%r1137, %r1122;
	mov.u32 	%r1138, %r1123;
	mov.u32 	%r1139, %r1532;
	mov.u32 	%r1532, %r1517;
$L__BB14_162:
	setp.leu.f32 	%p142, %f5053, %f5444;
	mov.f32 	%f5069, %f5444;
	mov.f32 	%f5070, %f5053;
	mov.f32 	%f5071, %f5054;
	mov.f32 	%f5072, %f5055;
	mov.f32 	%f5073, %f5056;
	mov.f32 	%f5074, %f5057;
	mov.f32 	%f5075, %f5058;
	mov.f32 	%f5076, %f5059;
	mov.f32 	%f5077, %f5060;
	mov.f32 	%f5078, %f5061;
	mov.f32 	%f5079, %f5062;
	mov.f32 	%f5080, %f5063;
	mov.f32 	%f5081, %f5064;
	mov.f32 	%f5082, %f5065;
	mov.f32 	%f5083, %f5066;
	mov.f32 	%f5084, %f5067;
	mov.u32 	%r1141, %r1516;
	mov.u32 	%r1142, %r1125;
	mov.u32 	%r1143, %r1126;
	mov.u32 	%r1144, %r1127;
	mov.u32 	%r1145, %r1128;
	mov.u32 	%r1146, %r1129;
	mov.u32 	%r1147, %r1130;
	mov.u32 	%r1148, %r1131;
	mov.u32 	%r1149, %r1132;
	mov.u32 	%r1150, %r1133;
	mov.u32 	%r1151, %r1134;
	mov.u32 	%r1152, %r1135;
	mov.u32 	%r1153, %r1136;
	mov.u32 	%r1154, %r1137;
	mov.u32 	%r1155, %r1138;
	mov.u32 	%r1156, %r1139;
	@%p142 bra 	$L__BB14_179;
	setp.leu.f32 	%p143, %f5054, %f5444;
	mov.f32 	%f5069, %f5053;
	mov.f32 	%f5070, %f5444;
	mov.f32 	%f5071, %f5054;
	mov.f32 	%f5072, %f5055;
	mov.f32 	%f5073, %f5056;
	mov.f32 	%f5074, %f5057;
	mov.f32 	%f5075, %f5058;
	mov.f32 	%f5076, %f5059;
	mov.f32 	%f5077, %f5060;
	mov.f32 	%f5078, %f5061;
	mov.f32 	%f5079, %f5062;
	mov.f32 	%f5080, %f5063;
	mov.f32 	%f5081, %f5064;
	mov.f32 	%f5082, %f5065;
	mov.f32 	%f5083, %f5066;
	mov.f32 	%f5084, %f5067;
	mov.u32 	%r1141, %r1125;
	mov.u32 	%r1142, %r1516;
	mov.u32 	%r1143, %r1126;
	mov.u32 	%r1144, %r1127;
	mov.u32 	%r1145, %r1128;
	mov.u32 	%r1146, %r1129;
	mov.u32 	%r1147, %r1130;
	mov.u32 	%r1148, %r1131;
	mov.u32 	%r1149, %r1132;
	mov.u32 	%r1150, %r1133;
	mov.u32 	%r1151, %r1134;
	mov.u32 	%r1152, %r1135;
	mov.u32 	%r1153, %r1136;
	mov.u32 	%r1154, %r1137;
	mov.u32 	%r1155, %r1138;
	mov.u32 	%r1156, %r1139;
	@%p143 bra 	$L__BB14_179;
	setp.leu.f32 	%p144, %f5055, %f5444;
	mov.f32 	%f5069, %f5053;
	mov.f32 	%f5070, %f5054;
	mov.f32 	%f5071, %f5444;
	mov.f32 	%f5072, %f5055;
	mov.f32 	%f5073, %f5056;
	mov.f32 	%f5074, %f5057;
	mov.f32 	%f5075, %f5058;
	mov.f32 	%f5076, %f5059;
	mov.f32 	%f5077, %f5060;
	mov.f32 	%f5078, %f5061;
	mov.f32 	%f5079, %f5062;
	mov.f32 	%f5080, %f5063;
	mov.f32 	%f5081, %f5064;
	mov.f32 	%f5082, %f5065;
	mov.f32 	%f5083, %f5066;
	mov.f32 	%f5084, %f5067;
	mov.u32 	%r1141, %r1125;
	mov.u32 	%r1142, %r1126;
	mov.u32 	%r1143, %r1516;
	mov.u32 	%r1144, %r1127;
	mov.u32 	%r1145, %r1128;
	mov.u32 	%r1146, %r1129;
	mov.u32 	%r1147, %r1130;
	mov.u32 	%r1148, %r1131;
	mov.u32 	%r1149, %r1132;
	mov.u32 	%r1150, %r1133;
	mov.u32 	%r1151, %r1134;
	mov.u32 	%r1152, %r1135;
	mov.u32 	%r1153, %r1136;
	mov.u32 	%r1154, %r1137;
	mov.u32 	%r1155, %r1138;
	mov.u32 	%r1156, %r1139;
	@%p144 bra 	$L__BB14_179;
	setp.leu.f32 	%p145, %f5056, %f5444;
	mov.f32 	%f5069, %f5053;
	mov.f32 	%f5070, %f5054;
	mov.f32 	%f5071, %f5055;
	mov.f32 	%f5072, %f5444;
	mov.f32 	%f5073, %f5056;
	mov.f32 	%f5074, %f5057;
	mov.f32 	%f5075, %f5058;
	mov.f32 	%f5076, %f5059;
	mov.f32 	%f5077, %f5060;
	mov.f32 	%f5078, %f5061;
	mov.f32 	%f5079, %f5062;
	mov.f32 	%f5080, %f5063;
	mov.f32 	%f5081, %f5064;
	mov.f32 	%f5082, %f5065;
	mov.f32 	%f5083, %f5066;
	mov.f32 	%f5084, %f5067;
	mov.u32 	%r1141, %r1125;
	mov.u32 	%r1142, %r1126;
	mov.u32 	%r1143, %r1127;
	mov.u32 	%r1144, %r1516;
	mov.u32 	%r1145, %r1128;
	mov.u32 	%r1146, %r1129;
	mov.u32 	%r1147, %r1130;
	mov.u32 	%r1148, %r1131;
	mov.u32 	%r1149, %r1132;
	mov.u32 	%r1150, %r1133;
	mov.u32 	%r1151, %r1134;
	mov.u32 	%r1152, %r1135;
	mov.u32 	%r1153, %r1136;
	mov.u32 	%r1154, %r1137;
	mov.u32 	%r1155, %r1138;
	mov.u32 	%r1156, %r1139;
	@%p145 bra 	$L__BB14_179;
	setp.leu.f32 	%p146, %f5057, %f5444;
	mov.f32 	%f5069, %f5053;
	mov.f32 	%f5070, %f5054;
	mov.f32 	%f5071, %f5055;
	mov.f32 	%f5072, %f5056;
	mov.f32 	%f5073, %f5444;
	mov.f32 	%f5074, %f5057;
	mov.f32 	%f5075, %f5058;
	mov.f32 	%f5076, %f5059;
	mov.f32 	%f5077, %f5060;
	mov.f32 	%f5078, %f5061;
	mov.f32 	%f5079, %f5062;
	mov.f32 	%f5080, %f5063;
	mov.f32 	%f5081, %f5064;
	mov.f32 	%f5082, %f5065;
	mov.f32 	%f5083, %f5066;
	mov.f32 	%f5084, %f5067;
	mov.u32 	%r1141, %r1125;
	mov.u32 	%r1142, %r1126;
	mov.u32 	%r1143, %r1127;
	mov.u32 	%r1144, %r1128;
	mov.u32 	%r1145, %r1516;
	mov.u32 	%r1146, %r1129;
	mov.u32 	%r1147, %r1130;
	mov.u32 	%r1148, %r1131;
	mov.u32 	%r1149, %r1132;
	mov.u32 	%r1150, %r1133;
	mov.u32 	%r1151, %r1134;
	mov.u32 	%r1152, %r1135;
	mov.u32 	%r1153, %r1136;
	mov.u32 	%r1154, %r1137;
	mov.u32 	%r1155, %r1138;
	mov.u32 	%r1156, %r1139;
	@%p146 bra 	$L__BB14_179;
	setp.leu.f32 	%p147, %f5058, %f5444;
	mov.f32 	%f5069, %f5053;
	mov.f32 	%f5070, %f5054;
	mov.f32 	%f5071, %f5055;
	mov.f32 	%f5072, %f5056;
	mov.f32 	%f5073, %f5057;
	mov.f32 	%f5074, %f5444;
	mov.f32 	%f5075, %f5058;
	mov.f32 	%f5076, %f5059;
	mov.f32 	%f5077, %f5060;
	mov.f32 	%f5078, %f5061;
	mov.f32 	%f5079, %f5062;
	mov.f32 	%f5080, %f5063;
	mov.f32 	%f5081, %f5064;
	mov.f32 	%f5082, %f5065;
	mov.f32 	%f5083, %f5066;
	mov.f32 	%f5084, %f5067;
	mov.u32 	%r1141, %r1125;
	mov.u32 	%r1142, %r1126;
	mov.u32 	%r1143, %r1127;
	mov.u32 	%r1144, %r1128;
	mov.u32 	%r1145, %r1129;
	mov.u32 	%r1146, %r1516;
	mov.u32 	%r1147, %r1130;
	mov.u32 	%r1148, %r1131;
	mov.u32 	%r1149, %r1132;
	mov.u32 	%r1150, %r1133;
	mov.u32 	%r1151, %r1134;
	mov.u32 	%r1152, %r1135;
	mov.u32 	%r1153, %r1136;
	mov.u32 	%r1154, %r1137;
	mov.u32 	%r1155, %r1138;
	mov.u32 	%r1156, %r1139;
	@%p147 bra 	$L__BB14_179;
	setp.leu.f32 	%p148, %f5059, %f5444;
	mov.f32 	%f5069, %f5053;
	mov.f32 	%f5070, %f5054;
	mov.f32 	%f5071, %f5055;
	mov.f32 	%f5072, %f5056;
	mov.f32 	%f5073, %f5057;
	mov.f32 	%f5074, %f5058;
	mov.f32 	%f5075, %f5444;
	mov.f32 	%f5076, %f5059;
	mov.f32 	%f5077, %f5060;
	mov.f32 	%f5078, %f5061;
	mov.f32 	%f5079, %f5062;
	mov.f32 	%f5080, %f5063;
	mov.f32 	%f5081, %f5064;
	mov.f32 	%f5082, %f5065;
	mov.f32 	%f5083, %f5066;
	mov.f32 	%f5084, %f5067;
	mov.u32 	%r1141, %r1125;
	mov.u32 	%r1142, %r1126;
	mov.u32 	%r1143, %r1127;
	mov.u32 	%r1144, %r1128;
	mov.u32 	%r1145, %r1129;
	mov.u32 	%r1146, %r1130;
	mov.u32 	%r1147, %r1516;
	mov.u32 	%r1148, %r1131;
	mov.u32 	%r1149, %r1132;
	mov.u32 	%r1150, %r1133;
	mov.u32 	%r1151, %r1134;
	mov.u32 	%r1152, %r1135;
	mov.u32 	%r1153, %r1136;
	mov.u32 	%r1154, %r1137;
	mov.u32 	%r1155, %r1138;
	mov.u32 	%r1156, %r1139;
	@%p148 bra 	$L__BB14_179;
	setp.leu.f32 	%p149, %f5060, %f5444;
	mov.f32 	%f5069, %f5053;
	mov.f32 	%f5070, %f5054;
	mov.f32 	%f5071, %f5055;
	mov.f32 	%f5072, %f5056;
	mov.f32 	%f5073, %f5057;
	mov.f32 	%f5074, %f5058;
	mov.f32 	%f5075, %f5059;
	mov.f32 	%f5076, %f5444;
	mov.f32 	%f5077, %f5060;
	mov.f32 	%f5078, %f5061;
	mov.f32 	%f5079, %f5062;
	mov.f32 	%f5080, %f5063;
	mov.f32 	%f5081, %f5064;
	mov.f32 	%f5082, %f5065;
	mov.f32 	%f5083, %f5066;
	mov.f32 	%f5084, %f5067;
	mov.u32 	%r1141, %r1125;
	mov.u32 	%r1142, %r1126;
	mov.u32 	%r1143, %r1127;
	mov.u32 	%r1144, %r1128;
	mov.u32 	%r1145, %r1129;
	mov.u32 	%r1146, %r1130;
	mov.u32 	%r1147, %r1131;
	mov.u32 	%r1148, %r1516;
	mov.u32 	%r1149, %r1132;
	mov.u32 	%r1150, %r1133;
	mov.u32 	%r1151, %r1134;
	mov.u32 	%r1152, %r1135;
	mov.u32 	%r1153, %r1136;
	mov.u32 	%r1154, %r1137;
	mov.u32 	%r1155, %r1138;
	mov.u32 	%r1156, %r1139;
	@%p149 bra 	$L__BB14_179;
	setp.leu.f32 	%p150, %f5061, %f5444;
	mov.f32 	%f5069, %f5053;
	mov.f32 	%f5070, %f5054;
	mov.f32 	%f5071, %f5055;
	mov.f32 	%f5072, %f5056;
	mov.f32 	%f5073, %f5057;
	mov.f32 	%f5074, %f5058;
	mov.f32 	%f5075, %f5059;
	mov.f32 	%f5076, %f5060;
	mov.f32 	%f5077, %f5444;
	mov.f32 	%f5078, %f5061;
	mov.f32 	%f5079, %f5062;
	mov.f32 	%f5080, %f5063;
	mov.f32 	%f5081, %f5064;
	mov.f32 	%f5082, %f5065;
	mov.f32 	%f5083, %f5066;
	mov.f32 	%f5084, %f5067;
	mov.u32 	%r1141, %r1125;
	mov.u32 	%r1142, %r1126;
	mov.u32 	%r1143, %r1127;
	mov.u32 	%r1144, %r1128;
	mov.u32 	%r1145, %r1129;
	mov.u32 	%r1146, %r1130;
	mov.u32 	%r1147, %r1131;
	mov.u32 	%r1148, %r1132;
	mov.u32 	%r1149, %r1516;
	mov.u32 	%r1150, %r1133;
	mov.u32 	%r1151, %r1134;
	mov.u32 	%r1152, %r1135;
	mov.u32 	%r1153, %r1136;
	mov.u32 	%r1154, %r1137;
	mov.u32 	%r1155, %r1138;
	mov.u32 	%r1156, %r1139;
	@%p150 bra 	$L__BB14_179;
	setp.leu.f32 	%p151, %f5062, %f5444;
	mov.f32 	%f5069, %f5053;
	mov.f32 	%f5070, %f5054;
	mov.f32 	%f5071, %f5055;
	mov.f32 	%f5072, %f5056;
	mov.f32 	%f5073, %f5057;
	mov.f32 	%f5074, %f5058;
	mov.f32 	%f5075, %f5059;
	mov.f32 	%f5076, %f5060;
	mov.f32 	%f5077, %f5061;
	mov.f32 	%f5078, %f5444;
	mov.f32 	%f5079, %f5062;
	mov.f32 	%f5080, %f5063;
	mov.f32 	%f5081, %f5064;
	mov.f32 	%f5082, %f5065;
	mov.f32 	%f5083, %f5066;
	mov.f32 	%f5084, %f5067;
	mov.u32 	%r1141, %r1125;
	mov.u32 	%r1142, %r1126;
	mov.u32 	%r1143, %r1127;
	mov.u32 	%r1144, %r1128;
	mov.u32 	%r1145, %r1129;
	mov.u32 	%r1146, %r1130;
	mov.u32 	%r1147, %r1131;
	mov.u32 	%r1148, %r1132;
	mov.u32 	%r1149, %r1133;
	mov.u32 	%r1150, %r1516;
	mov.u32 	%r1151, %r1134;
	mov.u32 	%r1152, %r1135;
	mov.u32 	%r1153, %r1136;
	mov.u32 	%r1154, %r1137;
	mov.u32 	%r1155, %r1138;
	mov.u32 	%r1156, %r1139;
	@%p151 bra 	$L__BB14_179;
	setp.leu.f32 	%p152, %f5063, %f5444;
	mov.f32 	%f5069, %f5053;
	mov.f32 	%f5070, %f5054;
	mov.f32 	%f5071, %f5055;
	mov.f32 	%f5072, %f5056;
	mov.f32 	%f5073, %f5057;
	mov.f32 	%f5074, %f5058;
	mov.f32 	%f5075, %f5059;
	mov.f32 	%f5076, %f5060;
	mov.f32 	%f5077, %f5061;
	mov.f32 	%f5078, %f5062;
	mov.f32 	%f5079, %f5444;
	mov.f32 	%f5080, %f5063;
	mov.f32 	%f5081, %f5064;
	mov.f32 	%f5082, %f5065;
	mov.f32 	%f5083, %f5066;
	mov.f32 	%f5084, %f5067;
	mov.u32 	%r1141, %r1125;
	mov.u32 	%r1142, %r1126;
	mov.u32 	%r1143, %r1127;
	mov.u32 	%r1144, %r1128;
	mov.u32 	%r1145, %r1129;
	mov.u32 	%r1146, %r1130;
	mov.u32 	%r1147, %r1131;
	mov.u32 	%r1148, %r1132;
	mov.u32 	%r1149, %r1133;
	mov.u32 	%r1150, %r1134;
	mov.u32 	%r1151, %r1516;
	mov.u32 	%r1152, %r1135;
	mov.u32 	%r1153, %r1136;
	mov.u32 	%r1154, %r1137;
	mov.u32 	%r1155, %r1138;
	mov.u32 	%r1156, %r1139;
	@%p152 bra 	$L__BB14_179;
	setp.leu.f32 	%p153, %f5064, %f5444;
	mov.f32 	%f5069, %f5053;
	mov.f32 	%f5070, %f5054;
	mov.f32 	%f5071, %f5055;
	mov.f32 	%f5072, %f5056;
	mov.f32 	%f5073, %f5057;
	mov.f32 	%f5074, %f5058;
	mov.f32 	%f5075, %f5059;
	mov.f32 	%f5076, %f5060;
	mov.f32 	%f5077, %f5061;
	mov.f32 	%f5078, %f5062;
	mov.f32 	%f5079, %f5063;
	mov.f32 	%f5080, %f5444;
	mov.f32 	%f5081, %f5064;
	mov.f32 	%f5082, %f5065;
	mov.f32 	%f5083, %f5066;
	mov.f32 	%f5084, %f5067;
	mov.u32 	%r1141, %r1125;
	mov.u32 	%r1142, %r1126;
	mov.u32 	%r1143, %r1127;
	mov.u32 	%r1144, %r1128;
	mov.u32 	%r1145, %r1129;
	mov.u32 	%r1146, %r1130;
	mov.u32 	%r1147, %r1131;
	mov.u32 	%r1148, %r1132;
	mov.u32 	%r1149, %r1133;
	mov.u32 	%r1150, %r1134;
	mov.u32 	%r1151, %r1135;
	mov.u32 	%r1152, %r1516;
	mov.u32 	%r1153, %r1136;
	mov.u32 	%r1154, %r1137;
	mov.u32 	%r1155, %r1138;
	mov.u32 	%r1156, %r1139;
	@%p153 bra 	$L__BB14_179;
	setp.leu.f32 	%p154, %f5065, %f5444;
	mov.f32 	%f5069, %f5053;
	mov.f32 	%f5070, %f5054;
	mov.f32 	%f5071, %f5055;
	mov.f32 	%f5072, %f5056;
	mov.f32 	%f5073, %f5057;
	mov.f32 	%f5074, %f5058;
	mov.f32 	%f5075, %f5059;
	mov.f32 	%f5076, %f5060;
	mov.f32 	%f5077, %f5061;
	mov.f32 	%f5078, %f5062;
	mov.f32 	%f5079, %f5063;
	mov.f32 	%f5080, %f5064;
	mov.f32 	%f5081, %f5444;
	mov.f32 	%f5082, %f5065;
	mov.f32 	%f5083, %f5066;
	mov.f32 	%f5084, %f5067;
	mov.u32 	%r1141, %r1125;
	mov.u32 	%r1142, %r1126;
	mov.u32 	%r1143, %r1127;
	mov.u32 	%r1144, %r1128;
	mov.u32 	%r1145, %r1129;
	mov.u32 	%r1146, %r1130;
	mov.u32 	%r1147, %r1131;
	mov.u32 	%r1148, %r1132;
	mov.u32 	%r1149, %r1133;
	mov.u32 	%r1150, %r1134;
	mov.u32 	%r1151, %r1135;
	mov.u32 	%r1152, %r1136;
	mov.u32 	%r1153, %r1516;
	mov.u32 	%r1154, %r1137;
	mov.u32 	%r1155, %r1138;
	mov.u32 	%r1156, %r1139;
	@%p154 bra 	$L__BB14_179;
	setp.leu.f32 	%p155, %f5066, %f5444;
	mov.f32 	%f5069, %f5053;
	mov.f32 	%f5070, %f5054;
	mov.f32 	%f5071, %f5055;
	mov.f32 	%f5072, %f5056;
	mov.f32 	%f5073, %f5057;
	mov.f32 	%f5074, %f5058;
	mov.f32 	%f5075, %f5059;
	mov.f32 	%f5076, %f5060;
	mov.f32 	%f5077, %f5061;
	mov.f32 	%f5078, %f5062;
	mov.f32 	%f5079, %f5063;
	mov.f32 	%f5080, %f5064;
	mov.f32 	%f5081, %f5065;
	mov.f32 	%f5082, %f5444;
	mov.f32 	%f5083, %f5066;
	mov.f32 	%f5084, %f5067;
	mov.u32 	%r1141, %r1125;
	mov.u32 	%r1142, %r1126;
	mov.u32 	%r1143, %r1127;
	mov.u32 	%r1144, %r1128;
	mov.u32 	%r1145, %r1129;
	mov.u32 	%r1146, %r1130;
	mov.u32 	%r1147, %r1131;
	mov.u32 	%r1148, %r1132;
	mov.u32 	%r1149, %r1133;
	mov.u32 	%r1150, %r1134;
	mov.u32 	%r1151, %r1135;
	mov.u32 	%r1152, %r1136;
	mov.u32 	%r1153, %r1137;
	mov.u32 	%r1154, %r1516;
	mov.u32 	%r1155, %r1138;
	mov.u32 	%r1156, %r1139;
	@%p155 bra 	$L__BB14_179;
	setp.leu.f32 	%p156, %f5067, %f5444;
	mov.f32 	%f5069, %f5053;
	mov.f32 	%f5070, %f5054;
	mov.f32 	%f5071, %f5055;
	mov.f32 	%f5072, %f5056;
	mov.f32 	%f5073, %f5057;
	mov.f32 	%f5074, %f5058;
	mov.f32 	%f5075, %f5059;
	mov.f32 	%f5076, %f5060;
	mov.f32 	%f5077, %f5061;
	mov.f32 	%f5078, %f5062;
	mov.f32 	%f5079, %f5063;
	mov.f32 	%f5080, %f5064;
	mov.f32 	%f5081, %f5065;
	mov.f32 	%f5082, %f5066;
	mov.f32 	%f5083, %f5444;
	mov.f32 	%f5084, %f5067;
	mov.u32 	%r1141, %r1125;
	mov.u32 	%r1142, %r1126;
	mov.u32 	%r1143, %r1127;
	mov.u32 	%r1144, %r1128;
	mov.u32 	%r1145, %r1129;
	mov.u32 	%r1146, %r1130;
	mov.u32 	%r1147, %r1131;
	mov.u32 	%r1148, %r1132;
	mov.u32 	%r1149, %r1133;
	mov.u32 	%r1150, %r1134;
	mov.u32 	%r1151, %r1135;
	mov.u32 	%r1152, %r1136;
	mov.u32 	%r1153, %r1137;
	mov.u32 	%r1154, %r1138;
	mov.u32 	%r1155, %r1516;
	mov.u32 	%r1156, %r1139;
	@%p156 bra 	$L__BB14_179;
	setp.leu.f32 	%p157, %f5460, %f5444;
	mov.f32 	%f5069, %f5053;
	mov.f32 	%f5070, %f5054;
	mov.f32 	%f5071, %f5055;
	mov.f32 	%f5072, %f5056;
	mov.f32 	%f5073, %f5057;
	mov.f32 	%f5074, %f5058;
	mov.f32 	%f5075, %f5059;
	mov.f32 	%f5076, %f5060;
	mov.f32 	%f5077, %f5061;
	mov.f32 	%f5078, %f5062;
	mov.f32 	%f5079, %f5063;
	mov.f32 	%f5080, %f5064;
	mov.f32 	%f5081, %f5065;
	mov.f32 	%f5082, %f5066;
	mov.f32 	%f5083, %f5067;
	mov.f32 	%f5084, %f5444;
	mov.u32 	%r1141, %r1125;
	mov.u32 	%r1142, %r1126;
	mov.u32 	%r1143, %r1127;
	mov.u32 	%r1144, %r1128;
	mov.u32 	%r1145, %r1129;
	mov.u32 	%r1146, %r1130;
	mov.u32 	%r1147, %r1131;
	mov.u32 	%r1148, %r1132;
	mov.u32 	%r1149, %r1133;
	mov.u32 	%r1150, %r1134;
	mov.u32 	%r1151, %r1135;
	mov.u32 	%r1152, %r1136;
	mov.u32 	%r1153, %r1137;
	mov.u32 	%r1154, %r1138;
	mov.u32 	%r1155, %r1139;
	mov.u32 	%r1156, %r1516;
	@%p157 bra 	$L__BB14_179;
	mov.f32 	%f5069, %f5053;
	mov.f32 	%f5070, %f5054;
	mov.f32 	%f5071, %f5055;
	mov.f32 	%f5072, %f5056;
	mov.f32 	%f5073, %f5057;
	mov.f32 	%f5074, %f5058;
	mov.f32 	%f5075, %f5059;
	mov.f32 	%f5076, %f5060;
	mov.f32 	%f5077, %f5061;
	mov.f32 	%f5078, %f5062;
	mov.f32 	%f5079, %f5063;
	mov.f32 	%f5080, %f5064;
	mov.f32 	%f5081, %f5065;
	mov.f32 	%f5082, %f5066;
	mov.f32 	%f5083, %f5067;
	mov.f32 	%f5084, %f5460;
	mov.f32 	%f5460, %f5444;
	mov.u32 	%r1141, %r1125;
	mov.u32 	%r1142, %r1126;
	mov.u32 	%r1143, %r1127;
	mov.u32 	%r1144, %r1128;
	mov.u32 	%r1145, %r1129;
	mov.u32 	%r1146, %r1130;
	mov.u32 	%r1147, %r1131;
	mov.u32 	%r1148, %r1132;
	mov.u32 	%r1149, %r1133;
	mov.u32 	%r1150, %r1134;
	mov.u32 	%r1151, %r1135;
	mov.u32 	%r1152, %r1136;
	mov.u32 	%r1153, %r1137;
	mov.u32 	%r1154, %r1138;
	mov.u32 	%r1155, %r1139;
	mov.u32 	%r1156, %r1532;
	mov.u32 	%r1532, %r1516;
$L__BB14_179:
	setp.leu.f32 	%p158, %f5069, %f5443;
	mov.f32 	%f5086, %f5443;
	mov.f32 	%f5087, %f5069;
	mov.f32 	%f5088, %f5070;
	mov.f32 	%f5089, %f5071;
	mov.f32 	%f5090, %f5072;
	mov.f32 	%f5091, %f5073;
	mov.f32 	%f5092, %f5074;
	mov.f32 	%f5093, %f5075;
	mov.f32 	%f5094, %f5076;
	mov.f32 	%f5095, %f5077;
	mov.f32 	%f5096, %f5078;
	mov.f32 	%f5097, %f5079;
	mov.f32 	%f5098, %f5080;
	mov.f32 	%f5099, %f5081;
	mov.f32 	%f5100, %f5082;
	mov.f32 	%f5101, %f5083;
	mov.f32 	%f5102, %f5084;
	mov.u32 	%r1158, %r1515;
	mov.u32 	%r1159, %r1141;
	mov.u32 	%r1160, %r1142;
	mov.u32 	%r1161, %r1143;
	mov.u32 	%r1162, %r1144;
	mov.u32 	%r1163, %r1145;
	mov.u32 	%r1164, %r1146;
	mov.u32 	%r1165, %r1147;
	mov.u32 	%r1166, %r1148;
	mov.u32 	%r1167, %r1149;
	mov.u32 	%r1168, %r1150;
	mov.u32 	%r1169, %r1151;
	mov.u32 	%r1170, %r1152;
	mov.u32 	%r1171, %r1153;
	mov.u32 	%r1172, %r1154;
	mov.u32 	%r1173, %r1155;
	mov.u32 	%r1174, %r1156;
	@%p158 bra 	$L__BB14_197;
	setp.leu.f32 	%p159, %f5070, %f5443;
	mov.f32 	%f5086, %f5069;
	mov.f32 	%f5087, %f5443;
	mov.f32 	%f5088, %f5070;
	mov.f32 	%f5089, %f5071;
	mov.f32 	%f5090, %f5072;
	mov.f32 	%f5091, %f5073;
	mov.f32 	%f5092, %f5074;
	mov.f32 	%f5093, %f5075;
	mov.f32 	%f5094, %f5076;
	mov.f32 	%f5095, %f5077;
	mov.f32 	%f5096, %f5078;
	mov.f32 	%f5097, %f5079;
	mov.f32 	%f5098, %f5080;
	mov.f32 	%f5099, %f5081;
	mov.f32 	%f5100, %f5082;
	mov.f32 	%f5101, %f5083;
	mov.f32 	%f5102, %f5084;
	mov.u32 	%r1158, %r1141;
	mov.u32 	%r1159, %r1515;
	mov.u32 	%r1160, %r1142;
	mov.u32 	%r1161, %r1143;
	mov.u32 	%r1162, %r1144;
	mov.u32 	%r1163, %r1145;
	mov.u32 	%r1164, %r1146;
	mov.u32 	%r1165, %r1147;
	mov.u32 	%r1166, %r1148;
	mov.u32 	%r1167, %r1149;
	mov.u32 	%r1168, %r1150;
	mov.u32 	%r1169, %r1151;
	mov.u32 	%r1170, %r1152;
	mov.u32 	%r1171, %r1153;
	mov.u32 	%r1172, %r1154;
	mov.u32 	%r1173, %r1155;
	mov.u32 	%r1174, %r1156;
	@%p159 bra 	$L__BB14_197;
	setp.leu.f32 	%p160, %f5071, %f5443;
	mov.f32 	%f5086, %f5069;
	mov.f32 	%f5087, %f5070;
	mov.f32 	%f5088, %f5443;
	mov.f32 	%f5089, %f5071;
	mov.f32 	%f5090, %f5072;
	mov.f32 	%f5091, %f5073;
	mov.f32 	%f5092, %f5074;
	mov.f32 	%f5093, %f5075;
	mov.f32 	%f5094, %f5076;
	mov.f32 	%f5095, %f5077;
	mov.f32 	%f5096, %f5078;
	mov.f32 	%f5097, %f5079;
	mov.f32 	%f5098, %f5080;
	mov.f32 	%f5099, %f5081;
	mov.f32 	%f5100, %f5082;
	mov.f32 	%f5101, %f5083;
	mov.f32 	%f5102, %f5084;
	mov.u32 	%r1158, %r1141;
	mov.u32 	%r1159, %r1142;
	mov.u32 	%r1160, %r1515;
	mov.u32 	%r1161, %r1143;
	mov.u32 	%r1162, %r1144;
	mov.u32 	%r1163, %r1145;
	mov.u32 	%r1164, %r1146;
	mov.u32 	%r1165, %r1147;
	mov.u32 	%r1166, %r1148;
	mov.u32 	%r1167, %r1149;
	mov.u32 	%r1168, %r1150;
	mov.u32 	%r1169, %r1151;
	mov.u32 	%r1170, %r1152;
	mov.u32 	%r1171, %r1153;
	mov.u32 	%r1172, %r1154;
	mov.u32 	%r1173, %r1155;
	mov.u32 	%r1174, %r1156;
	@%p160 bra 	$L__BB14_197;
	setp.leu.f32 	%p161, %f5072, %f5443;
	mov.f32 	%f5086, %f5069;
	mov.f32 	%f5087, %f5070;
	mov.f32 	%f5088, %f5071;
	mov.f32 	%f5089, %f5443;
	mov.f32 	%f5090, %f5072;
	mov.f32 	%f5091, %f5073;
	mov.f32 	%f5092, %f5074;
	mov.f32 	%f5093, %f5075;
	mov.f32 	%f5094, %f5076;
	mov.f32 	%f5095, %f5077;
	mov.f32 	%f5096, %f5078;
	mov.f32 	%f5097, %f5079;
	mov.f32 	%f5098, %f5080;
	mov.f32 	%f5099, %f5081;
	mov.f32 	%f5100, %f5082;
	mov.f32 	%f5101, %f5083;
	mov.f32 	%f5102, %f5084;
	mov.u32 	%r1158, %r1141;
	mov.u32 	%r1159, %r1142;
	mov.u32 	%r1160, %r1143;
	mov.u32 	%r1161, %r1515;
	mov.u32 	%r1162, %r1144;
	mov.u32 	%r1163, %r1145;
	mov.u32 	%r1164, %r1146;
	mov.u32 	%r1165, %r1147;
	mov.u32 	%r1166, %r1148;
	mov.u32 	%r1167, %r1149;
	mov.u32 	%r1168, %r1150;
	mov.u32 	%r1169, %r1151;
	mov.u32 	%r1170, %r1152;
	mov.u32 	%r1171, %r1153;
	mov.u32 	%r1172, %r1154;
	mov.u32 	%r1173, %r1155;
	mov.u32 	%r1174, %r1156;
	@%p161 bra 	$L__BB14_197;
	setp.leu.f32 	%p162, %f5073, %f5443;
	mov.f32 	%f5086, %f5069;
	mov.f32 	%f5087, %f5070;
	mov.f32 	%f5088, %f5071;
	mov.f32 	%f5089, %f5072;
	mov.f32 	%f5090, %f5443;
	mov.f32 	%f5091, %f5073;
	mov.f32 	%f5092, %f5074;
	mov.f32 	%f5093, %f5075;
	mov.f32 	%f5094, %f5076;
	mov.f32 	%f5095, %f5077;
	mov.f32 	%f5096, %f5078;
	mov.f32 	%f5097, %f5079;
	mov.f32 	%f5098, %f5080;
	mov.f32 	%f5099, %f5081;
	mov.f32 	%f5100, %f5082;
	mov.f32 	%f5101, %f5083;
	mov.f32 	%f5102, %f5084;
	mov.u32 	%r1158, %r1141;
	mov.u32 	%r1159, %r1142;
	mov.u32 	%r1160, %r1143;
	mov.u32 	%r1161, %r1144;
	mov.u32 	%r1162, %r1515;
	mov.u32 	%r1163, %r1145;
	mov.u32 	%r1164, %r1146;
	mov.u32 	%r1165, %r1147;
	mov.u32 	%r1166, %r1148;
	mov.u32 	%r1167, %r1149;
	mov.u32 	%r1168, %r1150;
	mov.u32 	%r1169, %r1151;
	mov.u32 	%r1170, %r1152;
	mov.u32 	%r1171, %r1153;
	mov.u32 	%r1172, %r1154;
	mov.u32 	%r1173, %r1155;
	mov.u32 	%r1174, %r1156;
	@%p162 bra 	$L__BB14_197;
	setp.leu.f32 	%p163, %f5074, %f5443;
	mov.f32 	%f5086, %f5069;
	mov.f32 	%f5087, %f5070;
	mov.f32 	%f5088, %f5071;
	mov.f32 	%f5089, %f5072;
	mov.f32 	%f5090, %f5073;
	mov.f32 	%f5091, %f5443;
	mov.f32 	%f5092, %f5074;
	mov.f32 	%f5093, %f5075;
	mov.f32 	%f5094, %f5076;
	mov.f32 	%f5095, %f5077;
	mov.f32 	%f5096, %f5078;
	mov.f32 	%f5097, %f5079;
	mov.f32 	%f5098, %f5080;
	mov.f32 	%f5099, %f5081;
	mov.f32 	%f5100, %f5082;
	mov.f32 	%f5101, %f5083;
	mov.f32 	%f5102, %f5084;
	mov.u32 	%r1158, %r1141;
	mov.u32 	%r1159, %r1142;
	mov.u32 	%r1160, %r1143;
	mov.u32 	%r1161, %r1144;
	mov.u32 	%r1162, %r1145;
	mov.u32 	%r1163, %r1515;
	mov.u32 	%r1164, %r1146;
	mov.u32 	%r1165, %r1147;
	mov.u32 	%r1166, %r1148;
	mov.u32 	%r1167, %r1149;
	mov.u32 	%r1168, %r1150;
	mov.u32 	%r1169, %r1151;
	mov.u32 	%r1170, %r1152;
	mov.u32 	%r1171, %r1153;
	mov.u32 	%r1172, %r1154;
	mov.u32 	%r1173, %r1155;
	mov.u32 	%r1174, %r1156;
	@%p163 bra 	$L__BB14_197;
	setp.leu.f32 	%p164, %f5075, %f5443;
	mov.f32 	%f5086, %f5069;
	mov.f32 	%f5087, %f5070;
	mov.f32 	%f5088, %f5071;
	mov.f32 	%f5089, %f5072;
	mov.f32 	%f5090, %f5073;
	mov.f32 	%f5091, %f5074;
	mov.f32 	%f5092, %f5443;
	mov.f32 	%f5093, %f5075;
	mov.f32 	%f5094, %f5076;
	mov.f32 	%f5095, %f5077;
	mov.f32 	%f5096, %f5078;
	mov.f32 	%f5097, %f5079;
	mov.f32 	%f5098, %f5080;
	mov.f32 	%f5099, %f5081;
	mov.f32 	%f5100, %f5082;
	mov.f32 	%f5101, %f5083;
	mov.f32 	%f5102, %f5084;
	mov.u32 	%r1158, %r1141;
	mov.u32 	%r1159, %r1142;
	mov.u32 	%r1160, %r1143;
	mov.u32 	%r1161, %r1144;
	mov.u32 	%r1162, %r1145;
	mov.u32 	%r1163, %r1146;
	mov.u32 	%r1164, %r1515;
	mov.u32 	%r1165, %r1147;
	mov.u32 	%r1166, %r1148;
	mov.u32 	%r1167, %r1149;
	mov.u32 	%r1168, %r1150;
	mov.u32 	%r1169, %r1151;
	mov.u32 	%r1170, %r1152;
	mov.u32 	%r1171, %r1153;
	mov.u32 	%r1172, %r1154;
	mov.u32 	%r1173, %r1155;
	mov.u32 	%r1174, %r1156;
	@%p164 bra 	$L__BB14_197;
	setp.leu.f32 	%p165, %f5076, %f5443;
	mov.f32 	%f5086, %f5069;
	mov.f32 	%f5087, %f5070;
	mov.f32 	%f5088, %f5071;
	mov.f32 	%f5089, %f5072;
	mov.f32 	%f5090, %f5073;
	mov.f32 	%f5091, %f5074;
	mov.f32 	%f5092, %f5075;
	mov.f32 	%f5093, %f5443;
	mov.f32 	%f5094, %f5076;
	mov.f32 	%f5095, %f5077;
	mov.f32 	%f5096, %f5078;
	mov.f32 	%f5097, %f5079;
	mov.f32 	%f5098, %f5080;
	mov.f32 	%f5099, %f5081;
	mov.f32 	%f5100, %f5082;
	mov.f32 	%f5101, %f5083;
	mov.f32 	%f5102, %f5084;
	mov.u32 	%r1158, %r1141;
	mov.u32 	%r1159, %r1142;
	mov.u32 	%r1160, %r1143;
	mov.u32 	%r1161, %r1144;
	mov.u32 	%r1162, %r1145;
	mov.u32 	%r1163, %r1146;
	mov.u32 	%r1164, %r1147;
	mov.u32 	%r1165, %r1515;
	mov.u32 	%r1166, %r1148;
	mov.u32 	%r1167, %r1149;
	mov.u32 	%r1168, %r1150;
	mov.u32 	%r1169, %r1151;
	mov.u32 	%r1170, %r1152;
	mov.u32 	%r1171, %r1153;
	mov.u32 	%r1172, %r1154;
	mov.u32 	%r1173, %r1155;
	mov.u32 	%r1174, %r1156;
	@%p165 bra 	$L__BB14_197;
	setp.leu.f32 	%p166, %f5077, %f5443;
	mov.f32 	%f5086, %f5069;
	mov.f32 	%f5087, %f5070;
	mov.f32 	%f5088, %f5071;
	mov.f32 	%f5089, %f5072;
	mov.f32 	%f5090, %f5073;
	mov.f32 	%f5091, %f5074;
	mov.f32 	%f5092, %f5075;
	mov.f32 	%f5093, %f5076;
	mov.f32 	%f5094, %f5443;
	mov.f32 	%f5095, %f5077;
	mov.f32 	%f5096, %f5078;
	mov.f32 	%f5097, %f5079;
	mov.f32 	%f5098, %f5080;
	mov.f32 	%f5099, %f5081;
	mov.f32 	%f5100, %f5082;
	mov.f32 	%f5101, %f5083;
	mov.f32 	%f5102, %f5084;
	mov.u32 	%r1158, %r1141;
	mov.u32 	%r1159, %r1142;
	mov.u32 	%r1160, %r1143;
	mov.u32 	%r1161, %r1144;
	mov.u32 	%r1162, %r1145;
	mov.u32 	%r1163, %r1146;
	mov.u32 	%r1164, %r1147;
	mov.u32 	%r1165, %r1148;
	mov.u32 	%r1166, %r1515;
	mov.u32 	%r1167, %r1149;
	mov.u32 	%r1168, %r1150;
	mov.u32 	%r1169, %r1151;
	mov.u32 	%r1170, %r1152;
	mov.u32 	%r1171, %r1153;
	mov.u32 	%r1172, %r1154;
	mov.u32 	%r1173, %r1155;
	mov.u32 	%r1174, %r1156;
	@%p166 bra 	$L__BB14_197;
	setp.leu.f32 	%p167, %f5078, %f5443;
	mov.f32 	%f5086, %f5069;
	mov.f32 	%f5087, %f5070;
	mov.f32 	%f5088, %f5071;
	mov.f32 	%f5089, %f5072;
	mov.f32 	%f5090, %f5073;
	mov.f32 	%f5091, %f5074;
	mov.f32 	%f5092, %f5075;
	mov.f32 	%f5093, %f5076;
	mov.f32 	%f5094, %f5077;
	mov.f32 	%f5095, %f5443;
	mov.f32 	%f5096, %f5078;
	mov.f32 	%f5097, %f5079;
	mov.f32 	%f5098, %f5080;
	mov.f32 	%f5099, %f5081;
	mov.f32 	%f5100, %f5082;
	mov.f32 	%f5101, %f5083;
	mov.f32 	%f5102, %f5084;
	mov.u32 	%r1158, %r1141;
	mov.u32 	%r1159, %r1142;
	mov.u32 	%r1160, %r1143;
	mov.u32 	%r1161, %r1144;
	mov.u32 	%r1162, %r1145;
	mov.u32 	%r1163, %r1146;
	mov.u32 	%r1164, %r1147;
	mov.u32 	%r1165, %r1148;
	mov.u32 	%r1166, %r1149;
	mov.u32 	%r1167, %r1515;
	mov.u32 	%r1168, %r1150;
	mov.u32 	%r1169, %r1151;
	mov.u32 	%r1170, %r1152;
	mov.u32 	%r1171, %r1153;
	mov.u32 	%r1172, %r1154;
	mov.u32 	%r1173, %r1155;
	mov.u32 	%r1174, %r1156;
	@%p167 bra 	$L__BB14_197;
	setp.leu.f32 	%p168, %f5079, %f5443;
	mov.f32 	%f5086, %f5069;
	mov.f32 	%f5087, %f5070;
	mov.f32 	%f5088, %f5071;
	mov.f32 	%f5089, %f5072;
	mov.f32 	%f5090, %f5073;
	mov.f32 	%f5091, %f5074;
	mov.f32 	%f5092, %f5075;
	mov.f32 	%f5093, %f5076;
	mov.f32 	%f5094, %f5077;
	mov.f32 	%f5095, %f5078;
	mov.f32 	%f5096, %f5443;
	mov.f32 	%f5097, %f5079;
	mov.f32 	%f5098, %f5080;
	mov.f32 	%f5099, %f5081;
	mov.f32 	%f5100, %f5082;
	mov.f32 	%f5101, %f5083;
	mov.f32 	%f5102, %f5084;
	mov.u32 	%r1158, %r1141;
	mov.u32 	%r1159, %r1142;
	mov.u32 	%r1160, %r1143;
	mov.u32 	%r1161, %r1144;
	mov.u32 	%r1162, %r1145;
	mov.u32 	%r1163, %r1146;
	mov.u32 	%r1164, %r1147;
	mov.u32 	%r1165, %r1148;
	mov.u32 	%r1166, %r1149;
	mov.u32 	%r1167, %r1150;
	mov.u32 	%r1168, %r1515;
	mov.u32 	%r1169, %r1151;
	mov.u32 	%r1170, %r1152;
	mov.u32 	%r1171, %r1153;
	mov.u32 	%r1172, %r1154;
	mov.u32 	%r1173, %r1155;
	mov.u32 	%r1174, %r1156;
	@%p168 bra 	$L__BB14_197;
	setp.leu.f32 	%p169, %f5080, %f5443;
	mov.f32 	%f5086, %f5069;
	mov.f32 	%f5087, %f5070;
	mov.f32 	%f5088, %f5071;
	mov.f32 	%f5089, %f5072;
	mov.f32 	%f5090, %f5073;
	mov.f32 	%f5091, %f5074;
	mov.f32 	%f5092, %f5075;
	mov.f32 	%f5093, %f5076;
	mov.f32 	%f5094, %f5077;
	mov.f32 	%f5095, %f5078;
	mov.f32 	%f5096, %f5079;
	mov.f32 	%f5097, %f5443;
	mov.f32 	%f5098, %f5080;
	mov.f32 	%f5099, %f5081;
	mov.f32 	%f5100, %f5082;
	mov.f32 	%f5101, %f5083;
	mov.f32 	%f5102, %f5084;
	mov.u32 	%r1158, %r1141;
	mov.u32 	%r1159, %r1142;
	mov.u32 	%r1160, %r1143;
	mov.u32 	%r1161, %r1144;
	mov.u32 	%r1162, %r1145;
	mov.u32 	%r1163, %r1146;
	mov.u32 	%r1164, %r1147;
	mov.u32 	%r1165, %r1148;
	mov.u32 	%r1166, %r1149;
	mov.u32 	%r1167, %r1150;
	mov.u32 	%r1168, %r1151;
	mov.u32 	%r1169, %r1515;
	mov.u32 	%r1170, %r1152;
	mov.u32 	%r1171, %r1153;
	mov.u32 	%r1172, %r1154;
	mov.u32 	%r1173, %r1155;
	mov.u32 	%r1174, %r1156;
	@%p169 bra 	$L__BB14_197;
	setp.leu.f32 	%p170, %f5081, %f5443;
	mov.f32 	%f5086, %f5069;
	mov.f32 	%f5087, %f5070;
	mov.f32 	%f5088, %f5071;
	mov.f32 	%f5089, %f5072;
	mov.f32 	%f5090, %f5073;
	mov.f32 	%f5091, %f5074;
	mov.f32 	%f5092, %f5075;
	mov.f32 	%f5093, %f5076;
	mov.f32 	%f5094, %f5077;
	mov.f32 	%f5095, %f5078;
	mov.f32 	%f5096, %f5079;
	mov.f32 	%f5097, %f5080;
	mov.f32 	%f5098, %f5443;
	mov.f32 	%f5099, %f5081;
	mov.f32 	%f5100, %f5082;
	mov.f32 	%f5101, %f5083;
	mov.f32 	%f5102, %f5084;
	mov.u32 	%r1158, %r1141;
	mov.u32 	%r1159, %r1142;
	mov.u32 	%r1160, %r1143;
	mov.u32 	%r1161, %r1144;
	mov.u32 	%r1162, %r1145;
	mov.u32 	%r1163, %r1146;
	mov.u32 	%r1164, %r1147;
	mov.u32 	%r1165, %r1148;
	mov.u32 	%r1166, %r1149;
	mov.u32 	%r1167, %r1150;
	mov.u32 	%r1168, %r1151;
	mov.u32 	%r1169, %r1152;
	mov.u32 	%r1170, %r1515;
	mov.u32 	%r1171, %r1153;
	mov.u32 	%r1172, %r1154;
	mov.u32 	%r1173, %r1155;
	mov.u32 	%r1174, %r1156;
	@%p170 bra 	$L__BB14_197;
	setp.leu.f32 	%p171, %f5082, %f5443;
	mov.f32 	%f5086, %f5069;
	mov.f32 	%f5087, %f5070;
	mov.f32 	%f5088, %f5071;
	mov.f32 	%f5089, %f5072;
	mov.f32 	%f5090, %f5073;
	mov.f32 	%f5091, %f5074;
	mov.f32 	%f5092, %f5075;
	mov.f32 	%f5093, %f5076;
	mov.f32 	%f5094, %f5077;
	mov.f32 	%f5095, %f5078;
	mov.f32 	%f5096, %f5079;
	mov.f32 	%f5097, %f5080;
	mov.f32 	%f5098, %f5081;
	mov.f32 	%f5099, %f5443;
	mov.f32 	%f5100, %f5082;
	mov.f32 	%f5101, %f5083;
	mov.f32 	%f5102, %f5084;
	mov.u32 	%r1158, %r1141;
	mov.u32 	%r1159, %r1142;
	mov.u32 	%r1160, %r1143;
	mov.u32 	%r1161, %r1144;
	mov.u32 	%r1162, %r1145;
	mov.u32 	%r1163, %r1146;
	mov.u32 	%r1164, %r1147;
	mov.u32 	%r1165, %r1148;
	mov.u32 	%r1166, %r1149;
	mov.u32 	%r1167, %r1150;
	mov.u32 	%r1168, %r1151;
	mov.u32 	%r1169, %r1152;
	mov.u32 	%r1170, %r1153;
	mov.u32 	%r1171, %r1515;
	mov.u32 	%r1172, %r1154;
	mov.u32 	%r1173, %r1155;
	mov.u32 	%r1174, %r1156;
	@%p171 bra 	$L__BB14_197;
	setp.leu.f32 	%p172, %f5083, %f5443;
	mov.f32 	%f5086, %f5069;
	mov.f32 	%f5087, %f5070;
	mov.f32 	%f5088, %f5071;
	mov.f32 	%f5089, %f5072;
	mov.f32 	%f5090, %f5073;
	mov.f32 	%f5091, %f5074;
	mov.f32 	%f5092, %f5075;
	mov.f32 	%f5093, %f5076;
	mov.f32 	%f5094, %f5077;
	mov.f32 	%f5095, %f5078;
	mov.f32 	%f5096, %f5079;
	mov.f32 	%f5097, %f5080;
	mov.f32 	%f5098, %f5081;
	mov.f32 	%f5099, %f5082;
	mov.f32 	%f5100, %f5443;
	mov.f32 	%f5101, %f5083;
	mov.f32 	%f5102, %f5084;
	mov.u32 	%r1158, %r1141;
	mov.u32 	%r1159, %r1142;
	mov.u32 	%r1160, %r1143;
	mov.u32 	%r1161, %r1144;
	mov.u32 	%r1162, %r1145;
	mov.u32 	%r1163, %r1146;
	mov.u32 	%r1164, %r1147;
	mov.u32 	%r1165, %r1148;
	mov.u32 	%r1166, %r1149;
	mov.u32 	%r1167, %r1150;
	mov.u32 	%r1168, %r1151;
	mov.u32 	%r1169, %r1152;
	mov.u32 	%r1170, %r1153;
	mov.u32 	%r1171, %r1154;
	mov.u32 	%r1172, %r1515;
	mov.u32 	%r1173, %r1155;
	mov.u32 	%r1174, %r1156;
	@%p172 bra 	$L__BB14_197;
	setp.leu.f32 	%p173, %f5084, %f5443;
	mov.f32 	%f5086, %f5069;
	mov.f32 	%f5087, %f5070;
	mov.f32 	%f5088, %f5071;
	mov.f32 	%f5089, %f5072;
	mov.f32 	%f5090, %f5073;
	mov.f32 	%f5091, %f5074;
	mov.f32 	%f5092, %f5075;
	mov.f32 	%f5093, %f5076;
	mov.f32 	%f5094, %f5077;
	mov.f32 	%f5095, %f5078;
	mov.f32 	%f5096, %f5079;
	mov.f32 	%f5097, %f5080;
	mov.f32 	%f5098, %f5081;
	mov.f32 	%f5099, %f5082;
	mov.f32 	%f5100, %f5083;
	mov.f32 	%f5101, %f5443;
	mov.f32 	%f5102, %f5084;
	mov.u32 	%r1158, %r1141;
	mov.u32 	%r1159, %r1142;
	mov.u32 	%r1160, %r1143;
	mov.u32 	%r1161, %r1144;
	mov.u32 	%r1162, %r1145;
	mov.u32 	%r1163, %r1146;
	mov.u32 	%r1164, %r1147;
	mov.u32 	%r1165, %r1148;
	mov.u32 	%r1166, %r1149;
	mov.u32 	%r1167, %r1150;
	mov.u32 	%r1168, %r1151;
	mov.u32 	%r1169, %r1152;
	mov.u32 	%r1170, %r1153;
	mov.u32 	%r1171, %r1154;
	mov.u32 	%r1172, %r1155;
	mov.u32 	%r1173, %r1515;
	mov.u32 	%r1174, %r1156;
	@%p173 bra 	$L__BB14_197;
	setp.leu.f32 	%p174, %f5460, %f5443;
	mov.f32 	%f5086, %f5069;
	mov.f32 	%f5087, %f5070;
	mov.f32 	%f5088, %f5071;
	mov.f32 	%f5089, %f5072;
	mov.f32 	%f5090, %f5073;
	mov.f32 	%f5091, %f5074;
	mov.f32 	%f5092, %f5075;
	mov.f32 	%f5093, %f5076;
	mov.f32 	%f5094, %f5077;
	mov.f32 	%f5095, %f5078;
	mov.f32 	%f5096, %f5079;
	mov.f32 	%f5097, %f5080;
	mov.f32 	%f5098, %f5081;
	mov.f32 	%f5099, %f5082;
	mov.f32 	%f5100, %f5083;
	mov.f32 	%f5101, %f5084;
	mov.f32 	%f5102, %f5443;
	mov.u32 	%r1158, %r1141;
	mov.u32 	%r1159, %r1142;
	mov.u32 	%r1160, %r1143;
	mov.u32 	%r1161, %r1144;
	mov.u32 	%r1162, %r1145;
	mov.u32 	%r1163, %r1146;
	mov.u32 	%r1164, %r1147;
	mov.u32 	%r1165, %r1148;
	mov.u32 	%r1166, %r1149;
	mov.u32 	%r1167, %r1150;
	mov.u32 	%r1168, %r1151;
	mov.u32 	%r1169, %r1152;
	mov.u32 	%r1170, %r1153;
	mov.u32 	%r1171, %r1154;
	mov.u32 	%r1172, %r1155;
	mov.u32 	%r1173, %r1156;
	mov.u32 	%r1174, %r1515;
	@%p174 bra 	$L__BB14_197;
	mov.f32 	%f5086, %f5069;
	mov.f32 	%f5087, %f5070;
	mov.f32 	%f5088, %f5071;
	mov.f32 	%f5089, %f5072;
	mov.f32 	%f5090, %f5073;
	mov.f32 	%f5091, %f5074;
	mov.f32 	%f5092, %f5075;
	mov.f32 	%f5093, %f5076;
	mov.f32 	%f5094, %f5077;
	mov.f32 	%f5095, %f5078;
	mov.f32 	%f5096, %f5079;
	mov.f32 	%f5097, %f5080;
	mov.f32 	%f5098, %f5081;
	mov.f32 	%f5099, %f5082;
	mov.f32 	%f5100, %f5083;
	mov.f32 	%f5101, %f5084;
	mov.f32 	%f5102, %f5460;
	mov.f32 	%f5460, %f5443;
	mov.u32 	%r1158, %r1141;
	mov.u32 	%r1159, %r1142;
	mov.u32 	%r1160, %r1143;
	mov.u32 	%r1161, %r1144;
	mov.u32 	%r1162, %r1145;
	mov.u32 	%r1163, %r1146;
	mov.u32 	%r1164, %r1147;
	mov.u32 	%r1165, %r1148;
	mov.u32 	%r1166, %r1149;
	mov.u32 	%r1167, %r1150;
	mov.u32 	%r1168, %r1151;
	mov.u32 	%r1169, %r1152;
	mov.u32 	%r1170, %r1153;
	mov.u32 	%r1171, %r1154;
	mov.u32 	%r1172, %r1155;
	mov.u32 	%r1173, %r1156;
	mov.u32 	%r1174, %r1532;
	mov.u32 	%r1532, %r1515;
$L__BB14_197:
	setp.leu.f32 	%p175, %f5086, %f5442;
	mov.f32 	%f5104, %f5442;
	mov.f32 	%f5105, %f5086;
	mov.f32 	%f5106, %f5087;
	mov.f32 	%f5107, %f5088;
	mov.f32 	%f5108, %f5089;
	mov.f32 	%f5109, %f5090;
	mov.f32 	%f5110, %f5091;
	mov.f32 	%f5111, %f5092;
	mov.f32 	%f5112, %f5093;
	mov.f32 	%f5113, %f5094;
	mov.f32 	%f5114, %f5095;
	mov.f32 	%f5115, %f5096;
	mov.f32 	%f5116, %f5097;
	mov.f32 	%f5117, %f5098;
	mov.f32 	%f5118, %f5099;
	mov.f32 	%f5119, %f5100;
	mov.f32 	%f5120, %f5101;
	mov.f32 	%f5121, %f5102;
	mov.u32 	%r1176, %r1514;
	mov.u32 	%r1177, %r1158;
	mov.u32 	%r1178, %r1159;
	mov.u32 	%r1179, %r1160;
	mov.u32 	%r1180, %r1161;
	mov.u32 	%r1181, %r1162;
	mov.u32 	%r1182, %r1163;
	mov.u32 	%r1183, %r1164;
	mov.u32 	%r1184, %r1165;
	mov.u32 	%r1185, %r1166;
	mov.u32 	%r1186, %r1167;
	mov.u32 	%r1187, %r1168;
	mov.u32 	%r1188, %r1169;
	mov.u32 	%r1189, %r1170;
	mov.u32 	%r1190, %r1171;
	mov.u32 	%r1191, %r1172;
	mov.u32 	%r1192, %r1173;
	mov.u32 	%r1193, %r1174;
	@%p175 bra 	$L__BB14_216;
	setp.leu.f32 	%p176, %f5087, %f5442;
	mov.f32 	%f5104, %f5086;
	mov.f32 	%f5105, %f5442;
	mov.f32 	%f5106, %f5087;
	mov.f32 	%f5107, %f5088;
	mov.f32 	%f5108, %f5089;
	mov.f32 	%f5109, %f5090;
	mov.f32 	%f5110, %f5091;
	mov.f32 	%f5111, %f5092;
	mov.f32 	%f5112, %f5093;
	mov.f32 	%f5113, %f5094;
	mov.f32 	%f5114, %f5095;
	mov.f32 	%f5115, %f5096;
	mov.f32 	%f5116, %f5097;
	mov.f32 	%f5117, %f5098;
	mov.f32 	%f5118, %f5099;
	mov.f32 	%f5119, %f5100;
	mov.f32 	%f5120, %f5101;
	mov.f32 	%f5121, %f5102;
	mov.u32 	%r1176, %r1158;
	mov.u32 	%r1177, %r1514;
	mov.u32 	%r1178, %r1159;
	mov.u32 	%r1179, %r1160;
	mov.u32 	%r1180, %r1161;
	mov.u32 	%r1181, %r1162;
	mov.u32 	%r1182, %r1163;
	mov.u32 	%r1183, %r1164;
	mov.u32 	%r1184, %r1165;
	mov.u32 	%r1185, %r1166;
	mov.u32 	%r1186, %r1167;
	mov.u32 	%r1187, %r1168;
	mov.u32 	%r1188, %r1169;
	mov.u32 	%r1189, %r1170;
	mov.u32 	%r1190, %r1171;
	mov.u32 	%r1191, %r1172;
	mov.u32 	%r1192, %r1173;
	mov.u32 	%r1193, %r1174;
	@%p176 bra 	$L__BB14_216;
	setp.leu.f32 	%p177, %f5088, %f5442;
	mov.f32 	%f5104, %f5086;
	mov.f32 	%f5105, %f5087;
	mov.f32 	%f5106, %f5442;
	mov.f32 	%f5107, %f5088;
	mov.f32 	%f5108, %f5089;
	mov.f32 	%f5109, %f5090;
	mov.f32 	%f5110, %f5091;
	mov.f32 	%f5111, %f5092;
	mov.f32 	%f5112, %f5093;
	mov.f32 	%f5113, %f5094;
	mov.f32 	%f5114, %f5095;
	mov.f32 	%f5115, %f5096;
	mov.f32 	%f5116, %f5097;
	mov.f32 	%f5117, %f5098;
	mov.f32 	%f5118, %f5099;
	mov.f32 	%f5119, %f5100;
	mov.f32 	%f5120, %f5101;
	mov.f32 	%f5121, %f5102;
	mov.u32 	%r1176, %r1158;
	mov.u32 	%r1177, %r1159;
	mov.u32 	%r1178, %r1514;
	mov.u32 	%r1179, %r1160;
	mov.u32 	%r1180, %r1161;
	mov.u32 	%r1181, %r1162;
	mov.u32 	%r1182, %r1163;
	mov.u32 	%r1183, %r1164;
	mov.u32 	%r1184, %r1165;
	mov.u32 	%r1185, %r1166;
	mov.u32 	%r1186, %r1167;
	mov.u32 	%r1187, %r1168;
	mov.u32 	%r1188, %r1169;
	mov.u32 	%r1189, %r1170;
	mov.u32 	%r1190, %r1171;
	mov.u32 	%r1191, %r1172;
	mov.u32 	%r1192, %r1173;
	mov.u32 	%r1193, %r1174;
	@%p177 bra 	$L__BB14_216;
	setp.leu.f32 	%p178, %f5089, %f5442;
	mov.f32 	%f5104, %f5086;
	mov.f32 	%f5105, %f5087;
	mov.f32 	%f5106, %f5088;
	mov.f32 	%f5107, %f5442;
	mov.f32 	%f5108, %f5089;
	mov.f32 	%f5109, %f5090;
	mov.f32 	%f5110, %f5091;
	mov.f32 	%f5111, %f5092;
	mov.f32 	%f5112, %f5093;
	mov.f32 	%f5113, %f5094;
	mov.f32 	%f5114, %f5095;
	mov.f32 	%f5115, %f5096;
	mov.f32 	%f5116, %f5097;
	mov.f32 	%f5117, %f5098;
	mov.f32 	%f5118, %f5099;
	mov.f32 	%f5119, %f5100;
	mov.f32 	%f5120, %f5101;
	mov.f32 	%f5121, %f5102;
	mov.u32 	%r1176, %r1158;
	mov.u32 	%r1177, %r1159;
	mov.u32 	%r1178, %r1160;
	mov.u32 	%r1179, %r1514;
	mov.u32 	%r1180, %r1161;
	mov.u32 	%r1181, %r1162;
	mov.u32 	%r1182, %r1163;
	mov.u32 	%r1183, %r1164;
	mov.u32 	%r1184, %r1165;
	mov.u32 	%r1185, %r1166;
	mov.u32 	%r1186, %r1167;
	mov.u32 	%r1187, %r1168;
	mov.u32 	%r1188, %r1169;
	mov.u32 	%r1189, %r1170;
	mov.u32 	%r1190, %r1171;
	mov.u32 	%r1191, %r1172;
	mov.u32 	%r1192, %r1173;
	mov.u32 	%r1193, %r1174;
	@%p178 bra 	$L__BB14_216;
	setp.leu.f32 	%p179, %f5090, %f5442;
	mov.f32 	%f5104, %f5086;
	mov.f32 	%f5105, %f5087;
	mov.f32 	%f5106, %f5088;
	mov.f32 	%f5107, %f5089;
	mov.f32 	%f5108, %f5442;
	mov.f32 	%f5109, %f5090;
	mov.f32 	%f5110, %f5091;
	mov.f32 	%f5111, %f5092;
	mov.f32 	%f5112, %f5093;
	mov.f32 	%f5113, %f5094;
	mov.f32 	%f5114, %f5095;
	mov.f32 	%f5115, %f5096;
	mov.f32 	%f5116, %f5097;
	mov.f32 	%f5117, %f5098;
	mov.f32 	%f5118, %f5099;
	mov.f32 	%f5119, %f5100;
	mov.f32 	%f5120, %f5101;
	mov.f32 	%f5121, %f5102;
	mov.u32 	%r1176, %r1158;
	mov.u32 	%r1177, %r1159;
	mov.u32 	%r1178, %r1160;
	mov.u32 	%r1179, %r1161;
	mov.u32 	%r1180, %r1514;
	mov.u32 	%r1181, %r1162;
	mov.u32 	%r1182, %r1163;
	mov.u32 	%r1183, %r1164;
	mov.u32 	%r1184, %r1165;
	mov.u32 	%r1185, %r1166;
	mov.u32 	%r1186, %r1167;
	mov.u32 	%r1187, %r1168;
	mov.u32 	%r1188, %r1169;
	mov.u32 	%r1189, %r1170;
	mov.u32 	%r1190, %r1171;
	mov.u32 	%r1191, %r1172;
	mov.u32 	%r1192, %r1173;
	mov.u32 	%r1193, %r1174;
	@%p179 bra 	$L__BB14_216;
	setp.leu.f32 	%p180, %f5091, %f5442;
	mov.f32 	%f5104, %f5086;
	mov.f32 	%f5105, %f5087;
	mov.f32 	%f5106, %f5088;
	mov.f32 	%f5107, %f5089;
	mov.f32 	%f5108, %f5090;
	mov.f32 	%f5109, %f5442;
	mov.f32 	%f5110, %f5091;
	mov.f32 	%f5111, %f5092;
	mov.f32 	%f5112, %f5093;
	mov.f32 	%f5113, %f5094;
	mov.f32 	%f5114, %f5095;
	mov.f32 	%f5115, %f5096;
	mov.f32 	%f5116, %f5097;
	mov.f32 	%f5117, %f5098;
	mov.f32 	%f5118, %f5099;
	mov.f32 	%f5119, %f5100;
	mov.f32 	%f5120, %f5101;
	mov.f32 	%f5121, %f5102;
	mov.u32 	%r1176, %r1158;
	mov.u32 	%r1177, %r1159;
	mov.u32 	%r1178, %r1160;
	mov.u32 	%r1179, %r1161;
	mov.u32 	%r1180, %r1162;
	mov.u32 	%r1181, %r1514;
	mov.u32 	%r1182, %r1163;
	mov.u32 	%r1183, %r1164;
	mov.u32 	%r1184, %r1165;
	mov.u32 	%r1185, %r1166;
	mov.u32 	%r1186, %r1167;
	mov.u32 	%r1187, %r1168;
	mov.u32 	%r1188, %r1169;
	mov.u32 	%r1189, %r1170;
	mov.u32 	%r1190, %r1171;
	mov.u32 	%r1191, %r1172;
	mov.u32 	%r1192, %r1173;
	mov.u32 	%r1193, %r1174;
	@%p180 bra 	$L__BB14_216;
	setp.leu.f32 	%p181, %f5092, %f5442;
	mov.f32 	%f5104, %f5086;
	mov.f32 	%f5105, %f5087;
	mov.f32 	%f5106, %f5088;
	mov.f32 	%f5107, %f5089;
	mov.f32 	%f5108, %f5090;
	mov.f32 	%f5109, %f5091;
	mov.f32 	%f5110, %f5442;
	mov.f32 	%f5111, %f5092;
	mov.f32 	%f5112, %f5093;
	mov.f32 	%f5113, %f5094;
	mov.f32 	%f5114, %f5095;
	mov.f32 	%f5115, %f5096;
	mov.f32 	%f5116, %f5097;
	mov.f32 	%f5117, %f5098;
	mov.f32 	%f5118, %f5099;
	mov.f32 	%f5119, %f5100;
	mov.f32 	%f5120, %f5101;
	mov.f32 	%f5121, %f5102;
	mov.u32 	%r1176, %r1158;
	mov.u32 	%r1177, %r1159;
	mov.u32 	%r1178, %r1160;
	mov.u32 	%r1179, %r1161;
	mov.u32 	%r1180, %r1162;
	mov.u32 	%r1181, %r1163;
	mov.u32 	%r1182, %r1514;
	mov.u32 	%r1183, %r1164;
	mov.u32 	%r1184, %r1165;
	mov.u32 	%r1185, %r1166;
	mov.u32 	%r1186, %r1167;
	mov.u32 	%r1187, %r1168;
	mov.u32 	%r1188, %r1169;
	mov.u32 	%r1189, %r1170;
	mov.u32 	%r1190, %r1171;
	mov.u32 	%r1191, %r1172;
	mov.u32 	%r1192, %r1173;
	mov.u32 	%r1193, %r1174;
	@%p181 bra 	$L__BB14_216;
	setp.leu.f32 	%p182, %f5093, %f5442;
	mov.f32 	%f5104, %f5086;
	mov.f32 	%f5105, %f5087;
	mov.f32 	%f5106, %f5088;
	mov.f32 	%f5107, %f5089;
	mov.f32 	%f5108, %f5090;
	mov.f32 	%f5109, %f5091;
	mov.f32 	%f5110, %f5092;
	mov.f32 	%f5111, %f5442;
	mov.f32 	%f5112, %f5093;
	mov.f32 	%f5113, %f5094;
	mov.f32 	%f5114, %f5095;
	mov.f32 	%f5115, %f5096;
	mov.f32 	%f5116, %f5097;
	mov.f32 	%f5117, %f5098;
	mov.f32 	%f5118, %f5099;
	mov.f32 	%f5119, %f5100;
	mov.f32 	%f5120, %f5101;
	mov.f32 	%f5121, %f5102;
	mov.u32 	%r1176, %r1158;
	mov.u32 	%r1177, %r1159;
	mov.u32 	%r1178, %r1160;
	mov.u32 	%r1179, %r1161;
	mov.u32 	%r1180, %r1162;
	mov.u32 	%r1181, %r1163;
	mov.u32 	%r1182, %r1164;
	mov.u32 	%r1183, %r1514;
	mov.u32 	%r1184, %r1165;
	mov.u32 	%r1185, %r1166;
	mov.u32 	%r1186, %r1167;
	mov.u32 	%r1187, %r1168;
	mov.u32 	%r1188, %r1169;
	mov.u32 	%r1189, %r1170;
	mov.u32 	%r1190, %r1171;
	mov.u32 	%r1191, %r1172;
	mov.u32 	%r1192, %r1173;
	mov.u32 	%r1193, %r1174;
	@%p182 bra 	$L__BB14_216;
	setp.leu.f32 	%p183, %f5094, %f5442;
	mov.f32 	%f5104, %f5086;
	mov.f32 	%f5105, %f5087;
	mov.f32 	%f5106, %f5088;
	mov.f32 	%f5107, %f5089;
	mov.f32 	%f5108, %f5090;
	mov.f32 	%f5109, %f5091;
	mov.f32 	%f5110, %f5092;
	mov.f32 	%f5111, %f5093;
	mov.f32 	%f5112, %f5442;
	mov.f32 	%f5113, %f5094;
	mov.f32 	%f5114, %f5095;
	mov.f32 	%f5115, %f5096;
	mov.f32 	%f5116, %f5097;
	mov.f32 	%f5117, %f5098;
	mov.f32 	%f5118, %f5099;
	mov.f32 	%f5119, %f5100;
	mov.f32 	%f5120, %f5101;
	mov.f32 	%f5121, %f5102;
	mov.u32 	%r1176, %r1158;
	mov.u32 	%r1177, %r1159;
	mov.u32 	%r1178, %r1160;
	mov.u32 	%r1179, %r1161;
	mov.u32 	%r1180, %r1162;
	mov.u32 	%r1181, %r1163;
	mov.u32 	%r1182, %r1164;
	mov.u32 	%r1183, %r1165;
	mov.u32 	%r1184, %r1514;
	mov.u32 	%r1185, %r1166;
	mov.u32 	%r1186, %r1167;
	mov.u32 	%r1187, %r1168;
	mov.u32 	%r1188, %r1169;
	mov.u32 	%r1189, %r1170;
	mov.u32 	%r1190, %r1171;
	mov.u32 	%r1191, %r1172;
	mov.u32 	%r1192, %r1173;
	mov.u32 	%r1193, %r1174;
	@%p183 bra 	$L__BB14_216;
	setp.leu.f32 	%p184, %f5095, %f5442;
	mov.f32 	%f5104, %f5086;
	mov.f32 	%f5105, %f5087;
	mov.f32 	%f5106, %f5088;
	mov.f32 	%f5107, %f5089;
	mov.f32 	%f5108, %f5090;
	mov.f32 	%f5109, %f5091;
	mov.f32 	%f5110, %f5092;
	mov.f32 	%f5111, %f5093;
	mov.f32 	%f5112, %f5094;
	mov.f32 	%f5113, %f5442;
	mov.f32 	%f5114, %f5095;
	mov.f32 	%f5115, %f5096;
	mov.f32 	%f5116, %f5097;
	mov.f32 	%f5117, %f5098;
	mov.f32 	%f5118, %f5099;
	mov.f32 	%f5119, %f5100;
	mov.f32 	%f5120, %f5101;
	mov.f32 	%f5121, %f5102;
	mov.u32 	%r1176, %r1158;
	mov.u32 	%r1177, %r1159;
	mov.u32 	%r1178, %r1160;
	mov.u32 	%r1179, %r1161;
	mov.u32 	%r1180, %r1162;
	mov.u32 	%r1181, %r1163;
	mov.u32 	%r1182, %r1164;
	mov.u32 	%r1183, %r1165;
	mov.u32 	%r1184, %r1166;
	mov.u32 	%r1185, %r1514;
	mov.u32 	%r1186, %r1167;
	mov.u32 	%r1187, %r1168;
	mov.u32 	%r1188, %r1169;
	mov.u32 	%r1189, %r1170;
	mov.u32 	%r1190, %r1171;
	mov.u32 	%r1191, %r1172;
	mov.u32 	%r1192, %r1173;
	mov.u32 	%r1193, %r1174;
	@%p184 bra 	$L__BB14_216;
	setp.leu.f32 	%p185, %f5096, %f5442;
	mov.f32 	%f5104, %f5086;
	mov.f32 	%f5105, %f5087;
	mov.f32 	%f5106, %f5088;
	mov.f32 	%f5107, %f5089;
	mov.f32 	%f5108, %f5090;
	mov.f32 	%f5109, %f5091;
	mov.f32 	%f5110, %f5092;
	mov.f32 	%f5111, %f5093;
	mov.f32 	%f5112, %f5094;
	mov.f32 	%f5113, %f5095;
	mov.f32 	%f5114, %f5442;
	mov.f32 	%f5115, %f5096;
	mov.f32 	%f5116, %f5097;
	mov.f32 	%f5117, %f5098;
	mov.f32 	%f5118, %f5099;
	mov.f32 	%f5119, %f5100;
	mov.f32 	%f5120, %f5101;
	mov.f32 	%f5121, %f5102;
	mov.u32 	%r1176, %r1158;
	mov.u32 	%r1177, %r1159;
	mov.u32 	%r1178, %r1160;
	mov.u32 	%r1179, %r1161;
	mov.u32 	%r1180, %r1162;
	mov.u32 	%r1181, %r1163;
	mov.u32 	%r1182, %r1164;
	mov.u32 	%r1183, %r1165;
	mov.u32 	%r1184, %r1166;
	mov.u32 	%r1185, %r1167;
	mov.u32 	%r1186, %r1514;
	mov.u32 	%r1187, %r1168;
	mov.u32 	%r1188, %r1169;
	mov.u32 	%r1189, %r1170;
	mov.u32 	%r1190, %r1171;
	mov.u32 	%r1191, %r1172;
	mov.u32 	%r1192, %r1173;
	mov.u32 	%r1193, %r1174;
	@%p185 bra 	$L__BB14_216;
	setp.leu.f32 	%p186, %f5097, %f5442;
	mov.f32 	%f5104, %f5086;
	mov.f32 	%f5105, %f5087;
	mov.f32 	%f5106, %f5088;
	mov.f32 	%f5107, %f5089;
	mov.f32 	%f5108, %f5090;
	mov.f32 	%f5109, %f5091;
	mov.f32 	%f5110, %f5092;
	mov.f32 	%f5111, %f5093;
	mov.f32 	%f5112, %f5094;
	mov.f32 	%f5113, %f5095;
	mov.f32 	%f5114, %f5096;
	mov.f32 	%f5115, %f5442;
	mov.f32 	%f5116, %f5097;
	mov.f32 	%f5117, %f5098;
	mov.f32 	%f5118, %f5099;
	mov.f32 	%f5119, %f5100;
	mov.f32 	%f5120, %f5101;
	mov.f32 	%f5121, %f5102;
	mov.u32 	%r1176, %r1158;
	mov.u32 	%r1177, %r1159;
	mov.u32 	%r1178, %r1160;
	mov.u32 	%r1179, %r1161;
	mov.u32 	%r1180, %r1162;
	mov.u32 	%r1181, %r1163;
	mov.u32 	%r1182, %r1164;
	mov.u32 	%r1183, %r1165;
	mov.u32 	%r1184, %r1166;
	mov.u32 	%r1185, %r1167;
	mov.u32 	%r1186, %r1168;
	mov.u32 	%r1187, %r1514;
	mov.u32 	%r1188, %r1169;
	mov.u32 	%r1189, %r1170;
	mov.u32 	%r1190, %r1171;
	mov.u32 	%r1191, %r1172;
	mov.u32 	%r1192, %r1173;
	mov.u32 	%r1193, %r1174;
	@%p186 bra 	$L__BB14_216;
	setp.leu.f32 	%p187, %f5098, %f5442;
	mov.f32 	%f5104, %f5086;
	mov.f32 	%f5105, %f5087;
	mov.f32 	%f5106, %f5088;
	mov.f32 	%f5107, %f5089;
	mov.f32 	%f5108, %f5090;
	mov.f32 	%f5109, %f5091;
	mov.f32 	%f5110, %f5092;
	mov.f32 	%f5111, %f5093;
	mov.f32 	%f5112, %f5094;
	mov.f32 	%f5113, %f5095;
	mov.f32 	%f5114, %f5096;
	mov.f32 	%f5115, %f5097;
	mov.f32 	%f5116, %f5442;
	mov.f32 	%f5117, %f5098;
	mov.f32 	%f5118, %f5099;
	mov.f32 	%f5119, %f5100;
	mov.f32 	%f5120, %f5101;
	mov.f32 	%f5121, %f5102;
	mov.u32 	%r1176, %r1158;
	mov.u32 	%r1177, %r1159;
	mov.u32 	%r1178, %r1160;
	mov.u32 	%r1179, %r1161;
	mov.u32 	%r1180, %r1162;
	mov.u32 	%r1181, %r1163;
	mov.u32 	%r1182, %r1164;
	mov.u32 	%r1183, %r1165;
	mov.u32 	%r1184, %r1166;
	mov.u32 	%r1185, %r1167;
	mov.u32 	%r1186, %r1168;
	mov.u32 	%r1187, %r1169;
	mov.u32 	%r1188, %r1514;
	mov.u32 	%r1189, %r1170;
	mov.u32 	%r1190, %r1171;
	mov.u32 	%r1191, %r1172;
	mov.u32 	%r1192, %r1173;
	mov.u32 	%r1193, %r1174;
	@%p187 bra 	$L__BB14_216;
	setp.leu.f32 	%p188, %f5099, %f5442;
	mov.f32 	%f5104, %f5086;
	mov.f32 	%f5105, %f5087;
	mov.f32 	%f5106, %f5088;
	mov.f32 	%f5107, %f5089;
	mov.f32 	%f5108, %f5090;
	mov.f32 	%f5109, %f5091;
	mov.f32 	%f5110, %f5092;
	mov.f32 	%f5111, %f5093;
	mov.f32 	%f5112, %f5094;
	mov.f32 	%f5113, %f5095;
	mov.f32 	%f5114, %f5096;
	mov.f32 	%f5115, %f5097;
	mov.f32 	%f5116, %f5098;
	mov.f32 	%f5117, %f5442;
	mov.f32 	%f5118, %f5099;
	mov.f32 	%f5119, %f5100;
	mov.f32 	%f5120, %f5101;
	mov.f32 	%f5121, %f5102;
	mov.u32 	%r1176, %r1158;
	mov.u32 	%r1177, %r1159;
	mov.u32 	%r1178, %r1160;
	mov.u32 	%r1179, %r1161;
	mov.u32 	%r1180, %r1162;
	mov.u32 	%r1181, %r1163;
	mov.u32 	%r1182, %r1164;
	mov.u32 	%r1183, %r1165;
	mov.u32 	%r1184, %r1166;
	mov.u32 	%r1185, %r1167;
	mov.u32 	%r1186, %r1168;
	mov.u32 	%r1187, %r1169;
	mov.u32 	%r1188, %r1170;
	mov.u32 	%r1189, %r1514;
	mov.u32 	%r1190, %r1171;
	mov.u32 	%r1191, %r1172;
	mov.u32 	%r1192, %r1173;
	mov.u32 	%r1193, %r1174;
	@%p188 bra 	$L__BB14_216;
	setp.leu.f32 	%p189, %f5100, %f5442;
	mov.f32 	%f5104, %f5086;
	mov.f32 	%f5105, %f5087;
	mov.f32 	%f5106, %f5088;
	mov.f32 	%f5107, %f5089;
	mov.f32 	%f5108, %f5090;
	mov.f32 	%f5109, %f5091;
	mov.f32 	%f5110, %f5092;
	mov.f32 	%f5111, %f5093;
	mov.f32 	%f5112, %f5094;
	mov.f32 	%f5113, %f5095;
	mov.f32 	%f5114, %f5096;
	mov.f32 	%f5115, %f5097;
	mov.f32 	%f5116, %f5098;
	mov.f32 	%f5117, %f5099;
	mov.f32 	%f5118, %f5442;
	mov.f32 	%f5119, %f5100;
	mov.f32 	%f5120, %f5101;
	mov.f32 	%f5121, %f5102;
	mov.u32 	%r1176, %r1158;
	mov.u32 	%r1177, %r1159;
	mov.u32 	%r1178, %r1160;
	mov.u32 	%r1179, %r1161;
	mov.u32 	%r1180, %r1162;
	mov.u32 	%r1181, %r1163;
	mov.u32 	%r1182, %r1164;
	mov.u32 	%r1183, %r1165;
	mov.u32 	%r1184, %r1166;
	mov.u32 	%r1185, %r1167;
	mov.u32 	%r1186, %r1168;
	mov.u32 	%r1187, %r1169;
	mov.u32 	%r1188, %r1170;
	mov.u32 	%r1189, %r1171;
	mov.u32 	%r1190, %r1514;
	mov.u32 	%r1191, %r1172;
	mov.u32 	%r1192, %r1173;
	mov.u32 	%r1193, %r1174;
	@%p189 bra 	$L__BB14_216;
	setp.leu.f32 	%p190, %f5101, %f5442;
	mov.f32 	%f5104, %f5086;
	mov.f32 	%f5105, %f5087;
	mov.f32 	%f5106, %f5088;
	mov.f32 	%f5107, %f5089;
	mov.f32 	%f5108, %f5090;
	mov.f32 	%f5109, %f5091;
	mov.f32 	%f5110, %f5092;
	mov.f32 	%f5111, %f5093;
	mov.f32 	%f5112, %f5094;
	mov.f32 	%f5113, %f5095;
	mov.f32 	%f5114, %f5096;
	mov.f32 	%f5115, %f5097;
	mov.f32 	%f5116, %f5098;
	mov.f32 	%f5117, %f5099;
	mov.f32 	%f5118, %f5100;
	mov.f32 	%f5119, %f5442;
	mov.f32 	%f5120, %f5101;
	mov.f32 	%f5121, %f5102;
	mov.u32 	%r1176, %r1158;
	mov.u32 	%r1177, %r1159;
	mov.u32 	%r1178, %r1160;
	mov.u32 	%r1179, %r1161;
	mov.u32 	%r1180, %r1162;
	mov.u32 	%r1181, %r1163;
	mov.u32 	%r1182, %r1164;
	mov.u32 	%r1183, %r1165;
	mov.u32 	%r1184, %r1166;
	mov.u32 	%r1185, %r1167;
	mov.u32 	%r1186, %r1168;
	mov.u32 	%r1187, %r1169;
	mov.u32 	%r1188, %r1170;
	mov.u32 	%r1189, %r1171;
	mov.u32 	%r1190, %r1172;
	mov.u32 	%r1191, %r1514;
	mov.u32 	%r1192, %r1173;
	mov.u32 	%r1193, %r1174;
	@%p190 bra 	$L__BB14_216;
	setp.leu.f32 	%p191, %f5102, %f5442;
	mov.f32 	%f5104, %f5086;
	mov.f32 	%f5105, %f5087;
	mov.f32 	%f5106, %f5088;
	mov.f32 	%f5107, %f5089;
	mov.f32 	%f5108, %f5090;
	mov.f32 	%f5109, %f5091;
	mov.f32 	%f5110, %f5092;
	mov.f32 	%f5111, %f5093;
	mov.f32 	%f5112, %f5094;
	mov.f32 	%f5113, %f5095;
	mov.f32 	%f5114, %f5096;
	mov.f32 	%f5115, %f5097;
	mov.f32 	%f5116, %f5098;
	mov.f32 	%f5117, %f5099;
	mov.f32 	%f5118, %f5100;
	mov.f32 	%f5119, %f5101;
	mov.f32 	%f5120, %f5442;
	mov.f32 	%f5121, %f5102;
	mov.u32 	%r1176, %r1158;
	mov.u32 	%r1177, %r1159;
	mov.u32 	%r1178, %r1160;
	mov.u32 	%r1179, %r1161;
	mov.u32 	%r1180, %r1162;
	mov.u32 	%r1181, %r1163;
	mov.u32 	%r1182, %r1164;
	mov.u32 	%r1183, %r1165;
	mov.u32 	%r1184, %r1166;
	mov.u32 	%r1185, %r1167;
	mov.u32 	%r1186, %r1168;
	mov.u32 	%r1187, %r1169;
	mov.u32 	%r1188, %r1170;
	mov.u32 	%r1189, %r1171;
	mov.u32 	%r1190, %r1172;
	mov.u32 	%r1191, %r1173;
	mov.u32 	%r1192, %r1514;
	mov.u32 	%r1193, %r1174;
	@%p191 bra 	$L__BB14_216;
	setp.leu.f32 	%p192, %f5460, %f5442;
	mov.f32 	%f5104, %f5086;
	mov.f32 	%f5105, %f5087;
	mov.f32 	%f5106, %f5088;
	mov.f32 	%f5107, %f5089;
	mov.f32 	%f5108, %f5090;
	mov.f32 	%f5109, %f5091;
	mov.f32 	%f5110, %f5092;
	mov.f32 	%f5111, %f5093;
	mov.f32 	%f5112, %f5094;
	mov.f32 	%f5113, %f5095;
	mov.f32 	%f5114, %f5096;
	mov.f32 	%f5115, %f5097;
	mov.f32 	%f5116, %f5098;
	mov.f32 	%f5117, %f5099;
	mov.f32 	%f5118, %f5100;
	mov.f32 	%f5119, %f5101;
	mov.f32 	%f5120, %f5102;
	mov.f32 	%f5121, %f5442;
	mov.u32 	%r1176, %r1158;
	mov.u32 	%r1177, %r1159;
	mov.u32 	%r1178, %r1160;
	mov.u32 	%r1179, %r1161;
	mov.u32 	%r1180, %r1162;
	mov.u32 	%r1181, %r1163;
	mov.u32 	%r1182, %r1164;
	mov.u32 	%r1183, %r1165;
	mov.u32 	%r1184, %r1166;
	mov.u32 	%r1185, %r1167;
	mov.u32 	%r1186, %r1168;
	mov.u32 	%r1187, %r1169;
	mov.u32 	%r1188, %r1170;
	mov.u32 	%r1189, %r1171;
	mov.u32 	%r1190, %r1172;
	mov.u32 	%r1191, %r1173;
	mov.u32 	%r1192, %r1174;
	mov.u32 	%r1193, %r1514;
	@%p192 bra 	$L__BB14_216;
	mov.f32 	%f5104, %f5086;
	mov.f32 	%f5105, %f5087;
	mov.f32 	%f5106, %f5088;
	mov.f32 	%f5107, %f5089;
	mov.f32 	%f5108, %f5090;
	mov.f32 	%f5109, %f5091;
	mov.f32 	%f5110, %f5092;
	mov.f32 	%f5111, %f5093;
	mov.f32 	%f5112, %f5094;
	mov.f32 	%f5113, %f5095;
	mov.f32 	%f5114, %f5096;
	mov.f32 	%f5115, %f5097;
	mov.f32 	%f5116, %f5098;
	mov.f32 	%f5117, %f5099;
	mov.f32 	%f5118, %f5100;
	mov.f32 	%f5119, %f5101;
	mov.f32 	%f5120, %f5102;
	mov.f32 	%f5121, %f5460;
	mov.f32 	%f5460, %f5442;
	mov.u32 	%r1176, %r1158;
	mov.u32 	%r1177, %r1159;
	mov.u32 	%r1178, %r1160;
	mov.u32 	%r1179, %r1161;
	mov.u32 	%r1180, %r1162;
	mov.u32 	%r1181, %r1163;
	mov.u32 	%r1182, %r1164;
	mov.u32 	%r1183, %r1165;
	mov.u32 	%r1184, %r1166;
	mov.u32 	%r1185, %r1167;
	mov.u32 	%r1186, %r1168;
	mov.u32 	%r1187, %r1169;
	mov.u32 	%r1188, %r1170;
	mov.u32 	%r1189, %r1171;
	mov.u32 	%r1190, %r1172;
	mov.u32 	%r1191, %r1173;
	mov.u32 	%r1192, %r1174;
	mov.u32 	%r1193, %r1532;
	mov.u32 	%r1532, %r1514;
$L__BB14_216:
	setp.leu.f32 	%p193, %f5104, %f5441;
	mov.f32 	%f5123, %f5441;
	mov.f32 	%f5124, %f5104;
	mov.f32 	%f5125, %f5105;
	mov.f32 	%f5126, %f5106;
	mov.f32 	%f5127, %f5107;
	mov.f32 	%f5128, %f5108;
	mov.f32 	%f5129, %f5109;
	mov.f32 	%f5130, %f5110;
	mov.f32 	%f5131, %f5111;
	mov.f32 	%f5132, %f5112;
	mov.f32 	%f5133, %f5113;
	mov.f32 	%f5134, %f5114;
	mov.f32 	%f5135, %f5115;
	mov.f32 	%f5136, %f5116;
	mov.f32 	%f5137, %f5117;
	mov.f32 	%f5138, %f5118;
	mov.f32 	%f5139, %f5119;
	mov.f32 	%f5140, %f5120;
	mov.f32 	%f5141, %f5121;
	mov.u32 	%r1195, %r1513;
	mov.u32 	%r1196, %r1176;
	mov.u32 	%r1197, %r1177;
	mov.u32 	%r1198, %r1178;
	mov.u32 	%r1199, %r1179;
	mov.u32 	%r1200, %r1180;
	mov.u32 	%r1201, %r1181;
	mov.u32 	%r1202, %r1182;
	mov.u32 	%r1203, %r1183;
	mov.u32 	%r1204, %r1184;
	mov.u32 	%r1205, %r1185;
	mov.u32 	%r1206, %r1186;
	mov.u32 	%r1207, %r1187;
	mov.u32 	%r1208, %r1188;
	mov.u32 	%r1209, %r1189;
	mov.u32 	%r1210, %r1190;
	mov.u32 	%r1211, %r1191;
	mov.u32 	%r1212, %r1192;
	mov.u32 	%r1213, %r1193;
	@%p193 bra 	$L__BB14_236;
	setp.leu.f32 	%p194, %f5105, %f5441;
	mov.f32 	%f5123, %f5104;
	mov.f32 	%f5124, %f5441;
	mov.f32 	%f5125, %f5105;
	mov.f32 	%f5126, %f5106;
	mov.f32 	%f5127, %f5107;
	mov.f32 	%f5128, %f5108;
	mov.f32 	%f5129, %f5109;
	mov.f32 	%f5130, %f5110;
	mov.f32 	%f5131, %f5111;
	mov.f32 	%f5132, %f5112;
	mov.f32 	%f5133, %f5113;
	mov.f32 	%f5134, %f5114;
	mov.f32 	%f5135, %f5115;
	mov.f32 	%f5136, %f5116;
	mov.f32 	%f5137, %f5117;
	mov.f32 	%f5138, %f5118;
	mov.f32 	%f5139, %f5119;
	mov.f32 	%f5140, %f5120;
	mov.f32 	%f5141, %f5121;
	mov.u32 	%r1195, %r1176;
	mov.u32 	%r1196, %r1513;
	mov.u32 	%r1197, %r1177;
	mov.u32 	%r1198, %r1178;
	mov.u32 	%r1199, %r1179;
	mov.u32 	%r1200, %r1180;
	mov.u32 	%r1201, %r1181;
	mov.u32 	%r1202, %r1182;
	mov.u32 	%r1203, %r1183;
	mov.u32 	%r1204, %r1184;
	mov.u32 	%r1205, %r1185;
	mov.u32 	%r1206, %r1186;
	mov.u32 	%r1207, %r1187;
	mov.u32 	%r1208, %r1188;
	mov.u32 	%r1209, %r1189;
	mov.u32 	%r1210, %r1190;
	mov.u32 	%r1211, %r1191;
	mov.u32 	%r1212, %r1192;
	mov.u32 	%r1213, %r1193;
	@%p194 bra 	$L__BB14_236;
	setp.leu.f32 	%p195, %f5106, %f5441;
	mov.f32 	%f5123, %f5104;
	mov.f32 	%f5124, %f5105;
	mov.f32 	%f5125, %f5441;
	mov.f32 	%f5126, %f5106;
	mov.f32 	%f5127, %f5107;
	mov.f32 	%f5128, %f5108;
	mov.f32 	%f5129, %f5109;
	mov.f32 	%f5130, %f5110;
	mov.f32 	%f5131, %f5111;
	mov.f32 	%f5132, %f5112;
	mov.f32 	%f5133, %f5113;
	mov.f32 	%f5134, %f5114;
	mov.f32 	%f5135, %f5115;
	mov.f32 	%f5136, %f5116;
	mov.f32 	%f5137, %f5117;
	mov.f32 	%f5138, %f5118;
	mov.f32 	%f5139, %f5119;
	mov.f32 	%f5140, %f5120;
	mov.f32 	%f5141, %f5121;
	mov.u32 	%r1195, %r1176;
	mov.u32 	%r1196, %r1177;
	mov.u32 	%r1197, %r1513;
	mov.u32 	%r1198, %r1178;
	mov.u32 	%r1199, %r1179;
	mov.u32 	%r1200, %r1180;
	mov.u32 	%r1201, %r1181;
	mov.u32 	%r1202, %r1182;
	mov.u32 	%r1203, %r1183;
	mov.u32 	%r1204, %r1184;
	mov.u32 	%r1205, %r1185;
	mov.u32 	%r1206, %r1186;
	mov.u32 	%r1207, %r1187;
	mov.u32 	%r1208, %r1188;
	mov.u32 	%r1209, %r1189;
	mov.u32 	%r1210, %r1190;
	mov.u32 	%r1211, %r1191;
	mov.u32 	%r1212, %r1192;
	mov.u32 	%r1213, %r1193;
	@%p195 bra 	$L__BB14_236;
	setp.leu.f32 	%p196, %f5107, %f5441;
	mov.f32 	%f5123, %f5104;
	mov.f32 	%f5124, %f5105;
	mov.f32 	%f5125, %f5106;
	mov.f32 	%f5126, %f5441;
	mov.f32 	%f5127, %f5107;
	mov.f32 	%f5128, %f5108;
	mov.f32 	%f5129, %f5109;
	mov.f32 	%f5130, %f5110;
	mov.f32 	%f5131, %f5111;
	mov.f32 	%f5132, %f5112;
	mov.f32 	%f5133, %f5113;
	mov.f32 	%f5134, %f5114;
	mov.f32 	%f5135, %f5115;
	mov.f32 	%f5136, %f5116;
	mov.f32 	%f5137, %f5117;
	mov.f32 	%f5138, %f5118;
	mov.f32 	%f5139, %f5119;
	mov.f32 	%f5140, %f5120;
	mov.f32 	%f5141, %f5121;
	mov.u32 	%r1195, %r1176;
	mov.u32 	%r1196, %r1177;
	mov.u32 	%r1197, %r1178;
	mov.u32 	%r1198, %r1513;
	mov.u32 	%r1199, %r1179;
	mov.u32 	%r1200, %r1180;
	mov.u32 	%r1201, %r1181;
	mov.u32 	%r1202, %r1182;
	mov.u32 	%r1203, %r1183;
	mov.u32 	%r1204, %r1184;
	mov.u32 	%r1205, %r1185;
	mov.u32 	%r1206, %r1186;
	mov.u32 	%r1207, %r1187;
	mov.u32 	%r1208, %r1188;
	mov.u32 	%r1209, %r1189;
	mov.u32 	%r1210, %r1190;
	mov.u32 	%r1211, %r1191;
	mov.u32 	%r1212, %r1192;
	mov.u32 	%r1213, %r1193;
	@%p196 bra 	$L__BB14_236;
	setp.leu.f32 	%p197, %f5108, %f5441;
	mov.f32 	%f5123, %f5104;
	mov.f32 	%f5124, %f5105;
	mov.f32 	%f5125, %f5106;
	mov.f32 	%f5126, %f5107;
	mov.f32 	%f5127, %f5441;
	mov.f32 	%f5128, %f5108;
	mov.f32 	%f5129, %f5109;
	mov.f32 	%f5130, %f5110;
	mov.f32 	%f5131, %f5111;
	mov.f32 	%f5132, %f5112;
	mov.f32 	%f5133, %f5113;
	mov.f32 	%f5134, %f5114;
	mov.f32 	%f5135, %f5115;
	mov.f32 	%f5136, %f5116;
	mov.f32 	%f5137, %f5117;
	mov.f32 	%f5138, %f5118;
	mov.f32 	%f5139, %f5119;
	mov.f32 	%f5140, %f5120;
	mov.f32 	%f5141, %f5121;
	mov.u32 	%r1195, %r1176;
	mov.u32 	%r1196, %r1177;
	mov.u32 	%r1197, %r1178;
	mov.u32 	%r1198, %r1179;
	mov.u32 	%r1199, %r1513;
	mov.u32 	%r1200, %r1180;
	mov.u32 	%r1201, %r1181;
	mov.u32 	%r1202, %r1182;
	mov.u32 	%r1203, %r1183;
	mov.u32 	%r1204, %r1184;
	mov.u32 	%r1205, %r1185;
	mov.u32 	%r1206, %r1186;
	mov.u32 	%r1207, %r1187;
	mov.u32 	%r1208, %r1188;
	mov.u32 	%r1209, %r1189;
	mov.u32 	%r1210, %r1190;
	mov.u32 	%r1211, %r1191;
	mov.u32 	%r1212, %r1192;
	mov.u32 	%r1213, %r1193;
	@%p197 bra 	$L__BB14_236;
	setp.leu.f32 	%p198, %f5109, %f5441;
	mov.f32 	%f5123, %f5104;
	mov.f32 	%f5124, %f5105;
	mov.f32 	%f5125, %f5106;
	mov.f32 	%f5126, %f5107;
	mov.f32 	%f5127, %f5108;
	mov.f32 	%f5128, %f5441;
	mov.f32 	%f5129, %f5109;
	mov.f32 	%f5130, %f5110;
	mov.f32 	%f5131, %f5111;
	mov.f32 	%f5132, %f5112;
	mov.f32 	%f5133, %f5113;
	mov.f32 	%f5134, %f5114;
	mov.f32 	%f5135, %f5115;
	mov.f32 	%f5136, %f5116;
	mov.f32 	%f5137, %f5117;
	mov.f32 	%f5138, %f5118;
	mov.f32 	%f5139, %f5119;
	mov.f32 	%f5140, %f5120;
	mov.f32 	%f5141, %f5121;
	mov.u32 	%r1195, %r1176;
	mov.u32 	%r1196, %r1177;
	mov.u32 	%r1197, %r1178;
	mov.u32 	%r1198, %r1179;
	mov.u32 	%r1199, %r1180;
	mov.u32 	%r1200, %r1513;
	mov.u32 	%r1201, %r1181;
	mov.u32 	%r1202, %r1182;
	mov.u32 	%r1203, %r1183;
	mov.u32 	%r1204, %r1184;
	mov.u32 	%r1205, %r1185;
	mov.u32 	%r1206, %r1186;
	mov.u32 	%r1207, %r1187;
	mov.u32 	%r1208, %r1188;
	mov.u32 	%r1209, %r1189;
	mov.u32 	%r1210, %r1190;
	mov.u32 	%r1211, %r1191;
	mov.u32 	%r1212, %r1192;
	mov.u32 	%r1213, %r1193;
	@%p198 bra 	$L__BB14_236;
	setp.leu.f32 	%p199, %f5110, %f5441;
	mov.f32 	%f5123, %f5104;
	mov.f32 	%f5124, %f5105;
	mov.f32 	%f5125, %f5106;
	mov.f32 	%f5126, %f5107;
	mov.f32 	%f5127, %f5108;
	mov.f32 	%f5128, %f5109;
	mov.f32 	%f5129, %f5441;
	mov.f32 	%f5130, %f5110;
	mov.f32 	%f5131, %f5111;
	mov.f32 	%f5132, %f5112;
	mov.f32 	%f5133, %f5113;
	mov.f32 	%f5134, %f5114;
	mov.f32 	%f5135, %f5115;
	mov.f32 	%f5136, %f5116;
	mov.f32 	%f5137, %f5117;
	mov.f32 	%f5138, %f5118;
	mov.f32 	%f5139, %f5119;
	mov.f32 	%f5140, %f5120;
	mov.f32 	%f5141, %f5121;
	mov.u32 	%r1195, %r1176;
	mov.u32 	%r1196, %r1177;
	mov.u32 	%r1197, %r1178;
	mov.u32 	%r1198, %r1179;
	mov.u32 	%r1199, %r1180;
	mov.u32 	%r1200, %r1181;
	mov.u32 	%r1201, %r1513;
	mov.u32 	%r1202, %r1182;
	mov.u32 	%r1203, %r1183;
	mov.u32 	%r1204, %r1184;
	mov.u32 	%r1205, %r1185;
	mov.u32 	%r1206, %r1186;
	mov.u32 	%r1207, %r1187;
	mov.u32 	%r1208, %r1188;
	mov.u32 	%r1209, %r1189;
	mov.u32 	%r1210, %r1190;
	mov.u32 	%r1211, %r1191;
	mov.u32 	%r1212, %r1192;
	mov.u32 	%r1213, %r1193;
	@%p199 bra 	$L__BB14_236;
	setp.leu.f32 	%p200, %f5111, %f5441;
	mov.f32 	%f5123, %f5104;
	mov.f32 	%f5124, %f5105;
	mov.f32 	%f5125, %f5106;
	mov.f32 	%f5126, %f5107;
	mov.f32 	%f5127, %f5108;
	mov.f32 	%f5128, %f5109;
	mov.f32 	%f5129, %f5110;
	mov.f32 	%f5130, %f5441;
	mov.f32 	%f5131, %f5111;
	mov.f32 	%f5132, %f5112;
	mov.f32 	%f5133, %f5113;
	mov.f32 	%f5134, %f5114;
	mov.f32 	%f5135, %f5115;
	mov.f32 	%f5136, %f5116;
	mov.f32 	%f5137, %f5117;
	mov.f32 	%f5138, %f5118;
	mov.f32 	%f5139, %f5119;
	mov.f32 	%f5140, %f5120;
	mov.f32 	%f5141, %f5121;
	mov.u32 	%r1195, %r1176;
	mov.u32 	%r1196, %r1177;
	mov.u32 	%r1197, %r1178;
	mov.u32 	%r1198, %r1179;
	mov.u32 	%r1199, %r1180;
	mov.u32 	%r1200, %r1181;
	mov.u32 	%r1201, %r1182;
	mov.u32 	%r1202, %r1513;
	mov.u32 	%r1203, %r1183;
	mov.u32 	%r1204, %r1184;
	mov.u32 	%r1205, %r1185;
	mov.u32 	%r1206, %r1186;
	mov.u32 	%r1207, %r1187;
	mov.u32 	%r1208, %r1188;
	mov.u32 	%r1209, %r1189;
	mov.u32 	%r1210, %r1190;
	mov.u32 	%r1211, %r1191;
	mov.u32 	%r1212, %r1192;
	mov.u32 	%r1213, %r1193;
	@%p200 bra 	$L__BB14_236;
	setp.leu.f32 	%p201, %f5112, %f5441;
	mov.f32 	%f5123, %f5104;
	mov.f32 	%f5124, %f5105;
	mov.f32 	%f5125, %f5106;
	mov.f32 	%f5126, %f5107;
	mov.f32 	%f5127, %f5108;
	mov.f32 	%f5128, %f5109;
	mov.f32 	%f5129, %f5110;
	mov.f32 	%f5130, %f5111;
	mov.f32 	%f5131, %f5441;
	mov.f32 	%f5132, %f5112;
	mov.f32 	%f5133, %f5113;
	mov.f32 	%f5134, %f5114;
	mov.f32 	%f5135, %f5115;
	mov.f32 	%f5136, %f5116;
	mov.f32 	%f5137, %f5117;
	mov.f32 	%f5138, %f5118;
	mov.f32 	%f5139, %f5119;
	mov.f32 	%f5140, %f5120;
	mov.f32 	%f5141, %f5121;
	mov.u32 	%r1195, %r1176;
	mov.u32 	%r1196, %r1177;
	mov.u32 	%r1197, %r1178;
	mov.u32 	%r1198, %r1179;
	mov.u32 	%r1199, %r1180;
	mov.u32 	%r1200, %r1181;
	mov.u32 	%r1201, %r1182;
	mov.u32 	%r1202, %r1183;
	mov.u32 	%r1203, %r1513;
	mov.u32 	%r1204, %r1184;
	mov.u32 	%r1205, %r1185;
	mov.u32 	%r1206, %r1186;
	mov.u32 	%r1207, %r1187;
	mov.u32 	%r1208, %r1188;
	mov.u32 	%r1209, %r1189;
	mov.u32 	%r1210, %r1190;
	mov.u32 	%r1211, %r1191;
	mov.u32 	%r1212, %r1192;
	mov.u32 	%r1213, %r1193;
	@%p201 bra 	$L__BB14_236;
	setp.leu.f32 	%p202, %f5113, %f5441;
	mov.f32 	%f5123, %f5104;
	mov.f32 	%f5124, %f5105;
	mov.f32 	%f5125, %f5106;
	mov.f32 	%f5126, %f5107;
	mov.f32 	%f5127, %f5108;
	mov.f32 	%f5128, %f5109;
	mov.f32 	%f5129, %f5110;
	mov.f32 	%f5130, %f5111;
	mov.f32 	%f5131, %f5112;
	mov.f32 	%f5132, %f5441;
	mov.f32 	%f5133, %f5113;
	mov.f32 	%f5134, %f5114;
	mov.f32 	%f5135, %f5115;
	mov.f32 	%f5136, %f5116;
	mov.f32 	%f5137, %f5117;
	mov.f32 	%f5138, %f5118;
	mov.f32 	%f5139, %f5119;
	mov.f32 	%f5140, %f5120;
	mov.f32 	%f5141, %f5121;
	mov.u32 	%r1195, %r1176;
	mov.u32 	%r1196, %r1177;
	mov.u32 	%r1197, %r1178;
	mov.u32 	%r1198, %r1179;
	mov.u32 	%r1199, %r1180;
	mov.u32 	%r1200, %r1181;
	mov.u32 	%r1201, %r1182;
	mov.u32 	%r1202, %r1183;
	mov.u32 	%r1203, %r1184;
	mov.u32 	%r1204, %r1513;
	mov.u32 	%r1205, %r1185;
	mov.u32 	%r1206, %r1186;
	mov.u32 	%r1207, %r1187;
	mov.u32 	%r1208, %r1188;
	mov.u32 	%r1209, %r1189;
	mov.u32 	%r1210, %r1190;
	mov.u32 	%r1211, %r1191;
	mov.u32 	%r1212, %r1192;
	mov.u32 	%r1213, %r1193;
	@%p202 bra 	$L__BB14_236;
	setp.leu.f32 	%p203, %f5114, %f5441;
	mov.f32 	%f5123, %f5104;
	mov.f32 	%f5124, %f5105;
	mov.f32 	%f5125, %f5106;
	mov.f32 	%f5126, %f5107;
	mov.f32 	%f5127, %f5108;
	mov.f32 	%f5128, %f5109;
	mov.f32 	%f5129, %f5110;
	mov.f32 	%f5130, %f5111;
	mov.f32 	%f5131, %f5112;
	mov.f32 	%f5132, %f5113;
	mov.f32 	%f5133, %f5441;
	mov.f32 	%f5134, %f5114;
	mov.f32 	%f5135, %f5115;
	mov.f32 	%f5136, %f5116;
	mov.f32 	%f5137, %f5117;
	mov.f32 	%f5138, %f5118;
	mov.f32 	%f5139, %f5119;
	mov.f32 	%f5140, %f5120;
	mov.f32 	%f5141, %f5121;
	mov.u32 	%r1195, %r1176;
	mov.u32 	%r1196, %r1177;
	mov.u32 	%r1197, %r1178;
	mov.u32 	%r1198, %r1179;
	mov.u32 	%r1199, %r1180;
	mov.u32 	%r1200, %r1181;
	mov.u32 	%r1201, %r1182;
	mov.u32 	%r1202, %r1183;
	mov.u32 	%r1203, %r1184;
	mov.u32 	%r1204, %r1185;
	mov.u32 	%r1205, %r1513;
	mov.u32 	%r1206, %r1186;
	mov.u32 	%r1207, %r1187;
	mov.u32 	%r1208, %r1188;
	mov.u32 	%r1209, %r1189;
	mov.u32 	%r1210, %r1190;
	mov.u32 	%r1211, %r1191;
	mov.u32 	%r1212, %r1192;
	mov.u32 	%r1213, %r1193;
	@%p203 bra 	$L__BB14_236;
	setp.leu.f32 	%p204, %f5115, %f5441;
	mov.f32 	%f5123, %f5104;
	mov.f32 	%f5124, %f5105;
	mov.f32 	%f5125, %f5106;
	mov.f32 	%f5126, %f5107;
	mov.f32 	%f5127, %f5108;
	mov.f32 	%f5128, %f5109;
	mov.f32 	%f5129, %f5110;
	mov.f32 	%f5130, %f5111;
	mov.f32 	%f5131, %f5112;
	mov.f32 	%f5132, %f5113;
	mov.f32 	%f5133, %f5114;
	mov.f32 	%f5134, %f5441;
	mov.f32 	%f5135, %f5115;
	mov.f32 	%f5136, %f5116;
	mov.f32 	%f5137, %f5117;
	mov.f32 	%f5138, %f5118;
	mov.f32 	%f5139, %f5119;
	mov.f32 	%f5140, %f5120;
	mov.f32 	%f5141, %f5121;
	mov.u32 	%r1195, %r1176;
	mov.u32 	%r1196, %r1177;
	mov.u32 	%r1197, %r1178;
	mov.u32 	%r1198, %r1179;
	mov.u32 	%r1199, %r1180;
	mov.u32 	%r1200, %r1181;
	mov.u32 	%r1201, %r1182;
	mov.u32 	%r1202, %r1183;
	mov.u32 	%r1203, %r1184;
	mov.u32 	%r1204, %r1185;
	mov.u32 	%r1205, %r1186;
	mov.u32 	%r1206, %r1513;
	mov.u32 	%r1207, %r1187;
	mov.u32 	%r1208, %r1188;
	mov.u32 	%r1209, %r1189;
	mov.u32 	%r1210, %r1190;
	mov.u32 	%r1211, %r1191;
	mov.u32 	%r1212, %r1192;
	mov.u32 	%r1213, %r1193;
	@%p204 bra 	$L__BB14_236;
	setp.leu.f32 	%p205, %f5116, %f5441;
	mov.f32 	%f5123, %f5104;
	mov.f32 	%f5124, %f5105;
	mov.f32 	%f5125, %f5106;
	mov.f32 	%f5126, %f5107;
	mov.f32 	%f5127, %f5108;
	mov.f32 	%f5128, %f5109;
	mov.f32 	%f5129, %f5110;
	mov.f32 	%f5130, %f5111;
	mov.f32 	%f5131, %f5112;
	mov.f32 	%f5132, %f5113;
	mov.f32 	%f5133, %f5114;
	mov.f32 	%f5134, %f5115;
	mov.f32 	%f5135, %f5441;
	mov.f32 	%f5136, %f5116;
	mov.f32 	%f5137, %f5117;
	mov.f32 	%f5138, %f5118;
	mov.f32 	%f5139, %f5119;
	mov.f32 	%f5140, %f5120;
	mov.f32 	%f5141, %f5121;
	mov.u32 	%r1195, %r1176;
	mov.u32 	%r1196, %r1177;
	mov.u32 	%r1197, %r1178;
	mov.u32 	%r1198, %r1179;
	mov.u32 	%r1199, %r1180;
	mov.u32 	%r1200, %r1181;
	mov.u32 	%r1201, %r1182;
	mov.u32 	%r1202, %r1183;
	mov.u32 	%r1203, %r1184;
	mov.u32 	%r1204, %r1185;
	mov.u32 	%r1205, %r1186;
	mov.u32 	%r1206, %r1187;
	mov.u32 	%r1207, %r1513;
	mov.u32 	%r1208, %r1188;
	mov.u32 	%r1209, %r1189;
	mov.u32 	%r1210, %r1190;
	mov.u32 	%r1211, %r1191;
	mov.u32 	%r1212, %r1192;
	mov.u32 	%r1213, %r1193;
	@%p205 bra 	$L__BB14_236;
	setp.leu.f32 	%p206, %f5117, %f5441;
	mov.f32 	%f5123, %f5104;
	mov.f32 	%f5124, %f5105;
	mov.f32 	%f5125, %f5106;
	mov.f32 	%f5126, %f5107;
	mov.f32 	%f5127, %f5108;
	mov.f32 	%f5128, %f5109;
	mov.f32 	%f5129, %f5110;
	mov.f32 	%f5130, %f5111;
	mov.f32 	%f5131, %f5112;
	mov.f32 	%f5132, %f5113;
	mov.f32 	%f5133, %f5114;
	mov.f32 	%f5134, %f5115;
	mov.f32 	%f5135, %f5116;
	mov.f32 	%f5136, %f5441;
	mov.f32 	%f5137, %f5117;
	mov.f32 	%f5138, %f5118;
	mov.f32 	%f5139, %f5119;
	mov.f32 	%f5140, %f5120;
	mov.f32 	%f5141, %f5121;
	mov.u32 	%r1195, %r1176;
	mov.u32 	%r1196, %r1177;
	mov.u32 	%r1197, %r1178;
	mov.u32 	%r1198, %r1179;
	mov.u32 	%r1199, %r1180;
	mov.u32 	%r1200, %r1181;
	mov.u32 	%r1201, %r1182;
	mov.u32 	%r1202, %r1183;
	mov.u32 	%r1203, %r1184;
	mov.u32 	%r1204, %r1185;
	mov.u32 	%r1205, %r1186;
	mov.u32 	%r1206, %r1187;
	mov.u32 	%r1207, %r1188;
	mov.u32 	%r1208, %r1513;
	mov.u32 	%r1209, %r1189;
	mov.u32 	%r1210, %r1190;
	mov.u32 	%r1211, %r1191;
	mov.u32 	%r1212, %r1192;
	mov.u32 	%r1213, %r1193;
	@%p206 bra 	$L__BB14_236;
	setp.leu.f32 	%p207, %f5118, %f5441;
	mov.f32 	%f5123, %f5104;
	mov.f32 	%f5124, %f5105;
	mov.f32 	%f5125, %f5106;
	mov.f32 	%f5126, %f5107;
	mov.f32 	%f5127, %f5108;
	mov.f32 	%f5128, %f5109;
	mov.f32 	%f5129, %f5110;
	mov.f32 	%f5130, %f5111;
	mov.f32 	%f5131, %f5112;
	mov.f32 	%f5132, %f5113;
	mov.f32 	%f5133, %f5114;
	mov.f32 	%f5134, %f5115;
	mov.f32 	%f5135, %f5116;
	mov.f32 	%f5136, %f5117;
	mov.f32 	%f5137, %f5441;
	mov.f32 	%f5138, %f5118;
	mov.f32 	%f5139, %f5119;
	mov.f32 	%f5140, %f5120;
	mov.f32 	%f5141, %f5121;
	mov.u32 	%r1195, %r1176;
	mov.u32 	%r1196, %r1177;
	mov.u32 	%r1197, %r1178;
	mov.u32 	%r1198, %r1179;
	mov.u32 	%r1199, %r1180;
	mov.u32 	%r1200, %r1181;
	mov.u32 	%r1201, %r1182;
	mov.u32 	%r1202, %r1183;
	mov.u32 	%r1203, %r1184;
	mov.u32 	%r1204, %r1185;
	mov.u32 	%r1205, %r1186;
	mov.u32 	%r1206, %r1187;
	mov.u32 	%r1207, %r1188;
	mov.u32 	%r1208, %r1189;
	mov.u32 	%r1209, %r1513;
	mov.u32 	%r1210, %r1190;
	mov.u32 	%r1211, %r1191;
	mov.u32 	%r1212, %r1192;
	mov.u32 	%r1213, %r1193;
	@%p207 bra 	$L__BB14_236;
	setp.leu.f32 	%p208, %f5119, %f5441;
	mov.f32 	%f5123, %f5104;
	mov.f32 	%f5124, %f5105;
	mov.f32 	%f5125, %f5106;
	mov.f32 	%f5126, %f5107;
	mov.f32 	%f5127, %f5108;
	mov.f32 	%f5128, %f5109;
	mov.f32 	%f5129, %f5110;
	mov.f32 	%f5130, %f5111;
	mov.f32 	%f5131, %f5112;
	mov.f32 	%f5132, %f5113;
	mov.f32 	%f5133, %f5114;
	mov.f32 	%f5134, %f5115;
	mov.f32 	%f5135, %f5116;
	mov.f32 	%f5136, %f5117;
	mov.f32 	%f5137, %f5118;
	mov.f32 	%f5138, %f5441;
	mov.f32 	%f5139, %f5119;
	mov.f32 	%f5140, %f5120;
	mov.f32 	%f5141, %f5121;
	mov.u32 	%r1195, %r1176;
	mov.u32 	%r1196, %r1177;
	mov.u32 	%r1197, %r1178;
	mov.u32 	%r1198, %r1179;
	mov.u32 	%r1199, %r1180;
	mov.u32 	%r1200, %r1181;
	mov.u32 	%r1201, %r1182;
	mov.u32 	%r1202, %r1183;
	mov.u32 	%r1203, %r1184;
	mov.u32 	%r1204, %r1185;
	mov.u32 	%r1205, %r1186;
	mov.u32 	%r1206, %r1187;
	mov.u32 	%r1207, %r1188;
	mov.u32 	%r1208, %r1189;
	mov.u32 	%r1209, %r1190;
	mov.u32 	%r1210, %r1513;
	mov.u32 	%r1211, %r1191;
	mov.u32 	%r1212, %r1192;
	mov.u32 	%r1213, %r1193;
	@%p208 bra 	$L__BB14_236;
	setp.leu.f32 	%p209, %f5120, %f5441;
	mov.f32 	%f5123, %f5104;
	mov.f32 	%f5124, %f5105;
	mov.f32 	%f5125, %f5106;
	mov.f32 	%f5126, %f5107;
	mov.f32 	%f5127, %f5108;
	mov.f32 	%f5128, %f5109;
	mov.f32 	%f5129, %f5110;
	mov.f32 	%f5130, %f5111;
	mov.f32 	%f5131, %f5112;
	mov.f32 	%f5132, %f5113;
	mov.f32 	%f5133, %f5114;
	mov.f32 	%f5134, %f5115;
	mov.f32 	%f5135, %f5116;
	mov.f32 	%f5136, %f5117;
	mov.f32 	%f5137, %f5118;
	mov.f32 	%f5138, %f5119;
	mov.f32 	%f5139, %f5441;
	mov.f32 	%f5140, %f5120;
	mov.f32 	%f5141, %f5121;
	mov.u32 	%r1195, %r1176;
	mov.u32 	%r1196, %r1177;
	mov.u32 	%r1197, %r1178;
	mov.u32 	%r1198, %r1179;
	mov.u32 	%r1199, %r1180;
	mov.u32 	%r1200, %r1181;
	mov.u32 	%r1201, %r1182;
	mov.u32 	%r1202, %r1183;
	mov.u32 	%r1203, %r1184;
	mov.u32 	%r1204, %r1185;
	mov.u32 	%r1205, %r1186;
	mov.u32 	%r1206, %r1187;
	mov.u32 	%r1207, %r1188;
	mov.u32 	%r1208, %r1189;
	mov.u32 	%r1209, %r1190;
	mov.u32 	%r1210, %r1191;
	mov.u32 	%r1211, %r1513;
	mov.u32 	%r1212, %r1192;
	mov.u32 	%r1213, %r1193;
	@%p209 bra 	$L__BB14_236;
	setp.leu.f32 	%p210, %f5121, %f5441;
	mov.f32 	%f5123, %f5104;
	mov.f32 	%f5124, %f5105;
	mov.f32 	%f5125, %f5106;
	mov.f32 	%f5126, %f5107;
	mov.f32 	%f5127, %f5108;
	mov.f32 	%f5128, %f5109;
	mov.f32 	%f5129, %f5110;
	mov.f32 	%f5130, %f5111;
	mov.f32 	%f5131, %f5112;
	mov.f32 	%f5132, %f5113;
	mov.f32 	%f5133, %f5114;
	mov.f32 	%f5134, %f5115;
	mov.f32 	%f5135, %f5116;
	mov.f32 	%f5136, %f5117;
	mov.f32 	%f5137, %f5118;
	mov.f32 	%f5138, %f5119;
	mov.f32 	%f5139, %f5120;
	mov.f32 	%f5140, %f5441;
	mov.f32 	%f5141, %f5121;
	mov.u32 	%r1195, %r1176;
	mov.u32 	%r1196, %r1177;
	mov.u32 	%r1197, %r1178;
	mov.u32 	%r1198, %r1179;
	mov.u32 	%r1199, %r1180;
	mov.u32 	%r1200, %r1181;
	mov.u32 	%r1201, %r1182;
	mov.u32 	%r1202, %r1183;
	mov.u32 	%r1203, %r1184;
	mov.u32 	%r1204, %r1185;
	mov.u32 	%r1205, %r1186;
	mov.u32 	%r1206, %r1187;
	mov.u32 	%r1207, %r1188;
	mov.u32 	%r1208, %r1189;
	mov.u32 	%r1209, %r1190;
	mov.u32 	%r1210, %r1191;
	mov.u32 	%r1211, %r1192;
	mov.u32 	%r1212, %r1513;
	mov.u32 	%r1213, %r1193;
	@%p210 bra 	$L__BB14_236;
	setp.leu.f32 	%p211, %f5460, %f5441;
	mov.f32 	%f5123, %f5104;
	mov.f32 	%f5124, %f5105;
	mov.f32 	%f5125, %f5106;
	mov.f32 	%f5126, %f5107;
	mov.f32 	%f5127, %f5108;
	mov.f32 	%f5128, %f5109;
	mov.f32 	%f5129, %f5110;
	mov.f32 	%f5130, %f5111;
	mov.f32 	%f5131, %f5112;
	mov.f32 	%f5132, %f5113;
	mov.f32 	%f5133, %f5114;
	mov.f32 	%f5134, %f5115;
	mov.f32 	%f5135, %f5116;
	mov.f32 	%f5136, %f5117;
	mov.f32 	%f5137, %f5118;
	mov.f32 	%f5138, %f5119;
	mov.f32 	%f5139, %f5120;
	mov.f32 	%f5140, %f5121;
	mov.f32 	%f5141, %f5441;
	mov.u32 	%r1195, %r1176;
	mov.u32 	%r1196, %r1177;
	mov.u32 	%r1197, %r1178;
	mov.u32 	%r1198, %r1179;
	mov.u32 	%r1199, %r1180;
	mov.u32 	%r1200, %r1181;
	mov.u32 	%r1201, %r1182;
	mov.u32 	%r1202, %r1183;
	mov.u32 	%r1203, %r1184;
	mov.u32 	%r1204, %r1185;
	mov.u32 	%r1205, %r1186;
	mov.u32 	%r1206, %r1187;
	mov.u32 	%r1207, %r1188;
	mov.u32 	%r1208, %r1189;
	mov.u32 	%r1209, %r1190;
	mov.u32 	%r1210, %r1191;
	mov.u32 	%r1211, %r1192;
	mov.u32 	%r1212, %r1193;
	mov.u32 	%r1213, %r1513;
	@%p211 bra 	$L__BB14_236;
	mov.f32 	%f5123, %f5104;
	mov.f32 	%f5124, %f5105;
	mov.f32 	%f5125, %f5106;
	mov.f32 	%f5126, %f5107;
	mov.f32 	%f5127, %f5108;
	mov.f32 	%f5128, %f5109;
	mov.f32 	%f5129, %f5110;
	mov.f32 	%f5130, %f5111;
	mov.f32 	%f5131, %f5112;
	mov.f32 	%f5132, %f5113;
	mov.f32 	%f5133, %f5114;
	mov.f32 	%f5134, %f5115;
	mov.f32 	%f5135, %f5116;
	mov.f32 	%f5136, %f5117;
	mov.f32 	%f5137, %f5118;
	mov.f32 	%f5138, %f5119;
	mov.f32 	%f5139, %f5120;
	mov.f32 	%f5140, %f5121;
	mov.f32 	%f5141, %f5460;
	mov.f32 	%f5460, %f5441;
	mov.u32 	%r1195, %r1176;
	mov.u32 	%r1196, %r1177;
	mov.u32 	%r1197, %r1178;
	mov.u32 	%r1198, %r1179;
	mov.u32 	%r1199, %r1180;
	mov.u32 	%r1200, %r1181;
	mov.u32 	%r1201, %r1182;
	mov.u32 	%r1202, %r1183;
	mov.u32 	%r1203, %r1184;
	mov.u32 	%r1204, %r1185;
	mov.u32 	%r1205, %r1186;
	mov.u32 	%r1206, %r1187;
	mov.u32 	%r1207, %r1188;
	mov.u32 	%r1208, %r1189;
	mov.u32 	%r1209, %r1190;
	mov.u32 	%r1210, %r1191;
	mov.u32 	%r1211, %r1192;
	mov.u32 	%r1212, %r1193;
	mov.u32 	%r1213, %r1532;
	mov.u32 	%r1532, %r1513;
$L__BB14_236:
	setp.leu.f32 	%p212, %f5123, %f5440;
	mov.f32 	%f5143, %f5440;
	mov.f32 	%f5144, %f5123;
	mov.f32 	%f5145, %f5124;
	mov.f32 	%f5146, %f5125;
	mov.f32 	%f5147, %f5126;
	mov.f32 	%f5148, %f5127;
	mov.f32 	%f5149, %f5128;
	mov.f32 	%f5150, %f5129;
	mov.f32 	%f5151, %f5130;
	mov.f32 	%f5152, %f5131;
	mov.f32 	%f5153, %f5132;
	mov.f32 	%f5154, %f5133;
	mov.f32 	%f5155, %f5134;
	mov.f32 	%f5156, %f5135;
	mov.f32 	%f5157, %f5136;
	mov.f32 	%f5158, %f5137;
	mov.f32 	%f5159, %f5138;
	mov.f32 	%f5160, %f5139;
	mov.f32 	%f5161, %f5140;
	mov.f32 	%f5162, %f5141;
	mov.u32 	%r1215, %r1512;
	mov.u32 	%r1216, %r1195;
	mov.u32 	%r1217, %r1196;
	mov.u32 	%r1218, %r1197;
	mov.u32 	%r1219, %r1198;
	mov.u32 	%r1220, %r1199;
	mov.u32 	%r1221, %r1200;
	mov.u32 	%r1222, %r1201;
	mov.u32 	%r1223, %r1202;
	mov.u32 	%r1224, %r1203;
	mov.u32 	%r1225, %r1204;
	mov.u32 	%r1226, %r1205;
	mov.u32 	%r1227, %r1206;
	mov.u32 	%r1228, %r1207;
	mov.u32 	%r1229, %r1208;
	mov.u32 	%r1230, %r1209;
	mov.u32 	%r1231, %r1210;
	mov.u32 	%r1232, %r1211;
	mov.u32 	%r1233, %r1212;
	mov.u32 	%r1234, %r1213;
	@%p212 bra 	$L__BB14_257;
	setp.leu.f32 	%p213, %f5124, %f5440;
	mov.f32 	%f5143, %f5123;
	mov.f32 	%f5144, %f5440;
	mov.f32 	%f5145, %f5124;
	mov.f32 	%f5146, %f5125;
	mov.f32 	%f5147, %f5126;
	mov.f32 	%f5148, %f5127;
	mov.f32 	%f5149, %f5128;
	mov.f32 	%f5150, %f5129;
	mov.f32 	%f5151, %f5130;
	mov.f32 	%f5152, %f5131;
	mov.f32 	%f5153, %f5132;
	mov.f32 	%f5154, %f5133;
	mov.f32 	%f5155, %f5134;
	mov.f32 	%f5156, %f5135;
	mov.f32 	%f5157, %f5136;
	mov.f32 	%f5158, %f5137;
	mov.f32 	%f5159, %f5138;
	mov.f32 	%f5160, %f5139;
	mov.f32 	%f5161, %f5140;
	mov.f32 	%f5162, %f5141;
	mov.u32 	%r1215, %r1195;
	mov.u32 	%r1216, %r1512;
	mov.u32 	%r1217, %r1196;
	mov.u32 	%r1218, %r1197;
	mov.u32 	%r1219, %r1198;
	mov.u32 	%r1220, %r1199;
	mov.u32 	%r1221, %r1200;
	mov.u32 	%r1222, %r1201;
	mov.u32 	%r1223, %r1202;
	mov.u32 	%r1224, %r1203;
	mov.u32 	%r1225, %r1204;
	mov.u32 	%r1226, %r1205;
	mov.u32 	%r1227, %r1206;
	mov.u32 	%r1228, %r1207;
	mov.u32 	%r1229, %r1208;
	mov.u32 	%r1230, %r1209;
	mov.u32 	%r1231, %r1210;
	mov.u32 	%r1232, %r1211;
	mov.u32 	%r1233, %r1212;
	mov.u32 	%r1234, %r1213;
	@%p213 bra 	$L__BB14_257;
	setp.leu.f32 	%p214, %f5125, %f5440;
	mov.f32 	%f5143, %f5123;
	mov.f32 	%f5144, %f5124;
	mov.f32 	%f5145, %f5440;
	mov.f32 	%f5146, %f5125;
	mov.f32 	%f5147, %f5126;
	mov.f32 	%f5148, %f5127;
	mov.f32 	%f5149, %f5128;
	mov.f32 	%f5150, %f5129;
	mov.f32 	%f5151, %f5130;
	mov.f32 	%f5152, %f5131;
	mov.f32 	%f5153, %f5132;
	mov.f32 	%f5154, %f5133;
	mov.f32 	%f5155, %f5134;
	mov.f32 	%f5156, %f5135;
	mov.f32 	%f5157, %f5136;
	mov.f32 	%f5158, %f5137;
	mov.f32 	%f5159, %f5138;
	mov.f32 	%f5160, %f5139;
	mov.f32 	%f5161, %f5140;
	mov.f32 	%f5162, %f5141;
	mov.u32 	%r1215, %r1195;
	mov.u32 	%r1216, %r1196;
	mov.u32 	%r1217, %r1512;
	mov.u32 	%r1218, %r1197;
	mov.u32 	%r1219, %r1198;
	mov.u32 	%r1220, %r1199;
	mov.u32 	%r1221, %r1200;
	mov.u32 	%r1222, %r1201;
	mov.u32 	%r1223, %r1202;
	mov.u32 	%r1224, %r1203;
	mov.u32 	%r1225, %r1204;
	mov.u32 	%r1226, %r1205;
	mov.u32 	%r1227, %r1206;
	mov.u32 	%r1228, %r1207;
	mov.u32 	%r1229, %r1208;
	mov.u32 	%r1230, %r1209;
	mov.u32 	%r1231, %r1210;
	mov.u32 	%r1232, %r1211;
	mov.u32 	%r1233, %r1212;
	mov.u32 	%r1234, %r1213;
	@%p214 bra 	$L__BB14_257;
	setp.leu.f32 	%p215, %f5126, %f5440;
	mov.f32 	%f5143, %f5123;
	mov.f32 	%f5144, %f5124;
	mov.f32 	%f5145, %f5125;
	mov.f32 	%f5146, %f5440;
	mov.f32 	%f5147, %f5126;
	mov.f32 	%f5148, %f5127;
	mov.f32 	%f5149, %f5128;
	mov.f32 	%f5150, %f5129;
	mov.f32 	%f5151, %f5130;
	mov.f32 	%f5152, %f5131;
	mov.f32 	%f5153, %f5132;
	mov.f32 	%f5154, %f5133;
	mov.f32 	%f5155, %f5134;
	mov.f32 	%f5156, %f5135;
	mov.f32 	%f5157, %f5136;
	mov.f32 	%f5158, %f5137;
	mov.f32 	%f5159, %f5138;
	mov.f32 	%f5160, %f5139;
	mov.f32 	%f5161, %f5140;
	mov.f32 	%f5162, %f5141;
	mov.u32 	%r1215, %r1195;
	mov.u32 	%r1216, %r1196;
	mov.u32 	%r1217, %r1197;
	mov.u32 	%r1218, %r1512;
	mov.u32 	%r1219, %r1198;
	mov.u32 	%r1220, %r1199;
	mov.u32 	%r1221, %r1200;
	mov.u32 	%r1222, %r1201;
	mov.u32 	%r1223, %r1202;
	mov.u32 	%r1224, %r1203;
	mov.u32 	%r1225, %r1204;
	mov.u32 	%r1226, %r1205;
	mov.u32 	%r1227, %r1206;
	mov.u32 	%r1228, %r1207;
	mov.u32 	%r1229, %r1208;
	mov.u32 	%r1230, %r1209;
	mov.u32 	%r1231, %r1210;
	mov.u32 	%r1232, %r1211;
	mov.u32 	%r1233, %r1212;
	mov.u32 	%r1234, %r1213;
	@%p215 bra 	$L__BB14_257;
	setp.leu.f32 	%p216, %f5127, %f5440;
	mov.f32 	%f5143, %f5123;
	mov.f32 	%f5144, %f5124;
	mov.f32 	%f5145, %f5125;
	mov.f32 	%f5146, %f5126;
	mov.f32 	%f5147, %f5440;
	mov.f32 	%f5148, %f5127;
	mov.f32 	%f5149, %f5128;
	mov.f32 	%f5150, %f5129;
	mov.f32 	%f5151, %f5130;
	mov.f32 	%f5152, %f5131;
	mov.f32 	%f5153, %f5132;
	mov.f32 	%f5154, %f5133;
	mov.f32 	%f5155, %f5134;
	mov.f32 	%f5156, %f5135;
	mov.f32 	%f5157, %f5136;
	mov.f32 	%f5158, %f5137;
	mov.f32 	%f5159, %f5138;
	mov.f32 	%f5160, %f5139;
	mov.f32 	%f5161, %f5140;
	mov.f32 	%f5162, %f5141;
	mov.u32 	%r1215, %r1195;
	mov.u32 	%r1216, %r1196;
	mov.u32 	%r1217, %r1197;
	mov.u32 	%r1218, %r1198;
	mov.u32 	%r1219, %r1512;
	mov.u32 	%r1220, %r1199;
	mov.u32 	%r1221, %r1200;
	mov.u32 	%r1222, %r1201;
	mov.u32 	%r1223, %r1202;
	mov.u32 	%r1224, %r1203;
	mov.u32 	%r1225, %r1204;
	mov.u32 	%r1226, %r1205;
	mov.u32 	%r1227, %r1206;
	mov.u32 	%r1228, %r1207;
	mov.u32 	%r1229, %r1208;
	mov.u32 	%r1230, %r1209;
	mov.u32 	%r1231, %r1210;
	mov.u32 	%r1232, %r1211;
	mov.u32 	%r1233, %r1212;
	mov.u32 	%r1234, %r1213;
	@%p216 bra 	$L__BB14_257;
	setp.leu.f32 	%p217, %f5128, %f5440;
	mov.f32 	%f5143, %f5123;
	mov.f32 	%f5144, %f5124;
	mov.f32 	%f5145, %f5125;
	mov.f32 	%f5146, %f5126;
	mov.f32 	%f5147, %f5127;
	mov.f32 	%f5148, %f5440;
	mov.f32 	%f5149, %f5128;
	mov.f32 	%f5150, %f5129;
	mov.f32 	%f5151, %f5130;
	mov.f32 	%f5152, %f5131;
	mov.f32 	%f5153, %f5132;
	mov.f32 	%f5154, %f5133;
	mov.f32 	%f5155, %f5134;
	mov.f32 	%f5156, %f5135;
	mov.f32 	%f5157, %f5136;
	mov.f32 	%f5158, %f5137;
	mov.f32 	%f5159, %f5138;
	mov.f32 	%f5160, %f5139;
	mov.f32 	%f5161, %f5140;
	mov.f32 	%f5162, %f5141;
	mov.u32 	%r1215, %r1195;
	mov.u32 	%r1216, %r1196;
	mov.u32 	%r1217, %r1197;
	mov.u32 	%r1218, %r1198;
	mov.u32 	%r1219, %r1199;
	mov.u32 	%r1220, %r1512;
	mov.u32 	%r1221, %r1200;
	mov.u32 	%r1222, %r1201;
	mov.u32 	%r1223, %r1202;
	mov.u32 	%r1224, %r1203;
	mov.u32 	%r1225, %r1204;
	mov.u32 	%r1226, %r1205;
	mov.u32 	%r1227, %r1206;
	mov.u32 	%r1228, %r1207;
	mov.u32 	%r1229, %r1208;
	mov.u32 	%r1230, %r1209;
	mov.u32 	%r1231, %r1210;
	mov.u32 	%r1232, %r1211;
	mov.u32 	%r1233, %r1212;
	mov.u32 	%r1234, %r1213;
	@%p217 bra 	$L__BB14_257;
	setp.leu.f32 	%p218, %f5129, %f5440;
	mov.f32 	%f5143, %f5123;
	mov.f32 	%f5144, %f5124;
	mov.f32 	%f5145, %f5125;
	mov.f32 	%f5146, %f5126;
	mov.f32 	%f5147, %f5127;
	mov.f32 	%f5148, %f5128;
	mov.f32 	%f5149, %f5440;
	mov.f32 	%f5150, %f5129;
	mov.f32 	%f5151, %f5130;
	mov.f32 	%f5152, %f5131;
	mov.f32 	%f5153, %f5132;
	mov.f32 	%f5154, %f5133;
	mov.f32 	%f5155, %f5134;
	mov.f32 	%f5156, %f5135;
	mov.f32 	%f5157, %f5136;
	mov.f32 	%f5158, %f5137;
	mov.f32 	%f5159, %f5138;
	mov.f32 	%f5160, %f5139;
	mov.f32 	%f5161, %f5140;
	mov.f32 	%f5162, %f5141;
	mov.u32 	%r1215, %r1195;
	mov.u32 	%r1216, %r1196;
	mov.u32 	%r1217, %r1197;
	mov.u32 	%r1218, %r1198;
	mov.u32 	%r1219, %r1199;
	mov.u32 	%r1220, %r1200;
	mov.u32 	%r1221, %r1512;
	mov.u32 	%r1222, %r1201;
	mov.u32 	%r1223, %r1202;
	mov.u32 	%r1224, %r1203;
	mov.u32 	%r1225, %r1204;
	mov.u32 	%r1226, %r1205;
	mov.u32 	%r1227, %r1206;
	mov.u32 	%r1228, %r1207;
	mov.u32 	%r1229, %r1208;
	mov.u32 	%r1230, %r1209;
	mov.u32 	%r1231, %r1210;
	mov.u32 	%r1232, %r1211;
	mov.u32 	%r1233, %r1212;
	mov.u32 	%r1234, %r1213;
	@%p218 bra 	$L__BB14_257;
	setp.leu.f32 	%p219, %f5130, %f5440;
	mov.f32 	%f5143, %f5123;
	mov.f32 	%f5144, %f5124;
	mov.f32 	%f5145, %f5125;
	mov.f32 	%f5146, %f5126;
	mov.f32 	%f5147, %f5127;
	mov.f32 	%f5148, %f5128;
	mov.f32 	%f5149, %f5129;
	mov.f32 	%f5150, %f5440;
	mov.f32 	%f5151, %f5130;
	mov.f32 	%f5152, %f5131;
	mov.f32 	%f5153, %f5132;
	mov.f32 	%f5154, %f5133;
	mov.f32 	%f5155, %f5134;
	mov.f32 	%f5156, %f5135;
	mov.f32 	%f5157, %f5136;
	mov.f32 	%f5158, %f5137;
	mov.f32 	%f5159, %f5138;
	mov.f32 	%f5160, %f5139;
	mov.f32 	%f5161, %f5140;
	mov.f32 	%f5162, %f5141;
	mov.u32 	%r1215, %r1195;
	mov.u32 	%r1216, %r1196;
	mov.u32 	%r1217, %r1197;
	mov.u32 	%r1218, %r1198;
	mov.u32 	%r1219, %r1199;
	mov.u32 	%r1220, %r1200;
	mov.u32 	%r1221, %r1201;
	mov.u32 	%r1222, %r1512;
	mov.u32 	%r1223, %r1202;
	mov.u32 	%r1224, %r1203;
	mov.u32 	%r1225, %r1204;
	mov.u32 	%r1226, %r1205;
	mov.u32 	%r1227, %r1206;
	mov.u32 	%r1228, %r1207;
	mov.u32 	%r1229, %r1208;
	mov.u32 	%r1230, %r1209;
	mov.u32 	%r1231, %r1210;
	mov.u32 	%r1232, %r1211;
	mov.u32 	%r1233, %r1212;
	mov.u32 	%r1234, %r1213;
	@%p219 bra 	$L__BB14_257;
	setp.leu.f32 	%p220, %f5131, %f5440;
	mov.f32 	%f5143, %f5123;
	mov.f32 	%f5144, %f5124;
	mov.f32 	%f5145, %f5125;
	mov.f32 	%f5146, %f5126;
	mov.f32 	%f5147, %f5127;
	mov.f32 	%f5148, %f5128;
	mov.f32 	%f5149, %f5129;
	mov.f32 	%f5150, %f5130;
	mov.f32 	%f5151, %f5440;
	mov.f32 	%f5152, %f5131;
	mov.f32 	%f5153, %f5132;
	mov.f32 	%f5154, %f5133;
	mov.f32 	%f5155, %f5134;
	mov.f32 	%f5156, %f5135;
	mov.f32 	%f5157, %f5136;
	mov.f32 	%f5158, %f5137;
	mov.f32 	%f5159, %f5138;
	mov.f32 	%f5160, %f5139;
	mov.f32 	%f5161, %f5140;
	mov.f32 	%f5162, %f5141;
	mov.u32 	%r1215, %r1195;
	mov.u32 	%r1216, %r1196;
	mov.u32 	%r1217, %r1197;
	mov.u32 	%r1218, %r1198;
	mov.u32 	%r1219, %r1199;
	mov.u32 	%r1220, %r1200;
	mov.u32 	%r1221, %r1201;
	mov.u32 	%r1222, %r1202;
	mov.u32 	%r1223, %r1512;
	mov.u32 	%r1224, %r1203;
	mov.u32 	%r1225, %r1204;
	mov.u32 	%r1226, %r1205;
	mov.u32 	%r1227, %r1206;
	mov.u32 	%r1228, %r1207;
	mov.u32 	%r1229, %r1208;
	mov.u32 	%r1230, %r1209;
	mov.u32 	%r1231, %r1210;
	mov.u32 	%r1232, %r1211;
	mov.u32 	%r1233, %r1212;
	mov.u32 	%r1234, %r1213;
	@%p220 bra 	$L__BB14_257;
	setp.leu.f32 	%p221, %f5132, %f5440;
	mov.f32 	%f5143, %f5123;
	mov.f32 	%f5144, %f5124;
	mov.f32 	%f5145, %f5125;
	mov.f32 	%f5146, %f5126;
	mov.f32 	%f5147, %f5127;
	mov.f32 	%f5148, %f5128;
	mov.f32 	%f5149, %f5129;
	mov.f32 	%f5150, %f5130;
	mov.f32 	%f5151, %f5131;
	mov.f32 	%f5152, %f5440;
	mov.f32 	%f5153, %f5132;
	mov.f32 	%f5154, %f5133;
	mov.f32 	%f5155, %f5134;
	mov.f32 	%f5156, %f5135;
	mov.f32 	%f5157, %f5136;
	mov.f32 	%f5158, %f5137;
	mov.f32 	%f5159, %f5138;
	mov.f32 	%f5160, %f5139;
	mov.f32 	%f5161, %f5140;
	mov.f32 	%f5162, %f5141;
	mov.u32 	%r1215, %r1195;
	mov.u32 	%r1216, %r1196;
	mov.u32 	%r1217, %r1197;
	mov.u32 	%r1218, %r1198;
	mov.u32 	%r1219, %r1199;
	mov.u32 	%r1220, %r1200;
	mov.u32 	%r1221, %r1201;
	mov.u32 	%r1222, %r1202;
	mov.u32 	%r1223, %r1203;
	mov.u32 	%r1224, %r1512;
	mov.u32 	%r1225, %r1204;
	mov.u32 	%r1226, %r1205;
	mov.u32 	%r1227, %r1206;
	mov.u32 	%r1228, %r1207;
	mov.u32 	%r1229, %r1208;
	mov.u32 	%r1230, %r1209;
	mov.u32 	%r1231, %r1210;
	mov.u32 	%r1232, %r1211;
	mov.u32 	%r1233, %r1212;
	mov.u32 	%r1234, %r1213;
	@%p221 bra 	$L__BB14_257;
	setp.leu.f32 	%p222, %f5133, %f5440;
	mov.f32 	%f5143, %f5123;
	mov.f32 	%f5144, %f5124;
	mov.f32 	%f5145, %f5125;
	mov.f32 	%f5146, %f5126;
	mov.f32 	%f5147, %f5127;
	mov.f32 	%f5148, %f5128;
	mov.f32 	%f5149, %f5129;
	mov.f32 	%f5150, %f5130;
	mov.f32 	%f5151, %f5131;
	mov.f32 	%f5152, %f5132;
	mov.f32 	%f5153, %f5440;
	mov.f32 	%f5154, %f5133;
	mov.f32 	%f5155, %f5134;
	mov.f32 	%f5156, %f5135;
	mov.f32 	%f5157, %f5136;
	mov.f32 	%f5158, %f5137;
	mov.f32 	%f5159, %f5138;
	mov.f32 	%f5160, %f5139;
	mov.f32 	%f5161, %f5140;
	mov.f32 	%f5162, %f5141;
	mov.u32 	%r1215, %r1195;
	mov.u32 	%r1216, %r1196;
	mov.u32 	%r1217, %r1197;
	mov.u32 	%r1218, %r1198;
	mov.u32 	%r1219, %r1199;
	mov.u32 	%r1220, %r1200;
	mov.u32 	%r1221, %r1201;
	mov.u32 	%r1222, %r1202;
	mov.u32 	%r1223, %r1203;
	mov.u32 	%r1224, %r1204;
	mov.u32 	%r1225, %r1512;
	mov.u32 	%r1226, %r1205;
	mov.u32 	%r1227, %r1206;
	mov.u32 	%r1228, %r1207;
	mov.u32 	%r1229, %r1208;
	mov.u32 	%r1230, %r1209;
	mov.u32 	%r1231, %r1210;
	mov.u32 	%r1232, %r1211;
	mov.u32 	%r1233, %r1212;
	mov.u32 	%r1234, %r1213;
	@%p222 bra 	$L__BB14_257;
	setp.leu.f32 	%p223, %f5134, %f5440;
	mov.f32 	%f5143, %f5123;
	mov.f32 	%f5144, %f5124;
	mov.f32 	%f5145, %f5125;
	mov.f32 	%f5146, %f5126;
	mov.f32 	%f5147, %f5127;
	mov.f32 	%f5148, %f5128;
	mov.f32 	%f5149, %f5129;
	mov.f32 	%f5150, %f5130;
	mov.f32 	%f5151, %f5131;
	mov.f32 	%f5152, %f5132;
	mov.f32 	%f5153, %f5133;
	mov.f32 	%f5154, %f5440;
	mov.f32 	%f5155, %f5134;
	mov.f32 	%f5156, %f5135;
	mov.f32 	%f5157, %f5136;
	mov.f32 	%f5158, %f5137;
	mov.f32 	%f5159, %f5138;
	mov.f32 	%f5160, %f5139;
	mov.f32 	%f5161, %f5140;
	mov.f32 	%f5162, %f5141;
	mov.u32 	%r1215, %r1195;
	mov.u32 	%r1216, %r1196;
	mov.u32 	%r1217, %r1197;
	mov.u32 	%r1218, %r1198;
	mov.u32 	%r1219, %r1199;
	mov.u32 	%r1220, %r1200;
	mov.u32 	%r1221, %r1201;
	mov.u32 	%r1222, %r1202;
	mov.u32 	%r1223, %r1203;
	mov.u32 	%r1224, %r1204;
	mov.u32 	%r1225, %r1205;
	mov.u32 	%r1226, %r1512;
	mov.u32 	%r1227, %r1206;
	mov.u32 	%r1228, %r1207;
	mov.u32 	%r1229, %r1208;
	mov.u32 	%r1230, %r1209;
	mov.u32 	%r1231, %r1210;
	mov.u32 	%r1232, %r1211;
	mov.u32 	%r1233, %r1212;
	mov.u32 	%r1234, %r1213;
	@%p223 bra 	$L__BB14_257;
	setp.leu.f32 	%p224, %f5135, %f5440;
	mov.f32 	%f5143, %f5123;
	mov.f32 	%f5144, %f5124;
	mov.f32 	%f5145, %f5125;
	mov.f32 	%f5146, %f5126;
	mov.f32 	%f5147, %f5127;
	mov.f32 	%f5148, %f5128;
	mov.f32 	%f5149, %f5129;
	mov.f32 	%f5150, %f5130;
	mov.f32 	%f5151, %f5131;
	mov.f32 	%f5152, %f5132;
	mov.f32 	%f5153, %f5133;
	mov.f32 	%f5154, %f5134;
	mov.f32 	%f5155, %f5440;
	mov.f32 	%f5156, %f5135;
	mov.f32 	%f5157, %f5136;
	mov.f32 	%f5158, %f5137;
	mov.f32 	%f5159, %f5138;
	mov.f32 	%f5160, %f5139;
	mov.f32 	%f5161, %f5140;
	mov.f32 	%f5162, %f5141;
	mov.u32 	%r1215, %r1195;
	mov.u32 	%r1216, %r1196;
	mov.u32 	%r1217, %r1197;
	mov.u32 	%r1218, %r1198;
	mov.u32 	%r1219, %r1199;
	mov.u32 	%r1220, %r1200;
	mov.u32 	%r1221, %r1201;
	mov.u32 	%r1222, %r1202;
	mov.u32 	%r1223, %r1203;
	mov.u32 	%r1224, %r1204;
	mov.u32 	%r1225, %r1205;
	mov.u32 	%r1226, %r1206;
	mov.u32 	%r1227, %r1512;
	mov.u32 	%r1228, %r1207;
	mov.u32 	%r1229, %r1208;
	mov.u32 	%r1230, %r1209;
	mov.u32 	%r1231, %r1210;
	mov.u32 	%r1232, %r1211;
	mov.u32 	%r1233, %r1212;
	mov.u32 	%r1234, %r1213;
	@%p224 bra 	$L__BB14_257;
	setp.leu.f32 	%p225, %f5136, %f5440;
	mov.f32 	%f5143, %f5123;
	mov.f32 	%f5144, %f5124;
	mov.f32 	%f5145, %f5125;
	mov.f32 	%f5146, %f5126;
	mov.f32 	%f5147, %f5127;
	mov.f32 	%f5148, %f5128;
	mov.f32 	%f5149, %f5129;
	mov.f32 	%f5150, %f5130;
	mov.f32 	%f5151, %f5131;
	mov.f32 	%f5152, %f5132;
	mov.f32 	%f5153, %f5133;
	mov.f32 	%f5154, %f5134;
	mov.f32 	%f5155, %f5135;
	mov.f32 	%f5156, %f5440;
	mov.f32 	%f5157, %f5136;
	mov.f32 	%f5158, %f5137;
	mov.f32 	%f5159, %f5138;
	mov.f32 	%f5160, %f5139;
	mov.f32 	%f5161, %f5140;
	mov.f32 	%f5162, %f5141;
	mov.u32 	%r1215, %r1195;
	mov.u32 	%r1216, %r1196;
	mov.u32 	%r1217, %r1197;
	mov.u32 	%r1218, %r1198;
	mov.u32 	%r1219, %r1199;
	mov.u32 	%r1220, %r1200;
	mov.u32 	%r1221, %r1201;
	mov.u32 	%r1222, %r1202;
	mov.u32 	%r1223, %r1203;
	mov.u32 	%r1224, %r1204;
	mov.u32 	%r1225, %r1205;
	mov.u32 	%r1226, %r1206;
	mov.u32 	%r1227, %r1207;
	mov.u32 	%r1228, %r1512;
	mov.u32 	%r1229, %r1208;
	mov.u32 	%r1230, %r1209;
	mov.u32 	%r1231, %r1210;
	mov.u32 	%r1232, %r1211;
	mov.u32 	%r1233, %r1212;
	mov.u32 	%r1234, %r1213;
	@%p225 bra 	$L__BB14_257;
	setp.leu.f32 	%p226, %f5137, %f5440;
	mov.f32 	%f5143, %f5123;
	mov.f32 	%f5144, %f5124;
	mov.f32 	%f5145, %f5125;
	mov.f32 	%f5146, %f5126;
	mov.f32 	%f5147, %f5127;
	mov.f32 	%f5148, %f5128;
	mov.f32 	%f5149, %f5129;
	mov.f32 	%f5150, %f5130;
	mov.f32 	%f5151, %f5131;
	mov.f32 	%f5152, %f5132;
	mov.f32 	%f5153, %f5133;
	mov.f32 	%f5154, %f5134;
	mov.f32 	%f5155, %f5135;
	mov.f32 	%f5156, %f5136;
	mov.f32 	%f5157, %f5440;
	mov.f32 	%f5158, %f5137;
	mov.f32 	%f5159, %f5138;
	mov.f32 	%f5160, %f5139;
	mov.f32 	%f5161, %f5140;
	mov.f32 	%f5162, %f5141;
	mov.u32 	%r1215, %r1195;
	mov.u32 	%r1216, %r1196;
	mov.u32 	%r1217, %r1197;
	mov.u32 	%r1218, %r1198;
	mov.u32 	%r1219, %r1199;
	mov.u32 	%r1220, %r1200;
	mov.u32 	%r1221, %r1201;
	mov.u32 	%r1222, %r1202;
	mov.u32 	%r1223, %r1203;
	mov.u32 	%r1224, %r1204;
	mov.u32 	%r1225, %r1205;
	mov.u32 	%r1226, %r1206;
	mov.u32 	%r1227, %r1207;
	mov.u32 	%r1228, %r1208;
	mov.u32 	%r1229, %r1512;
	mov.u32 	%r1230, %r1209;
	mov.u32 	%r1231, %r1210;
	mov.u32 	%r1232, %r1211;
	mov.u32 	%r1233, %r1212;
	mov.u32 	%r1234, %r1213;
	@%p226 bra 	$L__BB14_257;
	setp.leu.f32 	%p227, %f5138, %f5440;
	mov.f32 	%f5143, %f5123;
	mov.f32 	%f5144, %f5124;
	mov.f32 	%f5145, %f5125;
	mov.f32 	%f5146, %f5126;
	mov.f32 	%f5147, %f5127;
	mov.f32 	%f5148, %f5128;
	mov.f32 	%f5149, %f5129;
	mov.f32 	%f5150, %f5130;
	mov.f32 	%f5151, %f5131;
	mov.f32 	%f5152, %f5132;
	mov.f32 	%f5153, %f5133;
	mov.f32 	%f5154, %f5134;
	mov.f32 	%f5155, %f5135;
	mov.f32 	%f5156, %f5136;
	mov.f32 	%f5157, %f5137;
	mov.f32 	%f5158, %f5440;
	mov.f32 	%f5159, %f5138;
	mov.f32 	%f5160, %f5139;
	mov.f32 	%f5161, %f5140;
	mov.f32 	%f5162, %f5141;
	mov.u32 	%r1215, %r1195;
	mov.u32 	%r1216, %r1196;
	mov.u32 	%r1217, %r1197;
	mov.u32 	%r1218, %r1198;
	mov.u32 	%r1219, %r1199;
	mov.u32 	%r1220, %r1200;
	mov.u32 	%r1221, %r1201;
	mov.u32 	%r1222, %r1202;
	mov.u32 	%r1223, %r1203;
	mov.u32 	%r1224, %r1204;
	mov.u32 	%r1225, %r1205;
	mov.u32 	%r1226, %r1206;
	mov.u32 	%r1227, %r1207;
	mov.u32 	%r1228, %r1208;
	mov.u32 	%r1229, %r1209;
	mov.u32 	%r1230, %r1512;
	mov.u32 	%r1231, %r1210;
	mov.u32 	%r1232, %r1211;
	mov.u32 	%r1233, %r1212;
	mov.u32 	%r1234, %r1213;
	@%p227 bra 	$L__BB14_257;
	setp.leu.f32 	%p228, %f5139, %f5440;
	mov.f32 	%f5143, %f5123;
	mov.f32 	%f5144, %f5124;
	mov.f32 	%f5145, %f5125;
	mov.f32 	%f5146, %f5126;
	mov.f32 	%f5147, %f5127;
	mov.f32 	%f5148, %f5128;
	mov.f32 	%f5149, %f5129;
	mov.f32 	%f5150, %f5130;
	mov.f32 	%f5151, %f5131;
	mov.f32 	%f5152, %f5132;
	mov.f32 	%f5153, %f5133;
	mov.f32 	%f5154, %f5134;
	mov.f32 	%f5155, %f5135;
	mov.f32 	%f5156, %f5136;
	mov.f32 	%f5157, %f5137;
	mov.f32 	%f5158, %f5138;
	mov.f32 	%f5159, %f5440;
	mov.f32 	%f5160, %f5139;
	mov.f32 	%f5161, %f5140;
	mov.f32 	%f5162, %f5141;
	mov.u32 	%r1215, %r1195;
	mov.u32 	%r1216, %r1196;
	mov.u32 	%r1217, %r1197;
	mov.u32 	%r1218, %r1198;
	mov.u32 	%r1219, %r1199;
	mov.u32 	%r1220, %r1200;
	mov.u32 	%r1221, %r1201;
	mov.u32 	%r1222, %r1202;
	mov.u32 	%r1223, %r1203;
	mov.u32 	%r1224, %r1204;
	mov.u32 	%r1225, %r1205;
	mov.u32 	%r1226, %r1206;
	mov.u32 	%r1227, %r1207;
	mov.u32 	%r1228, %r1208;
	mov.u32 	%r1229, %r1209;
	mov.u32 	%r1230, %r1210;
	mov.u32 	%r1231, %r1512;
	mov.u32 	%r1232, %r1211;
	mov.u32 	%r1233, %r1212;
	mov.u32 	%r1234, %r1213;
	@%p228 bra 	$L__BB14_257;
	setp.leu.f32 	%p229, %f5140, %f5440;
	mov.f32 	%f5143, %f5123;
	mov.f32 	%f5144, %f5124;
	mov.f32 	%f5145, %f5125;
	mov.f32 	%f5146, %f5126;
	mov.f32 	%f5147, %f5127;
	mov.f32 	%f5148, %f5128;
	mov.f32 	%f5149, %f5129;
	mov.f32 	%f5150, %f5130;
	mov.f32 	%f5151, %f5131;
	mov.f32 	%f5152, %f5132;
	mov.f32 	%f5153, %f5133;
	mov.f32 	%f5154, %f5134;
	mov.f32 	%f5155, %f5135;
	mov.f32 	%f5156, %f5136;
	mov.f32 	%f5157, %f5137;
	mov.f32 	%f5158, %f5138;
	mov.f32 	%f5159, %f5139;
	mov.f32 	%f5160, %f5440;
	mov.f32 	%f5161, %f5140;
	mov.f32 	%f5162, %f5141;
	mov.u32 	%r1215, %r1195;
	mov.u32 	%r1216, %r1196;
	mov.u32 	%r1217, %r1197;
	mov.u32 	%r1218, %r1198;
	mov.u32 	%r1219, %r1199;
	mov.u32 	%r1220, %r1200;
	mov.u32 	%r1221, %r1201;
	mov.u32 	%r1222, %r1202;
	mov.u32 	%r1223, %r1203;
	mov.u32 	%r1224, %r1204;
	mov.u32 	%r1225, %r1205;
	mov.u32 	%r1226, %r1206;
	mov.u32 	%r1227, %r1207;
	mov.u32 	%r1228, %r1208;
	mov.u32 	%r1229, %r1209;
	mov.u32 	%r1230, %r1210;
	mov.u32 	%r1231, %r1211;
	mov.u32 	%r1232, %r1512;
	mov.u32 	%r1233, %r1212;
	mov.u32 	%r1234, %r1213;
	@%p229 bra 	$L__BB14_257;
	setp.leu.f32 	%p230, %f5141, %f5440;
	mov.f32 	%f5143, %f5123;
	mov.f32 	%f5144, %f5124;
	mov.f32 	%f5145, %f5125;
	mov.f32 	%f5146, %f5126;
	mov.f32 	%f5147, %f5127;
	mov.f32 	%f5148, %f5128;
	mov.f32 	%f5149, %f5129;
	mov.f32 	%f5150, %f5130;
	mov.f32 	%f5151, %f5131;
	mov.f32 	%f5152, %f5132;
	mov.f32 	%f5153, %f5133;
	mov.f32 	%f5154, %f5134;
	mov.f32 	%f5155, %f5135;
	mov.f32 	%f5156, %f5136;
	mov.f32 	%f5157, %f5137;
	mov.f32 	%f5158, %f5138;
	mov.f32 	%f5159, %f5139;
	mov.f32 	%f5160, %f5140;
	mov.f32 	%f5161, %f5440;
	mov.f32 	%f5162, %f5141;
	mov.u32 	%r1215, %r1195;
	mov.u32 	%r1216, %r1196;
	mov.u32 	%r1217, %r1197;
	mov.u32 	%r1218, %r1198;
	mov.u32 	%r1219, %r1199;
	mov.u32 	%r1220, %r1200;
	mov.u32 	%r1221, %r1201;
	mov.u32 	%r1222, %r1202;
	mov.u32 	%r1223, %r1203;
	mov.u32 	%r1224, %r1204;
	mov.u32 	%r1225, %r1205;
	mov.u32 	%r1226, %r1206;
	mov.u32 	%r1227, %r1207;
	mov.u32 	%r1228, %r1208;
	mov.u32 	%r1229, %r1209;
	mov.u32 	%r1230, %r1210;
	mov.u32 	%r1231, %r1211;
	mov.u32 	%r1232, %r1212;
	mov.u32 	%r1233, %r1512;
	mov.u32 	%r1234, %r1213;
	@%p230 bra 	$L__BB14_257;
	setp.leu.f32 	%p231, %f5460, %f5440;
	mov.f32 	%f5143, %f5123;
	mov.f32 	%f5144, %f5124;
	mov.f32 	%f5145, %f5125;
	mov.f32 	%f5146, %f5126;
	mov.f32 	%f5147, %f5127;
	mov.f32 	%f5148, %f5128;
	mov.f32 	%f5149, %f5129;
	mov.f32 	%f5150, %f5130;
	mov.f32 	%f5151, %f5131;
	mov.f32 	%f5152, %f5132;
	mov.f32 	%f5153, %f5133;
	mov.f32 	%f5154, %f5134;
	mov.f32 	%f5155, %f5135;
	mov.f32 	%f5156, %f5136;
	mov.f32 	%f5157, %f5137;
	mov.f32 	%f5158, %f5138;
	mov.f32 	%f5159, %f5139;
	mov.f32 	%f5160, %f5140;
	mov.f32 	%f5161, %f5141;
	mov.f32 	%f5162, %f5440;
	mov.u32 	%r1215, %r1195;
	mov.u32 	%r1216, %r1196;
	mov.u32 	%r1217, %r1197;
	mov.u32 	%r1218, %r1198;
	mov.u32 	%r1219, %r1199;
	mov.u32 	%r1220, %r1200;
	mov.u32 	%r1221, %r1201;
	mov.u32 	%r1222, %r1202;
	mov.u32 	%r1223, %r1203;
	mov.u32 	%r1224, %r1204;
	mov.u32 	%r1225, %r1205;
	mov.u32 	%r1226, %r1206;
	mov.u32 	%r1227, %r1207;
	mov.u32 	%r1228, %r1208;
	mov.u32 	%r1229, %r1209;
	mov.u32 	%r1230, %r1210;
	mov.u32 	%r1231, %r1211;
	mov.u32 	%r1232, %r1212;
	mov.u32 	%r1233, %r1213;
	mov.u32 	%r1234, %r1512;
	@%p231 bra 	$L__BB14_257;
	mov.f32 	%f5143, %f5123;
	mov.f32 	%f5144, %f5124;
	mov.f32 	%f5145, %f5125;
	mov.f32 	%f5146, %f5126;
	mov.f32 	%f5147, %f5127;
	mov.f32 	%f5148, %f5128;
	mov.f32 	%f5149, %f5129;
	mov.f32 	%f5150, %f5130;
	mov.f32 	%f5151, %f5131;
	mov.f32 	%f5152, %f5132;
	mov.f32 	%f5153, %f5133;
	mov.f32 	%f5154, %f5134;
	mov.f32 	%f5155, %f5135;
	mov.f32 	%f5156, %f5136;
	mov.f32 	%f5157, %f5137;
	mov.f32 	%f5158, %f5138;
	mov.f32 	%f5159, %f5139;
	mov.f32 	%f5160, %f5140;
	mov.f32 	%f5161, %f5141;
	mov.f32 	%f5162, %f5460;
	mov.f32 	%f5460, %f5440;
	mov.u32 	%r1215, %r1195;
	mov.u32 	%r1216, %r1196;
	mov.u32 	%r1217, %r1197;
	mov.u32 	%r1218, %r1198;
	mov.u32 	%r1219, %r1199;
	mov.u32 	%r1220, %r1200;
	mov.u32 	%r1221, %r1201;
	mov.u32 	%r1222, %r1202;
	mov.u32 	%r1223, %r1203;
	mov.u32 	%r1224, %r1204;
	mov.u32 	%r1225, %r1205;
	mov.u32 	%r1226, %r1206;
	mov.u32 	%r1227, %r1207;
	mov.u32 	%r1228, %r1208;
	mov.u32 	%r1229, %r1209;
	mov.u32 	%r1230, %r1210;
	mov.u32 	%r1231, %r1211;
	mov.u32 	%r1232, %r1212;
	mov.u32 	%r1233, %r1213;
	mov.u32 	%r1234, %r1532;
	mov.u32 	%r1532, %r1512;
$L__BB14_257:
	setp.leu.f32 	%p232, %f5143, %f5439;
	mov.f32 	%f5164, %f5439;
	mov.f32 	%f5165, %f5143;
	mov.f32 	%f5166, %f5144;
	mov.f32 	%f5167, %f5145;
	mov.f32 	%f5168, %f5146;
	mov.f32 	%f5169, %f5147;
	mov.f32 	%f5170, %f5148;
	mov.f32 	%f5171, %f5149;
	mov.f32 	%f5172, %f5150;
	mov.f32 	%f5173, %f5151;
	mov.f32 	%f5174, %f5152;
	mov.f32 	%f5175, %f5153;
	mov.f32 	%f5176, %f5154;
	mov.f32 	%f5177, %f5155;
	mov.f32 	%f5178, %f5156;
	mov.f32 	%f5179, %f5157;
	mov.f32 	%f5180, %f5158;
	mov.f32 	%f5181, %f5159;
	mov.f32 	%f5182, %f5160;
	mov.f32 	%f5183, %f5161;
	mov.f32 	%f5184, %f5162;
	mov.u32 	%r1236, %r1511;
	mov.u32 	%r1237, %r1215;
	mov.u32 	%r1238, %r1216;
	mov.u32 	%r1239, %r1217;
	mov.u32 	%r1240, %r1218;
	mov.u32 	%r1241, %r1219;
	mov.u32 	%r1242, %r1220;
	mov.u32 	%r1243, %r1221;
	mov.u32 	%r1244, %r1222;
	mov.u32 	%r1245, %r1223;
	mov.u32 	%r1246, %r1224;
	mov.u32 	%r1247, %r1225;
	mov.u32 	%r1248, %r1226;
	mov.u32 	%r1249, %r1227;
	mov.u32 	%r1250, %r1228;
	mov.u32 	%r1251, %r1229;
	mov.u32 	%r1252, %r1230;
	mov.u32 	%r1253, %r1231;
	mov.u32 	%r1254, %r1232;
	mov.u32 	%r1255, %r1233;
	mov.u32 	%r1256, %r1234;
	@%p232 bra 	$L__BB14_279;
	setp.leu.f32 	%p233, %f5144, %f5439;
	mov.f32 	%f5164, %f5143;
	mov.f32 	%f5165, %f5439;
	mov.f32 	%f5166, %f5144;
	mov.f32 	%f5167, %f5145;
	mov.f32 	%f5168, %f5146;
	mov.f32 	%f5169, %f5147;
	mov.f32 	%f5170, %f5148;
	mov.f32 	%f5171, %f5149;
	mov.f32 	%f5172, %f5150;
	mov.f32 	%f5173, %f5151;
	mov.f32 	%f5174, %f5152;
	mov.f32 	%f5175, %f5153;
	mov.f32 	%f5176, %f5154;
	mov.f32 	%f5177, %f5155;
	mov.f32 	%f5178, %f5156;
	mov.f32 	%f5179, %f5157;
	mov.f32 	%f5180, %f5158;
	mov.f32 	%f5181, %f5159;
	mov.f32 	%f5182, %f5160;
	mov.f32 	%f5183, %f5161;
	mov.f32 	%f5184, %f5162;
	mov.u32 	%r1236, %r1215;
	mov.u32 	%r1237, %r1511;
	mov.u32 	%r1238, %r1216;
	mov.u32 	%r1239, %r1217;
	mov.u32 	%r1240, %r1218;
	mov.u32 	%r1241, %r1219;
	mov.u32 	%r1242, %r1220;
	mov.u32 	%r1243, %r1221;
	mov.u32 	%r1244, %r1222;
	mov.u32 	%r1245, %r1223;
	mov.u32 	%r1246, %r1224;
	mov.u32 	%r1247, %r1225;
	mov.u32 	%r1248, %r1226;
	mov.u32 	%r1249, %r1227;
	mov.u32 	%r1250, %r1228;
	mov.u32 	%r1251, %r1229;
	mov.u32 	%r1252, %r1230;
	mov.u32 	%r1253, %r1231;
	mov.u32 	%r1254, %r1232;
	mov.u32 	%r1255, %r1233;
	mov.u32 	%r1256, %r1234;
	@%p233 bra 	$L__BB14_279;
	setp.leu.f32 	%p234, %f5145, %f5439;
	mov.f32 	%f5164, %f5143;
	mov.f32 	%f5165, %f5144;
	mov.f32 	%f5166, %f5439;
	mov.f32 	%f5167, %f5145;
	mov.f32 	%f5168, %f5146;
	mov.f32 	%f5169, %f5147;
	mov.f32 	%f5170, %f5148;
	mov.f32 	%f5171, %f5149;
	mov.f32 	%f5172, %f5150;
	mov.f32 	%f5173, %f5151;
	mov.f32 	%f5174, %f5152;
	mov.f32 	%f5175, %f5153;
	mov.f32 	%f5176, %f5154;
	mov.f32 	%f5177, %f5155;
	mov.f32 	%f5178, %f5156;
	mov.f32 	%f5179, %f5157;
	mov.f32 	%f5180, %f5158;
	mov.f32 	%f5181, %f5159;
	mov.f32 	%f5182, %f5160;
	mov.f32 	%f5183, %f5161;
	mov.f32 	%f5184, %f5162;
	mov.u32 	%r1236, %r1215;
	mov.u32 	%r1237, %r1216;
	mov.u32 	%r1238, %r1511;
	mov.u32 	%r1239, %r1217;
	mov.u32 	%r1240, %r1218;
	mov.u32 	%r1241, %r1219;
	mov.u32 	%r1242, %r1220;
	mov.u32 	%r1243, %r1221;
	mov.u32 	%r1244, %r1222;
	mov.u32 	%r1245, %r1223;
	mov.u32 	%r1246, %r1224;
	mov.u32 	%r1247, %r1225;
	mov.u32 	%r1248, %r1226;
	mov.u32 	%r1249, %r1227;
	mov.u32 	%r1250, %r1228;
	mov.u32 	%r1251, %r1229;
	mov.u32 	%r1252, %r1230;
	mov.u32 	%r1253, %r1231;
	mov.u32 	%r1254, %r1232;
	mov.u32 	%r1255, %r1233;
	mov.u32 	%r1256, %r1234;
	@%p234 bra 	$L__BB14_279;
	setp.leu.f32 	%p235, %f5146, %f5439;
	mov.f32 	%f5164, %f5143;
	mov.f32 	%f5165, %f5144;
	mov.f32 	%f5166, %f5145;
	mov.f32 	%f5167, %f5439;
	mov.f32 	%f5168, %f5146;
	mov.f32 	%f5169, %f5147;
	mov.f32 	%f5170, %f5148;
	mov.f32 	%f5171, %f5149;
	mov.f32 	%f5172, %f5150;
	mov.f32 	%f5173, %f5151;
	mov.f32 	%f5174, %f5152;
	mov.f32 	%f5175, %f5153;
	mov.f32 	%f5176, %f5154;
	mov.f32 	%f5177, %f5155;
	mov.f32 	%f5178, %f5156;
	mov.f32 	%f5179, %f5157;
	mov.f32 	%f5180, %f5158;
	mov.f32 	%f5181, %f5159;
	mov.f32 	%f5182, %f5160;
	mov.f32 	%f5183, %f5161;
	mov.f32 	%f5184, %f5162;
	mov.u32 	%r1236, %r1215;
	mov.u32 	%r1237, %r1216;
	mov.u32 	%r1238, %r1217;
	mov.u32 	%r1239, %r1511;
	mov.u32 	%r1240, %r1218;
	mov.u32 	%r1241, %r1219;
	mov.u32 	%r1242, %r1220;
	mov.u32 	%r1243, %r1221;
	mov.u32 	%r1244, %r1222;
	mov.u32 	%r1245, %r1223;
	mov.u32 	%r1246, %r1224;
	mov.u32 	%r1247, %r1225;
	mov.u32 	%r1248, %r1226;
	mov.u32 	%r1249, %r1227;
	mov.u32 	%r1250, %r1228;
	mov.u32 	%r1251, %r1229;
	mov.u32 	%r1252, %r1230;
	mov.u32 	%r1253, %r1231;
	mov.u32 	%r1254, %r1232;
	mov.u32 	%r1255, %r1233;
	mov.u32 	%r1256, %r1234;
	@%p235 bra 	$L__BB14_279;
	setp.leu.f32 	%p236, %f5147, %f5439;
	mov.f32 	%f5164, %f5143;
	mov.f32 	%f5165, %f5144;
	mov.f32 	%f5166, %f5145;
	mov.f32 	%f5167, %f5146;
	mov.f32 	%f5168, %f5439;
	mov.f32 	%f5169, %f5147;
	mov.f32 	%f5170, %f5148;
	mov.f32 	%f5171, %f5149;
	mov.f32 	%f5172, %f5150;
	mov.f32 	%f5173, %f5151;
	mov.f32 	%f5174, %f5152;
	mov.f32 	%f5175, %f5153;
	mov.f32 	%f5176, %f5154;
	mov.f32 	%f5177, %f5155;
	mov.f32 	%f5178, %f5156;
	mov.f32 	%f5179, %f5157;
	mov.f32 	%f5180, %f5158;
	mov.f32 	%f5181, %f5159;
	mov.f32 	%f5182, %f5160;
	mov.f32 	%f5183, %f5161;
	mov.f32 	%f5184, %f5162;
	mov.u32 	%r1236, %r1215;
	mov.u32 	%r1237, %r1216;
	mov.u32 	%r1238, %r1217;
	mov.u32 	%r1239, %r1218;
	mov.u32 	%r1240, %r1511;
	mov.u32 	%r1241, %r1219;
	mov.u32 	%r1242, %r1220;
	mov.u32 	%r1243, %r1221;
	mov.u32 	%r1244, %r1222;
	mov.u32 	%r1245, %r1223;
	mov.u32 	%r1246, %r1224;
	mov.u32 	%r1247, %r1225;
	mov.u32 	%r1248, %r1226;
	mov.u32 	%r1249, %r1227;
	mov.u32 	%r1250, %r1228;
	mov.u32 	%r1251, %r1229;
	mov.u32 	%r1252, %r1230;
	mov.u32 	%r1253, %r1231;
	mov.u32 	%r1254, %r1232;
	mov.u32 	%r1255, %r1233;
	mov.u32 	%r1256, %r1234;
	@%p236 bra 	$L__BB14_279;
	setp.leu.f32 	%p237, %f5148, %f5439;
	mov.f32 	%f5164, %f5143;
	mov.f32 	%f5165, %f5144;
	mov.f32 	%f5166, %f5145;
	mov.f32 	%f5167, %f5146;
	mov.f32 	%f5168, %f5147;
	mov.f32 	%f5169, %f5439;
	mov.f32 	%f5170, %f5148;
	mov.f32 	%f5171, %f5149;
	mov.f32 	%f5172, %f5150;
	mov.f32 	%f5173, %f5151;
	mov.f32 	%f5174, %f5152;
	mov.f32 	%f5175, %f5153;
	mov.f32 	%f5176, %f5154;
	mov.f32 	%f5177, %f5155;
	mov.f32 	%f5178, %f5156;
	mov.f32 	%f5179, %f5157;
	mov.f32 	%f5180, %f5158;
	mov.f32 	%f5181, %f5159;
	mov.f32 	%f5182, %f5160;
	mov.f32 	%f5183, %f5161;
	mov.f32 	%f5184, %f5162;
	mov.u32 	%r1236, %r1215;
	mov.u32 	%r1237, %r1216;
	mov.u32 	%r1238, %r1217;
	mov.u32 	%r1239, %r1218;
	mov.u32 	%r1240, %r1219;
	mov.u32 	%r1241, %r1511;
	mov.u32 	%r1242, %r1220;
	mov.u32 	%r1243, %r1221;
	mov.u32 	%r1244, %r1222;
	mov.u32 	%r1245, %r1223;
	mov.u32 	%r1246, %r1224;
	mov.u32 	%r1247, %r1225;
	mov.u32 	%r1248, %r1226;
	mov.u32 	%r1249, %r1227;
	mov.u32 	%r1250, %r1228;
	mov.u32 	%r1251, %r1229;
	mov.u32 	%r1252, %r1230;
	mov.u32 	%r1253, %r1231;
	mov.u32 	%r1254, %r1232;
	mov.u32 	%r1255, %r1233;
	mov.u32 	%r1256, %r1234;
	@%p237 bra 	$L__BB14_279;
	setp.leu.f32 	%p238, %f5149, %f5439;
	mov.f32 	%f5164, %f5143;
	mov.f32 	%f5165, %f5144;
	mov.f32 	%f5166, %f5145;
	mov.f32 	%f5167, %f5146;
	mov.f32 	%f5168, %f5147;
	mov.f32 	%f5169, %f5148;
	mov.f32 	%f5170, %f5439;
	mov.f32 	%f5171, %f5149;
	mov.f32 	%f5172, %f5150;
	mov.f32 	%f5173, %f5151;
	mov.f32 	%f5174, %f5152;
	mov.f32 	%f5175, %f5153;
	mov.f32 	%f5176, %f5154;
	mov.f32 	%f5177, %f5155;
	mov.f32 	%f5178, %f5156;
	mov.f32 	%f5179, %f5157;
	mov.f32 	%f5180, %f5158;
	mov.f32 	%f5181, %f5159;
	mov.f32 	%f5182, %f5160;
	mov.f32 	%f5183, %f5161;
	mov.f32 	%f5184, %f5162;
	mov.u32 	%r1236, %r1215;
	mov.u32 	%r1237, %r1216;
	mov.u32 	%r1238, %r1217;
	mov.u32 	%r1239, %r1218;
	mov.u32 	%r1240, %r1219;
	mov.u32 	%r1241, %r1220;
	mov.u32 	%r1242, %r1511;
	mov.u32 	%r1243, %r1221;
	mov.u32 	%r1244, %r1222;
	mov.u32 	%r1245, %r1223;
	mov.u32 	%r1246, %r1224;
	mov.u32 	%r1247, %r1225;
	mov.u32 	%r1248, %r1226;
	mov.u32 	%r1249, %r1227;
	mov.u32 	%r1250, %r1228;
	mov.u32 	%r1251, %r1229;
	mov.u32 	%r1252, %r1230;
	mov.u32 	%r1253, %r1231;
	mov.u32 	%r1254, %r1232;
	mov.u32 	%r1255, %r1233;
	mov.u32 	%r1256, %r1234;
	@%p238 bra 	$L__BB14_279;
	setp.leu.f32 	%p239, %f5150, %f5439;
	mov.f32 	%f5164, %f5143;
	mov.f32 	%f5165, %f5144;
	mov.f32 	%f5166, %f5145;
	mov.f32 	%f5167, %f5146;
	mov.f32 	%f5168, %f5147;
	mov.f32 	%f5169, %f5148;
	mov.f32 	%f5170, %f5149;
	mov.f32 	%f5171, %f5439;
	mov.f32 	%f5172, %f5150;
	mov.f32 	%f5173, %f5151;
	mov.f32 	%f5174, %f5152;
	mov.f32 	%f5175, %f5153;
	mov.f32 	%f5176, %f5154;
	mov.f32 	%f5177, %f5155;
	mov.f32 	%f5178, %f5156;
	mov.f32 	%f5179, %f5157;
	mov.f32 	%f5180, %f5158;
	mov.f32 	%f5181, %f5159;
	mov.f32 	%f5182, %f5160;
	mov.f32 	%f5183, %f5161;
	mov.f32 	%f5184, %f5162;
	mov.u32 	%r1236, %r1215;
	mov.u32 	%r1237, %r1216;
	mov.u32 	%r1238, %r1217;
	mov.u32 	%r1239, %r1218;
	mov.u32 	%r1240, %r1219;
	mov.u32 	%r1241, %r1220;
	mov.u32 	%r1242, %r1221;
	mov.u32 	%r1243, %r1511;
	mov.u32 	%r1244, %r1222;
	mov.u32 	%r1245, %r1223;
	mov.u32 	%r1246, %r1224;
	mov.u32 	%r1247, %r1225;
	mov.u32 	%r1248, %r1226;
	mov.u32 	%r1249, %r1227;
	mov.u32 	%r1250, %r1228;
	mov.u32 	%r1251, %r1229;
	mov.u32 	%r1252, %r1230;
	mov.u32 	%r1253, %r1231;
	mov.u32 	%r1254, %r1232;
	mov.u32 	%r1255, %r1233;
	mov.u32 	%r1256, %r1234;
	@%p239 bra 	$L__BB14_279;
	setp.leu.f32 	%p240, %f5151, %f5439;
	mov.f32 	%f5164, %f5143;
	mov.f32 	%f5165, %f5144;
	mov.f32 	%f5166, %f5145;
	mov.f32 	%f5167, %f5146;
	mov.f32 	%f5168, %f5147;
	mov.f32 	%f5169, %f5148;
	mov.f32 	%f5170, %f5149;
	mov.f32 	%f5171, %f5150;
	mov.f32 	%f5172, %f5439;
	mov.f32 	%f5173, %f5151;
	mov.f32 	%f5174, %f5152;
	mov.f32 	%f5175, %f5153;
	mov.f32 	%f5176, %f5154;
	mov.f32 	%f5177, %f5155;
	mov.f32 	%f5178, %f5156;
	mov.f32 	%f5179, %f5157;
	mov.f32 	%f5180, %f5158;
	mov.f32 	%f5181, %f5159;
	mov.f32 	%f5182, %f5160;
	mov.f32 	%f5183, %f5161;
	mov.f32 	%f5184, %f5162;
	mov.u32 	%r1236, %r1215;
	mov.u32 	%r1237, %r1216;
	mov.u32 	%r1238, %r1217;
	mov.u32 	%r1239, %r1218;
	mov.u32 	%r1240, %r1219;
	mov.u32 	%r1241, %r1220;
	mov.u32 	%r1242, %r1221;
	mov.u32 	%r1243, %r1222;
	mov.u32 	%r1244, %r1511;
	mov.u32 	%r1245, %r1223;
	mov.u32 	%r1246, %r1224;
	mov.u32 	%r1247, %r1225;
	mov.u32 	%r1248, %r1226;
	mov.u32 	%r1249, %r1227;
	mov.u32 	%r1250, %r1228;
	mov.u32 	%r1251, %r1229;
	mov.u32 	%r1252, %r1230;
	mov.u32 	%r1253, %r1231;
	mov.u32 	%r1254, %r1232;
	mov.u32 	%r1255, %r1233;
	mov.u32 	%r1256, %r1234;
	@%p240 bra 	$L__BB14_279;
	setp.leu.f32 	%p241, %f5152, %f5439;
	mov.f32 	%f5164, %f5143;
	mov.f32 	%f5165, %f5144;
	mov.f32 	%f5166, %f5145;
	mov.f32 	%f5167, %f5146;
	mov.f32 	%f5168, %f5147;
	mov.f32 	%f5169, %f5148;
	mov.f32 	%f5170, %f5149;
	mov.f32 	%f5171, %f5150;
	mov.f32 	%f5172, %f5151;
	mov.f32 	%f5173, %f5439;
	mov.f32 	%f5174, %f5152;
	mov.f32 	%f5175, %f5153;
	mov.f32 	%f5176, %f5154;
	mov.f32 	%f5177, %f5155;
	mov.f32 	%f5178, %f5156;
	mov.f32 	%f5179, %f5157;
	mov.f32 	%f5180, %f5158;
	mov.f32 	%f5181, %f5159;
	mov.f32 	%f5182, %f5160;
	mov.f32 	%f5183, %f5161;
	mov.f32 	%f5184, %f5162;
	mov.u32 	%r1236, %r1215;
	mov.u32 	%r1237, %r1216;
	mov.u32 	%r1238, %r1217;
	mov.u32 	%r1239, %r1218;
	mov.u32 	%r1240, %r1219;
	mov.u32 	%r1241, %r1220;
	mov.u32 	%r1242, %r1221;
	mov.u32 	%r1243, %r1222;
	mov.u32 	%r1244, %r1223;
	mov.u32 	%r1245, %r1511;
	mov.u32 	%r1246, %r1224;
	mov.u32 	%r1247, %r1225;
	mov.u32 	%r1248, %r1226;
	mov.u32 	%r1249, %r1227;
	mov.u32 	%r1250, %r1228;
	mov.u32 	%r1251, %r1229;
	mov.u32 	%r1252, %r1230;
	mov.u32 	%r1253, %r1231;
	mov.u32 	%r1254, %r1232;
	mov.u32 	%r1255, %r1233;
	mov.u32 	%r1256, %r1234;
	@%p241 bra 	$L__BB14_279;
	setp.leu.f32 	%p242, %f5153, %f5439;
	mov.f32 	%f5164, %f5143;
	mov.f32 	%f5165, %f5144;
	mov.f32 	%f5166, %f5145;
	mov.f32 	%f5167, %f5146;
	mov.f32 	%f5168, %f5147;
	mov.f32 	%f5169, %f5148;
	mov.f32 	%f5170, %f5149;
	mov.f32 	%f5171, %f5150;
	mov.f32 	%f5172, %f5151;
	mov.f32 	%f5173, %f5152;
	mov.f32 	%f5174, %f5439;
	mov.f32 	%f5175, %f5153;
	mov.f32 	%f5176, %f5154;
	mov.f32 	%f5177, %f5155;
	mov.f32 	%f5178, %f5156;
	mov.f32 	%f5179, %f5157;
	mov.f32 	%f5180, %f5158;
	mov.f32 	%f5181, %f5159;
	mov.f32 	%f5182, %f5160;
	mov.f32 	%f5183, %f5161;
	mov.f32 	%f5184, %f5162;
	mov.u32 	%r1236, %r1215;
	mov.u32 	%r1237, %r1216;
	mov.u32 	%r1238, %r1217;
	mov.u32 	%r1239, %r1218;
	mov.u32 	%r1240, %r1219;
	mov.u32 	%r1241, %r1220;
	mov.u32 	%r1242, %r1221;
	mov.u32 	%r1243, %r1222;
	mov.u32 	%r1244, %r1223;
	mov.u32 	%r1245, %r1224;
	mov.u32 	%r1246, %r1511;
	mov.u32 	%r1247, %r1225;
	mov.u32 	%r1248, %r1226;
	mov.u32 	%r1249, %r1227;
	mov.u32 	%r1250, %r1228;
	mov.u32 	%r1251, %r1229;
	mov.u32 	%r1252, %r1230;
	mov.u32 	%r1253, %r1231;
	mov.u32 	%r1254, %r1232;
	mov.u32 	%r1255, %r1233;
	mov.u32 	%r1256, %r1234;
	@%p242 bra 	$L__BB14_279;
	setp.leu.f32 	%p243, %f5154, %f5439;
	mov.f32 	%f5164, %f5143;
	mov.f32 	%f5165, %f5144;
	mov.f32 	%f5166, %f5145;
	mov.f32 	%f5167, %f5146;
	mov.f32 	%f5168, %f5147;
	mov.f32 	%f5169, %f5148;
	mov.f32 	%f5170, %f5149;
	mov.f32 	%f5171, %f5150;
	mov.f32 	%f5172, %f5151;
	mov.f32 	%f5173, %f5152;
	mov.f32 	%f5174, %f5153;
	mov.f32 	%f5175, %f5439;
	mov.f32 	%f5176, %f5154;
	mov.f32 	%f5177, %f5155;
	mov.f32 	%f5178, %f5156;
	mov.f32 	%f5179, %f5157;
	mov.f32 	%f5180, %f5158;
	mov.f32 	%f5181, %f5159;
	mov.f32 	%f5182, %f5160;
	mov.f32 	%f5183, %f5161;
	mov.f32 	%f5184, %f5162;
	mov.u32 	%r1236, %r1215;
	mov.u32 	%r1237, %r1216;
	mov.u32 	%r1238, %r1217;
	mov.u32 	%r1239, %r1218;
	mov.u32 	%r1240, %r1219;
	mov.u32 	%r1241, %r1220;
	mov.u32 	%r1242, %r1221;
	mov.u32 	%r1243, %r1222;
	mov.u32 	%r1244, %r1223;
	mov.u32 	%r1245, %r1224;
	mov.u32 	%r1246, %r1225;
	mov.u32 	%r1247, %r1511;
	mov.u32 	%r1248, %r1226;
	mov.u32 	%r1249, %r1227;
	mov.u32 	%r1250, %r1228;
	mov.u32 	%r1251, %r1229;
	mov.u32 	%r1252, %r1230;
	mov.u32 	%r1253, %r1231;
	mov.u32 	%r1254, %r1232;
	mov.u32 	%r1255, %r1233;
	mov.u32 	%r1256, %r1234;
	@%p243 bra 	$L__BB14_279;
	setp.leu.f32 	%p244, %f5155, %f5439;
	mov.f32 	%f5164, %f5143;
	mov.f32 	%f5165, %f5144;
	mov.f32 	%f5166, %f5145;
	mov.f32 	%f5167, %f5146;
	mov.f32 	%f5168, %f5147;
	mov.f32 	%f5169, %f5148;
	mov.f32 	%f5170, %f5149;
	mov.f32 	%f5171, %f5150;
	mov.f32 	%f5172, %f5151;
	mov.f32 	%f5173, %f5152;
	mov.f32 	%f5174, %f5153;
	mov.f32 	%f5175, %f5154;
	mov.f32 	%f5176, %f5439;
	mov.f32 	%f5177, %f5155;
	mov.f32 	%f5178, %f5156;
	mov.f32 	%f5179, %f5157;
	mov.f32 	%f5180, %f5158;
	mov.f32 	%f5181, %f5159;
	mov.f32 	%f5182, %f5160;
	mov.f32 	%f5183, %f5161;
	mov.f32 	%f5184, %f5162;
	mov.u32 	%r1236, %r1215;
	mov.u32 	%r1237, %r1216;
	mov.u32 	%r1238, %r1217;
	mov.u32 	%r1239, %r1218;
	mov.u32 	%r1240, %r1219;
	mov.u32 	%r1241, %r1220;
	mov.u32 	%r1242, %r1221;
	mov.u32 	%r1243, %r1222;
	mov.u32 	%r1244, %r1223;
	mov.u32 	%r1245, %r1224;
	mov.u32 	%r1246, %r1225;
	mov.u32 	%r1247, %r1226;
	mov.u32 	%r1248, %r1511;
	mov.u32 	%r1249, %r1227;
	mov.u32 	%r1250, %r1228;
	mov.u32 	%r1251, %r1229;
	mov.u32 	%r1252, %r1230;
	mov.u32 	%r1253, %r1231;
	mov.u32 	%r1254, %r1232;
	mov.u32 	%r1255, %r1233;
	mov.u32 	%r1256, %r1234;
	@%p244 bra 	$L__BB14_279;
	setp.leu.f32 	%p245, %f5156, %f5439;
	mov.f32 	%f5164, %f5143;
	mov.f32 	%f5165, %f5144;
	mov.f32 	%f5166, %f5145;
	mov.f32 	%f5167, %f5146;
	mov.f32 	%f5168, %f5147;
	mov.f32 	%f5169, %f5148;
	mov.f32 	%f5170, %f5149;
	mov.f32 	%f5171, %f5150;
	mov.f32 	%f5172, %f5151;
	mov.f32 	%f5173, %f5152;
	mov.f32 	%f5174, %f5153;
	mov.f32 	%f5175, %f5154;
	mov.f32 	%f5176, %f5155;
	mov.f32 	%f5177, %f5439;
	mov.f32 	%f5178, %f5156;
	mov.f32 	%f5179, %f5157;
	mov.f32 	%f5180, %f5158;
	mov.f32 	%f5181, %f5159;
	mov.f32 	%f5182, %f5160;
	mov.f32 	%f5183, %f5161;
	mov.f32 	%f5184, %f5162;
	mov.u32 	%r1236, %r1215;
	mov.u32 	%r1237, %r1216;
	mov.u32 	%r1238, %r1217;
	mov.u32 	%r1239, %r1218;
	mov.u32 	%r1240, %r1219;
	mov.u32 	%r1241, %r1220;
	mov.u32 	%r1242, %r1221;
	mov.u32 	%r1243, %r1222;
	mov.u32 	%r1244, %r1223;
	mov.u32 	%r1245, %r1224;
	mov.u32 	%r1246, %r1225;
	mov.u32 	%r1247, %r1226;
	mov.u32 	%r1248, %r1227;
	mov.u32 	%r1249, %r1511;
	mov.u32 	%r1250, %r1228;
	mov.u32 	%r1251, %r1229;
	mov.u32 	%r1252, %r1230;
	mov.u32 	%r1253, %r1231;
	mov.u32 	%r1254, %r1232;
	mov.u32 	%r1255, %r1233;
	mov.u32 	%r1256, %r1234;
	@%p245 bra 	$L__BB14_279;
	setp.leu.f32 	%p246, %f5157, %f5439;
	mov.f32 	%f5164, %f5143;
	mov.f32 	%f5165, %f5144;
	mov.f32 	%f5166, %f5145;
	mov.f32 	%f5167, %f5146;
	mov.f32 	%f5168, %f5147;
	mov.f32 	%f5169, %f5148;
	mov.f32 	%f5170, %f5149;
	mov.f32 	%f5171, %f5150;
	mov.f32 	%f5172, %f5151;
	mov.f32 	%f5173, %f5152;
	mov.f32 	%f5174, %f5153;
	mov.f32 	%f5175, %f5154;
	mov.f32 	%f5176, %f5155;
	mov.f32 	%f5177, %f5156;
	mov.f32 	%f5178, %f5439;
	mov.f32 	%f5179, %f5157;
	mov.f32 	%f5180, %f5158;
	mov.f32 	%f5181, %f5159;
	mov.f32 	%f5182, %f5160;
	mov.f32 	%f5183, %f5161;
	mov.f32 	%f5184, %f5162;
	mov.u32 	%r1236, %r1215;
	mov.u32 	%r1237, %r1216;
	mov.u32 	%r1238, %r1217;
	mov.u32 	%r1239, %r1218;
	mov.u32 	%r1240, %r1219;
	mov.u32 	%r1241, %r1220;
	mov.u32 	%r1242, %r1221;
	mov.u32 	%r1243, %r1222;
	mov.u32 	%r1244, %r1223;
	mov.u32 	%r1245, %r1224;
	mov.u32 	%r1246, %r1225;
	mov.u32 	%r1247, %r1226;
	mov.u32 	%r1248, %r1227;
	mov.u32 	%r1249, %r1228;
	mov.u32 	%r1250, %r1511;
	mov.u32 	%r1251, %r1229;
	mov.u32 	%r1252, %r1230;
	mov.u32 	%r1253, %r1231;
	mov.u32 	%r1254, %r1232;
	mov.u32 	%r1255, %r1233;
	mov.u32 	%r1256, %r1234;
	@%p246 bra 	$L__BB14_279;
	setp.leu.f32 	%p247, %f5158, %f5439;
	mov.f32 	%f5164, %f5143;
	mov.f32 	%f5165, %f5144;
	mov.f32 	%f5166, %f5145;
	mov.f32 	%f5167, %f5146;
	mov.f32 	%f5168, %f5147;
	mov.f32 	%f5169, %f5148;
	mov.f32 	%f5170, %f5149;
	mov.f32 	%f5171, %f5150;
	mov.f32 	%f5172, %f5151;
	mov.f32 	%f5173, %f5152;
	mov.f32 	%f5174, %f5153;
	mov.f32 	%f5175, %f5154;
	mov.f32 	%f5176, %f5155;
	mov.f32 	%f5177, %f5156;
	mov.f32 	%f5178, %f5157;
	mov.f32 	%f5179, %f5439;
	mov.f32 	%f5180, %f5158;
	mov.f32 	%f5181, %f5159;
	mov.f32 	%f5182, %f5160;
	mov.f32 	%f5183, %f5161;
	mov.f32 	%f5184, %f5162;
	mov.u32 	%r1236, %r1215;
	mov.u32 	%r1237, %r1216;
	mov.u32 	%r1238, %r1217;
	mov.u32 	%r1239, %r1218;
	mov.u32 	%r1240, %r1219;
	mov.u32 	%r1241, %r1220;
	mov.u32 	%r1242, %r1221;
	mov.u32 	%r1243, %r1222;
	mov.u32 	%r1244, %r1223;
	mov.u32 	%r1245, %r1224;
	mov.u32 	%r1246, %r1225;
	mov.u32 	%r1247, %r1226;
	mov.u32 	%r1248, %r1227;
	mov.u32 	%r1249, %r1228;
	mov.u32 	%r1250, %r1229;
	mov.u32 	%r1251, %r1511;
	mov.u32 	%r1252, %r1230;
	mov.u32 	%r1253, %r1231;
	mov.u32 	%r1254, %r1232;
	mov.u32 	%r1255, %r1233;
	mov.u32 	%r1256, %r1234;
	@%p247 bra 	$L__BB14_279;
	setp.leu.f32 	%p248, %f5159, %f5439;
	mov.f32 	%f5164, %f5143;
	mov.f32 	%f5165, %f5144;
	mov.f32 	%f5166, %f5145;
	mov.f32 	%f5167, %f5146;
	mov.f32 	%f5168, %f5147;
	mov.f32 	%f5169, %f5148;
	mov.f32 	%f5170, %f5149;
	mov.f32 	%f5171, %f5150;
	mov.f32 	%f5172, %f5151;
	mov.f32 	%f5173, %f5152;
	mov.f32 	%f5174, %f5153;
	mov.f32 	%f5175, %f5154;
	mov.f32 	%f5176, %f5155;
	mov.f32 	%f5177, %f5156;
	mov.f32 	%f5178, %f5157;
	mov.f32 	%f5179, %f5158;
	mov.f32 	%f5180, %f5439;
	mov.f32 	%f5181, %f5159;
	mov.f32 	%f5182, %f5160;
	mov.f32 	%f5183, %f5161;
	mov.f32 	%f5184, %f5162;
	mov.u32 	%r1236, %r1215;
	mov.u32 	%r1237, %r1216;
	mov.u32 	%r1238, %r1217;
	mov.u32 	%r1239, %r1218;
	mov.u32 	%r1240, %r1219;
	mov.u32 	%r1241, %r1220;
	mov.u32 	%r1242, %r1221;
	mov.u32 	%r1243, %r1222;
	mov.u32 	%r1244, %r1223;
	mov.u32 	%r1245, %r1224;
	mov.u32 	%r1246, %r1225;
	mov.u32 	%r1247, %r1226;
	mov.u32 	%r1248, %r1227;
	mov.u32 	%r1249, %r1228;
	mov.u32 	%r1250, %r1229;
	mov.u32 	%r1251, %r1230;
	mov.u32 	%r1252, %r1511;
	mov.u32 	%r1253, %r1231;
	mov.u32 	%r1254, %r1232;
	mov.u32 	%r1255, %r1233;
	mov.u32 	%r1256, %r1234;
	@%p248 bra 	$L__BB14_279;
	setp.leu.f32 	%p249, %f5160, %f5439;
	mov.f32 	%f5164, %f5143;
	mov.f32 	%f5165, %f5144;
	mov.f32 	%f5166, %f5145;
	mov.f32 	%f5167, %f5146;
	mov.f32 	%f5168, %f5147;
	mov.f32 	%f5169, %f5148;
	mov.f32 	%f5170, %f5149;
	mov.f32 	%f5171, %f5150;
	mov.f32 	%f5172, %f5151;
	mov.f32 	%f5173, %f5152;
	mov.f32 	%f5174, %f5153;
	mov.f32 	%f5175, %f5154;
	mov.f32 	%f5176, %f5155;
	mov.f32 	%f5177, %f5156;
	mov.f32 	%f5178, %f5157;
	mov.f32 	%f5179, %f5158;
	mov.f32 	%f5180, %f5159;
	mov.f32 	%f5181, %f5439;
	mov.f32 	%f5182, %f5160;
	mov.f32 	%f5183, %f5161;
	mov.f32 	%f5184, %f5162;
	mov.u32 	%r1236, %r1215;
	mov.u32 	%r1237, %r1216;
	mov.u32 	%r1238, %r1217;
	mov.u32 	%r1239, %r1218;
	mov.u32 	%r1240, %r1219;
	mov.u32 	%r1241, %r1220;
	mov.u32 	%r1242, %r1221;
	mov.u32 	%r1243, %r1222;
	mov.u32 	%r1244, %r1223;
	mov.u32 	%r1245, %r1224;
	mov.u32 	%r1246, %r1225;
	mov.u32 	%r1247, %r1226;
	mov.u32 	%r1248, %r1227;
	mov.u32 	%r1249, %r1228;
	mov.u32 	%r1250, %r1229;
	mov.u32 	%r1251, %r1230;
	mov.u32 	%r1252, %r1231;
	mov.u32 	%r1253, %r1511;
	mov.u32 	%r1254, %r1232;
	mov.u32 	%r1255, %r1233;
	mov.u32 	%r1256, %r1234;
	@%p249 bra 	$L__BB14_279;
	setp.leu.f32 	%p250, %f5161, %f5439;
	mov.f32 	%f5164, %f5143;
	mov.f32 	%f5165, %f5144;
	mov.f32 	%f5166, %f5145;
	mov.f32 	%f5167, %f5146;
	mov.f32 	%f5168, %f5147;
	mov.f32 	%f5169, %f5148;
	mov.f32 	%f5170, %f5149;
	mov.f32 	%f5171, %f5150;
	mov.f32 	%f5172, %f5151;
	mov.f32 	%f5173, %f5152;
	mov.f32 	%f5174, %f5153;
	mov.f32 	%f5175, %f5154;
	mov.f32 	%f5176, %f5155;
	mov.f32 	%f5177, %f5156;
	mov.f32 	%f5178, %f5157;
	mov.f32 	%f5179, %f5158;
	mov.f32 	%f5180, %f5159;
	mov.f32 	%f5181, %f5160;
	mov.f32 	%f5182, %f5439;
	mov.f32 	%f5183, %f5161;
	mov.f32 	%f5184, %f5162;
	mov.u32 	%r1236, %r1215;
	mov.u32 	%r1237, %r1216;
	mov.u32 	%r1238, %r1217;
	mov.u32 	%r1239, %r1218;
	mov.u32 	%r1240, %r1219;
	mov.u32 	%r1241, %r1220;
	mov.u32 	%r1242, %r1221;
	mov.u32 	%r1243, %r1222;
	mov.u32 	%r1244, %r1223;
	mov.u32 	%r1245, %r1224;
	mov.u32 	%r1246, %r1225;
	mov.u32 	%r1247, %r1226;
	mov.u32 	%r1248, %r1227;
	mov.u32 	%r1249, %r1228;
	mov.u32 	%r1250, %r1229;
	mov.u32 	%r1251, %r1230;
	mov.u32 	%r1252, %r1231;
	mov.u32 	%r1253, %r1232;
	mov.u32 	%r1254, %r1511;
	mov.u32 	%r1255, %r1233;
	mov.u32 	%r1256, %r1234;
	@%p250 bra 	$L__BB14_279;
	setp.leu.f32 	%p251, %f5162, %f5439;
	mov.f32 	%f5164, %f5143;
	mov.f32 	%f5165, %f5144;
	mov.f32 	%f5166, %f5145;
	mov.f32 	%f5167, %f5146;
	mov.f32 	%f5168, %f5147;
	mov.f32 	%f5169, %f5148;
	mov.f32 	%f5170, %f5149;
	mov.f32 	%f5171, %f5150;
	mov.f32 	%f5172, %f5151;
	mov.f32 	%f5173, %f5152;
	mov.f32 	%f5174, %f5153;
	mov.f32 	%f5175, %f5154;
	mov.f32 	%f5176, %f5155;
	mov.f32 	%f5177, %f5156;
	mov.f32 	%f5178, %f5157;
	mov.f32 	%f5179, %f5158;
	mov.f32 	%f5180, %f5159;
	mov.f32 	%f5181, %f5160;
	mov.f32 	%f5182, %f5161;
	mov.f32 	%f5183, %f5439;
	mov.f32 	%f5184, %f5162;
	mov.u32 	%r1236, %r1215;
	mov.u32 	%r1237, %r1216;
	mov.u32 	%r1238, %r1217;
	mov.u32 	%r1239, %r1218;
	mov.u32 	%r1240, %r1219;
	mov.u32 	%r1241, %r1220;
	mov.u32 	%r1242, %r1221;
	mov.u32 	%r1243, %r1222;
	mov.u32 	%r1244, %r1223;
	mov.u32 	%r1245, %r1224;
	mov.u32 	%r1246, %r1225;
	mov.u32 	%r1247, %r1226;
	mov.u32 	%r1248, %r1227;
	mov.u32 	%r1249, %r1228;
	mov.u32 	%r1250, %r1229;
	mov.u32 	%r1251, %r1230;
	mov.u32 	%r1252, %r1231;
	mov.u32 	%r1253, %r1232;
	mov.u32 	%r1254, %r1233;
	mov.u32 	%r1255, %r1511;
	mov.u32 	%r1256, %r1234;
	@%p251 bra 	$L__BB14_279;
	setp.leu.f32 	%p252, %f5460, %f5439;
	mov.f32 	%f5164, %f5143;
	mov.f32 	%f5165, %f5144;
	mov.f32 	%f5166, %f5145;
	mov.f32 	%f5167, %f5146;
	mov.f32 	%f5168, %f5147;
	mov.f32 	%f5169, %f5148;
	mov.f32 	%f5170, %f5149;
	mov.f32 	%f5171, %f5150;
	mov.f32 	%f5172, %f5151;
	mov.f32 	%f5173, %f5152;
	mov.f32 	%f5174, %f5153;
	mov.f32 	%f5175, %f5154;
	mov.f32 	%f5176, %f5155;
	mov.f32 	%f5177, %f5156;
	mov.f32 	%f5178, %f5157;
	mov.f32 	%f5179, %f5158;
	mov.f32 	%f5180, %f5159;
	mov.f32 	%f5181, %f5160;
	mov.f32 	%f5182, %f5161;
	mov.f32 	%f5183, %f5162;
	mov.f32 	%f5184, %f5439;
	mov.u32 	%r1236, %r1215;
	mov.u32 	%r1237, %r1216;
	mov.u32 	%r1238, %r1217;
	mov.u32 	%r1239, %r1218;
	mov.u32 	%r1240, %r1219;
	mov.u32 	%r1241, %r1220;
	mov.u32 	%r1242, %r1221;
	mov.u32 	%r1243, %r1222;
	mov.u32 	%r1244, %r1223;
	mov.u32 	%r1245, %r1224;
	mov.u32 	%r1246, %r1225;
	mov.u32 	%r1247, %r1226;
	mov.u32 	%r1248, %r1227;
	mov.u32 	%r1249, %r1228;
	mov.u32 	%r1250, %r1229;
	mov.u32 	%r1251, %r1230;
	mov.u32 	%r1252, %r1231;
	mov.u32 	%r1253, %r1232;
	mov.u32 	%r1254, %r1233;
	mov.u32 	%r1255, %r1234;
	mov.u32 	%r1256, %r1511;
	@%p252 bra 	$L__BB14_279;
	mov.f32 	%f5164, %f5143;
	mov.f32 	%f5165, %f5144;
	mov.f32 	%f5166, %f5145;
	mov.f32 	%f5167, %f5146;
	mov.f32 	%f5168, %f5147;
	mov.f32 	%f5169, %f5148;
	mov.f32 	%f5170, %f5149;
	mov.f32 	%f5171, %f5150;
	mov.f32 	%f5172, %f5151;
	mov.f32 	%f5173, %f5152;
	mov.f32 	%f5174, %f5153;
	mov.f32 	%f5175, %f5154;
	mov.f32 	%f5176, %f5155;
	mov.f32 	%f5177, %f5156;
	mov.f32 	%f5178, %f5157;
	mov.f32 	%f5179, %f5158;
	mov.f32 	%f5180, %f5159;
	mov.f32 	%f5181, %f5160;
	mov.f32 	%f5182, %f5161;
	mov.f32 	%f5183, %f5162;
	mov.f32 	%f5184, %f5460;
	mov.f32 	%f5460, %f5439;
	mov.u32 	%r1236, %r1215;
	mov.u32 	%r1237, %r1216;
	mov.u32 	%r1238, %r1217;
	mov.u32 	%r1239, %r1218;
	mov.u32 	%r1240, %r1219;
	mov.u32 	%r1241, %r1220;
	mov.u32 	%r1242, %r1221;
	mov.u32 	%r1243, %r1222;
	mov.u32 	%r1244, %r1223;
	mov.u32 	%r1245, %r1224;
	mov.u32 	%r1246, %r1225;
	mov.u32 	%r1247, %r1226;
	mov.u32 	%r1248, %r1227;
	mov.u32 	%r1249, %r1228;
	mov.u32 	%r1250, %r1229;
	mov.u32 	%r1251, %r1230;
	mov.u32 	%r1252, %r1231;
	mov.u32 	%r1253, %r1232;
	mov.u32 	%r1254, %r1233;
	mov.u32 	%r1255, %r1234;
	mov.u32 	%r1256, %r1532;
	mov.u32 	%r1532, %r1511;
$L__BB14_279:
	setp.leu.f32 	%p253, %f5164, %f5438;
	mov.f32 	%f5186, %f5438;
	mov.f32 	%f5187, %f5164;
	mov.f32 	%f5188, %f5165;
	mov.f32 	%f5189, %f5166;
	mov.f32 	%f5190, %f5167;
	mov.f32 	%f5191, %f5168;
	mov.f32 	%f5192, %f5169;
	mov.f32 	%f5193, %f5170;
	mov.f32 	%f5194, %f5171;
	mov.f32 	%f5195, %f5172;
	mov.f32 	%f5196, %f5173;
	mov.f32 	%f5197, %f5174;
	mov.f32 	%f5198, %f5175;
	mov.f32 	%f5199, %f5176;
	mov.f32 	%f5200, %f5177;
	mov.f32 	%f5201, %f5178;
	mov.f32 	%f5202, %f5179;
	mov.f32 	%f5203, %f5180;
	mov.f32 	%f5204, %f5181;
	mov.f32 	%f5205, %f5182;
	mov.f32 	%f5206, %f5183;
	mov.f32 	%f5207, %f5184;
	mov.u32 	%r1258, %r1510;
	mov.u32 	%r1259, %r1236;
	mov.u32 	%r1260, %r1237;
	mov.u32 	%r1261, %r1238;
	mov.u32 	%r1262, %r1239;
	mov.u32 	%r1263, %r1240;
	mov.u32 	%r1264, %r1241;
	mov.u32 	%r1265, %r1242;
	mov.u32 	%r1266, %r1243;
	mov.u32 	%r1267, %r1244;
	mov.u32 	%r1268, %r1245;
	mov.u32 	%r1269, %r1246;
	mov.u32 	%r1270, %r1247;
	mov.u32 	%r1271, %r1248;
	mov.u32 	%r1272, %r1249;
	mov.u32 	%r1273, %r1250;
	mov.u32 	%r1274, %r1251;
	mov.u32 	%r1275, %r1252;
	mov.u32 	%r1276, %r1253;
	mov.u32 	%r1277, %r1254;
	mov.u32 	%r1278, %r1255;
	mov.u32 	%r1279, %r1256;
	@%p253 bra 	$L__BB14_302;
	setp.leu.f32 	%p254, %f5165, %f5438;
	mov.f32 	%f5186, %f5164;
	mov.f32 	%f5187, %f5438;
	mov.f32 	%f5188, %f5165;
	mov.f32 	%f5189, %f5166;
	mov.f32 	%f5190, %f5167;
	mov.f32 	%f5191, %f5168;
	mov.f32 	%f5192, %f5169;
	mov.f32 	%f5193, %f5170;
	mov.f32 	%f5194, %f5171;
	mov.f32 	%f5195, %f5172;
	mov.f32 	%f5196, %f5173;
	mov.f32 	%f5197, %f5174;
	mov.f32 	%f5198, %f5175;
	mov.f32 	%f5199, %f5176;
	mov.f32 	%f5200, %f5177;
	mov.f32 	%f5201, %f5178;
	mov.f32 	%f5202, %f5179;
	mov.f32 	%f5203, %f5180;
	mov.f32 	%f5204, %f5181;
	mov.f32 	%f5205, %f5182;
	mov.f32 	%f5206, %f5183;
	mov.f32 	%f5207, %f5184;
	mov.u32 	%r1258, %r1236;
	mov.u32 	%r1259, %r1510;
	mov.u32 	%r1260, %r1237;
	mov.u32 	%r1261, %r1238;
	mov.u32 	%r1262, %r1239;
	mov.u32 	%r1263, %r1240;
	mov.u32 	%r1264, %r1241;
	mov.u32 	%r1265, %r1242;
	mov.u32 	%r1266, %r1243;
	mov.u32 	%r1267, %r1244;
	mov.u32 	%r1268, %r1245;
	mov.u32 	%r1269, %r1246;
	mov.u32 	%r1270, %r1247;
	mov.u32 	%r1271, %r1248;
	mov.u32 	%r1272, %r1249;
	mov.u32 	%r1273, %r1250;
	mov.u32 	%r1274, %r1251;
	mov.u32 	%r1275, %r1252;
	mov.u32 	%r1276, %r1253;
	mov.u32 	%r1277, %r1254;
	mov.u32 	%r1278, %r1255;
	mov.u32 	%r1279, %r1256;
	@%p254 bra 	$L__BB14_302;
	setp.leu.f32 	%p255, %f5166, %f5438;
	mov.f32 	%f5186, %f5164;
	mov.f32 	%f5187, %f5165;
	mov.f32 	%f5188, %f5438;
	mov.f32 	%f5189, %f5166;
	mov.f32 	%f5190, %f5167;
	mov.f32 	%f5191, %f5168;
	mov.f32 	%f5192, %f5169;
	mov.f32 	%f5193, %f5170;
	mov.f32 	%f5194, %f5171;
	mov.f32 	%f5195, %f5172;
	mov.f32 	%f5196, %f5173;
	mov.f32 	%f5197, %f5174;
	mov.f32 	%f5198, %f5175;
	mov.f32 	%f5199, %f5176;
	mov.f32 	%f5200, %f5177;
	mov.f32 	%f5201, %f5178;
	mov.f32 	%f5202, %f5179;
	mov.f32 	%f5203, %f5180;
	mov.f32 	%f5204, %f5181;
	mov.f32 	%f5205, %f5182;
	mov.f32 	%f5206, %f5183;
	mov.f32 	%f5207, %f5184;
	mov.u32 	%r1258, %r1236;
	mov.u32 	%r1259, %r1237;
	mov.u32 	%r1260, %r1510;
	mov.u32 	%r1261, %r1238;
	mov.u32 	%r1262, %r1239;
	mov.u32 	%r1263, %r1240;
	mov.u32 	%r1264, %r1241;
	mov.u32 	%r1265, %r1242;
	mov.u32 	%r1266, %r1243;
	mov.u32 	%r1267, %r1244;
	mov.u32 	%r1268, %r1245;
	mov.u32 	%r1269, %r1246;
	mov.u32 	%r1270, %r1247;
	mov.u32 	%r1271, %r1248;
	mov.u32 	%r1272, %r1249;
	mov.u32 	%r1273, %r1250;
	mov.u32 	%r1274, %r1251;
	mov.u32 	%r1275, %r1252;
	mov.u32 	%r1276, %r1253;
	mov.u32 	%r1277, %r1254;
	mov.u32 	%r1278, %r1255;
	mov.u32 	%r1279, %r1256;
	@%p255 bra 	$L__BB14_302;
	setp.leu.f32 	%p256, %f5167, %f5438;
	mov.f32 	%f5186, %f5164;
	mov.f32 	%f5187, %f5165;
	mov.f32 	%f5188, %f5166;
	mov.f32 	%f5189, %f5438;
	mov.f32 	%f5190, %f5167;
	mov.f32 	%f5191, %f5168;
	mov.f32 	%f5192, %f5169;
	mov.f32 	%f5193, %f5170;
	mov.f32 	%f5194, %f5171;
	mov.f32 	%f5195, %f5172;
	mov.f32 	%f5196, %f5173;
	mov.f32 	%f5197, %f5174;
	mov.f32 	%f5198, %f5175;
	mov.f32 	%f5199, %f5176;
	mov.f32 	%f5200, %f5177;
	mov.f32 	%f5201, %f5178;
	mov.f32 	%f5202, %f5179;
	mov.f32 	%f5203, %f5180;
	mov.f32 	%f5204, %f5181;
	mov.f32 	%f5205, %f5182;
	mov.f32 	%f5206, %f5183;
	mov.f32 	%f5207, %f5184;
	mov.u32 	%r1258, %r1236;
	mov.u32 	%r1259, %r1237;
	mov.u32 	%r1260, %r1238;
	mov.u32 	%r1261, %r1510;
	mov.u32 	%r1262, %r1239;
	mov.u32 	%r1263, %r1240;
	mov.u32 	%r1264, %r1241;
	mov.u32 	%r1265, %r1242;
	mov.u32 	%r1266, %r1243;
	mov.u32 	%r1267, %r1244;
	mov.u32 	%r1268, %r1245;
	mov.u32 	%r1269, %r1246;
	mov.u32 	%r1270, %r1247;
	mov.u32 	%r1271, %r1248;
	mov.u32 	%r1272, %r1249;
	mov.u32 	%r1273, %r1250;
	mov.u32 	%r1274, %r1251;
	mov.u32 	%r1275, %r1252;
	mov.u32 	%r1276, %r1253;
	mov.u32 	%r1277, %r1254;
	mov.u32 	%r1278, %r1255;
	mov.u32 	%r1279, %r1256;
	@%p256 bra 	$L__BB14_302;
	setp.leu.f32 	%p257, %f5168, %f5438;
	mov.f32 	%f5186, %f5164;
	mov.f32 	%f5187, %f5165;
	mov.f32 	%f5188, %f5166;
	mov.f32 	%f5189, %f5167;
	mov.f32 	%f5190, %f5438;
	mov.f32 	%f5191, %f5168;
	mov.f32 	%f5192, %f5169;
	mov.f32 	%f5193, %f5170;
	mov.f32 	%f5194, %f5171;
	mov.f32 	%f5195, %f5172;
	mov.f32 	%f5196, %f5173;
	mov.f32 	%f5197, %f5174;
	mov.f32 	%f5198, %f5175;
	mov.f32 	%f5199, %f5176;
	mov.f32 	%f5200, %f5177;
	mov.f32 	%f5201, %f5178;
	mov.f32 	%f5202, %f5179;
	mov.f32 	%f5203, %f5180;
	mov.f32 	%f5204, %f5181;
	mov.f32 	%f5205, %f5182;
	mov.f32 	%f5206, %f5183;
	mov.f32 	%f5207, %f5184;
	mov.u32 	%r1258, %r1236;
	mov.u32 	%r1259, %r1237;
	mov.u32 	%r1260, %r1238;
	mov.u32 	%r1261, %r1239;
	mov.u32 	%r1262, %r1510;
	mov.u32 	%r1263, %r1240;
	mov.u32 	%r1264, %r1241;
	mov.u32 	%r1265, %r1242;
	mov.u32 	%r1266, %r1243;
	mov.u32 	%r1267, %r1244;
	mov.u32 	%r1268, %r1245;
	mov.u32 	%r1269, %r1246;
	mov.u32 	%r1270, %r1247;
	mov.u32 	%r1271, %r1248;
	mov.u32 	%r1272, %r1249;
	mov.u32 	%r1273, %r1250;
	mov.u32 	%r1274, %r1251;
	mov.u32 	%r1275, %r1252;
	mov.u32 	%r1276, %r1253;
	mov.u32 	%r1277, %r1254;
	mov.u32 	%r1278, %r1255;
	mov.u32 	%r1279, %r1256;
	@%p257 bra 	$L__BB14_302;
	setp.leu.f32 	%p258, %f5169, %f5438;
	mov.f32 	%f5186, %f5164;
	mov.f32 	%f5187, %f5165;
	mov.f32 	%f5188, %f5166;
	mov.f32 	%f5189, %f5167;
	mov.f32 	%f5190, %f5168;
	mov.f32 	%f5191, %f5438;
	mov.f32 	%f5192, %f5169;
	mov.f32 	%f5193, %f5170;
	mov.f32 	%f5194, %f5171;
	mov.f32 	%f5195, %f5172;
	mov.f32 	%f5196, %f5173;
	mov.f32 	%f5197, %f5174;
	mov.f32 	%f5198, %f5175;
	mov.f32 	%f5199, %f5176;
	mov.f32 	%f5200, %f5177;
	mov.f32 	%f5201, %f5178;
	mov.f32 	%f5202, %f5179;
	mov.f32 	%f5203, %f5180;
	mov.f32 	%f5204, %f5181;
	mov.f32 	%f5205, %f5182;
	mov.f32 	%f5206, %f5183;
	mov.f32 	%f5207, %f5184;
	mov.u32 	%r1258, %r1236;
	mov.u32 	%r1259, %r1237;
	mov.u32 	%r1260, %r1238;
	mov.u32 	%r1261, %r1239;
	mov.u32 	%r1262, %r1240;
	mov.u32 	%r1263, %r1510;
	mov.u32 	%r1264, %r1241;
	mov.u32 	%r1265, %r1242;
	mov.u32 	%r1266, %r1243;
	mov.u32 	%r1267, %r1244;
	mov.u32 	%r1268, %r1245;
	mov.u32 	%r1269, %r1246;
	mov.u32 	%r1270, %r1247;
	mov.u32 	%r1271, %r1248;
	mov.u32 	%r1272, %r1249;
	mov.u32 	%r1273, %r1250;
	mov.u32 	%r1274, %r1251;
	mov.u32 	%r1275, %r1252;
	mov.u32 	%r1276, %r1253;
	mov.u32 	%r1277, %r1254;
	mov.u32 	%r1278, %r1255;
	mov.u32 	%r1279, %r1256;
	@%p258 bra 	$L__BB14_302;
	setp.leu.f32 	%p259, %f5170, %f5438;
	mov.f32 	%f5186, %f5164;
	mov.f32 	%f5187, %f5165;
	mov.f32 	%f5188, %f5166;
	mov.f32 	%f5189, %f5167;
	mov.f32 	%f5190, %f5168;
	mov.f32 	%f5191, %f5169;
	mov.f32 	%f5192, %f5438;
	mov.f32 	%f5193, %f5170;
	mov.f32 	%f5194, %f5171;
	mov.f32 	%f5195, %f5172;
	mov.f32 	%f5196, %f5173;
	mov.f32 	%f5197, %f5174;
	mov.f32 	%f5198, %f5175;
	mov.f32 	%f5199, %f5176;
	mov.f32 	%f5200, %f5177;
	mov.f32 	%f5201, %f5178;
	mov.f32 	%f5202, %f5179;
	mov.f32 	%f5203, %f5180;
	mov.f32 	%f5204, %f5181;
	mov.f32 	%f5205, %f5182;
	mov.f32 	%f5206, %f5183;
	mov.f32 	%f5207, %f5184;
	mov.u32 	%r1258, %r1236;
	mov.u32 	%r1259, %r1237;
	mov.u32 	%r1260, %r1238;
	mov.u32 	%r1261, %r1239;
	mov.u32 	%r1262, %r1240;
	mov.u32 	%r1263, %r1241;
	mov.u32 	%r1264, %r1510;
	mov.u32 	%r1265, %r1242;
	mov.u32 	%r1266, %r1243;
	mov.u32 	%r1267, %r1244;
	mov.u32 	%r1268, %r1245;
	mov.u32 	%r1269, %r1246;
	mov.u32 	%r1270, %r1247;
	mov.u32 	%r1271, %r1248;
	mov.u32 	%r1272, %r1249;
	mov.u32 	%r1273, %r1250;
	mov.u32 	%r1274, %r1251;
	mov.u32 	%r1275, %r1252;
	mov.u32 	%r1276, %r1253;
	mov.u32 	%r1277, %r1254;
	mov.u32 	%r1278, %r1255;
	mov.u32 	%r1279, %r1256;
	@%p259 bra 	$L__BB14_302;
	setp.leu.f32 	%p260, %f5171, %f5438;
	mov.f32 	%f5186, %f5164;
	mov.f32 	%f5187, %f5165;
	mov.f32 	%f5188, %f5166;
	mov.f32 	%f5189, %f5167;
	mov.f32 	%f5190, %f5168;
	mov.f32 	%f5191, %f5169;
	mov.f32 	%f5192, %f5170;
	mov.f32 	%f5193, %f5438;
	mov.f32 	%f5194, %f5171;
	mov.f32 	%f5195, %f5172;
	mov.f32 	%f5196, %f5173;
	mov.f32 	%f5197, %f5174;
	mov.f32 	%f5198, %f5175;
	mov.f32 	%f5199, %f5176;
	mov.f32 	%f5200, %f5177;
	mov.f32 	%f5201, %f5178;
	mov.f32 	%f5202, %f5179;
	mov.f32 	%f5203, %f5180;
	mov.f32 	%f5204, %f5181;
	mov.f32 	%f5205, %f5182;
	mov.f32 	%f5206, %f5183;
	mov.f32 	%f5207, %f5184;
	mov.u32 	%r1258, %r1236;
	mov.u32 	%r1259, %r1237;
	mov.u32 	%r1260, %r1238;
	mov.u32 	%r1261, %r1239;
	mov.u32 	%r1262, %r1240;
	mov.u32 	%r1263, %r1241;
	mov.u32 	%r1264, %r1242;
	mov.u32 	%r1265, %r1510;
	mov.u32 	%r1266, %r1243;
	mov.u32 	%r1267, %r1244;
	mov.u32 	%r1268, %r1245;
	mov.u32 	%r1269, %r1246;
	mov.u32 	%r1270, %r1247;
	mov.u32 	%r1271, %r1248;
	mov.u32 	%r1272, %r1249;
	mov.u32 	%r1273, %r1250;
	mov.u32 	%r1274, %r1251;
	mov.u32 	%r1275, %r1252;
	mov.u32 	%r1276, %r1253;
	mov.u32 	%r1277, %r1254;
	mov.u32 	%r1278, %r1255;
	mov.u32 	%r1279, %r1256;
	@%p260 bra 	$L__BB14_302;
	setp.leu.f32 	%p261, %f5172, %f5438;
	mov.f32 	%f5186, %f5164;
	mov.f32 	%f5187, %f5165;
	mov.f32 	%f5188, %f5166;
	mov.f32 	%f5189, %f5167;
	mov.f32 	%f5190, %f5168;
	mov.f32 	%f5191, %f5169;
	mov.f32 	%f5192, %f5170;
	mov.f32 	%f5193, %f5171;
	mov.f32 	%f5194, %f5438;
	mov.f32 	%f5195, %f5172;
	mov.f32 	%f5196, %f5173;
	mov.f32 	%f5197, %f5174;
	mov.f32 	%f5198, %f5175;
	mov.f32 	%f5199, %f5176;
	mov.f32 	%f5200, %f5177;
	mov.f32 	%f5201, %f5178;
	mov.f32 	%f5202, %f5179;
	mov.f32 	%f5203, %f5180;
	mov.f32 	%f5204, %f5181;
	mov.f32 	%f5205, %f5182;
	mov.f32 	%f5206, %f5183;
	mov.f32 	%f5207, %f5184;
	mov.u32 	%r1258, %r1236;
	mov.u32 	%r1259, %r1237;
	mov.u32 	%r1260, %r1238;
	mov.u32 	%r1261, %r1239;
	mov.u32 	%r1262, %r1240;
	mov.u32 	%r1263, %r1241;
	mov.u32 	%r1264, %r1242;
	mov.u32 	%r1265, %r1243;
	mov.u32 	%r1266, %r1510;
	mov.u32 	%r1267, %r1244;
	mov.u32 	%r1268, %r1245;
	mov.u32 	%r1269, %r1246;
	mov.u32 	%r1270, %r1247;
	mov.u32 	%r1271, %r1248;
	mov.u32 	%r1272, %r1249;
	mov.u32 	%r1273, %r1250;
	mov.u32 	%r1274, %r1251;
	mov.u32 	%r1275, %r1252;
	mov.u32 	%r1276, %r1253;
	mov.u32 	%r1277, %r1254;
	mov.u32 	%r1278, %r1255;
	mov.u32 	%r1279, %r1256;
	@%p261 bra 	$L__BB14_302;
	setp.leu.f32 	%p262, %f5173, %f5438;
	mov.f32 	%f5186, %f5164;
	mov.f32 	%f5187, %f5165;
	mov.f32 	%f5188, %f5166;
	mov.f32 	%f5189, %f5167;
	mov.f32 	%f5190, %f5168;
	mov.f32 	%f5191, %f5169;
	mov.f32 	%f5192, %f5170;
	mov.f32 	%f5193, %f5171;
	mov.f32 	%f5194, %f5172;
	mov.f32 	%f5195, %f5438;
	mov.f32 	%f5196, %f5173;
	mov.f32 	%f5197, %f5174;
	mov.f32 	%f5198, %f5175;
	mov.f32 	%f5199, %f5176;
	mov.f32 	%f5200, %f5177;
	mov.f32 	%f5201, %f5178;
	mov.f32 	%f5202, %f5179;
	mov.f32 	%f5203, %f5180;
	mov.f32 	%f5204, %f5181;
	mov.f32 	%f5205, %f5182;
	mov.f32 	%f5206, %f5183;
	mov.f32 	%f5207, %f5184;
	mov.u32 	%r1258, %r1236;
	mov.u32 	%r1259, %r1237;
	mov.u32 	%r1260, %r1238;
	mov.u32 	%r1261, %r1239;
	mov.u32 	%r1262, %r1240;
	mov.u32 	%r1263, %r1241;
	mov.u32 	%r1264, %r1242;
	mov.u32 	%r1265, %r1243;
	mov.u32 	%r1266, %r1244;
	mov.u32 	%r1267, %r1510;
	mov.u32 	%r1268, %r1245;
	mov.u32 	%r1269, %r1246;
	mov.u32 	%r1270, %r1247;
	mov.u32 	%r1271, %r1248;
	mov.u32 	%r1272, %r1249;
	mov.u32 	%r1273, %r1250;
	mov.u32 	%r1274, %r1251;
	mov.u32 	%r1275, %r1252;
	mov.u32 	%r1276, %r1253;
	mov.u32 	%r1277, %r1254;
	mov.u32 	%r1278, %r1255;
	mov.u32 	%r1279, %r1256;
	@%p262 bra 	$L__BB14_302;
	setp.leu.f32 	%p263, %f5174, %f5438;
	mov.f32 	%f5186, %f5164;
	mov.f32 	%f5187, %f5165;
	mov.f32 	%f5188, %f5166;
	mov.f32 	%f5189, %f5167;
	mov.f32 	%f5190, %f5168;
	mov.f32 	%f5191, %f5169;
	mov.f32 	%f5192, %f5170;
	mov.f32 	%f5193, %f5171;
	mov.f32 	%f5194, %f5172;
	mov.f32 	%f5195, %f5173;
	mov.f32 	%f5196, %f5438;
	mov.f32 	%f5197, %f5174;
	mov.f32 	%f5198, %f5175;
	mov.f32 	%f5199, %f5176;
	mov.f32 	%f5200, %f5177;
	mov.f32 	%f5201, %f5178;
	mov.f32 	%f5202, %f5179;
	mov.f32 	%f5203, %f5180;
	mov.f32 	%f5204, %f5181;
	mov.f32 	%f5205, %f5182;
	mov.f32 	%f5206, %f5183;
	mov.f32 	%f5207, %f5184;
	mov.u32 	%r1258, %r1236;
	mov.u32 	%r1259, %r1237;
	mov.u32 	%r1260, %r1238;
	mov.u32 	%r1261, %r1239;
	mov.u32 	%r1262, %r1240;
	mov.u32 	%r1263, %r1241;
	mov.u32 	%r1264, %r1242;
	mov.u32 	%r1265, %r1243;
	mov.u32 	%r1266, %r1244;
	mov.u32 	%r1267, %r1245;
	mov.u32 	%r1268, %r1510;
	mov.u32 	%r1269, %r1246;
	mov.u32 	%r1270, %r1247;
	mov.u32 	%r1271, %r1248;
	mov.u32 	%r1272, %r1249;
	mov.u32 	%r1273, %r1250;
	mov.u32 	%r1274, %r1251;
	mov.u32 	%r1275, %r1252;
	mov.u32 	%r1276, %r1253;
	mov.u32 	%r1277, %r1254;
	mov.u32 	%r1278, %r1255;
	mov.u32 	%r1279, %r1256;
	@%p263 bra 	$L__BB14_302;
	setp.leu.f32 	%p264, %f5175, %f5438;
	mov.f32 	%f5186, %f5164;
	mov.f32 	%f5187, %f5165;
	mov.f32 	%f5188, %f5166;
	mov.f32 	%f5189, %f5167;
	mov.f32 	%f5190, %f5168;
	mov.f32 	%f5191, %f5169;
	mov.f32 	%f5192, %f5170;
	mov.f32 	%f5193, %f5171;
	mov.f32 	%f5194, %f5172;
	mov.f32 	%f5195, %f5173;
	mov.f32 	%f5196, %f5174;
	mov.f32 	%f5197, %f5438;
	mov.f32 	%f5198, %f5175;
	mov.f32 	%f5199, %f5176;
	mov.f32 	%f5200, %f5177;
	mov.f32 	%f5201, %f5178;
	mov.f32 	%f5202, %f5179;
	mov.f32 	%f5203, %f5180;
	mov.f32 	%f5204, %f5181;
	mov.f32 	%f5205, %f5182;
	mov.f32 	%f5206, %f5183;
	mov.f32 	%f5207, %f5184;
	mov.u32 	%r1258, %r1236;
	mov.u32 	%r1259, %r1237;
	mov.u32 	%r1260, %r1238;
	mov.u32 	%r1261, %r1239;
	mov.u32 	%r1262, %r1240;
	mov.u32 	%r1263, %r1241;
	mov.u32 	%r1264, %r1242;
	mov.u32 	%r1265, %r1243;
	mov.u32 	%r1266, %r1244;
	mov.u32 	%r1267, %r1245;
	mov.u32 	%r1268, %r1246;
	mov.u32 	%r1269, %r1510;
	mov.u32 	%r1270, %r1247;
	mov.u32 	%r1271, %r1248;
	mov.u32 	%r1272, %r1249;
	mov.u32 	%r1273, %r1250;
	mov.u32 	%r1274, %r1251;
	mov.u32 	%r1275, %r1252;
	mov.u32 	%r1276, %r1253;
	mov.u32 	%r1277, %r1254;
	mov.u32 	%r1278, %r1255;
	mov.u32 	%r1279, %r1256;
	@%p264 bra 	$L__BB14_302;
	setp.leu.f32 	%p265, %f5176, %f5438;
	mov.f32 	%f5186, %f5164;
	mov.f32 	%f5187, %f5165;
	mov.f32 	%f5188, %f5166;
	mov.f32 	%f5189, %f5167;
	mov.f32 	%f5190, %f5168;
	mov.f32 	%f5191, %f5169;
	mov.f32 	%f5192, %f5170;
	mov.f32 	%f5193, %f5171;
	mov.f32 	%f5194, %f5172;
	mov.f32 	%f5195, %f5173;
	mov.f32 	%f5196, %f5174;
	mov.f32 	%f5197, %f5175;
	mov.f32 	%f5198, %f5438;
	mov.f32 	%f5199, %f5176;
	mov.f32 	%f5200, %f5177;
	mov.f32 	%f5201, %f5178;
	mov.f32 	%f5202, %f5179;
	mov.f32 	%f5203, %f5180;
	mov.f32 	%f5204, %f5181;
	mov.f32 	%f5205, %f5182;
	mov.f32 	%f5206, %f5183;
	mov.f32 	%f5207, %f5184;
	mov.u32 	%r1258, %r1236;
	mov.u32 	%r1259, %r1237;
	mov.u32 	%r1260, %r1238;
	mov.u32 	%r1261, %r1239;
	mov.u32 	%r1262, %r1240;
	mov.u32 	%r1263, %r1241;
	mov.u32 	%r1264, %r1242;
	mov.u32 	%r1265, %r1243;
	mov.u32 	%r1266, %r1244;
	mov.u32 	%r1267, %r1245;
	mov.u32 	%r1268, %r1246;
	mov.u32 	%r1269, %r1247;
	mov.u32 	%r1270, %r1510;
	mov.u32 	%r1271, %r1248;
	mov.u32 	%r1272, %r1249;
	mov.u32 	%r1273, %r1250;
	mov.u32 	%r1274, %r1251;
	mov.u32 	%r1275, %r1252;
	mov.u32 	%r1276, %r1253;
	mov.u32 	%r1277, %r1254;
	mov.u32 	%r1278, %r1255;
	mov.u32 	%r1279, %r1256;
	@%p265 bra 	$L__BB14_302;
	setp.leu.f32 	%p266, %f5177, %f5438;
	mov.f32 	%f5186, %f5164;
	mov.f32 	%f5187, %f5165;
	mov.f32 	%f5188, %f5166;
	mov.f32 	%f5189, %f5167;
	mov.f32 	%f5190, %f5168;
	mov.f32 	%f5191, %f5169;
	mov.f32 	%f5192, %f5170;
	mov.f32 	%f5193, %f5171;
	mov.f32 	%f5194, %f5172;
	mov.f32 	%f5195, %f5173;
	mov.f32 	%f5196, %f5174;
	mov.f32 	%f5197, %f5175;
	mov.f32 	%f5198, %f5176;
	mov.f32 	%f5199, %f5438;
	mov.f32 	%f5200, %f5177;
	mov.f32 	%f5201, %f5178;
	mov.f32 	%f5202, %f5179;
	mov.f32 	%f5203, %f5180;
	mov.f32 	%f5204, %f5181;
	mov.f32 	%f5205, %f5182;
	mov.f32 	%f5206, %f5183;
	mov.f32 	%f5207, %f5184;
	mov.u32 	%r1258, %r1236;
	mov.u32 	%r1259, %r1237;
	mov.u32 	%r1260, %r1238;
	mov.u32 	%r1261, %r1239;
	mov.u32 	%r1262, %r1240;
	mov.u32 	%r1263, %r1241;
	mov.u32 	%r1264, %r1242;
	mov.u32 	%r1265, %r1243;
	mov.u32 	%r1266, %r1244;
	mov.u32 	%r1267, %r1245;
	mov.u32 	%r1268, %r1246;
	mov.u32 	%r1269, %r1247;
	mov.u32 	%r1270, %r1248;
	mov.u32 	%r1271, %r1510;
	mov.u32 	%r1272, %r1249;
	mov.u32 	%r1273, %r1250;
	mov.u32 	%r1274, %r1251;
	mov.u32 	%r1275, %r1252;
	mov.u32 	%r1276, %r1253;
	mov.u32 	%r1277, %r1254;
	mov.u32 	%r1278, %r1255;
	mov.u32 	%r1279, %r1256;
	@%p266 bra 	$L__BB14_302;
	setp.leu.f32 	%p267, %f5178, %f5438;
	mov.f32 	%f5186, %f5164;
	mov.f32 	%f5187, %f5165;
	mov.f32 	%f5188, %f5166;
	mov.f32 	%f5189, %f5167;
	mov.f32 	%f5190, %f5168;
	mov.f32 	%f5191, %f5169;
	mov.f32 	%f5192, %f5170;
	mov.f32 	%f5193, %f5171;
	mov.f32 	%f5194, %f5172;
	mov.f32 	%f5195, %f5173;
	mov.f32 	%f5196, %f5174;
	mov.f32 	%f5197, %f5175;
	mov.f32 	%f5198, %f5176;
	mov.f32 	%f5199, %f5177;
	mov.f32 	%f5200, %f5438;
	mov.f32 	%f5201, %f5178;
	mov.f32 	%f5202, %f5179;
	mov.f32 	%f5203, %f5180;
	mov.f32 	%f5204, %f5181;
	mov.f32 	%f5205, %f5182;
	mov.f32 	%f5206, %f5183;
	mov.f32 	%f5207, %f5184;
	mov.u32 	%r1258, %r1236;
	mov.u32 	%r1259, %r1237;
	mov.u32 	%r1260, %r1238;
	mov.u32 	%r1261, %r1239;
	mov.u32 	%r1262, %r1240;
	mov.u32 	%r1263, %r1241;
	mov.u32 	%r1264, %r1242;
	mov.u32 	%r1265, %r1243;
	mov.u32 	%r1266, %r1244;
	mov.u32 	%r1267, %r1245;
	mov.u32 	%r1268, %r1246;
	mov.u32 	%r1269, %r1247;
	mov.u32 	%r1270, %r1248;
	mov.u32 	%r1271, %r1249;
	mov.u32 	%r1272, %r1510;
	mov.u32 	%r1273, %r1250;
	mov.u32 	%r1274, %r1251;
	mov.u32 	%r1275, %r1252;
	mov.u32 	%r1276, %r1253;
	mov.u32 	%r1277, %r1254;
	mov.u32 	%r1278, %r1255;
	mov.u32 	%r1279, %r1256;
	@%p267 bra 	$L__BB14_302;
	setp.leu.f32 	%p268, %f5179, %f5438;
	mov.f32 	%f5186, %f5164;
	mov.f32 	%f5187, %f5165;
	mov.f32 	%f5188, %f5166;
	mov.f32 	%f5189, %f5167;
	mov.f32 	%f5190, %f5168;
	mov.f32 	%f5191, %f5169;
	mov.f32 	%f5192, %f5170;
	mov.f32 	%f5193, %f5171;
	mov.f32 	%f5194, %f5172;
	mov.f32 	%f5195, %f5173;
	mov.f32 	%f5196, %f5174;
	mov.f32 	%f5197, %f5175;
	mov.f32 	%f5198, %f5176;
	mov.f32 	%f5199, %f5177;
	mov.f32 	%f5200, %f5178;
	mov.f32 	%f5201, %f5438;
	mov.f32 	%f5202, %f5179;
	mov.f32 	%f5203, %f5180;
	mov.f32 	%f5204, %f5181;
	mov.f32 	%f5205, %f5182;
	mov.f32 	%f5206, %f5183;
	mov.f32 	%f5207, %f5184;
	mov.u32 	%r1258, %r1236;
	mov.u32 	%r1259, %r1237;
	mov.u32 	%r1260, %r1238;
	mov.u32 	%r1261, %r1239;
	mov.u32 	%r1262, %r1240;
	mov.u32 	%r1263, %r1241;
	mov.u32 	%r1264, %r1242;
	mov.u32 	%r1265, %r1243;
	mov.u32 	%r1266, %r1244;
	mov.u32 	%r1267, %r1245;
	mov.u32 	%r1268, %r1246;
	mov.u32 	%r1269, %r1247;
	mov.u32 	%r1270, %r1248;
	mov.u32 	%r1271, %r1249;
	mov.u32 	%r1272, %r1250;
	mov.u32 	%r1273, %r1510;
	mov.u32 	%r1274, %r1251;
	mov.u32 	%r1275, %r1252;
	mov.u32 	%r1276, %r1253;
	mov.u32 	%r1277, %r1254;
	mov.u32 	%r1278, %r1255;
	mov.u32 	%r1279, %r1256;
	@%p268 bra 	$L__BB14_302;
	setp.leu.f32 	%p269, %f5180, %f5438;
	mov.f32 	%f5186, %f5164;
	mov.f32 	%f5187, %f5165;
	mov.f32 	%f5188, %f5166;
	mov.f32 	%f5189, %f5167;
	mov.f32 	%f5190, %f5168;
	mov.f32 	%f5191, %f5169;
	mov.f32 	%f5192, %f5170;
	mov.f32 	%f5193, %f5171;
	mov.f32 	%f5194, %f5172;
	mov.f32 	%f5195, %f5173;
	mov.f32 	%f5196, %f5174;
	mov.f32 	%f5197, %f5175;
	mov.f32 	%f5198, %f5176;
	mov.f32 	%f5199, %f5177;
	mov.f32 	%f5200, %f5178;
	mov.f32 	%f5201, %f5179;
	mov.f32 	%f5202, %f5438;
	mov.f32 	%f5203, %f5180;
	mov.f32 	%f5204, %f5181;
	mov.f32 	%f5205, %f5182;
	mov.f32 	%f5206, %f5183;
	mov.f32 	%f5207, %f5184;
	mov.u32 	%r1258, %r1236;
	mov.u32 	%r1259, %r1237;
	mov.u32 	%r1260, %r1238;
	mov.u32 	%r1261, %r1239;
	mov.u32 	%r1262, %r1240;
	mov.u32 	%r1263, %r1241;
	mov.u32 	%r1264, %r1242;
	mov.u32 	%r1265, %r1243;
	mov.u32 	%r1266, %r1244;
	mov.u32 	%r1267, %r1245;
	mov.u32 	%r1268, %r1246;
	mov.u32 	%r1269, %r1247;
	mov.u32 	%r1270, %r1248;
	mov.u32 	%r1271, %r1249;
	mov.u32 	%r1272, %r1250;
	mov.u32 	%r1273, %r1251;
	mov.u32 	%r1274, %r1510;
	mov.u32 	%r1275, %r1252;
	mov.u32 	%r1276, %r1253;
	mov.u32 	%r1277, %r1254;
	mov.u32 	%r1278, %r1255;
	mov.u32 	%r1279, %r1256;
	@%p269 bra 	$L__BB14_302;
	setp.leu.f32 	%p270, %f5181, %f5438;
	mov.f32 	%f5186, %f5164;
	mov.f32 	%f5187, %f5165;
	mov.f32 	%f5188, %f5166;
	mov.f32 	%f5189, %f5167;
	mov.f32 	%f5190, %f5168;
	mov.f32 	%f5191, %f5169;
	mov.f32 	%f5192, %f5170;
	mov.f32 	%f5193, %f5171;
	mov.f32 	%f5194, %f5172;
	mov.f32 	%f5195, %f5173;
	mov.f32 	%f5196, %f5174;
	mov.f32 	%f5197, %f5175;
	mov.f32 	%f5198, %f5176;
	mov.f32 	%f5199, %f5177;
	mov.f32 	%f5200, %f5178;
	mov.f32 	%f5201, %f5179;
	mov.f32 	%f5202, %f5180;
	mov.f32 	%f5203, %f5438;
	mov.f32 	%f5204, %f5181;
	mov.f32 	%f5205, %f5182;
	mov.f32 	%f5206, %f5183;
	mov.f32 	%f5207, %f5184;
	mov.u32 	%r1258, %r1236;
	mov.u32 	%r1259, %r1237;
	mov.u32 	%r1260, %r1238;
	mov.u32 	%r1261, %r1239;
	mov.u32 	%r1262, %r1240;
	mov.u32 	%r1263, %r1241;
	mov.u32 	%r1264, %r1242;
	mov.u32 	%r1265, %r1243;
	mov.u32 	%r1266, %r1244;
	mov.u32 	%r1267, %r1245;
	mov.u32 	%r1268, %r1246;
	mov.u32 	%r1269, %r1247;
	mov.u32 	%r1270, %r1248;
	mov.u32 	%r1271, %r1249;
	mov.u32 	%r1272, %r1250;
	mov.u32 	%r1273, %r1251;
	mov.u32 	%r1274, %r1252;
	mov.u32 	%r1275, %r1510;
	mov.u32 	%r1276, %r1253;
	mov.u32 	%r1277, %r1254;
	mov.u32 	%r1278, %r1255;
	mov.u32 	%r1279, %r1256;
	@%p270 bra 	$L__BB14_302;
	setp.leu.f32 	%p271, %f5182, %f5438;
	mov.f32 	%f5186, %f5164;
	mov.f32 	%f5187, %f5165;
	mov.f32 	%f5188, %f5166;
	mov.f32 	%f5189, %f5167;
	mov.f32 	%f5190, %f5168;
	mov.f32 	%f5191, %f5169;
	mov.f32 	%f5192, %f5170;
	mov.f32 	%f5193, %f5171;
	mov.f32 	%f5194, %f5172;
	mov.f32 	%f5195, %f5173;
	mov.f32 	%f5196, %f5174;
	mov.f32 	%f5197, %f5175;
	mov.f32 	%f5198, %f5176;
	mov.f32 	%f5199, %f5177;
	mov.f32 	%f5200, %f5178;
	mov.f32 	%f5201, %f5179;
	mov.f32 	%f5202, %f5180;
	mov.f32 	%f5203, %f5181;
	mov.f32 	%f5204, %f5438;
	mov.f32 	%f5205, %f5182;
	mov.f32 	%f5206, %f5183;
	mov.f32 	%f5207, %f5184;
	mov.u32 	%r1258, %r1236;
	mov.u32 	%r1259, %r1237;
	mov.u32 	%r1260, %r1238;
	mov.u32 	%r1261, %r1239;
	mov.u32 	%r1262, %r1240;
	mov.u32 	%r1263, %r1241;
	mov.u32 	%r1264, %r1242;
	mov.u32 	%r1265, %r1243;
	mov.u32 	%r1266, %r1244;
	mov.u32 	%r1267, %r1245;
	mov.u32 	%r1268, %r1246;
	mov.u32 	%r1269, %r1247;
	mov.u32 	%r1270, %r1248;
	mov.u32 	%r1271, %r1249;
	mov.u32 	%r1272, %r1250;
	mov.u32 	%r1273, %r1251;
	mov.u32 	%r1274, %r1252;
	mov.u32 	%r1275, %r1253;
	mov.u32 	%r1276, %r1510;
	mov.u32 	%r1277, %r1254;
	mov.u32 	%r1278, %r1255;
	mov.u32 	%r1279, %r1256;
	@%p271 bra 	$L__BB14_302;
	setp.leu.f32 	%p272, %f5183, %f5438;
	mov.f32 	%f5186, %f5164;
	mov.f32 	%f5187, %f5165;
	mov.f32 	%f5188, %f5166;
	mov.f32 	%f5189, %f5167;
	mov.f32 	%f5190, %f5168;
	mov.f32 	%f5191, %f5169;
	mov.f32 	%f5192, %f5170;
	mov.f32 	%f5193, %f5171;
	mov.f32 	%f5194, %f5172;
	mov.f32 	%f5195, %f5173;
	mov.f32 	%f5196, %f5174;
	mov.f32 	%f5197, %f5175;
	mov.f32 	%f5198, %f5176;
	mov.f32 	%f5199, %f5177;
	mov.f32 	%f5200, %f5178;
	mov.f32 	%f5201, %f5179;
	mov.f32 	%f5202, %f5180;
	mov.f32 	%f5203, %f5181;
	mov.f32 	%f5204, %f5182;
	mov.f32 	%f5205, %f5438;
	mov.f32 	%f5206, %f5183;
	mov.f32 	%f5207, %f5184;
	mov.u32 	%r1258, %r1236;
	mov.u32 	%r1259, %r1237;
	mov.u32 	%r1260, %r1238;
	mov.u32 	%r1261, %r1239;
	mov.u32 	%r1262, %r1240;
	mov.u32 	%r1263, %r1241;
	mov.u32 	%r1264, %r1242;
	mov.u32 	%r1265, %r1243;
	mov.u32 	%r1266, %r1244;
	mov.u32 	%r1267, %r1245;
	mov.u32 	%r1268, %r1246;
	mov.u32 	%r1269, %r1247;
	mov.u32 	%r1270, %r1248;
	mov.u32 	%r1271, %r1249;
	mov.u32 	%r1272, %r1250;
	mov.u32 	%r1273, %r1251;
	mov.u32 	%r1274, %r1252;
	mov.u32 	%r1275, %r1253;
	mov.u32 	%r1276, %r1254;
	mov.u32 	%r1277, %r1510;
	mov.u32 	%r1278, %r1255;
	mov.u32 	%r1279, %r1256;
	@%p272 bra 	$L__BB14_302;
	setp.leu.f32 	%p273, %f5184, %f5438;
	mov.f32 	%f5186, %f5164;
	mov.f32 	%f5187, %f5165;
	mov.f32 	%f5188, %f5166;
	mov.f32 	%f5189, %f5167;
	mov.f32 	%f5190, %f5168;
	mov.f32 	%f5191, %f5169;
	mov.f32 	%f5192, %f5170;
	mov.f32 	%f5193, %f5171;
	mov.f32 	%f5194, %f5172;
	mov.f32 	%f5195, %f5173;
	mov.f32 	%f5196, %f5174;
	mov.f32 	%f5197, %f5175;
	mov.f32 	%f5198, %f5176;
	mov.f32 	%f5199, %f5177;
	mov.f32 	%f5200, %f5178;
	mov.f32 	%f5201, %f5179;
	mov.f32 	%f5202, %f5180;
	mov.f32 	%f5203, %f5181;
	mov.f32 	%f5204, %f5182;
	mov.f32 	%f5205, %f5183;
	mov.f32 	%f5206, %f5438;
	mov.f32 	%f5207, %f5184;
	mov.u32 	%r1258, %r1236;
	mov.u32 	%r1259, %r1237;
	mov.u32 	%r1260, %r1238;
	mov.u32 	%r1261, %r1239;
	mov.u32 	%r1262, %r1240;
	mov.u32 	%r1263, %r1241;
	mov.u32 	%r1264, %r1242;
	mov.u32 	%r1265, %r1243;
	mov.u32 	%r1266, %r1244;
	mov.u32 	%r1267, %r1245;
	mov.u32 	%r1268, %r1246;
	mov.u32 	%r1269, %r1247;
	mov.u32 	%r1270, %r1248;
	mov.u32 	%r1271, %r1249;
	mov.u32 	%r1272, %r1250;
	mov.u32 	%r1273, %r1251;
	mov.u32 	%r1274, %r1252;
	mov.u32 	%r1275, %r1253;
	mov.u32 	%r1276, %r1254;
	mov.u32 	%r1277, %r1255;
	mov.u32 	%r1278, %r1510;
	mov.u32 	%r1279, %r1256;
	@%p273 bra 	$L__BB14_302;
	setp.leu.f32 	%p274, %f5460, %f5438;
	mov.f32 	%f5186, %f5164;
	mov.f32 	%f5187, %f5165;
	mov.f32 	%f5188, %f5166;
	mov.f32 	%f5189, %f5167;
	mov.f32 	%f5190, %f5168;
	mov.f32 	%f5191, %f5169;
	mov.f32 	%f5192, %f5170;
	mov.f32 	%f5193, %f5171;
	mov.f32 	%f5194, %f5172;
	mov.f32 	%f5195, %f5173;
	mov.f32 	%f5196, %f5174;
	mov.f32 	%f5197, %f5175;
	mov.f32 	%f5198, %f5176;
	mov.f32 	%f5199, %f5177;
	mov.f32 	%f5200, %f5178;
	mov.f32 	%f5201, %f5179;
	mov.f32 	%f5202, %f5180;
	mov.f32 	%f5203, %f5181;
	mov.f32 	%f5204, %f5182;
	mov.f32 	%f5205, %f5183;
	mov.f32 	%f5206, %f5184;
	mov.f32 	%f5207, %f5438;
	mov.u32 	%r1258, %r1236;
	mov.u32 	%r1259, %r1237;
	mov.u32 	%r1260, %r1238;
	mov.u32 	%r1261, %r1239;
	mov.u32 	%r1262, %r1240;
	mov.u32 	%r1263, %r1241;
	mov.u32 	%r1264, %r1242;
	mov.u32 	%r1265, %r1243;
	mov.u32 	%r1266, %r1244;
	mov.u32 	%r1267, %r1245;
	mov.u32 	%r1268, %r1246;
	mov.u32 	%r1269, %r1247;
	mov.u32 	%r1270, %r1248;
	mov.u32 	%r1271, %r1249;
	mov.u32 	%r1272, %r1250;
	mov.u32 	%r1273, %r1251;
	mov.u32 	%r1274, %r1252;
	mov.u32 	%r1275, %r1253;
	mov.u32 	%r1276, %r1254;
	mov.u32 	%r1277, %r1255;
	mov.u32 	%r1278, %r1256;
	mov.u32 	%r1279, %r1510;
	@%p274 bra 	$L__BB14_302;
	mov.f32 	%f5186, %f5164;
	mov.f32 	%f5187, %f5165;
	mov.f32 	%f5188, %f5166;
	mov.f32 	%f5189, %f5167;
	mov.f32 	%f5190, %f5168;
	mov.f32 	%f5191, %f5169;
	mov.f32 	%f5192, %f5170;
	mov.f32 	%f5193, %f5171;
	mov.f32 	%f5194, %f5172;
	mov.f32 	%f5195, %f5173;
	mov.f32 	%f5196, %f5174;
	mov.f32 	%f5197, %f5175;
	mov.f32 	%f5198, %f5176;
	mov.f32 	%f5199, %f5177;
	mov.f32 	%f5200, %f5178;
	mov.f32 	%f5201, %f5179;
	mov.f32 	%f5202, %f5180;
	mov.f32 	%f5203, %f5181;
	mov.f32 	%f5204, %f5182;
	mov.f32 	%f5205, %f5183;
	mov.f32 	%f5206, %f5184;
	mov.f32 	%f5207, %f5460;
	mov.f32 	%f5460, %f5438;
	mov.u32 	%r1258, %r1236;
	mov.u32 	%r1259, %r1237;
	mov.u32 	%r1260, %r1238;
	mov.u32 	%r1261, %r1239;
	mov.u32 	%r1262, %r1240;
	mov.u32 	%r1263, %r1241;
	mov.u32 	%r1264, %r1242;
	mov.u32 	%r1265, %r1243;
	mov.u32 	%r1266, %r1244;
	mov.u32 	%r1267, %r1245;
	mov.u32 	%r1268, %r1246;
	mov.u32 	%r1269, %r1247;
	mov.u32 	%r1270, %r1248;
	mov.u32 	%r1271, %r1249;
	mov.u32 	%r1272, %r1250;
	mov.u32 	%r1273, %r1251;
	mov.u32 	%r1274, %r1252;
	mov.u32 	%r1275, %r1253;
	mov.u32 	%r1276, %r1254;
	mov.u32 	%r1277, %r1255;
	mov.u32 	%r1278, %r1256;
	mov.u32 	%r1279, %r1532;
	mov.u32 	%r1532, %r1510;
$L__BB14_302:
	setp.leu.f32 	%p275, %f5186, %f5437;
	mov.f32 	%f5209, %f5437;
	mov.f32 	%f5210, %f5186;
	mov.f32 	%f5211, %f5187;
	mov.f32 	%f5212, %f5188;
	mov.f32 	%f5213, %f5189;
	mov.f32 	%f5214, %f5190;
	mov.f32 	%f5215, %f5191;
	mov.f32 	%f5216, %f5192;
	mov.f32 	%f5217, %f5193;
	mov.f32 	%f5218, %f5194;
	mov.f32 	%f5219, %f5195;
	mov.f32 	%f5220, %f5196;
	mov.f32 	%f5221, %f5197;
	mov.f32 	%f5222, %f5198;
	mov.f32 	%f5223, %f5199;
	mov.f32 	%f5224, %f5200;
	mov.f32 	%f5225, %f5201;
	mov.f32 	%f5226, %f5202;
	mov.f32 	%f5227, %f5203;
	mov.f32 	%f5228, %f5204;
	mov.f32 	%f5229, %f5205;
	mov.f32 	%f5230, %f5206;
	mov.f32 	%f5231, %f5207;
	mov.u32 	%r1281, %r1509;
	mov.u32 	%r1282, %r1258;
	mov.u32 	%r1283, %r1259;
	mov.u32 	%r1284, %r1260;
	mov.u32 	%r1285, %r1261;
	mov.u32 	%r1286, %r1262;
	mov.u32 	%r1287, %r1263;
	mov.u32 	%r1288, %r1264;
	mov.u32 	%r1289, %r1265;
	mov.u32 	%r1290, %r1266;
	mov.u32 	%r1291, %r1267;
	mov.u32 	%r1292, %r1268;
	mov.u32 	%r1293, %r1269;
	mov.u32 	%r1294, %r1270;
	mov.u32 	%r1295, %r1271;
	mov.u32 	%r1296, %r1272;
	mov.u32 	%r1297, %r1273;
	mov.u32 	%r1298, %r1274;
	mov.u32 	%r1299, %r1275;
	mov.u32 	%r1300, %r1276;
	mov.u32 	%r1301, %r1277;
	mov.u32 	%r1302, %r1278;
	mov.u32 	%r1303, %r1279;
	@%p275 bra 	$L__BB14_326;
	setp.leu.f32 	%p276, %f5187, %f5437;
	mov.f32 	%f5209, %f5186;
	mov.f32 	%f5210, %f5437;
	mov.f32 	%f5211, %f5187;
	mov.f32 	%f5212, %f5188;
	mov.f32 	%f5213, %f5189;
	mov.f32 	%f5214, %f5190;
	mov.f32 	%f5215, %f5191;
	mov.f32 	%f5216, %f5192;
	mov.f32 	%f5217, %f5193;
	mov.f32 	%f5218, %f5194;
	mov.f32 	%f5219, %f5195;
	mov.f32 	%f5220, %f5196;
	mov.f32 	%f5221, %f5197;
	mov.f32 	%f5222, %f5198;
	mov.f32 	%f5223, %f5199;
	mov.f32 	%f5224, %f5200;
	mov.f32 	%f5225, %f5201;
	mov.f32 	%f5226, %f5202;
	mov.f32 	%f5227, %f5203;
	mov.f32 	%f5228, %f5204;
	mov.f32 	%f5229, %f5205;
	mov.f32 	%f5230, %f5206;
	mov.f32 	%f5231, %f5207;
	mov.u32 	%r1281, %r1258;
	mov.u32 	%r1282, %r1509;
	mov.u32 	%r1283, %r1259;
	mov.u32 	%r1284, %r1260;
	mov.u32 	%r1285, %r1261;
	mov.u32 	%r1286, %r1262;
	mov.u32 	%r1287, %r1263;
	mov.u32 	%r1288, %r1264;
	mov.u32 	%r1289, %r1265;
	mov.u32 	%r1290, %r1266;
	mov.u32 	%r1291, %r1267;
	mov.u32 	%r1292, %r1268;
	mov.u32 	%r1293, %r1269;
	mov.u32 	%r1294, %r1270;
	mov.u32 	%r1295, %r1271;
	mov.u32 	%r1296, %r1272;
	mov.u32 	%r1297, %r1273;
	mov.u32 	%r1298, %r1274;
	mov.u32 	%r1299, %r1275;
	mov.u32 	%r1300, %r1276;
	mov.u32 	%r1301, %r1277;
	mov.u32 	%r1302, %r1278;
	mov.u32 	%r1303, %r1279;
	@%p276 bra 	$L__BB14_326;
	setp.leu.f32 	%p277, %f5188, %f5437;
	mov.f32 	%f5209, %f5186;
	mov.f32 	%f5210, %f5187;
	mov.f32 	%f5211, %f5437;
	mov.f32 	%f5212, %f5188;
	mov.f32 	%f5213, %f5189;
	mov.f32 	%f5214, %f5190;
	mov.f32 	%f5215, %f5191;
	mov.f32 	%f5216, %f5192;
	mov.f32 	%f5217, %f5193;
	mov.f32 	%f5218, %f5194;
	mov.f32 	%f5219, %f5195;
	mov.f32 	%f5220, %f5196;
	mov.f32 	%f5221, %f5197;
	mov.f32 	%f5222, %f5198;
	mov.f32 	%f5223, %f5199;
	mov.f32 	%f5224, %f5200;
	mov.f32 	%f5225, %f5201;
	mov.f32 	%f5226, %f5202;
	mov.f32 	%f5227, %f5203;
	mov.f32 	%f5228, %f5204;
	mov.f32 	%f5229, %f5205;
	mov.f32 	%f5230, %f5206;
	mov.f32 	%f5231, %f5207;
	mov.u32 	%r1281, %r1258;
	mov.u32 	%r1282, %r1259;
	mov.u32 	%r1283, %r1509;
	mov.u32 	%r1284, %r1260;
	mov.u32 	%r1285, %r1261;
	mov.u32 	%r1286, %r1262;
	mov.u32 	%r1287, %r1263;
	mov.u32 	%r1288, %r1264;
	mov.u32 	%r1289, %r1265;
	mov.u32 	%r1290, %r1266;
	mov.u32 	%r1291, %r1267;
	mov.u32 	%r1292, %r1268;
	mov.u32 	%r1293, %r1269;
	mov.u32 	%r1294, %r1270;
	mov.u32 	%r1295, %r1271;
	mov.u32 	%r1296, %r1272;
	mov.u32 	%r1297, %r1273;
	mov.u32 	%r1298, %r1274;
	mov.u32 	%r1299, %r1275;
	mov.u32 	%r1300, %r1276;
	mov.u32 	%r1301, %r1277;
	mov.u32 	%r1302, %r1278;
	mov.u32 	%r1303, %r1279;
	@%p277 bra 	$L__BB14_326;
	setp.leu.f32 	%p278, %f5189, %f5437;
	mov.f32 	%f5209, %f5186;
	mov.f32 	%f5210, %f5187;
	mov.f32 	%f5211, %f5188;
	mov.f32 	%f5212, %f5437;
	mov.f32 	%f5213, %f5189;
	mov.f32 	%f5214, %f5190;
	mov.f32 	%f5215, %f5191;
	mov.f32 	%f5216, %f5192;
	mov.f32 	%f5217, %f5193;
	mov.f32 	%f5218, %f5194;
	mov.f32 	%f5219, %f5195;
	mov.f32 	%f5220, %f5196;
	mov.f32 	%f5221, %f5197;
	mov.f32 	%f5222, %f5198;
	mov.f32 	%f5223, %f5199;
	mov.f32 	%f5224, %f5200;
	mov.f32 	%f5225, %f5201;
	mov.f32 	%f5226, %f5202;
	mov.f32 	%f5227, %f5203;
	mov.f32 	%f5228, %f5204;
	mov.f32 	%f5229, %f5205;
	mov.f32 	%f5230, %f5206;
	mov.f32 	%f5231, %f5207;
	mov.u32 	%r1281, %r1258;
	mov.u32 	%r1282, %r1259;
	mov.u32 	%r1283, %r1260;
	mov.u32 	%r1284, %r1509;
	mov.u32 	%r1285, %r1261;
	mov.u32 	%r1286, %r1262;
	mov.u32 	%r1287, %r1263;
	mov.u32 	%r1288, %r1264;
	mov.u32 	%r1289, %r1265;
	mov.u32 	%r1290, %r1266;
	mov.u32 	%r1291, %r1267;
	mov.u32 	%r1292, %r1268;
	mov.u32 	%r1293, %r1269;
	mov.u32 	%r1294, %r1270;
	mov.u32 	%r1295, %r1271;
	mov.u32 	%r1296, %r1272;
	mov.u32 	%r1297, %r1273;
	mov.u32 	%r1298, %r1274;
	mov.u32 	%r1299, %r1275;
	mov.u32 	%r1300, %r1276;
	mov.u32 	%r1301, %r1277;
	mov.u32 	%r1302, %r1278;
	mov.u32 	%r1303, %r1279;
	@%p278 bra 	$L__BB14_326;
	setp.leu.f32 	%p279, %f5190, %f5437;
	mov.f32 	%f5209, %f5186;
	mov.f32 	%f5210, %f5187;
	mov.f32 	%f5211, %f5188;
	mov.f32 	%f5212, %f5189;
	mov.f32 	%f5213, %f5437;
	mov.f32 	%f5214, %f5190;
	mov.f32 	%f5215, %f5191;
	mov.f32 	%f5216, %f5192;
	mov.f32 	%f5217, %f5193;
	mov.f32 	%f5218, %f5194;
	mov.f32 	%f5219, %f5195;
	mov.f32 	%f5220, %f5196;
	mov.f32 	%f5221, %f5197;
	mov.f32 	%f5222, %f5198;
	mov.f32 	%f5223, %f5199;
	mov.f32 	%f5224, %f5200;
	mov.f32 	%f5225, %f5201;
	mov.f32 	%f5226, %f5202;
	mov.f32 	%f5227, %f5203;
	mov.f32 	%f5228, %f5204;
	mov.f32 	%f5229, %f5205;
	mov.f32 	%f5230, %f5206;
	mov.f32 	%f5231, %f5207;
	mov.u32 	%r1281, %r1258;
	mov.u32 	%r1282, %r1259;
	mov.u32 	%r1283, %r1260;
	mov.u32 	%r1284, %r1261;
	mov.u32 	%r1285, %r1509;
	mov.u32 	%r1286, %r1262;
	mov.u32 	%r1287, %r1263;
	mov.u32 	%r1288, %r1264;
	mov.u32 	%r1289, %r1265;
	mov.u32 	%r1290, %r1266;
	mov.u32 	%r1291, %r1267;
	mov.u32 	%r1292, %r1268;
	mov.u32 	%r1293, %r1269;
	mov.u32 	%r1294, %r1270;
	mov.u32 	%r1295, %r1271;
	mov.u32 	%r1296, %r1272;
	mov.u32 	%r1297, %r1273;
	mov.u32 	%r1298, %r1274;
	mov.u32 	%r1299, %r1275;
	mov.u32 	%r1300, %r1276;
	mov.u32 	%r1301, %r1277;
	mov.u32 	%r1302, %r1278;
	mov.u32 	%r1303, %r1279;
	@%p279 bra 	$L__BB14_326;
	setp.leu.f32 	%p280, %f5191, %f5437;
	mov.f32 	%f5209, %f5186;
	mov.f32 	%f5210, %f5187;
	mov.f32 	%f5211, %f5188;
	mov.f32 	%f5212, %f5189;
	mov.f32 	%f5213, %f5190;
	mov.f32 	%f5214, %f5437;
	mov.f32 	%f5215, %f5191;
	mov.f32 	%f5216, %f5192;
	mov.f32 	%f5217, %f5193;
	mov.f32 	%f5218, %f5194;
	mov.f32 	%f5219, %f5195;
	mov.f32 	%f5220, %f5196;
	mov.f32 	%f5221, %f5197;
	mov.f32 	%f5222, %f5198;
	mov.f32 	%f5223, %f5199;
	mov.f32 	%f5224, %f5200;
	mov.f32 	%f5225, %f5201;
	mov.f32 	%f5226, %f5202;
	mov.f32 	%f5227, %f5203;
	mov.f32 	%f5228, %f5204;
	mov.f32 	%f5229, %f5205;
	mov.f32 	%f5230, %f5206;
	mov.f32 	%f5231, %f5207;
	mov.u32 	%r1281, %r1258;
	mov.u32 	%r1282, %r1259;
	mov.u32 	%r1283, %r1260;
	mov.u32 	%r1284, %r1261;
	mov.u32 	%r1285, %r1262;
	mov.u32 	%r1286, %r1509;
	mov.u32 	%r1287, %r1263;
	mov.u32 	%r1288, %r1264;
	mov.u32 	%r1289, %r1265;
	mov.u32 	%r1290, %r1266;
	mov.u32 	%r1291, %r1267;
	mov.u32 	%r1292, %r1268;
	mov.u32 	%r1293, %r1269;
	mov.u32 	%r1294, %r1270;
	mov.u32 	%r1295, %r1271;
	mov.u32 	%r1296, %r1272;
	mov.u32 	%r1297, %r1273;
	mov.u32 	%r1298, %r1274;
	mov.u32 	%r1299, %r1275;
	mov.u32 	%r1300, %r1276;
	mov.u32 	%r1301, %r1277;
	mov.u32 	%r1302, %r1278;
	mov.u32 	%r1303, %r1279;
	@%p280 bra 	$L__BB14_326;
	setp.leu.f32 	%p281, %f5192, %f5437;
	mov.f32 	%f5209, %f5186;
	mov.f32 	%f5210, %f5187;
	mov.f32 	%f5211, %f5188;
	mov.f32 	%f5212, %f5189;
	mov.f32 	%f5213, %f5190;
	mov.f32 	%f5214, %f5191;
	mov.f32 	%f5215, %f5437;
	mov.f32 	%f5216, %f5192;
	mov.f32 	%f5217, %f5193;
	mov.f32 	%f5218, %f5194;
	mov.f32 	%f5219, %f5195;
	mov.f32 	%f5220, %f5196;
	mov.f32 	%f5221, %f5197;
	mov.f32 	%f5222, %f5198;
	mov.f32 	%f5223, %f5199;
	mov.f32 	%f5224, %f5200;
	mov.f32 	%f5225, %f5201;
	mov.f32 	%f5226, %f5202;
	mov.f32 	%f5227, %f5203;
	mov.f32 	%f5228, %f5204;
	mov.f32 	%f5229, %f5205;
	mov.f32 	%f5230, %f5206;
	mov.f32 	%f5231, %f5207;
	mov.u32 	%r1281, %r1258;
	mov.u32 	%r1282, %r1259;
	mov.u32 	%r1283, %r1260;
	mov.u32 	%r1284, %r1261;
	mov.u32 	%r1285, %r1262;
	mov.u32 	%r1286, %r1263;
	mov.u32 	%r1287, %r1509;
	mov.u32 	%r1288, %r1264;
	mov.u32 	%r1289, %r1265;
	mov.u32 	%r1290, %r1266;
	mov.u32 	%r1291, %r1267;
	mov.u32 	%r1292, %r1268;
	mov.u32 	%r1293, %r1269;
	mov.u32 	%r1294, %r1270;
	mov.u32 	%r1295, %r1271;
	mov.u32 	%r1296, %r1272;
	mov.u32 	%r1297, %r1273;
	mov.u32 	%r1298, %r1274;
	mov.u32 	%r1299, %r1275;
	mov.u32 	%r1300, %r1276;
	mov.u32 	%r1301, %r1277;
	mov.u32 	%r1302, %r1278;
	mov.u32 	%r1303, %r1279;
	@%p281 bra 	$L__BB14_326;
	setp.leu.f32 	%p282, %f5193, %f5437;
	mov.f32 	%f5209, %f5186;
	mov.f32 	%f5210, %f5187;
	mov.f32 	%f5211, %f5188;
	mov.f32 	%f5212, %f5189;
	mov.f32 	%f5213, %f5190;
	mov.f32 	%f5214, %f5191;
	mov.f32 	%f5215, %f5192;
	mov.f32 	%f5216, %f5437;
	mov.f32 	%f5217, %f5193;
	mov.f32 	%f5218, %f5194;
	mov.f32 	%f5219, %f5195;
	mov.f32 	%f5220, %f5196;
	mov.f32 	%f5221, %f5197;
	mov.f32 	%f5222, %f5198;
	mov.f32 	%f5223, %f5199;
	mov.f32 	%f5224, %f5200;
	mov.f32 	%f5225, %f5201;
	mov.f32 	%f5226, %f5202;
	mov.f32 	%f5227, %f5203;
	mov.f32 	%f5228, %f5204;
	mov.f32 	%f5229, %f5205;
	mov.f32 	%f5230, %f5206;
	mov.f32 	%f5231, %f5207;
	mov.u32 	%r1281, %r1258;
	mov.u32 	%r1282, %r1259;
	mov.u32 	%r1283, %r1260;
	mov.u32 	%r1284, %r1261;
	mov.u32 	%r1285, %r1262;
	mov.u32 	%r1286, %r1263;
	mov.u32 	%r1287, %r1264;
	mov.u32 	%r1288, %r1509;
	mov.u32 	%r1289, %r1265;
	mov.u32 	%r1290, %r1266;
	mov.u32 	%r1291, %r1267;
	mov.u32 	%r1292, %r1268;
	mov.u32 	%r1293, %r1269;
	mov.u32 	%r1294, %r1270;
	mov.u32 	%r1295, %r1271;
	mov.u32 	%r1296, %r1272;
	mov.u32 	%r1297, %r1273;
	mov.u32 	%r1298, %r1274;
	mov.u32 	%r1299, %r1275;
	mov.u32 	%r1300, %r1276;
	mov.u32 	%r1301, %r1277;
	mov.u32 	%r1302, %r1278;
	mov.u32 	%r1303, %r1279;
	@%p282 bra 	$L__BB14_326;
	setp.leu.f32 	%p283, %f5194, %f5437;
	mov.f32 	%f5209, %f5186;
	mov.f32 	%f5210, %f5187;
	mov.f32 	%f5211, %f5188;
	mov.f32 	%f5212, %f5189;
	mov.f32 	%f5213, %f5190;
	mov.f32 	%f5214, %f5191;
	mov.f32 	%f5215, %f5192;
	mov.f32 	%f5216, %f5193;
	mov.f32 	%f5217, %f5437;
	mov.f32 	%f5218, %f5194;
	mov.f32 	%f5219, %f5195;
	mov.f32 	%f5220, %f5196;
	mov.f32 	%f5221, %f5197;
	mov.f32 	%f5222, %f5198;
	mov.f32 	%f5223, %f5199;
	mov.f32 	%f5224, %f5200;
	mov.f32 	%f5225, %f5201;
	mov.f32 	%f5226, %f5202;
	mov.f32 	%f5227, %f5203;
	mov.f32 	%f5228, %f5204;
	mov.f32 	%f5229, %f5205;
	mov.f32 	%f5230, %f5206;
	mov.f32 	%f5231, %f5207;
	mov.u32 	%r1281, %r1258;
	mov.u32 	%r1282, %r1259;
	mov.u32 	%r1283, %r1260;
	mov.u32 	%r1284, %r1261;
	mov.u32 	%r1285, %r1262;
	mov.u32 	%r1286, %r1263;
	mov.u32 	%r1287, %r1264;
	mov.u32 	%r1288, %r1265;
	mov.u32 	%r1289, %r1509;
	mov.u32 	%r1290, %r1266;
	mov.u32 	%r1291, %r1267;
	mov.u32 	%r1292, %r1268;
	mov.u32 	%r1293, %r1269;
	mov.u32 	%r1294, %r1270;
	mov.u32 	%r1295, %r1271;
	mov.u32 	%r1296, %r1272;
	mov.u32 	%r1297, %r1273;
	mov.u32 	%r1298, %r1274;
	mov.u32 	%r1299, %r1275;
	mov.u32 	%r1300, %r1276;
	mov.u32 	%r1301, %r1277;
	mov.u32 	%r1302, %r1278;
	mov.u32 	%r1303, %r1279;
	@%p283 bra 	$L__BB14_326;
	setp.leu.f32 	%p284, %f5195, %f5437;
	mov.f32 	%f5209, %f5186;
	mov.f32 	%f5210, %f5187;
	mov.f32 	%f5211, %f5188;
	mov.f32 	%f5212, %f5189;
	mov.f32 	%f5213, %f5190;
	mov.f32 	%f5214, %f5191;
	mov.f32 	%f5215, %f5192;
	mov.f32 	%f5216, %f5193;
	mov.f32 	%f5217, %f5194;
	mov.f32 	%f5218, %f5437;
	mov.f32 	%f5219, %f5195;
	mov.f32 	%f5220, %f5196;
	mov.f32 	%f5221, %f5197;
	mov.f32 	%f5222, %f5198;
	mov.f32 	%f5223, %f5199;
	mov.f32 	%f5224, %f5200;
	mov.f32 	%f5225, %f5201;
	mov.f32 	%f5226, %f5202;
	mov.f32 	%f5227, %f5203;
	mov.f32 	%f5228, %f5204;
	mov.f32 	%f5229, %f5205;
	mov.f32 	%f5230, %f5206;
	mov.f32 	%f5231, %f5207;
	mov.u32 	%r1281, %r1258;
	mov.u32 	%r1282, %r1259;
	mov.u32 	%r1283, %r1260;
	mov.u32 	%r1284, %r1261;
	mov.u32 	%r1285, %r1262;
	mov.u32 	%r1286, %r1263;
	mov.u32 	%r1287, %r1264;
	mov.u32 	%r1288, %r1265;
	mov.u32 	%r1289, %r1266;
	mov.u32 	%r1290, %r1509;
	mov.u32 	%r1291, %r1267;
	mov.u32 	%r1292, %r1268;
	mov.u32 	%r1293, %r1269;
	mov.u32 	%r1294, %r1270;
	mov.u32 	%r1295, %r1271;
	mov.u32 	%r1296, %r1272;
	mov.u32 	%r1297, %r1273;
	mov.u32 	%r1298, %r1274;
	mov.u32 	%r1299, %r1275;
	mov.u32 	%r1300, %r1276;
	mov.u32 	%r1301, %r1277;
	mov.u32 	%r1302, %r1278;
	mov.u32 	%r1303, %r1279;
	@%p284 bra 	$L__BB14_326;
	setp.leu.f32 	%p285, %f5196, %f5437;
	mov.f32 	%f5209, %f5186;
	mov.f32 	%f5210, %f5187;
	mov.f32 	%f5211, %f5188;
	mov.f32 	%f5212, %f5189;
	mov.f32 	%f5213, %f5190;
	mov.f32 	%f5214, %f5191;
	mov.f32 	%f5215, %f5192;
	mov.f32 	%f5216, %f5193;
	mov.f32 	%f5217, %f5194;
	mov.f32 	%f5218, %f5195;
	mov.f32 	%f5219, %f5437;
	mov.f32 	%f5220, %f5196;
	mov.f32 	%f5221, %f5197;
	mov.f32 	%f5222, %f5198;
	mov.f32 	%f5223, %f5199;
	mov.f32 	%f5224, %f5200;
	mov.f32 	%f5225, %f5201;
	mov.f32 	%f5226, %f5202;
	mov.f32 	%f5227, %f5203;
	mov.f32 	%f5228, %f5204;
	mov.f32 	%f5229, %f5205;
	mov.f32 	%f5230, %f5206;
	mov.f32 	%f5231, %f5207;
	mov.u32 	%r1281, %r1258;
	mov.u32 	%r1282, %r1259;
	mov.u32 	%r1283, %r1260;
	mov.u32 	%r1284, %r1261;
	mov.u32 	%r1285, %r1262;
	mov.u32 	%r1286, %r1263;
	mov.u32 	%r1287, %r1264;
	mov.u32 	%r1288, %r1265;
	mov.u32 	%r1289, %r1266;
	mov.u32 	%r1290, %r1267;
	mov.u32 	%r1291, %r1509;
	mov.u32 	%r1292, %r1268;
	mov.u32 	%r1293, %r1269;
	mov.u32 	%r1294, %r1270;
	mov.u32 	%r1295, %r1271;
	mov.u32 	%r1296, %r1272;
	mov.u32 	%r1297, %r1273;
	mov.u32 	%r1298, %r1274;
	mov.u32 	%r1299, %r1275;
	mov.u32 	%r1300, %r1276;
	mov.u32 	%r1301, %r1277;
	mov.u32 	%r1302, %r1278;
	mov.u32 	%r1303, %r1279;
	@%p285 bra 	$L__BB14_326;
	setp.leu.f32 	%p286, %f5197, %f5437;
	mov.f32 	%f5209, %f5186;
	mov.f32 	%f5210, %f5187;
	mov.f32 	%f5211, %f5188;
	mov.f32 	%f5212, %f5189;
	mov.f32 	%f5213, %f5190;
	mov.f32 	%f5214, %f5191;
	mov.f32 	%f5215, %f5192;
	mov.f32 	%f5216, %f5193;
	mov.f32 	%f5217, %f5194;
	mov.f32 	%f5218, %f5195;
	mov.f32 	%f5219, %f5196;
	mov.f32 	%f5220, %f5437;
	mov.f32 	%f5221, %f5197;
	mov.f32 	%f5222, %f5198;
	mov.f32 	%f5223, %f5199;
	mov.f32 	%f5224, %f5200;
	mov.f32 	%f5225, %f5201;
	mov.f32 	%f5226, %f5202;
	mov.f32 	%f5227, %f5203;
	mov.f32 	%f5228, %f5204;
	mov.f32 	%f5229, %f5205;
	mov.f32 	%f5230, %f5206;
	mov.f32 	%f5231, %f5207;
	mov.u32 	%r1281, %r1258;
	mov.u32 	%r1282, %r1259;
	mov.u32 	%r1283, %r1260;
	mov.u32 	%r1284, %r1261;
	mov.u32 	%r1285, %r1262;
	mov.u32 	%r1286, %r1263;
	mov.u32 	%r1287, %r1264;
	mov.u32 	%r1288, %r1265;
	mov.u32 	%r1289, %r1266;
	mov.u32 	%r1290, %r1267;
	mov.u32 	%r1291, %r1268;
	mov.u32 	%r1292, %r1509;
	mov.u32 	%r1293, %r1269;
	mov.u32 	%r1294, %r1270;
	mov.u32 	%r1295, %r1271;
	mov.u32 	%r1296, %r1272;
	mov.u32 	%r1297, %r1273;
	mov.u32 	%r1298, %r1274;
	mov.u32 	%r1299, %r1275;
	mov.u32 	%r1300, %r1276;
	mov.u32 	%r1301, %r1277;
	mov.u32 	%r1302, %r1278;
	mov.u32 	%r1303, %r1279;
	@%p286 bra 	$L__BB14_326;
	setp.leu.f32 	%p287, %f5198, %f5437;
	mov.f32 	%f5209, %f5186;
	mov.f32 	%f5210, %f5187;
	mov.f32 	%f5211, %f5188;
	mov.f32 	%f5212, %f5189;
	mov.f32 	%f5213, %f5190;
	mov.f32 	%f5214, %f5191;
	mov.f32 	%f5215, %f5192;
	mov.f32 	%f5216, %f5193;
	mov.f32 	%f5217, %f5194;
	mov.f32 	%f5218, %f5195;
	mov.f32 	%f5219, %f5196;
	mov.f32 	%f5220, %f5197;
	mov.f32 	%f5221, %f5437;
	mov.f32 	%f5222, %f5198;
	mov.f32 	%f5223, %f5199;
	mov.f32 	%f5224, %f5200;
	mov.f32 	%f5225, %f5201;
	mov.f32 	%f5226, %f5202;
	mov.f32 	%f5227, %f5203;
	mov.f32 	%f5228, %f5204;
	mov.f32 	%f5229, %f5205;
	mov.f32 	%f5230, %f5206;
	mov.f32 	%f5231, %f5207;
	mov.u32 	%r1281, %r1258;
	mov.u32 	%r1282, %r1259;
	mov.u32 	%r1283, %r1260;
	mov.u32 	%r1284, %r1261;
	mov.u32 	%r1285, %r1262;
	mov.u32 	%r1286, %r1263;
	mov.u32 	%r1287, %r1264;
	mov.u32 	%r1288, %r1265;
	mov.u32 	%r1289, %r1266;
	mov.u32 	%r1290, %r1267;
	mov.u32 	%r1291, %r1268;
	mov.u32 	%r1292, %r1269;
	mov.u32 	%r1293, %r1509;
	mov.u32 	%r1294, %r1270;
	mov.u32 	%r1295, %r1271;
	mov.u32 	%r1296, %r1272;
	mov.u32 	%r1297, %r1273;
	mov.u32 	%r1298, %r1274;
	mov.u32 	%r1299, %r1275;
	mov.u32 	%r1300, %r1276;
	mov.u32 	%r1301, %r1277;
	mov.u32 	%r1302, %r1278;
	mov.u32 	%r1303, %r1279;
	@%p287 bra 	$L__BB14_326;
	setp.leu.f32 	%p288, %f5199, %f5437;
	mov.f32 	%f5209, %f5186;
	mov.f32 	%f5210, %f5187;
	mov.f32 	%f5211, %f5188;
	mov.f32 	%f5212, %f5189;
	mov.f32 	%f5213, %f5190;
	mov.f32 	%f5214, %f5191;
	mov.f32 	%f5215, %f5192;
	mov.f32 	%f5216, %f5193;
	mov.f32 	%f5217, %f5194;
	mov.f32 	%f5218, %f5195;
	mov.f32 	%f5219, %f5196;
	mov.f32 	%f5220, %f5197;
	mov.f32 	%f5221, %f5198;
	mov.f32 	%f5222, %f5437;
	mov.f32 	%f5223, %f5199;
	mov.f32 	%f5224, %f5200;
	mov.f32 	%f5225, %f5201;
	mov.f32 	%f5226, %f5202;
	mov.f32 	%f5227, %f5203;
	mov.f32 	%f5228, %f5204;
	mov.f32 	%f5229, %f5205;
	mov.f32 	%f5230, %f5206;
	mov.f32 	%f5231, %f5207;
	mov.u32 	%r1281, %r1258;
	mov.u32 	%r1282, %r1259;
	mov.u32 	%r1283, %r1260;
	mov.u32 	%r1284, %r1261;
	mov.u32 	%r1285, %r1262;
	mov.u32 	%r1286, %r1263;
	mov.u32 	%r1287, %r1264;
	mov.u32 	%r1288, %r1265;
	mov.u32 	%r1289, %r1266;
	mov.u32 	%r1290, %r1267;
	mov.u32 	%r1291, %r1268;
	mov.u32 	%r1292, %r1269;
	mov.u32 	%r1293, %r1270;
	mov.u32 	%r1294, %r1509;
	mov.u32 	%r1295, %r1271;
	mov.u32 	%r1296, %r1272;
	mov.u32 	%r1297, %r1273;
	mov.u32 	%r1298, %r1274;
	mov.u32 	%r1299, %r1275;
	mov.u32 	%r1300, %r1276;
	mov.u32 	%r1301, %r1277;
	mov.u32 	%r1302, %r1278;
	mov.u32 	%r1303, %r1279;
	@%p288 bra 	$L__BB14_326;
	setp.leu.f32 	%p289, %f5200, %f5437;
	mov.f32 	%f5209, %f5186;
	mov.f32 	%f5210, %f5187;
	mov.f32 	%f5211, %f5188;
	mov.f32 	%f5212, %f5189;
	mov.f32 	%f5213, %f5190;
	mov.f32 	%f5214, %f5191;
	mov.f32 	%f5215, %f5192;
	mov.f32 	%f5216, %f5193;
	mov.f32 	%f5217, %f5194;
	mov.f32 	%f5218, %f5195;
	mov.f32 	%f5219, %f5196;
	mov.f32 	%f5220, %f5197;
	mov.f32 	%f5221, %f5198;
	mov.f32 	%f5222, %f5199;
	mov.f32 	%f5223, %f5437;
	mov.f32 	%f5224, %f5200;
	mov.f32 	%f5225, %f5201;
	mov.f32 	%f5226, %f5202;
	mov.f32 	%f5227, %f5203;
	mov.f32 	%f5228, %f5204;
	mov.f32 	%f5229, %f5205;
	mov.f32 	%f5230, %f5206;
	mov.f32 	%f5231, %f5207;
	mov.u32 	%r1281, %r1258;
	mov.u32 	%r1282, %r1259;
	mov.u32 	%r1283, %r1260;
	mov.u32 	%r1284, %r1261;
	mov.u32 	%r1285, %r1262;
	mov.u32 	%r1286, %r1263;
	mov.u32 	%r1287, %r1264;
	mov.u32 	%r1288, %r1265;
	mov.u32 	%r1289, %r1266;
	mov.u32 	%r1290, %r1267;
	mov.u32 	%r1291, %r1268;
	mov.u32 	%r1292, %r1269;
	mov.u32 	%r1293, %r1270;
	mov.u32 	%r1294, %r1271;
	mov.u32 	%r1295, %r1509;
	mov.u32 	%r1296, %r1272;
	mov.u32 	%r1297, %r1273;
	mov.u32 	%r1298, %r1274;
	mov.u32 	%r1299, %r1275;
	mov.u32 	%r1300, %r1276;
	mov.u32 	%r1301, %r1277;
	mov.u32 	%r1302, %r1278;
	mov.u32 	%r1303, %r1279;
	@%p289 bra 	$L__BB14_326;
	setp.leu.f32 	%p290, %f5201, %f5437;
	mov.f32 	%f5209, %f5186;
	mov.f32 	%f5210, %f5187;
	mov.f32 	%f5211, %f5188;
	mov.f32 	%f5212, %f5189;
	mov.f32 	%f5213, %f5190;
	mov.f32 	%f5214, %f5191;
	mov.f32 	%f5215, %f5192;
	mov.f32 	%f5216, %f5193;
	mov.f32 	%f5217, %f5194;
	mov.f32 	%f5218, %f5195;
	mov.f32 	%f5219, %f5196;
	mov.f32 	%f5220, %f5197;
	mov.f32 	%f5221, %f5198;
	mov.f32 	%f5222, %f5199;
	mov.f32 	%f5223, %f5200;
	mov.f32 	%f5224, %f5437;
	mov.f32 	%f5225, %f5201;
	mov.f32 	%f5226, %f5202;
	mov.f32 	%f5227, %f5203;
	mov.f32 	%f5228, %f5204;
	mov.f32 	%f5229, %f5205;
	mov.f32 	%f5230, %f5206;
	mov.f32 	%f5231, %f5207;
	mov.u32 	%r1281, %r1258;
	mov.u32 	%r1282, %r1259;
	mov.u32 	%r1283, %r1260;
	mov.u32 	%r1284, %r1261;
	mov.u32 	%r1285, %r1262;
	mov.u32 	%r1286, %r1263;
	mov.u32 	%r1287, %r1264;
	mov.u32 	%r1288, %r1265;
	mov.u32 	%r1289, %r1266;
	mov.u32 	%r1290, %r1267;
	mov.u32 	%r1291, %r1268;
	mov.u32 	%r1292, %r1269;
	mov.u32 	%r1293, %r1270;
	mov.u32 	%r1294, %r1271;
	mov.u32 	%r1295, %r1272;
	mov.u32 	%r1296, %r1509;
	mov.u32 	%r1297, %r1273;
	mov.u32 	%r1298, %r1274;
	mov.u32 	%r1299, %r1275;
	mov.u32 	%r1300, %r1276;
	mov.u32 	%r1301, %r1277;
	mov.u32 	%r1302, %r1278;
	mov.u32 	%r1303, %r1279;
	@%p290 bra 	$L__BB14_326;
	setp.leu.f32 	%p291, %f5202, %f5437;
	mov.f32 	%f5209, %f5186;
	mov.f32 	%f5210, %f5187;
	mov.f32 	%f5211, %f5188;
	mov.f32 	%f5212, %f5189;
	mov.f32 	%f5213, %f5190;
	mov.f32 	%f5214, %f5191;
	mov.f32 	%f5215, %f5192;
	mov.f32 	%f5216, %f5193;
	mov.f32 	%f5217, %f5194;
	mov.f32 	%f5218, %f5195;
	mov.f32 	%f5219, %f5196;
	mov.f32 	%f5220, %f5197;
	mov.f32 	%f5221, %f5198;
	mov.f32 	%f5222, %f5199;
	mov.f32 	%f5223, %f5200;
	mov.f32 	%f5224, %f5201;
	mov.f32 	%f5225, %f5437;
	mov.f32 	%f5226, %f5202;
	mov.f32 	%f5227, %f5203;
	mov.f32 	%f5228, %f5204;
	mov.f32 	%f5229, %f5205;
	mov.f32 	%f5230, %f5206;
	mov.f32 	%f5231, %f5207;
	mov.u32 	%r1281, %r1258;
	mov.u32 	%r1282, %r1259;
	mov.u32 	%r1283, %r1260;
	mov.u32 	%r1284, %r1261;
	mov.u32 	%r1285, %r1262;
	mov.u32 	%r1286, %r1263;
	mov.u32 	%r1287, %r1264;
	mov.u32 	%r1288, %r1265;
	mov.u32 	%r1289, %r1266;
	mov.u32 	%r1290, %r1267;
	mov.u32 	%r1291, %r1268;
	mov.u32 	%r1292, %r1269;
	mov.u32 	%r1293, %r1270;
	mov.u32 	%r1294, %r1271;
	mov.u32 	%r1295, %r1272;
	mov.u32 	%r1296, %r1273;
	mov.u32 	%r1297, %r1509;
	mov.u32 	%r1298, %r1274;
	mov.u32 	%r1299, %r1275;
	mov.u32 	%r1300, %r1276;
	mov.u32 	%r1301, %r1277;
	mov.u32 	%r1302, %r1278;
	mov.u32 	%r1303, %r1279;
	@%p291 bra 	$L__BB14_326;
	setp.leu.f32 	%p292, %f5203, %f5437;
	mov.f32 	%f5209, %f5186;
	mov.f32 	%f5210, %f5187;
	mov.f32 	%f5211, %f5188;
	mov.f32 	%f5212, %f5189;
	mov.f32 	%f5213, %f5190;
	mov.f32 	%f5214, %f5191;
	mov.f32 	%f5215, %f5192;
	mov.f32 	%f5216, %f5193;
	mov.f32 	%f5217, %f5194;
	mov.f32 	%f5218, %f5195;
	mov.f32 	%f5219, %f5196;
	mov.f32 	%f5220, %f5197;
	mov.f32 	%f5221, %f5198;
	mov.f32 	%f5222, %f5199;
	mov.f32 	%f5223, %f5200;
	mov.f32 	%f5224, %f5201;
	mov.f32 	%f5225, %f5202;
	mov.f32 	%f5226, %f5437;
	mov.f32 	%f5227, %f5203;
	mov.f32 	%f5228, %f5204;
	mov.f32 	%f5229, %f5205;
	mov.f32 	%f5230, %f5206;
	mov.f32 	%f5231, %f5207;
	mov.u32 	%r1281, %r1258;
	mov.u32 	%r1282, %r1259;
	mov.u32 	%r1283, %r1260;
	mov.u32 	%r1284, %r1261;
	mov.u32 	%r1285, %r1262;
	mov.u32 	%r1286, %r1263;
	mov.u32 	%r1287, %r1264;
	mov.u32 	%r1288, %r1265;
	mov.u32 	%r1289, %r1266;
	mov.u32 	%r1290, %r1267;
	mov.u32 	%r1291, %r1268;
	mov.u32 	%r1292, %r1269;
	mov.u32 	%r1293, %r1270;
	mov.u32 	%r1294, %r1271;
	mov.u32 	%r1295, %r1272;
	mov.u32 	%r1296, %r1273;
	mov.u32 	%r1297, %r1274;
	mov.u32 	%r1298, %r1509;
	mov.u32 	%r1299, %r1275;
	mov.u32 	%r1300, %r1276;
	mov.u32 	%r1301, %r1277;
	mov.u32 	%r1302, %r1278;
	mov.u32 	%r1303, %r1279;
	@%p292 bra 	$L__BB14_326;
	setp.leu.f32 	%p293, %f5204, %f5437;
	mov.f32 	%f5209, %f5186;
	mov.f32 	%f5210, %f5187;
	mov.f32 	%f5211, %f5188;
	mov.f32 	%f5212, %f5189;
	mov.f32 	%f5213, %f5190;
	mov.f32 	%f5214, %f5191;
	mov.f32 	%f5215, %f5192;
	mov.f32 	%f5216, %f5193;
	mov.f32 	%f5217, %f5194;
	mov.f32 	%f5218, %f5195;
	mov.f32 	%f5219, %f5196;
	mov.f32 	%f5220, %f5197;
	mov.f32 	%f5221, %f5198;
	mov.f32 	%f5222, %f5199;
	mov.f32 	%f5223, %f5200;
	mov.f32 	%f5224, %f5201;
	mov.f32 	%f5225, %f5202;
	mov.f32 	%f5226, %f5203;
	mov.f32 	%f5227, %f5437;
	mov.f32 	%f5228, %f5204;
	mov.f32 	%f5229, %f5205;
	mov.f32 	%f5230, %f5206;
	mov.f32 	%f5231, %f5207;
	mov.u32 	%r1281, %r1258;
	mov.u32 	%r1282, %r1259;
	mov.u32 	%r1283, %r1260;
	mov.u32 	%r1284, %r1261;
	mov.u32 	%r1285, %r1262;
	mov.u32 	%r1286, %r1263;
	mov.u32 	%r1287, %r1264;
	mov.u32 	%r1288, %r1265;
	mov.u32 	%r1289, %r1266;
	mov.u32 	%r1290, %r1267;
	mov.u32 	%r1291, %r1268;
	mov.u32 	%r1292, %r1269;
	mov.u32 	%r1293, %r1270;
	mov.u32 	%r1294, %r1271;
	mov.u32 	%r1295, %r1272;
	mov.u32 	%r1296, %r1273;
	mov.u32 	%r1297, %r1274;
	mov.u32 	%r1298, %r1275;
	mov.u32 	%r1299, %r1509;
	mov.u32 	%r1300, %r1276;
	mov.u32 	%r1301, %r1277;
	mov.u32 	%r1302, %r1278;
	mov.u32 	%r1303, %r1279;
	@%p293 bra 	$L__BB14_326;
	setp.leu.f32 	%p294, %f5205, %f5437;
	mov.f32 	%f5209, %f5186;
	mov.f32 	%f5210, %f5187;
	mov.f32 	%f5211, %f5188;
	mov.f32 	%f5212, %f5189;
	mov.f32 	%f5213, %f5190;
	mov.f32 	%f5214, %f5191;
	mov.f32 	%f5215, %f5192;
	mov.f32 	%f5216, %f5193;
	mov.f32 	%f5217, %f5194;
	mov.f32 	%f5218, %f5195;
	mov.f32 	%f5219, %f5196;
	mov.f32 	%f5220, %f5197;
	mov.f32 	%f5221, %f5198;
	mov.f32 	%f5222, %f5199;
	mov.f32 	%f5223, %f5200;
	mov.f32 	%f5224, %f5201;
	mov.f32 	%f5225, %f5202;
	mov.f32 	%f5226, %f5203;
	mov.f32 	%f5227, %f5204;
	mov.f32 	%f5228, %f5437;
	mov.f32 	%f5229, %f5205;
	mov.f32 	%f5230, %f5206;
	mov.f32 	%f5231, %f5207;
	mov.u32 	%r1281, %r1258;
	mov.u32 	%r1282, %r1259;
	mov.u32 	%r1283, %r1260;
	mov.u32 	%r1284, %r1261;
	mov.u32 	%r1285, %r1262;
	mov.u32 	%r1286, %r1263;
	mov.u32 	%r1287, %r1264;
	mov.u32 	%r1288, %r1265;
	mov.u32 	%r1289, %r1266;
	mov.u32 	%r1290, %r1267;
	mov.u32 	%r1291, %r1268;
	mov.u32 	%r1292, %r1269;
	mov.u32 	%r1293, %r1270;
	mov.u32 	%r1294, %r1271;
	mov.u32 	%r1295, %r1272;
	mov.u32 	%r1296, %r1273;
	mov.u32 	%r1297, %r1274;
	mov.u32 	%r1298, %r1275;
	mov.u32 	%r1299, %r1276;
	mov.u32 	%r1300, %r1509;
	mov.u32 	%r1301, %r1277;
	mov.u32 	%r1302, %r1278;
	mov.u32 	%r1303, %r1279;
	@%p294 bra 	$L__BB14_326;
	setp.leu.f32 	%p295, %f5206, %f5437;
	mov.f32 	%f5209, %f5186;
	mov.f32 	%f5210, %f5187;
	mov.f32 	%f5211, %f5188;
	mov.f32 	%f5212, %f5189;
	mov.f32 	%f5213, %f5190;
	mov.f32 	%f5214, %f5191;
	mov.f32 	%f5215, %f5192;
	mov.f32 	%f5216, %f5193;
	mov.f32 	%f5217, %f5194;
	mov.f32 	%f5218, %f5195;
	mov.f32 	%f5219, %f5196;
	mov.f32 	%f5220, %f5197;
	mov.f32 	%f5221, %f5198;
	mov.f32 	%f5222, %f5199;
	mov.f32 	%f5223, %f5200;
	mov.f32 	%f5224, %f5201;
	mov.f32 	%f5225, %f5202;
	mov.f32 	%f5226, %f5203;
	mov.f32 	%f5227, %f5204;
	mov.f32 	%f5228, %f5205;
	mov.f32 	%f5229, %f5437;
	mov.f32 	%f5230, %f5206;
	mov.f32 	%f5231, %f5207;
	mov.u32 	%r1281, %r1258;
	mov.u32 	%r1282, %r1259;
	mov.u32 	%r1283, %r1260;
	mov.u32 	%r1284, %r1261;
	mov.u32 	%r1285, %r1262;
	mov.u32 	%r1286, %r1263;
	mov.u32 	%r1287, %r1264;
	mov.u32 	%r1288, %r1265;
	mov.u32 	%r1289, %r1266;
	mov.u32 	%r1290, %r1267;
	mov.u32 	%r1291, %r1268;
	mov.u32 	%r1292, %r1269;
	mov.u32 	%r1293, %r1270;
	mov.u32 	%r1294, %r1271;
	mov.u32 	%r1295, %r1272;
	mov.u32 	%r1296, %r1273;
	mov.u32 	%r1297, %r1274;
	mov.u32 	%r1298, %r1275;
	mov.u32 	%r1299, %r1276;
	mov.u32 	%r1300, %r1277;
	mov.u32 	%r1301, %r1509;
	mov.u32 	%r1302, %r1278;
	mov.u32 	%r1303, %r1279;
	@%p295 bra 	$L__BB14_326;
	setp.leu.f32 	%p296, %f5207, %f5437;
	mov.f32 	%f5209, %f5186;
	mov.f32 	%f5210, %f5187;
	mov.f32 	%f5211, %f5188;
	mov.f32 	%f5212, %f5189;
	mov.f32 	%f5213, %f5190;
	mov.f32 	%f5214, %f5191;
	mov.f32 	%f5215, %f5192;
	mov.f32 	%f5216, %f5193;
	mov.f32 	%f5217, %f5194;
	mov.f32 	%f5218, %f5195;
	mov.f32 	%f5219, %f5196;
	mov.f32 	%f5220, %f5197;
	mov.f32 	%f5221, %f5198;
	mov.f32 	%f5222, %f5199;
	mov.f32 	%f5223, %f5200;
	mov.f32 	%f5224, %f5201;
	mov.f32 	%f5225, %f5202;
	mov.f32 	%f5226, %f5203;
	mov.f32 	%f5227, %f5204;
	mov.f32 	%f5228, %f5205;
	mov.f32 	%f5229, %f5206;
	mov.f32 	%f5230, %f5437;
	mov.f32 	%f5231, %f5207;
	mov.u32 	%r1281, %r1258;
	mov.u32 	%r1282, %r1259;
	mov.u32 	%r1283, %r1260;
	mov.u32 	%r1284, %r1261;
	mov.u32 	%r1285, %r1262;
	mov.u32 	%r1286, %r1263;
	mov.u32 	%r1287, %r1264;
	mov.u32 	%r1288, %r1265;
	mov.u32 	%r1289, %r1266;
	mov.u32 	%r1290, %r1267;
	mov.u32 	%r1291, %r1268;
	mov.u32 	%r1292, %r1269;
	mov.u32 	%r1293, %r1270;
	mov.u32 	%r1294, %r1271;
	mov.u32 	%r1295, %r1272;
	mov.u32 	%r1296, %r1273;
	mov.u32 	%r1297, %r1274;
	mov.u32 	%r1298, %r1275;
	mov.u32 	%r1299, %r1276;
	mov.u32 	%r1300, %r1277;
	mov.u32 	%r1301, %r1278;
	mov.u32 	%r1302, %r1509;
	mov.u32 	%r1303, %r1279;
	@%p296 bra 	$L__BB14_326;
	setp.leu.f32 	%p297, %f5460, %f5437;
	mov.f32 	%f5209, %f5186;
	mov.f32 	%f5210, %f5187;
	mov.f32 	%f5211, %f5188;
	mov.f32 	%f5212, %f5189;
	mov.f32 	%f5213, %f5190;
	mov.f32 	%f5214, %f5191;
	mov.f32 	%f5215, %f5192;
	mov.f32 	%f5216, %f5193;
	mov.f32 	%f5217, %f5194;
	mov.f32 	%f5218, %f5195;
	mov.f32 	%f5219, %f5196;
	mov.f32 	%f5220, %f5197;
	mov.f32 	%f5221, %f5198;
	mov.f32 	%f5222, %f5199;
	mov.f32 	%f5223, %f5200;
	mov.f32 	%f5224, %f5201;
	mov.f32 	%f5225, %f5202;
	mov.f32 	%f5226, %f5203;
	mov.f32 	%f5227, %f5204;
	mov.f32 	%f5228, %f5205;
	mov.f32 	%f5229, %f5206;
	mov.f32 	%f5230, %f5207;
	mov.f32 	%f5231, %f5437;
	mov.u32 	%r1281, %r1258;
	mov.u32 	%r1282, %r1259;
	mov.u32 	%r1283, %r1260;
	mov.u32 	%r1284, %r1261;
	mov.u32 	%r1285, %r1262;
	mov.u32 	%r1286, %r1263;
	mov.u32 	%r1287, %r1264;
	mov.u32 	%r1288, %r1265;
	mov.u32 	%r1289, %r1266;
	mov.u32 	%r1290, %r1267;
	mov.u32 	%r1291, %r1268;
	mov.u32 	%r1292, %r1269;
	mov.u32 	%r1293, %r1270;
	mov.u32 	%r1294, %r1271;
	mov.u32 	%r1295, %r1272;
	mov.u32 	%r1296, %r1273;
	mov.u32 	%r1297, %r1274;
	mov.u32 	%r1298, %r1275;
	mov.u32 	%r1299, %r1276;
	mov.u32 	%r1300, %r1277;
	mov.u32 	%r1301, %r1278;
	mov.u32 	%r1302, %r1279;
	mov.u32 	%r1303, %r1509;
	@%p297 bra 	$L__BB14_326;
	mov.f32 	%f5209, %f5186;
	mov.f32 	%f5210, %f5187;
	mov.f32 	%f5211, %f5188;
	mov.f32 	%f5212, %f5189;
	mov.f32 	%f5213, %f5190;
	mov.f32 	%f5214, %f5191;
	mov.f32 	%f5215, %f5192;
	mov.f32 	%f5216, %f5193;
	mov.f32 	%f5217, %f5194;
	mov.f32 	%f5218, %f5195;
	mov.f32 	%f5219, %f5196;
	mov.f32 	%f5220, %f5197;
	mov.f32 	%f5221, %f5198;
	mov.f32 	%f5222, %f5199;
	mov.f32 	%f5223, %f5200;
	mov.f32 	%f5224, %f5201;
	mov.f32 	%f5225, %f5202;
	mov.f32 	%f5226, %f5203;
	mov.f32 	%f5227, %f5204;
	mov.f32 	%f5228, %f5205;
	mov.f32 	%f5229, %f5206;
	mov.f32 	%f5230, %f5207;
	mov.f32 	%f5231, %f5460;
	mov.f32 	%f5460, %f5437;
	mov.u32 	%r1281, %r1258;
	mov.u32 	%r1282, %r1259;
	mov.u32 	%r1283, %r1260;
	mov.u32 	%r1284, %r1261;
	mov.u32 	%r1285, %r1262;
	mov.u32 	%r1286, %r1263;
	mov.u32 	%r1287, %r1264;
	mov.u32 	%r1288, %r1265;
	mov.u32 	%r1289, %r1266;
	mov.u32 	%r1290, %r1267;
	mov.u32 	%r1291, %r1268;
	mov.u32 	%r1292, %r1269;
	mov.u32 	%r1293, %r1270;
	mov.u32 	%r1294, %r1271;
	mov.u32 	%r1295, %r1272;
	mov.u32 	%r1296, %r1273;
	mov.u32 	%r1297, %r1274;
	mov.u32 	%r1298, %r1275;
	mov.u32 	%r1299, %r1276;
	mov.u32 	%r1300, %r1277;
	mov.u32 	%r1301, %r1278;
	mov.u32 	%r1302, %r1279;
	mov.u32 	%r1303, %r1532;
	mov.u32 	%r1532, %r1509;
$L__BB14_326:
	setp.leu.f32 	%p298, %f5209, %f5436;
	mov.f32 	%f5233, %f5436;
	mov.f32 	%f5234, %f5209;
	mov.f32 	%f5235, %f5210;
	mov.f32 	%f5236, %f5211;
	mov.f32 	%f5237, %f5212;
	mov.f32 	%f5238, %f5213;
	mov.f32 	%f5239, %f5214;
	mov.f32 	%f5240, %f5215;
	mov.f32 	%f5241, %f5216;
	mov.f32 	%f5242, %f5217;
	mov.f32 	%f5243, %f5218;
	mov.f32 	%f5244, %f5219;
	mov.f32 	%f5245, %f5220;
	mov.f32 	%f5246, %f5221;
	mov.f32 	%f5247, %f5222;
	mov.f32 	%f5248, %f5223;
	mov.f32 	%f5249, %f5224;
	mov.f32 	%f5250, %f5225;
	mov.f32 	%f5251, %f5226;
	mov.f32 	%f5252, %f5227;
	mov.f32 	%f5253, %f5228;
	mov.f32 	%f5254, %f5229;
	mov.f32 	%f5255, %f5230;
	mov.f32 	%f5256, %f5231;
	mov.u32 	%r1305, %r1508;
	mov.u32 	%r1306, %r1281;
	mov.u32 	%r1307, %r1282;
	mov.u32 	%r1308, %r1283;
	mov.u32 	%r1309, %r1284;
	mov.u32 	%r1310, %r1285;
	mov.u32 	%r1311, %r1286;
	mov.u32 	%r1312, %r1287;
	mov.u32 	%r1313, %r1288;
	mov.u32 	%r1314, %r1289;
	mov.u32 	%r1315, %r1290;
	mov.u32 	%r1316, %r1291;
	mov.u32 	%r1317, %r1292;
	mov.u32 	%r1318, %r1293;
	mov.u32 	%r1319, %r1294;
	mov.u32 	%r1320, %r1295;
	mov.u32 	%r1321, %r1296;
	mov.u32 	%r1322, %r1297;
	mov.u32 	%r1323, %r1298;
	mov.u32 	%r1324, %r1299;
	mov.u32 	%r1325, %r1300;
	mov.u32 	%r1326, %r1301;
	mov.u32 	%r1327, %r1302;
	mov.u32 	%r1328, %r1303;
	@%p298 bra 	$L__BB14_351;
	setp.leu.f32 	%p299, %f5210, %f5436;
	mov.f32 	%f5233, %f5209;
	mov.f32 	%f5234, %f5436;
	mov.f32 	%f5235, %f5210;
	mov.f32 	%f5236, %f5211;
	mov.f32 	%f5237, %f5212;
	mov.f32 	%f5238, %f5213;
	mov.f32 	%f5239, %f5214;
	mov.f32 	%f5240, %f5215;
	mov.f32 	%f5241, %f5216;
	mov.f32 	%f5242, %f5217;
	mov.f32 	%f5243, %f5218;
	mov.f32 	%f5244, %f5219;
	mov.f32 	%f5245, %f5220;
	mov.f32 	%f5246, %f5221;
	mov.f32 	%f5247, %f5222;
	mov.f32 	%f5248, %f5223;
	mov.f32 	%f5249, %f5224;
	mov.f32 	%f5250, %f5225;
	mov.f32 	%f5251, %f5226;
	mov.f32 	%f5252, %f5227;
	mov.f32 	%f5253, %f5228;
	mov.f32 	%f5254, %f5229;
	mov.f32 	%f5255, %f5230;
	mov.f32 	%f5256, %f5231;
	mov.u32 	%r1305, %r1281;
	mov.u32 	%r1306, %r1508;
	mov.u32 	%r1307, %r1282;
	mov.u32 	%r1308, %r1283;
	mov.u32 	%r1309, %r1284;
	mov.u32 	%r1310, %r1285;
	mov.u32 	%r1311, %r1286;
	mov.u32 	%r1312, %r1287;
	mov.u32 	%r1313, %r1288;
	mov.u32 	%r1314, %r1289;
	mov.u32 	%r1315, %r1290;
	mov.u32 	%r1316, %r1291;
	mov.u32 	%r1317, %r1292;
	mov.u32 	%r1318, %r1293;
	mov.u32 	%r1319, %r1294;
	mov.u32 	%r1320, %r1295;
	mov.u32 	%r1321, %r1296;
	mov.u32 	%r1322, %r1297;
	mov.u32 	%r1323, %r1298;
	mov.u32 	%r1324, %r1299;
	mov.u32 	%r1325, %r1300;
	mov.u32 	%r1326, %r1301;
	mov.u32 	%r1327, %r1302;
	mov.u32 	%r1328, %r1303;
	@%p299 bra 	$L__BB14_351;
	setp.leu.f32 	%p300, %f5211, %f5436;
	mov.f32 	%f5233, %f5209;
	mov.f32 	%f5234, %f5210;
	mov.f32 	%f5235, %f5436;
	mov.f32 	%f5236, %f5211;
	mov.f32 	%f5237, %f5212;
	mov.f32 	%f5238, %f5213;
	mov.f32 	%f5239, %f5214;
	mov.f32 	%f5240, %f5215;
	mov.f32 	%f5241, %f5216;
	mov.f32 	%f5242, %f5217;
	mov.f32 	%f5243, %f5218;
	mov.f32 	%f5244, %f5219;
	mov.f32 	%f5245, %f5220;
	mov.f32 	%f5246, %f5221;
	mov.f32 	%f5247, %f5222;
	mov.f32 	%f5248, %f5223;
	mov.f32 	%f5249, %f5224;
	mov.f32 	%f5250, %f5225;
	mov.f32 	%f5251, %f5226;
	mov.f32 	%f5252, %f5227;
	mov.f32 	%f5253, %f5228;
	mov.f32 	%f5254, %f5229;
	mov.f32 	%f5255, %f5230;
	mov.f32 	%f5256, %f5231;
	mov.u32 	%r1305, %r1281;
	mov.u32 	%r1306, %r1282;
	mov.u32 	%r1307, %r1508;
	mov.u32 	%r1308, %r1283;
	mov.u32 	%r1309, %r1284;
	mov.u32 	%r1310, %r1285;
	mov.u32 	%r1311, %r1286;
	mov.u32 	%r1312, %r1287;
	mov.u32 	%r1313, %r1288;
	mov.u32 	%r1314, %r1289;
	mov.u32 	%r1315, %r1290;
	mov.u32 	%r1316, %r1291;
	mov.u32 	%r1317, %r1292;
	mov.u32 	%r1318, %r1293;
	mov.u32 	%r1319, %r1294;
	mov.u32 	%r1320, %r1295;
	mov.u32 	%r1321, %r1296;
	mov.u32 	%r1322, %r1297;
	mov.u32 	%r1323, %r1298;
	mov.u32 	%r1324, %r1299;
	mov.u32 	%r1325, %r1300;
	mov.u32 	%r1326, %r1301;
	mov.u32 	%r1327, %r1302;
	mov.u32 	%r1328, %r1303;
	@%p300 bra 	$L__BB14_351;
	setp.leu.f32 	%p301, %f5212, %f5436;
	mov.f32 	%f5233, %f5209;
	mov.f32 	%f5234, %f5210;
	mov.f32 	%f5235, %f5211;
	mov.f32 	%f5236, %f5436;
	mov.f32 	%f5237, %f5212;
	mov.f32 	%f5238, %f5213;
	mov.f32 	%f5239, %f5214;
	mov.f32 	%f5240, %f5215;
	mov.f32 	%f5241, %f5216;
	mov.f32 	%f5242, %f5217;
	mov.f32 	%f5243, %f5218;
	mov.f32 	%f5244, %f5219;
	mov.f32 	%f5245, %f5220;
	mov.f32 	%f5246, %f5221;
	mov.f32 	%f5247, %f5222;
	mov.f32 	%f5248, %f5223;
	mov.f32 	%f5249, %f5224;
	mov.f32 	%f5250, %f5225;
	mov.f32 	%f5251, %f5226;
	mov.f32 	%f5252, %f5227;
	mov.f32 	%f5253, %f5228;
	mov.f32 	%f5254, %f5229;
	mov.f32 	%f5255, %f5230;
	mov.f32 	%f5256, %f5231;
	mov.u32 	%r1305, %r1281;
	mov.u32 	%r1306, %r1282;
	mov.u32 	%r1307, %r1283;
	mov.u32 	%r1308, %r1508;
	mov.u32 	%r1309, %r1284;
	mov.u32 	%r1310, %r1285;
	mov.u32 	%r1311, %r1286;
	mov.u32 	%r1312, %r1287;
	mov.u32 	%r1313, %r1288;
	mov.u32 	%r1314, %r1289;
	mov.u32 	%r1315, %r1290;
	mov.u32 	%r1316, %r1291;
	mov.u32 	%r1317, %r1292;
	mov.u32 	%r1318, %r1293;
	mov.u32 	%r1319, %r1294;
	mov.u32 	%r1320, %r1295;
	mov.u32 	%r1321, %r1296;
	mov.u32 	%r1322, %r1297;
	mov.u32 	%r1323, %r1298;
	mov.u32 	%r1324, %r1299;
	mov.u32 	%r1325, %r1300;
	mov.u32 	%r1326, %r1301;
	mov.u32 	%r1327, %r1302;
	mov.u32 	%r1328, %r1303;
	@%p301 bra 	$L__BB14_351;
	setp.leu.f32 	%p302, %f5213, %f5436;
	mov.f32 	%f5233, %f5209;
	mov.f32 	%f5234, %f5210;
	mov.f32 	%f5235, %f5211;
	mov.f32 	%f5236, %f5212;
	mov.f32 	%f5237, %f5436;
	mov.f32 	%f5238, %f5213;
	mov.f32 	%f5239, %f5214;
	mov.f32 	%f5240, %f5215;
	mov.f32 	%f5241, %f5216;
	mov.f32 	%f5242, %f5217;
	mov.f32 	%f5243, %f5218;
	mov.f32 	%f5244, %f5219;
	mov.f32 	%f5245, %f5220;
	mov.f32 	%f5246, %f5221;
	mov.f32 	%f5247, %f5222;
	mov.f32 	%f5248, %f5223;
	mov.f32 	%f5249, %f5224;
	mov.f32 	%f5250, %f5225;
	mov.f32 	%f5251, %f5226;
	mov.f32 	%f5252, %f5227;
	mov.f32 	%f5253, %f5228;
	mov.f32 	%f5254, %f5229;
	mov.f32 	%f5255, %f5230;
	mov.f32 	%f5256, %f5231;
	mov.u32 	%r1305, %r1281;
	mov.u32 	%r1306, %r1282;
	mov.u32 	%r1307, %r1283;
	mov.u32 	%r1308, %r1284;
	mov.u32 	%r1309, %r1508;
	mov.u32 	%r1310, %r1285;
	mov.u32 	%r1311, %r1286;
	mov.u32 	%r1312, %r1287;
	mov.u32 	%r1313, %r1288;
	mov.u32 	%r1314, %r1289;
	mov.u32 	%r1315, %r1290;
	mov.u32 	%r1316, %r1291;
	mov.u32 	%r1317, %r1292;
	mov.u32 	%r1318, %r1293;
	mov.u32 	%r1319, %r1294;
	mov.u32 	%r1320, %r1295;
	mov.u32 	%r1321, %r1296;
	mov.u32 	%r1322, %r1297;
	mov.u32 	%r1323, %r1298;
	mov.u32 	%r1324, %r1299;
	mov.u32 	%r1325, %r1300;
	mov.u32 	%r1326, %r1301;
	mov.u32 	%r1327, %r1302;
	mov.u32 	%r1328, %r1303;
	@%p302 bra 	$L__BB14_351;
	setp.leu.f32 	%p303, %f5214, %f5436;
	mov.f32 	%f5233, %f5209;
	mov.f32 	%f5234, %f5210;
	mov.f32 	%f5235, %f5211;
	mov.f32 	%f5236, %f5212;
	mov.f32 	%f5237, %f5213;
	mov.f32 	%f5238, %f5436;
	mov.f32 	%f5239, %f5214;
	mov.f32 	%f5240, %f5215;
	mov.f32 	%f5241, %f5216;
	mov.f32 	%f5242, %f5217;
	mov.f32 	%f5243, %f5218;
	mov.f32 	%f5244, %f5219;
	mov.f32 	%f5245, %f5220;
	mov.f32 	%f5246, %f5221;
	mov.f32 	%f5247, %f5222;
	mov.f32 	%f5248, %f5223;
	mov.f32 	%f5249, %f5224;
	mov.f32 	%f5250, %f5225;
	mov.f32 	%f5251, %f5226;
	mov.f32 	%f5252, %f5227;
	mov.f32 	%f5253, %f5228;
	mov.f32 	%f5254, %f5229;
	mov.f32 	%f5255, %f5230;
	mov.f32 	%f5256, %f5231;
	mov.u32 	%r1305, %r1281;
	mov.u32 	%r1306, %r1282;
	mov.u32 	%r1307, %r1283;
	mov.u32 	%r1308, %r1284;
	mov.u32 	%r1309, %r1285;
	mov.u32 	%r1310, %r1508;
	mov.u32 	%r1311, %r1286;
	mov.u32 	%r1312, %r1287;
	mov.u32 	%r1313, %r1288;
	mov.u32 	%r1314, %r1289;
	mov.u32 	%r1315, %r1290;
	mov.u32 	%r1316, %r1291;
	mov.u32 	%r1317, %r1292;
	mov.u32 	%r1318, %r1293;
	mov.u32 	%r1319, %r1294;
	mov.u32 	%r1320, %r1295;
	mov.u32 	%r1321, %r1296;
	mov.u32 	%r1322, %r1297;
	mov.u32 	%r1323, %r1298;
	mov.u32 	%r1324, %r1299;
	mov.u32 	%r1325, %r1300;
	mov.u32 	%r1326, %r1301;
	mov.u32 	%r1327, %r1302;
	mov.u32 	%r1328, %r1303;
	@%p303 bra 	$L__BB14_351;
	setp.leu.f32 	%p304, %f5215, %f5436;
	mov.f32 	%f5233, %f5209;
	mov.f32 	%f5234, %f5210;
	mov.f32 	%f5235, %f5211;
	mov.f32 	%f5236, %f5212;
	mov.f32 	%f5237, %f5213;
	mov.f32 	%f5238, %f5214;
	mov.f32 	%f5239, %f5436;
	mov.f32 	%f5240, %f5215;
	mov.f32 	%f5241, %f5216;
	mov.f32 	%f5242, %f5217;
	mov.f32 	%f5243, %f5218;
	mov.f32 	%f5244, %f5219;
	mov.f32 	%f5245, %f5220;
	mov.f32 	%f5246, %f5221;
	mov.f32 	%f5247, %f5222;
	mov.f32 	%f5248, %f5223;
	mov.f32 	%f5249, %f5224;
	mov.f32 	%f5250, %f5225;
	mov.f32 	%f5251, %f5226;
	mov.f32 	%f5252, %f5227;
	mov.f32 	%f5253, %f5228;
	mov.f32 	%f5254, %f5229;
	mov.f32 	%f5255, %f5230;
	mov.f32 	%f5256, %f5231;
	mov.u32 	%r1305, %r1281;
	mov.u32 	%r1306, %r1282;
	mov.u32 	%r1307, %r1283;
	mov.u32 	%r1308, %r1284;
	mov.u32 	%r1309, %r1285;
	mov.u32 	%r1310, %r1286;
	mov.u32 	%r1311, %r1508;
	mov.u32 	%r1312, %r1287;
	mov.u32 	%r1313, %r1288;
	mov.u32 	%r1314, %r1289;
	mov.u32 	%r1315, %r1290;
	mov.u32 	%r1316, %r1291;
	mov.u32 	%r1317, %r1292;
	mov.u32 	%r1318, %r1293;
	mov.u32 	%r1319, %r1294;
	mov.u32 	%r1320, %r1295;
	mov.u32 	%r1321, %r1296;
	mov.u32 	%r1322, %r1297;
	mov.u32 	%r1323, %r1298;
	mov.u32 	%r1324, %r1299;
	mov.u32 	%r1325, %r1300;
	mov.u32 	%r1326, %r1301;
	mov.u32 	%r1327, %r1302;
	mov.u32 	%r1328, %r1303;
	@%p304 bra 	$L__BB14_351;
	setp.leu.f32 	%p305, %f5216, %f5436;
	mov.f32 	%f5233, %f5209;
	mov.f32 	%f5234, %f5210;
	mov.f32 	%f5235, %f5211;
	mov.f32 	%f5236, %f5212;
	mov.f32 	%f5237, %f5213;
	mov.f32 	%f5238, %f5214;
	mov.f32 	%f5239, %f5215;
	mov.f32 	%f5240, %f5436;
	mov.f32 	%f5241, %f5216;
	mov.f32 	%f5242, %f5217;
	mov.f32 	%f5243, %f5218;
	mov.f32 	%f5244, %f5219;
	mov.f32 	%f5245, %f5220;
	mov.f32 	%f5246, %f5221;
	mov.f32 	%f5247, %f5222;
	mov.f32 	%f5248, %f5223;
	mov.f32 	%f5249, %f5224;
	mov.f32 	%f5250, %f5225;
	mov.f32 	%f5251, %f5226;
	mov.f32 	%f5252, %f5227;
	mov.f32 	%f5253, %f5228;
	mov.f32 	%f5254, %f5229;
	mov.f32 	%f5255, %f5230;
	mov.f32 	%f5256, %f5231;
	mov.u32 	%r1305, %r1281;
	mov.u32 	%r1306, %r1282;
	mov.u32 	%r1307, %r1283;
	mov.u32 	%r1308, %r1284;
	mov.u32 	%r1309, %r1285;
	mov.u32 	%r1310, %r1286;
	mov.u32 	%r1311, %r1287;
	mov.u32 	%r1312, %r1508;
	mov.u32 	%r1313, %r1288;
	mov.u32 	%r1314, %r1289;
	mov.u32 	%r1315, %r1290;
	mov.u32 	%r1316, %r1291;
	mov.u32 	%r1317, %r1292;
	mov.u32 	%r1318, %r1293;
	mov.u32 	%r1319, %r1294;
	mov.u32 	%r1320, %r1295;
	mov.u32 	%r1321, %r1296;
	mov.u32 	%r1322, %r1297;
	mov.u32 	%r1323, %r1298;
	mov.u32 	%r1324, %r1299;
	mov.u32 	%r1325, %r1300;
	mov.u32 	%r1326, %r1301;
	mov.u32 	%r1327, %r1302;
	mov.u32 	%r1328, %r1303;
	@%p305 bra 	$L__BB14_351;
	setp.leu.f32 	%p306, %f5217, %f5436;
	mov.f32 	%f5233, %f5209;
	mov.f32 	%f5234, %f5210;
	mov.f32 	%f5235, %f5211;
	mov.f32 	%f5236, %f5212;
	mov.f32 	%f5237, %f5213;
	mov.f32 	%f5238, %f5214;
	mov.f32 	%f5239, %f5215;
	mov.f32 	%f5240, %f5216;
	mov.f32 	%f5241, %f5436;
	mov.f32 	%f5242, %f5217;
	mov.f32 	%f5243, %f5218;
	mov.f32 	%f5244, %f5219;
	mov.f32 	%f5245, %f5220;
	mov.f32 	%f5246, %f5221;
	mov.f32 	%f5247, %f5222;
	mov.f32 	%f5248, %f5223;
	mov.f32 	%f5249, %f5224;
	mov.f32 	%f5250, %f5225;
	mov.f32 	%f5251, %f5226;
	mov.f32 	%f5252, %f5227;
	mov.f32 	%f5253, %f5228;
	mov.f32 	%f5254, %f5229;
	mov.f32 	%f5255, %f5230;
	mov.f32 	%f5256, %f5231;
	mov.u32 	%r1305, %r1281;
	mov.u32 	%r1306, %r1282;
	mov.u32 	%r1307, %r1283;
	mov.u32 	%r1308, %r1284;
	mov.u32 	%r1309, %r1285;
	mov.u32 	%r1310, %r1286;
	mov.u32 	%r1311, %r1287;
	mov.u32 	%r1312, %r1288;
	mov.u32 	%r1313, %r1508;
	mov.u32 	%r1314, %r1289;
	mov.u32 	%r1315, %r1290;
	mov.u32 	%r1316, %r1291;
	mov.u32 	%r1317, %r1292;
	mov.u32 	%r1318, %r1293;
	mov.u32 	%r1319, %r1294;
	mov.u32 	%r1320, %r1295;
	mov.u32 	%r1321, %r1296;
	mov.u32 	%r1322, %r1297;
	mov.u32 	%r1323, %r1298;
	mov.u32 	%r1324, %r1299;
	mov.u32 	%r1325, %r1300;
	mov.u32 	%r1326, %r1301;
	mov.u32 	%r1327, %r1302;
	mov.u32 	%r1328, %r1303;
	@%p306 bra 	$L__BB14_351;
	setp.leu.f32 	%p307, %f5218, %f5436;
	mov.f32 	%f5233, %f5209;
	mov.f32 	%f5234, %f5210;
	mov.f32 	%f5235, %f5211;
	mov.f32 	%f5236, %f5212;
	mov.f32 	%f5237, %f5213;
	mov.f32 	%f5238, %f5214;
	mov.f32 	%f5239, %f5215;
	mov.f32 	%f5240, %f5216;
	mov.f32 	%f5241, %f5217;
	mov.f32 	%f5242, %f5436;
	mov.f32 	%f5243, %f5218;
	mov.f32 	%f5244, %f5219;
	mov.f32 	%f5245, %f5220;
	mov.f32 	%f5246, %f5221;
	mov.f32 	%f5247, %f5222;
	mov.f32 	%f5248, %f5223;
	mov.f32 	%f5249, %f5224;
	mov.f32 	%f5250, %f5225;
	mov.f32 	%f5251, %f5226;
	mov.f32 	%f5252, %f5227;
	mov.f32 	%f5253, %f5228;
	mov.f32 	%f5254, %f5229;
	mov.f32 	%f5255, %f5230;
	mov.f32 	%f5256, %f5231;
	mov.u32 	%r1305, %r1281;
	mov.u32 	%r1306, %r1282;
	mov.u32 	%r1307, %r1283;
	mov.u32 	%r1308, %r1284;
	mov.u32 	%r1309, %r1285;
	mov.u32 	%r1310, %r1286;
	mov.u32 	%r1311, %r1287;
	mov.u32 	%r1312, %r1288;
	mov.u32 	%r1313, %r1289;
	mov.u32 	%r1314, %r1508;
	mov.u32 	%r1315, %r1290;
	mov.u32 	%r1316, %r1291;
	mov.u32 	%r1317, %r1292;
	mov.u32 	%r1318, %r1293;
	mov.u32 	%r1319, %r1294;
	mov.u32 	%r1320, %r1295;
	mov.u32 	%r1321, %r1296;
	mov.u32 	%r1322, %r1297;
	mov.u32 	%r1323, %r1298;
	mov.u32 	%r1324, %r1299;
	mov.u32 	%r1325, %r1300;
	mov.u32 	%r1326, %r1301;
	mov.u32 	%r1327, %r1302;
	mov.u32 	%r1328, %r1303;
	@%p307 bra 	$L__BB14_351;
	setp.leu.f32 	%p308, %f5219, %f5436;
	mov.f32 	%f5233, %f5209;
	mov.f32 	%f5234, %f5210;
	mov.f32 	%f5235, %f5211;
	mov.f32 	%f5236, %f5212;
	mov.f32 	%f5237, %f5213;
	mov.f32 	%f5238, %f5214;
	mov.f32 	%f5239, %f5215;
	mov.f32 	%f5240, %f5216;
	mov.f32 	%f5241, %f5217;
	mov.f32 	%f5242, %f5218;
	mov.f32 	%f5243, %f5436;
	mov.f32 	%f5244, %f5219;
	mov.f32 	%f5245, %f5220;
	mov.f32 	%f5246, %f5221;
	mov.f32 	%f5247, %f5222;
	mov.f32 	%f5248, %f5223;
	mov.f32 	%f5249, %f5224;
	mov.f32 	%f5250, %f5225;
	mov.f32 	%f5251, %f5226;
	mov.f32 	%f5252, %f5227;
	mov.f32 	%f5253, %f5228;
	mov.f32 	%f5254, %f5229;
	mov.f32 	%f5255, %f5230;
	mov.f32 	%f5256, %f5231;
	mov.u32 	%r1305, %r1281;
	mov.u32 	%r1306, %r1282;
	mov.u32 	%r1307, %r1283;
	mov.u32 	%r1308, %r1284;
	mov.u32 	%r1309, %r1285;
	mov.u32 	%r1310, %r1286;
	mov.u32 	%r1311, %r1287;
	mov.u32 	%r1312, %r1288;
	mov.u32 	%r1313, %r1289;
	mov.u32 	%r1314, %r1290;
	mov.u32 	%r1315, %r1508;
	mov.u32 	%r1316, %r1291;
	mov.u32 	%r1317, %r1292;
	mov.u32 	%r1318, %r1293;
	mov.u32 	%r1319, %r1294;
	mov.u32 	%r1320, %r1295;
	mov.u32 	%r1321, %r1296;
	mov.u32 	%r1322, %r1297;
	mov.u32 	%r1323, %r1298;
	mov.u32 	%r1324, %r1299;
	mov.u32 	%r1325, %r1300;
	mov.u32 	%r1326, %r1301;
	mov.u32 	%r1327, %r1302;
	mov.u32 	%r1328, %r1303;
	@%p308 bra 	$L__BB14_351;
	setp.leu.f32 	%p309, %f5220, %f5436;
	mov.f32 	%f5233, %f5209;
	mov.f32 	%f5234, %f5210;
	mov.f32 	%f5235, %f5211;
	mov.f32 	%f5236, %f5212;
	mov.f32 	%f5237, %f5213;
	mov.f32 	%f5238, %f5214;
	mov.f32 	%f5239, %f5215;
	mov.f32 	%f5240, %f5216;
	mov.f32 	%f5241, %f5217;
	mov.f32 	%f5242, %f5218;
	mov.f32 	%f5243, %f5219;
	mov.f32 	%f5244, %f5436;
	mov.f32 	%f5245, %f5220;
	mov.f32 	%f5246, %f5221;
	mov.f32 	%f5247, %f5222;
	mov.f32 	%f5248, %f5223;
	mov.f32 	%f5249, %f5224;
	mov.f32 	%f5250, %f5225;
	mov.f32 	%f5251, %f5226;
	mov.f32 	%f5252, %f5227;
	mov.f32 	%f5253, %f5228;
	mov.f32 	%f5254, %f5229;
	mov.f32 	%f5255, %f5230;
	mov.f32 	%f5256, %f5231;
	mov.u32 	%r1305, %r1281;
	mov.u32 	%r1306, %r1282;
	mov.u32 	%r1307, %r1283;
	mov.u32 	%r1308, %r1284;
	mov.u32 	%r1309, %r1285;
	mov.u32 	%r1310, %r1286;
	mov.u32 	%r1311, %r1287;
	mov.u32 	%r1312, %r1288;
	mov.u32 	%r1313, %r1289;
	mov.u32 	%r1314, %r1290;
	mov.u32 	%r1315, %r1291;
	mov.u32 	%r1316, %r1508;
	mov.u32 	%r1317, %r1292;
	mov.u32 	%r1318, %r1293;
	mov.u32 	%r1319, %r1294;
	mov.u32 	%r1320, %r1295;
	mov.u32 	%r1321, %r1296;
	mov.u32 	%r1322, %r1297;
	mov.u32 	%r1323, %r1298;
	mov.u32 	%r1324, %r1299;
	mov.u32 	%r1325, %r1300;
	mov.u32 	%r1326, %r1301;
	mov.u32 	%r1327, %r1302;
	mov.u32 	%r1328, %r1303;
	@%p309 bra 	$L__BB14_351;
	setp.leu.f32 	%p310, %f5221, %f5436;
	mov.f32 	%f5233, %f5209;
	mov.f32 	%f5234, %f5210;
	mov.f32 	%f5235, %f5211;
	mov.f32 	%f5236, %f5212;
	mov.f32 	%f5237, %f5213;
	mov.f32 	%f5238, %f5214;
	mov.f32 	%f5239, %f5215;
	mov.f32 	%f5240, %f5216;
	mov.f32 	%f5241, %f5217;
	mov.f32 	%f5242, %f5218;
	mov.f32 	%f5243, %f5219;
	mov.f32 	%f5244, %f5220;
	mov.f32 	%f5245, %f5436;
	mov.f32 	%f5246, %f5221;
	mov.f32 	%f5247, %f5222;
	mov.f32 	%f5248, %f5223;
	mov.f32 	%f5249, %f5224;
	mov.f32 	%f5250, %f5225;
	mov.f32 	%f5251, %f5226;
	mov.f32 	%f5252, %f5227;
	mov.f32 	%f5253, %f5228;
	mov.f32 	%f5254, %f5229;
	mov.f32 	%f5255, %f5230;
	mov.f32 	%f5256, %f5231;
	mov.u32 	%r1305, %r1281;
	mov.u32 	%r1306, %r1282;
	mov.u32 	%r1307, %r1283;
	mov.u32 	%r1308, %r1284;
	mov.u32 	%r1309, %r1285;
	mov.u32 	%r1310, %r1286;
	mov.u32 	%r1311, %r1287;
	mov.u32 	%r1312, %r1288;
	mov.u32 	%r1313, %r1289;
	mov.u32 	%r1314, %r1290;
	mov.u32 	%r1315, %r1291;
	mov.u32 	%r1316, %r1292;
	mov.u32 	%r1317, %r1508;
	mov.u32 	%r1318, %r1293;
	mov.u32 	%r1319, %r1294;
	mov.u32 	%r1320, %r1295;
	mov.u32 	%r1321, %r1296;
	mov.u32 	%r1322, %r1297;
	mov.u32 	%r1323, %r1298;
	mov.u32 	%r1324, %r1299;
	mov.u32 	%r1325, %r1300;
	mov.u32 	%r1326, %r1301;
	mov.u32 	%r1327, %r1302;
	mov.u32 	%r1328, %r1303;
	@%p310 bra 	$L__BB14_351;
	setp.leu.f32 	%p311, %f5222, %f5436;
	mov.f32 	%f5233, %f5209;
	mov.f32 	%f5234, %f5210;
	mov.f32 	%f5235, %f5211;
	mov.f32 	%f5236, %f5212;
	mov.f32 	%f5237, %f5213;
	mov.f32 	%f5238, %f5214;
	mov.f32 	%f5239, %f5215;
	mov.f32 	%f5240, %f5216;
	mov.f32 	%f5241, %f5217;
	mov.f32 	%f5242, %f5218;
	mov.f32 	%f5243, %f5219;
	mov.f32 	%f5244, %f5220;
	mov.f32 	%f5245, %f5221;
	mov.f32 	%f5246, %f5436;
	mov.f32 	%f5247, %f5222;
	mov.f32 	%f5248, %f5223;
	mov.f32 	%f5249, %f5224;
	mov.f32 	%f5250, %f5225;
	mov.f32 	%f5251, %f5226;
	mov.f32 	%f5252, %f5227;
	mov.f32 	%f5253, %f5228;
	mov.f32 	%f5254, %f5229;
	mov.f32 	%f5255, %f5230;
	mov.f32 	%f5256, %f5231;
	mov.u32 	%r1305, %r1281;
	mov.u32 	%r1306, %r1282;
	mov.u32 	%r1307, %r1283;
	mov.u32 	%r1308, %r1284;
	mov.u32 	%r1309, %r1285;
	mov.u32 	%r1310, %r1286;
	mov.u32 	%r1311, %r1287;
	mov.u32 	%r1312, %r1288;
	mov.u32 	%r1313, %r1289;
	mov.u32 	%r1314, %r1290;
	mov.u32 	%r1315, %r1291;
	mov.u32 	%r1316, %r1292;
	mov.u32 	%r1317, %r1293;
	mov.u32 	%r1318, %r1508;
	mov.u32 	%r1319, %r1294;
	mov.u32 	%r1320, %r1295;
	mov.u32 	%r1321, %r1296;
	mov.u32 	%r1322, %r1297;
	mov.u32 	%r1323, %r1298;
	mov.u32 	%r1324, %r1299;
	mov.u32 	%r1325, %r1300;
	mov.u32 	%r1326, %r1301;
	mov.u32 	%r1327, %r1302;
	mov.u32 	%r1328, %r1303;
	@%p311 bra 	$L__BB14_351;
	setp.leu.f32 	%p312, %f5223, %f5436;
	mov.f32 	%f5233, %f5209;
	mov.f32 	%f5234, %f5210;
	mov.f32 	%f5235, %f5211;
	mov.f32 	%f5236, %f5212;
	mov.f32 	%f5237, %f5213;
	mov.f32 	%f5238, %f5214;
	mov.f32 	%f5239, %f5215;
	mov.f32 	%f5240, %f5216;
	mov.f32 	%f5241, %f5217;
	mov.f32 	%f5242, %f5218;
	mov.f32 	%f5243, %f5219;
	mov.f32 	%f5244, %f5220;
	mov.f32 	%f5245, %f5221;
	mov.f32 	%f5246, %f5222;
	mov.f32 	%f5247, %f5436;
	mov.f32 	%f5248, %f5223;
	mov.f32 	%f5249, %f5224;
	mov.f32 	%f5250, %f5225;
	mov.f32 	%f5251, %f5226;
	mov.f32 	%f5252, %f5227;
	mov.f32 	%f5253, %f5228;
	mov.f32 	%f5254, %f5229;
	mov.f32 	%f5255, %f5230;
	mov.f32 	%f5256, %f5231;
	mov.u32 	%r1305, %r1281;
	mov.u32 	%r1306, %r1282;
	mov.u32 	%r1307, %r1283;
	mov.u32 	%r1308, %r1284;
	mov.u32 	%r1309, %r1285;
	mov.u32 	%r1310, %r1286;
	mov.u32 	%r1311, %r1287;
	mov.u32 	%r1312, %r1288;
	mov.u32 	%r1313, %r1289;
	mov.u32 	%r1314, %r1290;
	mov.u32 	%r1315, %r1291;
	mov.u32 	%r1316, %r1292;
	mov.u32 	%r1317, %r1293;
	mov.u32 	%r1318, %r1294;
	mov.u32 	%r1319, %r1508;
	mov.u32 	%r1320, %r1295;
	mov.u32 	%r1321, %r1296;
	mov.u32 	%r1322, %r1297;
	mov.u32 	%r1323, %r1298;
	mov.u32 	%r1324, %r1299;
	mov.u32 	%r1325, %r1300;
	mov.u32 	%r1326, %r1301;
	mov.u32 	%r1327, %r1302;
	mov.u32 	%r1328, %r1303;
	@%p312 bra 	$L__BB14_351;
	setp.leu.f32 	%p313, %f5224, %f5436;
	mov.f32 	%f5233, %f5209;
	mov.f32 	%f5234, %f5210;
	mov.f32 	%f5235, %f5211;
	mov.f32 	%f5236, %f5212;
	mov.f32 	%f5237, %f5213;
	mov.f32 	%f5238, %f5214;
	mov.f32 	%f5239, %f5215;
	mov.f32 	%f5240, %f5216;
	mov.f32 	%f5241, %f5217;
	mov.f32 	%f5242, %f5218;
	mov.f32 	%f5243, %f5219;
	mov.f32 	%f5244, %f5220;
	mov.f32 	%f5245, %f5221;
	mov.f32 	%f5246, %f5222;
	mov.f32 	%f5247, %f5223;
	mov.f32 	%f5248, %f5436;
	mov.f32 	%f5249, %f5224;
	mov.f32 	%f5250, %f5225;
	mov.f32 	%f5251, %f5226;
	mov.f32 	%f5252, %f5227;
	mov.f32 	%f5253, %f5228;
	mov.f32 	%f5254, %f5229;
	mov.f32 	%f5255, %f5230;
	mov.f32 	%f5256, %f5231;
	mov.u32 	%r1305, %r1281;
	mov.u32 	%r1306, %r1282;
	mov.u32 	%r1307, %r1283;
	mov.u32 	%r1308, %r1284;
	mov.u32 	%r1309, %r1285;
	mov.u32 	%r1310, %r1286;
	mov.u32 	%r1311, %r1287;
	mov.u32 	%r1312, %r1288;
	mov.u32 	%r1313, %r1289;
	mov.u32 	%r1314, %r1290;
	mov.u32 	%r1315, %r1291;
	mov.u32 	%r1316, %r1292;
	mov.u32 	%r1317, %r1293;
	mov.u32 	%r1318, %r1294;
	mov.u32 	%r1319, %r1295;
	mov.u32 	%r1320, %r1508;
	mov.u32 	%r1321, %r1296;
	mov.u32 	%r1322, %r1297;
	mov.u32 	%r1323, %r1298;
	mov.u32 	%r1324, %r1299;
	mov.u32 	%r1325, %r1300;
	mov.u32 	%r1326, %r1301;
	mov.u32 	%r1327, %r1302;
	mov.u32 	%r1328, %r1303;
	@%p313 bra 	$L__BB14_351;
	setp.leu.f32 	%p314, %f5225, %f5436;
	mov.f32 	%f5233, %f5209;
	mov.f32 	%f5234, %f5210;
	mov.f32 	%f5235, %f5211;
	mov.f32 	%f5236, %f5212;
	mov.f32 	%f5237, %f5213;
	mov.f32 	%f5238, %f5214;
	mov.f32 	%f5239, %f5215;
	mov.f32 	%f5240, %f5216;
	mov.f32 	%f5241, %f5217;
	mov.f32 	%f5242, %f5218;
	mov.f32 	%f5243, %f5219;
	mov.f32 	%f5244, %f5220;
	mov.f32 	%f5245, %f5221;
	mov.f32 	%f5246, %f5222;
	mov.f32 	%f5247, %f5223;
	mov.f32 	%f5248, %f5224;
	mov.f32 	%f5249, %f5436;
	mov.f32 	%f5250, %f5225;
	mov.f32 	%f5251, %f5226;
	mov.f32 	%f5252, %f5227;
	mov.f32 	%f5253, %f5228;
	mov.f32 	%f5254, %f5229;
	mov.f32 	%f5255, %f5230;
	mov.f32 	%f5256, %f5231;
	mov.u32 	%r1305, %r1281;
	mov.u32 	%r1306, %r1282;
	mov.u32 	%r1307, %r1283;
	mov.u32 	%r1308, %r1284;
	mov.u32 	%r1309, %r1285;
	mov.u32 	%r1310, %r1286;
	mov.u32 	%r1311, %r1287;
	mov.u32 	%r1312, %r1288;
	mov.u32 	%r1313, %r1289;
	mov.u32 	%r1314, %r1290;
	mov.u32 	%r1315, %r1291;
	mov.u32 	%r1316, %r1292;
	mov.u32 	%r1317, %r1293;
	mov.u32 	%r1318, %r1294;
	mov.u32 	%r1319, %r1295;
	mov.u32 	%r1320, %r1296;
	mov.u32 	%r1321, %r1508;
	mov.u32 	%r1322, %r1297;
	mov.u32 	%r1323, %r1298;
	mov.u32 	%r1324, %r1299;
	mov.u32 	%r1325, %r1300;
	mov.u32 	%r1326, %r1301;
	mov.u32 	%r1327, %r1302;
	mov.u32 	%r1328, %r1303;
	@%p314 bra 	$L__BB14_351;
	setp.leu.f32 	%p315, %f5226, %f5436;
	mov.f32 	%f5233, %f5209;
	mov.f32 	%f5234, %f5210;
	mov.f32 	%f5235, %f5211;
	mov.f32 	%f5236, %f5212;
	mov.f32 	%f5237, %f5213;
	mov.f32 	%f5238, %f5214;
	mov.f32 	%f5239, %f5215;
	mov.f32 	%f5240, %f5216;
	mov.f32 	%f5241, %f5217;
	mov.f32 	%f5242, %f5218;
	mov.f32 	%f5243, %f5219;
	mov.f32 	%f5244, %f5220;
	mov.f32 	%f5245, %f5221;
	mov.f32 	%f5246, %f5222;
	mov.f32 	%f5247, %f5223;
	mov.f32 	%f5248, %f5224;
	mov.f32 	%f5249, %f5225;
	mov.f32 	%f5250, %f5436;
	mov.f32 	%f5251, %f5226;
	mov.f32 	%f5252, %f5227;
	mov.f32 	%f5253, %f5228;
	mov.f32 	%f5254, %f5229;
	mov.f32 	%f5255, %f5230;
	mov.f32 	%f5256, %f5231;
	mov.u32 	%r1305, %r1281;
	mov.u32 	%r1306, %r1282;
	mov.u32 	%r1307, %r1283;
	mov.u32 	%r1308, %r1284;
	mov.u32 	%r1309, %r1285;
	mov.u32 	%r1310, %r1286;
	mov.u32 	%r1311, %r1287;
	mov.u32 	%r1312, %r1288;
	mov.u32 	%r1313, %r1289;
	mov.u32 	%r1314, %r1290;
	mov.u32 	%r1315, %r1291;
	mov.u32 	%r1316, %r1292;
	mov.u32 	%r1317, %r1293;
	mov.u32 	%r1318, %r1294;
	mov.u32 	%r1319, %r1295;
	mov.u32 	%r1320, %r1296;
	mov.u32 	%r1321, %r1297;
	mov.u32 	%r1322, %r1508;
	mov.u32 	%r1323, %r1298;
	mov.u32 	%r1324, %r1299;
	mov.u32 	%r1325, %r1300;
	mov.u32 	%r1326, %r1301;
	mov.u32 	%r1327, %r1302;
	mov.u32 	%r1328, %r1303;
	@%p315 bra 	$L__BB14_351;
	setp.leu.f32 	%p316, %f5227, %f5436;
	mov.f32 	%f5233, %f5209;
	mov.f32 	%f5234, %f5210;
	mov.f32 	%f5235, %f5211;
	mov.f32 	%f5236, %f5212;
	mov.f32 	%f5237, %f5213;
	mov.f32 	%f5238, %f5214;
	mov.f32 	%f5239, %f5215;
	mov.f32 	%f5240, %f5216;
	mov.f32 	%f5241, %f5217;
	mov.f32 	%f5242, %f5218;
	mov.f32 	%f5243, %f5219;
	mov.f32 	%f5244, %f5220;
	mov.f32 	%f5245, %f5221;
	mov.f32 	%f5246, %f5222;
	mov.f32 	%f5247, %f5223;
	mov.f32 	%f5248, %f5224;
	mov.f32 	%f5249, %f5225;
	mov.f32 	%f5250, %f5226;
	mov.f32 	%f5251, %f5436;
	mov.f32 	%f5252, %f5227;
	mov.f32 	%f5253, %f5228;
	mov.f32 	%f5254, %f5229;
	mov.f32 	%f5255, %f5230;
	mov.f32 	%f5256, %f5231;
	mov.u32 	%r1305, %r1281;
	mov.u32 	%r1306, %r1282;
	mov.u32 	%r1307, %r1283;
	mov.u32 	%r1308, %r1284;
	mov.u32 	%r1309, %r1285;
	mov.u32 	%r1310, %r1286;
	mov.u32 	%r1311, %r1287;
	mov.u32 	%r1312, %r1288;
	mov.u32 	%r1313, %r1289;
	mov.u32 	%r1314, %r1290;
	mov.u32 	%r1315, %r1291;
	mov.u32 	%r1316, %r1292;
	mov.u32 	%r1317, %r1293;
	mov.u32 	%r1318, %r1294;
	mov.u32 	%r1319, %r1295;
	mov.u32 	%r1320, %r1296;
	mov.u32 	%r1321, %r1297;
	mov.u32 	%r1322, %r1298;
	mov.u32 	%r1323, %r1508;
	mov.u32 	%r1324, %r1299;
	mov.u32 	%r1325, %r1300;
	mov.u32 	%r1326, %r1301;
	mov.u32 	%r1327, %r1302;
	mov.u32 	%r1328, %r1303;
	@%p316 bra 	$L__BB14_351;
	setp.leu.f32 	%p317, %f5228, %f5436;
	mov.f32 	%f5233, %f5209;
	mov.f32 	%f5234, %f5210;
	mov.f32 	%f5235, %f5211;
	mov.f32 	%f5236, %f5212;
	mov.f32 	%f5237, %f5213;
	mov.f32 	%f5238, %f5214;
	mov.f32 	%f5239, %f5215;
	mov.f32 	%f5240, %f5216;
	mov.f32 	%f5241, %f5217;
	mov.f32 	%f5242, %f5218;
	mov.f32 	%f5243, %f5219;
	mov.f32 	%f5244, %f5220;
	mov.f32 	%f5245, %f5221;
	mov.f32 	%f5246, %f5222;
	mov.f32 	%f5247, %f5223;
	mov.f32 	%f5248, %f5224;
	mov.f32 	%f5249, %f5225;
	mov.f32 	%f5250, %f5226;
	mov.f32 	%f5251, %f5227;
	mov.f32 	%f5252, %f5436;
	mov.f32 	%f5253, %f5228;
	mov.f32 	%f5254, %f5229;
	mov.f32 	%f5255, %f5230;
	mov.f32 	%f5256, %f5231;
	mov.u32 	%r1305, %r1281;
	mov.u32 	%r1306, %r1282;
	mov.u32 	%r1307, %r1283;
	mov.u32 	%r1308, %r1284;
	mov.u32 	%r1309, %r1285;
	mov.u32 	%r1310, %r1286;
	mov.u32 	%r1311, %r1287;
	mov.u32 	%r1312, %r1288;
	mov.u32 	%r1313, %r1289;
	mov.u32 	%r1314, %r1290;
	mov.u32 	%r1315, %r1291;
	mov.u32 	%r1316, %r1292;
	mov.u32 	%r1317, %r1293;
	mov.u32 	%r1318, %r1294;
	mov.u32 	%r1319, %r1295;
	mov.u32 	%r1320, %r1296;
	mov.u32 	%r1321, %r1297;
	mov.u32 	%r1322, %r1298;
	mov.u32 	%r1323, %r1299;
	mov.u32 	%r1324, %r1508;
	mov.u32 	%r1325, %r1300;
	mov.u32 	%r1326, %r1301;
	mov.u32 	%r1327, %r1302;
	mov.u32 	%r1328, %r1303;
	@%p317 bra 	$L__BB14_351;
	setp.leu.f32 	%p318, %f5229, %f5436;
	mov.f32 	%f5233, %f5209;
	mov.f32 	%f5234, %f5210;
	mov.f32 	%f5235, %f5211;
	mov.f32 	%f5236, %f5212;
	mov.f32 	%f5237, %f5213;
	mov.f32 	%f5238, %f5214;
	mov.f32 	%f5239, %f5215;
	mov.f32 	%f5240, %f5216;
	mov.f32 	%f5241, %f5217;
	mov.f32 	%f5242, %f5218;
	mov.f32 	%f5243, %f5219;
	mov.f32 	%f5244, %f5220;
	mov.f32 	%f5245, %f5221;
	mov.f32 	%f5246, %f5222;
	mov.f32 	%f5247, %f5223;
	mov.f32 	%f5248, %f5224;
	mov.f32 	%f5249, %f5225;
	mov.f32 	%f5250, %f5226;
	mov.f32 	%f5251, %f5227;
	mov.f32 	%f5252, %f5228;
	mov.f32 	%f5253, %f5436;
	mov.f32 	%f5254, %f5229;
	mov.f32 	%f5255, %f5230;
	mov.f32 	%f5256, %f5231;
	mov.u32 	%r1305, %r1281;
	mov.u32 	%r1306, %r1282;
	mov.u32 	%r1307, %r1283;
	mov.u32 	%r1308, %r1284;
	mov.u32 	%r1309, %r1285;
	mov.u32 	%r1310, %r1286;
	mov.u32 	%r1311, %r1287;
	mov.u32 	%r1312, %r1288;
	mov.u32 	%r1313, %r1289;
	mov.u32 	%r1314, %r1290;
	mov.u32 	%r1315, %r1291;
	mov.u32 	%r1316, %r1292;
	mov.u32 	%r1317, %r1293;
	mov.u32 	%r1318, %r1294;
	mov.u32 	%r1319, %r1295;
	mov.u32 	%r1320, %r1296;
	mov.u32 	%r1321, %r1297;
	mov.u32 	%r1322, %r1298;
	mov.u32 	%r1323, %r1299;
	mov.u32 	%r1324, %r1300;
	mov.u32 	%r1325, %r1508;
	mov.u32 	%r1326, %r1301;
	mov.u32 	%r1327, %r1302;
	mov.u32 	%r1328, %r1303;
	@%p318 bra 	$L__BB14_351;
	setp.leu.f32 	%p319, %f5230, %f5436;
	mov.f32 	%f5233, %f5209;
	mov.f32 	%f5234, %f5210;
	mov.f32 	%f5235, %f5211;
	mov.f32 	%f5236, %f5212;
	mov.f32 	%f5237, %f5213;
	mov.f32 	%f5238, %f5214;
	mov.f32 	%f5239, %f5215;
	mov.f32 	%f5240, %f5216;
	mov.f32 	%f5241, %f5217;
	mov.f32 	%f5242, %f5218;
	mov.f32 	%f5243, %f5219;
	mov.f32 	%f5244, %f5220;
	mov.f32 	%f5245, %f5221;
	mov.f32 	%f5246, %f5222;
	mov.f32 	%f5247, %f5223;
	mov.f32 	%f5248, %f5224;
	mov.f32 	%f5249, %f5225;
	mov.f32 	%f5250, %f5226;
	mov.f32 	%f5251, %f5227;
	mov.f32 	%f5252, %f5228;
	mov.f32 	%f5253, %f5229;
	mov.f32 	%f5254, %f5436;
	mov.f32 	%f5255, %f5230;
	mov.f32 	%f5256, %f5231;
	mov.u32 	%r1305, %r1281;
	mov.u32 	%r1306, %r1282;
	mov.u32 	%r1307, %r1283;
	mov.u32 	%r1308, %r1284;
	mov.u32 	%r1309, %r1285;
	mov.u32 	%r1310, %r1286;
	mov.u32 	%r1311, %r1287;
	mov.u32 	%r1312, %r1288;
	mov.u32 	%r1313, %r1289;
	mov.u32 	%r1314, %r1290;
	mov.u32 	%r1315, %r1291;
	mov.u32 	%r1316, %r1292;
	mov.u32 	%r1317, %r1293;
	mov.u32 	%r1318, %r1294;
	mov.u32 	%r1319, %r1295;
	mov.u32 	%r1320, %r1296;
	mov.u32 	%r1321, %r1297;
	mov.u32 	%r1322, %r1298;
	mov.u32 	%r1323, %r1299;
	mov.u32 	%r1324, %r1300;
	mov.u32 	%r1325, %r1301;
	mov.u32 	%r1326, %r1508;
	mov.u32 	%r1327, %r1302;
	mov.u32 	%r1328, %r1303;
	@%p319 bra 	$L__BB14_351;
	setp.leu.f32 	%p320, %f5231, %f5436;
	mov.f32 	%f5233, %f5209;
	mov.f32 	%f5234, %f5210;
	mov.f32 	%f5235, %f5211;
	mov.f32 	%f5236, %f5212;
	mov.f32 	%f5237, %f5213;
	mov.f32 	%f5238, %f5214;
	mov.f32 	%f5239, %f5215;
	mov.f32 	%f5240, %f5216;
	mov.f32 	%f5241, %f5217;
	mov.f32 	%f5242, %f5218;
	mov.f32 	%f5243, %f5219;
	mov.f32 	%f5244, %f5220;
	mov.f32 	%f5245, %f5221;
	mov.f32 	%f5246, %f5222;
	mov.f32 	%f5247, %f5223;
	mov.f32 	%f5248, %f5224;
	mov.f32 	%f5249, %f5225;
	mov.f32 	%f5250, %f5226;
	mov.f32 	%f5251, %f5227;
	mov.f32 	%f5252, %f5228;
	mov.f32 	%f5253, %f5229;
	mov.f32 	%f5254, %f5230;
	mov.f32 	%f5255, %f5436;
	mov.f32 	%f5256, %f5231;
	mov.u32 	%r1305, %r1281;
	mov.u32 	%r1306, %r1282;
	mov.u32 	%r1307, %r1283;
	mov.u32 	%r1308, %r1284;
	mov.u32 	%r1309, %r1285;
	mov.u32 	%r1310, %r1286;
	mov.u32 	%r1311, %r1287;
	mov.u32 	%r1312, %r1288;
	mov.u32 	%r1313, %r1289;
	mov.u32 	%r1314, %r1290;
	mov.u32 	%r1315, %r1291;
	mov.u32 	%r1316, %r1292;
	mov.u32 	%r1317, %r1293;
	mov.u32 	%r1318, %r1294;
	mov.u32 	%r1319, %r1295;
	mov.u32 	%r1320, %r1296;
	mov.u32 	%r1321, %r1297;
	mov.u32 	%r1322, %r1298;
	mov.u32 	%r1323, %r1299;
	mov.u32 	%r1324, %r1300;
	mov.u32 	%r1325, %r1301;
	mov.u32 	%r1326, %r1302;
	mov.u32 	%r1327, %r1508;
	mov.u32 	%r1328, %r1303;
	@%p320 bra 	$L__BB14_351;
	setp.leu.f32 	%p321, %f5460, %f5436;
	mov.f32 	%f5233, %f5209;
	mov.f32 	%f5234, %f5210;
	mov.f32 	%f5235, %f5211;
	mov.f32 	%f5236, %f5212;
	mov.f32 	%f5237, %f5213;
	mov.f32 	%f5238, %f5214;
	mov.f32 	%f5239, %f5215;
	mov.f32 	%f5240, %f5216;
	mov.f32 	%f5241, %f5217;
	mov.f32 	%f5242, %f5218;
	mov.f32 	%f5243, %f5219;
	mov.f32 	%f5244, %f5220;
	mov.f32 	%f5245, %f5221;
	mov.f32 	%f5246, %f5222;
	mov.f32 	%f5247, %f5223;
	mov.f32 	%f5248, %f5224;
	mov.f32 	%f5249, %f5225;
	mov.f32 	%f5250, %f5226;
	mov.f32 	%f5251, %f5227;
	mov.f32 	%f5252, %f5228;
	mov.f32 	%f5253, %f5229;
	mov.f32 	%f5254, %f5230;
	mov.f32 	%f5255, %f5231;
	mov.f32 	%f5256, %f5436;
	mov.u32 	%r1305, %r1281;
	mov.u32 	%r1306, %r1282;
	mov.u32 	%r1307, %r1283;
	mov.u32 	%r1308, %r1284;
	mov.u32 	%r1309, %r1285;
	mov.u32 	%r1310, %r1286;
	mov.u32 	%r1311, %r1287;
	mov.u32 	%r1312, %r1288;
	mov.u32 	%r1313, %r1289;
	mov.u32 	%r1314, %r1290;
	mov.u32 	%r1315, %r1291;
	mov.u32 	%r1316, %r1292;
	mov.u32 	%r1317, %r1293;
	mov.u32 	%r1318, %r1294;
	mov.u32 	%r1319, %r1295;
	mov.u32 	%r1320, %r1296;
	mov.u32 	%r1321, %r1297;
	mov.u32 	%r1322, %r1298;
	mov.u32 	%r1323, %r1299;
	mov.u32 	%r1324, %r1300;
	mov.u32 	%r1325, %r1301;
	mov.u32 	%r1326, %r1302;
	mov.u32 	%r1327, %r1303;
	mov.u32 	%r1328, %r1508;
	@%p321 bra 	$L__BB14_351;
	mov.f32 	%f5233, %f5209;
	mov.f32 	%f5234, %f5210;
	mov.f32 	%f5235, %f5211;
	mov.f32 	%f5236, %f5212;
	mov.f32 	%f5237, %f5213;
	mov.f32 	%f5238, %f5214;
	mov.f32 	%f5239, %f5215;
	mov.f32 	%f5240, %f5216;
	mov.f32 	%f5241, %f5217;
	mov.f32 	%f5242, %f5218;
	mov.f32 	%f5243, %f5219;
	mov.f32 	%f5244, %f5220;
	mov.f32 	%f5245, %f5221;
	mov.f32 	%f5246, %f5222;
	mov.f32 	%f5247, %f5223;
	mov.f32 	%f5248, %f5224;
	mov.f32 	%f5249, %f5225;
	mov.f32 	%f5250, %f5226;
	mov.f32 	%f5251, %f5227;
	mov.f32 	%f5252, %f5228;
	mov.f32 	%f5253, %f5229;
	mov.f32 	%f5254, %f5230;
	mov.f32 	%f5255, %f5231;
	mov.f32 	%f5256, %f5460;
	mov.f32 	%f5460, %f5436;
	mov.u32 	%r1305, %r1281;
	mov.u32 	%r1306, %r1282;
	mov.u32 	%r1307, %r1283;
	mov.u32 	%r1308, %r1284;
	mov.u32 	%r1309, %r1285;
	mov.u32 	%r1310, %r1286;
	mov.u32 	%r1311, %r1287;
	mov.u32 	%r1312, %r1288;
	mov.u32 	%r1313, %r1289;
	mov.u32 	%r1314, %r1290;
	mov.u32 	%r1315, %r1291;
	mov.u32 	%r1316, %r1292;
	mov.u32 	%r1317, %r1293;
	mov.u32 	%r1318, %r1294;
	mov.u32 	%r1319, %r1295;
	mov.u32 	%r1320, %r1296;
	mov.u32 	%r1321, %r1297;
	mov.u32 	%r1322, %r1298;
	mov.u32 	%r1323, %r1299;
	mov.u32 	%r1324, %r1300;
	mov.u32 	%r1325, %r1301;
	mov.u32 	%r1326, %r1302;
	mov.u32 	%r1327, %r1303;
	mov.u32 	%r1328, %r1532;
	mov.u32 	%r1532, %r1508;
$L__BB14_351:
	setp.leu.f32 	%p322, %f5233, %f5435;
	mov.f32 	%f5258, %f5435;
	mov.f32 	%f5259, %f5233;
	mov.f32 	%f5260, %f5234;
	mov.f32 	%f5261, %f5235;
	mov.f32 	%f5262, %f5236;
	mov.f32 	%f5263, %f5237;
	mov.f32 	%f5264, %f5238;
	mov.f32 	%f5265, %f5239;
	mov.f32 	%f5266, %f5240;
	mov.f32 	%f5267, %f5241;
	mov.f32 	%f5268, %f5242;
	mov.f32 	%f5269, %f5243;
	mov.f32 	%f5270, %f5244;
	mov.f32 	%f5271, %f5245;
	mov.f32 	%f5272, %f5246;
	mov.f32 	%f5273, %f5247;
	mov.f32 	%f5274, %f5248;
	mov.f32 	%f5275, %f5249;
	mov.f32 	%f5276, %f5250;
	mov.f32 	%f5277, %f5251;
	mov.f32 	%f5278, %f5252;
	mov.f32 	%f5279, %f5253;
	mov.f32 	%f5280, %f5254;
	mov.f32 	%f5281, %f5255;
	mov.f32 	%f5282, %f5256;
	mov.u32 	%r1330, %r1507;
	mov.u32 	%r1331, %r1305;
	mov.u32 	%r1332, %r1306;
	mov.u32 	%r1333, %r1307;
	mov.u32 	%r1334, %r1308;
	mov.u32 	%r1335, %r1309;
	mov.u32 	%r1336, %r1310;
	mov.u32 	%r1337, %r1311;
	mov.u32 	%r1338, %r1312;
	mov.u32 	%r1339, %r1313;
	mov.u32 	%r1340, %r1314;
	mov.u32 	%r1341, %r1315;
	mov.u32 	%r1342, %r1316;
	mov.u32 	%r1343, %r1317;
	mov.u32 	%r1344, %r1318;
	mov.u32 	%r1345, %r1319;
	mov.u32 	%r1346, %r1320;
	mov.u32 	%r1347, %r1321;
	mov.u32 	%r1348, %r1322;
	mov.u32 	%r1349, %r1323;
	mov.u32 	%r1350, %r1324;
	mov.u32 	%r1351, %r1325;
	mov.u32 	%r1352, %r1326;
	mov.u32 	%r1353, %r1327;
	mov.u32 	%r1354, %r1328;
	@%p322 bra 	$L__BB14_377;
	setp.leu.f32 	%p323, %f5234, %f5435;
	mov.f32 	%f5258, %f5233;
	mov.f32 	%f5259, %f5435;
	mov.f32 	%f5260, %f5234;
	mov.f32 	%f5261, %f5235;
	mov.f32 	%f5262, %f5236;
	mov.f32 	%f5263, %f5237;
	mov.f32 	%f5264, %f5238;
	mov.f32 	%f5265, %f5239;
	mov.f32 	%f5266, %f5240;
	mov.f32 	%f5267, %f5241;
	mov.f32 	%f5268, %f5242;
	mov.f32 	%f5269, %f5243;
	mov.f32 	%f5270, %f5244;
	mov.f32 	%f5271, %f5245;
	mov.f32 	%f5272, %f5246;
	mov.f32 	%f5273, %f5247;
	mov.f32 	%f5274, %f5248;
	mov.f32 	%f5275, %f5249;
	mov.f32 	%f5276, %f5250;
	mov.f32 	%f5277, %f5251;
	mov.f32 	%f5278, %f5252;
	mov.f32 	%f5279, %f5253;
	mov.f32 	%f5280, %f5254;
	mov.f32 	%f5281, %f5255;
	mov.f32 	%f5282, %f5256;
	mov.u32 	%r1330, %r1305;
	mov.u32 	%r1331, %r1507;
	mov.u32 	%r1332, %r1306;
	mov.u32 	%r1333, %r1307;
	mov.u32 	%r1334, %r1308;
	mov.u32 	%r1335, %r1309;
	mov.u32 	%r1336, %r1310;
	mov.u32 	%r1337, %r1311;
	mov.u32 	%r1338, %r1312;
	mov.u32 	%r1339, %r1313;
	mov.u32 	%r1340, %r1314;
	mov.u32 	%r1341, %r1315;
	mov.u32 	%r1342, %r1316;
	mov.u32 	%r1343, %r1317;
	mov.u32 	%r1344, %r1318;
	mov.u32 	%r1345, %r1319;
	mov.u32 	%r1346, %r1320;
	mov.u32 	%r1347, %r1321;
	mov.u32 	%r1348, %r1322;
	mov.u32 	%r1349, %r1323;
	mov.u32 	%r1350, %r1324;
	mov.u32 	%r1351, %r1325;
	mov.u32 	%r1352, %r1326;
	mov.u32 	%r1353, %r1327;
	mov.u32 	%r1354, %r1328;
	@%p323 bra 	$L__BB14_377;
	setp.leu.f32 	%p324, %f5235, %f5435;
	mov.f32 	%f5258, %f5233;
	mov.f32 	%f5259, %f5234;
	mov.f32 	%f5260, %f5435;
	mov.f32 	%f5261, %f5235;
	mov.f32 	%f5262, %f5236;
	mov.f32 	%f5263, %f5237;
	mov.f32 	%f5264, %f5238;
	mov.f32 	%f5265, %f5239;
	mov.f32 	%f5266, %f5240;
	mov.f32 	%f5267, %f5241;
	mov.f32 	%f5268, %f5242;
	mov.f32 	%f5269, %f5243;
	mov.f32 	%f5270, %f5244;
	mov.f32 	%f5271, %f5245;
	mov.f32 	%f5272, %f5246;
	mov.f32 	%f5273, %f5247;
	mov.f32 	%f5274, %f5248;
	mov.f32 	%f5275, %f5249;
	mov.f32 	%f5276, %f5250;
	mov.f32 	%f5277, %f5251;
	mov.f32 	%f5278, %f5252;
	mov.f32 	%f5279, %f5253;
	mov.f32 	%f5280, %f5254;
	mov.f32 	%f5281, %f5255;
	mov.f32 	%f5282, %f5256;
	mov.u32 	%r1330, %r1305;
	mov.u32 	%r1331, %r1306;
	mov.u32 	%r1332, %r1507;
	mov.u32 	%r1333, %r1307;
	mov.u32 	%r1334, %r1308;
	mov.u32 	%r1335, %r1309;
	mov.u32 	%r1336, %r1310;
	mov.u32 	%r1337, %r1311;
	mov.u32 	%r1338, %r1312;
	mov.u32 	%r1339, %r1313;
	mov.u32 	%r1340, %r1314;
	mov.u32 	%r1341, %r1315;
	mov.u32 	%r1342, %r1316;
	mov.u32 	%r1343, %r1317;
	mov.u32 	%r1344, %r1318;
	mov.u32 	%r1345, %r1319;
	mov.u32 	%r1346, %r1320;
	mov.u32 	%r1347, %r1321;
	mov.u32 	%r1348, %r1322;
	mov.u32 	%r1349, %r1323;
	mov.u32 	%r1350, %r1324;
	mov.u32 	%r1351, %r1325;
	mov.u32 	%r1352, %r1326;
	mov.u32 	%r1353, %r1327;
	mov.u32 	%r1354, %r1328;
	@%p324 bra 	$L__BB14_377;
	setp.leu.f32 	%p325, %f5236, %f5435;
	mov.f32 	%f5258, %f5233;
	mov.f32 	%f5259, %f5234;
	mov.f32 	%f5260, %f5235;
	mov.f32 	%f5261, %f5435;
	mov.f32 	%f5262, %f5236;
	mov.f32 	%f5263, %f5237;
	mov.f32 	%f5264, %f5238;
	mov.f32 	%f5265, %f5239;
	mov.f32 	%f5266, %f5240;
	mov.f32 	%f5267, %f5241;
	mov.f32 	%f5268, %f5242;
	mov.f32 	%f5269, %f5243;
	mov.f32 	%f5270, %f5244;
	mov.f32 	%f5271, %f5245;
	mov.f32 	%f5272, %f5246;
	mov.f32 	%f5273, %f5247;
	mov.f32 	%f5274, %f5248;
	mov.f32 	%f5275, %f5249;
	mov.f32 	%f5276, %f5250;
	mov.f32 	%f5277, %f5251;
	mov.f32 	%f5278, %f5252;
	mov.f32 	%f5279, %f5253;
	mov.f32 	%f5280, %f5254;
	mov.f32 	%f5281, %f5255;
	mov.f32 	%f5282, %f5256;
	mov.u32 	%r1330, %r1305;
	mov.u32 	%r1331, %r1306;
	mov.u32 	%r1332, %r1307;
	mov.u32 	%r1333, %r1507;
	mov.u32 	%r1334, %r1308;
	mov.u32 	%r1335, %r1309;
	mov.u32 	%r1336, %r1310;
	mov.u32 	%r1337, %r1311;
	mov.u32 	%r1338, %r1312;
	mov.u32 	%r1339, %r1313;
	mov.u32 	%r1340, %r1314;
	mov.u32 	%r1341, %r1315;
	mov.u32 	%r1342, %r1316;
	mov.u32 	%r1343, %r1317;
	mov.u32 	%r1344, %r1318;
	mov.u32 	%r1345, %r1319;
	mov.u32 	%r1346, %r1320;
	mov.u32 	%r1347, %r1321;
	mov.u32 	%r1348, %r1322;
	mov.u32 	%r1349, %r1323;
	mov.u32 	%r1350, %r1324;
	mov.u32 	%r1351, %r1325;
	mov.u32 	%r1352, %r1326;
	mov.u32 	%r1353, %r1327;
	mov.u32 	%r1354, %r1328;
	@%p325 bra 	$L__BB14_377;
	setp.leu.f32 	%p326, %f5237, %f5435;
	mov.f32 	%f5258, %f5233;
	mov.f32 	%f5259, %f5234;
	mov.f32 	%f5260, %f5235;
	mov.f32 	%f5261, %f5236;
	mov.f32 	%f5262, %f5435;
	mov.f32 	%f5263, %f5237;
	mov.f32 	%f5264, %f5238;
	mov.f32 	%f5265, %f5239;
	mov.f32 	%f5266, %f5240;
	mov.f32 	%f5267, %f5241;
	mov.f32 	%f5268, %f5242;
	mov.f32 	%f5269, %f5243;
	mov.f32 	%f5270, %f5244;
	mov.f32 	%f5271, %f5245;
	mov.f32 	%f5272, %f5246;
	mov.f32 	%f5273, %f5247;
	mov.f32 	%f5274, %f5248;
	mov.f32 	%f5275, %f5249;
	mov.f32 	%f5276, %f5250;
	mov.f32 	%f5277, %f5251;
	mov.f32 	%f5278, %f5252;
	mov.f32 	%f5279, %f5253;
	mov.f32 	%f5280, %f5254;
	mov.f32 	%f5281, %f5255;
	mov.f32 	%f5282, %f5256;
	mov.u32 	%r1330, %r1305;
	mov.u32 	%r1331, %r1306;
	mov.u32 	%r1332, %r1307;
	mov.u32 	%r1333, %r1308;
	mov.u32 	%r1334, %r1507;
	mov.u32 	%r1335, %r1309;
	mov.u32 	%r1336, %r1310;
	mov.u32 	%r1337, %r1311;
	mov.u32 	%r1338, %r1312;
	mov.u32 	%r1339, %r1313;
	mov.u32 	%r1340, %r1314;
	mov.u32 	%r1341, %r1315;
	mov.u32 	%r1342, %r1316;
	mov.u32 	%r1343, %r1317;
	mov.u32 	%r1344, %r1318;
	mov.u32 	%r1345, %r1319;
	mov.u32 	%r1346, %r1320;
	mov.u32 	%r1347, %r1321;
	mov.u32 	%r1348, %r1322;
	mov.u32 	%r1349, %r1323;
	mov.u32 	%r1350, %r1324;
	mov.u32 	%r1351, %r1325;
	mov.u32 	%r1352, %r1326;
	mov.u32 	%r1353, %r1327;
	mov.u32 	%r1354, %r1328;
	@%p326 bra 	$L__BB14_377;
	setp.leu.f32 	%p327, %f5238, %f5435;
	mov.f32 	%f5258, %f5233;
	mov.f32 	%f5259, %f5234;
	mov.f32 	%f5260, %f5235;
	mov.f32 	%f5261, %f5236;
	mov.f32 	%f5262, %f5237;
	mov.f32 	%f5263, %f5435;
	mov.f32 	%f5264, %f5238;
	mov.f32 	%f5265, %f5239;
	mov.f32 	%f5266, %f5240;
	mov.f32 	%f5267, %f5241;
	mov.f32 	%f5268, %f5242;
	mov.f32 	%f5269, %f5243;
	mov.f32 	%f5270, %f5244;
	mov.f32 	%f5271, %f5245;
	mov.f32 	%f5272, %f5246;
	mov.f32 	%f5273, %f5247;
	mov.f32 	%f5274, %f5248;
	mov.f32 	%f5275, %f5249;
	mov.f32 	%f5276, %f5250;
	mov.f32 	%f5277, %f5251;
	mov.f32 	%f5278, %f5252;
	mov.f32 	%f5279, %f5253;
	mov.f32 	%f5280, %f5254;
	mov.f32 	%f5281, %f5255;
	mov.f32 	%f5282, %f5256;
	mov.u32 	%r1330, %r1305;
	mov.u32 	%r1331, %r1306;
	mov.u32 	%r1332, %r1307;
	mov.u32 	%r1333, %r1308;
	mov.u32 	%r1334, %r1309;
	mov.u32 	%r1335, %r1507;
	mov.u32 	%r1336, %r1310;
	mov.u32 	%r1337, %r1311;
	mov.u32 	%r1338, %r1312;
	mov.u32 	%r1339, %r1313;
	mov.u32 	%r1340, %r1314;
	mov.u32 	%r1341, %r1315;
	mov.u32 	%r1342, %r1316;
	mov.u32 	%r1343, %r1317;
	mov.u32 	%r1344, %r1318;
	mov.u32 	%r1345, %r1319;
	mov.u32 	%r1346, %r1320;
	mov.u32 	%r1347, %r1321;
	mov.u32 	%r1348, %r1322;
	mov.u32 	%r1349, %r1323;
	mov.u32 	%r1350, %r1324;
	mov.u32 	%r1351, %r1325;
	mov.u32 	%r1352, %r1326;
	mov.u32 	%r1353, %r1327;
	mov.u32 	%r1354, %r1328;
	@%p327 bra 	$L__BB14_377;
	setp.leu.f32 	%p328, %f5239, %f5435;
	mov.f32 	%f5258, %f5233;
	mov.f32 	%f5259, %f5234;
	mov.f32 	%f5260, %f5235;
	mov.f32 	%f5261, %f5236;
	mov.f32 	%f5262, %f5237;
	mov.f32 	%f5263, %f5238;
	mov.f32 	%f5264, %f5435;
	mov.f32 	%f5265, %f5239;
	mov.f32 	%f5266, %f5240;
	mov.f32 	%f5267, %f5241;
	mov.f32 	%f5268, %f5242;
	mov.f32 	%f5269, %f5243;
	mov.f32 	%f5270, %f5244;
	mov.f32 	%f5271, %f5245;
	mov.f32 	%f5272, %f5246;
	mov.f32 	%f5273, %f5247;
	mov.f32 	%f5274, %f5248;
	mov.f32 	%f5275, %f5249;
	mov.f32 	%f5276, %f5250;
	mov.f32 	%f5277, %f5251;
	mov.f32 	%f5278, %f5252;
	mov.f32 	%f5279, %f5253;
	mov.f32 	%f5280, %f5254;
	mov.f32 	%f5281, %f5255;
	mov.f32 	%f5282, %f5256;
	mov.u32 	%r1330, %r1305;
	mov.u32 	%r1331, %r1306;
	mov.u32 	%r1332, %r1307;
	mov.u32 	%r1333, %r1308;
	mov.u32 	%r1334, %r1309;
	mov.u32 	%r1335, %r1310;
	mov.u32 	%r1336, %r1507;
	mov.u32 	%r1337, %r1311;
	mov.u32 	%r1338, %r1312;
	mov.u32 	%r1339, %r1313;
	mov.u32 	%r1340, %r1314;
	mov.u32 	%r1341, %r1315;
	mov.u32 	%r1342, %r1316;
	mov.u32 	%r1343, %r1317;
	mov.u32 	%r1344, %r1318;
	mov.u32 	%r1345, %r1319;
	mov.u32 	%r1346, %r1320;
	mov.u32 	%r1347, %r1321;
	mov.u32 	%r1348, %r1322;
	mov.u32 	%r1349, %r1323;
	mov.u32 	%r1350, %r1324;
	mov.u32 	%r1351, %r1325;
	mov.u32 	%r1352, %r1326;
	mov.u32 	%r1353, %r1327;
	mov.u32 	%r1354, %r1328;
	@%p328 bra 	$L__BB14_377;
	setp.leu.f32 	%p329, %f5240, %f5435;
	mov.f32 	%f5258, %f5233;
	mov.f32 	%f5259, %f5234;
	mov.f32 	%f5260, %f5235;
	mov.f32 	%f5261, %f5236;
	mov.f32 	%f5262, %f5237;
	mov.f32 	%f5263, %f5238;
	mov.f32 	%f5264, %f5239;
	mov.f32 	%f5265, %f5435;
	mov.f32 	%f5266, %f5240;
	mov.f32 	%f5267, %f5241;
	mov.f32 	%f5268, %f5242;
	mov.f32 	%f5269, %f5243;
	mov.f32 	%f5270, %f5244;
	mov.f32 	%f5271, %f5245;
	mov.f32 	%f5272, %f5246;
	mov.f32 	%f5273, %f5247;
	mov.f32 	%f5274, %f5248;
	mov.f32 	%f5275, %f5249;
	mov.f32 	%f5276, %f5250;
	mov.f32 	%f5277, %f5251;
	mov.f32 	%f5278, %f5252;
	mov.f32 	%f5279, %f5253;
	mov.f32 	%f5280, %f5254;
	mov.f32 	%f5281, %f5255;
	mov.f32 	%f5282, %f5256;
	mov.u32 	%r1330, %r1305;
	mov.u32 	%r1331, %r1306;
	mov.u32 	%r1332, %r1307;
	mov.u32 	%r1333, %r1308;
	mov.u32 	%r1334, %r1309;
	mov.u32 	%r1335, %r1310;
	mov.u32 	%r1336, %r1311;
	mov.u32 	%r1337, %r1507;
	mov.u32 	%r1338, %r1312;
	mov.u32 	%r1339, %r1313;
	mov.u32 	%r1340, %r1314;
	mov.u32 	%r1341, %r1315;
	mov.u32 	%r1342, %r1316;
	mov.u32 	%r1343, %r1317;
	mov.u32 	%r1344, %r1318;
	mov.u32 	%r1345, %r1319;
	mov.u32 	%r1346, %r1320;
	mov.u32 	%r1347, %r1321;
	mov.u32 	%r1348, %r1322;
	mov.u32 	%r1349, %r1323;
	mov.u32 	%r1350, %r1324;
	mov.u32 	%r1351, %r1325;
	mov.u32 	%r1352, %r1326;
	mov.u32 	%r1353, %r1327;
	mov.u32 	%r1354, %r1328;
	@%p329 bra 	$L__BB14_377;
	setp.leu.f32 	%p330, %f5241, %f5435;
	mov.f32 	%f5258, %f5233;
	mov.f32 	%f5259, %f5234;
	mov.f32 	%f5260, %f5235;
	mov.f32 	%f5261, %f5236;
	mov.f32 	%f5262, %f5237;
	mov.f32 	%f5263, %f5238;
	mov.f32 	%f5264, %f5239;
	mov.f32 	%f5265, %f5240;
	mov.f32 	%f5266, %f5435;
	mov.f32 	%f5267, %f5241;
	mov.f32 	%f5268, %f5242;
	mov.f32 	%f5269, %f5243;
	mov.f32 	%f5270, %f5244;
	mov.f32 	%f5271, %f5245;
	mov.f32 	%f5272, %f5246;
	mov.f32 	%f5273, %f5247;
	mov.f32 	%f5274, %f5248;
	mov.f32 	%f5275, %f5249;
	mov.f32 	%f5276, %f5250;
	mov.f32 	%f5277, %f5251;
	mov.f32 	%f5278, %f5252;
	mov.f32 	%f5279, %f5253;
	mov.f32 	%f5280, %f5254;
	mov.f32 	%f5281, %f5255;
	mov.f32 	%f5282, %f5256;
	mov.u32 	%r1330, %r1305;
	mov.u32 	%r1331, %r1306;
	mov.u32 	%r1332, %r1307;
	mov.u32 	%r1333, %r1308;
	mov.u32 	%r1334, %r1309;
	mov.u32 	%r1335, %r1310;
	mov.u32 	%r1336, %r1311;
	mov.u32 	%r1337, %r1312;
	mov.u32 	%r1338, %r1507;
	mov.u32 	%r1339, %r1313;
	mov.u32 	%r1340, %r1314;
	mov.u32 	%r1341, %r1315;
	mov.u32 	%r1342, %r1316;
	mov.u32 	%r1343, %r1317;
	mov.u32 	%r1344, %r1318;
	mov.u32 	%r1345, %r1319;
	mov.u32 	%r1346, %r1320;
	mov.u32 	%r1347, %r1321;
	mov.u32 	%r1348, %r1322;
	mov.u32 	%r1349, %r1323;
	mov.u32 	%r1350, %r1324;
	mov.u32 	%r1351, %r1325;
	mov.u32 	%r1352, %r1326;
	mov.u32 	%r1353, %r1327;
	mov.u32 	%r1354, %r1328;
	@%p330 bra 	$L__BB14_377;
	setp.leu.f32 	%p331, %f5242, %f5435;
	mov.f32 	%f5258, %f5233;
	mov.f32 	%f5259, %f5234;
	mov.f32 	%f5260, %f5235;
	mov.f32 	%f5261, %f5236;
	mov.f32 	%f5262, %f5237;
	mov.f32 	%f5263, %f5238;
	mov.f32 	%f5264, %f5239;
	mov.f32 	%f5265, %f5240;
	mov.f32 	%f5266, %f5241;
	mov.f32 	%f5267, %f5435;
	mov.f32 	%f5268, %f5242;
	mov.f32 	%f5269, %f5243;
	mov.f32 	%f5270, %f5244;
	mov.f32 	%f5271, %f5245;
	mov.f32 	%f5272, %f5246;
	mov.f32 	%f5273, %f5247;
	mov.f32 	%f5274, %f5248;
	mov.f32 	%f5275, %f5249;
	mov.f32 	%f5276, %f5250;
	mov.f32 	%f5277, %f5251;
	mov.f32 	%f5278, %f5252;
	mov.f32 	%f5279, %f5253;
	mov.f32 	%f5280, %f5254;
	mov.f32 	%f5281, %f5255;
	mov.f32 	%f5282, %f5256;
	mov.u32 	%r1330, %r1305;
	mov.u32 	%r1331, %r1306;
	mov.u32 	%r1332, %r1307;
	mov.u32 	%r1333, %r1308;
	mov.u32 	%r1334, %r1309;
	mov.u32 	%r1335, %r1310;
	mov.u32 	%r1336, %r1311;
	mov.u32 	%r1337, %r1312;
	mov.u32 	%r1338, %r1313;
	mov.u32 	%r1339, %r1507;
	mov.u32 	%r1340, %r1314;
	mov.u32 	%r1341, %r1315;
	mov.u32 	%r1342, %r1316;
	mov.u32 	%r1343, %r1317;
	mov.u32 	%r1344, %r1318;
	mov.u32 	%r1345, %r1319;
	mov.u32 	%r1346, %r1320;
	mov.u32 	%r1347, %r1321;
	mov.u32 	%r1348, %r1322;
	mov.u32 	%r1349, %r1323;
	mov.u32 	%r1350, %r1324;
	mov.u32 	%r1351, %r1325;
	mov.u32 	%r1352, %r1326;
	mov.u32 	%r1353, %r1327;
	mov.u32 	%r1354, %r1328;
	@%p331 bra 	$L__BB14_377;
	setp.leu.f32 	%p332, %f5243, %f5435;
	mov.f32 	%f5258, %f5233;
	mov.f32 	%f5259, %f5234;
	mov.f32 	%f5260, %f5235;
	mov.f32 	%f5261, %f5236;
	mov.f32 	%f5262, %f5237;
	mov.f32 	%f5263, %f5238;
	mov.f32 	%f5264, %f5239;
	mov.f32 	%f5265, %f5240;
	mov.f32 	%f5266, %f5241;
	mov.f32 	%f5267, %f5242;
	mov.f32 	%f5268, %f5435;
	mov.f32 	%f5269, %f5243;
	mov.f32 	%f5270, %f5244;
	mov.f32 	%f5271, %f5245;
	mov.f32 	%f5272, %f5246;
	mov.f32 	%f5273, %f5247;
	mov.f32 	%f5274, %f5248;
	mov.f32 	%f5275, %f5249;
	mov.f32 	%f5276, %f5250;
	mov.f32 	%f5277, %f5251;
	mov.f32 	%f5278, %f5252;
	mov.f32 	%f5279, %f5253;
	mov.f32 	%f5280, %f5254;
	mov.f32 	%f5281, %f5255;
	mov.f32 	%f5282, %f5256;
	mov.u32 	%r1330, %r1305;
	mov.u32 	%r1331, %r1306;
	mov.u32 	%r1332, %r1307;
	mov.u32 	%r1333, %r1308;
	mov.u32 	%r1334, %r1309;
	mov.u32 	%r1335, %r1310;
	mov.u32 	%r1336, %r1311;
	mov.u32 	%r1337, %r1312;
	mov.u32 	%r1338, %r1313;
	mov.u32 	%r1339, %r1314;
	mov.u32 	%r1340, %r1507;
	mov.u32 	%r1341, %r1315;
	mov.u32 	%r1342, %r1316;
	mov.u32 	%r1343, %r1317;
	mov.u32 	%r1344, %r1318;
	mov.u32 	%r1345, %r1319;
	mov.u32 	%r1346, %r1320;
	mov.u32 	%r1347, %r1321;
	mov.u32 	%r1348, %r1322;
	mov.u32 	%r1349, %r1323;
	mov.u32 	%r1350, %r1324;
	mov.u32 	%r1351, %r1325;
	mov.u32 	%r1352, %r1326;
	mov.u32 	%r1353, %r1327;
	mov.u32 	%r1354, %r1328;
	@%p332 bra 	$L__BB14_377;
	setp.leu.f32 	%p333, %f5244, %f5435;
	mov.f32 	%f5258, %f5233;
	mov.f32 	%f5259, %f5234;
	mov.f32 	%f5260, %f5235;
	mov.f32 	%f5261, %f5236;
	mov.f32 	%f5262, %f5237;
	mov.f32 	%f5263, %f5238;
	mov.f32 	%f5264, %f5239;
	mov.f32 	%f5265, %f5240;
	mov.f32 	%f5266, %f5241;
	mov.f32 	%f5267, %f5242;
	mov.f32 	%f5268, %f5243;
	mov.f32 	%f5269, %f5435;
	mov.f32 	%f5270, %f5244;
	mov.f32 	%f5271, %f5245;
	mov.f32 	%f5272, %f5246;
	mov.f32 	%f5273, %f5247;
	mov.f32 	%f5274, %f5248;
	mov.f32 	%f5275, %f5249;
	mov.f32 	%f5276, %f5250;
	mov.f32 	%f5277, %f5251;
	mov.f32 	%f5278, %f5252;
	mov.f32 	%f5279, %f5253;
	mov.f32 	%f5280, %f5254;
	mov.f32 	%f5281, %f5255;
	mov.f32 	%f5282, %f5256;
	mov.u32 	%r1330, %r1305;
	mov.u32 	%r1331, %r1306;
	mov.u32 	%r1332, %r1307;
	mov.u32 	%r1333, %r1308;
	mov.u32 	%r1334, %r1309;
	mov.u32 	%r1335, %r1310;
	mov.u32 	%r1336, %r1311;
	mov.u32 	%r1337, %r1312;
	mov.u32 	%r1338, %r1313;
	mov.u32 	%r1339, %r1314;
	mov.u32 	%r1340, %r1315;
	mov.u32 	%r1341, %r1507;
	mov.u32 	%r1342, %r1316;
	mov.u32 	%r1343, %r1317;
	mov.u32 	%r1344, %r1318;
	mov.u32 	%r1345, %r1319;
	mov.u32 	%r1346, %r1320;
	mov.u32 	%r1347, %r1321;
	mov.u32 	%r1348, %r1322;
	mov.u32 	%r1349, %r1323;
	mov.u32 	%r1350, %r1324;
	mov.u32 	%r1351, %r1325;
	mov.u32 	%r1352, %r1326;
	mov.u32 	%r1353, %r1327;
	mov.u32 	%r1354, %r1328;
	@%p333 bra 	$L__BB14_377;
	setp.leu.f32 	%p334, %f5245, %f5435;
	mov.f32 	%f5258, %f5233;
	mov.f32 	%f5259, %f5234;
	mov.f32 	%f5260, %f5235;
	mov.f32 	%f5261, %f5236;
	mov.f32 	%f5262, %f5237;
	mov.f32 	%f5263, %f5238;
	mov.f32 	%f5264, %f5239;
	mov.f32 	%f5265, %f5240;
	mov.f32 	%f5266, %f5241;
	mov.f32 	%f5267, %f5242;
	mov.f32 	%f5268, %f5243;
	mov.f32 	%f5269, %f5244;
	mov.f32 	%f5270, %f5435;
	mov.f32 	%f5271, %f5245;
	mov.f32 	%f5272, %f5246;
	mov.f32 	%f5273, %f5247;
	mov.f32 	%f5274, %f5248;
	mov.f32 	%f5275, %f5249;
	mov.f32 	%f5276, %f5250;
	mov.f32 	%f5277, %f5251;
	mov.f32 	%f5278, %f5252;
	mov.f32 	%f5279, %f5253;
	mov.f32 	%f5280, %f5254;
	mov.f32 	%f5281, %f5255;
	mov.f32 	%f5282, %f5256;
	mov.u32 	%r1330, %r1305;
	mov.u32 	%r1331, %r1306;
	mov.u32 	%r1332, %r1307;
	mov.u32 	%r1333, %r1308;
	mov.u32 	%r1334, %r1309;
	mov.u32 	%r1335, %r1310;
	mov.u32 	%r1336, %r1311;
	mov.u32 	%r1337, %r1312;
	mov.u32 	%r1338, %r1313;
	mov.u32 	%r1339, %r1314;
	mov.u32 	%r1340, %r1315;
	mov.u32 	%r1341, %r1316;
	mov.u32 	%r1342, %r1507;
	mov.u32 	%r1343, %r1317;
	mov.u32 	%r1344, %r1318;
	mov.u32 	%r1345, %r1319;
	mov.u32 	%r1346, %r1320;
	mov.u32 	%r1347, %r1321;
	mov.u32 	%r1348, %r1322;
	mov.u32 	%r1349, %r1323;
	mov.u32 	%r1350, %r1324;
	mov.u32 	%r1351, %r1325;
	mov.u32 	%r1352, %r1326;
	mov.u32 	%r1353, %r1327;
	mov.u32 	%r1354, %r1328;
	@%p334 bra 	$L__BB14_377;
	setp.leu.f32 	%p335, %f5246, %f5435;
	mov.f32 	%f5258, %f5233;
	mov.f32 	%f5259, %f5234;
	mov.f32 	%f5260, %f5235;
	mov.f32 	%f5261, %f5236;
	mov.f32 	%f5262, %f5237;
	mov.f32 	%f5263, %f5238;
	mov.f32 	%f5264, %f5239;
	mov.f32 	%f5265, %f5240;
	mov.f32 	%f5266, %f5241;
	mov.f32 	%f5267, %f5242;
	mov.f32 	%f5268, %f5243;
	mov.f32 	%f5269, %f5244;
	mov.f32 	%f5270, %f5245;
	mov.f32 	%f5271, %f5435;
	mov.f32 	%f5272, %f5246;
	mov.f32 	%f5273, %f5247;
	mov.f32 	%f5274, %f5248;
	mov.f32 	%f5275, %f5249;
	mov.f32 	%f5276, %f5250;
	mov.f32 	%f5277, %f5251;
	mov.f32 	%f5278, %f5252;
	mov.f32 	%f5279, %f5253;
	mov.f32 	%f5280, %f5254;
	mov.f32 	%f5281, %f5255;
	mov.f32 	%f5282, %f5256;
	mov.u32 	%r1330, %r1305;
	mov.u32 	%r1331, %r1306;
	mov.u32 	%r1332, %r1307;
	mov.u32 	%r1333, %r1308;
	mov.u32 	%r1334, %r1309;
	mov.u32 	%r1335, %r1310;
	mov.u32 	%r1336, %r1311;
	mov.u32 	%r1337, %r1312;
	mov.u32 	%r1338, %r1313;
	mov.u32 	%r1339, %r1314;
	mov.u32 	%r1340, %r1315;
	mov.u32 	%r1341, %r1316;
	mov.u32 	%r1342, %r1317;
	mov.u32 	%r1343, %r1507;
	mov.u32 	%r1344, %r1318;
	mov.u32 	%r1345, %r1319;
	mov.u32 	%r1346, %r1320;
	mov.u32 	%r1347, %r1321;
	mov.u32 	%r1348, %r1322;
	mov.u32 	%r1349, %r1323;
	mov.u32 	%r1350, %r1324;
	mov.u32 	%r1351, %r1325;
	mov.u32 	%r1352, %r1326;
	mov.u32 	%r1353, %r1327;
	mov.u32 	%r1354, %r1328;
	@%p335 bra 	$L__BB14_377;
	setp.leu.f32 	%p336, %f5247, %f5435;
	mov.f32 	%f5258, %f5233;
	mov.f32 	%f5259, %f5234;
	mov.f32 	%f5260, %f5235;
	mov.f32 	%f5261, %f5236;
	mov.f32 	%f5262, %f5237;
	mov.f32 	%f5263, %f5238;
	mov.f32 	%f5264, %f5239;
	mov.f32 	%f5265, %f5240;
	mov.f32 	%f5266, %f5241;
	mov.f32 	%f5267, %f5242;
	mov.f32 	%f5268, %f5243;
	mov.f32 	%f5269, %f5244;
	mov.f32 	%f5270, %f5245;
	mov.f32 	%f5271, %f5246;
	mov.f32 	%f5272, %f5435;
	mov.f32 	%f5273, %f5247;
	mov.f32 	%f5274, %f5248;
	mov.f32 	%f5275, %f5249;
	mov.f32 	%f5276, %f5250;
	mov.f32 	%f5277, %f5251;
	mov.f32 	%f5278, %f5252;
	mov.f32 	%f5279, %f5253;
	mov.f32 	%f5280, %f5254;
	mov.f32 	%f5281, %f5255;
	mov.f32 	%f5282, %f5256;
	mov.u32 	%r1330, %r1305;
	mov.u32 	%r1331, %r1306;
	mov.u32 	%r1332, %r1307;
	mov.u32 	%r1333, %r1308;
	mov.u32 	%r1334, %r1309;
	mov.u32 	%r1335, %r1310;
	mov.u32 	%r1336, %r1311;
	mov.u32 	%r1337, %r1312;
	mov.u32 	%r1338, %r1313;
	mov.u32 	%r1339, %r1314;
	mov.u32 	%r1340, %r1315;
	mov.u32 	%r1341, %r1316;
	mov.u32 	%r1342, %r1317;
	mov.u32 	%r1343, %r1318;
	mov.u32 	%r1344, %r1507;
	mov.u32 	%r1345, %r1319;
	mov.u32 	%r1346, %r1320;
	mov.u32 	%r1347, %r1321;
	mov.u32 	%r1348, %r1322;
	mov.u32 	%r1349, %r1323;
	mov.u32 	%r1350, %r1324;
	mov.u32 	%r1351, %r1325;
	mov.u32 	%r1352, %r1326;
	mov.u32 	%r1353, %r1327;
	mov.u32 	%r1354, %r1328;
	@%p336 bra 	$L__BB14_377;
	setp.leu.f32 	%p337, %f5248, %f5435;
	mov.f32 	%f5258, %f5233;
	mov.f32 	%f5259, %f5234;
	mov.f32 	%f5260, %f5235;
	mov.f32 	%f5261, %f5236;
	mov.f32 	%f5262, %f5237;
	mov.f32 	%f5263, %f5238;
	mov.f32 	%f5264, %f5239;
	mov.f32 	%f5265, %f5240;
	mov.f32 	%f5266, %f5241;
	mov.f32 	%f5267, %f5242;
	mov.f32 	%f5268, %f5243;
	mov.f32 	%f5269, %f5244;
	mov.f32 	%f5270, %f5245;
	mov.f32 	%f5271, %f5246;
	mov.f32 	%f5272, %f5247;
	mov.f32 	%f5273, %f5435;
	mov.f32 	%f5274, %f5248;
	mov.f32 	%f5275, %f5249;
	mov.f32 	%f5276, %f5250;
	mov.f32 	%f5277, %f5251;
	mov.f32 	%f5278, %f5252;
	mov.f32 	%f5279, %f5253;
	mov.f32 	%f5280, %f5254;
	mov.f32 	%f5281, %f5255;
	mov.f32 	%f5282, %f5256;
	mov.u32 	%r1330, %r1305;
	mov.u32 	%r1331, %r1306;
	mov.u32 	%r1332, %r1307;
	mov.u32 	%r1333, %r1308;
	mov.u32 	%r1334, %r1309;
	mov.u32 	%r1335, %r1310;
	mov.u32 	%r1336, %r1311;
	mov.u32 	%r1337, %r1312;
	mov.u32 	%r1338, %r1313;
	mov.u32 	%r1339, %r1314;
	mov.u32 	%r1340, %r1315;
	mov.u32 	%r1341, %r1316;
	mov.u32 	%r1342, %r1317;
	mov.u32 	%r1343, %r1318;
	mov.u32 	%r1344, %r1319;
	mov.u32 	%r1345, %r1507;
	mov.u32 	%r1346, %r1320;
	mov.u32 	%r1347, %r1321;
	mov.u32 	%r1348, %r1322;
	mov.u32 	%r1349, %r1323;
	mov.u32 	%r1350, %r1324;
	mov.u32 	%r1351, %r1325;
	mov.u32 	%r1352, %r1326;
	mov.u32 	%r1353, %r1327;
	mov.u32 	%r1354, %r1328;
	@%p337 bra 	$L__BB14_377;
	setp.leu.f32 	%p338, %f5249, %f5435;
	mov.f32 	%f5258, %f5233;
	mov.f32 	%f5259, %f5234;
	mov.f32 	%f5260, %f5235;
	mov.f32 	%f5261, %f5236;
	mov.f32 	%f5262, %f5237;
	mov.f32 	%f5263, %f5238;
	mov.f32 	%f5264, %f5239;
	mov.f32 	%f5265, %f5240;
	mov.f32 	%f5266, %f5241;
	mov.f32 	%f5267, %f5242;
	mov.f32 	%f5268, %f5243;
	mov.f32 	%f5269, %f5244;
	mov.f32 	%f5270, %f5245;
	mov.f32 	%f5271, %f5246;
	mov.f32 	%f5272, %f5247;
	mov.f32 	%f5273, %f5248;
	mov.f32 	%f5274, %f5435;
	mov.f32 	%f5275, %f5249;
	mov.f32 	%f5276, %f5250;
	mov.f32 	%f5277, %f5251;
	mov.f32 	%f5278, %f5252;
	mov.f32 	%f5279, %f5253;
	mov.f32 	%f5280, %f5254;
	mov.f32 	%f5281, %f5255;
	mov.f32 	%f5282, %f5256;
	mov.u32 	%r1330, %r1305;
	mov.u32 	%r1331, %r1306;
	mov.u32 	%r1332, %r1307;
	mov.u32 	%r1333, %r1308;
	mov.u32 	%r1334, %r1309;
	mov.u32 	%r1335, %r1310;
	mov.u32 	%r1336, %r1311;
	mov.u32 	%r1337, %r1312;
	mov.u32 	%r1338, %r1313;
	mov.u32 	%r1339, %r1314;
	mov.u32 	%r1340, %r1315;
	mov.u32 	%r1341, %r1316;
	mov.u32 	%r1342, %r1317;
	mov.u32 	%r1343, %r1318;
	mov.u32 	%r1344, %r1319;
	mov.u32 	%r1345, %r1320;
	mov.u32 	%r1346, %r1507;
	mov.u32 	%r1347, %r1321;
	mov.u32 	%r1348, %r1322;
	mov.u32 	%r1349, %r1323;
	mov.u32 	%r1350, %r1324;
	mov.u32 	%r1351, %r1325;
	mov.u32 	%r1352, %r1326;
	mov.u32 	%r1353, %r1327;
	mov.u32 	%r1354, %r1328;
	@%p338 bra 	$L__BB14_377;
	setp.leu.f32 	%p339, %f5250, %f5435;
	mov.f32 	%f5258, %f5233;
	mov.f32 	%f5259, %f5234;
	mov.f32 	%f5260, %f5235;
	mov.f32 	%f5261, %f5236;
	mov.f32 	%f5262, %f5237;
	mov.f32 	%f5263, %f5238;
	mov.f32 	%f5264, %f5239;
	mov.f32 	%f5265, %f5240;
	mov.f32 	%f5266, %f5241;
	mov.f32 	%f5267, %f5242;
	mov.f32 	%f5268, %f5243;
	mov.f32 	%f5269, %f5244;
	mov.f32 	%f5270, %f5245;
	mov.f32 	%f5271, %f5246;
	mov.f32 	%f5272, %f5247;
	mov.f32 	%f5273, %f5248;
	mov.f32 	%f5274, %f5249;
	mov.f32 	%f5275, %f5435;
	mov.f32 	%f5276, %f5250;
	mov.f32 	%f5277, %f5251;
	mov.f32 	%f5278, %f5252;
	mov.f32 	%f5279, %f5253;
	mov.f32 	%f5280, %f5254;
	mov.f32 	%f5281, %f5255;
	mov.f32 	%f5282, %f5256;
	mov.u32 	%r1330, %r1305;
	mov.u32 	%r1331, %r1306;
	mov.u32 	%r1332, %r1307;
	mov.u32 	%r1333, %r1308;
	mov.u32 	%r1334, %r1309;
	mov.u32 	%r1335, %r1310;
	mov.u32 	%r1336, %r1311;
	mov.u32 	%r1337, %r1312;
	mov.u32 	%r1338, %r1313;
	mov.u32 	%r1339, %r1314;
	mov.u32 	%r1340, %r1315;
	mov.u32 	%r1341, %r1316;
	mov.u32 	%r1342, %r1317;
	mov.u32 	%r1343, %r1318;
	mov.u32 	%r1344, %r1319;
	mov.u32 	%r1345, %r1320;
	mov.u32 	%r1346, %r1321;
	mov.u32 	%r1347, %r1507;
	mov.u32 	%r1348, %r1322;
	mov.u32 	%r1349, %r1323;
	mov.u32 	%r1350, %r1324;
	mov.u32 	%r1351, %r1325;
	mov.u32 	%r1352, %r1326;
	mov.u32 	%r1353, %r1327;
	mov.u32 	%r1354, %r1328;
	@%p339 bra 	$L__BB14_377;
	setp.leu.f32 	%p340, %f5251, %f5435;
	mov.f32 	%f5258, %f5233;
	mov.f32 	%f5259, %f5234;
	mov.f32 	%f5260, %f5235;
	mov.f32 	%f5261, %f5236;
	mov.f32 	%f5262, %f5237;
	mov.f32 	%f5263, %f5238;
	mov.f32 	%f5264, %f5239;
	mov.f32 	%f5265, %f5240;
	mov.f32 	%f5266, %f5241;
	mov.f32 	%f5267, %f5242;
	mov.f32 	%f5268, %f5243;
	mov.f32 	%f5269, %f5244;
	mov.f32 	%f5270, %f5245;
	mov.f32 	%f5271, %f5246;
	mov.f32 	%f5272, %f5247;
	mov.f32 	%f5273, %f5248;
	mov.f32 	%f5274, %f5249;
	mov.f32 	%f5275, %f5250;
	mov.f32 	%f5276, %f5435;
	mov.f32 	%f5277, %f5251;
	mov.f32 	%f5278, %f5252;
	mov.f32 	%f5279, %f5253;
	mov.f32 	%f5280, %f5254;
	mov.f32 	%f5281, %f5255;
	mov.f32 	%f5282, %f5256;
	mov.u32 	%r1330, %r1305;
	mov.u32 	%r1331, %r1306;
	mov.u32 	%r1332, %r1307;
	mov.u32 	%r1333, %r1308;
	mov.u32 	%r1334, %r1309;
	mov.u32 	%r1335, %r1310;
	mov.u32 	%r1336, %r1311;
	mov.u32 	%r1337, %r1312;
	mov.u32 	%r1338, %r1313;
	mov.u32 	%r1339, %r1314;
	mov.u32 	%r1340, %r1315;
	mov.u32 	%r1341, %r1316;
	mov.u32 	%r1342, %r1317;
	mov.u32 	%r1343, %r1318;
	mov.u32 	%r1344, %r1319;
	mov.u32 	%r1345, %r1320;
	mov.u32 	%r1346, %r1321;
	mov.u32 	%r1347, %r1322;
	mov.u32 	%r1348, %r1507;
	mov.u32 	%r1349, %r1323;
	mov.u32 	%r1350, %r1324;
	mov.u32 	%r1351, %r1325;
	mov.u32 	%r1352, %r1326;
	mov.u32 	%r1353, %r1327;
	mov.u32 	%r1354, %r1328;
	@%p340 bra 	$L__BB14_377;
	setp.leu.f32 	%p341, %f5252, %f5435;
	mov.f32 	%f5258, %f5233;
	mov.f32 	%f5259, %f5234;
	mov.f32 	%f5260, %f5235;
	mov.f32 	%f5261, %f5236;
	mov.f32 	%f5262, %f5237;
	mov.f32 	%f5263, %f5238;
	mov.f32 	%f5264, %f5239;
	mov.f32 	%f5265, %f5240;
	mov.f32 	%f5266, %f5241;
	mov.f32 	%f5267, %f5242;
	mov.f32 	%f5268, %f5243;
	mov.f32 	%f5269, %f5244;
	mov.f32 	%f5270, %f5245;
	mov.f32 	%f5271, %f5246;
	mov.f32 	%f5272, %f5247;
	mov.f32 	%f5273, %f5248;
	mov.f32 	%f5274, %f5249;
	mov.f32 	%f5275, %f5250;
	mov.f32 	%f5276, %f5251;
	mov.f32 	%f5277, %f5435;
	mov.f32 	%f5278, %f5252;
	mov.f32 	%f5279, %f5253;
	mov.f32 	%f5280, %f5254;
	mov.f32 	%f5281, %f5255;
	mov.f32 	%f5282, %f5256;
	mov.u32 	%r1330, %r1305;
	mov.u32 	%r1331, %r1306;
	mov.u32 	%r1332, %r1307;
	mov.u32 	%r1333, %r1308;
	mov.u32 	%r1334, %r1309;
	mov.u32 	%r1335, %r1310;
	mov.u32 	%r1336, %r1311;
	mov.u32 	%r1337, %r1312;
	mov.u32 	%r1338, %r1313;
	mov.u32 	%r1339, %r1314;
	mov.u32 	%r1340, %r1315;
	mov.u32 	%r1341, %r1316;
	mov.u32 	%r1342, %r1317;
	mov.u32 	%r1343, %r1318;
	mov.u32 	%r1344, %r1319;
	mov.u32 	%r1345, %r1320;
	mov.u32 	%r1346, %r1321;
	mov.u32 	%r1347, %r1322;
	mov.u32 	%r1348, %r1323;
	mov.u32 	%r1349, %r1507;
	mov.u32 	%r1350, %r1324;
	mov.u32 	%r1351, %r1325;
	mov.u32 	%r1352, %r1326;
	mov.u32 	%r1353, %r1327;
	mov.u32 	%r1354, %r1328;
	@%p341 bra 	$L__BB14_377;
	setp.leu.f32 	%p342, %f5253, %f5435;
	mov.f32 	%f5258, %f5233;
	mov.f32 	%f5259, %f5234;
	mov.f32 	%f5260, %f5235;
	mov.f32 	%f5261, %f5236;
	mov.f32 	%f5262, %f5237;
	mov.f32 	%f5263, %f5238;
	mov.f32 	%f5264, %f5239;
	mov.f32 	%f5265, %f5240;
	mov.f32 	%f5266, %f5241;
	mov.f32 	%f5267, %f5242;
	mov.f32 	%f5268, %f5243;
	mov.f32 	%f5269, %f5244;
	mov.f32 	%f5270, %f5245;
	mov.f32 	%f5271, %f5246;
	mov.f32 	%f5272, %f5247;
	mov.f32 	%f5273, %f5248;
	mov.f32 	%f5274, %f5249;
	mov.f32 	%f5275, %f5250;
	mov.f32 	%f5276, %f5251;
	mov.f32 	%f5277, %f5252;
	mov.f32 	%f5278, %f5435;
	mov.f32 	%f5279, %f5253;
	mov.f32 	%f5280, %f5254;
	mov.f32 	%f5281, %f5255;
	mov.f32 	%f5282, %f5256;
	mov.u32 	%r1330, %r1305;
	mov.u32 	%r1331, %r1306;
	mov.u32 	%r1332, %r1307;
	mov.u32 	%r1333, %r1308;
	mov.u32 	%r1334, %r1309;
	mov.u32 	%r1335, %r1310;
	mov.u32 	%r1336, %r1311;
	mov.u32 	%r1337, %r1312;
	mov.u32 	%r1338, %r1313;
	mov.u32 	%r1339, %r1314;
	mov.u32 	%r1340, %r1315;
	mov.u32 	%r1341, %r1316;
	mov.u32 	%r1342, %r1317;
	mov.u32 	%r1343, %r1318;
	mov.u32 	%r1344, %r1319;
	mov.u32 	%r1345, %r1320;
	mov.u32 	%r1346, %r1321;
	mov.u32 	%r1347, %r1322;
	mov.u32 	%r1348, %r1323;
	mov.u32 	%r1349, %r1324;
	mov.u32 	%r1350, %r1507;
	mov.u32 	%r1351, %r1325;
	mov.u32 	%r1352, %r1326;
	mov.u32 	%r1353, %r1327;
	mov.u32 	%r1354, %r1328;
	@%p342 bra 	$L__BB14_377;
	setp.leu.f32 	%p343, %f5254, %f5435;
	mov.f32 	%f5258, %f5233;
	mov.f32 	%f5259, %f5234;
	mov.f32 	%f5260, %f5235;
	mov.f32 	%f5261, %f5236;
	mov.f32 	%f5262, %f5237;
	mov.f32 	%f5263, %f5238;
	mov.f32 	%f5264, %f5239;
	mov.f32 	%f5265, %f5240;
	mov.f32 	%f5266, %f5241;
	mov.f32 	%f5267, %f5242;
	mov.f32 	%f5268, %f5243;
	mov.f32 	%f5269, %f5244;
	mov.f32 	%f5270, %f5245;
	mov.f32 	%f5271, %f5246;
	mov.f32 	%f5272, %f5247;
	mov.f32 	%f5273, %f5248;
	mov.f32 	%f5274, %f5249;
	mov.f32 	%f5275, %f5250;
	mov.f32 	%f5276, %f5251;
	mov.f32 	%f5277, %f5252;
	mov.f32 	%f5278, %f5253;
	mov.f32 	%f5279, %f5435;
	mov.f32 	%f5280, %f5254;
	mov.f32 	%f5281, %f5255;
	mov.f32 	%f5282, %f5256;
	mov.u32 	%r1330, %r1305;
	mov.u32 	%r1331, %r1306;
	mov.u32 	%r1332, %r1307;
	mov.u32 	%r1333, %r1308;
	mov.u32 	%r1334, %r1309;
	mov.u32 	%r1335, %r1310;
	mov.u32 	%r1336, %r1311;
	mov.u32 	%r1337, %r1312;
	mov.u32 	%r1338, %r1313;
	mov.u32 	%r1339, %r1314;
	mov.u32 	%r1340, %r1315;
	mov.u32 	%r1341, %r1316;
	mov.u32 	%r1342, %r1317;
	mov.u32 	%r1343, %r1318;
	mov.u32 	%r1344, %r1319;
	mov.u32 	%r1345, %r1320;
	mov.u32 	%r1346, %r1321;
	mov.u32 	%r1347, %r1322;
	mov.u32 	%r1348, %r1323;
	mov.u32 	%r1349, %r1324;
	mov.u32 	%r1350, %r1325;
	mov.u32 	%r1351, %r1507;
	mov.u32 	%r1352, %r1326;
	mov.u32 	%r1353, %r1327;
	mov.u32 	%r1354, %r1328;
	@%p343 bra 	$L__BB14_377;
	setp.leu.f32 	%p344, %f5255, %f5435;
	mov.f32 	%f5258, %f5233;
	mov.f32 	%f5259, %f5234;
	mov.f32 	%f5260, %f5235;
	mov.f32 	%f5261, %f5236;
	mov.f32 	%f5262, %f5237;
	mov.f32 	%f5263, %f5238;
	mov.f32 	%f5264, %f5239;
	mov.f32 	%f5265, %f5240;
	mov.f32 	%f5266, %f5241;
	mov.f32 	%f5267, %f5242;
	mov.f32 	%f5268, %f5243;
	mov.f32 	%f5269, %f5244;
	mov.f32 	%f5270, %f5245;
	mov.f32 	%f5271, %f5246;
	mov.f32 	%f5272, %f5247;
	mov.f32 	%f5273, %f5248;
	mov.f32 	%f5274, %f5249;
	mov.f32 	%f5275, %f5250;
	mov.f32 	%f5276, %f5251;
	mov.f32 	%f5277, %f5252;
	mov.f32 	%f5278, %f5253;
	mov.f32 	%f5279, %f5254;
	mov.f32 	%f5280, %f5435;
	mov.f32 	%f5281, %f5255;
	mov.f32 	%f5282, %f5256;
	mov.u32 	%r1330, %r1305;
	mov.u32 	%r1331, %r1306;
	mov.u32 	%r1332, %r1307;
	mov.u32 	%r1333, %r1308;
	mov.u32 	%r1334, %r1309;
	mov.u32 	%r1335, %r1310;
	mov.u32 	%r1336, %r1311;
	mov.u32 	%r1337, %r1312;
	mov.u32 	%r1338, %r1313;
	mov.u32 	%r1339, %r1314;
	mov.u32 	%r1340, %r1315;
	mov.u32 	%r1341, %r1316;
	mov.u32 	%r1342, %r1317;
	mov.u32 	%r1343, %r1318;
	mov.u32 	%r1344, %r1319;
	mov.u32 	%r1345, %r1320;
	mov.u32 	%r1346, %r1321;
	mov.u32 	%r1347, %r1322;
	mov.u32 	%r1348, %r1323;
	mov.u32 	%r1349, %r1324;
	mov.u32 	%r1350, %r1325;
	mov.u32 	%r1351, %r1326;
	mov.u32 	%r1352, %r1507;
	mov.u32 	%r1353, %r1327;
	mov.u32 	%r1354, %r1328;
	@%p344 bra 	$L__BB14_377;
	setp.leu.f32 	%p345, %f5256, %f5435;
	mov.f32 	%f5258, %f5233;
	mov.f32 	%f5259, %f5234;
	mov.f32 	%f5260, %f5235;
	mov.f32 	%f5261, %f5236;
	mov.f32 	%f5262, %f5237;
	mov.f32 	%f5263, %f5238;
	mov.f32 	%f5264, %f5239;
	mov.f32 	%f5265, %f5240;
	mov.f32 	%f5266, %f5241;
	mov.f32 	%f5267, %f5242;
	mov.f32 	%f5268, %f5243;
	mov.f32 	%f5269, %f5244;
	mov.f32 	%f5270, %f5245;
	mov.f32 	%f5271, %f5246;
	mov.f32 	%f5272, %f5247;
	mov.f32 	%f5273, %f5248;
	mov.f32 	%f5274, %f5249;
	mov.f32 	%f5275, %f5250;
	mov.f32 	%f5276, %f5251;
	mov.f32 	%f5277, %f5252;
	mov.f32 	%f5278, %f5253;
	mov.f32 	%f5279, %f5254;
	mov.f32 	%f5280, %f5255;
	mov.f32 	%f5281, %f5435;
	mov.f32 	%f5282, %f5256;
	mov.u32 	%r1330, %r1305;
	mov.u32 	%r1331, %r1306;
	mov.u32 	%r1332, %r1307;
	mov.u32 	%r1333, %r1308;
	mov.u32 	%r1334, %r1309;
	mov.u32 	%r1335, %r1310;
	mov.u32 	%r1336, %r1311;
	mov.u32 	%r1337, %r1312;
	mov.u32 	%r1338, %r1313;
	mov.u32 	%r1339, %r1314;
	mov.u32 	%r1340, %r1315;
	mov.u32 	%r1341, %r1316;
	mov.u32 	%r1342, %r1317;
	mov.u32 	%r1343, %r1318;
	mov.u32 	%r1344, %r1319;
	mov.u32 	%r1345, %r1320;
	mov.u32 	%r1346, %r1321;
	mov.u32 	%r1347, %r1322;
	mov.u32 	%r1348, %r1323;
	mov.u32 	%r1349, %r1324;
	mov.u32 	%r1350, %r1325;
	mov.u32 	%r1351, %r1326;
	mov.u32 	%r1352, %r1327;
	mov.u32 	%r1353, %r1507;
	mov.u32 	%r1354, %r1328;
	@%p345 bra 	$L__BB14_377;
	setp.leu.f32 	%p346, %f5460, %f5435;
	mov.f32 	%f5258, %f5233;
	mov.f32 	%f5259, %f5234;
	mov.f32 	%f5260, %f5235;
	mov.f32 	%f5261, %f5236;
	mov.f32 	%f5262, %f5237;
	mov.f32 	%f5263, %f5238;
	mov.f32 	%f5264, %f5239;
	mov.f32 	%f5265, %f5240;
	mov.f32 	%f5266, %f5241;
	mov.f32 	%f5267, %f5242;
	mov.f32 	%f5268, %f5243;
	mov.f32 	%f5269, %f5244;
	mov.f32 	%f5270, %f5245;
	mov.f32 	%f5271, %f5246;
	mov.f32 	%f5272, %f5247;
	mov.f32 	%f5273, %f5248;
	mov.f32 	%f5274, %f5249;
	mov.f32 	%f5275, %f5250;
	mov.f32 	%f5276, %f5251;
	mov.f32 	%f5277, %f5252;
	mov.f32 	%f5278, %f5253;
	mov.f32 	%f5279, %f5254;
	mov.f32 	%f5280, %f5255;
	mov.f32 	%f5281, %f5256;
	mov.f32 	%f5282, %f5435;
	mov.u32 	%r1330, %r1305;
	mov.u32 	%r1331, %r1306;
	mov.u32 	%r1332, %r1307;
	mov.u32 	%r1333, %r1308;
	mov.u32 	%r1334, %r1309;
	mov.u32 	%r1335, %r1310;
	mov.u32 	%r1336, %r1311;
	mov.u32 	%r1337, %r1312;
	mov.u32 	%r1338, %r1313;
	mov.u32 	%r1339, %r1314;
	mov.u32 	%r1340, %r1315;
	mov.u32 	%r1341, %r1316;
	mov.u32 	%r1342, %r1317;
	mov.u32 	%r1343, %r1318;
	mov.u32 	%r1344, %r1319;
	mov.u32 	%r1345, %r1320;
	mov.u32 	%r1346, %r1321;
	mov.u32 	%r1347, %r1322;
	mov.u32 	%r1348, %r1323;
	mov.u32 	%r1349, %r1324;
	mov.u32 	%r1350, %r1325;
	mov.u32 	%r1351, %r1326;
	mov.u32 	%r1352, %r1327;
	mov.u32 	%r1353, %r1328;
	mov.u32 	%r1354, %r1507;
	@%p346 bra 	$L__BB14_377;
	mov.f32 	%f5258, %f5233;
	mov.f32 	%f5259, %f5234;
	mov.f32 	%f5260, %f5235;
	mov.f32 	%f5261, %f5236;
	mov.f32 	%f5262, %f5237;
	mov.f32 	%f5263, %f5238;
	mov.f32 	%f5264, %f5239;
	mov.f32 	%f5265, %f5240;
	mov.f32 	%f5266, %f5241;
	mov.f32 	%f5267, %f5242;
	mov.f32 	%f5268, %f5243;
	mov.f32 	%f5269, %f5244;
	mov.f32 	%f5270, %f5245;
	mov.f32 	%f5271, %f5246;
	mov.f32 	%f5272, %f5247;
	mov.f32 	%f5273, %f5248;
	mov.f32 	%f5274, %f5249;
	mov.f32 	%f5275, %f5250;
	mov.f32 	%f5276, %f5251;
	mov.f32 	%f5277, %f5252;
	mov.f32 	%f5278, %f5253;
	mov.f32 	%f5279, %f5254;
	mov.f32 	%f5280, %f5255;
	mov.f32 	%f5281, %f5256;
	mov.f32 	%f5282, %f5460;
	mov.f32 	%f5460, %f5435;
	mov.u32 	%r1330, %r1305;
	mov.u32 	%r1331, %r1306;
	mov.u32 	%r1332, %r1307;
	mov.u32 	%r1333, %r1308;
	mov.u32 	%r1334, %r1309;
	mov.u32 	%r1335, %r1310;
	mov.u32 	%r1336, %r1311;
	mov.u32 	%r1337, %r1312;
	mov.u32 	%r1338, %r1313;
	mov.u32 	%r1339, %r1314;
	mov.u32 	%r1340, %r1315;
	mov.u32 	%r1341, %r1316;
	mov.u32 	%r1342, %r1317;
	mov.u32 	%r1343, %r1318;
	mov.u32 	%r1344, %r1319;
	mov.u32 	%r1345, %r1320;
	mov.u32 	%r1346, %r1321;
	mov.u32 	%r1347, %r1322;
	mov.u32 	%r1348, %r1323;
	mov.u32 	%r1349, %r1324;
	mov.u32 	%r1350, %r1325;
	mov.u32 	%r1351, %r1326;
	mov.u32 	%r1352, %r1327;
	mov.u32 	%r1353, %r1328;
	mov.u32 	%r1354, %r1532;
	mov.u32 	%r1532, %r1507;
$L__BB14_377:
	setp.leu.f32 	%p347, %f5258, %f5434;
	mov.f32 	%f5284, %f5434;
	mov.f32 	%f5285, %f5258;
	mov.f32 	%f5286, %f5259;
	mov.f32 	%f5287, %f5260;
	mov.f32 	%f5288, %f5261;
	mov.f32 	%f5289, %f5262;
	mov.f32 	%f5290, %f5263;
	mov.f32 	%f5291, %f5264;
	mov.f32 	%f5292, %f5265;
	mov.f32 	%f5293, %f5266;
	mov.f32 	%f5294, %f5267;
	mov.f32 	%f5295, %f5268;
	mov.f32 	%f5296, %f5269;
	mov.f32 	%f5297, %f5270;
	mov.f32 	%f5298, %f5271;
	mov.f32 	%f5299, %f5272;
	mov.f32 	%f5300, %f5273;
	mov.f32 	%f5301, %f5274;
	mov.f32 	%f5302, %f5275;
	mov.f32 	%f5303, %f5276;
	mov.f32 	%f5304, %f5277;
	mov.f32 	%f5305, %f5278;
	mov.f32 	%f5306, %f5279;
	mov.f32 	%f5307, %f5280;
	mov.f32 	%f5308, %f5281;
	mov.f32 	%f5309, %f5282;
	mov.u32 	%r1356, %r1506;
	mov.u32 	%r1357, %r1330;
	mov.u32 	%r1358, %r1331;
	mov.u32 	%r1359, %r1332;
	mov.u32 	%r1360, %r1333;
	mov.u32 	%r1361, %r1334;
	mov.u32 	%r1362, %r1335;
	mov.u32 	%r1363, %r1336;
	mov.u32 	%r1364, %r1337;
	mov.u32 	%r1365, %r1338;
	mov.u32 	%r1366, %r1339;
	mov.u32 	%r1367, %r1340;
	mov.u32 	%r1368, %r1341;
	mov.u32 	%r1369, %r1342;
	mov.u32 	%r1370, %r1343;
	mov.u32 	%r1371, %r1344;
	mov.u32 	%r1372, %r1345;
	mov.u32 	%r1373, %r1346;
	mov.u32 	%r1374, %r1347;
	mov.u32 	%r1375, %r1348;
	mov.u32 	%r1376, %r1349;
	mov.u32 	%r1377, %r1350;
	mov.u32 	%r1378, %r1351;
	mov.u32 	%r1379, %r1352;
	mov.u32 	%r1380, %r1353;
	mov.u32 	%r1381, %r1354;
	@%p347 bra 	$L__BB14_404;
	setp.leu.f32 	%p348, %f5259, %f5434;
	mov.f32 	%f5284, %f5258;
	mov.f32 	%f5285, %f5434;
	mov.f32 	%f5286, %f5259;
	mov.f32 	%f5287, %f5260;
	mov.f32 	%f5288, %f5261;
	mov.f32 	%f5289, %f5262;
	mov.f32 	%f5290, %f5263;
	mov.f32 	%f5291, %f5264;
	mov.f32 	%f5292, %f5265;
	mov.f32 	%f5293, %f5266;
	mov.f32 	%f5294, %f5267;
	mov.f32 	%f5295, %f5268;
	mov.f32 	%f5296, %f5269;
	mov.f32 	%f5297, %f5270;
	mov.f32 	%f5298, %f5271;
	mov.f32 	%f5299, %f5272;
	mov.f32 	%f5300, %f5273;
	mov.f32 	%f5301, %f5274;
	mov.f32 	%f5302, %f5275;
	mov.f32 	%f5303, %f5276;
	mov.f32 	%f5304, %f5277;
	mov.f32 	%f5305, %f5278;
	mov.f32 	%f5306, %f5279;
	mov.f32 	%f5307, %f5280;
	mov.f32 	%f5308, %f5281;
	mov.f32 	%f5309, %f5282;
	mov.u32 	%r1356, %r1330;
	mov.u32 	%r1357, %r1506;
	mov.u32 	%r1358, %r1331;
	mov.u32 	%r1359, %r1332;
	mov.u32 	%r1360, %r1333;
	mov.u32 	%r1361, %r1334;
	mov.u32 	%r1362, %r1335;
	mov.u32 	%r1363, %r1336;
	mov.u32 	%r1364, %r1337;
	mov.u32 	%r1365, %r1338;
	mov.u32 	%r1366, %r1339;
	mov.u32 	%r1367, %r1340;
	mov.u32 	%r1368, %r1341;
	mov.u32 	%r1369, %r1342;
	mov.u32 	%r1370, %r1343;
	mov.u32 	%r1371, %r1344;
	mov.u32 	%r1372, %r1345;
	mov.u32 	%r1373, %r1346;
	mov.u32 	%r1374, %r1347;
	mov.u32 	%r1375, %r1348;
	mov.u32 	%r1376, %r1349;
	mov.u32 	%r1377, %r1350;
	mov.u32 	%r1378, %r1351;
	mov.u32 	%r1379, %r1352;
	mov.u32 	%r1380, %r1353;
	mov.u32 	%r1381, %r1354;
	@%p348 bra 	$L__BB14_404;
	setp.leu.f32 	%p349, %f5260, %f5434;
	mov.f32 	%f5284, %f5258;
	mov.f32 	%f5285, %f5259;
	mov.f32 	%f5286, %f5434;
	mov.f32 	%f5287, %f5260;
	mov.f32 	%f5288, %f5261;
	mov.f32 	%f5289, %f5262;
	mov.f32 	%f5290, %f5263;
	mov.f32 	%f5291, %f5264;
	mov.f32 	%f5292, %f5265;
	mov.f32 	%f5293, %f5266;
	mov.f32 	%f5294, %f5267;
	mov.f32 	%f5295, %f5268;
	mov.f32 	%f5296, %f5269;
	mov.f32 	%f5297, %f5270;
	mov.f32 	%f5298, %f5271;
	mov.f32 	%f5299, %f5272;
	mov.f32 	%f5300, %f5273;
	mov.f32 	%f5301, %f5274;
	mov.f32 	%f5302, %f5275;
	mov.f32 	%f5303, %f5276;
	mov.f32 	%f5304, %f5277;
	mov.f32 	%f5305, %f5278;
	mov.f32 	%f5306, %f5279;
	mov.f32 	%f5307, %f5280;
	mov.f32 	%f5308, %f5281;
	mov.f32 	%f5309, %f5282;
	mov.u32 	%r1356, %r1330;
	mov.u32 	%r1357, %r1331;
	mov.u32 	%r1358, %r1506;
	mov.u32 	%r1359, %r1332;
	mov.u32 	%r1360, %r1333;
	mov.u32 	%r1361, %r1334;
	mov.u32 	%r1362, %r1335;
	mov.u32 	%r1363, %r1336;
	mov.u32 	%r1364, %r1337;
	mov.u32 	%r1365, %r1338;
	mov.u32 	%r1366, %r1339;
	mov.u32 	%r1367, %r1340;
	mov.u32 	%r1368, %r1341;
	mov.u32 	%r1369, %r1342;
	mov.u32 	%r1370, %r1343;
	mov.u32 	%r1371, %r1344;
	mov.u32 	%r1372, %r1345;
	mov.u32 	%r1373, %r1346;
	mov.u32 	%r1374, %r1347;
	mov.u32 	%r1375, %r1348;
	mov.u32 	%r1376, %r1349;
	mov.u32 	%r1377, %r1350;
	mov.u32 	%r1378, %r1351;
	mov.u32 	%r1379, %r1352;
	mov.u32 	%r1380, %r1353;
	mov.u32 	%r1381, %r1354;
	@%p349 bra 	$L__BB14_404;
	setp.leu.f32 	%p350, %f5261, %f5434;
	mov.f32 	%f5284, %f5258;
	mov.f32 	%f5285, %f5259;
	mov.f32 	%f5286, %f5260;
	mov.f32 	%f5287, %f5434;
	mov.f32 	%f5288, %f5261;
	mov.f32 	%f5289, %f5262;
	mov.f32 	%f5290, %f5263;
	mov.f32 	%f5291, %f5264;
	mov.f32 	%f5292, %f5265;
	mov.f32 	%f5293, %f5266;
	mov.f32 	%f5294, %f5267;
	mov.f32 	%f5295, %f5268;
	mov.f32 	%f5296, %f5269;
	mov.f32 	%f5297, %f5270;
	mov.f32 	%f5298, %f5271;
	mov.f32 	%f5299, %f5272;
	mov.f32 	%f5300, %f5273;
	mov.f32 	%f5301, %f5274;
	mov.f32 	%f5302, %f5275;
	mov.f32 	%f5303, %f5276;
	mov.f32 	%f5304, %f5277;
	mov.f32 	%f5305, %f5278;
	mov.f32 	%f5306, %f5279;
	mov.f32 	%f5307, %f5280;
	mov.f32 	%f5308, %f5281;
	mov.f32 	%f5309, %f5282;
	mov.u32 	%r1356, %r1330;
	mov.u32 	%r1357, %r1331;
	mov.u32 	%r1358, %r1332;
	mov.u32 	%r1359, %r1506;
	mov.u32 	%r1360, %r1333;
	mov.u32 	%r1361, %r1334;
	mov.u32 	%r1362, %r1335;
	mov.u32 	%r1363, %r1336;
	mov.u32 	%r1364, %r1337;
	mov.u32 	%r1365, %r1338;
	mov.u32 	%r1366, %r1339;
	mov.u32 	%r1367, %r1340;
	mov.u32 	%r1368, %r1341;
	mov.u32 	%r1369, %r1342;
	mov.u32 	%r1370, %r1343;
	mov.u32 	%r1371, %r1344;
	mov.u32 	%r1372, %r1345;
	mov.u32 	%r1373, %r1346;
	mov.u32 	%r1374, %r1347;
	mov.u32 	%r1375, %r1348;
	mov.u32 	%r1376, %r1349;
	mov.u32 	%r1377, %r1350;
	mov.u32 	%r1378, %r1351;
	mov.u32 	%r1379, %r1352;
	mov.u32 	%r1380, %r1353;
	mov.u32 	%r1381, %r1354;
	@%p350 bra 	$L__BB14_404;
	setp.leu.f32 	%p351, %f5262, %f5434;
	mov.f32 	%f5284, %f5258;
	mov.f32 	%f5285, %f5259;
	mov.f32 	%f5286, %f5260;
	mov.f32 	%f5287, %f5261;
	mov.f32 	%f5288, %f5434;
	mov.f32 	%f5289, %f5262;
	mov.f32 	%f5290, %f5263;
	mov.f32 	%f5291, %f5264;
	mov.f32 	%f5292, %f5265;
	mov.f32 	%f5293, %f5266;
	mov.f32 	%f5294, %f5267;
	mov.f32 	%f5295, %f5268;
	mov.f32 	%f5296, %f5269;
	mov.f32 	%f5297, %f5270;
	mov.f32 	%f5298, %f5271;
	mov.f32 	%f5299, %f5272;
	mov.f32 	%f5300, %f5273;
	mov.f32 	%f5301, %f5274;
	mov.f32 	%f5302, %f5275;
	mov.f32 	%f5303, %f5276;
	mov.f32 	%f5304, %f5277;
	mov.f32 	%f5305, %f5278;
	mov.f32 	%f5306, %f5279;
	mov.f32 	%f5307, %f5280;
	mov.f32 	%f5308, %f5281;
	mov.f32 	%f5309, %f5282;
	mov.u32 	%r1356, %r1330;
	mov.u32 	%r1357, %r1331;
	mov.u32 	%r1358, %r1332;
	mov.u32 	%r1359, %r1333;
	mov.u32 	%r1360, %r1506;
	mov.u32 	%r1361, %r1334;
	mov.u32 	%r1362, %r1335;
	mov.u32 	%r1363, %r1336;
	mov.u32 	%r1364, %r1337;
	mov.u32 	%r1365, %r1338;
	mov.u32 	%r1366, %r1339;
	mov.u32 	%r1367, %r1340;
	mov.u32 	%r1368, %r1341;
	mov.u32 	%r1369, %r1342;
	mov.u32 	%r1370, %r1343;
	mov.u32 	%r1371, %r1344;
	mov.u32 	%r1372, %r1345;
	mov.u32 	%r1373, %r1346;
	mov.u32 	%r1374, %r1347;
	mov.u32 	%r1375, %r1348;
	mov.u32 	%r1376, %r1349;
	mov.u32 	%r1377, %r1350;
	mov.u32 	%r1378, %r1351;
	mov.u32 	%r1379, %r1352;
	mov.u32 	%r1380, %r1353;
	mov.u32 	%r1381, %r1354;
	@%p351 bra 	$L__BB14_404;
	setp.leu.f32 	%p352, %f5263, %f5434;
	mov.f32 	%f5284, %f5258;
	mov.f32 	%f5285, %f5259;
	mov.f32 	%f5286, %f5260;
	mov.f32 	%f5287, %f5261;
	mov.f32 	%f5288, %f5262;
	mov.f32 	%f5289, %f5434;
	mov.f32 	%f5290, %f5263;
	mov.f32 	%f5291, %f5264;
	mov.f32 	%f5292, %f5265;
	mov.f32 	%f5293, %f5266;
	mov.f32 	%f5294, %f5267;
	mov.f32 	%f5295, %f5268;
	mov.f32 	%f5296, %f5269;
	mov.f32 	%f5297, %f5270;
	mov.f32 	%f5298, %f5271;
	mov.f32 	%f5299, %f5272;
	mov.f32 	%f5300, %f5273;
	mov.f32 	%f5301, %f5274;
	mov.f32 	%f5302, %f5275;
	mov.f32 	%f5303, %f5276;
	mov.f32 	%f5304, %f5277;
	mov.f32 	%f5305, %f5278;
	mov.f32 	%f5306, %f5279;
	mov.f32 	%f5307, %f5280;
	mov.f32 	%f5308, %f5281;
	mov.f32 	%f5309, %f5282;
	mov.u32 	%r1356, %r1330;
	mov.u32 	%r1357, %r1331;
	mov.u32 	%r1358, %r1332;
	mov.u32 	%r1359, %r1333;
	mov.u32 	%r1360, %r1334;
	mov.u32 	%r1361, %r1506;
	mov.u32 	%r1362, %r1335;
	mov.u32 	%r1363, %r1336;
	mov.u32 	%r1364, %r1337;
	mov.u32 	%r1365, %r1338;
	mov.u32 	%r1366, %r1339;
	mov.u32 	%r1367, %r1340;
	mov.u32 	%r1368, %r1341;
	mov.u32 	%r1369, %r1342;
	mov.u32 	%r1370, %r1343;
	mov.u32 	%r1371, %r1344;
	mov.u32 	%r1372, %r1345;
	mov.u32 	%r1373, %r1346;
	mov.u32 	%r1374, %r1347;
	mov.u32 	%r1375, %r1348;
	mov.u32 	%r1376, %r1349;
	mov.u32 	%r1377, %r1350;
	mov.u32 	%r1378, %r1351;
	mov.u32 	%r1379, %r1352;
	mov.u32 	%r1380, %r1353;
	mov.u32 	%r1381, %r1354;
	@%p352 bra 	$L__BB14_404;
	setp.leu.f32 	%p353, %f5264, %f5434;
	mov.f32 	%f5284, %f5258;
	mov.f32 	%f5285, %f5259;
	mov.f32 	%f5286, %f5260;
	mov.f32 	%f5287, %f5261;
	mov.f32 	%f5288, %f5262;
	mov.f32 	%f5289, %f5263;
	mov.f32 	%f5290, %f5434;
	mov.f32 	%f5291, %f5264;
	mov.f32 	%f5292, %f5265;
	mov.f32 	%f5293, %f5266;
	mov.f32 	%f5294, %f5267;
	mov.f32 	%f5295, %f5268;
	mov.f32 	%f5296, %f5269;
	mov.f32 	%f5297, %f5270;
	mov.f32 	%f5298, %f5271;
	mov.f32 	%f5299, %f5272;
	mov.f32 	%f5300, %f5273;
	mov.f32 	%f5301, %f5274;
	mov.f32 	%f5302, %f5275;
	mov.f32 	%f5303, %f5276;
	mov.f32 	%f5304, %f5277;
	mov.f32 	%f5305, %f5278;
	mov.f32 	%f5306, %f5279;
	mov.f32 	%f5307, %f5280;
	mov.f32 	%f5308, %f5281;
	mov.f32 	%f5309, %f5282;
	mov.u32 	%r1356, %r1330;
	mov.u32 	%r1357, %r1331;
	mov.u32 	%r1358, %r1332;
	mov.u32 	%r1359, %r1333;
	mov.u32 	%r1360, %r1334;
	mov.u32 	%r1361, %r1335;
	mov.u32 	%r1362, %r1506;
	mov.u32 	%r1363, %r1336;
	mov.u32 	%r1364, %r1337;
	mov.u32 	%r1365, %r1338;
	mov.u32 	%r1366, %r1339;
	mov.u32 	%r1367, %r1340;
	mov.u32 	%r1368, %r1341;
	mov.u32 	%r1369, %r1342;
	mov.u32 	%r1370, %r1343;
	mov.u32 	%r1371, %r1344;
	mov.u32 	%r1372, %r1345;
	mov.u32 	%r1373, %r1346;
	mov.u32 	%r1374, %r1347;
	mov.u32 	%r1375, %r1348;
	mov.u32 	%r1376, %r1349;
	mov.u32 	%r1377, %r1350;
	mov.u32 	%r1378, %r1351;
	mov.u32 	%r1379, %r1352;
	mov.u32 	%r1380, %r1353;
	mov.u32 	%r1381, %r1354;
	@%p353 bra 	$L__BB14_404;
	setp.leu.f32 	%p354, %f5265, %f5434;
	mov.f32 	%f5284, %f5258;
	mov.f32 	%f5285, %f5259;
	mov.f32 	%f5286, %f5260;
	mov.f32 	%f5287, %f5261;
	mov.f32 	%f5288, %f5262;
	mov.f32 	%f5289, %f5263;
	mov.f32 	%f5290, %f5264;
	mov.f32 	%f5291, %f5434;
	mov.f32 	%f5292, %f5265;
	mov.f32 	%f5293, %f5266;
	mov.f32 	%f5294, %f5267;
	mov.f32 	%f5295, %f5268;
	mov.f32 	%f5296, %f5269;
	mov.f32 	%f5297, %f5270;
	mov.f32 	%f5298, %f5271;
	mov.f32 	%f5299, %f5272;
	mov.f32 	%f5300, %f5273;
	mov.f32 	%f5301, %f5274;
	mov.f32 	%f5302, %f5275;
	mov.f32 	%f5303, %f5276;
	mov.f32 	%f5304, %f5277;
	mov.f32 	%f5305, %f5278;
	mov.f32 	%f5306, %f5279;
	mov.f32 	%f5307, %f5280;
	mov.f32 	%f5308, %f5281;
	mov.f32 	%f5309, %f5282;
	mov.u32 	%r1356, %r1330;
	mov.u32 	%r1357, %r1331;
	mov.u32 	%r1358, %r1332;
	mov.u32 	%r1359, %r1333;
	mov.u32 	%r1360, %r1334;
	mov.u32 	%r1361, %r1335;
	mov.u32 	%r1362, %r1336;
	mov.u32 	%r1363, %r1506;
	mov.u32 	%r1364, %r1337;
	mov.u32 	%r1365, %r1338;
	mov.u32 	%r1366, %r1339;
	mov.u32 	%r1367, %r1340;
	mov.u32 	%r1368, %r1341;
	mov.u32 	%r1369, %r1342;
	mov.u32 	%r1370, %r1343;
	mov.u32 	%r1371, %r1344;
	mov.u32 	%r1372, %r1345;
	mov.u32 	%r1373, %r1346;
	mov.u32 	%r1374, %r1347;
	mov.u32 	%r1375, %r1348;
	mov.u32 	%r1376, %r1349;
	mov.u32 	%r1377, %r1350;
	mov.u32 	%r1378, %r1351;
	mov.u32 	%r1379, %r1352;
	mov.u32 	%r1380, %r1353;
	mov.u32 	%r1381, %r1354;
	@%p354 bra 	$L__BB14_404;
	setp.leu.f32 	%p355, %f5266, %f5434;
	mov.f32 	%f5284, %f5258;
	mov.f32 	%f5285, %f5259;
	mov.f32 	%f5286, %f5260;
	mov.f32 	%f5287, %f5261;
	mov.f32 	%f5288, %f5262;
	mov.f32 	%f5289, %f5263;
	mov.f32 	%f5290, %f5264;
	mov.f32 	%f5291, %f5265;
	mov.f32 	%f5292, %f5434;
	mov.f32 	%f5293, %f5266;
	mov.f32 	%f5294, %f5267;
	mov.f32 	%f5295, %f5268;
	mov.f32 	%f5296, %f5269;
	mov.f32 	%f5297, %f5270;
	mov.f32 	%f5298, %f5271;
	mov.f32 	%f5299, %f5272;
	mov.f32 	%f5300, %f5273;
	mov.f32 	%f5301, %f5274;
	mov.f32 	%f5302, %f5275;
	mov.f32 	%f5303, %f5276;
	mov.f32 	%f5304, %f5277;
	mov.f32 	%f5305, %f5278;
	mov.f32 	%f5306, %f5279;
	mov.f32 	%f5307, %f5280;
	mov.f32 	%f5308, %f5281;
	mov.f32 	%f5309, %f5282;
	mov.u32 	%r1356, %r1330;
	mov.u32 	%r1357, %r1331;
	mov.u32 	%r1358, %r1332;
	mov.u32 	%r1359, %r1333;
	mov.u32 	%r1360, %r1334;
	mov.u32 	%r1361, %r1335;
	mov.u32 	%r1362, %r1336;
	mov.u32 	%r1363, %r1337;
	mov.u32 	%r1364, %r1506;
	mov.u32 	%r1365, %r1338;
	mov.u32 	%r1366, %r1339;
	mov.u32 	%r1367, %r1340;
	mov.u32 	%r1368, %r1341;
	mov.u32 	%r1369, %r1342;
	mov.u32 	%r1370, %r1343;
	mov.u32 	%r1371, %r1344;
	mov.u32 	%r1372, %r1345;
	mov.u32 	%r1373, %r1346;
	mov.u32 	%r1374, %r1347;
	mov.u32 	%r1375, %r1348;
	mov.u32 	%r1376, %r1349;
	mov.u32 	%r1377, %r1350;
	mov.u32 	%r1378, %r1351;
	mov.u32 	%r1379, %r1352;
	mov.u32 	%r1380, %r1353;
	mov.u32 	%r1381, %r1354;
	@%p355 bra 	$L__BB14_404;
	setp.leu.f32 	%p356, %f5267, %f5434;
	mov.f32 	%f5284, %f5258;
	mov.f32 	%f5285, %f5259;
	mov.f32 	%f5286, %f5260;
	mov.f32 	%f5287, %f5261;
	mov.f32 	%f5288, %f5262;
	mov.f32 	%f5289, %f5263;
	mov.f32 	%f5290, %f5264;
	mov.f32 	%f5291, %f5265;
	mov.f32 	%f5292, %f5266;
	mov.f32 	%f5293, %f5434;
	mov.f32 	%f5294, %f5267;
	mov.f32 	%f5295, %f5268;
	mov.f32 	%f5296, %f5269;
	mov.f32 	%f5297, %f5270;
	mov.f32 	%f5298, %f5271;
	mov.f32 	%f5299, %f5272;
	mov.f32 	%f5300, %f5273;
	mov.f32 	%f5301, %f5274;
	mov.f32 	%f5302, %f5275;
	mov.f32 	%f5303, %f5276;
	mov.f32 	%f5304, %f5277;
	mov.f32 	%f5305, %f5278;
	mov.f32 	%f5306, %f5279;
	mov.f32 	%f5307, %f5280;
	mov.f32 	%f5308, %f5281;
	mov.f32 	%f5309, %f5282;
	mov.u32 	%r1356, %r1330;
	mov.u32 	%r1357, %r1331;
	mov.u32 	%r1358, %r1332;
	mov.u32 	%r1359, %r1333;
	mov.u32 	%r1360, %r1334;
	mov.u32 	%r1361, %r1335;
	mov.u32 	%r1362, %r1336;
	mov.u32 	%r1363, %r1337;
	mov.u32 	%r1364, %r1338;
	mov.u32 	%r1365, %r1506;
	mov.u32 	%r1366, %r1339;
	mov.u32 	%r1367, %r1340;
	mov.u32 	%r1368, %r1341;
	mov.u32 	%r1369, %r1342;
	mov.u32 	%r1370, %r1343;
	mov.u32 	%r1371, %r1344;
	mov.u32 	%r1372, %r1345;
	mov.u32 	%r1373, %r1346;
	mov.u32 	%r1374, %r1347;
	mov.u32 	%r1375, %r1348;
	mov.u32 	%r1376, %r1349;
	mov.u32 	%r1377, %r1350;
	mov.u32 	%r1378, %r1351;
	mov.u32 	%r1379, %r1352;
	mov.u32 	%r1380, %r1353;
	mov.u32 	%r1381, %r1354;
	@%p356 bra 	$L__BB14_404;
	setp.leu.f32 	%p357, %f5268, %f5434;
	mov.f32 	%f5284, %f5258;
	mov.f32 	%f5285, %f5259;
	mov.f32 	%f5286, %f5260;
	mov.f32 	%f5287, %f5261;
	mov.f32 	%f5288, %f5262;
	mov.f32 	%f5289, %f5263;
	mov.f32 	%f5290, %f5264;
	mov.f32 	%f5291, %f5265;
	mov.f32 	%f5292, %f5266;
	mov.f32 	%f5293, %f5267;
	mov.f32 	%f5294, %f5434;
	mov.f32 	%f5295, %f5268;
	mov.f32 	%f5296, %f5269;
	mov.f32 	%f5297, %f5270;
	mov.f32 	%f5298, %f5271;
	mov.f32 	%f5299, %f5272;
	mov.f32 	%f5300, %f5273;
	mov.f32 	%f5301, %f5274;
	mov.f32 	%f5302, %f5275;
	mov.f32 	%f5303, %f5276;
	mov.f32 	%f5304, %f5277;
	mov.f32 	%f5305, %f5278;
	mov.f32 	%f5306, %f5279;
	mov.f32 	%f5307, %f5280;
	mov.f32 	%f5308, %f5281;
	mov.f32 	%f5309, %f5282;
	mov.u32 	%r1356, %r1330;
	mov.u32 	%r1357, %r1331;
	mov.u32 	%r1358, %r1332;
	mov.u32 	%r1359, %r1333;
	mov.u32 	%r1360, %r1334;
	mov.u32 	%r1361, %r1335;
	mov.u32 	%r1362, %r1336;
	mov.u32 	%r1363, %r1337;
	mov.u32 	%r1364, %r1338;
	mov.u32 	%r1365, %r1339;
	mov.u32 	%r1366, %r1506;
	mov.u32 	%r1367, %r1340;
	mov.u32 	%r1368, %r1341;
	mov.u32 	%r1369, %r1342;
	mov.u32 	%r1370, %r1343;
	mov.u32 	%r1371, %r1344;
	mov.u32 	%r1372, %r1345;
	mov.u32 	%r1373, %r1346;
	mov.u32 	%r1374, %r1347;
	mov.u32 	%r1375, %r1348;
	mov.u32 	%r1376, %r1349;
	mov.u32 	%r1377, %r1350;
	mov.u32 	%r1378, %r1351;
	mov.u32 	%r1379, %r1352;
	mov.u32 	%r1380, %r1353;
	mov.u32 	%r1381, %r1354;
	@%p357 bra 	$L__BB14_404;
	setp.leu.f32 	%p358, %f5269, %f5434;
	mov.f32 	%f5284, %f5258;
	mov.f32 	%f5285, %f5259;
	mov.f32 	%f5286, %f5260;
	mov.f32 	%f5287, %f5261;
	mov.f32 	%f5288, %f5262;
	mov.f32 	%f5289, %f5263;
	mov.f32 	%f5290, %f5264;
	mov.f32 	%f5291, %f5265;
	mov.f32 	%f5292, %f5266;
	mov.f32 	%f5293, %f5267;
	mov.f32 	%f5294, %f5268;
	mov.f32 	%f5295, %f5434;
	mov.f32 	%f5296, %f5269;
	mov.f32 	%f5297, %f5270;
	mov.f32 	%f5298, %f5271;
	mov.f32 	%f5299, %f5272;
	mov.f32 	%f5300, %f5273;
	mov.f32 	%f5301, %f5274;
	mov.f32 	%f5302, %f5275;
	mov.f32 	%f5303, %f5276;
	mov.f32 	%f5304, %f5277;
	mov.f32 	%f5305, %f5278;
	mov.f32 	%f5306, %f5279;
	mov.f32 	%f5307, %f5280;
	mov.f32 	%f5308, %f5281;
	mov.f32 	%f5309, %f5282;
	mov.u32 	%r1356, %r1330;
	mov.u32 	%r1357, %r1331;
	mov.u32 	%r1358, %r1332;
	mov.u32 	%r1359, %r1333;
	mov.u32 	%r1360, %r1334;
	mov.u32 	%r1361, %r1335;
	mov.u32 	%r1362, %r1336;
	mov.u32 	%r1363, %r1337;
	mov.u32 	%r1364, %r1338;
	mov.u32 	%r1365, %r1339;
	mov.u32 	%r1366, %r1340;
	mov.u32 	%r1367, %r1506;
	mov.u32 	%r1368, %r1341;
	mov.u32 	%r1369, %r1342;
	mov.u32 	%r1370, %r1343;
	mov.u32 	%r1371, %r1344;
	mov.u32 	%r1372, %r1345;
	mov.u32 	%r1373, %r1346;
	mov.u32 	%r1374, %r1347;
	mov.u32 	%r1375, %r1348;
	mov.u32 	%r1376, %r1349;
	mov.u32 	%r1377, %r1350;
	mov.u32 	%r1378, %r1351;
	mov.u32 	%r1379, %r1352;
	mov.u32 	%r1380, %r1353;
	mov.u32 	%r1381, %r1354;
	@%p358 bra 	$L__BB14_404;
	setp.leu.f32 	%p359, %f5270, %f5434;
	mov.f32 	%f5284, %f5258;
	mov.f32 	%f5285, %f5259;
	mov.f32 	%f5286, %f5260;
	mov.f32 	%f5287, %f5261;
	mov.f32 	%f5288, %f5262;
	mov.f32 	%f5289, %f5263;
	mov.f32 	%f5290, %f5264;
	mov.f32 	%f5291, %f5265;
	mov.f32 	%f5292, %f5266;
	mov.f32 	%f5293, %f5267;
	mov.f32 	%f5294, %f5268;
	mov.f32 	%f5295, %f5269;
	mov.f32 	%f5296, %f5434;
	mov.f32 	%f5297, %f5270;
	mov.f32 	%f5298, %f5271;
	mov.f32 	%f5299, %f5272;
	mov.f32 	%f5300, %f5273;
	mov.f32 	%f5301, %f5274;
	mov.f32 	%f5302, %f5275;
	mov.f32 	%f5303, %f5276;
	mov.f32 	%f5304, %f5277;
	mov.f32 	%f5305, %f5278;
	mov.f32 	%f5306, %f5279;
	mov.f32 	%f5307, %f5280;
	mov.f32 	%f5308, %f5281;
	mov.f32 	%f5309, %f5282;
	mov.u32 	%r1356, %r1330;
	mov.u32 	%r1357, %r1331;
	mov.u32 	%r1358, %r1332;
	mov.u32 	%r1359, %r1333;
	mov.u32 	%r1360, %r1334;
	mov.u32 	%r1361, %r1335;
	mov.u32 	%r1362, %r1336;
	mov.u32 	%r1363, %r1337;
	mov.u32 	%r1364, %r1338;
	mov.u32 	%r1365, %r1339;
	mov.u32 	%r1366, %r1340;
	mov.u32 	%r1367, %r1341;
	mov.u32 	%r1368, %r1506;
	mov.u32 	%r1369, %r1342;
	mov.u32 	%r1370, %r1343;
	mov.u32 	%r1371, %r1344;
	mov.u32 	%r1372, %r1345;
	mov.u32 	%r1373, %r1346;
	mov.u32 	%r1374, %r1347;
	mov.u32 	%r1375, %r1348;
	mov.u32 	%r1376, %r1349;
	mov.u32 	%r1377, %r1350;
	mov.u32 	%r1378, %r1351;
	mov.u32 	%r1379, %r1352;
	mov.u32 	%r1380, %r1353;
	mov.u32 	%r1381, %r1354;
	@%p359 bra 	$L__BB14_404;
	setp.leu.f32 	%p360, %f5271, %f5434;
	mov.f32 	%f5284, %f5258;
	mov.f32 	%f5285, %f5259;
	mov.f32 	%f5286, %f5260;
	mov.f32 	%f5287, %f5261;
	mov.f32 	%f5288, %f5262;
	mov.f32 	%f5289, %f5263;
	mov.f32 	%f5290, %f5264;
	mov.f32 	%f5291, %f5265;
	mov.f32 	%f5292, %f5266;
	mov.f32 	%f5293, %f5267;
	mov.f32 	%f5294, %f5268;
	mov.f32 	%f5295, %f5269;
	mov.f32 	%f5296, %f5270;
	mov.f32 	%f5297, %f5434;
	mov.f32 	%f5298, %f5271;
	mov.f32 	%f5299, %f5272;
	mov.f32 	%f5300, %f5273;
	mov.f32 	%f5301, %f5274;
	mov.f32 	%f5302, %f5275;
	mov.f32 	%f5303, %f5276;
	mov.f32 	%f5304, %f5277;
	mov.f32 	%f5305, %f5278;
	mov.f32 	%f5306, %f5279;
	mov.f32 	%f5307, %f5280;
	mov.f32 	%f5308, %f5281;
	mov.f32 	%f5309, %f5282;
	mov.u32 	%r1356, %r1330;
	mov.u32 	%r1357, %r1331;
	mov.u32 	%r1358, %r1332;
	mov.u32 	%r1359, %r1333;
	mov.u32 	%r1360, %r1334;
	mov.u32 	%r1361, %r1335;
	mov.u32 	%r1362, %r1336;
	mov.u32 	%r1363, %r1337;
	mov.u32 	%r1364, %r1338;
	mov.u32 	%r1365, %r1339;
	mov.u32 	%r1366, %r1340;
	mov.u32 	%r1367, %r1341;
	mov.u32 	%r1368, %r1342;
	mov.u32 	%r1369, %r1506;
	mov.u32 	%r1370, %r1343;
	mov.u32 	%r1371, %r1344;
	mov.u32 	%r1372, %r1345;
	mov.u32 	%r1373, %r1346;
	mov.u32 	%r1374, %r1347;
	mov.u32 	%r1375, %r1348;
	mov.u32 	%r1376, %r1349;
	mov.u32 	%r1377, %r1350;
	mov.u32 	%r1378, %r1351;
	mov.u32 	%r1379, %r1352;
	mov.u32 	%r1380, %r1353;
	mov.u32 	%r1381, %r1354;
	@%p360 bra 	$L__BB14_404;
	setp.leu.f32 	%p361, %f5272, %f5434;
	mov.f32 	%f5284, %f5258;
	mov.f32 	%f5285, %f5259;
	mov.f32 	%f5286, %f5260;
	mov.f32 	%f5287, %f5261;
	mov.f32 	%f5288, %f5262;
	mov.f32 	%f5289, %f5263;
	mov.f32 	%f5290, %f5264;
	mov.f32 	%f5291, %f5265;
	mov.f32 	%f5292, %f5266;
	mov.f32 	%f5293, %f5267;
	mov.f32 	%f5294, %f5268;
	mov.f32 	%f5295, %f5269;
	mov.f32 	%f5296, %f5270;
	mov.f32 	%f5297, %f5271;
	mov.f32 	%f5298, %f5434;
	mov.f32 	%f5299, %f5272;
	mov.f32 	%f5300, %f5273;
	mov.f32 	%f5301, %f5274;
	mov.f32 	%f5302, %f5275;
	mov.f32 	%f5303, %f5276;
	mov.f32 	%f5304, %f5277;
	mov.f32 	%f5305, %f5278;
	mov.f32 	%f5306, %f5279;
	mov.f32 	%f5307, %f5280;
	mov.f32 	%f5308, %f5281;
	mov.f32 	%f5309, %f5282;
	mov.u32 	%r1356, %r1330;
	mov.u32 	%r1357, %r1331;
	mov.u32 	%r1358, %r1332;
	mov.u32 	%r1359, %r1333;
	mov.u32 	%r1360, %r1334;
	mov.u32 	%r1361, %r1335;
	mov.u32 	%r1362, %r1336;
	mov.u32 	%r1363, %r1337;
	mov.u32 	%r1364, %r1338;
	mov.u32 	%r1365, %r1339;
	mov.u32 	%r1366, %r1340;
	mov.u32 	%r1367, %r1341;
	mov.u32 	%r1368, %r1342;
	mov.u32 	%r1369, %r1343;
	mov.u32 	%r1370, %r1506;
	mov.u32 	%r1371, %r1344;
	mov.u32 	%r1372, %r1345;
	mov.u32 	%r1373, %r1346;
	mov.u32 	%r1374, %r1347;
	mov.u32 	%r1375, %r1348;
	mov.u32 	%r1376, %r1349;
	mov.u32 	%r1377, %r1350;
	mov.u32 	%r1378, %r1351;
	mov.u32 	%r1379, %r1352;
	mov.u32 	%r1380, %r1353;
	mov.u32 	%r1381, %r1354;
	@%p361 bra 	$L__BB14_404;
	setp.leu.f32 	%p362, %f5273, %f5434;
	mov.f32 	%f5284, %f5258;
	mov.f32 	%f5285, %f5259;
	mov.f32 	%f5286, %f5260;
	mov.f32 	%f5287, %f5261;
	mov.f32 	%f5288, %f5262;
	mov.f32 	%f5289, %f5263;
	mov.f32 	%f5290, %f5264;
	mov.f32 	%f5291, %f5265;
	mov.f32 	%f5292, %f5266;
	mov.f32 	%f5293, %f5267;
	mov.f32 	%f5294, %f5268;
	mov.f32 	%f5295, %f5269;
	mov.f32 	%f5296, %f5270;
	mov.f32 	%f5297, %f5271;
	mov.f32 	%f5298, %f5272;
	mov.f32 	%f5299, %f5434;
	mov.f32 	%f5300, %f5273;
	mov.f32 	%f5301, %f5274;
	mov.f32 	%f5302, %f5275;
	mov.f32 	%f5303, %f5276;
	mov.f32 	%f5304, %f5277;
	mov.f32 	%f5305, %f5278;
	mov.f32 	%f5306, %f5279;
	mov.f32 	%f5307, %f5280;
	mov.f32 	%f5308, %f5281;
	mov.f32 	%f5309, %f5282;
	mov.u32 	%r1356, %r1330;
	mov.u32 	%r1357, %r1331;
	mov.u32 	%r1358, %r1332;
	mov.u32 	%r1359, %r1333;
	mov.u32 	%r1360, %r1334;
	mov.u32 	%r1361, %r1335;
	mov.u32 	%r1362, %r1336;
	mov.u32 	%r1363, %r1337;
	mov.u32 	%r1364, %r1338;
	mov.u32 	%r1365, %r1339;
	mov.u32 	%r1366, %r1340;
	mov.u32 	%r1367, %r1341;
	mov.u32 	%r1368, %r1342;
	mov.u32 	%r1369, %r1343;
	mov.u32 	%r1370, %r1344;
	mov.u32 	%r1371, %r1506;
	mov.u32 	%r1372, %r1345;
	mov.u32 	%r1373, %r1346;
	mov.u32 	%r1374, %r1347;
	mov.u32 	%r1375, %r1348;
	mov.u32 	%r1376, %r1349;
	mov.u32 	%r1377, %r1350;
	mov.u32 	%r1378, %r1351;
	mov.u32 	%r1379, %r1352;
	mov.u32 	%r1380, %r1353;
	mov.u32 	%r1381, %r1354;
	@%p362 bra 	$L__BB14_404;
	setp.leu.f32 	%p363, %f5274, %f5434;
	mov.f32 	%f5284, %f5258;
	mov.f32 	%f5285, %f5259;
	mov.f32 	%f5286, %f5260;
	mov.f32 	%f5287, %f5261;
	mov.f32 	%f5288, %f5262;
	mov.f32 	%f5289, %f5263;
	mov.f32 	%f5290, %f5264;
	mov.f32 	%f5291, %f5265;
	mov.f32 	%f5292, %f5266;
	mov.f32 	%f5293, %f5267;
	mov.f32 	%f5294, %f5268;
	mov.f32 	%f5295, %f5269;
	mov.f32 	%f5296, %f5270;
	mov.f32 	%f5297, %f5271;
	mov.f32 	%f5298, %f5272;
	mov.f32 	%f5299, %f5273;
	mov.f32 	%f5300, %f5434;
	mov.f32 	%f5301, %f5274;
	mov.f32 	%f5302, %f5275;
	mov.f32 	%f5303, %f5276;
	mov.f32 	%f5304, %f5277;
	mov.f32 	%f5305, %f5278;
	mov.f32 	%f5306, %f5279;
	mov.f32 	%f5307, %f5280;
	mov.f32 	%f5308, %f5281;
	mov.f32 	%f5309, %f5282;
	mov.u32 	%r1356, %r1330;
	mov.u32 	%r1357, %r1331;
	mov.u32 	%r1358, %r1332;
	mov.u32 	%r1359, %r1333;
	mov.u32 	%r1360, %r1334;
	mov.u32 	%r1361, %r1335;
	mov.u32 	%r1362, %r1336;
	mov.u32 	%r1363, %r1337;
	mov.u32 	%r1364, %r1338;
	mov.u32 	%r1365, %r1339;
	mov.u32 	%r1366, %r1340;
	mov.u32 	%r1367, %r1341;
	mov.u32 	%r1368, %r1342;
	mov.u32 	%r1369, %r1343;
	mov.u32 	%r1370, %r1344;
	mov.u32 	%r1371, %r1345;
	mov.u32 	%r1372, %r1506;
	mov.u32 	%r1373, %r1346;
	mov.u32 	%r1374, %r1347;
	mov.u32 	%r1375, %r1348;
	mov.u32 	%r1376, %r1349;
	mov.u32 	%r1377, %r1350;
	mov.u32 	%r1378, %r1351;
	mov.u32 	%r1379, %r1352;
	mov.u32 	%r1380, %r1353;
	mov.u32 	%r1381, %r1354;
	@%p363 bra 	$L__BB14_404;
	setp.leu.f32 	%p364, %f5275, %f5434;
	mov.f32 	%f5284, %f5258;
	mov.f32 	%f5285, %f5259;
	mov.f32 	%f5286, %f5260;
	mov.f32 	%f5287, %f5261;
	mov.f32 	%f5288, %f5262;
	mov.f32 	%f5289, %f5263;
	mov.f32 	%f5290, %f5264;
	mov.f32 	%f5291, %f5265;
	mov.f32 	%f5292, %f5266;
	mov.f32 	%f5293, %f5267;
	mov.f32 	%f5294, %f5268;
	mov.f32 	%f5295, %f5269;
	mov.f32 	%f5296, %f5270;
	mov.f32 	%f5297, %f5271;
	mov.f32 	%f5298, %f5272;
	mov.f32 	%f5299, %f5273;
	mov.f32 	%f5300, %f5274;
	mov.f32 	%f5301, %f5434;
	mov.f32 	%f5302, %f5275;
	mov.f32 	%f5303, %f5276;
	mov.f32 	%f5304, %f5277;
	mov.f32 	%f5305, %f5278;
	mov.f32 	%f5306, %f5279;
	mov.f32 	%f5307, %f5280;
	mov.f32 	%f5308, %f5281;
	mov.f32 	%f5309, %f5282;
	mov.u32 	%r1356, %r1330;
	mov.u32 	%r1357, %r1331;
	mov.u32 	%r1358, %r1332;
	mov.u32 	%r1359, %r1333;
	mov.u32 	%r1360, %r1334;
	mov.u32 	%r1361, %r1335;
	mov.u32 	%r1362, %r1336;
	mov.u32 	%r1363, %r1337;
	mov.u32 	%r1364, %r1338;
	mov.u32 	%r1365, %r1339;
	mov.u32 	%r1366, %r1340;
	mov.u32 	%r1367, %r1341;
	mov.u32 	%r1368, %r1342;
	mov.u32 	%r1369, %r1343;
	mov.u32 	%r1370, %r1344;
	mov.u32 	%r1371, %r1345;
	mov.u32 	%r1372, %r1346;
	mov.u32 	%r1373, %r1506;
	mov.u32 	%r1374, %r1347;
	mov.u32 	%r1375, %r1348;
	mov.u32 	%r1376, %r1349;
	mov.u32 	%r1377, %r1350;
	mov.u32 	%r1378, %r1351;
	mov.u32 	%r1379, %r1352;
	mov.u32 	%r1380, %r1353;
	mov.u32 	%r1381, %r1354;
	@%p364 bra 	$L__BB14_404;
	setp.leu.f32 	%p365, %f5276, %f5434;
	mov.f32 	%f5284, %f5258;
	mov.f32 	%f5285, %f5259;
	mov.f32 	%f5286, %f5260;
	mov.f32 	%f5287, %f5261;
	mov.f32 	%f5288, %f5262;
	mov.f32 	%f5289, %f5263;
	mov.f32 	%f5290, %f5264;
	mov.f32 	%f5291, %f5265;
	mov.f32 	%f5292, %f5266;
	mov.f32 	%f5293, %f5267;
	mov.f32 	%f5294, %f5268;
	mov.f32 	%f5295, %f5269;
	mov.f32 	%f5296, %f5270;
	mov.f32 	%f5297, %f5271;
	mov.f32 	%f5298, %f5272;
	mov.f32 	%f5299, %f5273;
	mov.f32 	%f5300, %f5274;
	mov.f32 	%f5301, %f5275;
	mov.f32 	%f5302, %f5434;
	mov.f32 	%f5303, %f5276;
	mov.f32 	%f5304, %f5277;
	mov.f32 	%f5305, %f5278;
	mov.f32 	%f5306, %f5279;
	mov.f32 	%f5307, %f5280;
	mov.f32 	%f5308, %f5281;
	mov.f32 	%f5309, %f5282;
	mov.u32 	%r1356, %r1330;
	mov.u32 	%r1357, %r1331;
	mov.u32 	%r1358, %r1332;
	mov.u32 	%r1359, %r1333;
	mov.u32 	%r1360, %r1334;
	mov.u32 	%r1361, %r1335;
	mov.u32 	%r1362, %r1336;
	mov.u32 	%r1363, %r1337;
	mov.u32 	%r1364, %r1338;
	mov.u32 	%r1365, %r1339;
	mov.u32 	%r1366, %r1340;
	mov.u32 	%r1367, %r1341;
	mov.u32 	%r1368, %r1342;
	mov.u32 	%r1369, %r1343;
	mov.u32 	%r1370, %r1344;
	mov.u32 	%r1371, %r1345;
	mov.u32 	%r1372, %r1346;
	mov.u32 	%r1373, %r1347;
	mov.u32 	%r1374, %r1506;
	mov.u32 	%r1375, %r1348;
	mov.u32 	%r1376, %r1349;
	mov.u32 	%r1377, %r1350;
	mov.u32 	%r1378, %r1351;
	mov.u32 	%r1379, %r1352;
	mov.u32 	%r1380, %r1353;
	mov.u32 	%r1381, %r1354;
	@%p365 bra 	$L__BB14_404;
	setp.leu.f32 	%p366, %f5277, %f5434;
	mov.f32 	%f5284, %f5258;
	mov.f32 	%f5285, %f5259;
	mov.f32 	%f5286, %f5260;
	mov.f32 	%f5287, %f5261;
	mov.f32 	%f5288, %f5262;
	mov.f32 	%f5289, %f5263;
	mov.f32 	%f5290, %f5264;
	mov.f32 	%f5291, %f5265;
	mov.f32 	%f5292, %f5266;
	mov.f32 	%f5293, %f5267;
	mov.f32 	%f5294, %f5268;
	mov.f32 	%f5295, %f5269;
	mov.f32 	%f5296, %f5270;
	mov.f32 	%f5297, %f5271;
	mov.f32 	%f5298, %f5272;
	mov.f32 	%f5299, %f5273;
	mov.f32 	%f5300, %f5274;
	mov.f32 	%f5301, %f5275;
	mov.f32 	%f5302, %f5276;
	mov.f32 	%f5303, %f5434;
	mov.f32 	%f5304, %f5277;
	mov.f32 	%f5305, %f5278;
	mov.f32 	%f5306, %f5279;
	mov.f32 	%f5307, %f5280;
	mov.f32 	%f5308, %f5281;
	mov.f32 	%f5309, %f5282;
	mov.u32 	%r1356, %r1330;
	mov.u32 	%r1357, %r1331;
	mov.u32 	%r1358, %r1332;
	mov.u32 	%r1359, %r1333;
	mov.u32 	%r1360, %r1334;
	mov.u32 	%r1361, %r1335;
	mov.u32 	%r1362, %r1336;
	mov.u32 	%r1363, %r1337;
	mov.u32 	%r1364, %r1338;
	mov.u32 	%r1365, %r1339;
	mov.u32 	%r1366, %r1340;
	mov.u32 	%r1367, %r1341;
	mov.u32 	%r1368, %r1342;
	mov.u32 	%r1369, %r1343;
	mov.u32 	%r1370, %r1344;
	mov.u32 	%r1371, %r1345;
	mov.u32 	%r1372, %r1346;
	mov.u32 	%r1373, %r1347;
	mov.u32 	%r1374, %r1348;
	mov.u32 	%r1375, %r1506;
	mov.u32 	%r1376, %r1349;
	mov.u32 	%r1377, %r1350;
	mov.u32 	%r1378, %r1351;
	mov.u32 	%r1379, %r1352;
	mov.u32 	%r1380, %r1353;
	mov.u32 	%r1381, %r1354;
	@%p366 bra 	$L__BB14_404;
	setp.leu.f32 	%p367, %f5278, %f5434;
	mov.f32 	%f5284, %f5258;
	mov.f32 	%f5285, %f5259;
	mov.f32 	%f5286, %f5260;
	mov.f32 	%f5287, %f5261;
	mov.f32 	%f5288, %f5262;
	mov.f32 	%f5289, %f5263;
	mov.f32 	%f5290, %f5264;
	mov.f32 	%f5291, %f5265;
	mov.f32 	%f5292, %f5266;
	mov.f32 	%f5293, %f5267;
	mov.f32 	%f5294, %f5268;
	mov.f32 	%f5295, %f5269;
	mov.f32 	%f5296, %f5270;
	mov.f32 	%f5297, %f5271;
	mov.f32 	%f5298, %f5272;
	mov.f32 	%f5299, %f5273;
	mov.f32 	%f5300, %f5274;
	mov.f32 	%f5301, %f5275;
	mov.f32 	%f5302, %f5276;
	mov.f32 	%f5303, %f5277;
	mov.f32 	%f5304, %f5434;
	mov.f32 	%f5305, %f5278;
	mov.f32 	%f5306, %f5279;
	mov.f32 	%f5307, %f5280;
	mov.f32 	%f5308, %f5281;
	mov.f32 	%f5309, %f5282;
	mov.u32 	%r1356, %r1330;
	mov.u32 	%r1357, %r1331;
	mov.u32 	%r1358, %r1332;
	mov.u32 	%r1359, %r1333;
	mov.u32 	%r1360, %r1334;
	mov.u32 	%r1361, %r1335;
	mov.u32 	%r1362, %r1336;
	mov.u32 	%r1363, %r1337;
	mov.u32 	%r1364, %r1338;
	mov.u32 	%r1365, %r1339;
	mov.u32 	%r1366, %r1340;
	mov.u32 	%r1367, %r1341;
	mov.u32 	%r1368, %r1342;
	mov.u32 	%r1369, %r1343;
	mov.u32 	%r1370, %r1344;
	mov.u32 	%r1371, %r1345;
	mov.u32 	%r1372, %r1346;
	mov.u32 	%r1373, %r1347;
	mov.u32 	%r1374, %r1348;
	mov.u32 	%r1375, %r1349;
	mov.u32 	%r1376, %r1506;
	mov.u32 	%r1377, %r1350;
	mov.u32 	%r1378, %r1351;
	mov.u32 	%r1379, %r1352;
	mov.u32 	%r1380, %r1353;
	mov.u32 	%r1381, %r1354;
	@%p367 bra 	$L__BB14_404;
	setp.leu.f32 	%p368, %f5279, %f5434;
	mov.f32 	%f5284, %f5258;
	mov.f32 	%f5285, %f5259;
	mov.f32 	%f5286, %f5260;
	mov.f32 	%f5287, %f5261;
	mov.f32 	%f5288, %f5262;
	mov.f32 	%f5289, %f5263;
	mov.f32 	%f5290, %f5264;
	mov.f32 	%f5291, %f5265;
	mov.f32 	%f5292, %f5266;
	mov.f32 	%f5293, %f5267;
	mov.f32 	%f5294, %f5268;
	mov.f32 	%f5295, %f5269;
	mov.f32 	%f5296, %f5270;
	mov.f32 	%f5297, %f5271;
	mov.f32 	%f5298, %f5272;
	mov.f32 	%f5299, %f5273;
	mov.f32 	%f5300, %f5274;
	mov.f32 	%f5301, %f5275;
	mov.f32 	%f5302, %f5276;
	mov.f32 	%f5303, %f5277;
	mov.f32 	%f5304, %f5278;
	mov.f32 	%f5305, %f5434;
	mov.f32 	%f5306, %f5279;
	mov.f32 	%f5307, %f5280;
	mov.f32 	%f5308, %f5281;
	mov.f32 	%f5309, %f5282;
	mov.u32 	%r1356, %r1330;
	mov.u32 	%r1357, %r1331;
	mov.u32 	%r1358, %r1332;
	mov.u32 	%r1359, %r1333;
	mov.u32 	%r1360, %r1334;
	mov.u32 	%r1361, %r1335;
	mov.u32 	%r1362, %r1336;
	mov.u32 	%r1363, %r1337;
	mov.u32 	%r1364, %r1338;
	mov.u32 	%r1365, %r1339;
	mov.u32 	%r1366, %r1340;
	mov.u32 	%r1367, %r1341;
	mov.u32 	%r1368, %r1342;
	mov.u32 	%r1369, %r1343;
	mov.u32 	%r1370, %r1344;
	mov.u32 	%r1371, %r1345;
	mov.u32 	%r1372, %r1346;
	mov.u32 	%r1373, %r1347;
	mov.u32 	%r1374, %r1348;
	mov.u32 	%r1375, %r1349;
	mov.u32 	%r1376, %r1350;
	mov.u32 	%r1377, %r1506;
	mov.u32 	%r1378, %r1351;
	mov.u32 	%r1379, %r1352;
	mov.u32 	%r1380, %r1353;
	mov.u32 	%r1381, %r1354;
	@%p368 bra 	$L__BB14_404;
	setp.leu.f32 	%p369, %f5280, %f5434;
	mov.f32 	%f5284, %f5258;
	mov.f32 	%f5285, %f5259;
	mov.f32 	%f5286, %f5260;
	mov.f32 	%f5287, %f5261;
	mov.f32 	%f5288, %f5262;
	mov.f32 	%f5289, %f5263;
	mov.f32 	%f5290, %f5264;
	mov.f32 	%f5291, %f5265;
	mov.f32 	%f5292, %f5266;
	mov.f32 	%f5293, %f5267;
	mov.f32 	%f5294, %f5268;
	mov.f32 	%f5295, %f5269;
	mov.f32 	%f5296, %f5270;
	mov.f32 	%f5297, %f5271;
	mov.f32 	%f5298, %f5272;
	mov.f32 	%f5299, %f5273;
	mov.f32 	%f5300, %f5274;
	mov.f32 	%f5301, %f5275;
	mov.f32 	%f5302, %f5276;
	mov.f32 	%f5303, %f5277;
	mov.f32 	%f5304, %f5278;
	mov.f32 	%f5305, %f5279;
	mov.f32 	%f5306, %f5434;
	mov.f32 	%f5307, %f5280;
	mov.f32 	%f5308, %f5281;
	mov.f32 	%f5309, %f5282;
	mov.u32 	%r1356, %r1330;
	mov.u32 	%r1357, %r1331;
	mov.u32 	%r1358, %r1332;
	mov.u32 	%r1359, %r1333;
	mov.u32 	%r1360, %r1334;
	mov.u32 	%r1361, %r1335;
	mov.u32 	%r1362, %r1336;
	mov.u32 	%r1363, %r1337;
	mov.u32 	%r1364, %r1338;
	mov.u32 	%r1365, %r1339;
	mov.u32 	%r1366, %r1340;
	mov.u32 	%r1367, %r1341;
	mov.u32 	%r1368, %r1342;
	mov.u32 	%r1369, %r1343;
	mov.u32 	%r1370, %r1344;
	mov.u32 	%r1371, %r1345;
	mov.u32 	%r1372, %r1346;
	mov.u32 	%r1373, %r1347;
	mov.u32 	%r1374, %r1348;
	mov.u32 	%r1375, %r1349;
	mov.u32 	%r1376, %r1350;
	mov.u32 	%r1377, %r1351;
	mov.u32 	%r1378, %r1506;
	mov.u32 	%r1379, %r1352;
	mov.u32 	%r1380, %r1353;
	mov.u32 	%r1381, %r1354;
	@%p369 bra 	$L__BB14_404;
	setp.leu.f32 	%p370, %f5281, %f5434;
	mov.f32 	%f5284, %f5258;
	mov.f32 	%f5285, %f5259;
	mov.f32 	%f5286, %f5260;
	mov.f32 	%f5287, %f5261;
	mov.f32 	%f5288, %f5262;
	mov.f32 	%f5289, %f5263;
	mov.f32 	%f5290, %f5264;
	mov.f32 	%f5291, %f5265;
	mov.f32 	%f5292, %f5266;
	mov.f32 	%f5293, %f5267;
	mov.f32 	%f5294, %f5268;
	mov.f32 	%f5295, %f5269;
	mov.f32 	%f5296, %f5270;
	mov.f32 	%f5297, %f5271;
	mov.f32 	%f5298, %f5272;
	mov.f32 	%f5299, %f5273;
	mov.f32 	%f5300, %f5274;
	mov.f32 	%f5301, %f5275;
	mov.f32 	%f5302, %f5276;
	mov.f32 	%f5303, %f5277;
	mov.f32 	%f5304, %f5278;
	mov.f32 	%f5305, %f5279;
	mov.f32 	%f5306, %f5280;
	mov.f32 	%f5307, %f5434;
	mov.f32 	%f5308, %f5281;
	mov.f32 	%f5309, %f5282;
	mov.u32 	%r1356, %r1330;
	mov.u32 	%r1357, %r1331;
	mov.u32 	%r1358, %r1332;
	mov.u32 	%r1359, %r1333;
	mov.u32 	%r1360, %r1334;
	mov.u32 	%r1361, %r1335;
	mov.u32 	%r1362, %r1336;
	mov.u32 	%r1363, %r1337;
	mov.u32 	%r1364, %r1338;
	mov.u32 	%r1365, %r1339;
	mov.u32 	%r1366, %r1340;
	mov.u32 	%r1367, %r1341;
	mov.u32 	%r1368, %r1342;
	mov.u32 	%r1369, %r1343;
	mov.u32 	%r1370, %r1344;
	mov.u32 	%r1371, %r1345;
	mov.u32 	%r1372, %r1346;
	mov.u32 	%r1373, %r1347;
	mov.u32 	%r1374, %r1348;
	mov.u32 	%r1375, %r1349;
	mov.u32 	%r1376, %r1350;
	mov.u32 	%r1377, %r1351;
	mov.u32 	%r1378, %r1352;
	mov.u32 	%r1379, %r1506;
	mov.u32 	%r1380, %r1353;
	mov.u32 	%r1381, %r1354;
	@%p370 bra 	$L__BB14_404;
	setp.leu.f32 	%p371, %f5282, %f5434;
	mov.f32 	%f5284, %f5258;
	mov.f32 	%f5285, %f5259;
	mov.f32 	%f5286, %f5260;
	mov.f32 	%f5287, %f5261;
	mov.f32 	%f5288, %f5262;
	mov.f32 	%f5289, %f5263;
	mov.f32 	%f5290, %f5264;
	mov.f32 	%f5291, %f5265;
	mov.f32 	%f5292, %f5266;
	mov.f32 	%f5293, %f5267;
	mov.f32 	%f5294, %f5268;
	mov.f32 	%f5295, %f5269;
	mov.f32 	%f5296, %f5270;
	mov.f32 	%f5297, %f5271;
	mov.f32 	%f5298, %f5272;
	mov.f32 	%f5299, %f5273;
	mov.f32 	%f5300, %f5274;
	mov.f32 	%f5301, %f5275;
	mov.f32 	%f5302, %f5276;
	mov.f32 	%f5303, %f5277;
	mov.f32 	%f5304, %f5278;
	mov.f32 	%f5305, %f5279;
	mov.f32 	%f5306, %f5280;
	mov.f32 	%f5307, %f5281;
	mov.f32 	%f5308, %f5434;
	mov.f32 	%f5309, %f5282;
	mov.u32 	%r1356, %r1330;
	mov.u32 	%r1357, %r1331;
	mov.u32 	%r1358, %r1332;
	mov.u32 	%r1359, %r1333;
	mov.u32 	%r1360, %r1334;
	mov.u32 	%r1361, %r1335;
	mov.u32 	%r1362, %r1336;
	mov.u32 	%r1363, %r1337;
	mov.u32 	%r1364, %r1338;
	mov.u32 	%r1365, %r1339;
	mov.u32 	%r1366, %r1340;
	mov.u32 	%r1367, %r1341;
	mov.u32 	%r1368, %r1342;
	mov.u32 	%r1369, %r1343;
	mov.u32 	%r1370, %r1344;
	mov.u32 	%r1371, %r1345;
	mov.u32 	%r1372, %r1346;
	mov.u32 	%r1373, %r1347;
	mov.u32 	%r1374, %r1348;
	mov.u32 	%r1375, %r1349;
	mov.u32 	%r1376, %r1350;
	mov.u32 	%r1377, %r1351;
	mov.u32 	%r1378, %r1352;
	mov.u32 	%r1379, %r1353;
	mov.u32 	%r1380, %r1506;
	mov.u32 	%r1381, %r1354;
	@%p371 bra 	$L__BB14_404;
	setp.leu.f32 	%p372, %f5460, %f5434;
	mov.f32 	%f5284, %f5258;
	mov.f32 	%f5285, %f5259;
	mov.f32 	%f5286, %f5260;
	mov.f32 	%f5287, %f5261;
	mov.f32 	%f5288, %f5262;
	mov.f32 	%f5289, %f5263;
	mov.f32 	%f5290, %f5264;
	mov.f32 	%f5291, %f5265;
	mov.f32 	%f5292, %f5266;
	mov.f32 	%f5293, %f5267;
	mov.f32 	%f5294, %f5268;
	mov.f32 	%f5295, %f5269;
	mov.f32 	%f5296, %f5270;
	mov.f32 	%f5297, %f5271;
	mov.f32 	%f5298, %f5272;
	mov.f32 	%f5299, %f5273;
	mov.f32 	%f5300, %f5274;
	mov.f32 	%f5301, %f5275;
	mov.f32 	%f5302, %f5276;
	mov.f32 	%f5303, %f5277;
	mov.f32 	%f5304, %f5278;
	mov.f32 	%f5305, %f5279;
	mov.f32 	%f5306, %f5280;
	mov.f32 	%f5307, %f5281;
	mov.f32 	%f5308, %f5282;
	mov.f32 	%f5309, %f5434;
	mov.u32 	%r1356, %r1330;
	mov.u32 	%r1357, %r1331;
	mov.u32 	%r1358, %r1332;
	mov.u32 	%r1359, %r1333;
	mov.u32 	%r1360, %r1334;
	mov.u32 	%r1361, %r1335;
	mov.u32 	%r1362, %r1336;
	mov.u32 	%r1363, %r1337;
	mov.u32 	%r1364, %r1338;
	mov.u32 	%r1365, %r1339;
	mov.u32 	%r1366, %r1340;
	mov.u32 	%r1367, %r1341;
	mov.u32 	%r1368, %r1342;
	mov.u32 	%r1369, %r1343;
	mov.u32 	%r1370, %r1344;
	mov.u32 	%r1371, %r1345;
	mov.u32 	%r1372, %r1346;
	mov.u32 	%r1373, %r1347;
	mov.u32 	%r1374, %r1348;
	mov.u32 	%r1375, %r1349;
	mov.u32 	%r1376, %r1350;
	mov.u32 	%r1377, %r1351;
	mov.u32 	%r1378, %r1352;
	mov.u32 	%r1379, %r1353;
	mov.u32 	%r1380, %r1354;
	mov.u32 	%r1381, %r1506;
	@%p372 bra 	$L__BB14_404;
	mov.f32 	%f5284, %f5258;
	mov.f32 	%f5285, %f5259;
	mov.f32 	%f5286, %f5260;
	mov.f32 	%f5287, %f5261;
	mov.f32 	%f5288, %f5262;
	mov.f32 	%f5289, %f5263;
	mov.f32 	%f5290, %f5264;
	mov.f32 	%f5291, %f5265;
	mov.f32 	%f5292, %f5266;
	mov.f32 	%f5293, %f5267;
	mov.f32 	%f5294, %f5268;
	mov.f32 	%f5295, %f5269;
	mov.f32 	%f5296, %f5270;
	mov.f32 	%f5297, %f5271;
	mov.f32 	%f5298, %f5272;
	mov.f32 	%f5299, %f5273;
	mov.f32 	%f5300, %f5274;
	mov.f32 	%f5301, %f5275;
	mov.f32 	%f5302, %f5276;
	mov.f32 	%f5303, %f5277;
	mov.f32 	%f5304, %f5278;
	mov.f32 	%f5305, %f5279;
	mov.f32 	%f5306, %f5280;
	mov.f32 	%f5307, %f5281;
	mov.f32 	%f5308, %f5282;
	mov.f32 	%f5309, %f5460;
	mov.f32 	%f5460, %f5434;
	mov.u32 	%r1356, %r1330;
	mov.u32 	%r1357, %r1331;
	mov.u32 	%r1358, %r1332;
	mov.u32 	%r1359, %r1333;
	mov.u32 	%r1360, %r1334;
	mov.u32 	%r1361, %r1335;
	mov.u32 	%r1362, %r1336;
	mov.u32 	%r1363, %r1337;
	mov.u32 	%r1364, %r1338;
	mov.u32 	%r1365, %r1339;
	mov.u32 	%r1366, %r1340;
	mov.u32 	%r1367, %r1341;
	mov.u32 	%r1368, %r1342;
	mov.u32 	%r1369, %r1343;
	mov.u32 	%r1370, %r1344;
	mov.u32 	%r1371, %r1345;
	mov.u32 	%r1372, %r1346;
	mov.u32 	%r1373, %r1347;
	mov.u32 	%r1374, %r1348;
	mov.u32 	%r1375, %r1349;
	mov.u32 	%r1376, %r1350;
	mov.u32 	%r1377, %r1351;
	mov.u32 	%r1378, %r1352;
	mov.u32 	%r1379, %r1353;
	mov.u32 	%r1380, %r1354;
	mov.u32 	%r1381, %r1532;
	mov.u32 	%r1532, %r1506;
$L__BB14_404:
	setp.leu.f32 	%p373, %f5284, %f5433;
	mov.f32 	%f5311, %f5433;
	mov.f32 	%f5312, %f5284;
	mov.f32 	%f5313, %f5285;
	mov.f32 	%f5314, %f5286;
	mov.f32 	%f5315, %f5287;
	mov.f32 	%f5316, %f5288;
	mov.f32 	%f5317, %f5289;
	mov.f32 	%f5318, %f5290;
	mov.f32 	%f5319, %f5291;
	mov.f32 	%f5320, %f5292;
	mov.f32 	%f5321, %f5293;
	mov.f32 	%f5322, %f5294;
	mov.f32 	%f5323, %f5295;
	mov.f32 	%f5324, %f5296;
	mov.f32 	%f5325, %f5297;
	mov.f32 	%f5326, %f5298;
	mov.f32 	%f5327, %f5299;
	mov.f32 	%f5328, %f5300;
	mov.f32 	%f5329, %f5301;
	mov.f32 	%f5330, %f5302;
	mov.f32 	%f5331, %f5303;
	mov.f32 	%f5332, %f5304;
	mov.f32 	%f5333, %f5305;
	mov.f32 	%f5334, %f5306;
	mov.f32 	%f5335, %f5307;
	mov.f32 	%f5336, %f5308;
	mov.f32 	%f5337, %f5309;
	mov.u32 	%r1383, %r1505;
	mov.u32 	%r1384, %r1356;
	mov.u32 	%r1385, %r1357;
	mov.u32 	%r1386, %r1358;
	mov.u32 	%r1387, %r1359;
	mov.u32 	%r1388, %r1360;
	mov.u32 	%r1389, %r1361;
	mov.u32 	%r1390, %r1362;
	mov.u32 	%r1391, %r1363;
	mov.u32 	%r1392, %r1364;
	mov.u32 	%r1393, %r1365;
	mov.u32 	%r1394, %r1366;
	mov.u32 	%r1395, %r1367;
	mov.u32 	%r1396, %r1368;
	mov.u32 	%r1397, %r1369;
	mov.u32 	%r1398, %r1370;
	mov.u32 	%r1399, %r1371;
	mov.u32 	%r1400, %r1372;
	mov.u32 	%r1401, %r1373;
	mov.u32 	%r1402, %r1374;
	mov.u32 	%r1403, %r1375;
	mov.u32 	%r1404, %r1376;
	mov.u32 	%r1405, %r1377;
	mov.u32 	%r1406, %r1378;
	mov.u32 	%r1407, %r1379;
	mov.u32 	%r1408, %r1380;
	mov.u32 	%r1409, %r1381;
	@%p373 bra 	$L__BB14_432;
	setp.leu.f32 	%p374, %f5285, %f5433;
	mov.f32 	%f5311, %f5284;
	mov.f32 	%f5312, %f5433;
	mov.f32 	%f5313, %f5285;
	mov.f32 	%f5314, %f5286;
	mov.f32 	%f5315, %f5287;
	mov.f32 	%f5316, %f5288;
	mov.f32 	%f5317, %f5289;
	mov.f32 	%f5318, %f5290;
	mov.f32 	%f5319, %f5291;
	mov.f32 	%f5320, %f5292;
	mov.f32 	%f5321, %f5293;
	mov.f32 	%f5322, %f5294;
	mov.f32 	%f5323, %f5295;
	mov.f32 	%f5324, %f5296;
	mov.f32 	%f5325, %f5297;
	mov.f32 	%f5326, %f5298;
	mov.f32 	%f5327, %f5299;
	mov.f32 	%f5328, %f5300;
	mov.f32 	%f5329, %f5301;
	mov.f32 	%f5330, %f5302;
	mov.f32 	%f5331, %f5303;
	mov.f32 	%f5332, %f5304;
	mov.f32 	%f5333, %f5305;
	mov.f32 	%f5334, %f5306;
	mov.f32 	%f5335, %f5307;
	mov.f32 	%f5336, %f5308;
	mov.f32 	%f5337, %f5309;
	mov.u32 	%r1383, %r1356;
	mov.u32 	%r1384, %r1505;
	mov.u32 	%r1385, %r1357;
	mov.u32 	%r1386, %r1358;
	mov.u32 	%r1387, %r1359;
	mov.u32 	%r1388, %r1360;
	mov.u32 	%r1389, %r1361;
	mov.u32 	%r1390, %r1362;
	mov.u32 	%r1391, %r1363;
	mov.u32 	%r1392, %r1364;
	mov.u32 	%r1393, %r1365;
	mov.u32 	%r1394, %r1366;
	mov.u32 	%r1395, %r1367;
	mov.u32 	%r1396, %r1368;
	mov.u32 	%r1397, %r1369;
	mov.u32 	%r1398, %r1370;
	mov.u32 	%r1399, %r1371;
	mov.u32 	%r1400, %r1372;
	mov.u32 	%r1401, %r1373;
	mov.u32 	%r1402, %r1374;
	mov.u32 	%r1403, %r1375;
	mov.u32 	%r1404, %r1376;
	mov.u32 	%r1405, %r1377;
	mov.u32 	%r1406, %r1378;
	mov.u32 	%r1407, %r1379;
	mov.u32 	%r1408, %r1380;
	mov.u32 	%r1409, %r1381;
	@%p374 bra 	$L__BB14_432;
	setp.leu.f32 	%p375, %f5286, %f5433;
	mov.f32 	%f5311, %f5284;
	mov.f32 	%f5312, %f5285;
	mov.f32 	%f5313, %f5433;
	mov.f32 	%f5314, %f5286;
	mov.f32 	%f5315, %f5287;
	mov.f32 	%f5316, %f5288;
	mov.f32 	%f5317, %f5289;
	mov.f32 	%f5318, %f5290;
	mov.f32 	%f5319, %f5291;
	mov.f32 	%f5320, %f5292;
	mov.f32 	%f5321, %f5293;
	mov.f32 	%f5322, %f5294;
	mov.f32 	%f5323, %f5295;
	mov.f32 	%f5324, %f5296;
	mov.f32 	%f5325, %f5297;
	mov.f32 	%f5326, %f5298;
	mov.f32 	%f5327, %f5299;
	mov.f32 	%f5328, %f5300;
	mov.f32 	%f5329, %f5301;
	mov.f32 	%f5330, %f5302;
	mov.f32 	%f5331, %f5303;
	mov.f32 	%f5332, %f5304;
	mov.f32 	%f5333, %f5305;
	mov.f32 	%f5334, %f5306;
	mov.f32 	%f5335, %f5307;
	mov.f32 	%f5336, %f5308;
	mov.f32 	%f5337, %f5309;
	mov.u32 	%r1383, %r1356;
	mov.u32 	%r1384, %r1357;
	mov.u32 	%r1385, %r1505;
	mov.u32 	%r1386, %r1358;
	mov.u32 	%r1387, %r1359;
	mov.u32 	%r1388, %r1360;
	mov.u32 	%r1389, %r1361;
	mov.u32 	%r1390, %r1362;
	mov.u32 	%r1391, %r1363;
	mov.u32 	%r1392, %r1364;
	mov.u32 	%r1393, %r1365;
	mov.u32 	%r1394, %r1366;
	mov.u32 	%r1395, %r1367;
	mov.u32 	%r1396, %r1368;
	mov.u32 	%r1397, %r1369;
	mov.u32 	%r1398, %r1370;
	mov.u32 	%r1399, %r1371;
	mov.u32 	%r1400, %r1372;
	mov.u32 	%r1401, %r1373;
	mov.u32 	%r1402, %r1374;
	mov.u32 	%r1403, %r1375;
	mov.u32 	%r1404, %r1376;
	mov.u32 	%r1405, %r1377;
	mov.u32 	%r1406, %r1378;
	mov.u32 	%r1407, %r1379;
	mov.u32 	%r1408, %r1380;
	mov.u32 	%r1409, %r1381;
	@%p375 bra 	$L__BB14_432;
	setp.leu.f32 	%p376, %f5287, %f5433;
	mov.f32 	%f5311, %f5284;
	mov.f32 	%f5312, %f5285;
	mov.f32 	%f5313, %f5286;
	mov.f32 	%f5314, %f5433;
	mov.f32 	%f5315, %f5287;
	mov.f32 	%f5316, %f5288;
	mov.f32 	%f5317, %f5289;
	mov.f32 	%f5318, %f5290;
	mov.f32 	%f5319, %f5291;
	mov.f32 	%f5320, %f5292;
	mov.f32 	%f5321, %f5293;
	mov.f32 	%f5322, %f5294;
	mov.f32 	%f5323, %f5295;
	mov.f32 	%f5324, %f5296;
	mov.f32 	%f5325, %f5297;
	mov.f32 	%f5326, %f5298;
	mov.f32 	%f5327, %f5299;
	mov.f32 	%f5328, %f5300;
	mov.f32 	%f5329, %f5301;
	mov.f32 	%f5330, %f5302;
	mov.f32 	%f5331, %f5303;
	mov.f32 	%f5332, %f5304;
	mov.f32 	%f5333, %f5305;
	mov.f32 	%f5334, %f5306;
	mov.f32 	%f5335, %f5307;
	mov.f32 	%f5336, %f5308;
	mov.f32 	%f5337, %f5309;
	mov.u32 	%r1383, %r1356;
	mov.u32 	%r1384, %r1357;
	mov.u32 	%r1385, %r1358;
	mov.u32 	%r1386, %r1505;
	mov.u32 	%r1387, %r1359;
	mov.u32 	%r1388, %r1360;
	mov.u32 	%r1389, %r1361;
	mov.u32 	%r1390, %r1362;
	mov.u32 	%r1391, %r1363;
	mov.u32 	%r1392, %r1364;
	mov.u32 	%r1393, %r1365;
	mov.u32 	%r1394, %r1366;
	mov.u32 	%r1395, %r1367;
	mov.u32 	%r1396, %r1368;
	mov.u32 	%r1397, %r1369;
	mov.u32 	%r1398, %r1370;
	mov.u32 	%r1399, %r1371;
	mov.u32 	%r1400, %r1372;
	mov.u32 	%r1401, %r1373;
	mov.u32 	%r1402, %r1374;
	mov.u32 	%r1403, %r1375;
	mov.u32 	%r1404, %r1376;
	mov.u32 	%r1405, %r1377;
	mov.u32 	%r1406, %r1378;
	mov.u32 	%r1407, %r1379;
	mov.u32 	%r1408, %r1380;
	mov.u32 	%r1409, %r1381;
	@%p376 bra 	$L__BB14_432;
	setp.leu.f32 	%p377, %f5288, %f5433;
	mov.f32 	%f5311, %f5284;
	mov.f32 	%f5312, %f5285;
	mov.f32 	%f5313, %f5286;
	mov.f32 	%f5314, %f5287;
	mov.f32 	%f5315, %f5433;
	mov.f32 	%f5316, %f5288;
	mov.f32 	%f5317, %f5289;
	mov.f32 	%f5318, %f5290;
	mov.f32 	%f5319, %f5291;
	mov.f32 	%f5320, %f5292;
	mov.f32 	%f5321, %f5293;
	mov.f32 	%f5322, %f5294;
	mov.f32 	%f5323, %f5295;
	mov.f32 	%f5324, %f5296;
	mov.f32 	%f5325, %f5297;
	mov.f32 	%f5326, %f5298;
	mov.f32 	%f5327, %f5299;
	mov.f32 	%f5328, %f5300;
	mov.f32 	%f5329, %f5301;
	mov.f32 	%f5330, %f5302;
	mov.f32 	%f5331, %f5303;
	mov.f32 	%f5332, %f5304;
	mov.f32 	%f5333, %f5305;
	mov.f32 	%f5334, %f5306;
	mov.f32 	%f5335, %f5307;
	mov.f32 	%f5336, %f5308;
	mov.f32 	%f5337, %f5309;
	mov.u32 	%r1383, %r1356;
	mov.u32 	%r1384, %r1357;
	mov.u32 	%r1385, %r1358;
	mov.u32 	%r1386, %r1359;
	mov.u32 	%r1387, %r1505;
	mov.u32 	%r1388, %r1360;
	mov.u32 	%r1389, %r1361;
	mov.u32 	%r1390, %r1362;
	mov.u32 	%r1391, %r1363;
	mov.u32 	%r1392, %r1364;
	mov.u32 	%r1393, %r1365;
	mov.u32 	%r1394, %r1366;
	mov.u32 	%r1395, %r1367;
	mov.u32 	%r1396, %r1368;
	mov.u32 	%r1397, %r1369;
	mov.u32 	%r1398, %r1370;
	mov.u32 	%r1399, %r1371;
	mov.u32 	%r1400, %r1372;
	mov.u32 	%r1401, %r1373;
	mov.u32 	%r1402, %r1374;
	mov.u32 	%r1403, %r1375;
	mov.u32 	%r1404, %r1376;
	mov.u32 	%r1405, %r1377;
	mov.u32 	%r1406, %r1378;
	mov.u32 	%r1407, %r1379;
	mov.u32 	%r1408, %r1380;
	mov.u32 	%r1409, %r1381;
	@%p377 bra 	$L__BB14_432;
	setp.leu.f32 	%p378, %f5289, %f5433;
	mov.f32 	%f5311, %f5284;
	mov.f32 	%f5312, %f5285;
	mov.f32 	%f5313, %f5286;
	mov.f32 	%f5314, %f5287;
	mov.f32 	%f5315, %f5288;
	mov.f32 	%f5316, %f5433;
	mov.f32 	%f5317, %f5289;
	mov.f32 	%f5318, %f5290;
	mov.f32 	%f5319, %f5291;
	mov.f32 	%f5320, %f5292;
	mov.f32 	%f5321, %f5293;
	mov.f32 	%f5322, %f5294;
	mov.f32 	%f5323, %f5295;
	mov.f32 	%f5324, %f5296;
	mov.f32 	%f5325, %f5297;
	mov.f32 	%f5326, %f5298;
	mov.f32 	%f5327, %f5299;
	mov.f32 	%f5328, %f5300;
	mov.f32 	%f5329, %f5301;
	mov.f32 	%f5330, %f5302;
	mov.f32 	%f5331, %f5303;
	mov.f32 	%f5332, %f5304;
	mov.f32 	%f5333, %f5305;
	mov.f32 	%f5334, %f5306;
	mov.f32 	%f5335, %f5307;
	mov.f32 	%f5336, %f5308;
	mov.f32 	%f5337, %f5309;
	mov.u32 	%r1383, %r1356;
	mov.u32 	%r1384, %r1357;
	mov.u32 	%r1385, %r1358;
	mov.u32 	%r1386, %r1359;
	mov.u32 	%r1387, %r1360;
	mov.u32 	%r1388, %r1505;
	mov.u32 	%r1389, %r1361;
	mov.u32 	%r1390, %r1362;
	mov.u32 	%r1391, %r1363;
	mov.u32 	%r1392, %r1364;
	mov.u32 	%r1393, %r1365;
	mov.u32 	%r1394, %r1366;
	mov.u32 	%r1395, %r1367;
	mov.u32 	%r1396, %r1368;
	mov.u32 	%r1397, %r1369;
	mov.u32 	%r1398, %r1370;
	mov.u32 	%r1399, %r1371;
	mov.u32 	%r1400, %r1372;
	mov.u32 	%r1401, %r1373;
	mov.u32 	%r1402, %r1374;
	mov.u32 	%r1403, %r1375;
	mov.u32 	%r1404, %r1376;
	mov.u32 	%r1405, %r1377;
	mov.u32 	%r1406, %r1378;
	mov.u32 	%r1407, %r1379;
	mov.u32 	%r1408, %r1380;
	mov.u32 	%r1409, %r1381;
	@%p378 bra 	$L__BB14_432;
	setp.leu.f32 	%p379, %f5290, %f5433;
	mov.f32 	%f5311, %f5284;
	mov.f32 	%f5312, %f5285;
	mov.f32 	%f5313, %f5286;
	mov.f32 	%f5314, %f5287;
	mov.f32 	%f5315, %f5288;
	mov.f32 	%f5316, %f5289;
	mov.f32 	%f5317, %f5433;
	mov.f32 	%f5318, %f5290;
	mov.f32 	%f5319, %f5291;
	mov.f32 	%f5320, %f5292;
	mov.f32 	%f5321, %f5293;
	mov.f32 	%f5322, %f5294;
	mov.f32 	%f5323, %f5295;
	mov.f32 	%f5324, %f5296;
	mov.f32 	%f5325, %f5297;
	mov.f32 	%f5326, %f5298;
	mov.f32 	%f5327, %f5299;
	mov.f32 	%f5328, %f5300;
	mov.f32 	%f5329, %f5301;
	mov.f32 	%f5330, %f5302;
	mov.f32 	%f5331, %f5303;
	mov.f32 	%f5332, %f5304;
	mov.f32 	%f5333, %f5305;
	mov.f32 	%f5334, %f5306;
	mov.f32 	%f5335, %f5307;
	mov.f32 	%f5336, %f5308;
	mov.f32 	%f5337, %f5309;
	mov.u32 	%r1383, %r1356;
	mov.u32 	%r1384, %r1357;
	mov.u32 	%r1385, %r1358;
	mov.u32 	%r1386, %r1359;
	mov.u32 	%r1387, %r1360;
	mov.u32 	%r1388, %r1361;
	mov.u32 	%r1389, %r1505;
	mov.u32 	%r1390, %r1362;
	mov.u32 	%r1391, %r1363;
	mov.u32 	%r1392, %r1364;
	mov.u32 	%r1393, %r1365;
	mov.u32 	%r1394, %r1366;
	mov.u32 	%r1395, %r1367;
	mov.u32 	%r1396, %r1368;
	mov.u32 	%r1397, %r1369;
	mov.u32 	%r1398, %r1370;
	mov.u32 	%r1399, %r1371;
	mov.u32 	%r1400, %r1372;
	mov.u32 	%r1401, %r1373;
	mov.u32 	%r1402, %r1374;
	mov.u32 	%r1403, %r1375;
	mov.u32 	%r1404, %r1376;
	mov.u32 	%r1405, %r1377;
	mov.u32 	%r1406, %r1378;
	mov.u32 	%r1407, %r1379;
	mov.u32 	%r1408, %r1380;
	mov.u32 	%r1409, %r1381;
	@%p379 bra 	$L__BB14_432;
	setp.leu.f32 	%p380, %f5291, %f5433;
	mov.f32 	%f5311, %f5284;
	mov.f32 	%f5312, %f5285;
	mov.f32 	%f5313, %f5286;
	mov.f32 	%f5314, %f5287;
	mov.f32 	%f5315, %f5288;
	mov.f32 	%f5316, %f5289;
	mov.f32 	%f5317, %f5290;
	mov.f32 	%f5318, %f5433;
	mov.f32 	%f5319, %f5291;
	mov.f32 	%f5320, %f5292;
	mov.f32 	%f5321, %f5293;
	mov.f32 	%f5322, %f5294;
	mov.f32 	%f5323, %f5295;
	mov.f32 	%f5324, %f5296;
	mov.f32 	%f5325, %f5297;
	mov.f32 	%f5326, %f5298;
	mov.f32 	%f5327, %f5299;
	mov.f32 	%f5328, %f5300;
	mov.f32 	%f5329, %f5301;
	mov.f32 	%f5330, %f5302;
	mov.f32 	%f5331, %f5303;
	mov.f32 	%f5332, %f5304;
	mov.f32 	%f5333, %f5305;
	mov.f32 	%f5334, %f5306;
	mov.f32 	%f5335, %f5307;
	mov.f32 	%f5336, %f5308;
	mov.f32 	%f5337, %f5309;
	mov.u32 	%r1383, %r1356;
	mov.u32 	%r1384, %r1357;
	mov.u32 	%r1385, %r1358;
	mov.u32 	%r1386, %r1359;
	mov.u32 	%r1387, %r1360;
	mov.u32 	%r1388, %r1361;
	mov.u32 	%r1389, %r1362;
	mov.u32 	%r1390, %r1505;
	mov.u32 	%r1391, %r1363;
	mov.u32 	%r1392, %r1364;
	mov.u32 	%r1393, %r1365;
	mov.u32 	%r1394, %r1366;
	mov.u32 	%r1395, %r1367;
	mov.u32 	%r1396, %r1368;
	mov.u32 	%r1397, %r1369;
	mov.u32 	%r1398, %r1370;
	mov.u32 	%r1399, %r1371;
	mov.u32 	%r1400, %r1372;
	mov.u32 	%r1401, %r1373;
	mov.u32 	%r1402, %r1374;
	mov.u32 	%r1403, %r1375;
	mov.u32 	%r1404, %r1376;
	mov.u32 	%r1405, %r1377;
	mov.u32 	%r1406, %r1378;
	mov.u32 	%r1407, %r1379;
	mov.u32 	%r1408, %r1380;
	mov.u32 	%r1409, %r1381;
	@%p380 bra 	$L__BB14_432;
	setp.leu.f32 	%p381, %f5292, %f5433;
	mov.f32 	%f5311, %f5284;
	mov.f32 	%f5312, %f5285;
	mov.f32 	%f5313, %f5286;
	mov.f32 	%f5314, %f5287;
	mov.f32 	%f5315, %f5288;
	mov.f32 	%f5316, %f5289;
	mov.f32 	%f5317, %f5290;
	mov.f32 	%f5318, %f5291;
	mov.f32 	%f5319, %f5433;
	mov.f32 	%f5320, %f5292;
	mov.f32 	%f5321, %f5293;
	mov.f32 	%f5322, %f5294;
	mov.f32 	%f5323, %f5295;
	mov.f32 	%f5324, %f5296;
	mov.f32 	%f5325, %f5297;
	mov.f32 	%f5326, %f5298;
	mov.f32 	%f5327, %f5299;
	mov.f32 	%f5328, %f5300;
	mov.f32 	%f5329, %f5301;
	mov.f32 	%f5330, %f5302;
	mov.f32 	%f5331, %f5303;
	mov.f32 	%f5332, %f5304;
	mov.f32 	%f5333, %f5305;
	mov.f32 	%f5334, %f5306;
	mov.f32 	%f5335, %f5307;
	mov.f32 	%f5336, %f5308;
	mov.f32 	%f5337, %f5309;
	mov.u32 	%r1383, %r1356;
	mov.u32 	%r1384, %r1357;
	mov.u32 	%r1385, %r1358;
	mov.u32 	%r1386, %r1359;
	mov.u32 	%r1387, %r1360;
	mov.u32 	%r1388, %r1361;
	mov.u32 	%r1389, %r1362;
	mov.u32 	%r1390, %r1363;
	mov.u32 	%r1391, %r1505;
	mov.u32 	%r1392, %r1364;
	mov.u32 	%r1393, %r1365;
	mov.u32 	%r1394, %r1366;
	mov.u32 	%r1395, %r1367;
	mov.u32 	%r1396, %r1368;
	mov.u32 	%r1397, %r1369;
	mov.u32 	%r1398, %r1370;
	mov.u32 	%r1399, %r1371;
	mov.u32 	%r1400, %r1372;
	mov.u32 	%r1401, %r1373;
	mov.u32 	%r1402, %r1374;
	mov.u32 	%r1403, %r1375;
	mov.u32 	%r1404, %r1376;
	mov.u32 	%r1405, %r1377;
	mov.u32 	%r1406, %r1378;
	mov.u32 	%r1407, %r1379;
	mov.u32 	%r1408, %r1380;
	mov.u32 	%r1409, %r1381;
	@%p381 bra 	$L__BB14_432;
	setp.leu.f32 	%p382, %f5293, %f5433;
	mov.f32 	%f5311, %f5284;
	mov.f32 	%f5312, %f5285;
	mov.f32 	%f5313, %f5286;
	mov.f32 	%f5314, %f5287;
	mov.f32 	%f5315, %f5288;
	mov.f32 	%f5316, %f5289;
	mov.f32 	%f5317, %f5290;
	mov.f32 	%f5318, %f5291;
	mov.f32 	%f5319, %f5292;
	mov.f32 	%f5320, %f5433;
	mov.f32 	%f5321, %f5293;
	mov.f32 	%f5322, %f5294;
	mov.f32 	%f5323, %f5295;
	mov.f32 	%f5324, %f5296;
	mov.f32 	%f5325, %f5297;
	mov.f32 	%f5326, %f5298;
	mov.f32 	%f5327, %f5299;
	mov.f32 	%f5328, %f5300;
	mov.f32 	%f5329, %f5301;
	mov.f32 	%f5330, %f5302;
	mov.f32 	%f5331, %f5303;
	mov.f32 	%f5332, %f5304;
	mov.f32 	%f5333, %f5305;
	mov.f32 	%f5334, %f5306;
	mov.f32 	%f5335, %f5307;
	mov.f32 	%f5336, %f5308;
	mov.f32 	%f5337, %f5309;
	mov.u32 	%r1383, %r1356;
	mov.u32 	%r1384, %r1357;
	mov.u32 	%r1385, %r1358;
	mov.u32 	%r1386, %r1359;
	mov.u32 	%r1387, %r1360;
	mov.u32 	%r1388, %r1361;
	mov.u32 	%r1389, %r1362;
	mov.u32 	%r1390, %r1363;
	mov.u32 	%r1391, %r1364;
	mov.u32 	%r1392, %r1505;
	mov.u32 	%r1393, %r1365;
	mov.u32 	%r1394, %r1366;
	mov.u32 	%r1395, %r1367;
	mov.u32 	%r1396, %r1368;
	mov.u32 	%r1397, %r1369;
	mov.u32 	%r1398, %r1370;
	mov.u32 	%r1399, %r1371;
	mov.u32 	%r1400, %r1372;
	mov.u32 	%r1401, %r1373;
	mov.u32 	%r1402, %r1374;
	mov.u32 	%r1403, %r1375;
	mov.u32 	%r1404, %r1376;
	mov.u32 	%r1405, %r1377;
	mov.u32 	%r1406, %r1378;
	mov.u32 	%r1407, %r1379;
	mov.u32 	%r1408, %r1380;
	mov.u32 	%r1409, %r1381;
	@%p382 bra 	$L__BB14_432;
	setp.leu.f32 	%p383, %f5294, %f5433;
	mov.f32 	%f5311, %f5284;
	mov.f32 	%f5312, %f5285;
	mov.f32 	%f5313, %f5286;
	mov.f32 	%f5314, %f5287;
	mov.f32 	%f5315, %f5288;
	mov.f32 	%f5316, %f5289;
	mov.f32 	%f5317, %f5290;
	mov.f32 	%f5318, %f5291;
	mov.f32 	%f5319, %f5292;
	mov.f32 	%f5320, %f5293;
	mov.f32 	%f5321, %f5433;
	mov.f32 	%f5322, %f5294;
	mov.f32 	%f5323, %f5295;
	mov.f32 	%f5324, %f5296;
	mov.f32 	%f5325, %f5297;
	mov.f32 	%f5326, %f5298;
	mov.f32 	%f5327, %f5299;
	mov.f32 	%f5328, %f5300;
	mov.f32 	%f5329, %f5301;
	mov.f32 	%f5330, %f5302;
	mov.f32 	%f5331, %f5303;
	mov.f32 	%f5332, %f5304;
	mov.f32 	%f5333, %f5305;
	mov.f32 	%f5334, %f5306;
	mov.f32 	%f5335, %f5307;
	mov.f32 	%f5336, %f5308;
	mov.f32 	%f5337, %f5309;
	mov.u32 	%r1383, %r1356;
	mov.u32 	%r1384, %r1357;
	mov.u32 	%r1385, %r1358;
	mov.u32 	%r1386, %r1359;
	mov.u32 	%r1387, %r1360;
	mov.u32 	%r1388, %r1361;
	mov.u32 	%r1389, %r1362;
	mov.u32 	%r1390, %r1363;
	mov.u32 	%r1391, %r1364;
	mov.u32 	%r1392, %r1365;
	mov.u32 	%r1393, %r1505;
	mov.u32 	%r1394, %r1366;
	mov.u32 	%r1395, %r1367;
	mov.u32 	%r1396, %r1368;
	mov.u32 	%r1397, %r1369;
	mov.u32 	%r1398, %r1370;
	mov.u32 	%r1399, %r1371;
	mov.u32 	%r1400, %r1372;
	mov.u32 	%r1401, %r1373;
	mov.u32 	%r1402, %r1374;
	mov.u32 	%r1403, %r1375;
	mov.u32 	%r1404, %r1376;
	mov.u32 	%r1405, %r1377;
	mov.u32 	%r1406, %r1378;
	mov.u32 	%r1407, %r1379;
	mov.u32 	%r1408, %r1380;
	mov.u32 	%r1409, %r1381;
	@%p383 bra 	$L__BB14_432;
	setp.leu.f32 	%p384, %f5295, %f5433;
	mov.f32 	%f5311, %f5284;
	mov.f32 	%f5312, %f5285;
	mov.f32 	%f5313, %f5286;
	mov.f32 	%f5314, %f5287;
	mov.f32 	%f5315, %f5288;
	mov.f32 	%f5316, %f5289;
	mov.f32 	%f5317, %f5290;
	mov.f32 	%f5318, %f5291;
	mov.f32 	%f5319, %f5292;
	mov.f32 	%f5320, %f5293;
	mov.f32 	%f5321, %f5294;
	mov.f32 	%f5322, %f5433;
	mov.f32 	%f5323, %f5295;
	mov.f32 	%f5324, %f5296;
	mov.f32 	%f5325, %f5297;
	mov.f32 	%f5326, %f5298;
	mov.f32 	%f5327, %f5299;
	mov.f32 	%f5328, %f5300;
	mov.f32 	%f5329, %f5301;
	mov.f32 	%f5330, %f5302;
	mov.f32 	%f5331, %f5303;
	mov.f32 	%f5332, %f5304;
	mov.f32 	%f5333, %f5305;
	mov.f32 	%f5334, %f5306;
	mov.f32 	%f5335, %f5307;
	mov.f32 	%f5336, %f5308;
	mov.f32 	%f5337, %f5309;
	mov.u32 	%r1383, %r1356;
	mov.u32 	%r1384, %r1357;
	mov.u32 	%r1385, %r1358;
	mov.u32 	%r1386, %r1359;
	mov.u32 	%r1387, %r1360;
	mov.u32 	%r1388, %r1361;
	mov.u32 	%r1389, %r1362;
	mov.u32 	%r1390, %r1363;
	mov.u32 	%r1391, %r1364;
	mov.u32 	%r1392, %r1365;
	mov.u32 	%r1393, %r1366;
	mov.u32 	%r1394, %r1505;
	mov.u32 	%r1395, %r1367;
	mov.u32 	%r1396, %r1368;
	mov.u32 	%r1397, %r1369;
	mov.u32 	%r1398, %r1370;
	mov.u32 	%r1399, %r1371;
	mov.u32 	%r1400, %r1372;
	mov.u32 	%r1401, %r1373;
	mov.u32 	%r1402, %r1374;
	mov.u32 	%r1403, %r1375;
	mov.u32 	%r1404, %r1376;
	mov.u32 	%r1405, %r1377;
	mov.u32 	%r1406, %r1378;
	mov.u32 	%r1407, %r1379;
	mov.u32 	%r1408, %r1380;
	mov.u32 	%r1409, %r1381;
	@%p384 bra 	$L__BB14_432;
	setp.leu.f32 	%p385, %f5296, %f5433;
	mov.f32 	%f5311, %f5284;
	mov.f32 	%f5312, %f5285;
	mov.f32 	%f5313, %f5286;
	mov.f32 	%f5314, %f5287;
	mov.f32 	%f5315, %f5288;
	mov.f32 	%f5316, %f5289;
	mov.f32 	%f5317, %f5290;
	mov.f32 	%f5318, %f5291;
	mov.f32 	%f5319, %f5292;
	mov.f32 	%f5320, %f5293;
	mov.f32 	%f5321, %f5294;
	mov.f32 	%f5322, %f5295;
	mov.f32 	%f5323, %f5433;
	mov.f32 	%f5324, %f5296;
	mov.f32 	%f5325, %f5297;
	mov.f32 	%f5326, %f5298;
	mov.f32 	%f5327, %f5299;
	mov.f32 	%f5328, %f5300;
	mov.f32 	%f5329, %f5301;
	mov.f32 	%f5330, %f5302;
	mov.f32 	%f5331, %f5303;
	mov.f32 	%f5332, %f5304;
	mov.f32 	%f5333, %f5305;
	mov.f32 	%f5334, %f5306;
	mov.f32 	%f5335, %f5307;
	mov.f32 	%f5336, %f5308;
	mov.f32 	%f5337, %f5309;
	mov.u32 	%r1383, %r1356;
	mov.u32 	%r1384, %r1357;
	mov.u32 	%r1385, %r1358;
	mov.u32 	%r1386, %r1359;
	mov.u32 	%r1387, %r1360;
	mov.u32 	%r1388, %r1361;
	mov.u32 	%r1389, %r1362;
	mov.u32 	%r1390, %r1363;
	mov.u32 	%r1391, %r1364;
	mov.u32 	%r1392, %r1365;
	mov.u32 	%r1393, %r1366;
	mov.u32 	%r1394, %r1367;
	mov.u32 	%r1395, %r1505;
	mov.u32 	%r1396, %r1368;
	mov.u32 	%r1397, %r1369;
	mov.u32 	%r1398, %r1370;
	mov.u32 	%r1399, %r1371;
	mov.u32 	%r1400, %r1372;
	mov.u32 	%r1401, %r1373;
	mov.u32 	%r1402, %r1374;
	mov.u32 	%r1403, %r1375;
	mov.u32 	%r1404, %r1376;
	mov.u32 	%r1405, %r1377;
	mov.u32 	%r1406, %r1378;
	mov.u32 	%r1407, %r1379;
	mov.u32 	%r1408, %r1380;
	mov.u32 	%r1409, %r1381;
	@%p385 bra 	$L__BB14_432;
	setp.leu.f32 	%p386, %f5297, %f5433;
	mov.f32 	%f5311, %f5284;
	mov.f32 	%f5312, %f5285;
	mov.f32 	%f5313, %f5286;
	mov.f32 	%f5314, %f5287;
	mov.f32 	%f5315, %f5288;
	mov.f32 	%f5316, %f5289;
	mov.f32 	%f5317, %f5290;
	mov.f32 	%f5318, %f5291;
	mov.f32 	%f5319, %f5292;
	mov.f32 	%f5320, %f5293;
	mov.f32 	%f5321, %f5294;
	mov.f32 	%f5322, %f5295;
	mov.f32 	%f5323, %f5296;
	mov.f32 	%f5324, %f5433;
	mov.f32 	%f5325, %f5297;
	mov.f32 	%f5326, %f5298;
	mov.f32 	%f5327, %f5299;
	mov.f32 	%f5328, %f5300;
	mov.f32 	%f5329, %f5301;
	mov.f32 	%f5330, %f5302;
	mov.f32 	%f5331, %f5303;
	mov.f32 	%f5332, %f5304;
	mov.f32 	%f5333, %f5305;
	mov.f32 	%f5334, %f5306;
	mov.f32 	%f5335, %f5307;
	mov.f32 	%f5336, %f5308;
	mov.f32 	%f5337, %f5309;
	mov.u32 	%r1383, %r1356;
	mov.u32 	%r1384, %r1357;
	mov.u32 	%r1385, %r1358;
	mov.u32 	%r1386, %r1359;
	mov.u32 	%r1387, %r1360;
	mov.u32 	%r1388, %r1361;
	mov.u32 	%r1389, %r1362;
	mov.u32 	%r1390, %r1363;
	mov.u32 	%r1391, %r1364;
	mov.u32 	%r1392, %r1365;
	mov.u32 	%r1393, %r1366;
	mov.u32 	%r1394, %r1367;
	mov.u32 	%r1395, %r1368;
	mov.u32 	%r1396, %r1505;
	mov.u32 	%r1397, %r1369;
	mov.u32 	%r1398, %r1370;
	mov.u32 	%r1399, %r1371;
	mov.u32 	%r1400, %r1372;
	mov.u32 	%r1401, %r1373;
	mov.u32 	%r1402, %r1374;
	mov.u32 	%r1403, %r1375;
	mov.u32 	%r1404, %r1376;
	mov.u32 	%r1405, %r1377;
	mov.u32 	%r1406, %r1378;
	mov.u32 	%r1407, %r1379;
	mov.u32 	%r1408, %r1380;
	mov.u32 	%r1409, %r1381;
	@%p386 bra 	$L__BB14_432;
	setp.leu.f32 	%p387, %f5298, %f5433;
	mov.f32 	%f5311, %f5284;
	mov.f32 	%f5312, %f5285;
	mov.f32 	%f5313, %f5286;
	mov.f32 	%f5314, %f5287;
	mov.f32 	%f5315, %f5288;
	mov.f32 	%f5316, %f5289;
	mov.f32 	%f5317, %f5290;
	mov.f32 	%f5318, %f5291;
	mov.f32 	%f5319, %f5292;
	mov.f32 	%f5320, %f5293;
	mov.f32 	%f5321, %f5294;
	mov.f32 	%f5322, %f5295;
	mov.f32 	%f5323, %f5296;
	mov.f32 	%f5324, %f5297;
	mov.f32 	%f5325, %f5433;
	mov.f32 	%f5326, %f5298;
	mov.f32 	%f5327, %f5299;
	mov.f32 	%f5328, %f5300;
	mov.f32 	%f5329, %f5301;
	mov.f32 	%f5330, %f5302;
	mov.f32 	%f5331, %f5303;
	mov.f32 	%f5332, %f5304;
	mov.f32 	%f5333, %f5305;
	mov.f32 	%f5334, %f5306;
	mov.f32 	%f5335, %f5307;
	mov.f32 	%f5336, %f5308;
	mov.f32 	%f5337, %f5309;
	mov.u32 	%r1383, %r1356;
	mov.u32 	%r1384, %r1357;
	mov.u32 	%r1385, %r1358;
	mov.u32 	%r1386, %r1359;
	mov.u32 	%r1387, %r1360;
	mov.u32 	%r1388, %r1361;
	mov.u32 	%r1389, %r1362;
	mov.u32 	%r1390, %r1363;
	mov.u32 	%r1391, %r1364;
	mov.u32 	%r1392, %r1365;
	mov.u32 	%r1393, %r1366;
	mov.u32 	%r1394, %r1367;
	mov.u32 	%r1395, %r1368;
	mov.u32 	%r1396, %r1369;
	mov.u32 	%r1397, %r1505;
	mov.u32 	%r1398, %r1370;
	mov.u32 	%r1399, %r1371;
	mov.u32 	%r1400, %r1372;
	mov.u32 	%r1401, %r1373;
	mov.u32 	%r1402, %r1374;
	mov.u32 	%r1403, %r1375;
	mov.u32 	%r1404, %r1376;
	mov.u32 	%r1405, %r1377;
	mov.u32 	%r1406, %r1378;
	mov.u32 	%r1407, %r1379;
	mov.u32 	%r1408, %r1380;
	mov.u32 	%r1409, %r1381;
	@%p387 bra 	$L__BB14_432;
	setp.leu.f32 	%p388, %f5299, %f5433;
	mov.f32 	%f5311, %f5284;
	mov.f32 	%f5312, %f5285;
	mov.f32 	%f5313, %f5286;
	mov.f32 	%f5314, %f5287;
	mov.f32 	%f5315, %f5288;
	mov.f32 	%f5316, %f5289;
	mov.f32 	%f5317, %f5290;
	mov.f32 	%f5318, %f5291;
	mov.f32 	%f5319, %f5292;
	mov.f32 	%f5320, %f5293;
	mov.f32 	%f5321, %f5294;
	mov.f32 	%f5322, %f5295;
	mov.f32 	%f5323, %f5296;
	mov.f32 	%f5324, %f5297;
	mov.f32 	%f5325, %f5298;
	mov.f32 	%f5326, %f5433;
	mov.f32 	%f5327, %f5299;
	mov.f32 	%f5328, %f5300;
	mov.f32 	%f5329, %f5301;
	mov.f32 	%f5330, %f5302;
	mov.f32 	%f5331, %f5303;
	mov.f32 	%f5332, %f5304;
	mov.f32 	%f5333, %f5305;
	mov.f32 	%f5334, %f5306;
	mov.f32 	%f5335, %f5307;
	mov.f32 	%f5336, %f5308;
	mov.f32 	%f5337, %f5309;
	mov.u32 	%r1383, %r1356;
	mov.u32 	%r1384, %r1357;
	mov.u32 	%r1385, %r1358;
	mov.u32 	%r1386, %r1359;
	mov.u32 	%r1387, %r1360;
	mov.u32 	%r1388, %r1361;
	mov.u32 	%r1389, %r1362;
	mov.u32 	%r1390, %r1363;
	mov.u32 	%r1391, %r1364;
	mov.u32 	%r1392, %r1365;
	mov.u32 	%r1393, %r1366;
	mov.u32 	%r1394, %r1367;
	mov.u32 	%r1395, %r1368;
	mov.u32 	%r1396, %r1369;
	mov.u32 	%r1397, %r1370;
	mov.u32 	%r1398, %r1505;
	mov.u32 	%r1399, %r1371;
	mov.u32 	%r1400, %r1372;
	mov.u32 	%r1401, %r1373;
	mov.u32 	%r1402, %r1374;
	mov.u32 	%r1403, %r1375;
	mov.u32 	%r1404, %r1376;
	mov.u32 	%r1405, %r1377;
	mov.u32 	%r1406, %r1378;
	mov.u32 	%r1407, %r1379;
	mov.u32 	%r1408, %r1380;
	mov.u32 	%r1409, %r1381;
	@%p388 bra 	$L__BB14_432;
	setp.leu.f32 	%p389, %f5300, %f5433;
	mov.f32 	%f5311, %f5284;
	mov.f32 	%f5312, %f5285;
	mov.f32 	%f5313, %f5286;
	mov.f32 	%f5314, %f5287;
	mov.f32 	%f5315, %f5288;
	mov.f32 	%f5316, %f5289;
	mov.f32 	%f5317, %f5290;
	mov.f32 	%f5318, %f5291;
	mov.f32 	%f5319, %f5292;
	mov.f32 	%f5320, %f5293;
	mov.f32 	%f5321, %f5294;
	mov.f32 	%f5322, %f5295;
	mov.f32 	%f5323, %f5296;
	mov.f32 	%f5324, %f5297;
	mov.f32 	%f5325, %f5298;
	mov.f32 	%f5326, %f5299;
	mov.f32 	%f5327, %f5433;
	mov.f32 	%f5328, %f5300;
	mov.f32 	%f5329, %f5301;
	mov.f32 	%f5330, %f5302;
	mov.f32 	%f5331, %f5303;
	mov.f32 	%f5332, %f5304;
	mov.f32 	%f5333, %f5305;
	mov.f32 	%f5334, %f5306;
	mov.f32 	%f5335, %f5307;
	mov.f32 	%f5336, %f5308;
	mov.f32 	%f5337, %f5309;
	mov.u32 	%r1383, %r1356;
	mov.u32 	%r1384, %r1357;
	mov.u32 	%r1385, %r1358;
	mov.u32 	%r1386, %r1359;
	mov.u32 	%r1387, %r1360;
	mov.u32 	%r1388, %r1361;
	mov.u32 	%r1389, %r1362;
	mov.u32 	%r1390, %r1363;
	mov.u32 	%r1391, %r1364;
	mov.u32 	%r1392, %r1365;
	mov.u32 	%r1393, %r1366;
	mov.u32 	%r1394, %r1367;
	mov.u32 	%r1395, %r1368;
	mov.u32 	%r1396, %r1369;
	mov.u32 	%r1397, %r1370;
	mov.u32 	%r1398, %r1371;
	mov.u32 	%r1399, %r1505;
	mov.u32 	%r1400, %r1372;
	mov.u32 	%r1401, %r1373;
	mov.u32 	%r1402, %r1374;
	mov.u32 	%r1403, %r1375;
	mov.u32 	%r1404, %r1376;
	mov.u32 	%r1405, %r1377;
	mov.u32 	%r1406, %r1378;
	mov.u32 	%r1407, %r1379;
	mov.u32 	%r1408, %r1380;
	mov.u32 	%r1409, %r1381;
	@%p389 bra 	$L__BB14_432;
	setp.leu.f32 	%p390, %f5301, %f5433;
	mov.f32 	%f5311, %f5284;
	mov.f32 	%f5312, %f5285;
	mov.f32 	%f5313, %f5286;
	mov.f32 	%f5314, %f5287;
	mov.f32 	%f5315, %f5288;
	mov.f32 	%f5316, %f5289;
	mov.f32 	%f5317, %f5290;
	mov.f32 	%f5318, %f5291;
	mov.f32 	%f5319, %f5292;
	mov.f32 	%f5320, %f5293;
	mov.f32 	%f5321, %f5294;
	mov.f32 	%f5322, %f5295;
	mov.f32 	%f5323, %f5296;
	mov.f32 	%f5324, %f5297;
	mov.f32 	%f5325, %f5298;
	mov.f32 	%f5326, %f5299;
	mov.f32 	%f5327, %f5300;
	mov.f32 	%f5328, %f5433;
	mov.f32 	%f5329, %f5301;
	mov.f32 	%f5330, %f5302;
	mov.f32 	%f5331, %f5303;
	mov.f32 	%f5332, %f5304;
	mov.f32 	%f5333, %f5305;
	mov.f32 	%f5334, %f5306;
	mov.f32 	%f5335, %f5307;
	mov.f32 	%f5336, %f5308;
	mov.f32 	%f5337, %f5309;
	mov.u32 	%r1383, %r1356;
	mov.u32 	%r1384, %r1357;
	mov.u32 	%r1385, %r1358;
	mov.u32 	%r1386, %r1359;
	mov.u32 	%r1387, %r1360;
	mov.u32 	%r1388, %r1361;
	mov.u32 	%r1389, %r1362;
	mov.u32 	%r1390, %r1363;
	mov.u32 	%r1391, %r1364;
	mov.u32 	%r1392, %r1365;
	mov.u32 	%r1393, %r1366;
	mov.u32 	%r1394, %r1367;
	mov.u32 	%r1395, %r1368;
	mov.u32 	%r1396, %r1369;
	mov.u32 	%r1397, %r1370;
	mov.u32 	%r1398, %r1371;
	mov.u32 	%r1399, %r1372;
	mov.u32 	%r1400, %r1505;
	mov.u32 	%r1401, %r1373;
	mov.u32 	%r1402, %r1374;
	mov.u32 	%r1403, %r1375;
	mov.u32 	%r1404, %r1376;
	mov.u32 	%r1405, %r1377;
	mov.u32 	%r1406, %r1378;
	mov.u32 	%r1407, %r1379;
	mov.u32 	%r1408, %r1380;
	mov.u32 	%r1409, %r1381;
	@%p390 bra 	$L__BB14_432;
	setp.leu.f32 	%p391, %f5302, %f5433;
	mov.f32 	%f5311, %f5284;
	mov.f32 	%f5312, %f5285;
	mov.f32 	%f5313, %f5286;
	mov.f32 	%f5314, %f5287;
	mov.f32 	%f5315, %f5288;
	mov.f32 	%f5316, %f5289;
	mov.f32 	%f5317, %f5290;
	mov.f32 	%f5318, %f5291;
	mov.f32 	%f5319, %f5292;
	mov.f32 	%f5320, %f5293;
	mov.f32 	%f5321, %f5294;
	mov.f32 	%f5322, %f5295;
	mov.f32 	%f5323, %f5296;
	mov.f32 	%f5324, %f5297;
	mov.f32 	%f5325, %f5298;
	mov.f32 	%f5326, %f5299;
	mov.f32 	%f5327, %f5300;
	mov.f32 	%f5328, %f5301;
	mov.f32 	%f5329, %f5433;
	mov.f32 	%f5330, %f5302;
	mov.f32 	%f5331, %f5303;
	mov.f32 	%f5332, %f5304;
	mov.f32 	%f5333, %f5305;
	mov.f32 	%f5334, %f5306;
	mov.f32 	%f5335, %f5307;
	mov.f32 	%f5336, %f5308;
	mov.f32 	%f5337, %f5309;
	mov.u32 	%r1383, %r1356;
	mov.u32 	%r1384, %r1357;
	mov.u32 	%r1385, %r1358;
	mov.u32 	%r1386, %r1359;
	mov.u32 	%r1387, %r1360;
	mov.u32 	%r1388, %r1361;
	mov.u32 	%r1389, %r1362;
	mov.u32 	%r1390, %r1363;
	mov.u32 	%r1391, %r1364;
	mov.u32 	%r1392, %r1365;
	mov.u32 	%r1393, %r1366;
	mov.u32 	%r1394, %r1367;
	mov.u32 	%r1395, %r1368;
	mov.u32 	%r1396, %r1369;
	mov.u32 	%r1397, %r1370;
	mov.u32 	%r1398, %r1371;
	mov.u32 	%r1399, %r1372;
	mov.u32 	%r1400, %r1373;
	mov.u32 	%r1401, %r1505;
	mov.u32 	%r1402, %r1374;
	mov.u32 	%r1403, %r1375;
	mov.u32 	%r1404, %r1376;
	mov.u32 	%r1405, %r1377;
	mov.u32 	%r1406, %r1378;
	mov.u32 	%r1407, %r1379;
	mov.u32 	%r1408, %r1380;
	mov.u32 	%r1409, %r1381;
	@%p391 bra 	$L__BB14_432;
	setp.leu.f32 	%p392, %f5303, %f5433;
	mov.f32 	%f5311, %f5284;
	mov.f32 	%f5312, %f5285;
	mov.f32 	%f5313, %f5286;
	mov.f32 	%f5314, %f5287;
	mov.f32 	%f5315, %f5288;
	mov.f32 	%f5316, %f5289;
	mov.f32 	%f5317, %f5290;
	mov.f32 	%f5318, %f5291;
	mov.f32 	%f5319, %f5292;
	mov.f32 	%f5320, %f5293;
	mov.f32 	%f5321, %f5294;
	mov.f32 	%f5322, %f5295;
	mov.f32 	%f5323, %f5296;
	mov.f32 	%f5324, %f5297;
	mov.f32 	%f5325, %f5298;
	mov.f32 	%f5326, %f5299;
	mov.f32 	%f5327, %f5300;
	mov.f32 	%f5328, %f5301;
	mov.f32 	%f5329, %f5302;
	mov.f32 	%f5330, %f5433;
	mov.f32 	%f5331, %f5303;
	mov.f32 	%f5332, %f5304;
	mov.f32 	%f5333, %f5305;
	mov.f32 	%f5334, %f5306;
	mov.f32 	%f5335, %f5307;
	mov.f32 	%f5336, %f5308;
	mov.f32 	%f5337, %f5309;
	mov.u32 	%r1383, %r1356;
	mov.u32 	%r1384, %r1357;
	mov.u32 	%r1385, %r1358;
	mov.u32 	%r1386, %r1359;
	mov.u32 	%r1387, %r1360;
	mov.u32 	%r1388, %r1361;
	mov.u32 	%r1389, %r1362;
	mov.u32 	%r1390, %r1363;
	mov.u32 	%r1391, %r1364;
	mov.u32 	%r1392, %r1365;
	mov.u32 	%r1393, %r1366;
	mov.u32 	%r1394, %r1367;
	mov.u32 	%r1395, %r1368;
	mov.u32 	%r1396, %r1369;
	mov.u32 	%r1397, %r1370;
	mov.u32 	%r1398, %r1371;
	mov.u32 	%r1399, %r1372;
	mov.u32 	%r1400, %r1373;
	mov.u32 	%r1401, %r1374;
	mov.u32 	%r1402, %r1505;
	mov.u32 	%r1403, %r1375;
	mov.u32 	%r1404, %r1376;
	mov.u32 	%r1405, %r1377;
	mov.u32 	%r1406, %r1378;
	mov.u32 	%r1407, %r1379;
	mov.u32 	%r1408, %r1380;
	mov.u32 	%r1409, %r1381;
	@%p392 bra 	$L__BB14_432;
	setp.leu.f32 	%p393, %f5304, %f5433;
	mov.f32 	%f5311, %f5284;
	mov.f32 	%f5312, %f5285;
	mov.f32 	%f5313, %f5286;
	mov.f32 	%f5314, %f5287;
	mov.f32 	%f5315, %f5288;
	mov.f32 	%f5316, %f5289;
	mov.f32 	%f5317, %f5290;
	mov.f32 	%f5318, %f5291;
	mov.f32 	%f5319, %f5292;
	mov.f32 	%f5320, %f5293;
	mov.f32 	%f5321, %f5294;
	mov.f32 	%f5322, %f5295;
	mov.f32 	%f5323, %f5296;
	mov.f32 	%f5324, %f5297;
	mov.f32 	%f5325, %f5298;
	mov.f32 	%f5326, %f5299;
	mov.f32 	%f5327, %f5300;
	mov.f32 	%f5328, %f5301;
	mov.f32 	%f5329, %f5302;
	mov.f32 	%f5330, %f5303;
	mov.f32 	%f5331, %f5433;
	mov.f32 	%f5332, %f5304;
	mov.f32 	%f5333, %f5305;
	mov.f32 	%f5334, %f5306;
	mov.f32 	%f5335, %f5307;
	mov.f32 	%f5336, %f5308;
	mov.f32 	%f5337, %f5309;
	mov.u32 	%r1383, %r1356;
	mov.u32 	%r1384, %r1357;
	mov.u32 	%r1385, %r1358;
	mov.u32 	%r1386, %r1359;
	mov.u32 	%r1387, %r1360;
	mov.u32 	%r1388, %r1361;
	mov.u32 	%r1389, %r1362;
	mov.u32 	%r1390, %r1363;
	mov.u32 	%r1391, %r1364;
	mov.u32 	%r1392, %r1365;
	mov.u32 	%r1393, %r1366;
	mov.u32 	%r1394, %r1367;
	mov.u32 	%r1395, %r1368;
	mov.u32 	%r1396, %r1369;
	mov.u32 	%r1397, %r1370;
	mov.u32 	%r1398, %r1371;
	mov.u32 	%r1399, %r1372;
	mov.u32 	%r1400, %r1373;
	mov.u32 	%r1401, %r1374;
	mov.u32 	%r1402, %r1375;
	mov.u32 	%r1403, %r1505;
	mov.u32 	%r1404, %r1376;
	mov.u32 	%r1405, %r1377;
	mov.u32 	%r1406, %r1378;
	mov.u32 	%r1407, %r1379;
	mov.u32 	%r1408, %r1380;
	mov.u32 	%r1409, %r1381;
	@%p393 bra 	$L__BB14_432;
	setp.leu.f32 	%p394, %f5305, %f5433;
	mov.f32 	%f5311, %f5284;
	mov.f32 	%f5312, %f5285;
	mov.f32 	%f5313, %f5286;
	mov.f32 	%f5314, %f5287;
	mov.f32 	%f5315, %f5288;
	mov.f32 	%f5316, %f5289;
	mov.f32 	%f5317, %f5290;
	mov.f32 	%f5318, %f5291;
	mov.f32 	%f5319, %f5292;
	mov.f32 	%f5320, %f5293;
	mov.f32 	%f5321, %f5294;
	mov.f32 	%f5322, %f5295;
	mov.f32 	%f5323, %f5296;
	mov.f32 	%f5324, %f5297;
	mov.f32 	%f5325, %f5298;
	mov.f32 	%f5326, %f5299;
	mov.f32 	%f5327, %f5300;
	mov.f32 	%f5328, %f5301;
	mov.f32 	%f5329, %f5302;
	mov.f32 	%f5330, %f5303;
	mov.f32 	%f5331, %f5304;
	mov.f32 	%f5332, %f5433;
	mov.f32 	%f5333, %f5305;
	mov.f32 	%f5334, %f5306;
	mov.f32 	%f5335, %f5307;
	mov.f32 	%f5336, %f5308;
	mov.f32 	%f5337, %f5309;
	mov.u32 	%r1383, %r1356;
	mov.u32 	%r1384, %r1357;
	mov.u32 	%r1385, %r1358;
	mov.u32 	%r1386, %r1359;
	mov.u32 	%r1387, %r1360;
	mov.u32 	%r1388, %r1361;
	mov.u32 	%r1389, %r1362;
	mov.u32 	%r1390, %r1363;
	mov.u32 	%r1391, %r1364;
	mov.u32 	%r1392, %r1365;
	mov.u32 	%r1393, %r1366;
	mov.u32 	%r1394, %r1367;
	mov.u32 	%r1395, %r1368;
	mov.u32 	%r1396, %r1369;
	mov.u32 	%r1397, %r1370;
	mov.u32 	%r1398, %r1371;
	mov.u32 	%r1399, %r1372;
	mov.u32 	%r1400, %r1373;
	mov.u32 	%r1401, %r1374;
	mov.u32 	%r1402, %r1375;
	mov.u32 	%r1403, %r1376;
	mov.u32 	%r1404, %r1505;
	mov.u32 	%r1405, %r1377;
	mov.u32 	%r1406, %r1378;
	mov.u32 	%r1407, %r1379;
	mov.u32 	%r1408, %r1380;
	mov.u32 	%r1409, %r1381;
	@%p394 bra 	$L__BB14_432;
	setp.leu.f32 	%p395, %f5306, %f5433;
	mov.f32 	%f5311, %f5284;
	mov.f32 	%f5312, %f5285;
	mov.f32 	%f5313, %f5286;
	mov.f32 	%f5314, %f5287;
	mov.f32 	%f5315, %f5288;
	mov.f32 	%f5316, %f5289;
	mov.f32 	%f5317, %f5290;
	mov.f32 	%f5318, %f5291;
	mov.f32 	%f5319, %f5292;
	mov.f32 	%f5320, %f5293;
	mov.f32 	%f5321, %f5294;
	mov.f32 	%f5322, %f5295;
	mov.f32 	%f5323, %f5296;
	mov.f32 	%f5324, %f5297;
	mov.f32 	%f5325, %f5298;
	mov.f32 	%f5326, %f5299;
	mov.f32 	%f5327, %f5300;
	mov.f32 	%f5328, %f5301;
	mov.f32 	%f5329, %f5302;
	mov.f32 	%f5330, %f5303;
	mov.f32 	%f5331, %f5304;
	mov.f32 	%f5332, %f5305;
	mov.f32 	%f5333, %f5433;
	mov.f32 	%f5334, %f5306;
	mov.f32 	%f5335, %f5307;
	mov.f32 	%f5336, %f5308;
	mov.f32 	%f5337, %f5309;
	mov.u32 	%r1383, %r1356;
	mov.u32 	%r1384, %r1357;
	mov.u32 	%r1385, %r1358;
	mov.u32 	%r1386, %r1359;
	mov.u32 	%r1387, %r1360;
	mov.u32 	%r1388, %r1361;
	mov.u32 	%r1389, %r1362;
	mov.u32 	%r1390, %r1363;
	mov.u32 	%r1391, %r1364;
	mov.u32 	%r1392, %r1365;
	mov.u32 	%r1393, %r1366;
	mov.u32 	%r1394, %r1367;
	mov.u32 	%r1395, %r1368;
	mov.u32 	%r1396, %r1369;
	mov.u32 	%r1397, %r1370;
	mov.u32 	%r1398, %r1371;
	mov.u32 	%r1399, %r1372;
	mov.u32 	%r1400, %r1373;
	mov.u32 	%r1401, %r1374;
	mov.u32 	%r1402, %r1375;
	mov.u32 	%r1403, %r1376;
	mov.u32 	%r1404, %r1377;
	mov.u32 	%r1405, %r1505;
	mov.u32 	%r1406, %r1378;
	mov.u32 	%r1407, %r1379;
	mov.u32 	%r1408, %r1380;
	mov.u32 	%r1409, %r1381;
	@%p395 bra 	$L__BB14_432;
	setp.leu.f32 	%p396, %f5307, %f5433;
	mov.f32 	%f5311, %f5284;
	mov.f32 	%f5312, %f5285;
	mov.f32 	%f5313, %f5286;
	mov.f32 	%f5314, %f5287;
	mov.f32 	%f5315, %f5288;
	mov.f32 	%f5316, %f5289;
	mov.f32 	%f5317, %f5290;
	mov.f32 	%f5318, %f5291;
	mov.f32 	%f5319, %f5292;
	mov.f32 	%f5320, %f5293;
	mov.f32 	%f5321, %f5294;
	mov.f32 	%f5322, %f5295;
	mov.f32 	%f5323, %f5296;
	mov.f32 	%f5324, %f5297;
	mov.f32 	%f5325, %f5298;
	mov.f32 	%f5326, %f5299;
	mov.f32 	%f5327, %f5300;
	mov.f32 	%f5328, %f5301;
	mov.f32 	%f5329, %f5302;
	mov.f32 	%f5330, %f5303;
	mov.f32 	%f5331, %f5304;
	mov.f32 	%f5332, %f5305;
	mov.f32 	%f5333, %f5306;
	mov.f32 	%f5334, %f5433;
	mov.f32 	%f5335, %f5307;
	mov.f32 	%f5336, %f5308;
	mov.f32 	%f5337, %f5309;
	mov.u32 	%r1383, %r1356;
	mov.u32 	%r1384, %r1357;
	mov.u32 	%r1385, %r1358;
	mov.u32 	%r1386, %r1359;
	mov.u32 	%r1387, %r1360;
	mov.u32 	%r1388, %r1361;
	mov.u32 	%r1389, %r1362;
	mov.u32 	%r1390, %r1363;
	mov.u32 	%r1391, %r1364;
	mov.u32 	%r1392, %r1365;
	mov.u32 	%r1393, %r1366;
	mov.u32 	%r1394, %r1367;
	mov.u32 	%r1395, %r1368;
	mov.u32 	%r1396, %r1369;
	mov.u32 	%r1397, %r1370;
	mov.u32 	%r1398, %r1371;
	mov.u32 	%r1399, %r1372;
	mov.u32 	%r1400, %r1373;
	mov.u32 	%r1401, %r1374;
	mov.u32 	%r1402, %r1375;
	mov.u32 	%r1403, %r1376;
	mov.u32 	%r1404, %r1377;
	mov.u32 	%r1405, %r1378;
	mov.u32 	%r1406, %r1505;
	mov.u32 	%r1407, %r1379;
	mov.u32 	%r1408, %r1380;
	mov.u32 	%r1409, %r1381;
	@%p396 bra 	$L__BB14_432;
	setp.leu.f32 	%p397, %f5308, %f5433;
	mov.f32 	%f5311, %f5284;
	mov.f32 	%f5312, %f5285;
	mov.f32 	%f5313, %f5286;
	mov.f32 	%f5314, %f5287;
	mov.f32 	%f5315, %f5288;
	mov.f32 	%f5316, %f5289;
	mov.f32 	%f5317, %f5290;
	mov.f32 	%f5318, %f5291;
	mov.f32 	%f5319, %f5292;
	mov.f32 	%f5320, %f5293;
	mov.f32 	%f5321, %f5294;
	mov.f32 	%f5322, %f5295;
	mov.f32 	%f5323, %f5296;
	mov.f32 	%f5324, %f5297;
	mov.f32 	%f5325, %f5298;
	mov.f32 	%f5326, %f5299;
	mov.f32 	%f5327, %f5300;
	mov.f32 	%f5328, %f5301;
	mov.f32 	%f5329, %f5302;
	mov.f32 	%f5330, %f5303;
	mov.f32 	%f5331, %f5304;
	mov.f32 	%f5332, %f5305;
	mov.f32 	%f5333, %f5306;
	mov.f32 	%f5334, %f5307;
	mov.f32 	%f5335, %f5433;
	mov.f32 	%f5336, %f5308;
	mov.f32 	%f5337, %f5309;
	mov.u32 	%r1383, %r1356;
	mov.u32 	%r1384, %r1357;
	mov.u32 	%r1385, %r1358;
	mov.u32 	%r1386, %r1359;
	mov.u32 	%r1387, %r1360;
	mov.u32 	%r1388, %r1361;
	mov.u32 	%r1389, %r1362;
	mov.u32 	%r1390, %r1363;
	mov.u32 	%r1391, %r1364;
	mov.u32 	%r1392, %r1365;
	mov.u32 	%r1393, %r1366;
	mov.u32 	%r1394, %r1367;
	mov.u32 	%r1395, %r1368;
	mov.u32 	%r1396, %r1369;
	mov.u32 	%r1397, %r1370;
	mov.u32 	%r1398, %r1371;
	mov.u32 	%r1399, %r1372;
	mov.u32 	%r1400, %r1373;
	mov.u32 	%r1401, %r1374;
	mov.u32 	%r1402, %r1375;
	mov.u32 	%r1403, %r1376;
	mov.u32 	%r1404, %r1377;
	mov.u32 	%r1405, %r1378;
	mov.u32 	%r1406, %r1379;
	mov.u32 	%r1407, %r1505;
	mov.u32 	%r1408, %r1380;
	mov.u32 	%r1409, %r1381;
	@%p397 bra 	$L__BB14_432;
	setp.leu.f32 	%p398, %f5309, %f5433;
	mov.f32 	%f5311, %f5284;
	mov.f32 	%f5312, %f5285;
	mov.f32 	%f5313, %f5286;
	mov.f32 	%f5314, %f5287;
	mov.f32 	%f5315, %f5288;
	mov.f32 	%f5316, %f5289;
	mov.f32 	%f5317, %f5290;
	mov.f32 	%f5318, %f5291;
	mov.f32 	%f5319, %f5292;
	mov.f32 	%f5320, %f5293;
	mov.f32 	%f5321, %f5294;
	mov.f32 	%f5322, %f5295;
	mov.f32 	%f5323, %f5296;
	mov.f32 	%f5324, %f5297;
	mov.f32 	%f5325, %f5298;
	mov.f32 	%f5326, %f5299;
	mov.f32 	%f5327, %f5300;
	mov.f32 	%f5328, %f5301;
	mov.f32 	%f5329, %f5302;
	mov.f32 	%f5330, %f5303;
	mov.f32 	%f5331, %f5304;
	mov.f32 	%f5332, %f5305;
	mov.f32 	%f5333, %f5306;
	mov.f32 	%f5334, %f5307;
	mov.f32 	%f5335, %f5308;
	mov.f32 	%f5336, %f5433;
	mov.f32 	%f5337, %f5309;
	mov.u32 	%r1383, %r1356;
	mov.u32 	%r1384, %r1357;
	mov.u32 	%r1385, %r1358;
	mov.u32 	%r1386, %r1359;
	mov.u32 	%r1387, %r1360;
	mov.u32 	%r1388, %r1361;
	mov.u32 	%r1389, %r1362;
	mov.u32 	%r1390, %r1363;
	mov.u32 	%r1391, %r1364;
	mov.u32 	%r1392, %r1365;
	mov.u32 	%r1393, %r1366;
	mov.u32 	%r1394, %r1367;
	mov.u32 	%r1395, %r1368;
	mov.u32 	%r1396, %r1369;
	mov.u32 	%r1397, %r1370;
	mov.u32 	%r1398, %r1371;
	mov.u32 	%r1399, %r1372;
	mov.u32 	%r1400, %r1373;
	mov.u32 	%r1401, %r1374;
	mov.u32 	%r1402, %r1375;
	mov.u32 	%r1403, %r1376;
	mov.u32 	%r1404, %r1377;
	mov.u32 	%r1405, %r1378;
	mov.u32 	%r1406, %r1379;
	mov.u32 	%r1407, %r1380;
	mov.u32 	%r1408, %r1505;
	mov.u32 	%r1409, %r1381;
	@%p398 bra 	$L__BB14_432;
	setp.leu.f32 	%p399, %f5460, %f5433;
	mov.f32 	%f5311, %f5284;
	mov.f32 	%f5312, %f5285;
	mov.f32 	%f5313, %f5286;
	mov.f32 	%f5314, %f5287;
	mov.f32 	%f5315, %f5288;
	mov.f32 	%f5316, %f5289;
	mov.f32 	%f5317, %f5290;
	mov.f32 	%f5318, %f5291;
	mov.f32 	%f5319, %f5292;
	mov.f32 	%f5320, %f5293;
	mov.f32 	%f5321, %f5294;
	mov.f32 	%f5322, %f5295;
	mov.f32 	%f5323, %f5296;
	mov.f32 	%f5324, %f5297;
	mov.f32 	%f5325, %f5298;
	mov.f32 	%f5326, %f5299;
	mov.f32 	%f5327, %f5300;
	mov.f32 	%f5328, %f5301;
	mov.f32 	%f5329, %f5302;
	mov.f32 	%f5330, %f5303;
	mov.f32 	%f5331, %f5304;
	mov.f32 	%f5332, %f5305;
	mov.f32 	%f5333, %f5306;
	mov.f32 	%f5334, %f5307;
	mov.f32 	%f5335, %f5308;
	mov.f32 	%f5336, %f5309;
	mov.f32 	%f5337, %f5433;
	mov.u32 	%r1383, %r1356;
	mov.u32 	%r1384, %r1357;
	mov.u32 	%r1385, %r1358;
	mov.u32 	%r1386, %r1359;
	mov.u32 	%r1387, %r1360;
	mov.u32 	%r1388, %r1361;
	mov.u32 	%r1389, %r1362;
	mov.u32 	%r1390, %r1363;
	mov.u32 	%r1391, %r1364;
	mov.u32 	%r1392, %r1365;
	mov.u32 	%r1393, %r1366;
	mov.u32 	%r1394, %r1367;
	mov.u32 	%r1395, %r1368;
	mov.u32 	%r1396, %r1369;
	mov.u32 	%r1397, %r1370;
	mov.u32 	%r1398, %r1371;
	mov.u32 	%r1399, %r1372;
	mov.u32 	%r1400, %r1373;
	mov.u32 	%r1401, %r1374;
	mov.u32 	%r1402, %r1375;
	mov.u32 	%r1403, %r1376;
	mov.u32 	%r1404, %r1377;
	mov.u32 	%r1405, %r1378;
	mov.u32 	%r1406, %r1379;
	mov.u32 	%r1407, %r1380;
	mov.u32 	%r1408, %r1381;
	mov.u32 	%r1409, %r1505;
	@%p399 bra 	$L__BB14_432;
	mov.f32 	%f5311, %f5284;
	mov.f32 	%f5312, %f5285;
	mov.f32 	%f5313, %f5286;
	mov.f32 	%f5314, %f5287;
	mov.f32 	%f5315, %f5288;
	mov.f32 	%f5316, %f5289;
	mov.f32 	%f5317, %f5290;
	mov.f32 	%f5318, %f5291;
	mov.f32 	%f5319, %f5292;
	mov.f32 	%f5320, %f5293;
	mov.f32 	%f5321, %f5294;
	mov.f32 	%f5322, %f5295;
	mov.f32 	%f5323, %f5296;
	mov.f32 	%f5324, %f5297;
	mov.f32 	%f5325, %f5298;
	mov.f32 	%f5326, %f5299;
	mov.f32 	%f5327, %f5300;
	mov.f32 	%f5328, %f5301;
	mov.f32 	%f5329, %f5302;
	mov.f32 	%f5330, %f5303;
	mov.f32 	%f5331, %f5304;
	mov.f32 	%f5332, %f5305;
	mov.f32 	%f5333, %f5306;
	mov.f32 	%f5334, %f5307;
	mov.f32 	%f5335, %f5308;
	mov.f32 	%f5336, %f5309;
	mov.f32 	%f5337, %f5460;
	mov.f32 	%f5460, %f5433;
	mov.u32 	%r1383, %r1356;
	mov.u32 	%r1384, %r1357;
	mov.u32 	%r1385, %r1358;
	mov.u32 	%r1386, %r1359;
	mov.u32 	%r1387, %r1360;
	mov.u32 	%r1388, %r1361;
	mov.u32 	%r1389, %r1362;
	mov.u32 	%r1390, %r1363;
	mov.u32 	%r1391, %r1364;
	mov.u32 	%r1392, %r1365;
	mov.u32 	%r1393, %r1366;
	mov.u32 	%r1394, %r1367;
	mov.u32 	%r1395, %r1368;
	mov.u32 	%r1396, %r1369;
	mov.u32 	%r1397, %r1370;
	mov.u32 	%r1398, %r1371;
	mov.u32 	%r1399, %r1372;
	mov.u32 	%r1400, %r1373;
	mov.u32 	%r1401, %r1374;
	mov.u32 	%r1402, %r1375;
	mov.u32 	%r1403, %r1376;
	mov.u32 	%r1404, %r1377;
	mov.u32 	%r1405, %r1378;
	mov.u32 	%r1406, %r1379;
	mov.u32 	%r1407, %r1380;
	mov.u32 	%r1408, %r1381;
	mov.u32 	%r1409, %r1532;
	mov.u32 	%r1532, %r1505;
$L__BB14_432:
	setp.leu.f32 	%p400, %f5311, %f5432;
	mov.f32 	%f5339, %f5432;
	mov.f32 	%f5340, %f5311;
	mov.f32 	%f5341, %f5312;
	mov.f32 	%f5342, %f5313;
	mov.f32 	%f5343, %f5314;
	mov.f32 	%f5344, %f5315;
	mov.f32 	%f5345, %f5316;
	mov.f32 	%f5346, %f5317;
	mov.f32 	%f5347, %f5318;
	mov.f32 	%f5348, %f5319;
	mov.f32 	%f5349, %f5320;
	mov.f32 	%f5350, %f5321;
	mov.f32 	%f5351, %f5322;
	mov.f32 	%f5352, %f5323;
	mov.f32 	%f5353, %f5324;
	mov.f32 	%f5354, %f5325;
	mov.f32 	%f5355, %f5326;
	mov.f32 	%f5356, %f5327;
	mov.f32 	%f5357, %f5328;
	mov.f32 	%f5358, %f5329;
	mov.f32 	%f5359, %f5330;
	mov.f32 	%f5360, %f5331;
	mov.f32 	%f5361, %f5332;
	mov.f32 	%f5362, %f5333;
	mov.f32 	%f5363, %f5334;
	mov.f32 	%f5364, %f5335;
	mov.f32 	%f5365, %f5336;
	mov.f32 	%f5366, %f5337;
	mov.u32 	%r1411, %r1504;
	mov.u32 	%r1412, %r1383;
	mov.u32 	%r1413, %r1384;
	mov.u32 	%r1414, %r1385;
	mov.u32 	%r1415, %r1386;
	mov.u32 	%r1416, %r1387;
	mov.u32 	%r1417, %r1388;
	mov.u32 	%r1418, %r1389;
	mov.u32 	%r1419, %r1390;
	mov.u32 	%r1420, %r1391;
	mov.u32 	%r1421, %r1392;
	mov.u32 	%r1422, %r1393;
	mov.u32 	%r1423, %r1394;
	mov.u32 	%r1424, %r1395;
	mov.u32 	%r1425, %r1396;
	mov.u32 	%r1426, %r1397;
	mov.u32 	%r1427, %r1398;
	mov.u32 	%r1428, %r1399;
	mov.u32 	%r1429, %r1400;
	mov.u32 	%r1430, %r1401;
	mov.u32 	%r1431, %r1402;
	mov.u32 	%r1432, %r1403;
	mov.u32 	%r1433, %r1404;
	mov.u32 	%r1434, %r1405;
	mov.u32 	%r1435, %r1406;
	mov.u32 	%r1436, %r1407;
	mov.u32 	%r1437, %r1408;
	mov.u32 	%r1438, %r1409;
	@%p400 bra 	$L__BB14_461;
	setp.leu.f32 	%p401, %f5312, %f5432;
	mov.f32 	%f5339, %f5311;
	mov.f32 	%f5340, %f5432;
	mov.f32 	%f5341, %f5312;
	mov.f32 	%f5342, %f5313;
	mov.f32 	%f5343, %f5314;
	mov.f32 	%f5344, %f5315;
	mov.f32 	%f5345, %f5316;
	mov.f32 	%f5346, %f5317;
	mov.f32 	%f5347, %f5318;
	mov.f32 	%f5348, %f5319;
	mov.f32 	%f5349, %f5320;
	mov.f32 	%f5350, %f5321;
	mov.f32 	%f5351, %f5322;
	mov.f32 	%f5352, %f5323;
	mov.f32 	%f5353, %f5324;
	mov.f32 	%f5354, %f5325;
	mov.f32 	%f5355, %f5326;
	mov.f32 	%f5356, %f5327;
	mov.f32 	%f5357, %f5328;
	mov.f32 	%f5358, %f5329;
	mov.f32 	%f5359, %f5330;
	mov.f32 	%f5360, %f5331;
	mov.f32 	%f5361, %f5332;
	mov.f32 	%f5362, %f5333;
	mov.f32 	%f5363, %f5334;
	mov.f32 	%f5364, %f5335;
	mov.f32 	%f5365, %f5336;
	mov.f32 	%f5366, %f5337;
	mov.u32 	%r1411, %r1383;
	mov.u32 	%r1412, %r1504;
	mov.u32 	%r1413, %r1384;
	mov.u32 	%r1414, %r1385;
	mov.u32 	%r1415, %r1386;
	mov.u32 	%r1416, %r1387;
	mov.u32 	%r1417, %r1388;
	mov.u32 	%r1418, %r1389;
	mov.u32 	%r1419, %r1390;
	mov.u32 	%r1420, %r1391;
	mov.u32 	%r1421, %r1392;
	mov.u32 	%r1422, %r1393;
	mov.u32 	%r1423, %r1394;
	mov.u32 	%r1424, %r1395;
	mov.u32 	%r1425, %r1396;
	mov.u32 	%r1426, %r1397;
	mov.u32 	%r1427, %r1398;
	mov.u32 	%r1428, %r1399;
	mov.u32 	%r1429, %r1400;
	mov.u32 	%r1430, %r1401;
	mov.u32 	%r1431, %r1402;
	mov.u32 	%r1432, %r1403;
	mov.u32 	%r1433, %r1404;
	mov.u32 	%r1434, %r1405;
	mov.u32 	%r1435, %r1406;
	mov.u32 	%r1436, %r1407;
	mov.u32 	%r1437, %r1408;
	mov.u32 	%r1438, %r1409;
	@%p401 bra 	$L__BB14_461;
	setp.leu.f32 	%p402, %f5313, %f5432;
	mov.f32 	%f5339, %f5311;
	mov.f32 	%f5340, %f5312;
	mov.f32 	%f5341, %f5432;
	mov.f32 	%f5342, %f5313;
	mov.f32 	%f5343, %f5314;
	mov.f32 	%f5344, %f5315;
	mov.f32 	%f5345, %f5316;
	mov.f32 	%f5346, %f5317;
	mov.f32 	%f5347, %f5318;
	mov.f32 	%f5348, %f5319;
	mov.f32 	%f5349, %f5320;
	mov.f32 	%f5350, %f5321;
	mov.f32 	%f5351, %f5322;
	mov.f32 	%f5352, %f5323;
	mov.f32 	%f5353, %f5324;
	mov.f32 	%f5354, %f5325;
	mov.f32 	%f5355, %f5326;
	mov.f32 	%f5356, %f5327;
	mov.f32 	%f5357, %f5328;
	mov.f32 	%f5358, %f5329;
	mov.f32 	%f5359, %f5330;
	mov.f32 	%f5360, %f5331;
	mov.f32 	%f5361, %f5332;
	mov.f32 	%f5362, %f5333;
	mov.f32 	%f5363, %f5334;
	mov.f32 	%f5364, %f5335;
	mov.f32 	%f5365, %f5336;
	mov.f32 	%f5366, %f5337;
	mov.u32 	%r1411, %r1383;
	mov.u32 	%r1412, %r1384;
	mov.u32 	%r1413, %r1504;
	mov.u32 	%r1414, %r1385;
	mov.u32 	%r1415, %r1386;
	mov.u32 	%r1416, %r1387;
	mov.u32 	%r1417, %r1388;
	mov.u32 	%r1418, %r1389;
	mov.u32 	%r1419, %r1390;
	mov.u32 	%r1420, %r1391;
	mov.u32 	%r1421, %r1392;
	mov.u32 	%r1422, %r1393;
	mov.u32 	%r1423, %r1394;
	mov.u32 	%r1424, %r1395;
	mov.u32 	%r1425, %r1396;
	mov.u32 	%r1426, %r1397;
	mov.u32 	%r1427, %r1398;
	mov.u32 	%r1428, %r1399;
	mov.u32 	%r1429, %r1400;
	mov.u32 	%r1430, %r1401;
	mov.u32 	%r1431, %r1402;
	mov.u32 	%r1432, %r1403;
	mov.u32 	%r1433, %r1404;
	mov.u32 	%r1434, %r1405;
	mov.u32 	%r1435, %r1406;
	mov.u32 	%r1436, %r1407;
	mov.u32 	%r1437, %r1408;
	mov.u32 	%r1438, %r1409;
	@%p402 bra 	$L__BB14_461;
	setp.leu.f32 	%p403, %f5314, %f5432;
	mov.f32 	%f5339, %f5311;
	mov.f32 	%f5340, %f5312;
	mov.f32 	%f5341, %f5313;
	mov.f32 	%f5342, %f5432;
	mov.f32 	%f5343, %f5314;
	mov.f32 	%f5344, %f5315;
	mov.f32 	%f5345, %f5316;
	mov.f32 	%f5346, %f5317;
	mov.f32 	%f5347, %f5318;
	mov.f32 	%f5348, %f5319;
	mov.f32 	%f5349, %f5320;
	mov.f32 	%f5350, %f5321;
	mov.f32 	%f5351, %f5322;
	mov.f32 	%f5352, %f5323;
	mov.f32 	%f5353, %f5324;
	mov.f32 	%f5354, %f5325;
	mov.f32 	%f5355, %f5326;
	mov.f32 	%f5356, %f5327;
	mov.f32 	%f5357, %f5328;
	mov.f32 	%f5358, %f5329;
	mov.f32 	%f5359, %f5330;
	mov.f32 	%f5360, %f5331;
	mov.f32 	%f5361, %f5332;
	mov.f32 	%f5362, %f5333;
	mov.f32 	%f5363, %f5334;
	mov.f32 	%f5364, %f5335;
	mov.f32 	%f5365, %f5336;
	mov.f32 	%f5366, %f5337;
	mov.u32 	%r1411, %r1383;
	mov.u32 	%r1412, %r1384;
	mov.u32 	%r1413, %r1385;
	mov.u32 	%r1414, %r1504;
	mov.u32 	%r1415, %r1386;
	mov.u32 	%r1416, %r1387;
	mov.u32 	%r1417, %r1388;
	mov.u32 	%r1418, %r1389;
	mov.u32 	%r1419, %r1390;
	mov.u32 	%r1420, %r1391;
	mov.u32 	%r1421, %r1392;
	mov.u32 	%r1422, %r1393;
	mov.u32 	%r1423, %r1394;
	mov.u32 	%r1424, %r1395;
	mov.u32 	%r1425, %r1396;
	mov.u32 	%r1426, %r1397;
	mov.u32 	%r1427, %r1398;
	mov.u32 	%r1428, %r1399;
	mov.u32 	%r1429, %r1400;
	mov.u32 	%r1430, %r1401;
	mov.u32 	%r1431, %r1402;
	mov.u32 	%r1432, %r1403;
	mov.u32 	%r1433, %r1404;
	mov.u32 	%r1434, %r1405;
	mov.u32 	%r1435, %r1406;
	mov.u32 	%r1436, %r1407;
	mov.u32 	%r1437, %r1408;
	mov.u32 	%r1438, %r1409;
	@%p403 bra 	$L__BB14_461;
	setp.leu.f32 	%p404, %f5315, %f5432;
	mov.f32 	%f5339, %f5311;
	mov.f32 	%f5340, %f5312;
	mov.f32 	%f5341, %f5313;
	mov.f32 	%f5342, %f5314;
	mov.f32 	%f5343, %f5432;
	mov.f32 	%f5344, %f5315;
	mov.f32 	%f5345, %f5316;
	mov.f32 	%f5346, %f5317;
	mov.f32 	%f5347, %f5318;
	mov.f32 	%f5348, %f5319;
	mov.f32 	%f5349, %f5320;
	mov.f32 	%f5350, %f5321;
	mov.f32 	%f5351, %f5322;
	mov.f32 	%f5352, %f5323;
	mov.f32 	%f5353, %f5324;
	mov.f32 	%f5354, %f5325;
	mov.f32 	%f5355, %f5326;
	mov.f32 	%f5356, %f5327;
	mov.f32 	%f5357, %f5328;
	mov.f32 	%f5358, %f5329;
	mov.f32 	%f5359, %f5330;
	mov.f32 	%f5360, %f5331;
	mov.f32 	%f5361, %f5332;
	mov.f32 	%f5362, %f5333;
	mov.f32 	%f5363, %f5334;
	mov.f32 	%f5364, %f5335;
	mov.f32 	%f5365, %f5336;
	mov.f32 	%f5366, %f5337;
	mov.u32 	%r1411, %r1383;
	mov.u32 	%r1412, %r1384;
	mov.u32 	%r1413, %r1385;
	mov.u32 	%r1414, %r1386;
	mov.u32 	%r1415, %r1504;
	mov.u32 	%r1416, %r1387;
	mov.u32 	%r1417, %r1388;
	mov.u32 	%r1418, %r1389;
	mov.u32 	%r1419, %r1390;
	mov.u32 	%r1420, %r1391;
	mov.u32 	%r1421, %r1392;
	mov.u32 	%r1422, %r1393;
	mov.u32 	%r1423, %r1394;
	mov.u32 	%r1424, %r1395;
	mov.u32 	%r1425, %r1396;
	mov.u32 	%r1426, %r1397;
	mov.u32 	%r1427, %r1398;
	mov.u32 	%r1428, %r1399;
	mov.u32 	%r1429, %r1400;
	mov.u32 	%r1430, %r1401;
	mov.u32 	%r1431, %r1402;
	mov.u32 	%r1432, %r1403;
	mov.u32 	%r1433, %r1404;
	mov.u32 	%r1434, %r1405;
	mov.u32 	%r1435, %r1406;
	mov.u32 	%r1436, %r1407;
	mov.u32 	%r1437, %r1408;
	mov.u32 	%r1438, %r1409;
	@%p404 bra 	$L__BB14_461;
	setp.leu.f32 	%p405, %f5316, %f5432;
	mov.f32 	%f5339, %f5311;
	mov.f32 	%f5340, %f5312;
	mov.f32 	%f5341, %f5313;
	mov.f32 	%f5342, %f5314;
	mov.f32 	%f5343, %f5315;
	mov.f32 	%f5344, %f5432;
	mov.f32 	%f5345, %f5316;
	mov.f32 	%f5346, %f5317;
	mov.f32 	%f5347, %f5318;
	mov.f32 	%f5348, %f5319;
	mov.f32 	%f5349, %f5320;
	mov.f32 	%f5350, %f5321;
	mov.f32 	%f5351, %f5322;
	mov.f32 	%f5352, %f5323;
	mov.f32 	%f5353, %f5324;
	mov.f32 	%f5354, %f5325;
	mov.f32 	%f5355, %f5326;
	mov.f32 	%f5356, %f5327;
	mov.f32 	%f5357, %f5328;
	mov.f32 	%f5358, %f5329;
	mov.f32 	%f5359, %f5330;
	mov.f32 	%f5360, %f5331;
	mov.f32 	%f5361, %f5332;
	mov.f32 	%f5362, %f5333;
	mov.f32 	%f5363, %f5334;
	mov.f32 	%f5364, %f5335;
	mov.f32 	%f5365, %f5336;
	mov.f32 	%f5366, %f5337;
	mov.u32 	%r1411, %r1383;
	mov.u32 	%r1412, %r1384;
	mov.u32 	%r1413, %r1385;
	mov.u32 	%r1414, %r1386;
	mov.u32 	%r1415, %r1387;
	mov.u32 	%r1416, %r1504;
	mov.u32 	%r1417, %r1388;
	mov.u32 	%r1418, %r1389;
	mov.u32 	%r1419, %r1390;
	mov.u32 	%r1420, %r1391;
	mov.u32 	%r1421, %r1392;
	mov.u32 	%r1422, %r1393;
	mov.u32 	%r1423, %r1394;
	mov.u32 	%r1424, %r1395;
	mov.u32 	%r1425, %r1396;
	mov.u32 	%r1426, %r1397;
	mov.u32 	%r1427, %r1398;
	mov.u32 	%r1428, %r1399;
	mov.u32 	%r1429, %r1400;
	mov.u32 	%r1430, %r1401;
	mov.u32 	%r1431, %r1402;
	mov.u32 	%r1432, %r1403;
	mov.u32 	%r1433, %r1404;
	mov.u32 	%r1434, %r1405;
	mov.u32 	%r1435, %r1406;
	mov.u32 	%r1436, %r1407;
	mov.u32 	%r1437, %r1408;
	mov.u32 	%r1438, %r1409;
	@%p405 bra 	$L__BB14_461;
	setp.leu.f32 	%p406, %f5317, %f5432;
	mov.f32 	%f5339, %f5311;
	mov.f32 	%f5340, %f5312;
	mov.f32 	%f5341, %f5313;
	mov.f32 	%f5342, %f5314;
	mov.f32 	%f5343, %f5315;
	mov.f32 	%f5344, %f5316;
	mov.f32 	%f5345, %f5432;
	mov.f32 	%f5346, %f5317;
	mov.f32 	%f5347, %f5318;
	mov.f32 	%f5348, %f5319;
	mov.f32 	%f5349, %f5320;
	mov.f32 	%f5350, %f5321;
	mov.f32 	%f5351, %f5322;
	mov.f32 	%f5352, %f5323;
	mov.f32 	%f5353, %f5324;
	mov.f32 	%f5354, %f5325;
	mov.f32 	%f5355, %f5326;
	mov.f32 	%f5356, %f5327;
	mov.f32 	%f5357, %f5328;
	mov.f32 	%f5358, %f5329;
	mov.f32 	%f5359, %f5330;
	mov.f32 	%f5360, %f5331;
	mov.f32 	%f5361, %f5332;
	mov.f32 	%f5362, %f5333;
	mov.f32 	%f5363, %f5334;
	mov.f32 	%f5364, %f5335;
	mov.f32 	%f5365, %f5336;
	mov.f32 	%f5366, %f5337;
	mov.u32 	%r1411, %r1383;
	mov.u32 	%r1412, %r1384;
	mov.u32 	%r1413, %r1385;
	mov.u32 	%r1414, %r1386;
	mov.u32 	%r1415, %r1387;
	mov.u32 	%r1416, %r1388;
	mov.u32 	%r1417, %r1504;
	mov.u32 	%r1418, %r1389;
	mov.u32 	%r1419, %r1390;
	mov.u32 	%r1420, %r1391;
	mov.u32 	%r1421, %r1392;
	mov.u32 	%r1422, %r1393;
	mov.u32 	%r1423, %r1394;
	mov.u32 	%r1424, %r1395;
	mov.u32 	%r1425, %r1396;
	mov.u32 	%r1426, %r1397;
	mov.u32 	%r1427, %r1398;
	mov.u32 	%r1428, %r1399;
	mov.u32 	%r1429, %r1400;
	mov.u32 	%r1430, %r1401;
	mov.u32 	%r1431, %r1402;
	mov.u32 	%r1432, %r1403;
	mov.u32 	%r1433, %r1404;
	mov.u32 	%r1434, %r1405;
	mov.u32 	%r1435, %r1406;
	mov.u32 	%r1436, %r1407;
	mov.u32 	%r1437, %r1408;
	mov.u32 	%r1438, %r1409;
	@%p406 bra 	$L__BB14_461;
	setp.leu.f32 	%p407, %f5318, %f5432;
	mov.f32 	%f5339, %f5311;
	mov.f32 	%f5340, %f5312;
	mov.f32 	%f5341, %f5313;
	mov.f32 	%f5342, %f5314;
	mov.f32 	%f5343, %f5315;
	mov.f32 	%f5344, %f5316;
	mov.f32 	%f5345, %f5317;
	mov.f32 	%f5346, %f5432;
	mov.f32 	%f5347, %f5318;
	mov.f32 	%f5348, %f5319;
	mov.f32 	%f5349, %f5320;
	mov.f32 	%f5350, %f5321;
	mov.f32 	%f5351, %f5322;
	mov.f32 	%f5352, %f5323;
	mov.f32 	%f5353, %f5324;
	mov.f32 	%f5354, %f5325;
	mov.f32 	%f5355, %f5326;
	mov.f32 	%f5356, %f5327;
	mov.f32 	%f5357, %f5328;
	mov.f32 	%f5358, %f5329;
	mov.f32 	%f5359, %f5330;
	mov.f32 	%f5360, %f5331;
	mov.f32 	%f5361, %f5332;
	mov.f32 	%f5362, %f5333;
	mov.f32 	%f5363, %f5334;
	mov.f32 	%f5364, %f5335;
	mov.f32 	%f5365, %f5336;
	mov.f32 	%f5366, %f5337;
	mov.u32 	%r1411, %r1383;
	mov.u32 	%r1412, %r1384;
	mov.u32 	%r1413, %r1385;
	mov.u32 	%r1414, %r1386;
	mov.u32 	%r1415, %r1387;
	mov.u32 	%r1416, %r1388;
	mov.u32 	%r1417, %r1389;
	mov.u32 	%r1418, %r1504;
	mov.u32 	%r1419, %r1390;
	mov.u32 	%r1420, %r1391;
	mov.u32 	%r1421, %r1392;
	mov.u32 	%r1422, %r1393;
	mov.u32 	%r1423, %r1394;
	mov.u32 	%r1424, %r1395;
	mov.u32 	%r1425, %r1396;
	mov.u32 	%r1426, %r1397;
	mov.u32 	%r1427, %r1398;
	mov.u32 	%r1428, %r1399;
	mov.u32 	%r1429, %r1400;
	mov.u32 	%r1430, %r1401;
	mov.u32 	%r1431, %r1402;
	mov.u32 	%r1432, %r1403;
	mov.u32 	%r1433, %r1404;
	mov.u32 	%r1434, %r1405;
	mov.u32 	%r1435, %r1406;
	mov.u32 	%r1436, %r1407;
	mov.u32 	%r1437, %r1408;
	mov.u32 	%r1438, %r1409;
	@%p407 bra 	$L__BB14_461;
	setp.leu.f32 	%p408, %f5319, %f5432;
	mov.f32 	%f5339, %f5311;
	mov.f32 	%f5340, %f5312;
	mov.f32 	%f5341, %f5313;
	mov.f32 	%f5342, %f5314;
	mov.f32 	%f5343, %f5315;
	mov.f32 	%f5344, %f5316;
	mov.f32 	%f5345, %f5317;
	mov.f32 	%f5346, %f5318;
	mov.f32 	%f5347, %f5432;
	mov.f32 	%f5348, %f5319;
	mov.f32 	%f5349, %f5320;
	mov.f32 	%f5350, %f5321;
	mov.f32 	%f5351, %f5322;
	mov.f32 	%f5352, %f5323;
	mov.f32 	%f5353, %f5324;
	mov.f32 	%f5354, %f5325;
	mov.f32 	%f5355, %f5326;
	mov.f32 	%f5356, %f5327;
	mov.f32 	%f5357, %f5328;
	mov.f32 	%f5358, %f5329;
	mov.f32 	%f5359, %f5330;
	mov.f32 	%f5360, %f5331;
	mov.f32 	%f5361, %f5332;
	mov.f32 	%f5362, %f5333;
	mov.f32 	%f5363, %f5334;
	mov.f32 	%f5364, %f5335;
	mov.f32 	%f5365, %f5336;
	mov.f32 	%f5366, %f5337;
	mov.u32 	%r1411, %r1383;
	mov.u32 	%r1412, %r1384;
	mov.u32 	%r1413, %r1385;
	mov.u32 	%r1414, %r1386;
	mov.u32 	%r1415, %r1387;
	mov.u32 	%r1416, %r1388;
	mov.u32 	%r1417, %r1389;
	mov.u32 	%r1418, %r1390;
	mov.u32 	%r1419, %r1504;
	mov.u32 	%r1420, %r1391;
	mov.u32 	%r1421, %r1392;
	mov.u32 	%r1422, %r1393;
	mov.u32 	%r1423, %r1394;
	mov.u32 	%r1424, %r1395;
	mov.u32 	%r1425, %r1396;
	mov.u32 	%r1426, %r1397;
	mov.u32 	%r1427, %r1398;
	mov.u32 	%r1428, %r1399;
	mov.u32 	%r1429, %r1400;
	mov.u32 	%r1430, %r1401;
	mov.u32 	%r1431, %r1402;
	mov.u32 	%r1432, %r1403;
	mov.u32 	%r1433, %r1404;
	mov.u32 	%r1434, %r1405;
	mov.u32 	%r1435, %r1406;
	mov.u32 	%r1436, %r1407;
	mov.u32 	%r1437, %r1408;
	mov.u32 	%r1438, %r1409;
	@%p408 bra 	$L__BB14_461;
	setp.leu.f32 	%p409, %f5320, %f5432;
	mov.f32 	%f5339, %f5311;
	mov.f32 	%f5340, %f5312;
	mov.f32 	%f5341, %f5313;
	mov.f32 	%f5342, %f5314;
	mov.f32 	%f5343, %f5315;
	mov.f32 	%f5344, %f5316;
	mov.f32 	%f5345, %f5317;
	mov.f32 	%f5346, %f5318;
	mov.f32 	%f5347, %f5319;
	mov.f32 	%f5348, %f5432;
	mov.f32 	%f5349, %f5320;
	mov.f32 	%f5350, %f5321;
	mov.f32 	%f5351, %f5322;
	mov.f32 	%f5352, %f5323;
	mov.f32 	%f5353, %f5324;
	mov.f32 	%f5354, %f5325;
	mov.f32 	%f5355, %f5326;
	mov.f32 	%f5356, %f5327;
	mov.f32 	%f5357, %f5328;
	mov.f32 	%f5358, %f5329;
	mov.f32 	%f5359, %f5330;
	mov.f32 	%f5360, %f5331;
	mov.f32 	%f5361, %f5332;
	mov.f32 	%f5362, %f5333;
	mov.f32 	%f5363, %f5334;
	mov.f32 	%f5364, %f5335;
	mov.f32 	%f5365, %f5336;
	mov.f32 	%f5366, %f5337;
	mov.u32 	%r1411, %r1383;
	mov.u32 	%r1412, %r1384;
	mov.u32 	%r1413, %r1385;
	mov.u32 	%r1414, %r1386;
	mov.u32 	%r1415, %r1387;
	mov.u32 	%r1416, %r1388;
	mov.u32 	%r1417, %r1389;
	mov.u32 	%r1418, %r1390;
	mov.u32 	%r1419, %r1391;
	mov.u32 	%r1420, %r1504;
	mov.u32 	%r1421, %r1392;
	mov.u32 	%r1422, %r1393;
	mov.u32 	%r1423, %r1394;
	mov.u32 	%r1424, %r1395;
	mov.u32 	%r1425, %r1396;
	mov.u32 	%r1426, %r1397;
	mov.u32 	%r1427, %r1398;
	mov.u32 	%r1428, %r1399;
	mov.u32 	%r1429, %r1400;
	mov.u32 	%r1430, %r1401;
	mov.u32 	%r1431, %r1402;
	mov.u32 	%r1432, %r1403;
	mov.u32 	%r1433, %r1404;
	mov.u32 	%r1434, %r1405;
	mov.u32 	%r1435, %r1406;
	mov.u32 	%r1436, %r1407;
	mov.u32 	%r1437, %r1408;
	mov.u32 	%r1438, %r1409;
	@%p409 bra 	$L__BB14_461;
	setp.leu.f32 	%p410, %f5321, %f5432;
	mov.f32 	%f5339, %f5311;
	mov.f32 	%f5340, %f5312;
	mov.f32 	%f5341, %f5313;
	mov.f32 	%f5342, %f5314;
	mov.f32 	%f5343, %f5315;
	mov.f32 	%f5344, %f5316;
	mov.f32 	%f5345, %f5317;
	mov.f32 	%f5346, %f5318;
	mov.f32 	%f5347, %f5319;
	mov.f32 	%f5348, %f5320;
	mov.f32 	%f5349, %f5432;
	mov.f32 	%f5350, %f5321;
	mov.f32 	%f5351, %f5322;
	mov.f32 	%f5352, %f5323;
	mov.f32 	%f5353, %f5324;
	mov.f32 	%f5354, %f5325;
	mov.f32 	%f5355, %f5326;
	mov.f32 	%f5356, %f5327;
	mov.f32 	%f5357, %f5328;
	mov.f32 	%f5358, %f5329;
	mov.f32 	%f5359, %f5330;
	mov.f32 	%f5360, %f5331;
	mov.f32 	%f5361, %f5332;
	mov.f32 	%f5362, %f5333;
	mov.f32 	%f5363, %f5334;
	mov.f32 	%f5364, %f5335;
	mov.f32 	%f5365, %f5336;
	mov.f32 	%f5366, %f5337;
	mov.u32 	%r1411, %r1383;
	mov.u32 	%r1412, %r1384;
	mov.u32 	%r1413, %r1385;
	mov.u32 	%r1414, %r1386;
	mov.u32 	%r1415, %r1387;
	mov.u32 	%r1416, %r1388;
	mov.u32 	%r1417, %r1389;
	mov.u32 	%r1418, %r1390;
	mov.u32 	%r1419, %r1391;
	mov.u32 	%r1420, %r1392;
	mov.u32 	%r1421, %r1504;
	mov.u32 	%r1422, %r1393;
	mov.u32 	%r1423, %r1394;
	mov.u32 	%r1424, %r1395;
	mov.u32 	%r1425, %r1396;
	mov.u32 	%r1426, %r1397;
	mov.u32 	%r1427, %r1398;
	mov.u32 	%r1428, %r1399;
	mov.u32 	%r1429, %r1400;
	mov.u32 	%r1430, %r1401;
	mov.u32 	%r1431, %r1402;
	mov.u32 	%r1432, %r1403;
	mov.u32 	%r1433, %r1404;
	mov.u32 	%r1434, %r1405;
	mov.u32 	%r1435, %r1406;
	mov.u32 	%r1436, %r1407;
	mov.u32 	%r1437, %r1408;
	mov.u32 	%r1438, %r1409;
	@%p410 bra 	$L__BB14_461;
	setp.leu.f32 	%p411, %f5322, %f5432;
	mov.f32 	%f5339, %f5311;
	mov.f32 	%f5340, %f5312;
	mov.f32 	%f5341, %f5313;
	mov.f32 	%f5342, %f5314;
	mov.f32 	%f5343, %f5315;
	mov.f32 	%f5344, %f5316;
	mov.f32 	%f5345, %f5317;
	mov.f32 	%f5346, %f5318;
	mov.f32 	%f5347, %f5319;
	mov.f32 	%f5348, %f5320;
	mov.f32 	%f5349, %f5321;
	mov.f32 	%f5350, %f5432;
	mov.f32 	%f5351, %f5322;
	mov.f32 	%f5352, %f5323;
	mov.f32 	%f5353, %f5324;
	mov.f32 	%f5354, %f5325;
	mov.f32 	%f5355, %f5326;
	mov.f32 	%f5356, %f5327;
	mov.f32 	%f5357, %f5328;
	mov.f32 	%f5358, %f5329;
	mov.f32 	%f5359, %f5330;
	mov.f32 	%f5360, %f5331;
	mov.f32 	%f5361, %f5332;
	mov.f32 	%f5362, %f5333;
	mov.f32 	%f5363, %f5334;
	mov.f32 	%f5364, %f5335;
	mov.f32 	%f5365, %f5336;
	mov.f32 	%f5366, %f5337;
	mov.u32 	%r1411, %r1383;
	mov.u32 	%r1412, %r1384;
	mov.u32 	%r1413, %r1385;
	mov.u32 	%r1414, %r1386;
	mov.u32 	%r1415, %r1387;
	mov.u32 	%r1416, %r1388;
	mov.u32 	%r1417, %r1389;
	mov.u32 	%r1418, %r1390;
	mov.u32 	%r1419, %r1391;
	mov.u32 	%r1420, %r1392;
	mov.u32 	%r1421, %r1393;
	mov.u32 	%r1422, %r1504;
	mov.u32 	%r1423, %r1394;
	mov.u32 	%r1424, %r1395;
	mov.u32 	%r1425, %r1396;
	mov.u32 	%r1426, %r1397;
	mov.u32 	%r1427, %r1398;
	mov.u32 	%r1428, %r1399;
	mov.u32 	%r1429, %r1400;
	mov.u32 	%r1430, %r1401;
	mov.u32 	%r1431, %r1402;
	mov.u32 	%r1432, %r1403;
	mov.u32 	%r1433, %r1404;
	mov.u32 	%r1434, %r1405;
	mov.u32 	%r1435, %r1406;
	mov.u32 	%r1436, %r1407;
	mov.u32 	%r1437, %r1408;
	mov.u32 	%r1438, %r1409;
	@%p411 bra 	$L__BB14_461;
	setp.leu.f32 	%p412, %f5323, %f5432;
	mov.f32 	%f5339, %f5311;
	mov.f32 	%f5340, %f5312;
	mov.f32 	%f5341, %f5313;
	mov.f32 	%f5342, %f5314;
	mov.f32 	%f5343, %f5315;
	mov.f32 	%f5344, %f5316;
	mov.f32 	%f5345, %f5317;
	mov.f32 	%f5346, %f5318;
	mov.f32 	%f5347, %f5319;
	mov.f32 	%f5348, %f5320;
	mov.f32 	%f5349, %f5321;
	mov.f32 	%f5350, %f5322;
	mov.f32 	%f5351, %f5432;
	mov.f32 	%f5352, %f5323;
	mov.f32 	%f5353, %f5324;
	mov.f32 	%f5354, %f5325;
	mov.f32 	%f5355, %f5326;
	mov.f32 	%f5356, %f5327;
	mov.f32 	%f5357, %f5328;
	mov.f32 	%f5358, %f5329;
	mov.f32 	%f5359, %f5330;
	mov.f32 	%f5360, %f5331;
	mov.f32 	%f5361, %f5332;
	mov.f32 	%f5362, %f5333;
	mov.f32 	%f5363, %f5334;
	mov.f32 	%f5364, %f5335;
	mov.f32 	%f5365, %f5336;
	mov.f32 	%f5366, %f5337;
	mov.u32 	%r1411, %r1383;
	mov.u32 	%r1412, %r1384;
	mov.u32 	%r1413, %r1385;
	mov.u32 	%r1414, %r1386;
	mov.u32 	%r1415, %r1387;
	mov.u32 	%r1416, %r1388;
	mov.u32 	%r1417, %r1389;
	mov.u32 	%r1418, %r1390;
	mov.u32 	%r1419, %r1391;
	mov.u32 	%r1420, %r1392;
	mov.u32 	%r1421, %r1393;
	mov.u32 	%r1422, %r1394;
	mov.u32 	%r1423, %r1504;
	mov.u32 	%r1424, %r1395;
	mov.u32 	%r1425, %r1396;
	mov.u32 	%r1426, %r1397;
	mov.u32 	%r1427, %r1398;
	mov.u32 	%r1428, %r1399;
	mov.u32 	%r1429, %r1400;
	mov.u32 	%r1430, %r1401;
	mov.u32 	%r1431, %r1402;
	mov.u32 	%r1432, %r1403;
	mov.u32 	%r1433, %r1404;
	mov.u32 	%r1434, %r1405;
	mov.u32 	%r1435, %r1406;
	mov.u32 	%r1436, %r1407;
	mov.u32 	%r1437, %r1408;
	mov.u32 	%r1438, %r1409;
	@%p412 bra 	$L__BB14_461;
	setp.leu.f32 	%p413, %f5324, %f5432;
	mov.f32 	%f5339, %f5311;
	mov.f32 	%f5340, %f5312;
	mov.f32 	%f5341, %f5313;
	mov.f32 	%f5342, %f5314;
	mov.f32 	%f5343, %f5315;
	mov.f32 	%f5344, %f5316;
	mov.f32 	%f5345, %f5317;
	mov.f32 	%f5346, %f5318;
	mov.f32 	%f5347, %f5319;
	mov.f32 	%f5348, %f5320;
	mov.f32 	%f5349, %f5321;
	mov.f32 	%f5350, %f5322;
	mov.f32 	%f5351, %f5323;
	mov.f32 	%f5352, %f5432;
	mov.f32 	%f5353, %f5324;
	mov.f32 	%f5354, %f5325;
	mov.f32 	%f5355, %f5326;
	mov.f32 	%f5356, %f5327;
	mov.f32 	%f5357, %f5328;
	mov.f32 	%f5358, %f5329;
	mov.f32 	%f5359, %f5330;
	mov.f32 	%f5360, %f5331;
	mov.f32 	%f5361, %f5332;
	mov.f32 	%f5362, %f5333;
	mov.f32 	%f5363, %f5334;
	mov.f32 	%f5364, %f5335;
	mov.f32 	%f5365, %f5336;
	mov.f32 	%f5366, %f5337;
	mov.u32 	%r1411, %r1383;
	mov.u32 	%r1412, %r1384;
	mov.u32 	%r1413, %r1385;
	mov.u32 	%r1414, %r1386;
	mov.u32 	%r1415, %r1387;
	mov.u32 	%r1416, %r1388;
	mov.u32 	%r1417, %r1389;
	mov.u32 	%r1418, %r1390;
	mov.u32 	%r1419, %r1391;
	mov.u32 	%r1420, %r1392;
	mov.u32 	%r1421, %r1393;
	mov.u32 	%r1422, %r1394;
	mov.u32 	%r1423, %r1395;
	mov.u32 	%r1424, %r1504;
	mov.u32 	%r1425, %r1396;
	mov.u32 	%r1426, %r1397;
	mov.u32 	%r1427, %r1398;
	mov.u32 	%r1428, %r1399;
	mov.u32 	%r1429, %r1400;
	mov.u32 	%r1430, %r1401;
	mov.u32 	%r1431, %r1402;
	mov.u32 	%r1432, %r1403;
	mov.u32 	%r1433, %r1404;
	mov.u32 	%r1434, %r1405;
	mov.u32 	%r1435, %r1406;
	mov.u32 	%r1436, %r1407;
	mov.u32 	%r1437, %r1408;
	mov.u32 	%r1438, %r1409;
	@%p413 bra 	$L__BB14_461;
	setp.leu.f32 	%p414, %f5325, %f5432;
	mov.f32 	%f5339, %f5311;
	mov.f32 	%f5340, %f5312;
	mov.f32 	%f5341, %f5313;
	mov.f32 	%f5342, %f5314;
	mov.f32 	%f5343, %f5315;
	mov.f32 	%f5344, %f5316;
	mov.f32 	%f5345, %f5317;
	mov.f32 	%f5346, %f5318;
	mov.f32 	%f5347, %f5319;
	mov.f32 	%f5348, %f5320;
	mov.f32 	%f5349, %f5321;
	mov.f32 	%f5350, %f5322;
	mov.f32 	%f5351, %f5323;
	mov.f32 	%f5352, %f5324;
	mov.f32 	%f5353, %f5432;
	mov.f32 	%f5354, %f5325;
	mov.f32 	%f5355, %f5326;
	mov.f32 	%f5356, %f5327;
	mov.f32 	%f5357, %f5328;
	mov.f32 	%f5358, %f5329;
	mov.f32 	%f5359, %f5330;
	mov.f32 	%f5360, %f5331;
	mov.f32 	%f5361, %f5332;
	mov.f32 	%f5362, %f5333;
	mov.f32 	%f5363, %f5334;
	mov.f32 	%f5364, %f5335;
	mov.f32 	%f5365, %f5336;
	mov.f32 	%f5366, %f5337;
	mov.u32 	%r1411, %r1383;
	mov.u32 	%r1412, %r1384;
	mov.u32 	%r1413, %r1385;
	mov.u32 	%r1414, %r1386;
	mov.u32 	%r1415, %r1387;
	mov.u32 	%r1416, %r1388;
	mov.u32 	%r1417, %r1389;
	mov.u32 	%r1418, %r1390;
	mov.u32 	%r1419, %r1391;
	mov.u32 	%r1420, %r1392;
	mov.u32 	%r1421, %r1393;
	mov.u32 	%r1422, %r1394;
	mov.u32 	%r1423, %r1395;
	mov.u32 	%r1424, %r1396;
	mov.u32 	%r1425, %r1504;
	mov.u32 	%r1426, %r1397;
	mov.u32 	%r1427, %r1398;
	mov.u32 	%r1428, %r1399;
	mov.u32 	%r1429, %r1400;
	mov.u32 	%r1430, %r1401;
	mov.u32 	%r1431, %r1402;
	mov.u32 	%r1432, %r1403;
	mov.u32 	%r1433, %r1404;
	mov.u32 	%r1434, %r1405;
	mov.u32 	%r1435, %r1406;
	mov.u32 	%r1436, %r1407;
	mov.u32 	%r1437, %r1408;
	mov.u32 	%r1438, %r1409;
	@%p414 bra 	$L__BB14_461;
	setp.leu.f32 	%p415, %f5326, %f5432;
	mov.f32 	%f5339, %f5311;
	mov.f32 	%f5340, %f5312;
	mov.f32 	%f5341, %f5313;
	mov.f32 	%f5342, %f5314;
	mov.f32 	%f5343, %f5315;
	mov.f32 	%f5344, %f5316;
	mov.f32 	%f5345, %f5317;
	mov.f32 	%f5346, %f5318;
	mov.f32 	%f5347, %f5319;
	mov.f32 	%f5348, %f5320;
	mov.f32 	%f5349, %f5321;
	mov.f32 	%f5350, %f5322;
	mov.f32 	%f5351, %f5323;
	mov.f32 	%f5352, %f5324;
	mov.f32 	%f5353, %f5325;
	mov.f32 	%f5354, %f5432;
	mov.f32 	%f5355, %f5326;
	mov.f32 	%f5356, %f5327;
	mov.f32 	%f5357, %f5328;
	mov.f32 	%f5358, %f5329;
	mov.f32 	%f5359, %f5330;
	mov.f32 	%f5360, %f5331;
	mov.f32 	%f5361, %f5332;
	mov.f32 	%f5362, %f5333;
	mov.f32 	%f5363, %f5334;
	mov.f32 	%f5364, %f5335;
	mov.f32 	%f5365, %f5336;
	mov.f32 	%f5366, %f5337;
	mov.u32 	%r1411, %r1383;
	mov.u32 	%r1412, %r1384;
	mov.u32 	%r1413, %r1385;
	mov.u32 	%r1414, %r1386;
	mov.u32 	%r1415, %r1387;
	mov.u32 	%r1416, %r1388;
	mov.u32 	%r1417, %r1389;
	mov.u32 	%r1418, %r1390;
	mov.u32 	%r1419, %r1391;
	mov.u32 	%r1420, %r1392;
	mov.u32 	%r1421, %r1393;
	mov.u32 	%r1422, %r1394;
	mov.u32 	%r1423, %r1395;
	mov.u32 	%r1424, %r1396;
	mov.u32 	%r1425, %r1397;
	mov.u32 	%r1426, %r1504;
	mov.u32 	%r1427, %r1398;
	mov.u32 	%r1428, %r1399;
	mov.u32 	%r1429, %r1400;
	mov.u32 	%r1430, %r1401;
	mov.u32 	%r1431, %r1402;
	mov.u32 	%r1432, %r1403;
	mov.u32 	%r1433, %r1404;
	mov.u32 	%r1434, %r1405;
	mov.u32 	%r1435, %r1406;
	mov.u32 	%r1436, %r1407;
	mov.u32 	%r1437, %r1408;
	mov.u32 	%r1438, %r1409;
	@%p415 bra 	$L__BB14_461;
	setp.leu.f32 	%p416, %f5327, %f5432;
	mov.f32 	%f5339, %f5311;
	mov.f32 	%f5340, %f5312;
	mov.f32 	%f5341, %f5313;
	mov.f32 	%f5342, %f5314;
	mov.f32 	%f5343, %f5315;
	mov.f32 	%f5344, %f5316;
	mov.f32 	%f5345, %f5317;
	mov.f32 	%f5346, %f5318;
	mov.f32 	%f5347, %f5319;
	mov.f32 	%f5348, %f5320;
	mov.f32 	%f5349, %f5321;
	mov.f32 	%f5350, %f5322;
	mov.f32 	%f5351, %f5323;
	mov.f32 	%f5352, %f5324;
	mov.f32 	%f5353, %f5325;
	mov.f32 	%f5354, %f5326;
	mov.f32 	%f5355, %f5432;
	mov.f32 	%f5356, %f5327;
	mov.f32 	%f5357, %f5328;
	mov.f32 	%f5358, %f5329;
	mov.f32 	%f5359, %f5330;
	mov.f32 	%f5360, %f5331;
	mov.f32 	%f5361, %f5332;
	mov.f32 	%f5362, %f5333;
	mov.f32 	%f5363, %f5334;
	mov.f32 	%f5364, %f5335;
	mov.f32 	%f5365, %f5336;
	mov.f32 	%f5366, %f5337;
	mov.u32 	%r1411, %r1383;
	mov.u32 	%r1412, %r1384;
	mov.u32 	%r1413, %r1385;
	mov.u32 	%r1414, %r1386;
	mov.u32 	%r1415, %r1387;
	mov.u32 	%r1416, %r1388;
	mov.u32 	%r1417, %r1389;
	mov.u32 	%r1418, %r1390;
	mov.u32 	%r1419, %r1391;
	mov.u32 	%r1420, %r1392;
	mov.u32 	%r1421, %r1393;
	mov.u32 	%r1422, %r1394;
	mov.u32 	%r1423, %r1395;
	mov.u32 	%r1424, %r1396;
	mov.u32 	%r1425, %r1397;
	mov.u32 	%r1426, %r1398;
	mov.u32 	%r1427, %r1504;
	mov.u32 	%r1428, %r1399;
	mov.u32 	%r1429, %r1400;
	mov.u32 	%r1430, %r1401;
	mov.u32 	%r1431, %r1402;
	mov.u32 	%r1432, %r1403;
	mov.u32 	%r1433, %r1404;
	mov.u32 	%r1434, %r1405;
	mov.u32 	%r1435, %r1406;
	mov.u32 	%r1436, %r1407;
	mov.u32 	%r1437, %r1408;
	mov.u32 	%r1438, %r1409;
	@%p416 bra 	$L__BB14_461;
	setp.leu.f32 	%p417, %f5328, %f5432;
	mov.f32 	%f5339, %f5311;
	mov.f32 	%f5340, %f5312;
	mov.f32 	%f5341, %f5313;
	mov.f32 	%f5342, %f5314;
	mov.f32 	%f5343, %f5315;
	mov.f32 	%f5344, %f5316;
	mov.f32 	%f5345, %f5317;
	mov.f32 	%f5346, %f5318;
	mov.f32 	%f5347, %f5319;
	mov.f32 	%f5348, %f5320;
	mov.f32 	%f5349, %f5321;
	mov.f32 	%f5350, %f5322;
	mov.f32 	%f5351, %f5323;
	mov.f32 	%f5352, %f5324;
	mov.f32 	%f5353, %f5325;
	mov.f32 	%f5354, %f5326;
	mov.f32 	%f5355, %f5327;
	mov.f32 	%f5356, %f5432;
	mov.f32 	%f5357, %f5328;
	mov.f32 	%f5358, %f5329;
	mov.f32 	%f5359, %f5330;
	mov.f32 	%f5360, %f5331;
	mov.f32 	%f5361, %f5332;
	mov.f32 	%f5362, %f5333;
	mov.f32 	%f5363, %f5334;
	mov.f32 	%f5364, %f5335;
	mov.f32 	%f5365, %f5336;
	mov.f32 	%f5366, %f5337;
	mov.u32 	%r1411, %r1383;
	mov.u32 	%r1412, %r1384;
	mov.u32 	%r1413, %r1385;
	mov.u32 	%r1414, %r1386;
	mov.u32 	%r1415, %r1387;
	mov.u32 	%r1416, %r1388;
	mov.u32 	%r1417, %r1389;
	mov.u32 	%r1418, %r1390;
	mov.u32 	%r1419, %r1391;
	mov.u32 	%r1420, %r1392;
	mov.u32 	%r1421, %r1393;
	mov.u32 	%r1422, %r1394;
	mov.u32 	%r1423, %r1395;
	mov.u32 	%r1424, %r1396;
	mov.u32 	%r1425, %r1397;
	mov.u32 	%r1426, %r1398;
	mov.u32 	%r1427, %r1399;
	mov.u32 	%r1428, %r1504;
	mov.u32 	%r1429, %r1400;
	mov.u32 	%r1430, %r1401;
	mov.u32 	%r1431, %r1402;
	mov.u32 	%r1432, %r1403;
	mov.u32 	%r1433, %r1404;
	mov.u32 	%r1434, %r1405;
	mov.u32 	%r1435, %r1406;
	mov.u32 	%r1436, %r1407;
	mov.u32 	%r1437, %r1408;
	mov.u32 	%r1438, %r1409;
	@%p417 bra 	$L__BB14_461;
	setp.leu.f32 	%p418, %f5329, %f5432;
	mov.f32 	%f5339, %f5311;
	mov.f32 	%f5340, %f5312;
	mov.f32 	%f5341, %f5313;
	mov.f32 	%f5342, %f5314;
	mov.f32 	%f5343, %f5315;
	mov.f32 	%f5344, %f5316;
	mov.f32 	%f5345, %f5317;
	mov.f32 	%f5346, %f5318;
	mov.f32 	%f5347, %f5319;
	mov.f32 	%f5348, %f5320;
	mov.f32 	%f5349, %f5321;
	mov.f32 	%f5350, %f5322;
	mov.f32 	%f5351, %f5323;
	mov.f32 	%f5352, %f5324;
	mov.f32 	%f5353, %f5325;
	mov.f32 	%f5354, %f5326;
	mov.f32 	%f5355, %f5327;
	mov.f32 	%f5356, %f5328;
	mov.f32 	%f5357, %f5432;
	mov.f32 	%f5358, %f5329;
	mov.f32 	%f5359, %f5330;
	mov.f32 	%f5360, %f5331;
	mov.f32 	%f5361, %f5332;
	mov.f32 	%f5362, %f5333;
	mov.f32 	%f5363, %f5334;
	mov.f32 	%f5364, %f5335;
	mov.f32 	%f5365, %f5336;
	mov.f32 	%f5366, %f5337;
	mov.u32 	%r1411, %r1383;
	mov.u32 	%r1412, %r1384;
	mov.u32 	%r1413, %r1385;
	mov.u32 	%r1414, %r1386;
	mov.u32 	%r1415, %r1387;
	mov.u32 	%r1416, %r1388;
	mov.u32 	%r1417, %r1389;
	mov.u32 	%r1418, %r1390;
	mov.u32 	%r1419, %r1391;
	mov.u32 	%r1420, %r1392;
	mov.u32 	%r1421, %r1393;
	mov.u32 	%r1422, %r1394;
	mov.u32 	%r1423, %r1395;
	mov.u32 	%r1424, %r1396;
	mov.u32 	%r1425, %r1397;
	mov.u32 	%r1426, %r1398;
	mov.u32 	%r1427, %r1399;
	mov.u32 	%r1428, %r1400;
	mov.u32 	%r1429, %r1504;
	mov.u32 	%r1430, %r1401;
	mov.u32 	%r1431, %r1402;
	mov.u32 	%r1432, %r1403;
	mov.u32 	%r1433, %r1404;
	mov.u32 	%r1434, %r1405;
	mov.u32 	%r1435, %r1406;
	mov.u32 	%r1436, %r1407;
	mov.u32 	%r1437, %r1408;
	mov.u32 	%r1438, %r1409;
	@%p418 bra 	$L__BB14_461;
	setp.leu.f32 	%p419, %f5330, %f5432;
	mov.f32 	%f5339, %f5311;
	mov.f32 	%f5340, %f5312;
	mov.f32 	%f5341, %f5313;
	mov.f32 	%f5342, %f5314;
	mov.f32 	%f5343, %f5315;
	mov.f32 	%f5344, %f5316;
	mov.f32 	%f5345, %f5317;
	mov.f32 	%f5346, %f5318;
	mov.f32 	%f5347, %f5319;
	mov.f32 	%f5348, %f5320;
	mov.f32 	%f5349, %f5321;
	mov.f32 	%f5350, %f5322;
	mov.f32 	%f5351, %f5323;
	mov.f32 	%f5352, %f5324;
	mov.f32 	%f5353, %f5325;
	mov.f32 	%f5354, %f5326;
	mov.f32 	%f5355, %f5327;
	mov.f32 	%f5356, %f5328;
	mov.f32 	%f5357, %f5329;
	mov.f32 	%f5358, %f5432;
	mov.f32 	%f5359, %f5330;
	mov.f32 	%f5360, %f5331;
	mov.f32 	%f5361, %f5332;
	mov.f32 	%f5362, %f5333;
	mov.f32 	%f5363, %f5334;
	mov.f32 	%f5364, %f5335;
	mov.f32 	%f5365, %f5336;
	mov.f32 	%f5366, %f5337;
	mov.u32 	%r1411, %r1383;
	mov.u32 	%r1412, %r1384;
	mov.u32 	%r1413, %r1385;
	mov.u32 	%r1414, %r1386;
	mov.u32 	%r1415, %r1387;
	mov.u32 	%r1416, %r1388;
	mov.u32 	%r1417, %r1389;
	mov.u32 	%r1418, %r1390;
	mov.u32 	%r1419, %r1391;
	mov.u32 	%r1420, %r1392;
	mov.u32 	%r1421, %r1393;
	mov.u32 	%r1422, %r1394;
	mov.u32 	%r1423, %r1395;
	mov.u32 	%r1424, %r1396;
	mov.u32 	%r1425, %r1397;
	mov.u32 	%r1426, %r1398;
	mov.u32 	%r1427, %r1399;
	mov.u32 	%r1428, %r1400;
	mov.u32 	%r1429, %r1401;
	mov.u32 	%r1430, %r1504;
	mov.u32 	%r1431, %r1402;
	mov.u32 	%r1432, %r1403;
	mov.u32 	%r1433, %r1404;
	mov.u32 	%r1434, %r1405;
	mov.u32 	%r1435, %r1406;
	mov.u32 	%r1436, %r1407;
	mov.u32 	%r1437, %r1408;
	mov.u32 	%r1438, %r1409;
	@%p419 bra 	$L__BB14_461;
	setp.leu.f32 	%p420, %f5331, %f5432;
	mov.f32 	%f5339, %f5311;
	mov.f32 	%f5340, %f5312;
	mov.f32 	%f5341, %f5313;
	mov.f32 	%f5342, %f5314;
	mov.f32 	%f5343, %f5315;
	mov.f32 	%f5344, %f5316;
	mov.f32 	%f5345, %f5317;
	mov.f32 	%f5346, %f5318;
	mov.f32 	%f5347, %f5319;
	mov.f32 	%f5348, %f5320;
	mov.f32 	%f5349, %f5321;
	mov.f32 	%f5350, %f5322;
	mov.f32 	%f5351, %f5323;
	mov.f32 	%f5352, %f5324;
	mov.f32 	%f5353, %f5325;
	mov.f32 	%f5354, %f5326;
	mov.f32 	%f5355, %f5327;
	mov.f32 	%f5356, %f5328;
	mov.f32 	%f5357, %f5329;
	mov.f32 	%f5358, %f5330;
	mov.f32 	%f5359, %f5432;
	mov.f32 	%f5360, %f5331;
	mov.f32 	%f5361, %f5332;
	mov.f32 	%f5362, %f5333;
	mov.f32 	%f5363, %f5334;
	mov.f32 	%f5364, %f5335;
	mov.f32 	%f5365, %f5336;
	mov.f32 	%f5366, %f5337;
	mov.u32 	%r1411, %r1383;
	mov.u32 	%r1412, %r1384;
	mov.u32 	%r1413, %r1385;
	mov.u32 	%r1414, %r1386;
	mov.u32 	%r1415, %r1387;
	mov.u32 	%r1416, %r1388;
	mov.u32 	%r1417, %r1389;
	mov.u32 	%r1418, %r1390;
	mov.u32 	%r1419, %r1391;
	mov.u32 	%r1420, %r1392;
	mov.u32 	%r1421, %r1393;
	mov.u32 	%r1422, %r1394;
	mov.u32 	%r1423, %r1395;
	mov.u32 	%r1424, %r1396;
	mov.u32 	%r1425, %r1397;
	mov.u32 	%r1426, %r1398;
	mov.u32 	%r1427, %r1399;
	mov.u32 	%r1428, %r1400;
	mov.u32 	%r1429, %r1401;
	mov.u32 	%r1430, %r1402;
	mov.u32 	%r1431, %r1504;
	mov.u32 	%r1432, %r1403;
	mov.u32 	%r1433, %r1404;
	mov.u32 	%r1434, %r1405;
	mov.u32 	%r1435, %r1406;
	mov.u32 	%r1436, %r1407;
	mov.u32 	%r1437, %r1408;
	mov.u32 	%r1438, %r1409;
	@%p420 bra 	$L__BB14_461;
	setp.leu.f32 	%p421, %f5332, %f5432;
	mov.f32 	%f5339, %f5311;
	mov.f32 	%f5340, %f5312;
	mov.f32 	%f5341, %f5313;
	mov.f32 	%f5342, %f5314;
	mov.f32 	%f5343, %f5315;
	mov.f32 	%f5344, %f5316;
	mov.f32 	%f5345, %f5317;
	mov.f32 	%f5346, %f5318;
	mov.f32 	%f5347, %f5319;
	mov.f32 	%f5348, %f5320;
	mov.f32 	%f5349, %f5321;
	mov.f32 	%f5350, %f5322;
	mov.f32 	%f5351, %f5323;
	mov.f32 	%f5352, %f5324;
	mov.f32 	%f5353, %f5325;
	mov.f32 	%f5354, %f5326;
	mov.f32 	%f5355, %f5327;
	mov.f32 	%f5356, %f5328;
	mov.f32 	%f5357, %f5329;
	mov.f32 	%f5358, %f5330;
	mov.f32 	%f5359, %f5331;
	mov.f32 	%f5360, %f5432;
	mov.f32 	%f5361, %f5332;
	mov.f32 	%f5362, %f5333;
	mov.f32 	%f5363, %f5334;
	mov.f32 	%f5364, %f5335;
	mov.f32 	%f5365, %f5336;
	mov.f32 	%f5366, %f5337;
	mov.u32 	%r1411, %r1383;
	mov.u32 	%r1412, %r1384;
	mov.u32 	%r1413, %r1385;
	mov.u32 	%r1414, %r1386;
	mov.u32 	%r1415, %r1387;
	mov.u32 	%r1416, %r1388;
	mov.u32 	%r1417, %r1389;
	mov.u32 	%r1418, %r1390;
	mov.u32 	%r1419, %r1391;
	mov.u32 	%r1420, %r1392;
	mov.u32 	%r1421, %r1393;
	mov.u32 	%r1422, %r1394;
	mov.u32 	%r1423, %r1395;
	mov.u32 	%r1424, %r1396;
	mov.u32 	%r1425, %r1397;
	mov.u32 	%r1426, %r1398;
	mov.u32 	%r1427, %r1399;
	mov.u32 	%r1428, %r1400;
	mov.u32 	%r1429, %r1401;
	mov.u32 	%r1430, %r1402;
	mov.u32 	%r1431, %r1403;
	mov.u32 	%r1432, %r1504;
	mov.u32 	%r1433, %r1404;
	mov.u32 	%r1434, %r1405;
	mov.u32 	%r1435, %r1406;
	mov.u32 	%r1436, %r1407;
	mov.u32 	%r1437, %r1408;
	mov.u32 	%r1438, %r1409;
	@%p421 bra 	$L__BB14_461;
	setp.leu.f32 	%p422, %f5333, %f5432;
	mov.f32 	%f5339, %f5311;
	mov.f32 	%f5340, %f5312;
	mov.f32 	%f5341, %f5313;
	mov.f32 	%f5342, %f5314;
	mov.f32 	%f5343, %f5315;
	mov.f32 	%f5344, %f5316;
	mov.f32 	%f5345, %f5317;
	mov.f32 	%f5346, %f5318;
	mov.f32 	%f5347, %f5319;
	mov.f32 	%f5348, %f5320;
	mov.f32 	%f5349, %f5321;
	mov.f32 	%f5350, %f5322;
	mov.f32 	%f5351, %f5323;
	mov.f32 	%f5352, %f5324;
	mov.f32 	%f5353, %f5325;
	mov.f32 	%f5354, %f5326;
	mov.f32 	%f5355, %f5327;
	mov.f32 	%f5356, %f5328;
	mov.f32 	%f5357, %f5329;
	mov.f32 	%f5358, %f5330;
	mov.f32 	%f5359, %f5331;
	mov.f32 	%f5360, %f5332;
	mov.f32 	%f5361, %f5432;
	mov.f32 	%f5362, %f5333;
	mov.f32 	%f5363, %f5334;
	mov.f32 	%f5364, %f5335;
	mov.f32 	%f5365, %f5336;
	mov.f32 	%f5366, %f5337;
	mov.u32 	%r1411, %r1383;
	mov.u32 	%r1412, %r1384;
	mov.u32 	%r1413, %r1385;
	mov.u32 	%r1414, %r1386;
	mov.u32 	%r1415, %r1387;
	mov.u32 	%r1416, %r1388;
	mov.u32 	%r1417, %r1389;
	mov.u32 	%r1418, %r1390;
	mov.u32 	%r1419, %r1391;
	mov.u32 	%r1420, %r1392;
	mov.u32 	%r1421, %r1393;
	mov.u32 	%r1422, %r1394;
	mov.u32 	%r1423, %r1395;
	mov.u32 	%r1424, %r1396;
	mov.u32 	%r1425, %r1397;
	mov.u32 	%r1426, %r1398;
	mov.u32 	%r1427, %r1399;
	mov.u32 	%r1428, %r1400;
	mov.u32 	%r1429, %r1401;
	mov.u32 	%r1430, %r1402;
	mov.u32 	%r1431, %r1403;
	mov.u32 	%r1432, %r1404;
	mov.u32 	%r1433, %r1504;
	mov.u32 	%r1434, %r1405;
	mov.u32 	%r1435, %r1406;
	mov.u32 	%r1436, %r1407;
	mov.u32 	%r1437, %r1408;
	mov.u32 	%r1438, %r1409;
	@%p422 bra 	$L__BB14_461;
	setp.leu.f32 	%p423, %f5334, %f5432;
	mov.f32 	%f5339, %f5311;
	mov.f32 	%f5340, %f5312;
	mov.f32 	%f5341, %f5313;
	mov.f32 	%f5342, %f5314;
	mov.f32 	%f5343, %f5315;
	mov.f32 	%f5344, %f5316;
	mov.f32 	%f5345, %f5317;
	mov.f32 	%f5346, %f5318;
	mov.f32 	%f5347, %f5319;
	mov.f32 	%f5348, %f5320;
	mov.f32 	%f5349, %f5321;
	mov.f32 	%f5350, %f5322;
	mov.f32 	%f5351, %f5323;
	mov.f32 	%f5352, %f5324;
	mov.f32 	%f5353, %f5325;
	mov.f32 	%f5354, %f5326;
	mov.f32 	%f5355, %f5327;
	mov.f32 	%f5356, %f5328;
	mov.f32 	%f5357, %f5329;
	mov.f32 	%f5358, %f5330;
	mov.f32 	%f5359, %f5331;
	mov.f32 	%f5360, %f5332;
	mov.f32 	%f5361, %f5333;
	mov.f32 	%f5362, %f5432;
	mov.f32 	%f5363, %f5334;
	mov.f32 	%f5364, %f5335;
	mov.f32 	%f5365, %f5336;
	mov.f32 	%f5366, %f5337;
	mov.u32 	%r1411, %r1383;
	mov.u32 	%r1412, %r1384;
	mov.u32 	%r1413, %r1385;
	mov.u32 	%r1414, %r1386;
	mov.u32 	%r1415, %r1387;
	mov.u32 	%r1416, %r1388;
	mov.u32 	%r1417, %r1389;
	mov.u32 	%r1418, %r1390;
	mov.u32 	%r1419, %r1391;
	mov.u32 	%r1420, %r1392;
	mov.u32 	%r1421, %r1393;
	mov.u32 	%r1422, %r1394;
	mov.u32 	%r1423, %r1395;
	mov.u32 	%r1424, %r1396;
	mov.u32 	%r1425, %r1397;
	mov.u32 	%r1426, %r1398;
	mov.u32 	%r1427, %r1399;
	mov.u32 	%r1428, %r1400;
	mov.u32 	%r1429, %r1401;
	mov.u32 	%r1430, %r1402;
	mov.u32 	%r1431, %r1403;
	mov.u32 	%r1432, %r1404;
	mov.u32 	%r1433, %r1405;
	mov.u32 	%r1434, %r1504;
	mov.u32 	%r1435, %r1406;
	mov.u32 	%r1436, %r1407;
	mov.u32 	%r1437, %r1408;
	mov.u32 	%r1438, %r1409;
	@%p423 bra 	$L__BB14_461;
	setp.leu.f32 	%p424, %f5335, %f5432;
	mov.f32 	%f5339, %f5311;
	mov.f32 	%f5340, %f5312;
	mov.f32 	%f5341, %f5313;
	mov.f32 	%f5342, %f5314;
	mov.f32 	%f5343, %f5315;
	mov.f32 	%f5344, %f5316;
	mov.f32 	%f5345, %f5317;
	mov.f32 	%f5346, %f5318;
	mov.f32 	%f5347, %f5319;
	mov.f32 	%f5348, %f5320;
	mov.f32 	%f5349, %f5321;
	mov.f32 	%f5350, %f5322;
	mov.f32 	%f5351, %f5323;
	mov.f32 	%f5352, %f5324;
	mov.f32 	%f5353, %f5325;
	mov.f32 	%f5354, %f5326;
	mov.f32 	%f5355, %f5327;
	mov.f32 	%f5356, %f5328;
	mov.f32 	%f5357, %f5329;
	mov.f32 	%f5358, %f5330;
	mov.f32 	%f5359, %f5331;
	mov.f32 	%f5360, %f5332;
	mov.f32 	%f5361, %f5333;
	mov.f32 	%f5362, %f5334;
	mov.f32 	%f5363, %f5432;
	mov.f32 	%f5364, %f5335;
	mov.f32 	%f5365, %f5336;
	mov.f32 	%f5366, %f5337;
	mov.u32 	%r1411, %r1383;
	mov.u32 	%r1412, %r1384;
	mov.u32 	%r1413, %r1385;
	mov.u32 	%r1414, %r1386;
	mov.u32 	%r1415, %r1387;
	mov.u32 	%r1416, %r1388;
	mov.u32 	%r1417, %r1389;
	mov.u32 	%r1418, %r1390;
	mov.u32 	%r1419, %r1391;
	mov.u32 	%r1420, %r1392;
	mov.u32 	%r1421, %r1393;
	mov.u32 	%r1422, %r1394;
	mov.u32 	%r1423, %r1395;
	mov.u32 	%r1424, %r1396;
	mov.u32 	%r1425, %r1397;
	mov.u32 	%r1426, %r1398;
	mov.u32 	%r1427, %r1399;
	mov.u32 	%r1428, %r1400;
	mov.u32 	%r1429, %r1401;
	mov.u32 	%r1430, %r1402;
	mov.u32 	%r1431, %r1403;
	mov.u32 	%r1432, %r1404;
	mov.u32 	%r1433, %r1405;
	mov.u32 	%r1434, %r1406;
	mov.u32 	%r1435, %r1504;
	mov.u32 	%r1436, %r1407;
	mov.u32 	%r1437, %r1408;
	mov.u32 	%r1438, %r1409;
	@%p424 bra 	$L__BB14_461;
	setp.leu.f32 	%p425, %f5336, %f5432;
	mov.f32 	%f5339, %f5311;
	mov.f32 	%f5340, %f5312;
	mov.f32 	%f5341, %f5313;
	mov.f32 	%f5342, %f5314;
	mov.f32 	%f5343, %f5315;
	mov.f32 	%f5344, %f5316;
	mov.f32 	%f5345, %f5317;
	mov.f32 	%f5346, %f5318;
	mov.f32 	%f5347, %f5319;
	mov.f32 	%f5348, %f5320;
	mov.f32 	%f5349, %f5321;
	mov.f32 	%f5350, %f5322;
	mov.f32 	%f5351, %f5323;
	mov.f32 	%f5352, %f5324;
	mov.f32 	%f5353, %f5325;
	mov.f32 	%f5354, %f5326;
	mov.f32 	%f5355, %f5327;
	mov.f32 	%f5356, %f5328;
	mov.f32 	%f5357, %f5329;
	mov.f32 	%f5358, %f5330;
	mov.f32 	%f5359, %f5331;
	mov.f32 	%f5360, %f5332;
	mov.f32 	%f5361, %f5333;
	mov.f32 	%f5362, %f5334;
	mov.f32 	%f5363, %f5335;
	mov.f32 	%f5364, %f5432;
	mov.f32 	%f5365, %f5336;
	mov.f32 	%f5366, %f5337;
	mov.u32 	%r1411, %r1383;
	mov.u32 	%r1412, %r1384;
	mov.u32 	%r1413, %r1385;
	mov.u32 	%r1414, %r1386;
	mov.u32 	%r1415, %r1387;
	mov.u32 	%r1416, %r1388;
	mov.u32 	%r1417, %r1389;
	mov.u32 	%r1418, %r1390;
	mov.u32 	%r1419, %r1391;
	mov.u32 	%r1420, %r1392;
	mov.u32 	%r1421, %r1393;
	mov.u32 	%r1422, %r1394;
	mov.u32 	%r1423, %r1395;
	mov.u32 	%r1424, %r1396;
	mov.u32 	%r1425, %r1397;
	mov.u32 	%r1426, %r1398;
	mov.u32 	%r1427, %r1399;
	mov.u32 	%r1428, %r1400;
	mov.u32 	%r1429, %r1401;
	mov.u32 	%r1430, %r1402;
	mov.u32 	%r1431, %r1403;
	mov.u32 	%r1432, %r1404;
	mov.u32 	%r1433, %r1405;
	mov.u32 	%r1434, %r1406;
	mov.u32 	%r1435, %r1407;
	mov.u32 	%r1436, %r1504;
	mov.u32 	%r1437, %r1408;
	mov.u32 	%r1438, %r1409;
	@%p425 bra 	$L__BB14_461;
	setp.leu.f32 	%p426, %f5337, %f5432;
	mov.f32 	%f5339, %f5311;
	mov.f32 	%f5340, %f5312;
	mov.f32 	%f5341, %f5313;
	mov.f32 	%f5342, %f5314;
	mov.f32 	%f5343, %f5315;
	mov.f32 	%f5344, %f5316;
	mov.f32 	%f5345, %f5317;
	mov.f32 	%f5346, %f5318;
	mov.f32 	%f5347, %f5319;
	mov.f32 	%f5348, %f5320;
	mov.f32 	%f5349, %f5321;
	mov.f32 	%f5350, %f5322;
	mov.f32 	%f5351, %f5323;
	mov.f32 	%f5352, %f5324;
	mov.f32 	%f5353, %f5325;
	mov.f32 	%f5354, %f5326;
	mov.f32 	%f5355, %f5327;
	mov.f32 	%f5356, %f5328;
	mov.f32 	%f5357, %f5329;
	mov.f32 	%f5358, %f5330;
	mov.f32 	%f5359, %f5331;
	mov.f32 	%f5360, %f5332;
	mov.f32 	%f5361, %f5333;
	mov.f32 	%f5362, %f5334;
	mov.f32 	%f5363, %f5335;
	mov.f32 	%f5364, %f5336;
	mov.f32 	%f5365, %f5432;
	mov.f32 	%f5366, %f5337;
	mov.u32 	%r1411, %r1383;
	mov.u32 	%r1412, %r1384;
	mov.u32 	%r1413, %r1385;
	mov.u32 	%r1414, %r1386;
	mov.u32 	%r1415, %r1387;
	mov.u32 	%r1416, %r1388;
	mov.u32 	%r1417, %r1389;
	mov.u32 	%r1418, %r1390;
	mov.u32 	%r1419, %r1391;
	mov.u32 	%r1420, %r1392;
	mov.u32 	%r1421, %r1393;
	mov.u32 	%r1422, %r1394;
	mov.u32 	%r1423, %r1395;
	mov.u32 	%r1424, %r1396;
	mov.u32 	%r1425, %r1397;
	mov.u32 	%r1426, %r1398;
	mov.u32 	%r1427, %r1399;
	mov.u32 	%r1428, %r1400;
	mov.u32 	%r1429, %r1401;
	mov.u32 	%r1430, %r1402;
	mov.u32 	%r1431, %r1403;
	mov.u32 	%r1432, %r1404;
	mov.u32 	%r1433, %r1405;
	mov.u32 	%r1434, %r1406;
	mov.u32 	%r1435, %r1407;
	mov.u32 	%r1436, %r1408;
	mov.u32 	%r1437, %r1504;
	mov.u32 	%r1438, %r1409;
	@%p426 bra 	$L__BB14_461;
	setp.leu.f32 	%p427, %f5460, %f5432;
	mov.f32 	%f5339, %f5311;
	mov.f32 	%f5340, %f5312;
	mov.f32 	%f5341, %f5313;
	mov.f32 	%f5342, %f5314;
	mov.f32 	%f5343, %f5315;
	mov.f32 	%f5344, %f5316;
	mov.f32 	%f5345, %f5317;
	mov.f32 	%f5346, %f5318;
	mov.f32 	%f5347, %f5319;
	mov.f32 	%f5348, %f5320;
	mov.f32 	%f5349, %f5321;
	mov.f32 	%f5350, %f5322;
	mov.f32 	%f5351, %f5323;
	mov.f32 	%f5352, %f5324;
	mov.f32 	%f5353, %f5325;
	mov.f32 	%f5354, %f5326;
	mov.f32 	%f5355, %f5327;
	mov.f32 	%f5356, %f5328;
	mov.f32 	%f5357, %f5329;
	mov.f32 	%f5358, %f5330;
	mov.f32 	%f5359, %f5331;
	mov.f32 	%f5360, %f5332;
	mov.f32 	%f5361, %f5333;
	mov.f32 	%f5362, %f5334;
	mov.f32 	%f5363, %f5335;
	mov.f32 	%f5364, %f5336;
	mov.f32 	%f5365, %f5337;
	mov.f32 	%f5366, %f5432;
	mov.u32 	%r1411, %r1383;
	mov.u32 	%r1412, %r1384;
	mov.u32 	%r1413, %r1385;
	mov.u32 	%r1414, %r1386;
	mov.u32 	%r1415, %r1387;
	mov.u32 	%r1416, %r1388;
	mov.u32 	%r1417, %r1389;
	mov.u32 	%r1418, %r1390;
	mov.u32 	%r1419, %r1391;
	mov.u32 	%r1420, %r1392;
	mov.u32 	%r1421, %r1393;
	mov.u32 	%r1422, %r1394;
	mov.u32 	%r1423, %r1395;
	mov.u32 	%r1424, %r1396;
	mov.u32 	%r1425, %r1397;
	mov.u32 	%r1426, %r1398;
	mov.u32 	%r1427, %r1399;
	mov.u32 	%r1428, %r1400;
	mov.u32 	%r1429, %r1401;
	mov.u32 	%r1430, %r1402;
	mov.u32 	%r1431, %r1403;
	mov.u32 	%r1432, %r1404;
	mov.u32 	%r1433, %r1405;
	mov.u32 	%r1434, %r1406;
	mov.u32 	%r1435, %r1407;
	mov.u32 	%r1436, %r1408;
	mov.u32 	%r1437, %r1409;
	mov.u32 	%r1438, %r1504;
	@%p427 bra 	$L__BB14_461;
	mov.f32 	%f5339, %f5311;
	mov.f32 	%f5340, %f5312;
	mov.f32 	%f5341, %f5313;
	mov.f32 	%f5342, %f5314;
	mov.f32 	%f5343, %f5315;
	mov.f32 	%f5344, %f5316;
	mov.f32 	%f5345, %f5317;
	mov.f32 	%f5346, %f5318;
	mov.f32 	%f5347, %f5319;
	mov.f32 	%f5348, %f5320;
	mov.f32 	%f5349, %f5321;
	mov.f32 	%f5350, %f5322;
	mov.f32 	%f5351, %f5323;
	mov.f32 	%f5352, %f5324;
	mov.f32 	%f5353, %f5325;
	mov.f32 	%f5354, %f5326;
	mov.f32 	%f5355, %f5327;
	mov.f32 	%f5356, %f5328;
	mov.f32 	%f5357, %f5329;
	mov.f32 	%f5358, %f5330;
	mov.f32 	%f5359, %f5331;
	mov.f32 	%f5360, %f5332;
	mov.f32 	%f5361, %f5333;
	mov.f32 	%f5362, %f5334;
	mov.f32 	%f5363, %f5335;
	mov.f32 	%f5364, %f5336;
	mov.f32 	%f5365, %f5337;
	mov.f32 	%f5366, %f5460;
	mov.f32 	%f5460, %f5432;
	mov.u32 	%r1411, %r1383;
	mov.u32 	%r1412, %r1384;
	mov.u32 	%r1413, %r1385;
	mov.u32 	%r1414, %r1386;
	mov.u32 	%r1415, %r1387;
	mov.u32 	%r1416, %r1388;
	mov.u32 	%r1417, %r1389;
	mov.u32 	%r1418, %r1390;
	mov.u32 	%r1419, %r1391;
	mov.u32 	%r1420, %r1392;
	mov.u32 	%r1421, %r1393;
	mov.u32 	%r1422, %r1394;
	mov.u32 	%r1423, %r1395;
	mov.u32 	%r1424, %r1396;
	mov.u32 	%r1425, %r1397;
	mov.u32 	%r1426, %r1398;
	mov.u32 	%r1427, %r1399;
	mov.u32 	%r1428, %r1400;
	mov.u32 	%r1429, %r1401;
	mov.u32 	%r1430, %r1402;
	mov.u32 	%r1431, %r1403;
	mov.u32 	%r1432, %r1404;
	mov.u32 	%r1433, %r1405;
	mov.u32 	%r1434, %r1406;
	mov.u32 	%r1435, %r1407;
	mov.u32 	%r1436, %r1408;
	mov.u32 	%r1437, %r1409;
	mov.u32 	%r1438, %r1532;
	mov.u32 	%r1532, %r1504;
$L__BB14_461:
	setp.leu.f32 	%p428, %f5339, %f5431;
	mov.f32 	%f5368, %f5431;
	mov.f32 	%f5369, %f5339;
	mov.f32 	%f5370, %f5340;
	mov.f32 	%f5371, %f5341;
	mov.f32 	%f5372, %f5342;
	mov.f32 	%f5373, %f5343;
	mov.f32 	%f5374, %f5344;
	mov.f32 	%f5375, %f5345;
	mov.f32 	%f5376, %f5346;
	mov.f32 	%f5377, %f5347;
	mov.f32 	%f5378, %f5348;
	mov.f32 	%f5379, %f5349;
	mov.f32 	%f5380, %f5350;
	mov.f32 	%f5381, %f5351;
	mov.f32 	%f5382, %f5352;
	mov.f32 	%f5383, %f5353;
	mov.f32 	%f5384, %f5354;
	mov.f32 	%f5385, %f5355;
	mov.f32 	%f5386, %f5356;
	mov.f32 	%f5387, %f5357;
	mov.f32 	%f5388, %f5358;
	mov.f32 	%f5389, %f5359;
	mov.f32 	%f5390, %f5360;
	mov.f32 	%f5391, %f5361;
	mov.f32 	%f5392, %f5362;
	mov.f32 	%f5393, %f5363;
	mov.f32 	%f5394, %f5364;
	mov.f32 	%f5395, %f5365;
	mov.f32 	%f5396, %f5366;
	mov.u32 	%r1440, %r1503;
	mov.u32 	%r1441, %r1411;
	mov.u32 	%r1442, %r1412;
	mov.u32 	%r1443, %r1413;
	mov.u32 	%r1444, %r1414;
	mov.u32 	%r1445, %r1415;
	mov.u32 	%r1446, %r1416;
	mov.u32 	%r1447, %r1417;
	mov.u32 	%r1448, %r1418;
	mov.u32 	%r1449, %r1419;
	mov.u32 	%r1450, %r1420;
	mov.u32 	%r1451, %r1421;
	mov.u32 	%r1452, %r1422;
	mov.u32 	%r1453, %r1423;
	mov.u32 	%r1454, %r1424;
	mov.u32 	%r1455, %r1425;
	mov.u32 	%r1456, %r1426;
	mov.u32 	%r1457, %r1427;
	mov.u32 	%r1458, %r1428;
	mov.u32 	%r1459, %r1429;
	mov.u32 	%r1460, %r1430;
	mov.u32 	%r1461, %r1431;
	mov.u32 	%r1462, %r1432;
	mov.u32 	%r1463, %r1433;
	mov.u32 	%r1464, %r1434;
	mov.u32 	%r1465, %r1435;
	mov.u32 	%r1466, %r1436;
	mov.u32 	%r1467, %r1437;
	mov.u32 	%r1468, %r1438;
	@%p428 bra 	$L__BB14_491;
	setp.leu.f32 	%p429, %f5340, %f5431;
	mov.f32 	%f5368, %f5339;
	mov.f32 	%f5369, %f5431;
	mov.f32 	%f5370, %f5340;
	mov.f32 	%f5371, %f5341;
	mov.f32 	%f5372, %f5342;
	mov.f32 	%f5373, %f5343;
	mov.f32 	%f5374, %f5344;
	mov.f32 	%f5375, %f5345;
	mov.f32 	%f5376, %f5346;
	mov.f32 	%f5377, %f5347;
	mov.f32 	%f5378, %f5348;
	mov.f32 	%f5379, %f5349;
	mov.f32 	%f5380, %f5350;
	mov.f32 	%f5381, %f5351;
	mov.f32 	%f5382, %f5352;
	mov.f32 	%f5383, %f5353;
	mov.f32 	%f5384, %f5354;
	mov.f32 	%f5385, %f5355;
	mov.f32 	%f5386, %f5356;
	mov.f32 	%f5387, %f5357;
	mov.f32 	%f5388, %f5358;
	mov.f32 	%f5389, %f5359;
	mov.f32 	%f5390, %f5360;
	mov.f32 	%f5391, %f5361;
	mov.f32 	%f5392, %f5362;
	mov.f32 	%f5393, %f5363;
	mov.f32 	%f5394, %f5364;
	mov.f32 	%f5395, %f5365;
	mov.f32 	%f5396, %f5366;
	mov.u32 	%r1440, %r1411;
	mov.u32 	%r1441, %r1503;
	mov.u32 	%r1442, %r1412;
	mov.u32 	%r1443, %r1413;
	mov.u32 	%r1444, %r1414;
	mov.u32 	%r1445, %r1415;
	mov.u32 	%r1446, %r1416;
	mov.u32 	%r1447, %r1417;
	mov.u32 	%r1448, %r1418;
	mov.u32 	%r1449, %r1419;
	mov.u32 	%r1450, %r1420;
	mov.u32 	%r1451, %r1421;
	mov.u32 	%r1452, %r1422;
	mov.u32 	%r1453, %r1423;
	mov.u32 	%r1454, %r1424;
	mov.u32 	%r1455, %r1425;
	mov.u32 	%r1456, %r1426;
	mov.u32 	%r1457, %r1427;
	mov.u32 	%r1458, %r1428;
	mov.u32 	%r1459, %r1429;
	mov.u32 	%r1460, %r1430;
	mov.u32 	%r1461, %r1431;
	mov.u32 	%r1462, %r1432;
	mov.u32 	%r1463, %r1433;
	mov.u32 	%r1464, %r1434;
	mov.u32 	%r1465, %r1435;
	mov.u32 	%r1466, %r1436;
	mov.u32 	%r1467, %r1437;
	mov.u32 	%r1468, %r1438;
	@%p429 bra 	$L__BB14_491;
	setp.leu.f32 	%p430, %f5341, %f5431;
	mov.f32 	%f5368, %f5339;
	mov.f32 	%f5369, %f5340;
	mov.f32 	%f5370, %f5431;
	mov.f32 	%f5371, %f5341;
	mov.f32 	%f5372, %f5342;
	mov.f32 	%f5373, %f5343;
	mov.f32 	%f5374, %f5344;
	mov.f32 	%f5375, %f5345;
	mov.f32 	%f5376, %f5346;
	mov.f32 	%f5377, %f5347;
	mov.f32 	%f5378, %f5348;
	mov.f32 	%f5379, %f5349;
	mov.f32 	%f5380, %f5350;
	mov.f32 	%f5381, %f5351;
	mov.f32 	%f5382, %f5352;
	mov.f32 	%f5383, %f5353;
	mov.f32 	%f5384, %f5354;
	mov.f32 	%f5385, %f5355;
	mov.f32 	%f5386, %f5356;
	mov.f32 	%f5387, %f5357;
	mov.f32 	%f5388, %f5358;
	mov.f32 	%f5389, %f5359;
	mov.f32 	%f5390, %f5360;
	mov.f32 	%f5391, %f5361;
	mov.f32 	%f5392, %f5362;
	mov.f32 	%f5393, %f5363;
	mov.f32 	%f5394, %f5364;
	mov.f32 	%f5395, %f5365;
	mov.f32 	%f5396, %f5366;
	mov.u32 	%r1440, %r1411;
	mov.u32 	%r1441, %r1412;
	mov.u32 	%r1442, %r1503;
	mov.u32 	%r1443, %r1413;
	mov.u32 	%r1444, %r1414;
	mov.u32 	%r1445, %r1415;
	mov.u32 	%r1446, %r1416;
	mov.u32 	%r1447, %r1417;
	mov.u32 	%r1448, %r1418;
	mov.u32 	%r1449, %r1419;
	mov.u32 	%r1450, %r1420;
	mov.u32 	%r1451, %r1421;
	mov.u32 	%r1452, %r1422;
	mov.u32 	%r1453, %r1423;
	mov.u32 	%r1454, %r1424;
	mov.u32 	%r1455, %r1425;
	mov.u32 	%r1456, %r1426;
	mov.u32 	%r1457, %r1427;
	mov.u32 	%r1458, %r1428;
	mov.u32 	%r1459, %r1429;
	mov.u32 	%r1460, %r1430;
	mov.u32 	%r1461, %r1431;
	mov.u32 	%r1462, %r1432;
	mov.u32 	%r1463, %r1433;
	mov.u32 	%r1464, %r1434;
	mov.u32 	%r1465, %r1435;
	mov.u32 	%r1466, %r1436;
	mov.u32 	%r1467, %r1437;
	mov.u32 	%r1468, %r1438;
	@%p430 bra 	$L__BB14_491;
	setp.leu.f32 	%p431, %f5342, %f5431;
	mov.f32 	%f5368, %f5339;
	mov.f32 	%f5369, %f5340;
	mov.f32 	%f5370, %f5341;
	mov.f32 	%f5371, %f5431;
	mov.f32 	%f5372, %f5342;
	mov.f32 	%f5373, %f5343;
	mov.f32 	%f5374, %f5344;
	mov.f32 	%f5375, %f5345;
	mov.f32 	%f5376, %f5346;
	mov.f32 	%f5377, %f5347;
	mov.f32 	%f5378, %f5348;
	mov.f32 	%f5379, %f5349;
	mov.f32 	%f5380, %f5350;
	mov.f32 	%f5381, %f5351;
	mov.f32 	%f5382, %f5352;
	mov.f32 	%f5383, %f5353;
	mov.f32 	%f5384, %f5354;
	mov.f32 	%f5385, %f5355;
	mov.f32 	%f5386, %f5356;
	mov.f32 	%f5387, %f5357;
	mov.f32 	%f5388, %f5358;
	mov.f32 	%f5389, %f5359;
	mov.f32 	%f5390, %f5360;
	mov.f32 	%f5391, %f5361;
	mov.f32 	%f5392, %f5362;
	mov.f32 	%f5393, %f5363;
	mov.f32 	%f5394, %f5364;
	mov.f32 	%f5395, %f5365;
	mov.f32 	%f5396, %f5366;
	mov.u32 	%r1440, %r1411;
	mov.u32 	%r1441, %r1412;
	mov.u32 	%r1442, %r1413;
	mov.u32 	%r1443, %r1503;
	mov.u32 	%r1444, %r1414;
	mov.u32 	%r1445, %r1415;
	mov.u32 	%r1446, %r1416;
	mov.u32 	%r1447, %r1417;
	mov.u32 	%r1448, %r1418;
	mov.u32 	%r1449, %r1419;
	mov.u32 	%r1450, %r1420;
	mov.u32 	%r1451, %r1421;
	mov.u32 	%r1452, %r1422;
	mov.u32 	%r1453, %r1423;
	mov.u32 	%r1454, %r1424;
	mov.u32 	%r1455, %r1425;
	mov.u32 	%r1456, %r1426;
	mov.u32 	%r1457, %r1427;
	mov.u32 	%r1458, %r1428;
	mov.u32 	%r1459, %r1429;
	mov.u32 	%r1460, %r1430;
	mov.u32 	%r1461, %r1431;
	mov.u32 	%r1462, %r1432;
	mov.u32 	%r1463, %r1433;
	mov.u32 	%r1464, %r1434;
	mov.u32 	%r1465, %r1435;
	mov.u32 	%r1466, %r1436;
	mov.u32 	%r1467, %r1437;
	mov.u32 	%r1468, %r1438;
	@%p431 bra 	$L__BB14_491;
	setp.leu.f32 	%p432, %f5343, %f5431;
	mov.f32 	%f5368, %f5339;
	mov.f32 	%f5369, %f5340;
	mov.f32 	%f5370, %f5341;
	mov.f32 	%f5371, %f5342;
	mov.f32 	%f5372, %f5431;
	mov.f32 	%f5373, %f5343;
	mov.f32 	%f5374, %f5344;
	mov.f32 	%f5375, %f5345;
	mov.f32 	%f5376, %f5346;
	mov.f32 	%f5377, %f5347;
	mov.f32 	%f5378, %f5348;
	mov.f32 	%f5379, %f5349;
	mov.f32 	%f5380, %f5350;
	mov.f32 	%f5381, %f5351;
	mov.f32 	%f5382, %f5352;
	mov.f32 	%f5383, %f5353;
	mov.f32 	%f5384, %f5354;
	mov.f32 	%f5385, %f5355;
	mov.f32 	%f5386, %f5356;
	mov.f32 	%f5387, %f5357;
	mov.f32 	%f5388, %f5358;
	mov.f32 	%f5389, %f5359;
	mov.f32 	%f5390, %f5360;
	mov.f32 	%f5391, %f5361;
	mov.f32 	%f5392, %f5362;
	mov.f32 	%f5393, %f5363;
	mov.f32 	%f5394, %f5364;
	mov.f32 	%f5395, %f5365;
	mov.f32 	%f5396, %f5366;
	mov.u32 	%r1440, %r1411;
	mov.u32 	%r1441, %r1412;
	mov.u32 	%r1442, %r1413;
	mov.u32 	%r1443, %r1414;
	mov.u32 	%r1444, %r1503;
	mov.u32 	%r1445, %r1415;
	mov.u32 	%r1446, %r1416;
	mov.u32 	%r1447, %r1417;
	mov.u32 	%r1448, %r1418;
	mov.u32 	%r1449, %r1419;
	mov.u32 	%r1450, %r1420;
	mov.u32 	%r1451, %r1421;
	mov.u32 	%r1452, %r1422;
	mov.u32 	%r1453, %r1423;
	mov.u32 	%r1454, %r1424;
	mov.u32 	%r1455, %r1425;
	mov.u32 	%r1456, %r1426;
	mov.u32 	%r1457, %r1427;
	mov.u32 	%r1458, %r1428;
	mov.u32 	%r1459, %r1429;
	mov.u32 	%r1460, %r1430;
	mov.u32 	%r1461, %r1431;
	mov.u32 	%r1462, %r1432;
	mov.u32 	%r1463, %r1433;
	mov.u32 	%r1464, %r1434;
	mov.u32 	%r1465, %r1435;
	mov.u32 	%r1466, %r1436;
	mov.u32 	%r1467, %r1437;
	mov.u32 	%r1468, %r1438;
	@%p432 bra 	$L__BB14_491;
	setp.leu.f32 	%p433, %f5344, %f5431;
	mov.f32 	%f5368, %f5339;
	mov.f32 	%f5369, %f5340;
	mov.f32 	%f5370, %f5341;
	mov.f32 	%f5371, %f5342;
	mov.f32 	%f5372, %f5343;
	mov.f32 	%f5373, %f5431;
	mov.f32 	%f5374, %f5344;
	mov.f32 	%f5375, %f5345;
	mov.f32 	%f5376, %f5346;
	mov.f32 	%f5377, %f5347;
	mov.f32 	%f5378, %f5348;
	mov.f32 	%f5379, %f5349;
	mov.f32 	%f5380, %f5350;
	mov.f32 	%f5381, %f5351;
	mov.f32 	%f5382, %f5352;
	mov.f32 	%f5383, %f5353;
	mov.f32 	%f5384, %f5354;
	mov.f32 	%f5385, %f5355;
	mov.f32 	%f5386, %f5356;
	mov.f32 	%f5387, %f5357;
	mov.f32 	%f5388, %f5358;
	mov.f32 	%f5389, %f5359;
	mov.f32 	%f5390, %f5360;
	mov.f32 	%f5391, %f5361;
	mov.f32 	%f5392, %f5362;
	mov.f32 	%f5393, %f5363;
	mov.f32 	%f5394, %f5364;
	mov.f32 	%f5395, %f5365;
	mov.f32 	%f5396, %f5366;
	mov.u32 	%r1440, %r1411;
	mov.u32 	%r1441, %r1412;
	mov.u32 	%r1442, %r1413;
	mov.u32 	%r1443, %r1414;
	mov.u32 	%r1444, %r1415;
	mov.u32 	%r1445, %r1503;
	mov.u32 	%r1446, %r1416;
	mov.u32 	%r1447, %r1417;
	mov.u32 	%r1448, %r1418;
	mov.u32 	%r1449, %r1419;
	mov.u32 	%r1450, %r1420;
	mov.u32 	%r1451, %r1421;
	mov.u32 	%r1452, %r1422;
	mov.u32 	%r1453, %r1423;
	mov.u32 	%r1454, %r1424;
	mov.u32 	%r1455, %r1425;
	mov.u32 	%r1456, %r1426;
	mov.u32 	%r1457, %r1427;
	mov.u32 	%r1458, %r1428;
	mov.u32 	%r1459, %r1429;
	mov.u32 	%r1460, %r1430;
	mov.u32 	%r1461, %r1431;
	mov.u32 	%r1462, %r1432;
	mov.u32 	%r1463, %r1433;
	mov.u32 	%r1464, %r1434;
	mov.u32 	%r1465, %r1435;
	mov.u32 	%r1466, %r1436;
	mov.u32 	%r1467, %r1437;
	mov.u32 	%r1468, %r1438;
	@%p433 bra 	$L__BB14_491;
	setp.leu.f32 	%p434, %f5345, %f5431;
	mov.f32 	%f5368, %f5339;
	mov.f32 	%f5369, %f5340;
	mov.f32 	%f5370, %f5341;
	mov.f32 	%f5371, %f5342;
	mov.f32 	%f5372, %f5343;
	mov.f32 	%f5373, %f5344;
	mov.f32 	%f5374, %f5431;
	mov.f32 	%f5375, %f5345;
	mov.f32 	%f5376, %f5346;
	mov.f32 	%f5377, %f5347;
	mov.f32 	%f5378, %f5348;
	mov.f32 	%f5379, %f5349;
	mov.f32 	%f5380, %f5350;
	mov.f32 	%f5381, %f5351;
	mov.f32 	%f5382, %f5352;
	mov.f32 	%f5383, %f5353;
	mov.f32 	%f5384, %f5354;
	mov.f32 	%f5385, %f5355;
	mov.f32 	%f5386, %f5356;
	mov.f32 	%f5387, %f5357;
	mov.f32 	%f5388, %f5358;
	mov.f32 	%f5389, %f5359;
	mov.f32 	%f5390, %f5360;
	mov.f32 	%f5391, %f5361;
	mov.f32 	%f5392, %f5362;
	mov.f32 	%f5393, %f5363;
	mov.f32 	%f5394, %f5364;
	mov.f32 	%f5395, %f5365;
	mov.f32 	%f5396, %f5366;
	mov.u32 	%r1440, %r1411;
	mov.u32 	%r1441, %r1412;
	mov.u32 	%r1442, %r1413;
	mov.u32 	%r1443, %r1414;
	mov.u32 	%r1444, %r1415;
	mov.u32 	%r1445, %r1416;
	mov.u32 	%r1446, %r1503;
	mov.u32 	%r1447, %r1417;
	mov.u32 	%r1448, %r1418;
	mov.u32 	%r1449, %r1419;
	mov.u32 	%r1450, %r1420;
	mov.u32 	%r1451, %r1421;
	mov.u32 	%r1452, %r1422;
	mov.u32 	%r1453, %r1423;
	mov.u32 	%r1454, %r1424;
	mov.u32 	%r1455, %r1425;
	mov.u32 	%r1456, %r1426;
	mov.u32 	%r1457, %r1427;
	mov.u32 	%r1458, %r1428;
	mov.u32 	%r1459, %r1429;
	mov.u32 	%r1460, %r1430;
	mov.u32 	%r1461, %r1431;
	mov.u32 	%r1462, %r1432;
	mov.u32 	%r1463, %r1433;
	mov.u32 	%r1464, %r1434;
	mov.u32 	%r1465, %r1435;
	mov.u32 	%r1466, %r1436;
	mov.u32 	%r1467, %r1437;
	mov.u32 	%r1468, %r1438;
	@%p434 bra 	$L__BB14_491;
	setp.leu.f32 	%p435, %f5346, %f5431;
	mov.f32 	%f5368, %f5339;
	mov.f32 	%f5369, %f5340;
	mov.f32 	%f5370, %f5341;
	mov.f32 	%f5371, %f5342;
	mov.f32 	%f5372, %f5343;
	mov.f32 	%f5373, %f5344;
	mov.f32 	%f5374, %f5345;
	mov.f32 	%f5375, %f5431;
	mov.f32 	%f5376, %f5346;
	mov.f32 	%f5377, %f5347;
	mov.f32 	%f5378, %f5348;
	mov.f32 	%f5379, %f5349;
	mov.f32 	%f5380, %f5350;
	mov.f32 	%f5381, %f5351;
	mov.f32 	%f5382, %f5352;
	mov.f32 	%f5383, %f5353;
	mov.f32 	%f5384, %f5354;
	mov.f32 	%f5385, %f5355;
	mov.f32 	%f5386, %f5356;
	mov.f32 	%f5387, %f5357;
	mov.f32 	%f5388, %f5358;
	mov.f32 	%f5389, %f5359;
	mov.f32 	%f5390, %f5360;
	mov.f32 	%f5391, %f5361;
	mov.f32 	%f5392, %f5362;
	mov.f32 	%f5393, %f5363;
	mov.f32 	%f5394, %f5364;
	mov.f32 	%f5395, %f5365;
	mov.f32 	%f5396, %f5366;
	mov.u32 	%r1440, %r1411;
	mov.u32 	%r1441, %r1412;
	mov.u32 	%r1442, %r1413;
	mov.u32 	%r1443, %r1414;
	mov.u32 	%r1444, %r1415;
	mov.u32 	%r1445, %r1416;
	mov.u32 	%r1446, %r1417;
	mov.u32 	%r1447, %r1503;
	mov.u32 	%r1448, %r1418;
	mov.u32 	%r1449, %r1419;
	mov.u32 	%r1450, %r1420;
	mov.u32 	%r1451, %r1421;
	mov.u32 	%r1452, %r1422;
	mov.u32 	%r1453, %r1423;
	mov.u32 	%r1454, %r1424;
	mov.u32 	%r1455, %r1425;
	mov.u32 	%r1456, %r1426;
	mov.u32 	%r1457, %r1427;
	mov.u32 	%r1458, %r1428;
	mov.u32 	%r1459, %r1429;
	mov.u32 	%r1460, %r1430;
	mov.u32 	%r1461, %r1431;
	mov.u32 	%r1462, %r1432;
	mov.u32 	%r1463, %r1433;
	mov.u32 	%r1464, %r1434;
	mov.u32 	%r1465, %r1435;
	mov.u32 	%r1466, %r1436;
	mov.u32 	%r1467, %r1437;
	mov.u32 	%r1468, %r1438;
	@%p435 bra 	$L__BB14_491;
	setp.leu.f32 	%p436, %f5347, %f5431;
	mov.f32 	%f5368, %f5339;
	mov.f32 	%f5369, %f5340;
	mov.f32 	%f5370, %f5341;
	mov.f32 	%f5371, %f5342;
	mov.f32 	%f5372, %f5343;
	mov.f32 	%f5373, %f5344;
	mov.f32 	%f5374, %f5345;
	mov.f32 	%f5375, %f5346;
	mov.f32 	%f5376, %f5431;
	mov.f32 	%f5377, %f5347;
	mov.f32 	%f5378, %f5348;
	mov.f32 	%f5379, %f5349;
	mov.f32 	%f5380, %f5350;
	mov.f32 	%f5381, %f5351;
	mov.f32 	%f5382, %f5352;
	mov.f32 	%f5383, %f5353;
	mov.f32 	%f5384, %f5354;
	mov.f32 	%f5385, %f5355;
	mov.f32 	%f5386, %f5356;
	mov.f32 	%f5387, %f5357;
	mov.f32 	%f5388, %f5358;
	mov.f32 	%f5389, %f5359;
	mov.f32 	%f5390, %f5360;
	mov.f32 	%f5391, %f5361;
	mov.f32 	%f5392, %f5362;
	mov.f32 	%f5393, %f5363;
	mov.f32 	%f5394, %f5364;
	mov.f32 	%f5395, %f5365;
	mov.f32 	%f5396, %f5366;
	mov.u32 	%r1440, %r1411;
	mov.u32 	%r1441, %r1412;
	mov.u32 	%r1442, %r1413;
	mov.u32 	%r1443, %r1414;
	mov.u32 	%r1444, %r1415;
	mov.u32 	%r1445, %r1416;
	mov.u32 	%r1446, %r1417;
	mov.u32 	%r1447, %r1418;
	mov.u32 	%r1448, %r1503;
	mov.u32 	%r1449, %r1419;
	mov.u32 	%r1450, %r1420;
	mov.u32 	%r1451, %r1421;
	mov.u32 	%r1452, %r1422;
	mov.u32 	%r1453, %r1423;
	mov.u32 	%r1454, %r1424;
	mov.u32 	%r1455, %r1425;
	mov.u32 	%r1456, %r1426;
	mov.u32 	%r1457, %r1427;
	mov.u32 	%r1458, %r1428;
	mov.u32 	%r1459, %r1429;
	mov.u32 	%r1460, %r1430;
	mov.u32 	%r1461, %r1431;
	mov.u32 	%r1462, %r1432;
	mov.u32 	%r1463, %r1433;
	mov.u32 	%r1464, %r1434;
	mov.u32 	%r1465, %r1435;
	mov.u32 	%r1466, %r1436;
	mov.u32 	%r1467, %r1437;
	mov.u32 	%r1468, %r1438;
	@%p436 bra 	$L__BB14_491;
	setp.leu.f32 	%p437, %f5348, %f5431;
	mov.f32 	%f5368, %f5339;
	mov.f32 	%f5369, %f5340;
	mov.f32 	%f5370, %f5341;
	mov.f32 	%f5371, %f5342;
	mov.f32 	%f5372, %f5343;
	mov.f32 	%f5373, %f5344;
	mov.f32 	%f5374, %f5345;
	mov.f32 	%f5375, %f5346;
	mov.f32 	%f5376, %f5347;
	mov.f32 	%f5377, %f5431;
	mov.f32 	%f5378, %f5348;
	mov.f32 	%f5379, %f5349;
	mov.f32 	%f5380, %f5350;
	mov.f32 	%f5381, %f5351;
	mov.f32 	%f5382, %f5352;
	mov.f32 	%f5383, %f5353;
	mov.f32 	%f5384, %f5354;
	mov.f32 	%f5385, %f5355;
	mov.f32 	%f5386, %f5356;
	mov.f32 	%f5387, %f5357;
	mov.f32 	%f5388, %f5358;
	mov.f32 	%f5389, %f5359;
	mov.f32 	%f5390, %f5360;
	mov.f32 	%f5391, %f5361;
	mov.f32 	%f5392, %f5362;
	mov.f32 	%f5393, %f5363;
	mov.f32 	%f5394, %f5364;
	mov.f32 	%f5395, %f5365;
	mov.f32 	%f5396, %f5366;
	mov.u32 	%r1440, %r1411;
	mov.u32 	%r1441, %r1412;
	mov.u32 	%r1442, %r1413;
	mov.u32 	%r1443, %r1414;
	mov.u32 	%r1444, %r1415;
	mov.u32 	%r1445, %r1416;
	mov.u32 	%r1446, %r1417;
	mov.u32 	%r1447, %r1418;
	mov.u32 	%r1448, %r1419;
	mov.u32 	%r1449, %r1503;
	mov.u32 	%r1450, %r1420;
	mov.u32 	%r1451, %r1421;
	mov.u32 	%r1452, %r1422;
	mov.u32 	%r1453, %r1423;
	mov.u32 	%r1454, %r1424;
	mov.u32 	%r1455, %r1425;
	mov.u32 	%r1456, %r1426;
	mov.u32 	%r1457, %r1427;
	mov.u32 	%r1458, %r1428;
	mov.u32 	%r1459, %r1429;
	mov.u32 	%r1460, %r1430;
	mov.u32 	%r1461, %r1431;
	mov.u32 	%r1462, %r1432;
	mov.u32 	%r1463, %r1433;
	mov.u32 	%r1464, %r1434;
	mov.u32 	%r1465, %r1435;
	mov.u32 	%r1466, %r1436;
	mov.u32 	%r1467, %r1437;
	mov.u32 	%r1468, %r1438;
	@%p437 bra 	$L__BB14_491;
	setp.leu.f32 	%p438, %f5349, %f5431;
	mov.f32 	%f5368, %f5339;
	mov.f32 	%f5369, %f5340;
	mov.f32 	%f5370, %f5341;
	mov.f32 	%f5371, %f5342;
	mov.f32 	%f5372, %f5343;
	mov.f32 	%f5373, %f5344;
	mov.f32 	%f5374, %f5345;
	mov.f32 	%f5375, %f5346;
	mov.f32 	%f5376, %f5347;
	mov.f32 	%f5377, %f5348;
	mov.f32 	%f5378, %f5431;
	mov.f32 	%f5379, %f5349;
	mov.f32 	%f5380, %f5350;
	mov.f32 	%f5381, %f5351;
	mov.f32 	%f5382, %f5352;
	mov.f32 	%f5383, %f5353;
	mov.f32 	%f5384, %f5354;
	mov.f32 	%f5385, %f5355;
	mov.f32 	%f5386, %f5356;
	mov.f32 	%f5387, %f5357;
	mov.f32 	%f5388, %f5358;
	mov.f32 	%f5389, %f5359;
	mov.f32 	%f5390, %f5360;
	mov.f32 	%f5391, %f5361;
	mov.f32 	%f5392, %f5362;
	mov.f32 	%f5393, %f5363;
	mov.f32 	%f5394, %f5364;
	mov.f32 	%f5395, %f5365;
	mov.f32 	%f5396, %f5366;
	mov.u32 	%r1440, %r1411;
	mov.u32 	%r1441, %r1412;
	mov.u32 	%r1442, %r1413;
	mov.u32 	%r1443, %r1414;
	mov.u32 	%r1444, %r1415;
	mov.u32 	%r1445, %r1416;
	mov.u32 	%r1446, %r1417;
	mov.u32 	%r1447, %r1418;
	mov.u32 	%r1448, %r1419;
	mov.u32 	%r1449, %r1420;
	mov.u32 	%r1450, %r1503;
	mov.u32 	%r1451, %r1421;
	mov.u32 	%r1452, %r1422;
	mov.u32 	%r1453, %r1423;
	mov.u32 	%r1454, %r1424;
	mov.u32 	%r1455, %r1425;
	mov.u32 	%r1456, %r1426;
	mov.u32 	%r1457, %r1427;
	mov.u32 	%r1458, %r1428;
	mov.u32 	%r1459, %r1429;
	mov.u32 	%r1460, %r1430;
	mov.u32 	%r1461, %r1431;
	mov.u32 	%r1462, %r1432;
	mov.u32 	%r1463, %r1433;
	mov.u32 	%r1464, %r1434;
	mov.u32 	%r1465, %r1435;
	mov.u32 	%r1466, %r1436;
	mov.u32 	%r1467, %r1437;
	mov.u32 	%r1468, %r1438;
	@%p438 bra 	$L__BB14_491;
	setp.leu.f32 	%p439, %f5350, %f5431;
	mov.f32 	%f5368, %f5339;
	mov.f32 	%f5369, %f5340;
	mov.f32 	%f5370, %f5341;
	mov.f32 	%f5371, %f5342;
	mov.f32 	%f5372, %f5343;
	mov.f32 	%f5373, %f5344;
	mov.f32 	%f5374, %f5345;
	mov.f32 	%f5375, %f5346;
	mov.f32 	%f5376, %f5347;
	mov.f32 	%f5377, %f5348;
	mov.f32 	%f5378, %f5349;
	mov.f32 	%f5379, %f5431;
	mov.f32 	%f5380, %f5350;
	mov.f32 	%f5381, %f5351;
	mov.f32 	%f5382, %f5352;
	mov.f32 	%f5383, %f5353;
	mov.f32 	%f5384, %f5354;
	mov.f32 	%f5385, %f5355;
	mov.f32 	%f5386, %f5356;
	mov.f32 	%f5387, %f5357;
	mov.f32 	%f5388, %f5358;
	mov.f32 	%f5389, %f5359;
	mov.f32 	%f5390, %f5360;
	mov.f32 	%f5391, %f5361;
	mov.f32 	%f5392, %f5362;
	mov.f32 	%f5393, %f5363;
	mov.f32 	%f5394, %f5364;
	mov.f32 	%f5395, %f5365;
	mov.f32 	%f5396, %f5366;
	mov.u32 	%r1440, %r1411;
	mov.u32 	%r1441, %r1412;
	mov.u32 	%r1442, %r1413;
	mov.u32 	%r1443, %r1414;
	mov.u32 	%r1444, %r1415;
	mov.u32 	%r1445, %r1416;
	mov.u32 	%r1446, %r1417;
	mov.u32 	%r1447, %r1418;
	mov.u32 	%r1448, %r1419;
	mov.u32 	%r1449, %r1420;
	mov.u32 	%r1450, %r1421;
	mov.u32 	%r1451, %r1503;
	mov.u32 	%r1452, %r1422;
	mov.u32 	%r1453, %r1423;
	mov.u32 	%r1454, %r1424;
	mov.u32 	%r1455, %r1425;
	mov.u32 	%r1456, %r1426;
	mov.u32 	%r1457, %r1427;
	mov.u32 	%r1458, %r1428;
	mov.u32 	%r1459, %r1429;
	mov.u32 	%r1460, %r1430;
	mov.u32 	%r1461, %r1431;
	mov.u32 	%r1462, %r1432;
	mov.u32 	%r1463, %r1433;
	mov.u32 	%r1464, %r1434;
	mov.u32 	%r1465, %r1435;
	mov.u32 	%r1466, %r1436;
	mov.u32 	%r1467, %r1437;
	mov.u32 	%r1468, %r1438;
	@%p439 bra 	$L__BB14_491;
	setp.leu.f32 	%p440, %f5351, %f5431;
	mov.f32 	%f5368, %f5339;
	mov.f32 	%f5369, %f5340;
	mov.f32 	%f5370, %f5341;
	mov.f32 	%f5371, %f5342;
	mov.f32 	%f5372, %f5343;
	mov.f32 	%f5373, %f5344;
	mov.f32 	%f5374, %f5345;
	mov.f32 	%f5375, %f5346;
	mov.f32 	%f5376, %f5347;
	mov.f32 	%f5377, %f5348;
	mov.f32 	%f5378, %f5349;
	mov.f32 	%f5379, %f5350;
	mov.f32 	%f5380, %f5431;
	mov.f32 	%f5381, %f5351;
	mov.f32 	%f5382, %f5352;
	mov.f32 	%f5383, %f5353;
	mov.f32 	%f5384, %f5354;
	mov.f32 	%f5385, %f5355;
	mov.f32 	%f5386, %f5356;
	mov.f32 	%f5387, %f5357;
	mov.f32 	%f5388, %f5358;
	mov.f32 	%f5389, %f5359;
	mov.f32 	%f5390, %f5360;
	mov.f32 	%f5391, %f5361;
	mov.f32 	%f5392, %f5362;
	mov.f32 	%f5393, %f5363;
	mov.f32 	%f5394, %f5364;
	mov.f32 	%f5395, %f5365;
	mov.f32 	%f5396, %f5366;
	mov.u32 	%r1440, %r1411;
	mov.u32 	%r1441, %r1412;
	mov.u32 	%r1442, %r1413;
	mov.u32 	%r1443, %r1414;
	mov.u32 	%r1444, %r1415;
	mov.u32 	%r1445, %r1416;
	mov.u32 	%r1446, %r1417;
	mov.u32 	%r1447, %r1418;
	mov.u32 	%r1448, %r1419;
	mov.u32 	%r1449, %r1420;
	mov.u32 	%r1450, %r1421;
	mov.u32 	%r1451, %r1422;
	mov.u32 	%r1452, %r1503;
	mov.u32 	%r1453, %r1423;
	mov.u32 	%r1454, %r1424;
	mov.u32 	%r1455, %r1425;
	mov.u32 	%r1456, %r1426;
	mov.u32 	%r1457, %r1427;
	mov.u32 	%r1458, %r1428;
	mov.u32 	%r1459, %r1429;
	mov.u32 	%r1460, %r1430;
	mov.u32 	%r1461, %r1431;
	mov.u32 	%r1462, %r1432;
	mov.u32 	%r1463, %r1433;
	mov.u32 	%r1464, %r1434;
	mov.u32 	%r1465, %r1435;
	mov.u32 	%r1466, %r1436;
	mov.u32 	%r1467, %r1437;
	mov.u32 	%r1468, %r1438;
	@%p440 bra 	$L__BB14_491;
	setp.leu.f32 	%p441, %f5352, %f5431;
	mov.f32 	%f5368, %f5339;
	mov.f32 	%f5369, %f5340;
	mov.f32 	%f5370, %f5341;
	mov.f32 	%f5371, %f5342;
	mov.f32 	%f5372, %f5343;
	mov.f32 	%f5373, %f5344;
	mov.f32 	%f5374, %f5345;
	mov.f32 	%f5375, %f5346;
	mov.f32 	%f5376, %f5347;
	mov.f32 	%f5377, %f5348;
	mov.f32 	%f5378, %f5349;
	mov.f32 	%f5379, %f5350;
	mov.f32 	%f5380, %f5351;
	mov.f32 	%f5381, %f5431;
	mov.f32 	%f5382, %f5352;
	mov.f32 	%f5383, %f5353;
	mov.f32 	%f5384, %f5354;
	mov.f32 	%f5385, %f5355;
	mov.f32 	%f5386, %f5356;
	mov.f32 	%f5387, %f5357;
	mov.f32 	%f5388, %f5358;
	mov.f32 	%f5389, %f5359;
	mov.f32 	%f5390, %f5360;
	mov.f32 	%f5391, %f5361;
	mov.f32 	%f5392, %f5362;
	mov.f32 	%f5393, %f5363;
	mov.f32 	%f5394, %f5364;
	mov.f32 	%f5395, %f5365;
	mov.f32 	%f5396, %f5366;
	mov.u32 	%r1440, %r1411;
	mov.u32 	%r1441, %r1412;
	mov.u32 	%r1442, %r1413;
	mov.u32 	%r1443, %r1414;
	mov.u32 	%r1444, %r1415;
	mov.u32 	%r1445, %r1416;
	mov.u32 	%r1446, %r1417;
	mov.u32 	%r1447, %r1418;
	mov.u32 	%r1448, %r1419;
	mov.u32 	%r1449, %r1420;
	mov.u32 	%r1450, %r1421;
	mov.u32 	%r1451, %r1422;
	mov.u32 	%r1452, %r1423;
	mov.u32 	%r1453, %r1503;
	mov.u32 	%r1454, %r1424;
	mov.u32 	%r1455, %r1425;
	mov.u32 	%r1456, %r1426;
	mov.u32 	%r1457, %r1427;
	mov.u32 	%r1458, %r1428;
	mov.u32 	%r1459, %r1429;
	mov.u32 	%r1460, %r1430;
	mov.u32 	%r1461, %r1431;
	mov.u32 	%r1462, %r1432;
	mov.u32 	%r1463, %r1433;
	mov.u32 	%r1464, %r1434;
	mov.u32 	%r1465, %r1435;
	mov.u32 	%r1466, %r1436;
	mov.u32 	%r1467, %r1437;
	mov.u32 	%r1468, %r1438;
	@%p441 bra 	$L__BB14_491;
	setp.leu.f32 	%p442, %f5353, %f5431;
	mov.f32 	%f5368, %f5339;
	mov.f32 	%f5369, %f5340;
	mov.f32 	%f5370, %f5341;
	mov.f32 	%f5371, %f5342;
	mov.f32 	%f5372, %f5343;
	mov.f32 	%f5373, %f5344;
	mov.f32 	%f5374, %f5345;
	mov.f32 	%f5375, %f5346;
	mov.f32 	%f5376, %f5347;
	mov.f32 	%f5377, %f5348;
	mov.f32 	%f5378, %f5349;
	mov.f32 	%f5379, %f5350;
	mov.f32 	%f5380, %f5351;
	mov.f32 	%f5381, %f5352;
	mov.f32 	%f5382, %f5431;
	mov.f32 	%f5383, %f5353;
	mov.f32 	%f5384, %f5354;
	mov.f32 	%f5385, %f5355;
	mov.f32 	%f5386, %f5356;
	mov.f32 	%f5387, %f5357;
	mov.f32 	%f5388, %f5358;
	mov.f32 	%f5389, %f5359;
	mov.f32 	%f5390, %f5360;
	mov.f32 	%f5391, %f5361;
	mov.f32 	%f5392, %f5362;
	mov.f32 	%f5393, %f5363;
	mov.f32 	%f5394, %f5364;
	mov.f32 	%f5395, %f5365;
	mov.f32 	%f5396, %f5366;
	mov.u32 	%r1440, %r1411;
	mov.u32 	%r1441, %r1412;
	mov.u32 	%r1442, %r1413;
	mov.u32 	%r1443, %r1414;
	mov.u32 	%r1444, %r1415;
	mov.u32 	%r1445, %r1416;
	mov.u32 	%r1446, %r1417;
	mov.u32 	%r1447, %r1418;
	mov.u32 	%r1448, %r1419;
	mov.u32 	%r1449, %r1420;
	mov.u32 	%r1450, %r1421;
	mov.u32 	%r1451, %r1422;
	mov.u32 	%r1452, %r1423;
	mov.u32 	%r1453, %r1424;
	mov.u32 	%r1454, %r1503;
	mov.u32 	%r1455, %r1425;
	mov.u32 	%r1456, %r1426;
	mov.u32 	%r1457, %r1427;
	mov.u32 	%r1458, %r1428;
	mov.u32 	%r1459, %r1429;
	mov.u32 	%r1460, %r1430;
	mov.u32 	%r1461, %r1431;
	mov.u32 	%r1462, %r1432;
	mov.u32 	%r1463, %r1433;
	mov.u32 	%r1464, %r1434;
	mov.u32 	%r1465, %r1435;
	mov.u32 	%r1466, %r1436;
	mov.u32 	%r1467, %r1437;
	mov.u32 	%r1468, %r1438;
	@%p442 bra 	$L__BB14_491;
	setp.leu.f32 	%p443, %f5354, %f5431;
	mov.f32 	%f5368, %f5339;
	mov.f32 	%f5369, %f5340;
	mov.f32 	%f5370, %f5341;
	mov.f32 	%f5371, %f5342;
	mov.f32 	%f5372, %f5343;
	mov.f32 	%f5373, %f5344;
	mov.f32 	%f5374, %f5345;
	mov.f32 	%f5375, %f5346;
	mov.f32 	%f5376, %f5347;
	mov.f32 	%f5377, %f5348;
	mov.f32 	%f5378, %f5349;
	mov.f32 	%f5379, %f5350;
	mov.f32 	%f5380, %f5351;
	mov.f32 	%f5381, %f5352;
	mov.f32 	%f5382, %f5353;
	mov.f32 	%f5383, %f5431;
	mov.f32 	%f5384, %f5354;
	mov.f32 	%f5385, %f5355;
	mov.f32 	%f5386, %f5356;
	mov.f32 	%f5387, %f5357;
	mov.f32 	%f5388, %f5358;
	mov.f32 	%f5389, %f5359;
	mov.f32 	%f5390, %f5360;
	mov.f32 	%f5391, %f5361;
	mov.f32 	%f5392, %f5362;
	mov.f32 	%f5393, %f5363;
	mov.f32 	%f5394, %f5364;
	mov.f32 	%f5395, %f5365;
	mov.f32 	%f5396, %f5366;
	mov.u32 	%r1440, %r1411;
	mov.u32 	%r1441, %r1412;
	mov.u32 	%r1442, %r1413;
	mov.u32 	%r1443, %r1414;
	mov.u32 	%r1444, %r1415;
	mov.u32 	%r1445, %r1416;
	mov.u32 	%r1446, %r1417;
	mov.u32 	%r1447, %r1418;
	mov.u32 	%r1448, %r1419;
	mov.u32 	%r1449, %r1420;
	mov.u32 	%r1450, %r1421;
	mov.u32 	%r1451, %r1422;
	mov.u32 	%r1452, %r1423;
	mov.u32 	%r1453, %r1424;
	mov.u32 	%r1454, %r1425;
	mov.u32 	%r1455, %r1503;
	mov.u32 	%r1456, %r1426;
	mov.u32 	%r1457, %r1427;
	mov.u32 	%r1458, %r1428;
	mov.u32 	%r1459, %r1429;
	mov.u32 	%r1460, %r1430;
	mov.u32 	%r1461, %r1431;
	mov.u32 	%r1462, %r1432;
	mov.u32 	%r1463, %r1433;
	mov.u32 	%r1464, %r1434;
	mov.u32 	%r1465, %r1435;
	mov.u32 	%r1466, %r1436;
	mov.u32 	%r1467, %r1437;
	mov.u32 	%r1468, %r1438;
	@%p443 bra 	$L__BB14_491;
	setp.leu.f32 	%p444, %f5355, %f5431;
	mov.f32 	%f5368, %f5339;
	mov.f32 	%f5369, %f5340;
	mov.f32 	%f5370, %f5341;
	mov.f32 	%f5371, %f5342;
	mov.f32 	%f5372, %f5343;
	mov.f32 	%f5373, %f5344;
	mov.f32 	%f5374, %f5345;
	mov.f32 	%f5375, %f5346;
	mov.f32 	%f5376, %f5347;
	mov.f32 	%f5377, %f5348;
	mov.f32 	%f5378, %f5349;
	mov.f32 	%f5379, %f5350;
	mov.f32 	%f5380, %f5351;
	mov.f32 	%f5381, %f5352;
	mov.f32 	%f5382, %f5353;
	mov.f32 	%f5383, %f5354;
	mov.f32 	%f5384, %f5431;
	mov.f32 	%f5385, %f5355;
	mov.f32 	%f5386, %f5356;
	mov.f32 	%f5387, %f5357;
	mov.f32 	%f5388, %f5358;
	mov.f32 	%f5389, %f5359;
	mov.f32 	%f5390, %f5360;
	mov.f32 	%f5391, %f5361;
	mov.f32 	%f5392, %f5362;
	mov.f32 	%f5393, %f5363;
	mov.f32 	%f5394, %f5364;
	mov.f32 	%f5395, %f5365;
	mov.f32 	%f5396, %f5366;
	mov.u32 	%r1440, %r1411;
	mov.u32 	%r1441, %r1412;
	mov.u32 	%r1442, %r1413;
	mov.u32 	%r1443, %r1414;
	mov.u32 	%r1444, %r1415;
	mov.u32 	%r1445, %r1416;
	mov.u32 	%r1446, %r1417;
	mov.u32 	%r1447, %r1418;
	mov.u32 	%r1448, %r1419;
	mov.u32 	%r1449, %r1420;
	mov.u32 	%r1450, %r1421;
	mov.u32 	%r1451, %r1422;
	mov.u32 	%r1452, %r1423;
	mov.u32 	%r1453, %r1424;
	mov.u32 	%r1454, %r1425;
	mov.u32 	%r1455, %r1426;
	mov.u32 	%r1456, %r1503;
	mov.u32 	%r1457, %r1427;
	mov.u32 	%r1458, %r1428;
	mov.u32 	%r1459, %r1429;
	mov.u32 	%r1460, %r1430;
	mov.u32 	%r1461, %r1431;
	mov.u32 	%r1462, %r1432;
	mov.u32 	%r1463, %r1433;
	mov.u32 	%r1464, %r1434;
	mov.u32 	%r1465, %r1435;
	mov.u32 	%r1466, %r1436;
	mov.u32 	%r1467, %r1437;
	mov.u32 	%r1468, %r1438;
	@%p444 bra 	$L__BB14_491;
	setp.leu.f32 	%p445, %f5356, %f5431;
	mov.f32 	%f5368, %f5339;
	mov.f32 	%f5369, %f5340;
	mov.f32 	%f5370, %f5341;
	mov.f32 	%f5371, %f5342;
	mov.f32 	%f5372, %f5343;
	mov.f32 	%f5373, %f5344;
	mov.f32 	%f5374, %f5345;
	mov.f32 	%f5375, %f5346;
	mov.f32 	%f5376, %f5347;
	mov.f32 	%f5377, %f5348;
	mov.f32 	%f5378, %f5349;
	mov.f32 	%f5379, %f5350;
	mov.f32 	%f5380, %f5351;
	mov.f32 	%f5381, %f5352;
	mov.f32 	%f5382, %f5353;
	mov.f32 	%f5383, %f5354;
	mov.f32 	%f5384, %f5355;
	mov.f32 	%f5385, %f5431;
	mov.f32 	%f5386, %f5356;
	mov.f32 	%f5387, %f5357;
	mov.f32 	%f5388, %f5358;
	mov.f32 	%f5389, %f5359;
	mov.f32 	%f5390, %f5360;
	mov.f32 	%f5391, %f5361;
	mov.f32 	%f5392, %f5362;
	mov.f32 	%f5393, %f5363;
	mov.f32 	%f5394, %f5364;
	mov.f32 	%f5395, %f5365;
	mov.f32 	%f5396, %f5366;
	mov.u32 	%r1440, %r1411;
	mov.u32 	%r1441, %r1412;
	mov.u32 	%r1442, %r1413;
	mov.u32 	%r1443, %r1414;
	mov.u32 	%r1444, %r1415;
	mov.u32 	%r1445, %r1416;
	mov.u32 	%r1446, %r1417;
	mov.u32 	%r1447, %r1418;
	mov.u32 	%r1448, %r1419;
	mov.u32 	%r1449, %r1420;
	mov.u32 	%r1450, %r1421;
	mov.u32 	%r1451, %r1422;
	mov.u32 	%r1452, %r1423;
	mov.u32 	%r1453, %r1424;
	mov.u32 	%r1454, %r1425;
	mov.u32 	%r1455, %r1426;
	mov.u32 	%r1456, %r1427;
	mov.u32 	%r1457, %r1503;
	mov.u32 	%r1458, %r1428;
	mov.u32 	%r1459, %r1429;
	mov.u32 	%r1460, %r1430;
	mov.u32 	%r1461, %r1431;
	mov.u32 	%r1462, %r1432;
	mov.u32 	%r1463, %r1433;
	mov.u32 	%r1464, %r1434;
	mov.u32 	%r1465, %r1435;
	mov.u32 	%r1466, %r1436;
	mov.u32 	%r1467, %r1437;
	mov.u32 	%r1468, %r1438;
	@%p445 bra 	$L__BB14_491;
	setp.leu.f32 	%p446, %f5357, %f5431;
	mov.f32 	%f5368, %f5339;
	mov.f32 	%f5369, %f5340;
	mov.f32 	%f5370, %f5341;
	mov.f32 	%f5371, %f5342;
	mov.f32 	%f5372, %f5343;
	mov.f32 	%f5373, %f5344;
	mov.f32 	%f5374, %f5345;
	mov.f32 	%f5375, %f5346;
	mov.f32 	%f5376, %f5347;
	mov.f32 	%f5377, %f5348;
	mov.f32 	%f5378, %f5349;
	mov.f32 	%f5379, %f5350;
	mov.f32 	%f5380, %f5351;
	mov.f32 	%f5381, %f5352;
	mov.f32 	%f5382, %f5353;
	mov.f32 	%f5383, %f5354;
	mov.f32 	%f5384, %f5355;
	mov.f32 	%f5385, %f5356;
	mov.f32 	%f5386, %f5431;
	mov.f32 	%f5387, %f5357;
	mov.f32 	%f5388, %f5358;
	mov.f32 	%f5389, %f5359;
	mov.f32 	%f5390, %f5360;
	mov.f32 	%f5391, %f5361;
	mov.f32 	%f5392, %f5362;
	mov.f32 	%f5393, %f5363;
	mov.f32 	%f5394, %f5364;
	mov.f32 	%f5395, %f5365;
	mov.f32 	%f5396, %f5366;
	mov.u32 	%r1440, %r1411;
	mov.u32 	%r1441, %r1412;
	mov.u32 	%r1442, %r1413;
	mov.u32 	%r1443, %r1414;
	mov.u32 	%r1444, %r1415;
	mov.u32 	%r1445, %r1416;
	mov.u32 	%r1446, %r1417;
	mov.u32 	%r1447, %r1418;
	mov.u32 	%r1448, %r1419;
	mov.u32 	%r1449, %r1420;
	mov.u32 	%r1450, %r1421;
	mov.u32 	%r1451, %r1422;
	mov.u32 	%r1452, %r1423;
	mov.u32 	%r1453, %r1424;
	mov.u32 	%r1454, %r1425;
	mov.u32 	%r1455, %r1426;
	mov.u32 	%r1456, %r1427;
	mov.u32 	%r1457, %r1428;
	mov.u32 	%r1458, %r1503;
	mov.u32 	%r1459, %r1429;
	mov.u32 	%r1460, %r1430;
	mov.u32 	%r1461, %r1431;
	mov.u32 	%r1462, %r1432;
	mov.u32 	%r1463, %r1433;
	mov.u32 	%r1464, %r1434;
	mov.u32 	%r1465, %r1435;
	mov.u32 	%r1466, %r1436;
	mov.u32 	%r1467, %r1437;
	mov.u32 	%r1468, %r1438;
	@%p446 bra 	$L__BB14_491;
	setp.leu.f32 	%p447, %f5358, %f5431;
	mov.f32 	%f5368, %f5339;
	mov.f32 	%f5369, %f5340;
	mov.f32 	%f5370, %f5341;
	mov.f32 	%f5371, %f5342;
	mov.f32 	%f5372, %f5343;
	mov.f32 	%f5373, %f5344;
	mov.f32 	%f5374, %f5345;
	mov.f32 	%f5375, %f5346;
	mov.f32 	%f5376, %f5347;
	mov.f32 	%f5377, %f5348;
	mov.f32 	%f5378, %f5349;
	mov.f32 	%f5379, %f5350;
	mov.f32 	%f5380, %f5351;
	mov.f32 	%f5381, %f5352;
	mov.f32 	%f5382, %f5353;
	mov.f32 	%f5383, %f5354;
	mov.f32 	%f5384, %f5355;
	mov.f32 	%f5385, %f5356;
	mov.f32 	%f5386, %f5357;
	mov.f32 	%f5387, %f5431;
	mov.f32 	%f5388, %f5358;
	mov.f32 	%f5389, %f5359;
	mov.f32 	%f5390, %f5360;
	mov.f32 	%f5391, %f5361;
	mov.f32 	%f5392, %f5362;
	mov.f32 	%f5393, %f5363;
	mov.f32 	%f5394, %f5364;
	mov.f32 	%f5395, %f5365;
	mov.f32 	%f5396, %f5366;
	mov.u32 	%r1440, %r1411;
	mov.u32 	%r1441, %r1412;
	mov.u32 	%r1442, %r1413;
	mov.u32 	%r1443, %r1414;
	mov.u32 	%r1444, %r1415;
	mov.u32 	%r1445, %r1416;
	mov.u32 	%r1446, %r1417;
	mov.u32 	%r1447, %r1418;
	mov.u32 	%r1448, %r1419;
	mov.u32 	%r1449, %r1420;
	mov.u32 	%r1450, %r1421;
	mov.u32 	%r1451, %r1422;
	mov.u32 	%r1452, %r1423;
	mov.u32 	%r1453, %r1424;
	mov.u32 	%r1454, %r1425;
	mov.u32 	%r1455, %r1426;
	mov.u32 	%r1456, %r1427;
	mov.u32 	%r1457, %r1428;
	mov.u32 	%r1458, %r1429;
	mov.u32 	%r1459, %r1503;
	mov.u32 	%r1460, %r1430;
	mov.u32 	%r1461, %r1431;
	mov.u32 	%r1462, %r1432;
	mov.u32 	%r1463, %r1433;
	mov.u32 	%r1464, %r1434;
	mov.u32 	%r1465, %r1435;
	mov.u32 	%r1466, %r1436;
	mov.u32 	%r1467, %r1437;
	mov.u32 	%r1468, %r1438;
	@%p447 bra 	$L__BB14_491;
	setp.leu.f32 	%p448, %f5359, %f5431;
	mov.f32 	%f5368, %f5339;
	mov.f32 	%f5369, %f5340;
	mov.f32 	%f5370, %f5341;
	mov.f32 	%f5371, %f5342;
	mov.f32 	%f5372, %f5343;
	mov.f32 	%f5373, %f5344;
	mov.f32 	%f5374, %f5345;
	mov.f32 	%f5375, %f5346;
	mov.f32 	%f5376, %f5347;
	mov.f32 	%f5377, %f5348;
	mov.f32 	%f5378, %f5349;
	mov.f32 	%f5379, %f5350;
	mov.f32 	%f5380, %f5351;
	mov.f32 	%f5381, %f5352;
	mov.f32 	%f5382, %f5353;
	mov.f32 	%f5383, %f5354;
	mov.f32 	%f5384, %f5355;
	mov.f32 	%f5385, %f5356;
	mov.f32 	%f5386, %f5357;
	mov.f32 	%f5387, %f5358;
	mov.f32 	%f5388, %f5431;
	mov.f32 	%f5389, %f5359;
	mov.f32 	%f5390, %f5360;
	mov.f32 	%f5391, %f5361;
	mov.f32 	%f5392, %f5362;
	mov.f32 	%f5393, %f5363;
	mov.f32 	%f5394, %f5364;
	mov.f32 	%f5395, %f5365;
	mov.f32 	%f5396, %f5366;
	mov.u32 	%r1440, %r1411;
	mov.u32 	%r1441, %r1412;
	mov.u32 	%r1442, %r1413;
	mov.u32 	%r1443, %r1414;
	mov.u32 	%r1444, %r1415;
	mov.u32 	%r1445, %r1416;
	mov.u32 	%r1446, %r1417;
	mov.u32 	%r1447, %r1418;
	mov.u32 	%r1448, %r1419;
	mov.u32 	%r1449, %r1420;
	mov.u32 	%r1450, %r1421;
	mov.u32 	%r1451, %r1422;
	mov.u32 	%r1452, %r1423;
	mov.u32 	%r1453, %r1424;
	mov.u32 	%r1454, %r1425;
	mov.u32 	%r1455, %r1426;
	mov.u32 	%r1456, %r1427;
	mov.u32 	%r1457, %r1428;
	mov.u32 	%r1458, %r1429;
	mov.u32 	%r1459, %r1430;
	mov.u32 	%r1460, %r1503;
	mov.u32 	%r1461, %r1431;
	mov.u32 	%r1462, %r1432;
	mov.u32 	%r1463, %r1433;
	mov.u32 	%r1464, %r1434;
	mov.u32 	%r1465, %r1435;
	mov.u32 	%r1466, %r1436;
	mov.u32 	%r1467, %r1437;
	mov.u32 	%r1468, %r1438;
	@%p448 bra 	$L__BB14_491;
	setp.leu.f32 	%p449, %f5360, %f5431;
	mov.f32 	%f5368, %f5339;
	mov.f32 	%f5369, %f5340;
	mov.f32 	%f5370, %f5341;
	mov.f32 	%f5371, %f5342;
	mov.f32 	%f5372, %f5343;
	mov.f32 	%f5373, %f5344;
	mov.f32 	%f5374, %f5345;
	mov.f32 	%f5375, %f5346;
	mov.f32 	%f5376, %f5347;
	mov.f32 	%f5377, %f5348;
	mov.f32 	%f5378, %f5349;
	mov.f32 	%f5379, %f5350;
	mov.f32 	%f5380, %f5351;
	mov.f32 	%f5381, %f5352;
	mov.f32 	%f5382, %f5353;
	mov.f32 	%f5383, %f5354;
	mov.f32 	%f5384, %f5355;
	mov.f32 	%f5385, %f5356;
	mov.f32 	%f5386, %f5357;
	mov.f32 	%f5387, %f5358;
	mov.f32 	%f5388, %f5359;
	mov.f32 	%f5389, %f5431;
	mov.f32 	%f5390, %f5360;
	mov.f32 	%f5391, %f5361;
	mov.f32 	%f5392, %f5362;
	mov.f32 	%f5393, %f5363;
	mov.f32 	%f5394, %f5364;
	mov.f32 	%f5395, %f5365;
	mov.f32 	%f5396, %f5366;
	mov.u32 	%r1440, %r1411;
	mov.u32 	%r1441, %r1412;
	mov.u32 	%r1442, %r1413;
	mov.u32 	%r1443, %r1414;
	mov.u32 	%r1444, %r1415;
	mov.u32 	%r1445, %r1416;
	mov.u32 	%r1446, %r1417;
	mov.u32 	%r1447, %r1418;
	mov.u32 	%r1448, %r1419;
	mov.u32 	%r1449, %r1420;
	mov.u32 	%r1450, %r1421;
	mov.u32 	%r1451, %r1422;
	mov.u32 	%r1452, %r1423;
	mov.u32 	%r1453, %r1424;
	mov.u32 	%r1454, %r1425;
	mov.u32 	%r1455, %r1426;
	mov.u32 	%r1456, %r1427;
	mov.u32 	%r1457, %r1428;
	mov.u32 	%r1458, %r1429;
	mov.u32 	%r1459, %r1430;
	mov.u32 	%r1460, %r1431;
	mov.u32 	%r1461, %r1503;
	mov.u32 	%r1462, %r1432;
	mov.u32 	%r1463, %r1433;
	mov.u32 	%r1464, %r1434;
	mov.u32 	%r1465, %r1435;
	mov.u32 	%r1466, %r1436;
	mov.u32 	%r1467, %r1437;
	mov.u32 	%r1468, %r1438;
	@%p449 bra 	$L__BB14_491;
	setp.leu.f32 	%p450, %f5361, %f5431;
	mov.f32 	%f5368, %f5339;
	mov.f32 	%f5369, %f5340;
	mov.f32 	%f5370, %f5341;
	mov.f32 	%f5371, %f5342;
	mov.f32 	%f5372, %f5343;
	mov.f32 	%f5373, %f5344;
	mov.f32 	%f5374, %f5345;
	mov.f32 	%f5375, %f5346;
	mov.f32 	%f5376, %f5347;
	mov.f32 	%f5377, %f5348;
	mov.f32 	%f5378, %f5349;
	mov.f32 	%f5379, %f5350;
	mov.f32 	%f5380, %f5351;
	mov.f32 	%f5381, %f5352;
	mov.f32 	%f5382, %f5353;
	mov.f32 	%f5383, %f5354;
	mov.f32 	%f5384, %f5355;
	mov.f32 	%f5385, %f5356;
	mov.f32 	%f5386, %f5357;
	mov.f32 	%f5387, %f5358;
	mov.f32 	%f5388, %f5359;
	mov.f32 	%f5389, %f5360;
	mov.f32 	%f5390, %f5431;
	mov.f32 	%f5391, %f5361;
	mov.f32 	%f5392, %f5362;
	mov.f32 	%f5393, %f5363;
	mov.f32 	%f5394, %f5364;
	mov.f32 	%f5395, %f5365;
	mov.f32 	%f5396, %f5366;
	mov.u32 	%r1440, %r1411;
	mov.u32 	%r1441, %r1412;
	mov.u32 	%r1442, %r1413;
	mov.u32 	%r1443, %r1414;
	mov.u32 	%r1444, %r1415;
	mov.u32 	%r1445, %r1416;
	mov.u32 	%r1446, %r1417;
	mov.u32 	%r1447, %r1418;
	mov.u32 	%r1448, %r1419;
	mov.u32 	%r1449, %r1420;
	mov.u32 	%r1450, %r1421;
	mov.u32 	%r1451, %r1422;
	mov.u32 	%r1452, %r1423;
	mov.u32 	%r1453, %r1424;
	mov.u32 	%r1454, %r1425;
	mov.u32 	%r1455, %r1426;
	mov.u32 	%r1456, %r1427;
	mov.u32 	%r1457, %r1428;
	mov.u32 	%r1458, %r1429;
	mov.u32 	%r1459, %r1430;
	mov.u32 	%r1460, %r1431;
	mov.u32 	%r1461, %r1432;
	mov.u32 	%r1462, %r1503;
	mov.u32 	%r1463, %r1433;
	mov.u32 	%r1464, %r1434;
	mov.u32 	%r1465, %r1435;
	mov.u32 	%r1466, %r1436;
	mov.u32 	%r1467, %r1437;
	mov.u32 	%r1468, %r1438;
	@%p450 bra 	$L__BB14_491;
	setp.leu.f32 	%p451, %f5362, %f5431;
	mov.f32 	%f5368, %f5339;
	mov.f32 	%f5369, %f5340;
	mov.f32 	%f5370, %f5341;
	mov.f32 	%f5371, %f5342;
	mov.f32 	%f5372, %f5343;
	mov.f32 	%f5373, %f5344;
	mov.f32 	%f5374, %f5345;
	mov.f32 	%f5375, %f5346;
	mov.f32 	%f5376, %f5347;
	mov.f32 	%f5377, %f5348;
	mov.f32 	%f5378, %f5349;
	mov.f32 	%f5379, %f5350;
	mov.f32 	%f5380, %f5351;
	mov.f32 	%f5381, %f5352;
	mov.f32 	%f5382, %f5353;
	mov.f32 	%f5383, %f5354;
	mov.f32 	%f5384, %f5355;
	mov.f32 	%f5385, %f5356;
	mov.f32 	%f5386, %f5357;
	mov.f32 	%f5387, %f5358;
	mov.f32 	%f5388, %f5359;
	mov.f32 	%f5389, %f5360;
	mov.f32 	%f5390, %f5361;
	mov.f32 	%f5391, %f5431;
	mov.f32 	%f5392, %f5362;
	mov.f32 	%f5393, %f5363;
	mov.f32 	%f5394, %f5364;
	mov.f32 	%f5395, %f5365;
	mov.f32 	%f5396, %f5366;
	mov.u32 	%r1440, %r1411;
	mov.u32 	%r1441, %r1412;
	mov.u32 	%r1442, %r1413;
	mov.u32 	%r1443, %r1414;
	mov.u32 	%r1444, %r1415;
	mov.u32 	%r1445, %r1416;
	mov.u32 	%r1446, %r1417;
	mov.u32 	%r1447, %r1418;
	mov.u32 	%r1448, %r1419;
	mov.u32 	%r1449, %r1420;
	mov.u32 	%r1450, %r1421;
	mov.u32 	%r1451, %r1422;
	mov.u32 	%r1452, %r1423;
	mov.u32 	%r1453, %r1424;
	mov.u32 	%r1454, %r1425;
	mov.u32 	%r1455, %r1426;
	mov.u32 	%r1456, %r1427;
	mov.u32 	%r1457, %r1428;
	mov.u32 	%r1458, %r1429;
	mov.u32 	%r1459, %r1430;
	mov.u32 	%r1460, %r1431;
	mov.u32 	%r1461, %r1432;
	mov.u32 	%r1462, %r1433;
	mov.u32 	%r1463, %r1503;
	mov.u32 	%r1464, %r1434;
	mov.u32 	%r1465, %r1435;
	mov.u32 	%r1466, %r1436;
	mov.u32 	%r1467, %r1437;
	mov.u32 	%r1468, %r1438;
	@%p451 bra 	$L__BB14_491;
	setp.leu.f32 	%p452, %f5363, %f5431;
	mov.f32 	%f5368, %f5339;
	mov.f32 	%f5369, %f5340;
	mov.f32 	%f5370, %f5341;
	mov.f32 	%f5371, %f5342;
	mov.f32 	%f5372, %f5343;
	mov.f32 	%f5373, %f5344;
	mov.f32 	%f5374, %f5345;
	mov.f32 	%f5375, %f5346;
	mov.f32 	%f5376, %f5347;
	mov.f32 	%f5377, %f5348;
	mov.f32 	%f5378, %f5349;
	mov.f32 	%f5379, %f5350;
	mov.f32 	%f5380, %f5351;
	mov.f32 	%f5381, %f5352;
	mov.f32 	%f5382, %f5353;
	mov.f32 	%f5383, %f5354;
	mov.f32 	%f5384, %f5355;
	mov.f32 	%f5385, %f5356;
	mov.f32 	%f5386, %f5357;
	mov.f32 	%f5387, %f5358;
	mov.f32 	%f5388, %f5359;
	mov.f32 	%f5389, %f5360;
	mov.f32 	%f5390, %f5361;
	mov.f32 	%f5391, %f5362;
	mov.f32 	%f5392, %f5431;
	mov.f32 	%f5393, %f5363;
	mov.f32 	%f5394, %f5364;
	mov.f32 	%f5395, %f5365;
	mov.f32 	%f5396, %f5366;
	mov.u32 	%r1440, %r1411;
	mov.u32 	%r1441, %r1412;
	mov.u32 	%r1442, %r1413;
	mov.u32 	%r1443, %r1414;
	mov.u32 	%r1444, %r1415;
	mov.u32 	%r1445, %r1416;
	mov.u32 	%r1446, %r1417;
	mov.u32 	%r1447, %r1418;
	mov.u32 	%r1448, %r1419;
	mov.u32 	%r1449, %r1420;
	mov.u32 	%r1450, %r1421;
	mov.u32 	%r1451, %r1422;
	mov.u32 	%r1452, %r1423;
	mov.u32 	%r1453, %r1424;
	mov.u32 	%r1454, %r1425;
	mov.u32 	%r1455, %r1426;
	mov.u32 	%r1456, %r1427;
	mov.u32 	%r1457, %r1428;
	mov.u32 	%r1458, %r1429;
	mov.u32 	%r1459, %r1430;
	mov.u32 	%r1460, %r1431;
	mov.u32 	%r1461, %r1432;
	mov.u32 	%r1462, %r1433;
	mov.u32 	%r1463, %r1434;
	mov.u32 	%r1464, %r1503;
	mov.u32 	%r1465, %r1435;
	mov.u32 	%r1466, %r1436;
	mov.u32 	%r1467, %r1437;
	mov.u32 	%r1468, %r1438;
	@%p452 bra 	$L__BB14_491;
	setp.leu.f32 	%p453, %f5364, %f5431;
	mov.f32 	%f5368, %f5339;
	mov.f32 	%f5369, %f5340;
	mov.f32 	%f5370, %f5341;
	mov.f32 	%f5371, %f5342;
	mov.f32 	%f5372, %f5343;
	mov.f32 	%f5373, %f5344;
	mov.f32 	%f5374, %f5345;
	mov.f32 	%f5375, %f5346;
	mov.f32 	%f5376, %f5347;
	mov.f32 	%f5377, %f5348;
	mov.f32 	%f5378, %f5349;
	mov.f32 	%f5379, %f5350;
	mov.f32 	%f5380, %f5351;
	mov.f32 	%f5381, %f5352;
	mov.f32 	%f5382, %f5353;
	mov.f32 	%f5383, %f5354;
	mov.f32 	%f5384, %f5355;
	mov.f32 	%f5385, %f5356;
	mov.f32 	%f5386, %f5357;
	mov.f32 	%f5387, %f5358;
	mov.f32 	%f5388, %f5359;
	mov.f32 	%f5389, %f5360;
	mov.f32 	%f5390, %f5361;
	mov.f32 	%f5391, %f5362;
	mov.f32 	%f5392, %f5363;
	mov.f32 	%f5393, %f5431;
	mov.f32 	%f5394, %f5364;
	mov.f32 	%f5395, %f5365;
	mov.f32 	%f5396, %f5366;
	mov.u32 	%r1440, %r1411;
	mov.u32 	%r1441, %r1412;
	mov.u32 	%r1442, %r1413;
	mov.u32 	%r1443, %r1414;
	mov.u32 	%r1444, %r1415;
	mov.u32 	%r1445, %r1416;
	mov.u32 	%r1446, %r1417;
	mov.u32 	%r1447, %r1418;
	mov.u32 	%r1448, %r1419;
	mov.u32 	%r1449, %r1420;
	mov.u32 	%r1450, %r1421;
	mov.u32 	%r1451, %r1422;
	mov.u32 	%r1452, %r1423;
	mov.u32 	%r1453, %r1424;
	mov.u32 	%r1454, %r1425;
	mov.u32 	%r1455, %r1426;
	mov.u32 	%r1456, %r1427;
	mov.u32 	%r1457, %r1428;
	mov.u32 	%r1458, %r1429;
	mov.u32 	%r1459, %r1430;
	mov.u32 	%r1460, %r1431;
	mov.u32 	%r1461, %r1432;
	mov.u32 	%r1462, %r1433;
	mov.u32 	%r1463, %r1434;
	mov.u32 	%r1464, %r1435;
	mov.u32 	%r1465, %r1503;
	mov.u32 	%r1466, %r1436;
	mov.u32 	%r1467, %r1437;
	mov.u32 	%r1468, %r1438;
	@%p453 bra 	$L__BB14_491;
	setp.leu.f32 	%p454, %f5365, %f5431;
	mov.f32 	%f5368, %f5339;
	mov.f32 	%f5369, %f5340;
	mov.f32 	%f5370, %f5341;
	mov.f32 	%f5371, %f5342;
	mov.f32 	%f5372, %f5343;
	mov.f32 	%f5373, %f5344;
	mov.f32 	%f5374, %f5345;
	mov.f32 	%f5375, %f5346;
	mov.f32 	%f5376, %f5347;
	mov.f32 	%f5377, %f5348;
	mov.f32 	%f5378, %f5349;
	mov.f32 	%f5379, %f5350;
	mov.f32 	%f5380, %f5351;
	mov.f32 	%f5381, %f5352;
	mov.f32 	%f5382, %f5353;
	mov.f32 	%f5383, %f5354;
	mov.f32 	%f5384, %f5355;
	mov.f32 	%f5385, %f5356;
	mov.f32 	%f5386, %f5357;
	mov.f32 	%f5387, %f5358;
	mov.f32 	%f5388, %f5359;
	mov.f32 	%f5389, %f5360;
	mov.f32 	%f5390, %f5361;
	mov.f32 	%f5391, %f5362;
	mov.f32 	%f5392, %f5363;
	mov.f32 	%f5393, %f5364;
	mov.f32 	%f5394, %f5431;
	mov.f32 	%f5395, %f5365;
	mov.f32 	%f5396, %f5366;
	mov.u32 	%r1440, %r1411;
	mov.u32 	%r1441, %r1412;
	mov.u32 	%r1442, %r1413;
	mov.u32 	%r1443, %r1414;
	mov.u32 	%r1444, %r1415;
	mov.u32 	%r1445, %r1416;
	mov.u32 	%r1446, %r1417;
	mov.u32 	%r1447, %r1418;
	mov.u32 	%r1448, %r1419;
	mov.u32 	%r1449, %r1420;
	mov.u32 	%r1450, %r1421;
	mov.u32 	%r1451, %r1422;
	mov.u32 	%r1452, %r1423;
	mov.u32 	%r1453, %r1424;
	mov.u32 	%r1454, %r1425;
	mov.u32 	%r1455, %r1426;
	mov.u32 	%r1456, %r1427;
	mov.u32 	%r1457, %r1428;
	mov.u32 	%r1458, %r1429;
	mov.u32 	%r1459, %r1430;
	mov.u32 	%r1460, %r1431;
	mov.u32 	%r1461, %r1432;
	mov.u32 	%r1462, %r1433;
	mov.u32 	%r1463, %r1434;
	mov.u32 	%r1464, %r1435;
	mov.u32 	%r1465, %r1436;
	mov.u32 	%r1466, %r1503;
	mov.u32 	%r1467, %r1437;
	mov.u32 	%r1468, %r1438;
	@%p454 bra 	$L__BB14_491;
	setp.leu.f32 	%p455, %f5366, %f5431;
	mov.f32 	%f5368, %f5339;
	mov.f32 	%f5369, %f5340;
	mov.f32 	%f5370, %f5341;
	mov.f32 	%f5371, %f5342;
	mov.f32 	%f5372, %f5343;
	mov.f32 	%f5373, %f5344;
	mov.f32 	%f5374, %f5345;
	mov.f32 	%f5375, %f5346;
	mov.f32 	%f5376, %f5347;
	mov.f32 	%f5377, %f5348;
	mov.f32 	%f5378, %f5349;
	mov.f32 	%f5379, %f5350;
	mov.f32 	%f5380, %f5351;
	mov.f32 	%f5381, %f5352;
	mov.f32 	%f5382, %f5353;
	mov.f32 	%f5383, %f5354;
	mov.f32 	%f5384, %f5355;
	mov.f32 	%f5385, %f5356;
	mov.f32 	%f5386, %f5357;
	mov.f32 	%f5387, %f5358;
	mov.f32 	%f5388, %f5359;
	mov.f32 	%f5389, %f5360;
	mov.f32 	%f5390, %f5361;
	mov.f32 	%f5391, %f5362;
	mov.f32 	%f5392, %f5363;
	mov.f32 	%f5393, %f5364;
	mov.f32 	%f5394, %f5365;
	mov.f32 	%f5395, %f5431;
	mov.f32 	%f5396, %f5366;
	mov.u32 	%r1440, %r1411;
	mov.u32 	%r1441, %r1412;
	mov.u32 	%r1442, %r1413;
	mov.u32 	%r1443, %r1414;
	mov.u32 	%r1444, %r1415;
	mov.u32 	%r1445, %r1416;
	mov.u32 	%r1446, %r1417;
	mov.u32 	%r1447, %r1418;
	mov.u32 	%r1448, %r1419;
	mov.u32 	%r1449, %r1420;
	mov.u32 	%r1450, %r1421;
	mov.u32 	%r1451, %r1422;
	mov.u32 	%r1452, %r1423;
	mov.u32 	%r1453, %r1424;
	mov.u32 	%r1454, %r1425;
	mov.u32 	%r1455, %r1426;
	mov.u32 	%r1456, %r1427;
	mov.u32 	%r1457, %r1428;
	mov.u32 	%r1458, %r1429;
	mov.u32 	%r1459, %r1430;
	mov.u32 	%r1460, %r1431;
	mov.u32 	%r1461, %r1432;
	mov.u32 	%r1462, %r1433;
	mov.u32 	%r1463, %r1434;
	mov.u32 	%r1464, %r1435;
	mov.u32 	%r1465, %r1436;
	mov.u32 	%r1466, %r1437;
	mov.u32 	%r1467, %r1503;
	mov.u32 	%r1468, %r1438;
	@%p455 bra 	$L__BB14_491;
	setp.leu.f32 	%p456, %f5460, %f5431;
	mov.f32 	%f5368, %f5339;
	mov.f32 	%f5369, %f5340;
	mov.f32 	%f5370, %f5341;
	mov.f32 	%f5371, %f5342;
	mov.f32 	%f5372, %f5343;
	mov.f32 	%f5373, %f5344;
	mov.f32 	%f5374, %f5345;
	mov.f32 	%f5375, %f5346;
	mov.f32 	%f5376, %f5347;
	mov.f32 	%f5377, %f5348;
	mov.f32 	%f5378, %f5349;
	mov.f32 	%f5379, %f5350;
	mov.f32 	%f5380, %f5351;
	mov.f32 	%f5381, %f5352;
	mov.f32 	%f5382, %f5353;
	mov.f32 	%f5383, %f5354;
	mov.f32 	%f5384, %f5355;
	mov.f32 	%f5385, %f5356;
	mov.f32 	%f5386, %f5357;
	mov.f32 	%f5387, %f5358;
	mov.f32 	%f5388, %f5359;
	mov.f32 	%f5389, %f5360;
	mov.f32 	%f5390, %f5361;
	mov.f32 	%f5391, %f5362;
	mov.f32 	%f5392, %f5363;
	mov.f32 	%f5393, %f5364;
	mov.f32 	%f5394, %f5365;
	mov.f32 	%f5395, %f5366;
	mov.f32 	%f5396, %f5431;
	mov.u32 	%r1440, %r1411;
	mov.u32 	%r1441, %r1412;
	mov.u32 	%r1442, %r1413;
	mov.u32 	%r1443, %r1414;
	mov.u32 	%r1444, %r1415;
	mov.u32 	%r1445, %r1416;
	mov.u32 	%r1446, %r1417;
	mov.u32 	%r1447, %r1418;
	mov.u32 	%r1448, %r1419;
	mov.u32 	%r1449, %r1420;
	mov.u32 	%r1450, %r1421;
	mov.u32 	%r1451, %r1422;
	mov.u32 	%r1452, %r1423;
	mov.u32 	%r1453, %r1424;
	mov.u32 	%r1454, %r1425;
	mov.u32 	%r1455, %r1426;
	mov.u32 	%r1456, %r1427;
	mov.u32 	%r1457, %r1428;
	mov.u32 	%r1458, %r1429;
	mov.u32 	%r1459, %r1430;
	mov.u32 	%r1460, %r1431;
	mov.u32 	%r1461, %r1432;
	mov.u32 	%r1462, %r1433;
	mov.u32 	%r1463, %r1434;
	mov.u32 	%r1464, %r1435;
	mov.u32 	%r1465, %r1436;
	mov.u32 	%r1466, %r1437;
	mov.u32 	%r1467, %r1438;
	mov.u32 	%r1468, %r1503;
	@%p456 bra 	$L__BB14_491;
	mov.f32 	%f5368, %f5339;
	mov.f32 	%f5369, %f5340;
	mov.f32 	%f5370, %f5341;
	mov.f32 	%f5371, %f5342;
	mov.f32 	%f5372, %f5343;
	mov.f32 	%f5373, %f5344;
	mov.f32 	%f5374, %f5345;
	mov.f32 	%f5375, %f5346;
	mov.f32 	%f5376, %f5347;
	mov.f32 	%f5377, %f5348;
	mov.f32 	%f5378, %f5349;
	mov.f32 	%f5379, %f5350;
	mov.f32 	%f5380, %f5351;
	mov.f32 	%f5381, %f5352;
	mov.f32 	%f5382, %f5353;
	mov.f32 	%f5383, %f5354;
	mov.f32 	%f5384, %f5355;
	mov.f32 	%f5385, %f5356;
	mov.f32 	%f5386, %f5357;
	mov.f32 	%f5387, %f5358;
	mov.f32 	%f5388, %f5359;
	mov.f32 	%f5389, %f5360;
	mov.f32 	%f5390, %f5361;
	mov.f32 	%f5391, %f5362;
	mov.f32 	%f5392, %f5363;
	mov.f32 	%f5393, %f5364;
	mov.f32 	%f5394, %f5365;
	mov.f32 	%f5395, %f5366;
	mov.f32 	%f5396, %f5460;
	mov.f32 	%f5460, %f5431;
	mov.u32 	%r1440, %r1411;
	mov.u32 	%r1441, %r1412;
	mov.u32 	%r1442, %r1413;
	mov.u32 	%r1443, %r1414;
	mov.u32 	%r1444, %r1415;
	mov.u32 	%r1445, %r1416;
	mov.u32 	%r1446, %r1417;
	mov.u32 	%r1447, %r1418;
	mov.u32 	%r1448, %r1419;
	mov.u32 	%r1449, %r1420;
	mov.u32 	%r1450, %r1421;
	mov.u32 	%r1451, %r1422;
	mov.u32 	%r1452, %r1423;
	mov.u32 	%r1453, %r1424;
	mov.u32 	%r1454, %r1425;
	mov.u32 	%r1455, %r1426;
	mov.u32 	%r1456, %r1427;
	mov.u32 	%r1457, %r1428;
	mov.u32 	%r1458, %r1429;
	mov.u32 	%r1459, %r1430;
	mov.u32 	%r1460, %r1431;
	mov.u32 	%r1461, %r1432;
	mov.u32 	%r1462, %r1433;
	mov.u32 	%r1463, %r1434;
	mov.u32 	%r1464, %r1435;
	mov.u32 	%r1465, %r1436;
	mov.u32 	%r1466, %r1437;
	mov.u32 	%r1467, %r1438;
	mov.u32 	%r1468, %r1532;
	mov.u32 	%r1532, %r1503;
$L__BB14_491:
	setp.leu.f32 	%p457, %f5368, %f5430;
	mov.f32 	%f5398, %f5430;
	mov.f32 	%f5399, %f5368;
	mov.f32 	%f5400, %f5369;
	mov.f32 	%f5401, %f5370;
	mov.f32 	%f5402, %f5371;
	mov.f32 	%f5403, %f5372;
	mov.f32 	%f5404, %f5373;
	mov.f32 	%f5405, %f5374;
	mov.f32 	%f5406, %f5375;
	mov.f32 	%f5407, %f5376;
	mov.f32 	%f5408, %f5377;
	mov.f32 	%f5409, %f5378;
	mov.f32 	%f5410, %f5379;
	mov.f32 	%f5411, %f5380;
	mov.f32 	%f5412, %f5381;
	mov.f32 	%f5413, %f5382;
	mov.f32 	%f5414, %f5383;
	mov.f32 	%f5415, %f5384;
	mov.f32 	%f5416, %f5385;
	mov.f32 	%f5417, %f5386;
	mov.f32 	%f5418, %f5387;
	mov.f32 	%f5419, %f5388;
	mov.f32 	%f5420, %f5389;
	mov.f32 	%f5421, %f5390;
	mov.f32 	%f5422, %f5391;
	mov.f32 	%f5423, %f5392;
	mov.f32 	%f5424, %f5393;
	mov.f32 	%f5425, %f5394;
	mov.f32 	%f5426, %f5395;
	mov.f32 	%f5427, %f5396;
	mov.u32 	%r1470, %r1502;
	mov.u32 	%r1471, %r1440;
	mov.u32 	%r1472, %r1441;
	mov.u32 	%r1473, %r1442;
	mov.u32 	%r1474, %r1443;
	mov.u32 	%r1475, %r1444;
	mov.u32 	%r1476, %r1445;
	mov.u32 	%r1477, %r1446;
	mov.u32 	%r1478, %r1447;
	mov.u32 	%r1479, %r1448;
	mov.u32 	%r1480, %r1449;
	mov.u32 	%r1481, %r1450;
	mov.u32 	%r1482, %r1451;
	mov.u32 	%r1483, %r1452;
	mov.u32 	%r1484, %r1453;
	mov.u32 	%r1485, %r1454;
	mov.u32 	%r1486, %r1455;
	mov.u32 	%r1487, %r1456;
	mov.u32 	%r1488, %r1457;
	mov.u32 	%r1489, %r1458;
	mov.u32 	%r1490, %r1459;
	mov.u32 	%r1491, %r1460;
	mov.u32 	%r1492, %r1461;
	mov.u32 	%r1493, %r1462;
	mov.u32 	%r1494, %r1463;
	mov.u32 	%r1495, %r1464;
	mov.u32 	%r1496, %r1465;
	mov.u32 	%r1497, %r1466;
	mov.u32 	%r1498, %r1467;
	mov.u32 	%r1499, %r1468;
	@%p457 bra 	$L__BB14_522;
	setp.leu.f32 	%p458, %f5369, %f5430;
	mov.f32 	%f5398, %f5368;
	mov.f32 	%f5399, %f5430;
	mov.f32 	%f5400, %f5369;
	mov.f32 	%f5401, %f5370;
	mov.f32 	%f5402, %f5371;
	mov.f32 	%f5403, %f5372;
	mov.f32 	%f5404, %f5373;
	mov.f32 	%f5405, %f5374;
	mov.f32 	%f5406, %f5375;
	mov.f32 	%f5407, %f5376;
	mov.f32 	%f5408, %f5377;
	mov.f32 	%f5409, %f5378;
	mov.f32 	%f5410, %f5379;
	mov.f32 	%f5411, %f5380;
	mov.f32 	%f5412, %f5381;
	mov.f32 	%f5413, %f5382;
	mov.f32 	%f5414, %f5383;
	mov.f32 	%f5415, %f5384;
	mov.f32 	%f5416, %f5385;
	mov.f32 	%f5417, %f5386;
	mov.f32 	%f5418, %f5387;
	mov.f32 	%f5419, %f5388;
	mov.f32 	%f5420, %f5389;
	mov.f32 	%f5421, %f5390;
	mov.f32 	%f5422, %f5391;
	mov.f32 	%f5423, %f5392;
	mov.f32 	%f5424, %f5393;
	mov.f32 	%f5425, %f5394;
	mov.f32 	%f5426, %f5395;
	mov.f32 	%f5427, %f5396;
	mov.u32 	%r1470, %r1440;
	mov.u32 	%r1471, %r1502;
	mov.u32 	%r1472, %r1441;
	mov.u32 	%r1473, %r1442;
	mov.u32 	%r1474, %r1443;
	mov.u32 	%r1475, %r1444;
	mov.u32 	%r1476, %r1445;
	mov.u32 	%r1477, %r1446;
	mov.u32 	%r1478, %r1447;
	mov.u32 	%r1479, %r1448;
	mov.u32 	%r1480, %r1449;
	mov.u32 	%r1481, %r1450;
	mov.u32 	%r1482, %r1451;
	mov.u32 	%r1483, %r1452;
	mov.u32 	%r1484, %r1453;
	mov.u32 	%r1485, %r1454;
	mov.u32 	%r1486, %r1455;
	mov.u32 	%r1487, %r1456;
	mov.u32 	%r1488, %r1457;
	mov.u32 	%r1489, %r1458;
	mov.u32 	%r1490, %r1459;
	mov.u32 	%r1491, %r1460;
	mov.u32 	%r1492, %r1461;
	mov.u32 	%r1493, %r1462;
	mov.u32 	%r1494, %r1463;
	mov.u32 	%r1495, %r1464;
	mov.u32 	%r1496, %r1465;
	mov.u32 	%r1497, %r1466;
	mov.u32 	%r1498, %r1467;
	mov.u32 	%r1499, %r1468;
	@%p458 bra 	$L__BB14_522;
	setp.leu.f32 	%p459, %f5370, %f5430;
	mov.f32 	%f5398, %f5368;
	mov.f32 	%f5399, %f5369;
	mov.f32 	%f5400, %f5430;
	mov.f32 	%f5401, %f5370;
	mov.f32 	%f5402, %f5371;
	mov.f32 	%f5403, %f5372;
	mov.f32 	%f5404, %f5373;
	mov.f32 	%f5405, %f5374;
	mov.f32 	%f5406, %f5375;
	mov.f32 	%f5407, %f5376;
	mov.f32 	%f5408, %f5377;
	mov.f32 	%f5409, %f5378;
	mov.f32 	%f5410, %f5379;
	mov.f32 	%f5411, %f5380;
	mov.f32 	%f5412, %f5381;
	mov.f32 	%f5413, %f5382;
	mov.f32 	%f5414, %f5383;
	mov.f32 	%f5415, %f5384;
	mov.f32 	%f5416, %f5385;
	mov.f32 	%f5417, %f5386;
	mov.f32 	%f5418, %f5387;
	mov.f32 	%f5419, %f5388;
	mov.f32 	%f5420, %f5389;
	mov.f32 	%f5421, %f5390;
	mov.f32 	%f5422, %f5391;
	mov.f32 	%f5423, %f5392;
	mov.f32 	%f5424, %f5393;
	mov.f32 	%f5425, %f5394;
	mov.f32 	%f5426, %f5395;
	mov.f32 	%f5427, %f5396;
	mov.u32 	%r1470, %r1440;
	mov.u32 	%r1471, %r1441;
	mov.u32 	%r1472, %r1502;
	mov.u32 	%r1473, %r1442;
	mov.u32 	%r1474, %r1443;
	mov.u32 	%r1475, %r1444;
	mov.u32 	%r1476, %r1445;
	mov.u32 	%r1477, %r1446;
	mov.u32 	%r1478, %r1447;
	mov.u32 	%r1479, %r1448;
	mov.u32 	%r1480, %r1449;
	mov.u32 	%r1481, %r1450;
	mov.u32 	%r1482, %r1451;
	mov.u32 	%r1483, %r1452;
	mov.u32 	%r1484, %r1453;
	mov.u32 	%r1485, %r1454;
	mov.u32 	%r1486, %r1455;
	mov.u32 	%r1487, %r1456;
	mov.u32 	%r1488, %r1457;
	mov.u32 	%r1489, %r1458;
	mov.u32 	%r1490, %r1459;
	mov.u32 	%r1491, %r1460;
	mov.u32 	%r1492, %r1461;
	mov.u32 	%r1493, %r1462;
	mov.u32 	%r1494, %r1463;
	mov.u32 	%r1495, %r1464;
	mov.u32 	%r1496, %r1465;
	mov.u32 	%r1497, %r1466;
	mov.u32 	%r1498, %r1467;
	mov.u32 	%r1499, %r1468;
	@%p459 bra 	$L__BB14_522;
	setp.leu.f32 	%p460, %f5371, %f5430;
	mov.f32 	%f5398, %f5368;
	mov.f32 	%f5399, %f5369;
	mov.f32 	%f5400, %f5370;
	mov.f32 	%f5401, %f5430;
	mov.f32 	%f5402, %f5371;
	mov.f32 	%f5403, %f5372;
	mov.f32 	%f5404, %f5373;
	mov.f32 	%f5405, %f5374;
	mov.f32 	%f5406, %f5375;
	mov.f32 	%f5407, %f5376;
	mov.f32 	%f5408, %f5377;
	mov.f32 	%f5409, %f5378;
	mov.f32 	%f5410, %f5379;
	mov.f32 	%f5411, %f5380;
	mov.f32 	%f5412, %f5381;
	mov.f32 	%f5413, %f5382;
	mov.f32 	%f5414, %f5383;
	mov.f32 	%f5415, %f5384;
	mov.f32 	%f5416, %f5385;
	mov.f32 	%f5417, %f5386;
	mov.f32 	%f5418, %f5387;
	mov.f32 	%f5419, %f5388;
	mov.f32 	%f5420, %f5389;
	mov.f32 	%f5421, %f5390;
	mov.f32 	%f5422, %f5391;
	mov.f32 	%f5423, %f5392;
	mov.f32 	%f5424, %f5393;
	mov.f32 	%f5425, %f5394;
	mov.f32 	%f5426, %f5395;
	mov.f32 	%f5427, %f5396;
	mov.u32 	%r1470, %r1440;
	mov.u32 	%r1471, %r1441;
	mov.u32 	%r1472, %r1442;
	mov.u32 	%r1473, %r1502;
	mov.u32 	%r1474, %r1443;
	mov.u32 	%r1475, %r1444;
	mov.u32 	%r1476, %r1445;
	mov.u32 	%r1477, %r1446;
	mov.u32 	%r1478, %r1447;
	mov.u32 	%r1479, %r1448;
	mov.u32 	%r1480, %r1449;
	mov.u32 	%r1481, %r1450;
	mov.u32 	%r1482, %r1451;
	mov.u32 	%r1483, %r1452;
	mov.u32 	%r1484, %r1453;
	mov.u32 	%r1485, %r1454;
	mov.u32 	%r1486, %r1455;
	mov.u32 	%r1487, %r1456;
	mov.u32 	%r1488, %r1457;
	mov.u32 	%r1489, %r1458;
	mov.u32 	%r1490, %r1459;
	mov.u32 	%r1491, %r1460;
	mov.u32 	%r1492, %r1461;
	mov.u32 	%r1493, %r1462;
	mov.u32 	%r1494, %r1463;
	mov.u32 	%r1495, %r1464;
	mov.u32 	%r1496, %r1465;
	mov.u32 	%r1497, %r1466;
	mov.u32 	%r1498, %r1467;
	mov.u32 	%r1499, %r1468;
	@%p460 bra 	$L__BB14_522;
	setp.leu.f32 	%p461, %f5372, %f5430;
	mov.f32 	%f5398, %f5368;
	mov.f32 	%f5399, %f5369;
	mov.f32 	%f5400, %f5370;
	mov.f32 	%f5401, %f5371;
	mov.f32 	%f5402, %f5430;
	mov.f32 	%f5403, %f5372;
	mov.f32 	%f5404, %f5373;
	mov.f32 	%f5405, %f5374;
	mov.f32 	%f5406, %f5375;
	mov.f32 	%f5407, %f5376;
	mov.f32 	%f5408, %f5377;
	mov.f32 	%f5409, %f5378;
	mov.f32 	%f5410, %f5379;
	mov.f32 	%f5411, %f5380;
	mov.f32 	%f5412, %f5381;
	mov.f32 	%f5413, %f5382;
	mov.f32 	%f5414, %f5383;
	mov.f32 	%f5415, %f5384;
	mov.f32 	%f5416, %f5385;
	mov.f32 	%f5417, %f5386;
	mov.f32 	%f5418, %f5387;
	mov.f32 	%f5419, %f5388;
	mov.f32 	%f5420, %f5389;
	mov.f32 	%f5421, %f5390;
	mov.f32 	%f5422, %f5391;
	mov.f32 	%f5423, %f5392;
	mov.f32 	%f5424, %f5393;
	mov.f32 	%f5425, %f5394;
	mov.f32 	%f5426, %f5395;
	mov.f32 	%f5427, %f5396;
	mov.u32 	%r1470, %r1440;
	mov.u32 	%r1471, %r1441;
	mov.u32 	%r1472, %r1442;
	mov.u32 	%r1473, %r1443;
	mov.u32 	%r1474, %r1502;
	mov.u32 	%r1475, %r1444;
	mov.u32 	%r1476, %r1445;
	mov.u32 	%r1477, %r1446;
	mov.u32 	%r1478, %r1447;
	mov.u32 	%r1479, %r1448;
	mov.u32 	%r1480, %r1449;
	mov.u32 	%r1481, %r1450;
	mov.u32 	%r1482, %r1451;
	mov.u32 	%r1483, %r1452;
	mov.u32 	%r1484, %r1453;
	mov.u32 	%r1485, %r1454;
	mov.u32 	%r1486, %r1455;
	mov.u32 	%r1487, %r1456;
	mov.u32 	%r1488, %r1457;
	mov.u32 	%r1489, %r1458;
	mov.u32 	%r1490, %r1459;
	mov.u32 	%r1491, %r1460;
	mov.u32 	%r1492, %r1461;
	mov.u32 	%r1493, %r1462;
	mov.u32 	%r1494, %r1463;
	mov.u32 	%r1495, %r1464;
	mov.u32 	%r1496, %r1465;
	mov.u32 	%r1497, %r1466;
	mov.u32 	%r1498, %r1467;
	mov.u32 	%r1499, %r1468;
	@%p461 bra 	$L__BB14_522;
	setp.leu.f32 	%p462, %f5373, %f5430;
	mov.f32 	%f5398, %f5368;
	mov.f32 	%f5399, %f5369;
	mov.f32 	%f5400, %f5370;
	mov.f32 	%f5401, %f5371;
	mov.f32 	%f5402, %f5372;
	mov.f32 	%f5403, %f5430;
	mov.f32 	%f5404, %f5373;
	mov.f32 	%f5405, %f5374;
	mov.f32 	%f5406, %f5375;
	mov.f32 	%f5407, %f5376;
	mov.f32 	%f5408, %f5377;
	mov.f32 	%f5409, %f5378;
	mov.f32 	%f5410, %f5379;
	mov.f32 	%f5411, %f5380;
	mov.f32 	%f5412, %f5381;
	mov.f32 	%f5413, %f5382;
	mov.f32 	%f5414, %f5383;
	mov.f32 	%f5415, %f5384;
	mov.f32 	%f5416, %f5385;
	mov.f32 	%f5417, %f5386;
	mov.f32 	%f5418, %f5387;
	mov.f32 	%f5419, %f5388;
	mov.f32 	%f5420, %f5389;
	mov.f32 	%f5421, %f5390;
	mov.f32 	%f5422, %f5391;
	mov.f32 	%f5423, %f5392;
	mov.f32 	%f5424, %f5393;
	mov.f32 	%f5425, %f5394;
	mov.f32 	%f5426, %f5395;
	mov.f32 	%f5427, %f5396;
	mov.u32 	%r1470, %r1440;
	mov.u32 	%r1471, %r1441;
	mov.u32 	%r1472, %r1442;
	mov.u32 	%r1473, %r1443;
	mov.u32 	%r1474, %r1444;
	mov.u32 	%r1475, %r1502;
	mov.u32 	%r1476, %r1445;
	mov.u32 	%r1477, %r1446;
	mov.u32 	%r1478, %r1447;
	mov.u32 	%r1479, %r1448;
	mov.u32 	%r1480, %r1449;
	mov.u32 	%r1481, %r1450;
	mov.u32 	%r1482, %r1451;
	mov.u32 	%r1483, %r1452;
	mov.u32 	%r1484, %r1453;
	mov.u32 	%r1485, %r1454;
	mov.u32 	%r1486, %r1455;
	mov.u32 	%r1487, %r1456;
	mov.u32 	%r1488, %r1457;
	mov.u32 	%r1489, %r1458;
	mov.u32 	%r1490, %r1459;
	mov.u32 	%r1491, %r1460;
	mov.u32 	%r1492, %r1461;
	mov.u32 	%r1493, %r1462;
	mov.u32 	%r1494, %r1463;
	mov.u32 	%r1495, %r1464;
	mov.u32 	%r1496, %r1465;
	mov.u32 	%r1497, %r1466;
	mov.u32 	%r1498, %r1467;
	mov.u32 	%r1499, %r1468;
	@%p462 bra 	$L__BB14_522;
	setp.leu.f32 	%p463, %f5374, %f5430;
	mov.f32 	%f5398, %f5368;
	mov.f32 	%f5399, %f5369;
	mov.f32 	%f5400, %f5370;
	mov.f32 	%f5401, %f5371;
	mov.f32 	%f5402, %f5372;
	mov.f32 	%f5403, %f5373;
	mov.f32 	%f5404, %f5430;
	mov.f32 	%f5405, %f5374;
	mov.f32 	%f5406, %f5375;
	mov.f32 	%f5407, %f5376;
	mov.f32 	%f5408, %f5377;
	mov.f32 	%f5409, %f5378;
	mov.f32 	%f5410, %f5379;
	mov.f32 	%f5411, %f5380;
	mov.f32 	%f5412, %f5381;
	mov.f32 	%f5413, %f5382;
	mov.f32 	%f5414, %f5383;
	mov.f32 	%f5415, %f5384;
	mov.f32 	%f5416, %f5385;
	mov.f32 	%f5417, %f5386;
	mov.f32 	%f5418, %f5387;
	mov.f32 	%f5419, %f5388;
	mov.f32 	%f5420, %f5389;
	mov.f32 	%f5421, %f5390;
	mov.f32 	%f5422, %f5391;
	mov.f32 	%f5423, %f5392;
	mov.f32 	%f5424, %f5393;
	mov.f32 	%f5425, %f5394;
	mov.f32 	%f5426, %f5395;
	mov.f32 	%f5427, %f5396;
	mov.u32 	%r1470, %r1440;
	mov.u32 	%r1471, %r1441;
	mov.u32 	%r1472, %r1442;
	mov.u32 	%r1473, %r1443;
	mov.u32 	%r1474, %r1444;
	mov.u32 	%r1475, %r1445;
	mov.u32 	%r1476, %r1502;
	mov.u32 	%r1477, %r1446;
	mov.u32 	%r1478, %r1447;
	mov.u32 	%r1479, %r1448;
	mov.u32 	%r1480, %r1449;
	mov.u32 	%r1481, %r1450;
	mov.u32 	%r1482, %r1451;
	mov.u32 	%r1483, %r1452;
	mov.u32 	%r1484, %r1453;
	mov.u32 	%r1485, %r1454;
	mov.u32 	%r1486, %r1455;
	mov.u32 	%r1487, %r1456;
	mov.u32 	%r1488, %r1457;
	mov.u32 	%r1489, %r1458;
	mov.u32 	%r1490, %r1459;
	mov.u32 	%r1491, %r1460;
	mov.u32 	%r1492, %r1461;
	mov.u32 	%r1493, %r1462;
	mov.u32 	%r1494, %r1463;
	mov.u32 	%r1495, %r1464;
	mov.u32 	%r1496, %r1465;
	mov.u32 	%r1497, %r1466;
	mov.u32 	%r1498, %r1467;
	mov.u32 	%r1499, %r1468;
	@%p463 bra 	$L__BB14_522;
	setp.leu.f32 	%p464, %f5375, %f5430;
	mov.f32 	%f5398, %f5368;
	mov.f32 	%f5399, %f5369;
	mov.f32 	%f5400, %f5370;
	mov.f32 	%f5401, %f5371;
	mov.f32 	%f5402, %f5372;
	mov.f32 	%f5403, %f5373;
	mov.f32 	%f5404, %f5374;
	mov.f32 	%f5405, %f5430;
	mov.f32 	%f5406, %f5375;
	mov.f32 	%f5407, %f5376;
	mov.f32 	%f5408, %f5377;
	mov.f32 	%f5409, %f5378;
	mov.f32 	%f5410, %f5379;
	mov.f32 	%f5411, %f5380;
	mov.f32 	%f5412, %f5381;
	mov.f32 	%f5413, %f5382;
	mov.f32 	%f5414, %f5383;
	mov.f32 	%f5415, %f5384;
	mov.f32 	%f5416, %f5385;
	mov.f32 	%f5417, %f5386;
	mov.f32 	%f5418, %f5387;
	mov.f32 	%f5419, %f5388;
	mov.f32 	%f5420, %f5389;
	mov.f32 	%f5421, %f5390;
	mov.f32 	%f5422, %f5391;
	mov.f32 	%f5423, %f5392;
	mov.f32 	%f5424, %f5393;
	mov.f32 	%f5425, %f5394;
	mov.f32 	%f5426, %f5395;
	mov.f32 	%f5427, %f5396;
	mov.u32 	%r1470, %r1440;
	mov.u32 	%r1471, %r1441;
	mov.u32 	%r1472, %r1442;
	mov.u32 	%r1473, %r1443;
	mov.u32 	%r1474, %r1444;
	mov.u32 	%r1475, %r1445;
	mov.u32 	%r1476, %r1446;
	mov.u32 	%r1477, %r1502;
	mov.u32 	%r1478, %r1447;
	mov.u32 	%r1479, %r1448;
	mov.u32 	%r1480, %r1449;
	mov.u32 	%r1481, %r1450;
	mov.u32 	%r1482, %r1451;
	mov.u32 	%r1483, %r1452;
	mov.u32 	%r1484, %r1453;
	mov.u32 	%r1485, %r1454;
	mov.u32 	%r1486, %r1455;
	mov.u32 	%r1487, %r1456;
	mov.u32 	%r1488, %r1457;
	mov.u32 	%r1489, %r1458;
	mov.u32 	%r1490, %r1459;
	mov.u32 	%r1491, %r1460;
	mov.u32 	%r1492, %r1461;
	mov.u32 	%r1493, %r1462;
	mov.u32 	%r1494, %r1463;
	mov.u32 	%r1495, %r1464;
	mov.u32 	%r1496, %r1465;
	mov.u32 	%r1497, %r1466;
	mov.u32 	%r1498, %r1467;
	mov.u32 	%r1499, %r1468;
	@%p464 bra 	$L__BB14_522;
	setp.leu.f32 	%p465, %f5376, %f5430;
	mov.f32 	%f5398, %f5368;
	mov.f32 	%f5399, %f5369;
	mov.f32 	%f5400, %f5370;
	mov.f32 	%f5401, %f5371;
	mov.f32 	%f5402, %f5372;
	mov.f32 	%f5403, %f5373;
	mov.f32 	%f5404, %f5374;
	mov.f32 	%f5405, %f5375;
	mov.f32 	%f5406, %f5430;
	mov.f32 	%f5407, %f5376;
	mov.f32 	%f5408, %f5377;
	mov.f32 	%f5409, %f5378;
	mov.f32 	%f5410, %f5379;
	mov.f32 	%f5411, %f5380;
	mov.f32 	%f5412, %f5381;
	mov.f32 	%f5413, %f5382;
	mov.f32 	%f5414, %f5383;
	mov.f32 	%f5415, %f5384;
	mov.f32 	%f5416, %f5385;
	mov.f32 	%f5417, %f5386;
	mov.f32 	%f5418, %f5387;
	mov.f32 	%f5419, %f5388;
	mov.f32 	%f5420, %f5389;
	mov.f32 	%f5421, %f5390;
	mov.f32 	%f5422, %f5391;
	mov.f32 	%f5423, %f5392;
	mov.f32 	%f5424, %f5393;
	mov.f32 	%f5425, %f5394;
	mov.f32 	%f5426, %f5395;
	mov.f32 	%f5427, %f5396;
	mov.u32 	%r1470, %r1440;
	mov.u32 	%r1471, %r1441;
	mov.u32 	%r1472, %r1442;
	mov.u32 	%r1473, %r1443;
	mov.u32 	%r1474, %r1444;
	mov.u32 	%r1475, %r1445;
	mov.u32 	%r1476, %r1446;
	mov.u32 	%r1477, %r1447;
	mov.u32 	%r1478, %r1502;
	mov.u32 	%r1479, %r1448;
	mov.u32 	%r1480, %r1449;
	mov.u32 	%r1481, %r1450;
	mov.u32 	%r1482, %r1451;
	mov.u32 	%r1483, %r1452;
	mov.u32 	%r1484, %r1453;
	mov.u32 	%r1485, %r1454;
	mov.u32 	%r1486, %r1455;
	mov.u32 	%r1487, %r1456;
	mov.u32 	%r1488, %r1457;
	mov.u32 	%r1489, %r1458;
	mov.u32 	%r1490, %r1459;
	mov.u32 	%r1491, %r1460;
	mov.u32 	%r1492, %r1461;
	mov.u32 	%r1493, %r1462;
	mov.u32 	%r1494, %r1463;
	mov.u32 	%r1495, %r1464;
	mov.u32 	%r1496, %r1465;
	mov.u32 	%r1497, %r1466;
	mov.u32 	%r1498, %r1467;
	mov.u32 	%r1499, %r1468;
	@%p465 bra 	$L__BB14_522;
	setp.leu.f32 	%p466, %f5377, %f5430;
	mov.f32 	%f5398, %f5368;
	mov.f32 	%f5399, %f5369;
	mov.f32 	%f5400, %f5370;
	mov.f32 	%f5401, %f5371;
	mov.f32 	%f5402, %f5372;
	mov.f32 	%f5403, %f5373;
	mov.f32 	%f5404, %f5374;
	mov.f32 	%f5405, %f5375;
	mov.f32 	%f5406, %f5376;
	mov.f32 	%f5407, %f5430;
	mov.f32 	%f5408, %f5377;
	mov.f32 	%f5409, %f5378;
	mov.f32 	%f5410, %f5379;
	mov.f32 	%f5411, %f5380;
	mov.f32 	%f5412, %f5381;
	mov.f32 	%f5413, %f5382;
	mov.f32 	%f5414, %f5383;
	mov.f32 	%f5415, %f5384;
	mov.f32 	%f5416, %f5385;
	mov.f32 	%f5417, %f5386;
	mov.f32 	%f5418, %f5387;
	mov.f32 	%f5419, %f5388;
	mov.f32 	%f5420, %f5389;
	mov.f32 	%f5421, %f5390;
	mov.f32 	%f5422, %f5391;
	mov.f32 	%f5423, %f5392;
	mov.f32 	%f5424, %f5393;
	mov.f32 	%f5425, %f5394;
	mov.f32 	%f5426, %f5395;
	mov.f32 	%f5427, %f5396;
	mov.u32 	%r1470, %r1440;
	mov.u32 	%r1471, %r1441;
	mov.u32 	%r1472, %r1442;
	mov.u32 	%r1473, %r1443;
	mov.u32 	%r1474, %r1444;
	mov.u32 	%r1475, %r1445;
	mov.u32 	%r1476, %r1446;
	mov.u32 	%r1477, %r1447;
	mov.u32 	%r1478, %r1448;
	mov.u32 	%r1479, %r1502;
	mov.u32 	%r1480, %r1449;
	mov.u32 	%r1481, %r1450;
	mov.u32 	%r1482, %r1451;
	mov.u32 	%r1483, %r1452;
	mov.u32 	%r1484, %r1453;
	mov.u32 	%r1485, %r1454;
	mov.u32 	%r1486, %r1455;
	mov.u32 	%r1487, %r1456;
	mov.u32 	%r1488, %r1457;
	mov.u32 	%r1489, %r1458;
	mov.u32 	%r1490, %r1459;
	mov.u32 	%r1491, %r1460;
	mov.u32 	%r1492, %r1461;
	mov.u32 	%r1493, %r1462;
	mov.u32 	%r1494, %r1463;
	mov.u32 	%r1495, %r1464;
	mov.u32 	%r1496, %r1465;
	mov.u32 	%r1497, %r1466;
	mov.u32 	%r1498, %r1467;
	mov.u32 	%r1499, %r1468;
	@%p466 bra 	$L__BB14_522;
	setp.leu.f32 	%p467, %f5378, %f5430;
	mov.f32 	%f5398, %f5368;
	mov.f32 	%f5399, %f5369;
	mov.f32 	%f5400, %f5370;
	mov.f32 	%f5401, %f5371;
	mov.f32 	%f5402, %f5372;
	mov.f32 	%f5403, %f5373;
	mov.f32 	%f5404, %f5374;
	mov.f32 	%f5405, %f5375;
	mov.f32 	%f5406, %f5376;
	mov.f32 	%f5407, %f5377;
	mov.f32 	%f5408, %f5430;
	mov.f32 	%f5409, %f5378;
	mov.f32 	%f5410, %f5379;
	mov.f32 	%f5411, %f5380;
	mov.f32 	%f5412, %f5381;
	mov.f32 	%f5413, %f5382;
	mov.f32 	%f5414, %f5383;
	mov.f32 	%f5415, %f5384;
	mov.f32 	%f5416, %f5385;
	mov.f32 	%f5417, %f5386;
	mov.f32 	%f5418, %f5387;
	mov.f32 	%f5419, %f5388;
	mov.f32 	%f5420, %f5389;
	mov.f32 	%f5421, %f5390;
	mov.f32 	%f5422, %f5391;
	mov.f32 	%f5423, %f5392;
	mov.f32 	%f5424, %f5393;
	mov.f32 	%f5425, %f5394;
	mov.f32 	%f5426, %f5395;
	mov.f32 	%f5427, %f5396;
	mov.u32 	%r1470, %r1440;
	mov.u32 	%r1471, %r1441;
	mov.u32 	%r1472, %r1442;
	mov.u32 	%r1473, %r1443;
	mov.u32 	%r1474, %r1444;
	mov.u32 	%r1475, %r1445;
	mov.u32 	%r1476, %r1446;
	mov.u32 	%r1477, %r1447;
	mov.u32 	%r1478, %r1448;
	mov.u32 	%r1479, %r1449;
	mov.u32 	%r1480, %r1502;
	mov.u32 	%r1481, %r1450;
	mov.u32 	%r1482, %r1451;
	mov.u32 	%r1483, %r1452;
	mov.u32 	%r1484, %r1453;
	mov.u32 	%r1485, %r1454;
	mov.u32 	%r1486, %r1455;
	mov.u32 	%r1487, %r1456;
	mov.u32 	%r1488, %r1457;
	mov.u32 	%r1489, %r1458;
	mov.u32 	%r1490, %r1459;
	mov.u32 	%r1491, %r1460;
	mov.u32 	%r1492, %r1461;
	mov.u32 	%r1493, %r1462;
	mov.u32 	%r1494, %r1463;
	mov.u32 	%r1495, %r1464;
	mov.u32 	%r1496, %r1465;
	mov.u32 	%r1497, %r1466;
	mov.u32 	%r1498, %r1467;
	mov.u32 	%r1499, %r1468;
	@%p467 bra 	$L__BB14_522;
	setp.leu.f32 	%p468, %f5379, %f5430;
	mov.f32 	%f5398, %f5368;
	mov.f32 	%f5399, %f5369;
	mov.f32 	%f5400, %f5370;
	mov.f32 	%f5401, %f5371;
	mov.f32 	%f5402, %f5372;
	mov.f32 	%f5403, %f5373;
	mov.f32 	%f5404, %f5374;
	mov.f32 	%f5405, %f5375;
	mov.f32 	%f5406, %f5376;
	mov.f32 	%f5407, %f5377;
	mov.f32 	%f5408, %f5378;
	mov.f32 	%f5409, %f5430;
	mov.f32 	%f5410, %f5379;
	mov.f32 	%f5411, %f5380;
	mov.f32 	%f5412, %f5381;
	mov.f32 	%f5413, %f5382;
	mov.f32 	%f5414, %f5383;
	mov.f32 	%f5415, %f5384;
	mov.f32 	%f5416, %f5385;
	mov.f32 	%f5417, %f5386;
	mov.f32 	%f5418, %f5387;
	mov.f32 	%f5419, %f5388;
	mov.f32 	%f5420, %f5389;
	mov.f32 	%f5421, %f5390;
	mov.f32 	%f5422, %f5391;
	mov.f32 	%f5423, %f5392;
	mov.f32 	%f5424, %f5393;
	mov.f32 	%f5425, %f5394;
	mov.f32 	%f5426, %f5395;
	mov.f32 	%f5427, %f5396;
	mov.u32 	%r1470, %r1440;
	mov.u32 	%r1471, %r1441;
	mov.u32 	%r1472, %r1442;
	mov.u32 	%r1473, %r1443;
	mov.u32 	%r1474, %r1444;
	mov.u32 	%r1475, %r1445;
	mov.u32 	%r1476, %r1446;
	mov.u32 	%r1477, %r1447;
	mov.u32 	%r1478, %r1448;
	mov.u32 	%r1479, %r1449;
	mov.u32 	%r1480, %r1450;
	mov.u32 	%r1481, %r1502;
	mov.u32 	%r1482, %r1451;
	mov.u32 	%r1483, %r1452;
	mov.u32 	%r1484, %r1453;
	mov.u32 	%r1485, %r1454;
	mov.u32 	%r1486, %r1455;
	mov.u32 	%r1487, %r1456;
	mov.u32 	%r1488, %r1457;
	mov.u32 	%r1489, %r1458;
	mov.u32 	%r1490, %r1459;
	mov.u32 	%r1491, %r1460;
	mov.u32 	%r1492, %r1461;
	mov.u32 	%r1493, %r1462;
	mov.u32 	%r1494, %r1463;
	mov.u32 	%r1495, %r1464;
	mov.u32 	%r1496, %r1465;
	mov.u32 	%r1497, %r1466;
	mov.u32 	%r1498, %r1467;
	mov.u32 	%r1499, %r1468;
	@%p468 bra 	$L__BB14_522;
	setp.leu.f32 	%p469, %f5380, %f5430;
	mov.f32 	%f5398, %f5368;
	mov.f32 	%f5399, %f5369;
	mov.f32 	%f5400, %f5370;
	mov.f32 	%f5401, %f5371;
	mov.f32 	%f5402, %f5372;
	mov.f32 	%f5403, %f5373;
	mov.f32 	%f5404, %f5374;
	mov.f32 	%f5405, %f5375;
	mov.f32 	%f5406, %f5376;
	mov.f32 	%f5407, %f5377;
	mov.f32 	%f5408, %f5378;
	mov.f32 	%f5409, %f5379;
	mov.f32 	%f5410, %f5430;
	mov.f32 	%f5411, %f5380;
	mov.f32 	%f5412, %f5381;
	mov.f32 	%f5413, %f5382;
	mov.f32 	%f5414, %f5383;
	mov.f32 	%f5415, %f5384;
	mov.f32 	%f5416, %f5385;
	mov.f32 	%f5417, %f5386;
	mov.f32 	%f5418, %f5387;
	mov.f32 	%f5419, %f5388;
	mov.f32 	%f5420, %f5389;
	mov.f32 	%f5421, %f5390;
	mov.f32 	%f5422, %f5391;
	mov.f32 	%f5423, %f5392;
	mov.f32 	%f5424, %f5393;
	mov.f32 	%f5425, %f5394;
	mov.f32 	%f5426, %f5395;
	mov.f32 	%f5427, %f5396;
	mov.u32 	%r1470, %r1440;
	mov.u32 	%r1471, %r1441;
	mov.u32 	%r1472, %r1442;
	mov.u32 	%r1473, %r1443;
	mov.u32 	%r1474, %r1444;
	mov.u32 	%r1475, %r1445;
	mov.u32 	%r1476, %r1446;
	mov.u32 	%r1477, %r1447;
	mov.u32 	%r1478, %r1448;
	mov.u32 	%r1479, %r1449;
	mov.u32 	%r1480, %r1450;
	mov.u32 	%r1481, %r1451;
	mov.u32 	%r1482, %r1502;
	mov.u32 	%r1483, %r1452;
	mov.u32 	%r1484, %r1453;
	mov.u32 	%r1485, %r1454;
	mov.u32 	%r1486, %r1455;
	mov.u32 	%r1487, %r1456;
	mov.u32 	%r1488, %r1457;
	mov.u32 	%r1489, %r1458;
	mov.u32 	%r1490, %r1459;
	mov.u32 	%r1491, %r1460;
	mov.u32 	%r1492, %r1461;
	mov.u32 	%r1493, %r1462;
	mov.u32 	%r1494, %r1463;
	mov.u32 	%r1495, %r1464;
	mov.u32 	%r1496, %r1465;
	mov.u32 	%r1497, %r1466;
	mov.u32 	%r1498, %r1467;
	mov.u32 	%r1499, %r1468;
	@%p469 bra 	$L__BB14_522;
	setp.leu.f32 	%p470, %f5381, %f5430;
	mov.f32 	%f5398, %f5368;
	mov.f32 	%f5399, %f5369;
	mov.f32 	%f5400, %f5370;
	mov.f32 	%f5401, %f5371;
	mov.f32 	%f5402, %f5372;
	mov.f32 	%f5403, %f5373;
	mov.f32 	%f5404, %f5374;
	mov.f32 	%f5405, %f5375;
	mov.f32 	%f5406, %f5376;
	mov.f32 	%f5407, %f5377;
	mov.f32 	%f5408, %f5378;
	mov.f32 	%f5409, %f5379;
	mov.f32 	%f5410, %f5380;
	mov.f32 	%f5411, %f5430;
	mov.f32 	%f5412, %f5381;
	mov.f32 	%f5413, %f5382;
	mov.f32 	%f5414, %f5383;
	mov.f32 	%f5415, %f5384;
	mov.f32 	%f5416, %f5385;
	mov.f32 	%f5417, %f5386;
	mov.f32 	%f5418, %f5387;
	mov.f32 	%f5419, %f5388;
	mov.f32 	%f5420, %f5389;
	mov.f32 	%f5421, %f5390;
	mov.f32 	%f5422, %f5391;
	mov.f32 	%f5423, %f5392;
	mov.f32 	%f5424, %f5393;
	mov.f32 	%f5425, %f5394;
	mov.f32 	%f5426, %f5395;
	mov.f32 	%f5427, %f5396;
	mov.u32 	%r1470, %r1440;
	mov.u32 	%r1471, %r1441;
	mov.u32 	%r1472, %r1442;
	mov.u32 	%r1473, %r1443;
	mov.u32 	%r1474, %r1444;
	mov.u32 	%r1475, %r1445;
	mov.u32 	%r1476, %r1446;
	mov.u32 	%r1477, %r1447;
	mov.u32 	%r1478, %r1448;
	mov.u32 	%r1479, %r1449;
	mov.u32 	%r1480, %r1450;
	mov.u32 	%r1481, %r1451;
	mov.u32 	%r1482, %r1452;
	mov.u32 	%r1483, %r1502;
	mov.u32 	%r1484, %r1453;
	mov.u32 	%r1485, %r1454;
	mov.u32 	%r1486, %r1455;
	mov.u32 	%r1487, %r1456;
	mov.u32 	%r1488, %r1457;
	mov.u32 	%r1489, %r1458;
	mov.u32 	%r1490, %r1459;
	mov.u32 	%r1491, %r1460;
	mov.u32 	%r1492, %r1461;
	mov.u32 	%r1493, %r1462;
	mov.u32 	%r1494, %r1463;
	mov.u32 	%r1495, %r1464;
	mov.u32 	%r1496, %r1465;
	mov.u32 	%r1497, %r1466;
	mov.u32 	%r1498, %r1467;
	mov.u32 	%r1499, %r1468;
	@%p470 bra 	$L__BB14_522;
	setp.leu.f32 	%p471, %f5382, %f5430;
	mov.f32 	%f5398, %f5368;
	mov.f32 	%f5399, %f5369;
	mov.f32 	%f5400, %f5370;
	mov.f32 	%f5401, %f5371;
	mov.f32 	%f5402, %f5372;
	mov.f32 	%f5403, %f5373;
	mov.f32 	%f5404, %f5374;
	mov.f32 	%f5405, %f5375;
	mov.f32 	%f5406, %f5376;
	mov.f32 	%f5407, %f5377;
	mov.f32 	%f5408, %f5378;
	mov.f32 	%f5409, %f5379;
	mov.f32 	%f5410, %f5380;
	mov.f32 	%f5411, %f5381;
	mov.f32 	%f5412, %f5430;
	mov.f32 	%f5413, %f5382;
	mov.f32 	%f5414, %f5383;
	mov.f32 	%f5415, %f5384;
	mov.f32 	%f5416, %f5385;
	mov.f32 	%f5417, %f5386;
	mov.f32 	%f5418, %f5387;
	mov.f32 	%f5419, %f5388;
	mov.f32 	%f5420, %f5389;
	mov.f32 	%f5421, %f5390;
	mov.f32 	%f5422, %f5391;
	mov.f32 	%f5423, %f5392;
	mov.f32 	%f5424, %f5393;
	mov.f32 	%f5425, %f5394;
	mov.f32 	%f5426, %f5395;
	mov.f32 	%f5427, %f5396;
	mov.u32 	%r1470, %r1440;
	mov.u32 	%r1471, %r1441;
	mov.u32 	%r1472, %r1442;
	mov.u32 	%r1473, %r1443;
	mov.u32 	%r1474, %r1444;
	mov.u32 	%r1475, %r1445;
	mov.u32 	%r1476, %r1446;
	mov.u32 	%r1477, %r1447;
	mov.u32 	%r1478, %r1448;
	mov.u32 	%r1479, %r1449;
	mov.u32 	%r1480, %r1450;
	mov.u32 	%r1481, %r1451;
	mov.u32 	%r1482, %r1452;
	mov.u32 	%r1483, %r1453;
	mov.u32 	%r1484, %r1502;
	mov.u32 	%r1485, %r1454;
	mov.u32 	%r1486, %r1455;
	mov.u32 	%r1487, %r1456;
	mov.u32 	%r1488, %r1457;
	mov.u32 	%r1489, %r1458;
	mov.u32 	%r1490, %r1459;
	mov.u32 	%r1491, %r1460;
	mov.u32 	%r1492, %r1461;
	mov.u32 	%r1493, %r1462;
	mov.u32 	%r1494, %r1463;
	mov.u32 	%r1495, %r1464;
	mov.u32 	%r1496, %r1465;
	mov.u32 	%r1497, %r1466;
	mov.u32 	%r1498, %r1467;
	mov.u32 	%r1499, %r1468;
	@%p471 bra 	$L__BB14_522;
	setp.leu.f32 	%p472, %f5383, %f5430;
	mov.f32 	%f5398, %f5368;
	mov.f32 	%f5399, %f5369;
	mov.f32 	%f5400, %f5370;
	mov.f32 	%f5401, %f5371;
	mov.f32 	%f5402, %f5372;
	mov.f32 	%f5403, %f5373;
	mov.f32 	%f5404, %f5374;
	mov.f32 	%f5405, %f5375;
	mov.f32 	%f5406, %f5376;
	mov.f32 	%f5407, %f5377;
	mov.f32 	%f5408, %f5378;
	mov.f32 	%f5409, %f5379;
	mov.f32 	%f5410, %f5380;
	mov.f32 	%f5411, %f5381;
	mov.f32 	%f5412, %f5382;
	mov.f32 	%f5413, %f5430;
	mov.f32 	%f5414, %f5383;
	mov.f32 	%f5415, %f5384;
	mov.f32 	%f5416, %f5385;
	mov.f32 	%f5417, %f5386;
	mov.f32 	%f5418, %f5387;
	mov.f32 	%f5419, %f5388;
	mov.f32 	%f5420, %f5389;
	mov.f32 	%f5421, %f5390;
	mov.f32 	%f5422, %f5391;
	mov.f32 	%f5423, %f5392;
	mov.f32 	%f5424, %f5393;
	mov.f32 	%f5425, %f5394;
	mov.f32 	%f5426, %f5395;
	mov.f32 	%f5427, %f5396;
	mov.u32 	%r1470, %r1440;
	mov.u32 	%r1471, %r1441;
	mov.u32 	%r1472, %r1442;
	mov.u32 	%r1473, %r1443;
	mov.u32 	%r1474, %r1444;
	mov.u32 	%r1475, %r1445;
	mov.u32 	%r1476, %r1446;
	mov.u32 	%r1477, %r1447;
	mov.u32 	%r1478, %r1448;
	mov.u32 	%r1479, %r1449;
	mov.u32 	%r1480, %r1450;
	mov.u32 	%r1481, %r1451;
	mov.u32 	%r1482, %r1452;
	mov.u32 	%r1483, %r1453;
	mov.u32 	%r1484, %r1454;
	mov.u32 	%r1485, %r1502;
	mov.u32 	%r1486, %r1455;
	mov.u32 	%r1487, %r1456;
	mov.u32 	%r1488, %r1457;
	mov.u32 	%r1489, %r1458;
	mov.u32 	%r1490, %r1459;
	mov.u32 	%r1491, %r1460;
	mov.u32 	%r1492, %r1461;
	mov.u32 	%r1493, %r1462;
	mov.u32 	%r1494, %r1463;
	mov.u32 	%r1495, %r1464;
	mov.u32 	%r1496, %r1465;
	mov.u32 	%r1497, %r1466;
	mov.u32 	%r1498, %r1467;
	mov.u32 	%r1499, %r1468;
	@%p472 bra 	$L__BB14_522;
	setp.leu.f32 	%p473, %f5384, %f5430;
	mov.f32 	%f5398, %f5368;
	mov.f32 	%f5399, %f5369;
	mov.f32 	%f5400, %f5370;
	mov.f32 	%f5401, %f5371;
	mov.f32 	%f5402, %f5372;
	mov.f32 	%f5403, %f5373;
	mov.f32 	%f5404, %f5374;
	mov.f32 	%f5405, %f5375;
	mov.f32 	%f5406, %f5376;
	mov.f32 	%f5407, %f5377;
	mov.f32 	%f5408, %f5378;
	mov.f32 	%f5409, %f5379;
	mov.f32 	%f5410, %f5380;
	mov.f32 	%f5411, %f5381;
	mov.f32 	%f5412, %f5382;
	mov.f32 	%f5413, %f5383;
	mov.f32 	%f5414, %f5430;
	mov.f32 	%f5415, %f5384;
	mov.f32 	%f5416, %f5385;
	mov.f32 	%f5417, %f5386;
	mov.f32 	%f5418, %f5387;
	mov.f32 	%f5419, %f5388;
	mov.f32 	%f5420, %f5389;
	mov.f32 	%f5421, %f5390;
	mov.f32 	%f5422, %f5391;
	mov.f32 	%f5423, %f5392;
	mov.f32 	%f5424, %f5393;
	mov.f32 	%f5425, %f5394;
	mov.f32 	%f5426, %f5395;
	mov.f32 	%f5427, %f5396;
	mov.u32 	%r1470, %r1440;
	mov.u32 	%r1471, %r1441;
	mov.u32 	%r1472, %r1442;
	mov.u32 	%r1473, %r1443;
	mov.u32 	%r1474, %r1444;
	mov.u32 	%r1475, %r1445;
	mov.u32 	%r1476, %r1446;
	mov.u32 	%r1477, %r1447;
	mov.u32 	%r1478, %r1448;
	mov.u32 	%r1479, %r1449;
	mov.u32 	%r1480, %r1450;
	mov.u32 	%r1481, %r1451;
	mov.u32 	%r1482, %r1452;
	mov.u32 	%r1483, %r1453;
	mov.u32 	%r1484, %r1454;
	mov.u32 	%r1485, %r1455;
	mov.u32 	%r1486, %r1502;
	mov.u32 	%r1487, %r1456;
	mov.u32 	%r1488, %r1457;
	mov.u32 	%r1489, %r1458;
	mov.u32 	%r1490, %r1459;
	mov.u32 	%r1491, %r1460;
	mov.u32 	%r1492, %r1461;
	mov.u32 	%r1493, %r1462;
	mov.u32 	%r1494, %r1463;
	mov.u32 	%r1495, %r1464;
	mov.u32 	%r1496, %r1465;
	mov.u32 	%r1497, %r1466;
	mov.u32 	%r1498, %r1467;
	mov.u32 	%r1499, %r1468;
	@%p473 bra 	$L__BB14_522;
	setp.leu.f32 	%p474, %f5385, %f5430;
	mov.f32 	%f5398, %f5368;
	mov.f32 	%f5399, %f5369;
	mov.f32 	%f5400, %f5370;
	mov.f32 	%f5401, %f5371;
	mov.f32 	%f5402, %f5372;
	mov.f32 	%f5403, %f5373;
	mov.f32 	%f5404, %f5374;
	mov.f32 	%f5405, %f5375;
	mov.f32 	%f5406, %f5376;
	mov.f32 	%f5407, %f5377;
	mov.f32 	%f5408, %f5378;
	mov.f32 	%f5409, %f5379;
	mov.f32 	%f5410, %f5380;
	mov.f32 	%f5411, %f5381;
	mov.f32 	%f5412, %f5382;
	mov.f32 	%f5413, %f5383;
	mov.f32 	%f5414, %f5384;
	mov.f32 	%f5415, %f5430;
	mov.f32 	%f5416, %f5385;
	mov.f32 	%f5417, %f5386;
	mov.f32 	%f5418, %f5387;
	mov.f32 	%f5419, %f5388;
	mov.f32 	%f5420, %f5389;
	mov.f32 	%f5421, %f5390;
	mov.f32 	%f5422, %f5391;
	mov.f32 	%f5423, %f5392;
	mov.f32 	%f5424, %f5393;
	mov.f32 	%f5425, %f5394;
	mov.f32 	%f5426, %f5395;
	mov.f32 	%f5427, %f5396;
	mov.u32 	%r1470, %r1440;
	mov.u32 	%r1471, %r1441;
	mov.u32 	%r1472, %r1442;
	mov.u32 	%r1473, %r1443;
	mov.u32 	%r1474, %r1444;
	mov.u32 	%r1475, %r1445;
	mov.u32 	%r1476, %r1446;
	mov.u32 	%r1477, %r1447;
	mov.u32 	%r1478, %r1448;
	mov.u32 	%r1479, %r1449;
	mov.u32 	%r1480, %r1450;
	mov.u32 	%r1481, %r1451;
	mov.u32 	%r1482, %r1452;
	mov.u32 	%r1483, %r1453;
	mov.u32 	%r1484, %r1454;
	mov.u32 	%r1485, %r1455;
	mov.u32 	%r1486, %r1456;
	mov.u32 	%r1487, %r1502;
	mov.u32 	%r1488, %r1457;
	mov.u32 	%r1489, %r1458;
	mov.u32 	%r1490, %r1459;
	mov.u32 	%r1491, %r1460;
	mov.u32 	%r1492, %r1461;
	mov.u32 	%r1493, %r1462;
	mov.u32 	%r1494, %r1463;
	mov.u32 	%r1495, %r1464;
	mov.u32 	%r1496, %r1465;
	mov.u32 	%r1497, %r1466;
	mov.u32 	%r1498, %r1467;
	mov.u32 	%r1499, %r1468;
	@%p474 bra 	$L__BB14_522;
	setp.leu.f32 	%p475, %f5386, %f5430;
	mov.f32 	%f5398, %f5368;
	mov.f32 	%f5399, %f5369;
	mov.f32 	%f5400, %f5370;
	mov.f32 	%f5401, %f5371;
	mov.f32 	%f5402, %f5372;
	mov.f32 	%f5403, %f5373;
	mov.f32 	%f5404, %f5374;
	mov.f32 	%f5405, %f5375;
	mov.f32 	%f5406, %f5376;
	mov.f32 	%f5407, %f5377;
	mov.f32 	%f5408, %f5378;
	mov.f32 	%f5409, %f5379;
	mov.f32 	%f5410, %f5380;
	mov.f32 	%f5411, %f5381;
	mov.f32 	%f5412, %f5382;
	mov.f32 	%f5413, %f5383;
	mov.f32 	%f5414, %f5384;
	mov.f32 	%f5415, %f5385;
	mov.f32 	%f5416, %f5430;
	mov.f32 	%f5417, %f5386;
	mov.f32 	%f5418, %f5387;
	mov.f32 	%f5419, %f5388;
	mov.f32 	%f5420, %f5389;
	mov.f32 	%f5421, %f5390;
	mov.f32 	%f5422, %f5391;
	mov.f32 	%f5423, %f5392;
	mov.f32 	%f5424, %f5393;
	mov.f32 	%f5425, %f5394;
	mov.f32 	%f5426, %f5395;
	mov.f32 	%f5427, %f5396;
	mov.u32 	%r1470, %r1440;
	mov.u32 	%r1471, %r1441;
	mov.u32 	%r1472, %r1442;
	mov.u32 	%r1473, %r1443;
	mov.u32 	%r1474, %r1444;
	mov.u32 	%r1475, %r1445;
	mov.u32 	%r1476, %r1446;
	mov.u32 	%r1477, %r1447;
	mov.u32 	%r1478, %r1448;
	mov.u32 	%r1479, %r1449;
	mov.u32 	%r1480, %r1450;
	mov.u32 	%r1481, %r1451;
	mov.u32 	%r1482, %r1452;
	mov.u32 	%r1483, %r1453;
	mov.u32 	%r1484, %r1454;
	mov.u32 	%r1485, %r1455;
	mov.u32 	%r1486, %r1456;
	mov.u32 	%r1487, %r1457;
	mov.u32 	%r1488, %r1502;
	mov.u32 	%r1489, %r1458;
	mov.u32 	%r1490, %r1459;
	mov.u32 	%r1491, %r1460;
	mov.u32 	%r1492, %r1461;
	mov.u32 	%r1493, %r1462;
	mov.u32 	%r1494, %r1463;
	mov.u32 	%r1495, %r1464;
	mov.u32 	%r1496, %r1465;
	mov.u32 	%r1497, %r1466;
	mov.u32 	%r1498, %r1467;
	mov.u32 	%r1499, %r1468;
	@%p475 bra 	$L__BB14_522;
	setp.leu.f32 	%p476, %f5387, %f5430;
	mov.f32 	%f5398, %f5368;
	mov.f32 	%f5399, %f5369;
	mov.f32 	%f5400, %f5370;
	mov.f32 	%f5401, %f5371;
	mov.f32 	%f5402, %f5372;
	mov.f32 	%f5403, %f5373;
	mov.f32 	%f5404, %f5374;
	mov.f32 	%f5405, %f5375;
	mov.f32 	%f5406, %f5376;
	mov.f32 	%f5407, %f5377;
	mov.f32 	%f5408, %f5378;
	mov.f32 	%f5409, %f5379;
	mov.f32 	%f5410, %f5380;
	mov.f32 	%f5411, %f5381;
	mov.f32 	%f5412, %f5382;
	mov.f32 	%f5413, %f5383;
	mov.f32 	%f5414, %f5384;
	mov.f32 	%f5415, %f5385;
	mov.f32 	%f5416, %f5386;
	mov.f32 	%f5417, %f5430;
	mov.f32 	%f5418, %f5387;
	mov.f32 	%f5419, %f5388;
	mov.f32 	%f5420, %f5389;
	mov.f32 	%f5421, %f5390;
	mov.f32 	%f5422, %f5391;
	mov.f32 	%f5423, %f5392;
	mov.f32 	%f5424, %f5393;
	mov.f32 	%f5425, %f5394;
	mov.f32 	%f5426, %f5395;
	mov.f32 	%f5427, %f5396;
	mov.u32 	%r1470, %r1440;
	mov.u32 	%r1471, %r1441;
	mov.u32 	%r1472, %r1442;
	mov.u32 	%r1473, %r1443;
	mov.u32 	%r1474, %r1444;
	mov.u32 	%r1475, %r1445;
	mov.u32 	%r1476, %r1446;
	mov.u32 	%r1477, %r1447;
	mov.u32 	%r1478, %r1448;
	mov.u32 	%r1479, %r1449;
	mov.u32 	%r1480, %r1450;
	mov.u32 	%r1481, %r1451;
	mov.u32 	%r1482, %r1452;
	mov.u32 	%r1483, %r1453;
	mov.u32 	%r1484, %r1454;
	mov.u32 	%r1485, %r1455;
	mov.u32 	%r1486, %r1456;
	mov.u32 	%r1487, %r1457;
	mov.u32 	%r1488, %r1458;
	mov.u32 	%r1489, %r1502;
	mov.u32 	%r1490, %r1459;
	mov.u32 	%r1491, %r1460;
	mov.u32 	%r1492, %r1461;
	mov.u32 	%r1493, %r1462;
	mov.u32 	%r1494, %r1463;
	mov.u32 	%r1495, %r1464;
	mov.u32 	%r1496, %r1465;
	mov.u32 	%r1497, %r1466;
	mov.u32 	%r1498, %r1467;
	mov.u32 	%r1499, %r1468;
	@%p476 bra 	$L__BB14_522;
	setp.leu.f32 	%p477, %f5388, %f5430;
	mov.f32 	%f5398, %f5368;
	mov.f32 	%f5399, %f5369;
	mov.f32 	%f5400, %f5370;
	mov.f32 	%f5401, %f5371;
	mov.f32 	%f5402, %f5372;
	mov.f32 	%f5403, %f5373;
	mov.f32 	%f5404, %f5374;
	mov.f32 	%f5405, %f5375;
	mov.f32 	%f5406, %f5376;
	mov.f32 	%f5407, %f5377;
	mov.f32 	%f5408, %f5378;
	mov.f32 	%f5409, %f5379;
	mov.f32 	%f5410, %f5380;
	mov.f32 	%f5411, %f5381;
	mov.f32 	%f5412, %f5382;
	mov.f32 	%f5413, %f5383;
	mov.f32 	%f5414, %f5384;
	mov.f32 	%f5415, %f5385;
	mov.f32 	%f5416, %f5386;
	mov.f32 	%f5417, %f5387;
	mov.f32 	%f5418, %f5430;
	mov.f32 	%f5419, %f5388;
	mov.f32 	%f5420, %f5389;
	mov.f32 	%f5421, %f5390;
	mov.f32 	%f5422, %f5391;
	mov.f32 	%f5423, %f5392;
	mov.f32 	%f5424, %f5393;
	mov.f32 	%f5425, %f5394;
	mov.f32 	%f5426, %f5395;
	mov.f32 	%f5427, %f5396;
	mov.u32 	%r1470, %r1440;
	mov.u32 	%r1471, %r1441;
	mov.u32 	%r1472, %r1442;
	mov.u32 	%r1473, %r1443;
	mov.u32 	%r1474, %r1444;
	mov.u32 	%r1475, %r1445;
	mov.u32 	%r1476, %r1446;
	mov.u32 	%r1477, %r1447;
	mov.u32 	%r1478, %r1448;
	mov.u32 	%r1479, %r1449;
	mov.u32 	%r1480, %r1450;
	mov.u32 	%r1481, %r1451;
	mov.u32 	%r1482, %r1452;
	mov.u32 	%r1483, %r1453;
	mov.u32 	%r1484, %r1454;
	mov.u32 	%r1485, %r1455;
	mov.u32 	%r1486, %r1456;
	mov.u32 	%r1487, %r1457;
	mov.u32 	%r1488, %r1458;
	mov.u32 	%r1489, %r1459;
	mov.u32 	%r1490, %r1502;
	mov.u32 	%r1491, %r1460;
	mov.u32 	%r1492, %r1461;
	mov.u32 	%r1493, %r1462;
	mov.u32 	%r1494, %r1463;
	mov.u32 	%r1495, %r1464;
	mov.u32 	%r1496, %r1465;
	mov.u32 	%r1497, %r1466;
	mov.u32 	%r1498, %r1467;
	mov.u32 	%r1499, %r1468;
	@%p477 bra 	$L__BB14_522;
	setp.leu.f32 	%p478, %f5389, %f5430;
	mov.f32 	%f5398, %f5368;
	mov.f32 	%f5399, %f5369;
	mov.f32 	%f5400, %f5370;
	mov.f32 	%f5401, %f5371;
	mov.f32 	%f5402, %f5372;
	mov.f32 	%f5403, %f5373;
	mov.f32 	%f5404, %f5374;
	mov.f32 	%f5405, %f5375;
	mov.f32 	%f5406, %f5376;
	mov.f32 	%f5407, %f5377;
	mov.f32 	%f5408, %f5378;
	mov.f32 	%f5409, %f5379;
	mov.f32 	%f5410, %f5380;
	mov.f32 	%f5411, %f5381;
	mov.f32 	%f5412, %f5382;
	mov.f32 	%f5413, %f5383;
	mov.f32 	%f5414, %f5384;
	mov.f32 	%f5415, %f5385;
	mov.f32 	%f5416, %f5386;
	mov.f32 	%f5417, %f5387;
	mov.f32 	%f5418, %f5388;
	mov.f32 	%f5419, %f5430;
	mov.f32 	%f5420, %f5389;
	mov.f32 	%f5421, %f5390;
	mov.f32 	%f5422, %f5391;
	mov.f32 	%f5423, %f5392;
	mov.f32 	%f5424, %f5393;
	mov.f32 	%f5425, %f5394;
	mov.f32 	%f5426, %f5395;
	mov.f32 	%f5427, %f5396;
	mov.u32 	%r1470, %r1440;
	mov.u32 	%r1471, %r1441;
	mov.u32 	%r1472, %r1442;
	mov.u32 	%r1473, %r1443;
	mov.u32 	%r1474, %r1444;
	mov.u32 	%r1475, %r1445;
	mov.u32 	%r1476, %r1446;
	mov.u32 	%r1477, %r1447;
	mov.u32 	%r1478, %r1448;
	mov.u32 	%r1479, %r1449;
	mov.u32 	%r1480, %r1450;
	mov.u32 	%r1481, %r1451;
	mov.u32 	%r1482, %r1452;
	mov.u32 	%r1483, %r1453;
	mov.u32 	%r1484, %r1454;
	mov.u32 	%r1485, %r1455;
	mov.u32 	%r1486, %r1456;
	mov.u32 	%r1487, %r1457;
	mov.u32 	%r1488, %r1458;
	mov.u32 	%r1489, %r1459;
	mov.u32 	%r1490, %r1460;
	mov.u32 	%r1491, %r1502;
	mov.u32 	%r1492, %r1461;
	mov.u32 	%r1493, %r1462;
	mov.u32 	%r1494, %r1463;
	mov.u32 	%r1495, %r1464;
	mov.u32 	%r1496, %r1465;
	mov.u32 	%r1497, %r1466;
	mov.u32 	%r1498, %r1467;
	mov.u32 	%r1499, %r1468;
	@%p478 bra 	$L__BB14_522;
	setp.leu.f32 	%p479, %f5390, %f5430;
	mov.f32 	%f5398, %f5368;
	mov.f32 	%f5399, %f5369;
	mov.f32 	%f5400, %f5370;
	mov.f32 	%f5401, %f5371;
	mov.f32 	%f5402, %f5372;
	mov.f32 	%f5403, %f5373;
	mov.f32 	%f5404, %f5374;
	mov.f32 	%f5405, %f5375;
	mov.f32 	%f5406, %f5376;
	mov.f32 	%f5407, %f5377;
	mov.f32 	%f5408, %f5378;
	mov.f32 	%f5409, %f5379;
	mov.f32 	%f5410, %f5380;
	mov.f32 	%f5411, %f5381;
	mov.f32 	%f5412, %f5382;
	mov.f32 	%f5413, %f5383;
	mov.f32 	%f5414, %f5384;
	mov.f32 	%f5415, %f5385;
	mov.f32 	%f5416, %f5386;
	mov.f32 	%f5417, %f5387;
	mov.f32 	%f5418, %f5388;
	mov.f32 	%f5419, %f5389;
	mov.f32 	%f5420, %f5430;
	mov.f32 	%f5421, %f5390;
	mov.f32 	%f5422, %f5391;
	mov.f32 	%f5423, %f5392;
	mov.f32 	%f5424, %f5393;
	mov.f32 	%f5425, %f5394;
	mov.f32 	%f5426, %f5395;
	mov.f32 	%f5427, %f5396;
	mov.u32 	%r1470, %r1440;
	mov.u32 	%r1471, %r1441;
	mov.u32 	%r1472, %r1442;
	mov.u32 	%r1473, %r1443;
	mov.u32 	%r1474, %r1444;
	mov.u32 	%r1475, %r1445;
	mov.u32 	%r1476, %r1446;
	mov.u32 	%r1477, %r1447;
	mov.u32 	%r1478, %r1448;
	mov.u32 	%r1479, %r1449;
	mov.u32 	%r1480, %r1450;
	mov.u32 	%r1481, %r1451;
	mov.u32 	%r1482, %r1452;
	mov.u32 	%r1483, %r1453;
	mov.u32 	%r1484, %r1454;
	mov.u32 	%r1485, %r1455;
	mov.u32 	%r1486, %r1456;
	mov.u32 	%r1487, %r1457;
	mov.u32 	%r1488, %r1458;
	mov.u32 	%r1489, %r1459;
	mov.u32 	%r1490, %r1460;
	mov.u32 	%r1491, %r1461;
	mov.u32 	%r1492, %r1502;
	mov.u32 	%r1493, %r1462;
	mov.u32 	%r1494, %r1463;
	mov.u32 	%r1495, %r1464;
	mov.u32 	%r1496, %r1465;
	mov.u32 	%r1497, %r1466;
	mov.u32 	%r1498, %r1467;
	mov.u32 	%r1499, %r1468;
	@%p479 bra 	$L__BB14_522;
	setp.leu.f32 	%p480, %f5391, %f5430;
	mov.f32 	%f5398, %f5368;
	mov.f32 	%f5399, %f5369;
	mov.f32 	%f5400, %f5370;
	mov.f32 	%f5401, %f5371;
	mov.f32 	%f5402, %f5372;
	mov.f32 	%f5403, %f5373;
	mov.f32 	%f5404, %f5374;
	mov.f32 	%f5405, %f5375;
	mov.f32 	%f5406, %f5376;
	mov.f32 	%f5407, %f5377;
	mov.f32 	%f5408, %f5378;
	mov.f32 	%f5409, %f5379;
	mov.f32 	%f5410, %f5380;
	mov.f32 	%f5411, %f5381;
	mov.f32 	%f5412, %f5382;
	mov.f32 	%f5413, %f5383;
	mov.f32 	%f5414, %f5384;
	mov.f32 	%f5415, %f5385;
	mov.f32 	%f5416, %f5386;
	mov.f32 	%f5417, %f5387;
	mov.f32 	%f5418, %f5388;
	mov.f32 	%f5419, %f5389;
	mov.f32 	%f5420, %f5390;
	mov.f32 	%f5421, %f5430;
	mov.f32 	%f5422, %f5391;
	mov.f32 	%f5423, %f5392;
	mov.f32 	%f5424, %f5393;
	mov.f32 	%f5425, %f5394;
	mov.f32 	%f5426, %f5395;
	mov.f32 	%f5427, %f5396;
	mov.u32 	%r1470, %r1440;
	mov.u32 	%r1471, %r1441;
	mov.u32 	%r1472, %r1442;
	mov.u32 	%r1473, %r1443;
	mov.u32 	%r1474, %r1444;
	mov.u32 	%r1475, %r1445;
	mov.u32 	%r1476, %r1446;
	mov.u32 	%r1477, %r1447;
	mov.u32 	%r1478, %r1448;
	mov.u32 	%r1479, %r1449;
	mov.u32 	%r1480, %r1450;
	mov.u32 	%r1481, %r1451;
	mov.u32 	%r1482, %r1452;
	mov.u32 	%r1483, %r1453;
	mov.u32 	%r1484, %r1454;
	mov.u32 	%r1485, %r1455;
	mov.u32 	%r1486, %r1456;
	mov.u32 	%r1487, %r1457;
	mov.u32 	%r1488, %r1458;
	mov.u32 	%r1489, %r1459;
	mov.u32 	%r1490, %r1460;
	mov.u32 	%r1491, %r1461;
	mov.u32 	%r1492, %r1462;
	mov.u32 	%r1493, %r1502;
	mov.u32 	%r1494, %r1463;
	mov.u32 	%r1495, %r1464;
	mov.u32 	%r1496, %r1465;
	mov.u32 	%r1497, %r1466;
	mov.u32 	%r1498, %r1467;
	mov.u32 	%r1499, %r1468;
	@%p480 bra 	$L__BB14_522;
	setp.leu.f32 	%p481, %f5392, %f5430;
	mov.f32 	%f5398, %f5368;
	mov.f32 	%f5399, %f5369;
	mov.f32 	%f5400, %f5370;
	mov.f32 	%f5401, %f5371;
	mov.f32 	%f5402, %f5372;
	mov.f32 	%f5403, %f5373;
	mov.f32 	%f5404, %f5374;
	mov.f32 	%f5405, %f5375;
	mov.f32 	%f5406, %f5376;
	mov.f32 	%f5407, %f5377;
	mov.f32 	%f5408, %f5378;
	mov.f32 	%f5409, %f5379;
	mov.f32 	%f5410, %f5380;
	mov.f32 	%f5411, %f5381;
	mov.f32 	%f5412, %f5382;
	mov.f32 	%f5413, %f5383;
	mov.f32 	%f5414, %f5384;
	mov.f32 	%f5415, %f5385;
	mov.f32 	%f5416, %f5386;
	mov.f32 	%f5417, %f5387;
	mov.f32 	%f5418, %f5388;
	mov.f32 	%f5419, %f5389;
	mov.f32 	%f5420, %f5390;
	mov.f32 	%f5421, %f5391;
	mov.f32 	%f5422, %f5430;
	mov.f32 	%f5423, %f5392;
	mov.f32 	%f5424, %f5393;
	mov.f32 	%f5425, %f5394;
	mov.f32 	%f5426, %f5395;
	mov.f32 	%f5427, %f5396;
	mov.u32 	%r1470, %r1440;
	mov.u32 	%r1471, %r1441;
	mov.u32 	%r1472, %r1442;
	mov.u32 	%r1473, %r1443;
	mov.u32 	%r1474, %r1444;
	mov.u32 	%r1475, %r1445;
	mov.u32 	%r1476, %r1446;
	mov.u32 	%r1477, %r1447;
	mov.u32 	%r1478, %r1448;
	mov.u32 	%r1479, %r1449;
	mov.u32 	%r1480, %r1450;
	mov.u32 	%r1481, %r1451;
	mov.u32 	%r1482, %r1452;
	mov.u32 	%r1483, %r1453;
	mov.u32 	%r1484, %r1454;
	mov.u32 	%r1485, %r1455;
	mov.u32 	%r1486, %r1456;
	mov.u32 	%r1487, %r1457;
	mov.u32 	%r1488, %r1458;
	mov.u32 	%r1489, %r1459;
	mov.u32 	%r1490, %r1460;
	mov.u32 	%r1491, %r1461;
	mov.u32 	%r1492, %r1462;
	mov.u32 	%r1493, %r1463;
	mov.u32 	%r1494, %r1502;
	mov.u32 	%r1495, %r1464;
	mov.u32 	%r1496, %r1465;
	mov.u32 	%r1497, %r1466;
	mov.u32 	%r1498, %r1467;
	mov.u32 	%r1499, %r1468;
	@%p481 bra 	$L__BB14_522;
	setp.leu.f32 	%p482, %f5393, %f5430;
	mov.f32 	%f5398, %f5368;
	mov.f32 	%f5399, %f5369;
	mov.f32 	%f5400, %f5370;
	mov.f32 	%f5401, %f5371;
	mov.f32 	%f5402, %f5372;
	mov.f32 	%f5403, %f5373;
	mov.f32 	%f5404, %f5374;
	mov.f32 	%f5405, %f5375;
	mov.f32 	%f5406, %f5376;
	mov.f32 	%f5407, %f5377;
	mov.f32 	%f5408, %f5378;
	mov.f32 	%f5409, %f5379;
	mov.f32 	%f5410, %f5380;
	mov.f32 	%f5411, %f5381;
	mov.f32 	%f5412, %f5382;
	mov.f32 	%f5413, %f5383;
	mov.f32 	%f5414, %f5384;
	mov.f32 	%f5415, %f5385;
	mov.f32 	%f5416, %f5386;
	mov.f32 	%f5417, %f5387;
	mov.f32 	%f5418, %f5388;
	mov.f32 	%f5419, %f5389;
	mov.f32 	%f5420, %f5390;
	mov.f32 	%f5421, %f5391;
	mov.f32 	%f5422, %f5392;
	mov.f32 	%f5423, %f5430;
	mov.f32 	%f5424, %f5393;
	mov.f32 	%f5425, %f5394;
	mov.f32 	%f5426, %f5395;
	mov.f32 	%f5427, %f5396;
	mov.u32 	%r1470, %r1440;
	mov.u32 	%r1471, %r1441;
	mov.u32 	%r1472, %r1442;
	mov.u32 	%r1473, %r1443;
	mov.u32 	%r1474, %r1444;
	mov.u32 	%r1475, %r1445;
	mov.u32 	%r1476, %r1446;
	mov.u32 	%r1477, %r1447;
	mov.u32 	%r1478, %r1448;
	mov.u32 	%r1479, %r1449;
	mov.u32 	%r1480, %r1450;
	mov.u32 	%r1481, %r1451;
	mov.u32 	%r1482, %r1452;
	mov.u32 	%r1483, %r1453;
	mov.u32 	%r1484, %r1454;
	mov.u32 	%r1485, %r1455;
	mov.u32 	%r1486, %r1456;
	mov.u32 	%r1487, %r1457;
	mov.u32 	%r1488, %r1458;
	mov.u32 	%r1489, %r1459;
	mov.u32 	%r1490, %r1460;
	mov.u32 	%r1491, %r1461;
	mov.u32 	%r1492, %r1462;
	mov.u32 	%r1493, %r1463;
	mov.u32 	%r1494, %r1464;
	mov.u32 	%r1495, %r1502;
	mov.u32 	%r1496, %r1465;
	mov.u32 	%r1497, %r1466;
	mov.u32 	%r1498, %r1467;
	mov.u32 	%r1499, %r1468;
	@%p482 bra 	$L__BB14_522;
	setp.leu.f32 	%p483, %f5394, %f5430;
	mov.f32 	%f5398, %f5368;
	mov.f32 	%f5399, %f5369;
	mov.f32 	%f5400, %f5370;
	mov.f32 	%f5401, %f5371;
	mov.f32 	%f5402, %f5372;
	mov.f32 	%f5403, %f5373;
	mov.f32 	%f5404, %f5374;
	mov.f32 	%f5405, %f5375;
	mov.f32 	%f5406, %f5376;
	mov.f32 	%f5407, %f5377;
	mov.f32 	%f5408, %f5378;
	mov.f32 	%f5409, %f5379;
	mov.f32 	%f5410, %f5380;
	mov.f32 	%f5411, %f5381;
	mov.f32 	%f5412, %f5382;
	mov.f32 	%f5413, %f5383;
	mov.f32 	%f5414, %f5384;
	mov.f32 	%f5415, %f5385;
	mov.f32 	%f5416, %f5386;
	mov.f32 	%f5417, %f5387;
	mov.f32 	%f5418, %f5388;
	mov.f32 	%f5419, %f5389;
	mov.f32 	%f5420, %f5390;
	mov.f32 	%f5421, %f5391;
	mov.f32 	%f5422, %f5392;
	mov.f32 	%f5423, %f5393;
	mov.f32 	%f5424, %f5430;
	mov.f32 	%f5425, %f5394;
	mov.f32 	%f5426, %f5395;
	mov.f32 	%f5427, %f5396;
	mov.u32 	%r1470, %r1440;
	mov.u32 	%r1471, %r1441;
	mov.u32 	%r1472, %r1442;
	mov.u32 	%r1473, %r1443;
	mov.u32 	%r1474, %r1444;
	mov.u32 	%r1475, %r1445;
	mov.u32 	%r1476, %r1446;
	mov.u32 	%r1477, %r1447;
	mov.u32 	%r1478, %r1448;
	mov.u32 	%r1479, %r1449;
	mov.u32 	%r1480, %r1450;
	mov.u32 	%r1481, %r1451;
	mov.u32 	%r1482, %r1452;
	mov.u32 	%r1483, %r1453;
	mov.u32 	%r1484, %r1454;
	mov.u32 	%r1485, %r1455;
	mov.u32 	%r1486, %r1456;
	mov.u32 	%r1487, %r1457;
	mov.u32 	%r1488, %r1458;
	mov.u32 	%r1489, %r1459;
	mov.u32 	%r1490, %r1460;
	mov.u32 	%r1491, %r1461;
	mov.u32 	%r1492, %r1462;
	mov.u32 	%r1493, %r1463;
	mov.u32 	%r1494, %r1464;
	mov.u32 	%r1495, %r1465;
	mov.u32 	%r1496, %r1502;
	mov.u32 	%r1497, %r1466;
	mov.u32 	%r1498, %r1467;
	mov.u32 	%r1499, %r1468;
	@%p483 bra 	$L__BB14_522;
	setp.leu.f32 	%p484, %f5395, %f5430;
	mov.f32 	%f5398, %f5368;
	mov.f32 	%f5399, %f5369;
	mov.f32 	%f5400, %f5370;
	mov.f32 	%f5401, %f5371;
	mov.f32 	%f5402, %f5372;
	mov.f32 	%f5403, %f5373;
	mov.f32 	%f5404, %f5374;
	mov.f32 	%f5405, %f5375;
	mov.f32 	%f5406, %f5376;
	mov.f32 	%f5407, %f5377;
	mov.f32 	%f5408, %f5378;
	mov.f32 	%f5409, %f5379;
	mov.f32 	%f5410, %f5380;
	mov.f32 	%f5411, %f5381;
	mov.f32 	%f5412, %f5382;
	mov.f32 	%f5413, %f5383;
	mov.f32 	%f5414, %f5384;
	mov.f32 	%f5415, %f5385;
	mov.f32 	%f5416, %f5386;
	mov.f32 	%f5417, %f5387;
	mov.f32 	%f5418, %f5388;
	mov.f32 	%f5419, %f5389;
	mov.f32 	%f5420, %f5390;
	mov.f32 	%f5421, %f5391;
	mov.f32 	%f5422, %f5392;
	mov.f32 	%f5423, %f5393;
	mov.f32 	%f5424, %f5394;
	mov.f32 	%f5425, %f5430;
	mov.f32 	%f5426, %f5395;
	mov.f32 	%f5427, %f5396;
	mov.u32 	%r1470, %r1440;
	mov.u32 	%r1471, %r1441;
	mov.u32 	%r1472, %r1442;
	mov.u32 	%r1473, %r1443;
	mov.u32 	%r1474, %r1444;
	mov.u32 	%r1475, %r1445;
	mov.u32 	%r1476, %r1446;
	mov.u32 	%r1477, %r1447;
	mov.u32 	%r1478, %r1448;
	mov.u32 	%r1479, %r1449;
	mov.u32 	%r1480, %r1450;
	mov.u32 	%r1481, %r1451;
	mov.u32 	%r1482, %r1452;
	mov.u32 	%r1483, %r1453;
	mov.u32 	%r1484, %r1454;
	mov.u32 	%r1485, %r1455;
	mov.u32 	%r1486, %r1456;
	mov.u32 	%r1487, %r1457;
	mov.u32 	%r1488, %r1458;
	mov.u32 	%r1489, %r1459;
	mov.u32 	%r1490, %r1460;
	mov.u32 	%r1491, %r1461;
	mov.u32 	%r1492, %r1462;
	mov.u32 	%r1493, %r1463;
	mov.u32 	%r1494, %r1464;
	mov.u32 	%r1495, %r1465;
	mov.u32 	%r1496, %r1466;
	mov.u32 	%r1497, %r1502;
	mov.u32 	%r1498, %r1467;
	mov.u32 	%r1499, %r1468;
	@%p484 bra 	$L__BB14_522;
	setp.leu.f32 	%p485, %f5396, %f5430;
	mov.f32 	%f5398, %f5368;
	mov.f32 	%f5399, %f5369;
	mov.f32 	%f5400, %f5370;
	mov.f32 	%f5401, %f5371;
	mov.f32 	%f5402, %f5372;
	mov.f32 	%f5403, %f5373;
	mov.f32 	%f5404, %f5374;
	mov.f32 	%f5405, %f5375;
	mov.f32 	%f5406, %f5376;
	mov.f32 	%f5407, %f5377;
	mov.f32 	%f5408, %f5378;
	mov.f32 	%f5409, %f5379;
	mov.f32 	%f5410, %f5380;
	mov.f32 	%f5411, %f5381;
	mov.f32 	%f5412, %f5382;
	mov.f32 	%f5413, %f5383;
	mov.f32 	%f5414, %f5384;
	mov.f32 	%f5415, %f5385;
	mov.f32 	%f5416, %f5386;
	mov.f32 	%f5417, %f5387;
	mov.f32 	%f5418, %f5388;
	mov.f32 	%f5419, %f5389;
	mov.f32 	%f5420, %f5390;
	mov.f32 	%f5421, %f5391;
	mov.f32 	%f5422, %f5392;
	mov.f32 	%f5423, %f5393;
	mov.f32 	%f5424, %f5394;
	mov.f32 	%f5425, %f5395;
	mov.f32 	%f5426, %f5430;
	mov.f32 	%f5427, %f5396;
	mov.u32 	%r1470, %r1440;
	mov.u32 	%r1471, %r1441;
	mov.u32 	%r1472, %r1442;
	mov.u32 	%r1473, %r1443;
	mov.u32 	%r1474, %r1444;
	mov.u32 	%r1475, %r1445;
	mov.u32 	%r1476, %r1446;
	mov.u32 	%r1477, %r1447;
	mov.u32 	%r1478, %r1448;
	mov.u32 	%r1479, %r1449;
	mov.u32 	%r1480, %r1450;
	mov.u32 	%r1481, %r1451;
	mov.u32 	%r1482, %r1452;
	mov.u32 	%r1483, %r1453;
	mov.u32 	%r1484, %r1454;
	mov.u32 	%r1485, %r1455;
	mov.u32 	%r1486, %r1456;
	mov.u32 	%r1487, %r1457;
	mov.u32 	%r1488, %r1458;
	mov.u32 	%r1489, %r1459;
	mov.u32 	%r1490, %r1460;
	mov.u32 	%r1491, %r1461;
	mov.u32 	%r1492, %r1462;
	mov.u32 	%r1493, %r1463;
	mov.u32 	%r1494, %r1464;
	mov.u32 	%r1495, %r1465;
	mov.u32 	%r1496, %r1466;
	mov.u32 	%r1497, %r1467;
	mov.u32 	%r1498, %r1502;
	mov.u32 	%r1499, %r1468;
	@%p485 bra 	$L__BB14_522;
	setp.leu.f32 	%p486, %f5460, %f5430;
	mov.f32 	%f5398, %f5368;
	mov.f32 	%f5399, %f5369;
	mov.f32 	%f5400, %f5370;
	mov.f32 	%f5401, %f5371;
	mov.f32 	%f5402, %f5372;
	mov.f32 	%f5403, %f5373;
	mov.f32 	%f5404, %f5374;
	mov.f32 	%f5405, %f5375;
	mov.f32 	%f5406, %f5376;
	mov.f32 	%f5407, %f5377;
	mov.f32 	%f5408, %f5378;
	mov.f32 	%f5409, %f5379;
	mov.f32 	%f5410, %f5380;
	mov.f32 	%f5411, %f5381;
	mov.f32 	%f5412, %f5382;
	mov.f32 	%f5413, %f5383;
	mov.f32 	%f5414, %f5384;
	mov.f32 	%f5415, %f5385;
	mov.f32 	%f5416, %f5386;
	mov.f32 	%f5417, %f5387;
	mov.f32 	%f5418, %f5388;
	mov.f32 	%f5419, %f5389;
	mov.f32 	%f5420, %f5390;
	mov.f32 	%f5421, %f5391;
	mov.f32 	%f5422, %f5392;
	mov.f32 	%f5423, %f5393;
	mov.f32 	%f5424, %f5394;
	mov.f32 	%f5425, %f5395;
	mov.f32 	%f5426, %f5396;
	mov.f32 	%f5427, %f5430;
	mov.u32 	%r1470, %r1440;
	mov.u32 	%r1471, %r1441;
	mov.u32 	%r1472, %r1442;
	mov.u32 	%r1473, %r1443;
	mov.u32 	%r1474, %r1444;
	mov.u32 	%r1475, %r1445;
	mov.u32 	%r1476, %r1446;
	mov.u32 	%r1477, %r1447;
	mov.u32 	%r1478, %r1448;
	mov.u32 	%r1479, %r1449;
	mov.u32 	%r1480, %r1450;
	mov.u32 	%r1481, %r1451;
	mov.u32 	%r1482, %r1452;
	mov.u32 	%r1483, %r1453;
	mov.u32 	%r1484, %r1454;
	mov.u32 	%r1485, %r1455;
	mov.u32 	%r1486, %r1456;
	mov.u32 	%r1487, %r1457;
	mov.u32 	%r1488, %r1458;
	mov.u32 	%r1489, %r1459;
	mov.u32 	%r1490, %r1460;
	mov.u32 	%r1491, %r1461;
	mov.u32 	%r1492, %r1462;
	mov.u32 	%r1493, %r1463;
	mov.u32 	%r1494, %r1464;
	mov.u32 	%r1495, %r1465;
	mov.u32 	%r1496, %r1466;
	mov.u32 	%r1497, %r1467;
	mov.u32 	%r1498, %r1468;
	mov.u32 	%r1499, %r1502;
	@%p486 bra 	$L__BB14_522;
	mov.f32 	%f5398, %f5368;
	mov.f32 	%f5399, %f5369;
	mov.f32 	%f5400, %f5370;
	mov.f32 	%f5401, %f5371;
	mov.f32 	%f5402, %f5372;
	mov.f32 	%f5403, %f5373;
	mov.f32 	%f5404, %f5374;
	mov.f32 	%f5405, %f5375;
	mov.f32 	%f5406, %f5376;
	mov.f32 	%f5407, %f5377;
	mov.f32 	%f5408, %f5378;
	mov.f32 	%f5409, %f5379;
	mov.f32 	%f5410, %f5380;
	mov.f32 	%f5411, %f5381;
	mov.f32 	%f5412, %f5382;
	mov.f32 	%f5413, %f5383;
	mov.f32 	%f5414, %f5384;
	mov.f32 	%f5415, %f5385;
	mov.f32 	%f5416, %f5386;
	mov.f32 	%f5417, %f5387;
	mov.f32 	%f5418, %f5388;
	mov.f32 	%f5419, %f5389;
	mov.f32 	%f5420, %f5390;
	mov.f32 	%f5421, %f5391;
	mov.f32 	%f5422, %f5392;
	mov.f32 	%f5423, %f5393;
	mov.f32 	%f5424, %f5394;
	mov.f32 	%f5425, %f5395;
	mov.f32 	%f5426, %f5396;
	mov.f32 	%f5427, %f5460;
	mov.f32 	%f5460, %f5430;
	mov.u32 	%r1470, %r1440;
	mov.u32 	%r1471, %r1441;
	mov.u32 	%r1472, %r1442;
	mov.u32 	%r1473, %r1443;
	mov.u32 	%r1474, %r1444;
	mov.u32 	%r1475, %r1445;
	mov.u32 	%r1476, %r1446;
	mov.u32 	%r1477, %r1447;
	mov.u32 	%r1478, %r1448;
	mov.u32 	%r1479, %r1449;
	mov.u32 	%r1480, %r1450;
	mov.u32 	%r1481, %r1451;
	mov.u32 	%r1482, %r1452;
	mov.u32 	%r1483, %r1453;
	mov.u32 	%r1484, %r1454;
	mov.u32 	%r1485, %r1455;
	mov.u32 	%r1486, %r1456;
	mov.u32 	%r1487, %r1457;
	mov.u32 	%r1488, %r1458;
	mov.u32 	%r1489, %r1459;
	mov.u32 	%r1490, %r1460;
	mov.u32 	%r1491, %r1461;
	mov.u32 	%r1492, %r1462;
	mov.u32 	%r1493, %r1463;
	mov.u32 	%r1494, %r1464;
	mov.u32 	%r1495, %r1465;
	mov.u32 	%r1496, %r1466;
	mov.u32 	%r1497, %r1467;
	mov.u32 	%r1498, %r1468;
	mov.u32 	%r1499, %r1532;
	mov.u32 	%r1532, %r1502;
$L__BB14_522:
	add.s32 	%r1501, %r1004, %r926;
	setp.leu.f32 	%p487, %f5398, %f4794;
	mov.f32 	%f5429, %f4794;
	mov.f32 	%f5430, %f5398;
	mov.f32 	%f5431, %f5399;
	mov.f32 	%f5432, %f5400;
	mov.f32 	%f5433, %f5401;
	mov.f32 	%f5434, %f5402;
	mov.f32 	%f5435, %f5403;
	mov.f32 	%f5436, %f5404;
	mov.f32 	%f5437, %f5405;
	mov.f32 	%f5438, %f5406;
	mov.f32 	%f5439, %f5407;
	mov.f32 	%f5440, %f5408;
	mov.f32 	%f5441, %f5409;
	mov.f32 	%f5442, %f5410;
	mov.f32 	%f5443, %f5411;
	mov.f32 	%f5444, %f5412;
	mov.f32 	%f5445, %f5413;
	mov.f32 	%f5446, %f5414;
	mov.f32 	%f5447, %f5415;
	mov.f32 	%f5448, %f5416;
	mov.f32 	%f5449, %f5417;
	mov.f32 	%f5450, %f5418;
	mov.f32 	%f5451, %f5419;
	mov.f32 	%f5452, %f5420;
	mov.f32 	%f5453, %f5421;
	mov.f32 	%f5454, %f5422;
	mov.f32 	%f5455, %f5423;
	mov.f32 	%f5456, %f5424;
	mov.f32 	%f5457, %f5425;
	mov.f32 	%f5458, %f5426;
	mov.f32 	%f5459, %f5427;
	mov.u32 	%r1502, %r1470;
	mov.u32 	%r1503, %r1471;
	mov.u32 	%r1504, %r1472;
	mov.u32 	%r1505, %r1473;
	mov.u32 	%r1506, %r1474;
	mov.u32 	%r1507, %r1475;
	mov.u32 	%r1508, %r1476;
	mov.u32 	%r1509, %r1477;
	mov.u32 	%r1510, %r1478;
	mov.u32 	%r1511, %r1479;
	mov.u32 	%r1512, %r1480;
	mov.u32 	%r1513, %r1481;
	mov.u32 	%r1514, %r1482;
	mov.u32 	%r1515, %r1483;
	mov.u32 	%r1516, %r1484;
	mov.u32 	%r1517, %r1485;
	mov.u32 	%r1518, %r1486;
	mov.u32 	%r1519, %r1487;
	mov.u32 	%r1520, %r1488;
	mov.u32 	%r1521, %r1489;
	mov.u32 	%r1522, %r1490;
	mov.u32 	%r1523, %r1491;
	mov.u32 	%r1524, %r1492;
	mov.u32 	%r1525, %r1493;
	mov.u32 	%r1526, %r1494;
	mov.u32 	%r1527, %r1495;
	mov.u32 	%r1528, %r1496;
	mov.u32 	%r1529, %r1497;
	mov.u32 	%r1530, %r1498;
	mov.u32 	%r1531, %r1499;
	@%p487 bra 	$L__BB14_554;
	add.s32 	%r1502, %r1004, %r926;
	setp.leu.f32 	%p488, %f5399, %f4794;
	mov.f32 	%f5429, %f5398;
	mov.f32 	%f5430, %f4794;
	mov.f32 	%f5431, %f5399;
	mov.f32 	%f5432, %f5400;
	mov.f32 	%f5433, %f5401;
	mov.f32 	%f5434, %f5402;
	mov.f32 	%f5435, %f5403;
	mov.f32 	%f5436, %f5404;
	mov.f32 	%f5437, %f5405;
	mov.f32 	%f5438, %f5406;
	mov.f32 	%f5439, %f5407;
	mov.f32 	%f5440, %f5408;
	mov.f32 	%f5441, %f5409;
	mov.f32 	%f5442, %f5410;
	mov.f32 	%f5443, %f5411;
	mov.f32 	%f5444, %f5412;
	mov.f32 	%f5445, %f5413;
	mov.f32 	%f5446, %f5414;
	mov.f32 	%f5447, %f5415;
	mov.f32 	%f5448, %f5416;
	mov.f32 	%f5449, %f5417;
	mov.f32 	%f5450, %f5418;
	mov.f32 	%f5451, %f5419;
	mov.f32 	%f5452, %f5420;
	mov.f32 	%f5453, %f5421;
	mov.f32 	%f5454, %f5422;
	mov.f32 	%f5455, %f5423;
	mov.f32 	%f5456, %f5424;
	mov.f32 	%f5457, %f5425;
	mov.f32 	%f5458, %f5426;
	mov.f32 	%f5459, %f5427;
	mov.u32 	%r1501, %r1470;
	mov.u32 	%r1503, %r1471;
	mov.u32 	%r1504, %r1472;
	mov.u32 	%r1505, %r1473;
	mov.u32 	%r1506, %r1474;
	mov.u32 	%r1507, %r1475;
	mov.u32 	%r1508, %r1476;
	mov.u32 	%r1509, %r1477;
	mov.u32 	%r1510, %r1478;
	mov.u32 	%r1511, %r1479;
	mov.u32 	%r1512, %r1480;
	mov.u32 	%r1513, %r1481;
	mov.u32 	%r1514, %r1482;
	mov.u32 	%r1515, %r1483;
	mov.u32 	%r1516, %r1484;
	mov.u32 	%r1517, %r1485;
	mov.u32 	%r1518, %r1486;
	mov.u32 	%r1519, %r1487;
	mov.u32 	%r1520, %r1488;
	mov.u32 	%r1521, %r1489;
	mov.u32 	%r1522, %r1490;
	mov.u32 	%r1523, %r1491;
	mov.u32 	%r1524, %r1492;
	mov.u32 	%r1525, %r1493;
	mov.u32 	%r1526, %r1494;
	mov.u32 	%r1527, %r1495;
	mov.u32 	%r1528, %r1496;
	mov.u32 	%r1529, %r1497;
	mov.u32 	%r1530, %r1498;
	mov.u32 	%r1531, %r1499;
	@%p488 bra 	$L__BB14_554;
	add.s32 	%r1503, %r1004, %r926;
	setp.leu.f32 	%p489, %f5400, %f4794;
	mov.f32 	%f5429, %f5398;
	mov.f32 	%f5430, %f5399;
	mov.f32 	%f5431, %f4794;
	mov.f32 	%f5432, %f5400;
	mov.f32 	%f5433, %f5401;
	mov.f32 	%f5434, %f5402;
	mov.f32 	%f5435, %f5403;
	mov.f32 	%f5436, %f5404;
	mov.f32 	%f5437, %f5405;
	mov.f32 	%f5438, %f5406;
	mov.f32 	%f5439, %f5407;
	mov.f32 	%f5440, %f5408;
	mov.f32 	%f5441, %f5409;
	mov.f32 	%f5442, %f5410;
	mov.f32 	%f5443, %f5411;
	mov.f32 	%f5444, %f5412;
	mov.f32 	%f5445, %f5413;
	mov.f32 	%f5446, %f5414;
	mov.f32 	%f5447, %f5415;
	mov.f32 	%f5448, %f5416;
	mov.f32 	%f5449, %f5417;
	mov.f32 	%f5450, %f5418;
	mov.f32 	%f5451, %f5419;
	mov.f32 	%f5452, %f5420;
	mov.f32 	%f5453, %f5421;
	mov.f32 	%f5454, %f5422;
	mov.f32 	%f5455, %f5423;
	mov.f32 	%f5456, %f5424;
	mov.f32 	%f5457, %f5425;
	mov.f32 	%f5458, %f5426;
	mov.f32 	%f5459, %f5427;
	mov.u32 	%r1501, %r1470;
	mov.u32 	%r1502, %r1471;
	mov.u32 	%r1504, %r1472;
	mov.u32 	%r1505, %r1473;
	mov.u32 	%r1506, %r1474;
	mov.u32 	%r1507, %r1475;
	mov.u32 	%r1508, %r1476;
	mov.u32 	%r1509, %r1477;
	mov.u32 	%r1510, %r1478;
	mov.u32 	%r1511, %r1479;
	mov.u32 	%r1512, %r1480;
	mov.u32 	%r1513, %r1481;
	mov.u32 	%r1514, %r1482;
	mov.u32 	%r1515, %r1483;
	mov.u32 	%r1516, %r1484;
	mov.u32 	%r1517, %r1485;
	mov.u32 	%r1518, %r1486;
	mov.u32 	%r1519, %r1487;
	mov.u32 	%r1520, %r1488;
	mov.u32 	%r1521, %r1489;
	mov.u32 	%r1522, %r1490;
	mov.u32 	%r1523, %r1491;
	mov.u32 	%r1524, %r1492;
	mov.u32 	%r1525, %r1493;
	mov.u32 	%r1526, %r1494;
	mov.u32 	%r1527, %r1495;
	mov.u32 	%r1528, %r1496;
	mov.u32 	%r1529, %r1497;
	mov.u32 	%r1530, %r1498;
	mov.u32 	%r1531, %r1499;
	@%p489 bra 	$L__BB14_554;
	add.s32 	%r1504, %r1004, %r926;
	setp.leu.f32 	%p490, %f5401, %f4794;
	mov.f32 	%f5429, %f5398;
	mov.f32 	%f5430, %f5399;
	mov.f32 	%f5431, %f5400;
	mov.f32 	%f5432, %f4794;
	mov.f32 	%f5433, %f5401;
	mov.f32 	%f5434, %f5402;
	mov.f32 	%f5435, %f5403;
	mov.f32 	%f5436, %f5404;
	mov.f32 	%f5437, %f5405;
	mov.f32 	%f5438, %f5406;
	mov.f32 	%f5439, %f5407;
	mov.f32 	%f5440, %f5408;
	mov.f32 	%f5441, %f5409;
	mov.f32 	%f5442, %f5410;
	mov.f32 	%f5443, %f5411;
	mov.f32 	%f5444, %f5412;
	mov.f32 	%f5445, %f5413;
	mov.f32 	%f5446, %f5414;
	mov.f32 	%f5447, %f5415;
	mov.f32 	%f5448, %f5416;
	mov.f32 	%f5449, %f5417;
	mov.f32 	%f5450, %f5418;
	mov.f32 	%f5451, %f5419;
	mov.f32 	%f5452, %f5420;
	mov.f32 	%f5453, %f5421;
	mov.f32 	%f5454, %f5422;
	mov.f32 	%f5455, %f5423;
	mov.f32 	%f5456, %f5424;
	mov.f32 	%f5457, %f5425;
	mov.f32 	%f5458, %f5426;
	mov.f32 	%f5459, %f5427;
	mov.u32 	%r1501, %r1470;
	mov.u32 	%r1502, %r1471;
	mov.u32 	%r1503, %r1472;
	mov.u32 	%r1505, %r1473;
	mov.u32 	%r1506, %r1474;
	mov.u32 	%r1507, %r1475;
	mov.u32 	%r1508, %r1476;
	mov.u32 	%r1509, %r1477;
	mov.u32 	%r1510, %r1478;
	mov.u32 	%r1511, %r1479;
	mov.u32 	%r1512, %r1480;
	mov.u32 	%r1513, %r1481;
	mov.u32 	%r1514, %r1482;
	mov.u32 	%r1515, %r1483;
	mov.u32 	%r1516, %r1484;
	mov.u32 	%r1517, %r1485;
	mov.u32 	%r1518, %r1486;
	mov.u32 	%r1519, %r1487;
	mov.u32 	%r1520, %r1488;
	mov.u32 	%r1521, %r1489;
	mov.u32 	%r1522, %r1490;
	mov.u32 	%r1523, %r1491;
	mov.u32 	%r1524, %r1492;
	mov.u32 	%r1525, %r1493;
	mov.u32 	%r1526, %r1494;
	mov.u32 	%r1527, %r1495;
	mov.u32 	%r1528, %r1496;
	mov.u32 	%r1529, %r1497;
	mov.u32 	%r1530, %r1498;
	mov.u32 	%r1531, %r1499;
	@%p490 bra 	$L__BB14_554;
	add.s32 	%r1505, %r1004, %r926;
	setp.leu.f32 	%p491, %f5402, %f4794;
	mov.f32 	%f5429, %f5398;
	mov.f32 	%f5430, %f5399;
	mov.f32 	%f5431, %f5400;
	mov.f32 	%f5432, %f5401;
	mov.f32 	%f5433, %f4794;
	mov.f32 	%f5434, %f5402;
	mov.f32 	%f5435, %f5403;
	mov.f32 	%f5436, %f5404;
	mov.f32 	%f5437, %f5405;
	mov.f32 	%f5438, %f5406;
	mov.f32 	%f5439, %f5407;
	mov.f32 	%f5440, %f5408;
	mov.f32 	%f5441, %f5409;
	mov.f32 	%f5442, %f5410;
	mov.f32 	%f5443, %f5411;
	mov.f32 	%f5444, %f5412;
	mov.f32 	%f5445, %f5413;
	mov.f32 	%f5446, %f5414;
	mov.f32 	%f5447, %f5415;
	mov.f32 	%f5448, %f5416;
	mov.f32 	%f5449, %f5417;
	mov.f32 	%f5450, %f5418;
	mov.f32 	%f5451, %f5419;
	mov.f32 	%f5452, %f5420;
	mov.f32 	%f5453, %f5421;
	mov.f32 	%f5454, %f5422;
	mov.f32 	%f5455, %f5423;
	mov.f32 	%f5456, %f5424;
	mov.f32 	%f5457, %f5425;
	mov.f32 	%f5458, %f5426;
	mov.f32 	%f5459, %f5427;
	mov.u32 	%r1501, %r1470;
	mov.u32 	%r1502, %r1471;
	mov.u32 	%r1503, %r1472;
	mov.u32 	%r1504, %r1473;
	mov.u32 	%r1506, %r1474;
	mov.u32 	%r1507, %r1475;
	mov.u32 	%r1508, %r1476;
	mov.u32 	%r1509, %r1477;
	mov.u32 	%r1510, %r1478;
	mov.u32 	%r1511, %r1479;
	mov.u32 	%r1512, %r1480;
	mov.u32 	%r1513, %r1481;
	mov.u32 	%r1514, %r1482;
	mov.u32 	%r1515, %r1483;
	mov.u32 	%r1516, %r1484;
	mov.u32 	%r1517, %r1485;
	mov.u32 	%r1518, %r1486;
	mov.u32 	%r1519, %r1487;
	mov.u32 	%r1520, %r1488;
	mov.u32 	%r1521, %r1489;
	mov.u32 	%r1522, %r1490;
	mov.u32 	%r1523, %r1491;
	mov.u32 	%r1524, %r1492;
	mov.u32 	%r1525, %r1493;
	mov.u32 	%r1526, %r1494;
	mov.u32 	%r1527, %r1495;
	mov.u32 	%r1528, %r1496;
	mov.u32 	%r1529, %r1497;
	mov.u32 	%r1530, %r1498;
	mov.u32 	%r1531, %r1499;
	@%p491 bra 	$L__BB14_554;
	add.s32 	%r1506, %r1004, %r926;
	setp.leu.f32 	%p492, %f5403, %f4794;
	mov.f32 	%f5429, %f5398;
	mov.f32 	%f5430, %f5399;
	mov.f32 	%f5431, %f5400;
	mov.f32 	%f5432, %f5401;
	mov.f32 	%f5433, %f5402;
	mov.f32 	%f5434, %f4794;
	mov.f32 	%f5435, %f5403;
	mov.f32 	%f5436, %f5404;
	mov.f32 	%f5437, %f5405;
	mov.f32 	%f5438, %f5406;
	mov.f32 	%f5439, %f5407;
	mov.f32 	%f5440, %f5408;
	mov.f32 	%f5441, %f5409;
	mov.f32 	%f5442, %f5410;
	mov.f32 	%f5443, %f5411;
	mov.f32 	%f5444, %f5412;
	mov.f32 	%f5445, %f5413;
	mov.f32 	%f5446, %f5414;
	mov.f32 	%f5447, %f5415;
	mov.f32 	%f5448, %f5416;
	mov.f32 	%f5449, %f5417;
	mov.f32 	%f5450, %f5418;
	mov.f32 	%f5451, %f5419;
	mov.f32 	%f5452, %f5420;
	mov.f32 	%f5453, %f5421;
	mov.f32 	%f5454, %f5422;
	mov.f32 	%f5455, %f5423;
	mov.f32 	%f5456, %f5424;
	mov.f32 	%f5457, %f5425;
	mov.f32 	%f5458, %f5426;
	mov.f32 	%f5459, %f5427;
	mov.u32 	%r1501, %r1470;
	mov.u32 	%r1502, %r1471;
	mov.u32 	%r1503, %r1472;
	mov.u32 	%r1504, %r1473;
	mov.u32 	%r1505, %r1474;
	mov.u32 	%r1507, %r1475;
	mov.u32 	%r1508, %r1476;
	mov.u32 	%r1509, %r1477;
	mov.u32 	%r1510, %r1478;
	mov.u32 	%r1511, %r1479;
	mov.u32 	%r1512, %r1480;
	mov.u32 	%r1513, %r1481;
	mov.u32 	%r1514, %r1482;
	mov.u32 	%r1515, %r1483;
	mov.u32 	%r1516, %r1484;
	mov.u32 	%r1517, %r1485;
	mov.u32 	%r1518, %r1486;
	mov.u32 	%r1519, %r1487;
	mov.u32 	%r1520, %r1488;
	mov.u32 	%r1521, %r1489;
	mov.u32 	%r1522, %r1490;
	mov.u32 	%r1523, %r1491;
	mov.u32 	%r1524, %r1492;
	mov.u32 	%r1525, %r1493;
	mov.u32 	%r1526, %r1494;
	mov.u32 	%r1527, %r1495;
	mov.u32 	%r1528, %r1496;
	mov.u32 	%r1529, %r1497;
	mov.u32 	%r1530, %r1498;
	mov.u32 	%r1531, %r1499;
	@%p492 bra 	$L__BB14_554;
	add.s32 	%r1507, %r1004, %r926;
	setp.leu.f32 	%p493, %f5404, %f4794;
	mov.f32 	%f5429, %f5398;
	mov.f32 	%f5430, %f5399;
	mov.f32 	%f5431, %f5400;
	mov.f32 	%f5432, %f5401;
	mov.f32 	%f5433, %f5402;
	mov.f32 	%f5434, %f5403;
	mov.f32 	%f5435, %f4794;
	mov.f32 	%f5436, %f5404;
	mov.f32 	%f5437, %f5405;
	mov.f32 	%f5438, %f5406;
	mov.f32 	%f5439, %f5407;
	mov.f32 	%f5440, %f5408;
	mov.f32 	%f5441, %f5409;
	mov.f32 	%f5442, %f5410;
	mov.f32 	%f5443, %f5411;
	mov.f32 	%f5444, %f5412;
	mov.f32 	%f5445, %f5413;
	mov.f32 	%f5446, %f5414;
	mov.f32 	%f5447, %f5415;
	mov.f32 	%f5448, %f5416;
	mov.f32 	%f5449, %f5417;
	mov.f32 	%f5450, %f5418;
	mov.f32 	%f5451, %f5419;
	mov.f32 	%f5452, %f5420;
	mov.f32 	%f5453, %f5421;
	mov.f32 	%f5454, %f5422;
	mov.f32 	%f5455, %f5423;
	mov.f32 	%f5456, %f5424;
	mov.f32 	%f5457, %f5425;
	mov.f32 	%f5458, %f5426;
	mov.f32 	%f5459, %f5427;
	mov.u32 	%r1501, %r1470;
	mov.u32 	%r1502, %r1471;
	mov.u32 	%r1503, %r1472;
	mov.u32 	%r1504, %r1473;
	mov.u32 	%r1505, %r1474;
	mov.u32 	%r1506, %r1475;
	mov.u32 	%r1508, %r1476;
	mov.u32 	%r1509, %r1477;
	mov.u32 	%r1510, %r1478;
	mov.u32 	%r1511, %r1479;
	mov.u32 	%r1512, %r1480;
	mov.u32 	%r1513, %r1481;
	mov.u32 	%r1514, %r1482;
	mov.u32 	%r1515, %r1483;
	mov.u32 	%r1516, %r1484;
	mov.u32 	%r1517, %r1485;
	mov.u32 	%r1518, %r1486;
	mov.u32 	%r1519, %r1487;
	mov.u32 	%r1520, %r1488;
	mov.u32 	%r1521, %r1489;
	mov.u32 	%r1522, %r1490;
	mov.u32 	%r1523, %r1491;
	mov.u32 	%r1524, %r1492;
	mov.u32 	%r1525, %r1493;
	mov.u32 	%r1526, %r1494;
	mov.u32 	%r1527, %r1495;
	mov.u32 	%r1528, %r1496;
	mov.u32 	%r1529, %r1497;
	mov.u32 	%r1530, %r1498;
	mov.u32 	%r1531, %r1499;
	@%p493 bra 	$L__BB14_554;
	add.s32 	%r1508, %r1004, %r926;
	setp.leu.f32 	%p494, %f5405, %f4794;
	mov.f32 	%f5429, %f5398;
	mov.f32 	%f5430, %f5399;
	mov.f32 	%f5431, %f5400;
	mov.f32 	%f5432, %f5401;
	mov.f32 	%f5433, %f5402;
	mov.f32 	%f5434, %f5403;
	mov.f32 	%f5435, %f5404;
	mov.f32 	%f5436, %f4794;
	mov.f32 	%f5437, %f5405;
	mov.f32 	%f5438, %f5406;
	mov.f32 	%f5439, %f5407;
	mov.f32 	%f5440, %f5408;
	mov.f32 	%f5441, %f5409;
	mov.f32 	%f5442, %f5410;
	mov.f32 	%f5443, %f5411;
	mov.f32 	%f5444, %f5412;
	mov.f32 	%f5445, %f5413;
	mov.f32 	%f5446, %f5414;
	mov.f32 	%f5447, %f5415;
	mov.f32 	%f5448, %f5416;
	mov.f32 	%f5449, %f5417;
	mov.f32 	%f5450, %f5418;
	mov.f32 	%f5451, %f5419;
	mov.f32 	%f5452, %f5420;
	mov.f32 	%f5453, %f5421;
	mov.f32 	%f5454, %f5422;
	mov.f32 	%f5455, %f5423;
	mov.f32 	%f5456, %f5424;
	mov.f32 	%f5457, %f5425;
	mov.f32 	%f5458, %f5426;
	mov.f32 	%f5459, %f5427;
	mov.u32 	%r1501, %r1470;
	mov.u32 	%r1502, %r1471;
	mov.u32 	%r1503, %r1472;
	mov.u32 	%r1504, %r1473;
	mov.u32 	%r1505, %r1474;
	mov.u32 	%r1506, %r1475;
	mov.u32 	%r1507, %r1476;
	mov.u32 	%r1509, %r1477;
	mov.u32 	%r1510, %r1478;
	mov.u32 	%r1511, %r1479;
	mov.u32 	%r1512, %r1480;
	mov.u32 	%r1513, %r1481;
	mov.u32 	%r1514, %r1482;
	mov.u32 	%r1515, %r1483;
	mov.u32 	%r1516, %r1484;
	mov.u32 	%r1517, %r1485;
	mov.u32 	%r1518, %r1486;
	mov.u32 	%r1519, %r1487;
	mov.u32 	%r1520, %r1488;
	mov.u32 	%r1521, %r1489;
	mov.u32 	%r1522, %r1490;
	mov.u32 	%r1523, %r1491;
	mov.u32 	%r1524, %r1492;
	mov.u32 	%r1525, %r1493;
	mov.u32 	%r1526, %r1494;
	mov.u32 	%r1527, %r1495;
	mov.u32 	%r1528, %r1496;
	mov.u32 	%r1529, %r1497;
	mov.u32 	%r1530, %r1498;
	mov.u32 	%r1531, %r1499;
	@%p494 bra 	$L__BB14_554;
	add.s32 	%r1509, %r1004, %r926;
	setp.leu.f32 	%p495, %f5406, %f4794;
	mov.f32 	%f5429, %f5398;
	mov.f32 	%f5430, %f5399;
	mov.f32 	%f5431, %f5400;
	mov.f32 	%f5432, %f5401;
	mov.f32 	%f5433, %f5402;
	mov.f32 	%f5434, %f5403;
	mov.f32 	%f5435, %f5404;
	mov.f32 	%f5436, %f5405;
	mov.f32 	%f5437, %f4794;
	mov.f32 	%f5438, %f5406;
	mov.f32 	%f5439, %f5407;
	mov.f32 	%f5440, %f5408;
	mov.f32 	%f5441, %f5409;
	mov.f32 	%f5442, %f5410;
	mov.f32 	%f5443, %f5411;
	mov.f32 	%f5444, %f5412;
	mov.f32 	%f5445, %f5413;
	mov.f32 	%f5446, %f5414;
	mov.f32 	%f5447, %f5415;
	mov.f32 	%f5448, %f5416;
	mov.f32 	%f5449, %f5417;
	mov.f32 	%f5450, %f5418;
	mov.f32 	%f5451, %f5419;
	mov.f32 	%f5452, %f5420;
	mov.f32 	%f5453, %f5421;
	mov.f32 	%f5454, %f5422;
	mov.f32 	%f5455, %f5423;
	mov.f32 	%f5456, %f5424;
	mov.f32 	%f5457, %f5425;
	mov.f32 	%f5458, %f5426;
	mov.f32 	%f5459, %f5427;
	mov.u32 	%r1501, %r1470;
	mov.u32 	%r1502, %r1471;
	mov.u32 	%r1503, %r1472;
	mov.u32 	%r1504, %r1473;
	mov.u32 	%r1505, %r1474;
	mov.u32 	%r1506, %r1475;
	mov.u32 	%r1507, %r1476;
	mov.u32 	%r1508, %r1477;
	mov.u32 	%r1510, %r1478;
	mov.u32 	%r1511, %r1479;
	mov.u32 	%r1512, %r1480;
	mov.u32 	%r1513, %r1481;
	mov.u32 	%r1514, %r1482;
	mov.u32 	%r1515, %r1483;
	mov.u32 	%r1516, %r1484;
	mov.u32 	%r1517, %r1485;
	mov.u32 	%r1518, %r1486;
	mov.u32 	%r1519, %r1487;
	mov.u32 	%r1520, %r1488;
	mov.u32 	%r1521, %r1489;
	mov.u32 	%r1522, %r1490;
	mov.u32 	%r1523, %r1491;
	mov.u32 	%r1524, %r1492;
	mov.u32 	%r1525, %r1493;
	mov.u32 	%r1526, %r1494;
	mov.u32 	%r1527, %r1495;
	mov.u32 	%r1528, %r1496;
	mov.u32 	%r1529, %r1497;
	mov.u32 	%r1530, %r1498;
	mov.u32 	%r1531, %r1499;
	@%p495 bra 	$L__BB14_554;
	add.s32 	%r1510, %r1004, %r926;
	setp.leu.f32 	%p496, %f5407, %f4794;
	mov.f32 	%f5429, %f5398;
	mov.f32 	%f5430, %f5399;
	mov.f32 	%f5431, %f5400;
	mov.f32 	%f5432, %f5401;
	mov.f32 	%f5433, %f5402;
	mov.f32 	%f5434, %f5403;
	mov.f32 	%f5435, %f5404;
	mov.f32 	%f5436, %f5405;
	mov.f32 	%f5437, %f5406;
	mov.f32 	%f5438, %f4794;
	mov.f32 	%f5439, %f5407;
	mov.f32 	%f5440, %f5408;
	mov.f32 	%f5441, %f5409;
	mov.f32 	%f5442, %f5410;
	mov.f32 	%f5443, %f5411;
	mov.f32 	%f5444, %f5412;
	mov.f32 	%f5445, %f5413;
	mov.f32 	%f5446, %f5414;
	mov.f32 	%f5447, %f5415;
	mov.f32 	%f5448, %f5416;
	mov.f32 	%f5449, %f5417;
	mov.f32 	%f5450, %f5418;
	mov.f32 	%f5451, %f5419;
	mov.f32 	%f5452, %f5420;
	mov.f32 	%f5453, %f5421;
	mov.f32 	%f5454, %f5422;
	mov.f32 	%f5455, %f5423;
	mov.f32 	%f5456, %f5424;
	mov.f32 	%f5457, %f5425;
	mov.f32 	%f5458, %f5426;
	mov.f32 	%f5459, %f5427;
	mov.u32 	%r1501, %r1470;
	mov.u32 	%r1502, %r1471;
	mov.u32 	%r1503, %r1472;
	mov.u32 	%r1504, %r1473;
	mov.u32 	%r1505, %r1474;
	mov.u32 	%r1506, %r1475;
	mov.u32 	%r1507, %r1476;
	mov.u32 	%r1508, %r1477;
	mov.u32 	%r1509, %r1478;
	mov.u32 	%r1511, %r1479;
	mov.u32 	%r1512, %r1480;
	mov.u32 	%r1513, %r1481;
	mov.u32 	%r1514, %r1482;
	mov.u32 	%r1515, %r1483;
	mov.u32 	%r1516, %r1484;
	mov.u32 	%r1517, %r1485;
	mov.u32 	%r1518, %r1486;
	mov.u32 	%r1519, %r1487;
	mov.u32 	%r1520, %r1488;
	mov.u32 	%r1521, %r1489;
	mov.u32 	%r1522, %r1490;
	mov.u32 	%r1523, %r1491;
	mov.u32 	%r1524, %r1492;
	mov.u32 	%r1525, %r1493;
	mov.u32 	%r1526, %r1494;
	mov.u32 	%r1527, %r1495;
	mov.u32 	%r1528, %r1496;
	mov.u32 	%r1529, %r1497;
	mov.u32 	%r1530, %r1498;
	mov.u32 	%r1531, %r1499;
	@%p496 bra 	$L__BB14_554;
	add.s32 	%r1511, %r1004, %r926;
	setp.leu.f32 	%p497, %f5408, %f4794;
	mov.f32 	%f5429, %f5398;
	mov.f32 	%f5430, %f5399;
	mov.f32 	%f5431, %f5400;
	mov.f32 	%f5432, %f5401;
	mov.f32 	%f5433, %f5402;
	mov.f32 	%f5434, %f5403;
	mov.f32 	%f5435, %f5404;
	mov.f32 	%f5436, %f5405;
	mov.f32 	%f5437, %f5406;
	mov.f32 	%f5438, %f5407;
	mov.f32 	%f5439, %f4794;
	mov.f32 	%f5440, %f5408;
	mov.f32 	%f5441, %f5409;
	mov.f32 	%f5442, %f5410;
	mov.f32 	%f5443, %f5411;
	mov.f32 	%f5444, %f5412;
	mov.f32 	%f5445, %f5413;
	mov.f32 	%f5446, %f5414;
	mov.f32 	%f5447, %f5415;
	mov.f32 	%f5448, %f5416;
	mov.f32 	%f5449, %f5417;
	mov.f32 	%f5450, %f5418;
	mov.f32 	%f5451, %f5419;
	mov.f32 	%f5452, %f5420;
	mov.f32 	%f5453, %f5421;
	mov.f32 	%f5454, %f5422;
	mov.f32 	%f5455, %f5423;
	mov.f32 	%f5456, %f5424;
	mov.f32 	%f5457, %f5425;
	mov.f32 	%f5458, %f5426;
	mov.f32 	%f5459, %f5427;
	mov.u32 	%r1501, %r1470;
	mov.u32 	%r1502, %r1471;
	mov.u32 	%r1503, %r1472;
	mov.u32 	%r1504, %r1473;
	mov.u32 	%r1505, %r1474;
	mov.u32 	%r1506, %r1475;
	mov.u32 	%r1507, %r1476;
	mov.u32 	%r1508, %r1477;
	mov.u32 	%r1509, %r1478;
	mov.u32 	%r1510, %r1479;
	mov.u32 	%r1512, %r1480;
	mov.u32 	%r1513, %r1481;
	mov.u32 	%r1514, %r1482;
	mov.u32 	%r1515, %r1483;
	mov.u32 	%r1516, %r1484;
	mov.u32 	%r1517, %r1485;
	mov.u32 	%r1518, %r1486;
	mov.u32 	%r1519, %r1487;
	mov.u32 	%r1520, %r1488;
	mov.u32 	%r1521, %r1489;
	mov.u32 	%r1522, %r1490;
	mov.u32 	%r1523, %r1491;
	mov.u32 	%r1524, %r1492;
	mov.u32 	%r1525, %r1493;
	mov.u32 	%r1526, %r1494;
	mov.u32 	%r1527, %r1495;
	mov.u32 	%r1528, %r1496;
	mov.u32 	%r1529, %r1497;
	mov.u32 	%r1530, %r1498;
	mov.u32 	%r1531, %r1499;
	@%p497 bra 	$L__BB14_554;
	add.s32 	%r1512, %r1004, %r926;
	setp.leu.f32 	%p498, %f5409, %f4794;
	mov.f32 	%f5429, %f5398;
	mov.f32 	%f5430, %f5399;
	mov.f32 	%f5431, %f5400;
	mov.f32 	%f5432, %f5401;
	mov.f32 	%f5433, %f5402;
	mov.f32 	%f5434, %f5403;
	mov.f32 	%f5435, %f5404;
	mov.f32 	%f5436, %f5405;
	mov.f32 	%f5437, %f5406;
	mov.f32 	%f5438, %f5407;
	mov.f32 	%f5439, %f5408;
	mov.f32 	%f5440, %f4794;
	mov.f32 	%f5441, %f5409;
	mov.f32 	%f5442, %f5410;
	mov.f32 	%f5443, %f5411;
	mov.f32 	%f5444, %f5412;
	mov.f32 	%f5445, %f5413;
	mov.f32 	%f5446, %f5414;
	mov.f32 	%f5447, %f5415;
	mov.f32 	%f5448, %f5416;
	mov.f32 	%f5449, %f5417;
	mov.f32 	%f5450, %f5418;
	mov.f32 	%f5451, %f5419;
	mov.f32 	%f5452, %f5420;
	mov.f32 	%f5453, %f5421;
	mov.f32 	%f5454, %f5422;
	mov.f32 	%f5455, %f5423;
	mov.f32 	%f5456, %f5424;
	mov.f32 	%f5457, %f5425;
	mov.f32 	%f5458, %f5426;
	mov.f32 	%f5459, %f5427;
	mov.u32 	%r1501, %r1470;
	mov.u32 	%r1502, %r1471;
	mov.u32 	%r1503, %r1472;
	mov.u32 	%r1504, %r1473;
	mov.u32 	%r1505, %r1474;
	mov.u32 	%r1506, %r1475;
	mov.u32 	%r1507, %r1476;
	mov.u32 	%r1508, %r1477;
	mov.u32 	%r1509, %r1478;
	mov.u32 	%r1510, %r1479;
	mov.u32 	%r1511, %r1480;
	mov.u32 	%r1513, %r1481;
	mov.u32 	%r1514, %r1482;
	mov.u32 	%r1515, %r1483;
	mov.u32 	%r1516, %r1484;
	mov.u32 	%r1517, %r1485;
	mov.u32 	%r1518, %r1486;
	mov.u32 	%r1519, %r1487;
	mov.u32 	%r1520, %r1488;
	mov.u32 	%r1521, %r1489;
	mov.u32 	%r1522, %r1490;
	mov.u32 	%r1523, %r1491;
	mov.u32 	%r1524, %r1492;
	mov.u32 	%r1525, %r1493;
	mov.u32 	%r1526, %r1494;
	mov.u32 	%r1527, %r1495;
	mov.u32 	%r1528, %r1496;
	mov.u32 	%r1529, %r1497;
	mov.u32 	%r1530, %r1498;
	mov.u32 	%r1531, %r1499;
	@%p498 bra 	$L__BB14_554;
	add.s32 	%r1513, %r1004, %r926;
	setp.leu.f32 	%p499, %f5410, %f4794;
	mov.f32 	%f5429, %f5398;
	mov.f32 	%f5430, %f5399;
	mov.f32 	%f5431, %f5400;
	mov.f32 	%f5432, %f5401;
	mov.f32 	%f5433, %f5402;
	mov.f32 	%f5434, %f5403;
	mov.f32 	%f5435, %f5404;
	mov.f32 	%f5436, %f5405;
	mov.f32 	%f5437, %f5406;
	mov.f32 	%f5438, %f5407;
	mov.f32 	%f5439, %f5408;
	mov.f32 	%f5440, %f5409;
	mov.f32 	%f5441, %f4794;
	mov.f32 	%f5442, %f5410;
	mov.f32 	%f5443, %f5411;
	mov.f32 	%f5444, %f5412;
	mov.f32 	%f5445, %f5413;
	mov.f32 	%f5446, %f5414;
	mov.f32 	%f5447, %f5415;
	mov.f32 	%f5448, %f5416;
	mov.f32 	%f5449, %f5417;
	mov.f32 	%f5450, %f5418;
	mov.f32 	%f5451, %f5419;
	mov.f32 	%f5452, %f5420;
	mov.f32 	%f5453, %f5421;
	mov.f32 	%f5454, %f5422;
	mov.f32 	%f5455, %f5423;
	mov.f32 	%f5456, %f5424;
	mov.f32 	%f5457, %f5425;
	mov.f32 	%f5458, %f5426;
	mov.f32 	%f5459, %f5427;
	mov.u32 	%r1501, %r1470;
	mov.u32 	%r1502, %r1471;
	mov.u32 	%r1503, %r1472;
	mov.u32 	%r1504, %r1473;
	mov.u32 	%r1505, %r1474;
	mov.u32 	%r1506, %r1475;
	mov.u32 	%r1507, %r1476;
	mov.u32 	%r1508, %r1477;
	mov.u32 	%r1509, %r1478;
	mov.u32 	%r1510, %r1479;
	mov.u32 	%r1511, %r1480;
	mov.u32 	%r1512, %r1481;
	mov.u32 	%r1514, %r1482;
	mov.u32 	%r1515, %r1483;
	mov.u32 	%r1516, %r1484;
	mov.u32 	%r1517, %r1485;
	mov.u32 	%r1518, %r1486;
	mov.u32 	%r1519, %r1487;
	mov.u32 	%r1520, %r1488;
	mov.u32 	%r1521, %r1489;
	mov.u32 	%r1522, %r1490;
	mov.u32 	%r1523, %r1491;
	mov.u32 	%r1524, %r1492;
	mov.u32 	%r1525, %r1493;
	mov.u32 	%r1526, %r1494;
	mov.u32 	%r1527, %r1495;
	mov.u32 	%r1528, %r1496;
	mov.u32 	%r1529, %r1497;
	mov.u32 	%r1530, %r1498;
	mov.u32 	%r1531, %r1499;
	@%p499 bra 	$L__BB14_554;
	add.s32 	%r1514, %r1004, %r926;
	setp.leu.f32 	%p500, %f5411, %f4794;
	mov.f32 	%f5429, %f5398;
	mov.f32 	%f5430, %f5399;
	mov.f32 	%f5431, %f5400;
	mov.f32 	%f5432, %f5401;
	mov.f32 	%f5433, %f5402;
	mov.f32 	%f5434, %f5403;
	mov.f32 	%f5435, %f5404;
	mov.f32 	%f5436, %f5405;
	mov.f32 	%f5437, %f5406;
	mov.f32 	%f5438, %f5407;
	mov.f32 	%f5439, %f5408;
	mov.f32 	%f5440, %f5409;
	mov.f32 	%f5441, %f5410;
	mov.f32 	%f5442, %f4794;
	mov.f32 	%f5443, %f5411;
	mov.f32 	%f5444, %f5412;
	mov.f32 	%f5445, %f5413;
	mov.f32 	%f5446, %f5414;
	mov.f32 	%f5447, %f5415;
	mov.f32 	%f5448, %f5416;
	mov.f32 	%f5449, %f5417;
	mov.f32 	%f5450, %f5418;
	mov.f32 	%f5451, %f5419;
	mov.f32 	%f5452, %f5420;
	mov.f32 	%f5453, %f5421;
	mov.f32 	%f5454, %f5422;
	mov.f32 	%f5455, %f5423;
	mov.f32 	%f5456, %f5424;
	mov.f32 	%f5457, %f5425;
	mov.f32 	%f5458, %f5426;
	mov.f32 	%f5459, %f5427;
	mov.u32 	%r1501, %r1470;
	mov.u32 	%r1502, %r1471;
	mov.u32 	%r1503, %r1472;
	mov.u32 	%r1504, %r1473;
	mov.u32 	%r1505, %r1474;
	mov.u32 	%r1506, %r1475;
	mov.u32 	%r1507, %r1476;
	mov.u32 	%r1508, %r1477;
	mov.u32 	%r1509, %r1478;
	mov.u32 	%r1510, %r1479;
	mov.u32 	%r1511, %r1480;
	mov.u32 	%r1512, %r1481;
	mov.u32 	%r1513, %r1482;
	mov.u32 	%r1515, %r1483;
	mov.u32 	%r1516, %r1484;
	mov.u32 	%r1517, %r1485;
	mov.u32 	%r1518, %r1486;
	mov.u32 	%r1519, %r1487;
	mov.u32 	%r1520, %r1488;
	mov.u32 	%r1521, %r1489;
	mov.u32 	%r1522, %r1490;
	mov.u32 	%r1523, %r1491;
	mov.u32 	%r1524, %r1492;
	mov.u32 	%r1525, %r1493;
	mov.u32 	%r1526, %r1494;
	mov.u32 	%r1527, %r1495;
	mov.u32 	%r1528, %r1496;
	mov.u32 	%r1529, %r1497;
	mov.u32 	%r1530, %r1498;
	mov.u32 	%r1531, %r1499;
	@%p500 bra 	$L__BB14_554;
	add.s32 	%r1515, %r1004, %r926;
	setp.leu.f32 	%p501, %f5412, %f4794;
	mov.f32 	%f5429, %f5398;
	mov.f32 	%f5430, %f5399;
	mov.f32 	%f5431, %f5400;
	mov.f32 	%f5432, %f5401;
	mov.f32 	%f5433, %f5402;
	mov.f32 	%f5434, %f5403;
	mov.f32 	%f5435, %f5404;
	mov.f32 	%f5436, %f5405;
	mov.f32 	%f5437, %f5406;
	mov.f32 	%f5438, %f5407;
	mov.f32 	%f5439, %f5408;
	mov.f32 	%f5440, %f5409;
	mov.f32 	%f5441, %f5410;
	mov.f32 	%f5442, %f5411;
	mov.f32 	%f5443, %f4794;
	mov.f32 	%f5444, %f5412;
	mov.f32 	%f5445, %f5413;
	mov.f32 	%f5446, %f5414;
	mov.f32 	%f5447, %f5415;
	mov.f32 	%f5448, %f5416;
	mov.f32 	%f5449, %f5417;
	mov.f32 	%f5450, %f5418;
	mov.f32 	%f5451, %f5419;
	mov.f32 	%f5452, %f5420;
	mov.f32 	%f5453, %f5421;
	mov.f32 	%f5454, %f5422;
	mov.f32 	%f5455, %f5423;
	mov.f32 	%f5456, %f5424;
	mov.f32 	%f5457, %f5425;
	mov.f32 	%f5458, %f5426;
	mov.f32 	%f5459, %f5427;
	mov.u32 	%r1501, %r1470;
	mov.u32 	%r1502, %r1471;
	mov.u32 	%r1503, %r1472;
	mov.u32 	%r1504, %r1473;
	mov.u32 	%r1505, %r1474;
	mov.u32 	%r1506, %r1475;
	mov.u32 	%r1507, %r1476;
	mov.u32 	%r1508, %r1477;
	mov.u32 	%r1509, %r1478;
	mov.u32 	%r1510, %r1479;
	mov.u32 	%r1511, %r1480;
	mov.u32 	%r1512, %r1481;
	mov.u32 	%r1513, %r1482;
	mov.u32 	%r1514, %r1483;
	mov.u32 	%r1516, %r1484;
	mov.u32 	%r1517, %r1485;
	mov.u32 	%r1518, %r1486;
	mov.u32 	%r1519, %r1487;
	mov.u32 	%r1520, %r1488;
	mov.u32 	%r1521, %r1489;
	mov.u32 	%r1522, %r1490;
	mov.u32 	%r1523, %r1491;
	mov.u32 	%r1524, %r1492;
	mov.u32 	%r1525, %r1493;
	mov.u32 	%r1526, %r1494;
	mov.u32 	%r1527, %r1495;
	mov.u32 	%r1528, %r1496;
	mov.u32 	%r1529, %r1497;
	mov.u32 	%r1530, %r1498;
	mov.u32 	%r1531, %r1499;
	@%p501 bra 	$L__BB14_554;
	add.s32 	%r1516, %r1004, %r926;
	setp.leu.f32 	%p502, %f5413, %f4794;
	mov.f32 	%f5429, %f5398;
	mov.f32 	%f5430, %f5399;
	mov.f32 	%f5431, %f5400;
	mov.f32 	%f5432, %f5401;
	mov.f32 	%f5433, %f5402;
	mov.f32 	%f5434, %f5403;
	mov.f32 	%f5435, %f5404;
	mov.f32 	%f5436, %f5405;
	mov.f32 	%f5437, %f5406;
	mov.f32 	%f5438, %f5407;
	mov.f32 	%f5439, %f5408;
	mov.f32 	%f5440, %f5409;
	mov.f32 	%f5441, %f5410;
	mov.f32 	%f5442, %f5411;
	mov.f32 	%f5443, %f5412;
	mov.f32 	%f5444, %f4794;
	mov.f32 	%f5445, %f5413;
	mov.f32 	%f5446, %f5414;
	mov.f32 	%f5447, %f5415;
	mov.f32 	%f5448, %f5416;
	mov.f32 	%f5449, %f5417;
	mov.f32 	%f5450, %f5418;
	mov.f32 	%f5451, %f5419;
	mov.f32 	%f5452, %f5420;
	mov.f32 	%f5453, %f5421;
	mov.f32 	%f5454, %f5422;
	mov.f32 	%f5455, %f5423;
	mov.f32 	%f5456, %f5424;
	mov.f32 	%f5457, %f5425;
	mov.f32 	%f5458, %f5426;
	mov.f32 	%f5459, %f5427;
	mov.u32 	%r1501, %r1470;
	mov.u32 	%r1502, %r1471;
	mov.u32 	%r1503, %r1472;
	mov.u32 	%r1504, %r1473;
	mov.u32 	%r1505, %r1474;
	mov.u32 	%r1506, %r1475;
	mov.u32 	%r1507, %r1476;
	mov.u32 	%r1508, %r1477;
	mov.u32 	%r1509, %r1478;
	mov.u32 	%r1510, %r1479;
	mov.u32 	%r1511, %r1480;
	mov.u32 	%r1512, %r1481;
	mov.u32 	%r1513, %r1482;
	mov.u32 	%r1514, %r1483;
	mov.u32 	%r1515, %r1484;
	mov.u32 	%r1517, %r1485;
	mov.u32 	%r1518, %r1486;
	mov.u32 	%r1519, %r1487;
	mov.u32 	%r1520, %r1488;
	mov.u32 	%r1521, %r1489;
	mov.u32 	%r1522, %r1490;
	mov.u32 	%r1523, %r1491;
	mov.u32 	%r1524, %r1492;
	mov.u32 	%r1525, %r1493;
	mov.u32 	%r1526, %r1494;
	mov.u32 	%r1527, %r1495;
	mov.u32 	%r1528, %r1496;
	mov.u32 	%r1529, %r1497;
	mov.u32 	%r1530, %r1498;
	mov.u32 	%r1531, %r1499;
	@%p502 bra 	$L__BB14_554;
	add.s32 	%r1517, %r1004, %r926;
	setp.leu.f32 	%p503, %f5414, %f4794;
	mov.f32 	%f5429, %f5398;
	mov.f32 	%f5430, %f5399;
	mov.f32 	%f5431, %f5400;
	mov.f32 	%f5432, %f5401;
	mov.f32 	%f5433, %f5402;
	mov.f32 	%f5434, %f5403;
	mov.f32 	%f5435, %f5404;
	mov.f32 	%f5436, %f5405;
	mov.f32 	%f5437, %f5406;
	mov.f32 	%f5438, %f5407;
	mov.f32 	%f5439, %f5408;
	mov.f32 	%f5440, %f5409;
	mov.f32 	%f5441, %f5410;
	mov.f32 	%f5442, %f5411;
	mov.f32 	%f5443, %f5412;
	mov.f32 	%f5444, %f5413;
	mov.f32 	%f5445, %f4794;
	mov.f32 	%f5446, %f5414;
	mov.f32 	%f5447, %f5415;
	mov.f32 	%f5448, %f5416;
	mov.f32 	%f5449, %f5417;
	mov.f32 	%f5450, %f5418;
	mov.f32 	%f5451, %f5419;
	mov.f32 	%f5452, %f5420;
	mov.f32 	%f5453, %f5421;
	mov.f32 	%f5454, %f5422;
	mov.f32 	%f5455, %f5423;
	mov.f32 	%f5456, %f5424;
	mov.f32 	%f5457, %f5425;
	mov.f32 	%f5458, %f5426;
	mov.f32 	%f5459, %f5427;
	mov.u32 	%r1501, %r1470;
	mov.u32 	%r1502, %r1471;
	mov.u32 	%r1503, %r1472;
	mov.u32 	%r1504, %r1473;
	mov.u32 	%r1505, %r1474;
	mov.u32 	%r1506, %r1475;
	mov.u32 	%r1507, %r1476;
	mov.u32 	%r1508, %r1477;
	mov.u32 	%r1509, %r1478;
	mov.u32 	%r1510, %r1479;
	mov.u32 	%r1511, %r1480;
	mov.u32 	%r1512, %r1481;
	mov.u32 	%r1513, %r1482;
	mov.u32 	%r1514, %r1483;
	mov.u32 	%r1515, %r1484;
	mov.u32 	%r1516, %r1485;
	mov.u32 	%r1518, %r1486;
	mov.u32 	%r1519, %r1487;
	mov.u32 	%r1520, %r1488;
	mov.u32 	%r1521, %r1489;
	mov.u32 	%r1522, %r1490;
	mov.u32 	%r1523, %r1491;
	mov.u32 	%r1524, %r1492;
	mov.u32 	%r1525, %r1493;
	mov.u32 	%r1526, %r1494;
	mov.u32 	%r1527, %r1495;
	mov.u32 	%r1528, %r1496;
	mov.u32 	%r1529, %r1497;
	mov.u32 	%r1530, %r1498;
	mov.u32 	%r1531, %r1499;
	@%p503 bra 	$L__BB14_554;
	add.s32 	%r1518, %r1004, %r926;
	setp.leu.f32 	%p504, %f5415, %f4794;
	mov.f32 	%f5429, %f5398;
	mov.f32 	%f5430, %f5399;
	mov.f32 	%f5431, %f5400;
	mov.f32 	%f5432, %f5401;
	mov.f32 	%f5433, %f5402;
	mov.f32 	%f5434, %f5403;
	mov.f32 	%f5435, %f5404;
	mov.f32 	%f5436, %f5405;
	mov.f32 	%f5437, %f5406;
	mov.f32 	%f5438, %f5407;
	mov.f32 	%f5439, %f5408;
	mov.f32 	%f5440, %f5409;
	mov.f32 	%f5441, %f5410;
	mov.f32 	%f5442, %f5411;
	mov.f32 	%f5443, %f5412;
	mov.f32 	%f5444, %f5413;
	mov.f32 	%f5445, %f5414;
	mov.f32 	%f5446, %f4794;
	mov.f32 	%f5447, %f5415;
	mov.f32 	%f5448, %f5416;
	mov.f32 	%f5449, %f5417;
	mov.f32 	%f5450, %f5418;
	mov.f32 	%f5451, %f5419;
	mov.f32 	%f5452, %f5420;
	mov.f32 	%f5453, %f5421;
	mov.f32 	%f5454, %f5422;
	mov.f32 	%f5455, %f5423;
	mov.f32 	%f5456, %f5424;
	mov.f32 	%f5457, %f5425;
	mov.f32 	%f5458, %f5426;
	mov.f32 	%f5459, %f5427;
	mov.u32 	%r1501, %r1470;
	mov.u32 	%r1502, %r1471;
	mov.u32 	%r1503, %r1472;
	mov.u32 	%r1504, %r1473;
	mov.u32 	%r1505, %r1474;
	mov.u32 	%r1506, %r1475;
	mov.u32 	%r1507, %r1476;
	mov.u32 	%r1508, %r1477;
	mov.u32 	%r1509, %r1478;
	mov.u32 	%r1510, %r1479;
	mov.u32 	%r1511, %r1480;
	mov.u32 	%r1512, %r1481;
	mov.u32 	%r1513, %r1482;
	mov.u32 	%r1514, %r1483;
	mov.u32 	%r1515, %r1484;
	mov.u32 	%r1516, %r1485;
	mov.u32 	%r1517, %r1486;
	mov.u32 	%r1519, %r1487;
	mov.u32 	%r1520, %r1488;
	mov.u32 	%r1521, %r1489;
	mov.u32 	%r1522, %r1490;
	mov.u32 	%r1523, %r1491;
	mov.u32 	%r1524, %r1492;
	mov.u32 	%r1525, %r1493;
	mov.u32 	%r1526, %r1494;
	mov.u32 	%r1527, %r1495;
	mov.u32 	%r1528, %r1496;
	mov.u32 	%r1529, %r1497;
	mov.u32 	%r1530, %r1498;
	mov.u32 	%r1531, %r1499;
	@%p504 bra 	$L__BB14_554;
	add.s32 	%r1519, %r1004, %r926;
	setp.leu.f32 	%p505, %f5416, %f4794;
	mov.f32 	%f5429, %f5398;
	mov.f32 	%f5430, %f5399;
	mov.f32 	%f5431, %f5400;
	mov.f32 	%f5432, %f5401;
	mov.f32 	%f5433, %f5402;
	mov.f32 	%f5434, %f5403;
	mov.f32 	%f5435, %f5404;
	mov.f32 	%f5436, %f5405;
	mov.f32 	%f5437, %f5406;
	mov.f32 	%f5438, %f5407;
	mov.f32 	%f5439, %f5408;
	mov.f32 	%f5440, %f5409;
	mov.f32 	%f5441, %f5410;
	mov.f32 	%f5442, %f5411;
	mov.f32 	%f5443, %f5412;
	mov.f32 	%f5444, %f5413;
	mov.f32 	%f5445, %f5414;
	mov.f32 	%f5446, %f5415;
	mov.f32 	%f5447, %f4794;
	mov.f32 	%f5448, %f5416;
	mov.f32 	%f5449, %f5417;
	mov.f32 	%f5450, %f5418;
	mov.f32 	%f5451, %f5419;
	mov.f32 	%f5452, %f5420;
	mov.f32 	%f5453, %f5421;
	mov.f32 	%f5454, %f5422;
	mov.f32 	%f5455, %f5423;
	mov.f32 	%f5456, %f5424;
	mov.f32 	%f5457, %f5425;
	mov.f32 	%f5458, %f5426;
	mov.f32 	%f5459, %f5427;
	mov.u32 	%r1501, %r1470;
	mov.u32 	%r1502, %r1471;
	mov.u32 	%r1503, %r1472;
	mov.u32 	%r1504, %r1473;
	mov.u32 	%r1505, %r1474;
	mov.u32 	%r1506, %r1475;
	mov.u32 	%r1507, %r1476;
	mov.u32 	%r1508, %r1477;
	mov.u32 	%r1509, %r1478;
	mov.u32 	%r1510, %r1479;
	mov.u32 	%r1511, %r1480;
	mov.u32 	%r1512, %r1481;
	mov.u32 	%r1513, %r1482;
	mov.u32 	%r1514, %r1483;
	mov.u32 	%r1515, %r1484;
	mov.u32 	%r1516, %r1485;
	mov.u32 	%r1517, %r1486;
	mov.u32 	%r1518, %r1487;
	mov.u32 	%r1520, %r1488;
	mov.u32 	%r1521, %r1489;
	mov.u32 	%r1522, %r1490;
	mov.u32 	%r1523, %r1491;
	mov.u32 	%r1524, %r1492;
	mov.u32 	%r1525, %r1493;
	mov.u32 	%r1526, %r1494;
	mov.u32 	%r1527, %r1495;
	mov.u32 	%r1528, %r1496;
	mov.u32 	%r1529, %r1497;
	mov.u32 	%r1530, %r1498;
	mov.u32 	%r1531, %r1499;
	@%p505 bra 	$L__BB14_554;
	add.s32 	%r1520, %r1004, %r926;
	setp.leu.f32 	%p506, %f5417, %f4794;
	mov.f32 	%f5429, %f5398;
	mov.f32 	%f5430, %f5399;
	mov.f32 	%f5431, %f5400;
	mov.f32 	%f5432, %f5401;
	mov.f32 	%f5433, %f5402;
	mov.f32 	%f5434, %f5403;
	mov.f32 	%f5435, %f5404;
	mov.f32 	%f5436, %f5405;
	mov.f32 	%f5437, %f5406;
	mov.f32 	%f5438, %f5407;
	mov.f32 	%f5439, %f5408;
	mov.f32 	%f5440, %f5409;
	mov.f32 	%f5441, %f5410;
	mov.f32 	%f5442, %f5411;
	mov.f32 	%f5443, %f5412;
	mov.f32 	%f5444, %f5413;
	mov.f32 	%f5445, %f5414;
	mov.f32 	%f5446, %f5415;
	mov.f32 	%f5447, %f5416;
	mov.f32 	%f5448, %f4794;
	mov.f32 	%f5449, %f5417;
	mov.f32 	%f5450, %f5418;
	mov.f32 	%f5451, %f5419;
	mov.f32 	%f5452, %f5420;
	mov.f32 	%f5453, %f5421;
	mov.f32 	%f5454, %f5422;
	mov.f32 	%f5455, %f5423;
	mov.f32 	%f5456, %f5424;
	mov.f32 	%f5457, %f5425;
	mov.f32 	%f5458, %f5426;
	mov.f32 	%f5459, %f5427;
	mov.u32 	%r1501, %r1470;
	mov.u32 	%r1502, %r1471;
	mov.u32 	%r1503, %r1472;
	mov.u32 	%r1504, %r1473;
	mov.u32 	%r1505, %r1474;
	mov.u32 	%r1506, %r1475;
	mov.u32 	%r1507, %r1476;
	mov.u32 	%r1508, %r1477;
	mov.u32 	%r1509, %r1478;
	mov.u32 	%r1510, %r1479;
	mov.u32 	%r1511, %r1480;
	mov.u32 	%r1512, %r1481;
	mov.u32 	%r1513, %r1482;
	mov.u32 	%r1514, %r1483;
	mov.u32 	%r1515, %r1484;
	mov.u32 	%r1516, %r1485;
	mov.u32 	%r1517, %r1486;
	mov.u32 	%r1518, %r1487;
	mov.u32 	%r1519, %r1488;
	mov.u32 	%r1521, %r1489;
	mov.u32 	%r1522, %r1490;
	mov.u32 	%r1523, %r1491;
	mov.u32 	%r1524, %r1492;
	mov.u32 	%r1525, %r1493;
	mov.u32 	%r1526, %r1494;
	mov.u32 	%r1527, %r1495;
	mov.u32 	%r1528, %r1496;
	mov.u32 	%r1529, %r1497;
	mov.u32 	%r1530, %r1498;
	mov.u32 	%r1531, %r1499;
	@%p506 bra 	$L__BB14_554;
	add.s32 	%r1521, %r1004, %r926;
	setp.leu.f32 	%p507, %f5418, %f4794;
	mov.f32 	%f5429, %f5398;
	mov.f32 	%f5430, %f5399;
	mov.f32 	%f5431, %f5400;
	mov.f32 	%f5432, %f5401;
	mov.f32 	%f5433, %f5402;
	mov.f32 	%f5434, %f5403;
	mov.f32 	%f5435, %f5404;
	mov.f32 	%f5436, %f5405;
	mov.f32 	%f5437, %f5406;
	mov.f32 	%f5438, %f5407;
	mov.f32 	%f5439, %f5408;
	mov.f32 	%f5440, %f5409;
	mov.f32 	%f5441, %f5410;
	mov.f32 	%f5442, %f5411;
	mov.f32 	%f5443, %f5412;
	mov.f32 	%f5444, %f5413;
	mov.f32 	%f5445, %f5414;
	mov.f32 	%f5446, %f5415;
	mov.f32 	%f5447, %f5416;
	mov.f32 	%f5448, %f5417;
	mov.f32 	%f5449, %f4794;
	mov.f32 	%f5450, %f5418;
	mov.f32 	%f5451, %f5419;
	mov.f32 	%f5452, %f5420;
	mov.f32 	%f5453, %f5421;
	mov.f32 	%f5454, %f5422;
	mov.f32 	%f5455, %f5423;
	mov.f32 	%f5456, %f5424;
	mov.f32 	%f5457, %f5425;
	mov.f32 	%f5458, %f5426;
	mov.f32 	%f5459, %f5427;
	mov.u32 	%r1501, %r1470;
	mov.u32 	%r1502, %r1471;
	mov.u32 	%r1503, %r1472;
	mov.u32 	%r1504, %r1473;
	mov.u32 	%r1505, %r1474;
	mov.u32 	%r1506, %r1475;
	mov.u32 	%r1507, %r1476;
	mov.u32 	%r1508, %r1477;
	mov.u32 	%r1509, %r1478;
	mov.u32 	%r1510, %r1479;
	mov.u32 	%r1511, %r1480;
	mov.u32 	%r1512, %r1481;
	mov.u32 	%r1513, %r1482;
	mov.u32 	%r1514, %r1483;
	mov.u32 	%r1515, %r1484;
	mov.u32 	%r1516, %r1485;
	mov.u32 	%r1517, %r1486;
	mov.u32 	%r1518, %r1487;
	mov.u32 	%r1519, %r1488;
	mov.u32 	%r1520, %r1489;
	mov.u32 	%r1522, %r1490;
	mov.u32 	%r1523, %r1491;
	mov.u32 	%r1524, %r1492;
	mov.u32 	%r1525, %r1493;
	mov.u32 	%r1526, %r1494;
	mov.u32 	%r1527, %r1495;
	mov.u32 	%r1528, %r1496;
	mov.u32 	%r1529, %r1497;
	mov.u32 	%r1530, %r1498;
	mov.u32 	%r1531, %r1499;
	@%p507 bra 	$L__BB14_554;
	add.s32 	%r1522, %r1004, %r926;
	setp.leu.f32 	%p508, %f5419, %f4794;
	mov.f32 	%f5429, %f5398;
	mov.f32 	%f5430, %f5399;
	mov.f32 	%f5431, %f5400;
	mov.f32 	%f5432, %f5401;
	mov.f32 	%f5433, %f5402;
	mov.f32 	%f5434, %f5403;
	mov.f32 	%f5435, %f5404;
	mov.f32 	%f5436, %f5405;
	mov.f32 	%f5437, %f5406;
	mov.f32 	%f5438, %f5407;
	mov.f32 	%f5439, %f5408;
	mov.f32 	%f5440, %f5409;
	mov.f32 	%f5441, %f5410;
	mov.f32 	%f5442, %f5411;
	mov.f32 	%f5443, %f5412;
	mov.f32 	%f5444, %f5413;
	mov.f32 	%f5445, %f5414;
	mov.f32 	%f5446, %f5415;
	mov.f32 	%f5447, %f5416;
	mov.f32 	%f5448, %f5417;
	mov.f32 	%f5449, %f5418;
	mov.f32 	%f5450, %f4794;
	mov.f32 	%f5451, %f5419;
	mov.f32 	%f5452, %f5420;
	mov.f32 	%f5453, %f5421;
	mov.f32 	%f5454, %f5422;
	mov.f32 	%f5455, %f5423;
	mov.f32 	%f5456, %f5424;
	mov.f32 	%f5457, %f5425;
	mov.f32 	%f5458, %f5426;
	mov.f32 	%f5459, %f5427;
	mov.u32 	%r1501, %r1470;
	mov.u32 	%r1502, %r1471;
	mov.u32 	%r1503, %r1472;
	mov.u32 	%r1504, %r1473;
	mov.u32 	%r1505, %r1474;
	mov.u32 	%r1506, %r1475;
	mov.u32 	%r1507, %r1476;
	mov.u32 	%r1508, %r1477;
	mov.u32 	%r1509, %r1478;
	mov.u32 	%r1510, %r1479;
	mov.u32 	%r1511, %r1480;
	mov.u32 	%r1512, %r1481;
	mov.u32 	%r1513, %r1482;
	mov.u32 	%r1514, %r1483;
	mov.u32 	%r1515, %r1484;
	mov.u32 	%r1516, %r1485;
	mov.u32 	%r1517, %r1486;
	mov.u32 	%r1518, %r1487;
	mov.u32 	%r1519, %r1488;
	mov.u32 	%r1520, %r1489;
	mov.u32 	%r1521, %r1490;
	mov.u32 	%r1523, %r1491;
	mov.u32 	%r1524, %r1492;
	mov.u32 	%r1525, %r1493;
	mov.u32 	%r1526, %r1494;
	mov.u32 	%r1527, %r1495;
	mov.u32 	%r1528, %r1496;
	mov.u32 	%r1529, %r1497;
	mov.u32 	%r1530, %r1498;
	mov.u32 	%r1531, %r1499;
	@%p508 bra 	$L__BB14_554;
	add.s32 	%r1523, %r1004, %r926;
	setp.leu.f32 	%p509, %f5420, %f4794;
	mov.f32 	%f5429, %f5398;
	mov.f32 	%f5430, %f5399;
	mov.f32 	%f5431, %f5400;
	mov.f32 	%f5432, %f5401;
	mov.f32 	%f5433, %f5402;
	mov.f32 	%f5434, %f5403;
	mov.f32 	%f5435, %f5404;
	mov.f32 	%f5436, %f5405;
	mov.f32 	%f5437, %f5406;
	mov.f32 	%f5438, %f5407;
	mov.f32 	%f5439, %f5408;
	mov.f32 	%f5440, %f5409;
	mov.f32 	%f5441, %f5410;
	mov.f32 	%f5442, %f5411;
	mov.f32 	%f5443, %f5412;
	mov.f32 	%f5444, %f5413;
	mov.f32 	%f5445, %f5414;
	mov.f32 	%f5446, %f5415;
	mov.f32 	%f5447, %f5416;
	mov.f32 	%f5448, %f5417;
	mov.f32 	%f5449, %f5418;
	mov.f32 	%f5450, %f5419;
	mov.f32 	%f5451, %f4794;
	mov.f32 	%f5452, %f5420;
	mov.f32 	%f5453, %f5421;
	mov.f32 	%f5454, %f5422;
	mov.f32 	%f5455, %f5423;
	mov.f32 	%f5456, %f5424;
	mov.f32 	%f5457, %f5425;
	mov.f32 	%f5458, %f5426;
	mov.f32 	%f5459, %f5427;
	mov.u32 	%r1501, %r1470;
	mov.u32 	%r1502, %r1471;
	mov.u32 	%r1503, %r1472;
	mov.u32 	%r1504, %r1473;
	mov.u32 	%r1505, %r1474;
	mov.u32 	%r1506, %r1475;
	mov.u32 	%r1507, %r1476;
	mov.u32 	%r1508, %r1477;
	mov.u32 	%r1509, %r1478;
	mov.u32 	%r1510, %r1479;
	mov.u32 	%r1511, %r1480;
	mov.u32 	%r1512, %r1481;
	mov.u32 	%r1513, %r1482;
	mov.u32 	%r1514, %r1483;
	mov.u32 	%r1515, %r1484;
	mov.u32 	%r1516, %r1485;
	mov.u32 	%r1517, %r1486;
	mov.u32 	%r1518, %r1487;
	mov.u32 	%r1519, %r1488;
	mov.u32 	%r1520, %r1489;
	mov.u32 	%r1521, %r1490;
	mov.u32 	%r1522, %r1491;
	mov.u32 	%r1524, %r1492;
	mov.u32 	%r1525, %r1493;
	mov.u32 	%r1526, %r1494;
	mov.u32 	%r1527, %r1495;
	mov.u32 	%r1528, %r1496;
	mov.u32 	%r1529, %r1497;
	mov.u32 	%r1530, %r1498;
	mov.u32 	%r1531, %r1499;
	@%p509 bra 	$L__BB14_554;
	add.s32 	%r1524, %r1004, %r926;
	setp.leu.f32 	%p510, %f5421, %f4794;
	mov.f32 	%f5429, %f5398;
	mov.f32 	%f5430, %f5399;
	mov.f32 	%f5431, %f5400;
	mov.f32 	%f5432, %f5401;
	mov.f32 	%f5433, %f5402;
	mov.f32 	%f5434, %f5403;
	mov.f32 	%f5435, %f5404;
	mov.f32 	%f5436, %f5405;
	mov.f32 	%f5437, %f5406;
	mov.f32 	%f5438, %f5407;
	mov.f32 	%f5439, %f5408;
	mov.f32 	%f5440, %f5409;
	mov.f32 	%f5441, %f5410;
	mov.f32 	%f5442, %f5411;
	mov.f32 	%f5443, %f5412;
	mov.f32 	%f5444, %f5413;
	mov.f32 	%f5445, %f5414;
	mov.f32 	%f5446, %f5415;
	mov.f32 	%f5447, %f5416;
	mov.f32 	%f5448, %f5417;
	mov.f32 	%f5449, %f5418;
	mov.f32 	%f5450, %f5419;
	mov.f32 	%f5451, %f5420;
	mov.f32 	%f5452, %f4794;
	mov.f32 	%f5453, %f5421;
	mov.f32 	%f5454, %f5422;
	mov.f32 	%f5455, %f5423;
	mov.f32 	%f5456, %f5424;
	mov.f32 	%f5457, %f5425;
	mov.f32 	%f5458, %f5426;
	mov.f32 	%f5459, %f5427;
	mov.u32 	%r1501, %r1470;
	mov.u32 	%r1502, %r1471;
	mov.u32 	%r1503, %r1472;
	mov.u32 	%r1504, %r1473;
	mov.u32 	%r1505, %r1474;
	mov.u32 	%r1506, %r1475;
	mov.u32 	%r1507, %r1476;
	mov.u32 	%r1508, %r1477;
	mov.u32 	%r1509, %r1478;
	mov.u32 	%r1510, %r1479;
	mov.u32 	%r1511, %r1480;
	mov.u32 	%r1512, %r1481;
	mov.u32 	%r1513, %r1482;
	mov.u32 	%r1514, %r1483;
	mov.u32 	%r1515, %r1484;
	mov.u32 	%r1516, %r1485;
	mov.u32 	%r1517, %r1486;
	mov.u32 	%r1518, %r1487;
	mov.u32 	%r1519, %r1488;
	mov.u32 	%r1520, %r1489;
	mov.u32 	%r1521, %r1490;
	mov.u32 	%r1522, %r1491;
	mov.u32 	%r1523, %r1492;
	mov.u32 	%r1525, %r1493;
	mov.u32 	%r1526, %r1494;
	mov.u32 	%r1527, %r1495;
	mov.u32 	%r1528, %r1496;
	mov.u32 	%r1529, %r1497;
	mov.u32 	%r1530, %r1498;
	mov.u32 	%r1531, %r1499;
	@%p510 bra 	$L__BB14_554;
	add.s32 	%r1525, %r1004, %r926;
	setp.leu.f32 	%p511, %f5422, %f4794;
	mov.f32 	%f5429, %f5398;
	mov.f32 	%f5430, %f5399;
	mov.f32 	%f5431, %f5400;
	mov.f32 	%f5432, %f5401;
	mov.f32 	%f5433, %f5402;
	mov.f32 	%f5434, %f5403;
	mov.f32 	%f5435, %f5404;
	mov.f32 	%f5436, %f5405;
	mov.f32 	%f5437, %f5406;
	mov.f32 	%f5438, %f5407;
	mov.f32 	%f5439, %f5408;
	mov.f32 	%f5440, %f5409;
	mov.f32 	%f5441, %f5410;
	mov.f32 	%f5442, %f5411;
	mov.f32 	%f5443, %f5412;
	mov.f32 	%f5444, %f5413;
	mov.f32 	%f5445, %f5414;
	mov.f32 	%f5446, %f5415;
	mov.f32 	%f5447, %f5416;
	mov.f32 	%f5448, %f5417;
	mov.f32 	%f5449, %f5418;
	mov.f32 	%f5450, %f5419;
	mov.f32 	%f5451, %f5420;
	mov.f32 	%f5452, %f5421;
	mov.f32 	%f5453, %f4794;
	mov.f32 	%f5454, %f5422;
	mov.f32 	%f5455, %f5423;
	mov.f32 	%f5456, %f5424;
	mov.f32 	%f5457, %f5425;
	mov.f32 	%f5458, %f5426;
	mov.f32 	%f5459, %f5427;
	mov.u32 	%r1501, %r1470;
	mov.u32 	%r1502, %r1471;
	mov.u32 	%r1503, %r1472;
	mov.u32 	%r1504, %r1473;
	mov.u32 	%r1505, %r1474;
	mov.u32 	%r1506, %r1475;
	mov.u32 	%r1507, %r1476;
	mov.u32 	%r1508, %r1477;
	mov.u32 	%r1509, %r1478;
	mov.u32 	%r1510, %r1479;
	mov.u32 	%r1511, %r1480;
	mov.u32 	%r1512, %r1481;
	mov.u32 	%r1513, %r1482;
	mov.u32 	%r1514, %r1483;
	mov.u32 	%r1515, %r1484;
	mov.u32 	%r1516, %r1485;
	mov.u32 	%r1517, %r1486;
	mov.u32 	%r1518, %r1487;
	mov.u32 	%r1519, %r1488;
	mov.u32 	%r1520, %r1489;
	mov.u32 	%r1521, %r1490;
	mov.u32 	%r1522, %r1491;
	mov.u32 	%r1523, %r1492;
	mov.u32 	%r1524, %r1493;
	mov.u32 	%r1526, %r1494;
	mov.u32 	%r1527, %r1495;
	mov.u32 	%r1528, %r1496;
	mov.u32 	%r1529, %r1497;
	mov.u32 	%r1530, %r1498;
	mov.u32 	%r1531, %r1499;
	@%p511 bra 	$L__BB14_554;
	add.s32 	%r1526, %r1004, %r926;
	setp.leu.f32 	%p512, %f5423, %f4794;
	mov.f32 	%f5429, %f5398;
	mov.f32 	%f5430, %f5399;
	mov.f32 	%f5431, %f5400;
	mov.f32 	%f5432, %f5401;
	mov.f32 	%f5433, %f5402;
	mov.f32 	%f5434, %f5403;
	mov.f32 	%f5435, %f5404;
	mov.f32 	%f5436, %f5405;
	mov.f32 	%f5437, %f5406;
	mov.f32 	%f5438, %f5407;
	mov.f32 	%f5439, %f5408;
	mov.f32 	%f5440, %f5409;
	mov.f32 	%f5441, %f5410;
	mov.f32 	%f5442, %f5411;
	mov.f32 	%f5443, %f5412;
	mov.f32 	%f5444, %f5413;
	mov.f32 	%f5445, %f5414;
	mov.f32 	%f5446, %f5415;
	mov.f32 	%f5447, %f5416;
	mov.f32 	%f5448, %f5417;
	mov.f32 	%f5449, %f5418;
	mov.f32 	%f5450, %f5419;
	mov.f32 	%f5451, %f5420;
	mov.f32 	%f5452, %f5421;
	mov.f32 	%f5453, %f5422;
	mov.f32 	%f5454, %f4794;
	mov.f32 	%f5455, %f5423;
	mov.f32 	%f5456, %f5424;
	mov.f32 	%f5457, %f5425;
	mov.f32 	%f5458, %f5426;
	mov.f32 	%f5459, %f5427;
	mov.u32 	%r1501, %r1470;
	mov.u32 	%r1502, %r1471;
	mov.u32 	%r1503, %r1472;
	mov.u32 	%r1504, %r1473;
	mov.u32 	%r1505, %r1474;
	mov.u32 	%r1506, %r1475;
	mov.u32 	%r1507, %r1476;
	mov.u32 	%r1508, %r1477;
	mov.u32 	%r1509, %r1478;
	mov.u32 	%r1510, %r1479;
	mov.u32 	%r1511, %r1480;
	mov.u32 	%r1512, %r1481;
	mov.u32 	%r1513, %r1482;
	mov.u32 	%r1514, %r1483;
	mov.u32 	%r1515, %r1484;
	mov.u32 	%r1516, %r1485;
	mov.u32 	%r1517, %r1486;
	mov.u32 	%r1518, %r1487;
	mov.u32 	%r1519, %r1488;
	mov.u32 	%r1520, %r1489;
	mov.u32 	%r1521, %r1490;
	mov.u32 	%r1522, %r1491;
	mov.u32 	%r1523, %r1492;
	mov.u32 	%r1524, %r1493;
	mov.u32 	%r1525, %r1494;
	mov.u32 	%r1527, %r1495;
	mov.u32 	%r1528, %r1496;
	mov.u32 	%r1529, %r1497;
	mov.u32 	%r1530, %r1498;
	mov.u32 	%r1531, %r1499;
	@%p512 bra 	$L__BB14_554;
	add.s32 	%r1527, %r1004, %r926;
	setp.leu.f32 	%p513, %f5424, %f4794;
	mov.f32 	%f5429, %f5398;
	mov.f32 	%f5430, %f5399;
	mov.f32 	%f5431, %f5400;
	mov.f32 	%f5432, %f5401;
	mov.f32 	%f5433, %f5402;
	mov.f32 	%f5434, %f5403;
	mov.f32 	%f5435, %f5404;
	mov.f32 	%f5436, %f5405;
	mov.f32 	%f5437, %f5406;
	mov.f32 	%f5438, %f5407;
	mov.f32 	%f5439, %f5408;
	mov.f32 	%f5440, %f5409;
	mov.f32 	%f5441, %f5410;
	mov.f32 	%f5442, %f5411;
	mov.f32 	%f5443, %f5412;
	mov.f32 	%f5444, %f5413;
	mov.f32 	%f5445, %f5414;
	mov.f32 	%f5446, %f5415;
	mov.f32 	%f5447, %f5416;
	mov.f32 	%f5448, %f5417;
	mov.f32 	%f5449, %f5418;
	mov.f32 	%f5450, %f5419;
	mov.f32 	%f5451, %f5420;
	mov.f32 	%f5452, %f5421;
	mov.f32 	%f5453, %f5422;
	mov.f32 	%f5454, %f5423;
	mov.f32 	%f5455, %f4794;
	mov.f32 	%f5456, %f5424;
	mov.f32 	%f5457, %f5425;
	mov.f32 	%f5458, %f5426;
	mov.f32 	%f5459, %f5427;
	mov.u32 	%r1501, %r1470;
	mov.u32 	%r1502, %r1471;
	mov.u32 	%r1503, %r1472;
	mov.u32 	%r1504, %r1473;
	mov.u32 	%r1505, %r1474;
	mov.u32 	%r1506, %r1475;
	mov.u32 	%r1507, %r1476;
	mov.u32 	%r1508, %r1477;
	mov.u32 	%r1509, %r1478;
	mov.u32 	%r1510, %r1479;
	mov.u32 	%r1511, %r1480;
	mov.u32 	%r1512, %r1481;
	mov.u32 	%r1513, %r1482;
	mov.u32 	%r1514, %r1483;
	mov.u32 	%r1515, %r1484;
	mov.u32 	%r1516, %r1485;
	mov.u32 	%r1517, %r1486;
	mov.u32 	%r1518, %r1487;
	mov.u32 	%r1519, %r1488;
	mov.u32 	%r1520, %r1489;
	mov.u32 	%r1521, %r1490;
	mov.u32 	%r1522, %r1491;
	mov.u32 	%r1523, %r1492;
	mov.u32 	%r1524, %r1493;
	mov.u32 	%r1525, %r1494;
	mov.u32 	%r1526, %r1495;
	mov.u32 	%r1528, %r1496;
	mov.u32 	%r1529, %r1497;
	mov.u32 	%r1530, %r1498;
	mov.u32 	%r1531, %r1499;
	@%p513 bra 	$L__BB14_554;
	add.s32 	%r1528, %r1004, %r926;
	setp.leu.f32 	%p514, %f5425, %f4794;
	mov.f32 	%f5429, %f5398;
	mov.f32 	%f5430, %f5399;
	mov.f32 	%f5431, %f5400;
	mov.f32 	%f5432, %f5401;
	mov.f32 	%f5433, %f5402;
	mov.f32 	%f5434, %f5403;
	mov.f32 	%f5435, %f5404;
	mov.f32 	%f5436, %f5405;
	mov.f32 	%f5437, %f5406;
	mov.f32 	%f5438, %f5407;
	mov.f32 	%f5439, %f5408;
	mov.f32 	%f5440, %f5409;
	mov.f32 	%f5441, %f5410;
	mov.f32 	%f5442, %f5411;
	mov.f32 	%f5443, %f5412;
	mov.f32 	%f5444, %f5413;
	mov.f32 	%f5445, %f5414;
	mov.f32 	%f5446, %f5415;
	mov.f32 	%f5447, %f5416;
	mov.f32 	%f5448, %f5417;
	mov.f32 	%f5449, %f5418;
	mov.f32 	%f5450, %f5419;
	mov.f32 	%f5451, %f5420;
	mov.f32 	%f5452, %f5421;
	mov.f32 	%f5453, %f5422;
	mov.f32 	%f5454, %f5423;
	mov.f32 	%f5455, %f5424;
	mov.f32 	%f5456, %f4794;
	mov.f32 	%f5457, %f5425;
	mov.f32 	%f5458, %f5426;
	mov.f32 	%f5459, %f5427;
	mov.u32 	%r1501, %r1470;
	mov.u32 	%r1502, %r1471;
	mov.u32 	%r1503, %r1472;
	mov.u32 	%r1504, %r1473;
	mov.u32 	%r1505, %r1474;
	mov.u32 	%r1506, %r1475;
	mov.u32 	%r1507, %r1476;
	mov.u32 	%r1508, %r1477;
	mov.u32 	%r1509, %r1478;
	mov.u32 	%r1510, %r1479;
	mov.u32 	%r1511, %r1480;
	mov.u32 	%r1512, %r1481;
	mov.u32 	%r1513, %r1482;
	mov.u32 	%r1514, %r1483;
	mov.u32 	%r1515, %r1484;
	mov.u32 	%r1516, %r1485;
	mov.u32 	%r1517, %r1486;
	mov.u32 	%r1518, %r1487;
	mov.u32 	%r1519, %r1488;
	mov.u32 	%r1520, %r1489;
	mov.u32 	%r1521, %r1490;
	mov.u32 	%r1522, %r1491;
	mov.u32 	%r1523, %r1492;
	mov.u32 	%r1524, %r1493;
	mov.u32 	%r1525, %r1494;
	mov.u32 	%r1526, %r1495;
	mov.u32 	%r1527, %r1496;
	mov.u32 	%r1529, %r1497;
	mov.u32 	%r1530, %r1498;
	mov.u32 	%r1531, %r1499;
	@%p514 bra 	$L__BB14_554;
	add.s32 	%r1529, %r1004, %r926;
	setp.leu.f32 	%p515, %f5426, %f4794;
	mov.f32 	%f5429, %f5398;
	mov.f32 	%f5430, %f5399;
	mov.f32 	%f5431, %f5400;
	mov.f32 	%f5432, %f5401;
	mov.f32 	%f5433, %f5402;
	mov.f32 	%f5434, %f5403;
	mov.f32 	%f5435, %f5404;
	mov.f32 	%f5436, %f5405;
	mov.f32 	%f5437, %f5406;
	mov.f32 	%f5438, %f5407;
	mov.f32 	%f5439, %f5408;
	mov.f32 	%f5440, %f5409;
	mov.f32 	%f5441, %f5410;
	mov.f32 	%f5442, %f5411;
	mov.f32 	%f5443, %f5412;
	mov.f32 	%f5444, %f5413;
	mov.f32 	%f5445, %f5414;
	mov.f32 	%f5446, %f5415;
	mov.f32 	%f5447, %f5416;
	mov.f32 	%f5448, %f5417;
	mov.f32 	%f5449, %f5418;
	mov.f32 	%f5450, %f5419;
	mov.f32 	%f5451, %f5420;
	mov.f32 	%f5452, %f5421;
	mov.f32 	%f5453, %f5422;
	mov.f32 	%f5454, %f5423;
	mov.f32 	%f5455, %f5424;
	mov.f32 	%f5456, %f5425;
	mov.f32 	%f5457, %f4794;
	mov.f32 	%f5458, %f5426;
	mov.f32 	%f5459, %f5427;
	mov.u32 	%r1501, %r1470;
	mov.u32 	%r1502, %r1471;
	mov.u32 	%r1503, %r1472;
	mov.u32 	%r1504, %r1473;
	mov.u32 	%r1505, %r1474;
	mov.u32 	%r1506, %r1475;
	mov.u32 	%r1507, %r1476;
	mov.u32 	%r1508, %r1477;
	mov.u32 	%r1509, %r1478;
	mov.u32 	%r1510, %r1479;
	mov.u32 	%r1511, %r1480;
	mov.u32 	%r1512, %r1481;
	mov.u32 	%r1513, %r1482;
	mov.u32 	%r1514, %r1483;
	mov.u32 	%r1515, %r1484;
	mov.u32 	%r1516, %r1485;
	mov.u32 	%r1517, %r1486;
	mov.u32 	%r1518, %r1487;
	mov.u32 	%r1519, %r1488;
	mov.u32 	%r1520, %r1489;
	mov.u32 	%r1521, %r1490;
	mov.u32 	%r1522, %r1491;
	mov.u32 	%r1523, %r1492;
	mov.u32 	%r1524, %r1493;
	mov.u32 	%r1525, %r1494;
	mov.u32 	%r1526, %r1495;
	mov.u32 	%r1527, %r1496;
	mov.u32 	%r1528, %r1497;
	mov.u32 	%r1530, %r1498;
	mov.u32 	%r1531, %r1499;
	@%p515 bra 	$L__BB14_554;
	add.s32 	%r1530, %r1004, %r926;
	setp.leu.f32 	%p516, %f5427, %f4794;
	mov.f32 	%f5429, %f5398;
	mov.f32 	%f5430, %f5399;
	mov.f32 	%f5431, %f5400;
	mov.f32 	%f5432, %f5401;
	mov.f32 	%f5433, %f5402;
	mov.f32 	%f5434, %f5403;
	mov.f32 	%f5435, %f5404;
	mov.f32 	%f5436, %f5405;
	mov.f32 	%f5437, %f5406;
	mov.f32 	%f5438, %f5407;
	mov.f32 	%f5439, %f5408;
	mov.f32 	%f5440, %f5409;
	mov.f32 	%f5441, %f5410;
	mov.f32 	%f5442, %f5411;
	mov.f32 	%f5443, %f5412;
	mov.f32 	%f5444, %f5413;
	mov.f32 	%f5445, %f5414;
	mov.f32 	%f5446, %f5415;
	mov.f32 	%f5447, %f5416;
	mov.f32 	%f5448, %f5417;
	mov.f32 	%f5449, %f5418;
	mov.f32 	%f5450, %f5419;
	mov.f32 	%f5451, %f5420;
	mov.f32 	%f5452, %f5421;
	mov.f32 	%f5453, %f5422;
	mov.f32 	%f5454, %f5423;
	mov.f32 	%f5455, %f5424;
	mov.f32 	%f5456, %f5425;
	mov.f32 	%f5457, %f5426;
	mov.f32 	%f5458, %f4794;
	mov.f32 	%f5459, %f5427;
	mov.u32 	%r1501, %r1470;
	mov.u32 	%r1502, %r1471;
	mov.u32 	%r1503, %r1472;
	mov.u32 	%r1504, %r1473;
	mov.u32 	%r1505, %r1474;
	mov.u32 	%r1506, %r1475;
	mov.u32 	%r1507, %r1476;
	mov.u32 	%r1508, %r1477;
	mov.u32 	%r1509, %r1478;
	mov.u32 	%r1510, %r1479;
	mov.u32 	%r1511, %r1480;
	mov.u32 	%r1512, %r1481;
	mov.u32 	%r1513, %r1482;
	mov.u32 	%r1514, %r1483;
	mov.u32 	%r1515, %r1484;
	mov.u32 	%r1516, %r1485;
	mov.u32 	%r1517, %r1486;
	mov.u32 	%r1518, %r1487;
	mov.u32 	%r1519, %r1488;
	mov.u32 	%r1520, %r1489;
	mov.u32 	%r1521, %r1490;
	mov.u32 	%r1522, %r1491;
	mov.u32 	%r1523, %r1492;
	mov.u32 	%r1524, %r1493;
	mov.u32 	%r1525, %r1494;
	mov.u32 	%r1526, %r1495;
	mov.u32 	%r1527, %r1496;
	mov.u32 	%r1528, %r1497;
	mov.u32 	%r1529, %r1498;
	mov.u32 	%r1531, %r1499;
	@%p516 bra 	$L__BB14_554;
	add.s32 	%r1531, %r1004, %r926;
	setp.leu.f32 	%p517, %f5460, %f4794;
	mov.f32 	%f5429, %f5398;
	mov.f32 	%f5430, %f5399;
	mov.f32 	%f5431, %f5400;
	mov.f32 	%f5432, %f5401;
	mov.f32 	%f5433, %f5402;
	mov.f32 	%f5434, %f5403;
	mov.f32 	%f5435, %f5404;
	mov.f32 	%f5436, %f5405;
	mov.f32 	%f5437, %f5406;
	mov.f32 	%f5438, %f5407;
	mov.f32 	%f5439, %f5408;
	mov.f32 	%f5440, %f5409;
	mov.f32 	%f5441, %f5410;
	mov.f32 	%f5442, %f5411;
	mov.f32 	%f5443, %f5412;
	mov.f32 	%f5444, %f5413;
	mov.f32 	%f5445, %f5414;
	mov.f32 	%f5446, %f5415;
	mov.f32 	%f5447, %f5416;
	mov.f32 	%f5448, %f5417;
	mov.f32 	%f5449, %f5418;
	mov.f32 	%f5450, %f5419;
	mov.f32 	%f5451, %f5420;
	mov.f32 	%f5452, %f5421;
	mov.f32 	%f5453, %f5422;
	mov.f32 	%f5454, %f5423;
	mov.f32 	%f5455, %f5424;
	mov.f32 	%f5456, %f5425;
	mov.f32 	%f5457, %f5426;
	mov.f32 	%f5458, %f5427;
	mov.f32 	%f5459, %f4794;
	mov.u32 	%r1501, %r1470;
	mov.u32 	%r1502, %r1471;
	mov.u32 	%r1503, %r1472;
	mov.u32 	%r1504, %r1473;
	mov.u32 	%r1505, %r1474;
	mov.u32 	%r1506, %r1475;
	mov.u32 	%r1507, %r1476;
	mov.u32 	%r1508, %r1477;
	mov.u32 	%r1509, %r1478;
	mov.u32 	%r1510, %r1479;
	mov.u32 	%r1511, %r1480;
	mov.u32 	%r1512, %r1481;
	mov.u32 	%r1513, %r1482;
	mov.u32 	%r1514, %r1483;
	mov.u32 	%r1515, %r1484;
	mov.u32 	%r1516, %r1485;
	mov.u32 	%r1517, %r1486;
	mov.u32 	%r1518, %r1487;
	mov.u32 	%r1519, %r1488;
	mov.u32 	%r1520, %r1489;
	mov.u32 	%r1521, %r1490;
	mov.u32 	%r1522, %r1491;
	mov.u32 	%r1523, %r1492;
	mov.u32 	%r1524, %r1493;
	mov.u32 	%r1525, %r1494;
	mov.u32 	%r1526, %r1495;
	mov.u32 	%r1527, %r1496;
	mov.u32 	%r1528, %r1497;
	mov.u32 	%r1529, %r1498;
	mov.u32 	%r1530, %r1499;
	@%p517 bra 	$L__BB14_554;
	add.s32 	%r668, %r1004, %r926;
	mov.f32 	%f5429, %f5398;
	mov.f32 	%f5430, %f5399;
	mov.f32 	%f5431, %f5400;
	mov.f32 	%f5432, %f5401;
	mov.f32 	%f5433, %f5402;
	mov.f32 	%f5434, %f5403;
	mov.f32 	%f5435, %f5404;
	mov.f32 	%f5436, %f5405;
	mov.f32 	%f5437, %f5406;
	mov.f32 	%f5438, %f5407;
	mov.f32 	%f5439, %f5408;
	mov.f32 	%f5440, %f5409;
	mov.f32 	%f5441, %f5410;
	mov.f32 	%f5442, %f5411;
	mov.f32 	%f5443, %f5412;
	mov.f32 	%f5444, %f5413;
	mov.f32 	%f5445, %f5414;
	mov.f32 	%f5446, %f5415;
	mov.f32 	%f5447, %f5416;
	mov.f32 	%f5448, %f5417;
	mov.f32 	%f5449, %f5418;
	mov.f32 	%f5450, %f5419;
	mov.f32 	%f5451, %f5420;
	mov.f32 	%f5452, %f5421;
	mov.f32 	%f5453, %f5422;
	mov.f32 	%f5454, %f5423;
	mov.f32 	%f5455, %f5424;
	mov.f32 	%f5456, %f5425;
	mov.f32 	%f5457, %f5426;
	mov.f32 	%f5458, %f5427;
	mov.f32 	%f5459, %f5460;
	mov.f32 	%f5460, %f4794;
	mov.u32 	%r1501, %r1470;
	mov.u32 	%r1502, %r1471;
	mov.u32 	%r1503, %r1472;
	mov.u32 	%r1504, %r1473;
	mov.u32 	%r1505, %r1474;
	mov.u32 	%r1506, %r1475;
	mov.u32 	%r1507, %r1476;
	mov.u32 	%r1508, %r1477;
	mov.u32 	%r1509, %r1478;
	mov.u32 	%r1510, %r1479;
	mov.u32 	%r1511, %r1480;
	mov.u32 	%r1512, %r1481;
	mov.u32 	%r1513, %r1482;
	mov.u32 	%r1514, %r1483;
	mov.u32 	%r1515, %r1484;
	mov.u32 	%r1516, %r1485;
	mov.u32 	%r1517, %r1486;
	mov.u32 	%r1518, %r1487;
	mov.u32 	%r1519, %r1488;
	mov.u32 	%r1520, %r1489;
	mov.u32 	%r1521, %r1490;
	mov.u32 	%r1522, %r1491;
	mov.u32 	%r1523, %r1492;
	mov.u32 	%r1524, %r1493;
	mov.u32 	%r1525, %r1494;
	mov.u32 	%r1526, %r1495;
	mov.u32 	%r1527, %r1496;
	mov.u32 	%r1528, %r1497;
	mov.u32 	%r1529, %r1498;
	mov.u32 	%r1530, %r1499;
	mov.u32 	%r1531, %r1532;
	mov.u32 	%r1532, %r668;
$L__BB14_554:
	add.s32 	%r1004, %r1004, 1;
	setp.ne.s32 	%p518, %r1004, %r106;
	@%p518 bra 	$L__BB14_25;
$L__BB14_555:
	ld.param.u32 	%r892, [_Z10knn_kernelILi32ELi1024EEvPKfS1_S1_S1_PlPfiii_param_8];
	bar.sync 	0;
	add.s32 	%r926, %r926, 2048;
	setp.lt.s32 	%p519, %r926, %r892;
	add.s32 	%r925, %r925, -2048;
	@%p519 bra 	$L__BB14_3;
$L__BB14_556:
	ld.param.u64 	%rd85, [_Z10knn_kernelILi32ELi1024EEvPKfS1_S1_S1_PlPfiii_param_5];
	ld.param.u64 	%rd84, [_Z10knn_kernelILi32ELi1024EEvPKfS1_S1_S1_PlPfiii_param_4];
	shl.b32 	%r844, %r3, 5;
	setp.lt.s32 	%p520, %r1532, 0;
	selp.b32 	%r845, %r1533, %r1532, %p520;
	cvt.s64.s32 	%rd37, %r845;
	cvta.to.global.u64 	%rd38, %rd84;
	mul.wide.s32 	%rd39, %r844, 8;
	add.s64 	%rd40, %rd38, %rd39;
	st.global.u64 	[%rd40], %rd37;
	selp.f32 	%f4796, %f5461, %f5460, %p520;
	cvta.to.global.u64 	%rd41, %rd85;
	mul.wide.s32 	%rd42, %r844, 4;
	add.s64 	%rd43, %rd41, %rd42;
	st.global.f32 	[%rd43], %f4796;
	setp.lt.s32 	%p521, %r1531, 0;
	selp.b32 	%r846, %r1533, %r1531, %p521;
	cvt.s64.s32 	%rd44, %r846;
	st.global.u64 	[%rd40+8], %rd44;
	selp.f32 	%f4797, %f5461, %f5459, %p521;
	st.global.f32 	[%rd43+4], %f4797;
	setp.lt.s32 	%p522, %r1530, 0;
	selp.b32 	%r847, %r1533, %r1530, %p522;
	cvt.s64.s32 	%rd45, %r847;
	st.global.u64 	[%rd40+16], %rd45;
	selp.f32 	%f4798, %f5461, %f5458, %p522;
	st.global.f32 	[%rd43+8], %f4798;
	setp.lt.s32 	%p523, %r1529, 0;
	selp.b32 	%r848, %r1533, %r1529, %p523;
	cvt.s64.s32 	%rd46, %r848;
	st.global.u64 	[%rd40+24], %rd46;
	selp.f32 	%f4799, %f5461, %f5457, %p523;
	st.global.f32 	[%rd43+12], %f4799;
	setp.lt.s32 	%p524, %r1528, 0;
	selp.b32 	%r849, %r1533, %r1528, %p524;
	cvt.s64.s32 	%rd47, %r849;
	st.global.u64 	[%rd40+32], %rd47;
	selp.f32 	%f4800, %f5461, %f5456, %p524;
	st.global.f32 	[%rd43+16], %f4800;
	setp.lt.s32 	%p525, %r1527, 0;
	selp.b32 	%r850, %r1533, %r1527, %p525;
	cvt.s64.s32 	%rd48, %r850;
	st.global.u64 	[%rd40+40], %rd48;
	selp.f32 	%f4801, %f5461, %f5455, %p525;
	st.global.f32 	[%rd43+20], %f4801;
	setp.lt.s32 	%p526, %r1526, 0;
	selp.b32 	%r851, %r1533, %r1526, %p526;
	cvt.s64.s32 	%rd49, %r851;
	st.global.u64 	[%rd40+48], %rd49;
	selp.f32 	%f4802, %f5461, %f5454, %p526;
	st.global.f32 	[%rd43+24], %f4802;
	setp.lt.s32 	%p527, %r1525, 0;
	selp.b32 	%r852, %r1533, %r1525, %p527;
	cvt.s64.s32 	%rd50, %r852;
	st.global.u64 	[%rd40+56], %rd50;
	selp.f32 	%f4803, %f5461, %f5453, %p527;
	st.global.f32 	[%rd43+28], %f4803;
	setp.lt.s32 	%p528, %r1524, 0;
	selp.b32 	%r853, %r1533, %r1524, %p528;
	cvt.s64.s32 	%rd51, %r853;
	st.global.u64 	[%rd40+64], %rd51;
	selp.f32 	%f4804, %f5461, %f5452, %p528;
	st.global.f32 	[%rd43+32], %f4804;
	setp.lt.s32 	%p529, %r1523, 0;
	selp.b32 	%r854, %r1533, %r1523, %p529;
	cvt.s64.s32 	%rd52, %r854;
	st.global.u64 	[%rd40+72], %rd52;
	selp.f32 	%f4805, %f5461, %f5451, %p529;
	st.global.f32 	[%rd43+36], %f4805;
	setp.lt.s32 	%p530, %r1522, 0;
	selp.b32 	%r855, %r1533, %r1522, %p530;
	cvt.s64.s32 	%rd53, %r855;
	st.global.u64 	[%rd40+80], %rd53;
	selp.f32 	%f4806, %f5461, %f5450, %p530;
	st.global.f32 	[%rd43+40], %f4806;
	setp.lt.s32 	%p531, %r1521, 0;
	selp.b32 	%r856, %r1533, %r1521, %p531;
	cvt.s64.s32 	%rd54, %r856;
	st.global.u64 	[%rd40+88], %rd54;
	selp.f32 	%f4807, %f5461, %f5449, %p531;
	st.global.f32 	[%rd43+44], %f4807;
	setp.lt.s32 	%p532, %r1520, 0;
	selp.b32 	%r857, %r1533, %r1520, %p532;
	cvt.s64.s32 	%rd55, %r857;
	st.global.u64 	[%rd40+96], %rd55;
	selp.f32 	%f4808, %f5461, %f5448, %p532;
	st.global.f32 	[%rd43+48], %f4808;
	setp.lt.s32 	%p533, %r1519, 0;
	selp.b32 	%r858, %r1533, %r1519, %p533;
	cvt.s64.s32 	%rd56, %r858;
	st.global.u64 	[%rd40+104], %rd56;
	selp.f32 	%f4809, %f5461, %f5447, %p533;
	st.global.f32 	[%rd43+52], %f4809;
	setp.lt.s32 	%p534, %r1518, 0;
	selp.b32 	%r859, %r1533, %r1518, %p534;
	cvt.s64.s32 	%rd57, %r859;
	st.global.u64 	[%rd40+112], %rd57;
	selp.f32 	%f4810, %f5461, %f5446, %p534;
	st.global.f32 	[%rd43+56], %f4810;
	setp.lt.s32 	%p535, %r1517, 0;
	selp.b32 	%r860, %r1533, %r1517, %p535;
	cvt.s64.s32 	%rd58, %r860;
	st.global.u64 	[%rd40+120], %rd58;
	selp.f32 	%f4811, %f5461, %f5445, %p535;
	st.global.f32 	[%rd43+60], %f4811;
	setp.lt.s32 	%p536, %r1516, 0;
	selp.b32 	%r861, %r1533, %r1516, %p536;
	cvt.s64.s32 	%rd59, %r861;
	st.global.u64 	[%rd40+128], %rd59;
	selp.f32 	%f4812, %f5461, %f5444, %p536;
	st.global.f32 	[%rd43+64], %f4812;
	setp.lt.s32 	%p537, %r1515, 0;
	selp.b32 	%r862, %r1533, %r1515, %p537;
	cvt.s64.s32 	%rd60, %r862;
	st.global.u64 	[%rd40+136], %rd60;
	selp.f32 	%f4813, %f5461, %f5443, %p537;
	st.global.f32 	[%rd43+68], %f4813;
	setp.lt.s32 	%p538, %r1514, 0;
	selp.b32 	%r863, %r1533, %r1514, %p538;
	cvt.s64.s32 	%rd61, %r863;
	st.global.u64 	[%rd40+144], %rd61;
	selp.f32 	%f4814, %f5461, %f5442, %p538;
	st.global.f32 	[%rd43+72], %f4814;
	setp.lt.s32 	%p539, %r1513, 0;
	selp.b32 	%r864, %r1533, %r1513, %p539;
	cvt.s64.s32 	%rd62, %r864;
	st.global.u64 	[%rd40+152], %rd62;
	selp.f32 	%f4815, %f5461, %f5441, %p539;
	st.global.f32 	[%rd43+76], %f4815;
	setp.lt.s32 	%p540, %r1512, 0;
	selp.b32 	%r865, %r1533, %r1512, %p540;
	cvt.s64.s32 	%rd63, %r865;
	st.global.u64 	[%rd40+160], %rd63;
	selp.f32 	%f4816, %f5461, %f5440, %p540;
	st.global.f32 	[%rd43+80], %f4816;
	setp.lt.s32 	%p541, %r1511, 0;
	selp.b32 	%r866, %r1533, %r1511, %p541;
	cvt.s64.s32 	%rd64, %r866;
	st.global.u64 	[%rd40+168], %rd64;
	selp.f32 	%f4817, %f5461, %f5439, %p541;
	st.global.f32 	[%rd43+84], %f4817;
	setp.lt.s32 	%p542, %r1510, 0;
	selp.b32 	%r867, %r1533, %r1510, %p542;
	cvt.s64.s32 	%rd65, %r867;
	st.global.u64 	[%rd40+176], %rd65;
	selp.f32 	%f4818, %f5461, %f5438, %p542;
	st.global.f32 	[%rd43+88], %f4818;
	setp.lt.s32 	%p543, %r1509, 0;
	selp.b32 	%r868, %r1533, %r1509, %p543;
	cvt.s64.s32 	%rd66, %r868;
	st.global.u64 	[%rd40+184], %rd66;
	selp.f32 	%f4819, %f5461, %f5437, %p543;
	st.global.f32 	[%rd43+92], %f4819;
	setp.lt.s32 	%p544, %r1508, 0;
	selp.b32 	%r869, %r1533, %r1508, %p544;
	cvt.s64.s32 	%rd67, %r869;
	st.global.u64 	[%rd40+192], %rd67;
	selp.f32 	%f4820, %f5461, %f5436, %p544;
	st.global.f32 	[%rd43+96], %f4820;
	setp.lt.s32 	%p545, %r1507, 0;
	selp.b32 	%r870, %r1533, %r1507, %p545;
	cvt.s64.s32 	%rd68, %r870;
	st.global.u64 	[%rd40+200], %rd68;
	selp.f32 	%f4821, %f5461, %f5435, %p545;
	st.global.f32 	[%rd43+100], %f4821;
	setp.lt.s32 	%p546, %r1506, 0;
	selp.b32 	%r871, %r1533, %r1506, %p546;
	cvt.s64.s32 	%rd69, %r871;
	st.global.u64 	[%rd40+208], %rd69;
	selp.f32 	%f4822, %f5461, %f5434, %p546;
	st.global.f32 	[%rd43+104], %f4822;
	setp.lt.s32 	%p547, %r1505, 0;
	selp.b32 	%r872, %r1533, %r1505, %p547;
	cvt.s64.s32 	%rd70, %r872;
	st.global.u64 	[%rd40+216], %rd70;
	selp.f32 	%f4823, %f5461, %f5433, %p547;
	st.global.f32 	[%rd43+108], %f4823;
	setp.lt.s32 	%p548, %r1504, 0;
	selp.b32 	%r873, %r1533, %r1504, %p548;
	cvt.s64.s32 	%rd71, %r873;
	st.global.u64 	[%rd40+224], %rd71;
	selp.f32 	%f4824, %f5461, %f5432, %p548;
	st.global.f32 	[%rd43+112], %f4824;
	setp.lt.s32 	%p549, %r1503, 0;
	selp.b32 	%r874, %r1533, %r1503, %p549;
	cvt.s64.s32 	%rd72, %r874;
	st.global.u64 	[%rd40+232], %rd72;
	selp.f32 	%f4825, %f5461, %f5431, %p549;
	st.global.f32 	[%rd43+116], %f4825;
	setp.lt.s32 	%p550, %r1502, 0;
	selp.b32 	%r875, %r1533, %r1502, %p550;
	cvt.s64.s32 	%rd73, %r875;
	st.global.u64 	[%rd40+240], %rd73;
	selp.f32 	%f4826, %f5461, %f5430, %p550;
	st.global.f32 	[%rd43+120], %f4826;
	setp.lt.s32 	%p551, %r1501, 0;
	selp.b32 	%r876, %r1533, %r1501, %p551;
	cvt.s64.s32 	%rd74, %r876;
	st.global.u64 	[%rd40+248], %rd74;
	selp.f32 	%f4827, %f5461, %f5429, %p551;
	st.global.f32 	[%rd43+124], %f4827;
$L__BB14_557:
	ret;

}
	// .globl	_Z25dynamic_graph_topk_kernelILi32EEviiiPKfPKlPlPf
.visible .entry _Z25dynamic_graph_topk_kernelILi32EEviiiPKfPKlPlPf(
	.param .u32 _Z25dynamic_graph_topk_kernelILi32EEviiiPKfPKlPlPf_param_0,
	.param .u32 _Z25dynamic_graph_topk_kernelILi32EEviiiPKfPKlPlPf_param_1,
	.param .u32 _Z25dynamic_graph_topk_kernelILi32EEviiiPKfPKlPlPf_param_2,
	.param .u64 .ptr .align 1 _Z25dynamic_graph_topk_kernelILi32EEviiiPKfPKlPlPf_param_3,
	.param .u64 .ptr .align 1 _Z25dynamic_graph_topk_kernelILi32EEviiiPKfPKlPlPf_param_4,
	.param .u64 .ptr .align 1 _Z25dynamic_graph_topk_kernelILi32EEviiiPKfPKlPlPf_param_5,
	.param .u64 .ptr .align 1 _Z25dynamic_graph_topk_kernelILi32EEviiiPKfPKlPlPf_param_6
)
{
	.reg .pred 	%p<601>;
	.reg .b32 	%r<2552>;
	.reg .b32 	%f<1284>;
	.reg .b64 	%rd<348>;

	ld.param.u32 	%r1192, [_Z25dynamic_graph_topk_kernelILi32EEviiiPKfPKlPlPf_param_0];
	ld.param.u32 	%r1191, [_Z25dynamic_graph_topk_kernelILi32EEviiiPKfPKlPlPf_param_2];
	ld.param.u64 	%rd2, [_Z25dynamic_graph_topk_kernelILi32EEviiiPKfPKlPlPf_param_4];
	mov.u32 	%r1, %ctaid.y;
	mov.u32 	%r1193, %ctaid.x;
	mov.u32 	%r1194, %ntid.x;
	mov.u32 	%r1195, %tid.x;
	mad.lo.s32 	%r2, %r1193, %r1194, %r1195;
	setp.ge.s32 	%p1, %r1, %r1192;
	setp.ge.s32 	%p2, %r2, %r1191;
	or.pred  	%p3, %p1, %p2;
	@%p3 bra 	$L__BB15_565;
	ld.param.u32 	%r1365, [_Z25dynamic_graph_topk_kernelILi32EEviiiPKfPKlPlPf_param_1];
	cvta.to.global.u64 	%rd5, %rd2;
	mul.lo.s32 	%r1196, %r1191, %r1;
	cvt.s64.s32 	%rd6, %r1196;
	shl.b32 	%r1197, %r1196, 5;
	shl.b32 	%r1198, %r2, 5;
	add.s32 	%r3, %r1197, %r1198;
	cvt.s64.s32 	%rd7, %r2;
	add.s64 	%rd8, %rd6, %rd7;
	shl.b64 	%rd9, %rd8, 3;
	add.s64 	%rd10, %rd5, %rd9;
	ld.global.nc.u32 	%r4, [%rd10];
	setp.lt.s32 	%p4, %r1365, 1;
	mov.f32 	%f1220, 0f447A0000;
	mov.f32 	%f1221, %f1220;
	mov.f32 	%f1222, %f1220;
	mov.f32 	%f1223, %f1220;
	mov.f32 	%f1224, %f1220;
	mov.f32 	%f1225, %f1220;
	mov.f32 	%f1226, %f1220;
	mov.f32 	%f1227, %f1220;
	mov.f32 	%f1228, %f1220;
	mov.f32 	%f1229, %f1220;
	mov.f32 	%f1230, %f1220;
	mov.f32 	%f1231, %f1220;
	mov.f32 	%f1232, %f1220;
	mov.f32 	%f1233, %f1220;
	mov.f32 	%f1234, %f1220;
	mov.f32 	%f1235, %f1220;
	mov.f32 	%f1236, %f1220;
	mov.f32 	%f1237, %f1220;
	mov.f32 	%f1238, %f1220;
	mov.f32 	%f1239, %f1220;
	mov.f32 	%f1240, %f1220;
	mov.f32 	%f1241, %f1220;
	mov.f32 	%f1242, %f1220;
	mov.f32 	%f1243, %f1220;
	mov.f32 	%f1244, %f1220;
	mov.f32 	%f1245, %f1220;
	mov.f32 	%f1246, %f1220;
	mov.f32 	%f1247, %f1220;
	mov.f32 	%f1248, %f1220;
	mov.f32 	%f1249, %f1220;
	mov.f32 	%f1250, %f1220;
	mov.f32 	%f1251, %f1220;
	mov.u32 	%r2456, %r4;
	mov.u32 	%r2457, %r4;
	mov.u32 	%r2458, %r4;
	mov.u32 	%r2459, %r4;
	mov.u32 	%r2460, %r4;
	mov.u32 	%r2461, %r4;
	mov.u32 	%r2462, %r4;
	mov.u32 	%r2463, %r4;
	mov.u32 	%r2464, %r4;
	mov.u32 	%r2465, %r4;
	mov.u32 	%r2466, %r4;
	mov.u32 	%r2467, %r4;
	mov.u32 	%r2468, %r4;
	mov.u32 	%r2469, %r4;
	mov.u32 	%r2470, %r4;
	mov.u32 	%r2471, %r4;
	mov.u32 	%r2472, %r4;
	mov.u32 	%r2473, %r4;
	mov.u32 	%r2474, %r4;
	mov.u32 	%r2475, %r4;
	mov.u32 	%r2476, %r4;
	mov.u32 	%r2477, %r4;
	mov.u32 	%r2478, %r4;
	mov.u32 	%r2479, %r4;
	mov.u32 	%r2480, %r4;
	mov.u32 	%r2481, %r4;
	mov.u32 	%r2482, %r4;
	mov.u32 	%r2483, %r4;
	mov.u32 	%r2484, %r4;
	mov.u32 	%r2485, %r4;
	mov.u32 	%r2486, %r4;
	mov.u32 	%r2487, %r4;
	@%p4 bra 	$L__BB15_564;
	ld.param.u32 	%r1464, [_Z25dynamic_graph_topk_kernelILi32EEviiiPKfPKlPlPf_param_1];
	mov.b32 	%r2488, 0;
	mov.f32 	%f1220, 0f447A0000;
	mov.u64 	%rd25, LOG_TABLE;
	mov.u32 	%r2456, %r4;
	mov.u32 	%r2457, %r4;
	mov.u32 	%r2458, %r4;
	mov.u32 	%r2459, %r4;
	mov.u32 	%r2460, %r4;
	mov.u32 	%r2461, %r4;
	mov.u32 	%r2462, %r4;
	mov.u32 	%r2463, %r4;
	mov.u32 	%r2464, %r4;
	mov.u32 	%r2465, %r4;
	mov.u32 	%r2466, %r4;
	mov.u32 	%r2467, %r4;
	mov.u32 	%r2468, %r4;
	mov.u32 	%r2469, %r4;
	mov.u32 	%r2470, %r4;
	mov.u32 	%r2471, %r4;
	mov.u32 	%r2472, %r4;
	mov.u32 	%r2473, %r4;
	mov.u32 	%r2474, %r4;
	mov.u32 	%r2475, %r4;
	mov.u32 	%r2476, %r4;
	mov.u32 	%r2477, %r4;
	mov.u32 	%r2478, %r4;
	mov.u32 	%r2479, %r4;
	mov.u32 	%r2480, %r4;
	mov.u32 	%r2481, %r4;
	mov.u32 	%r2482, %r4;
	mov.u32 	%r2483, %r4;
	mov.u32 	%r2484, %r4;
	mov.u32 	%r2485, %r4;
	mov.u32 	%r2486, %r4;
	mov.u32 	%r2487, %r4;
	mov.u32 	%r2489, %r2488;
	mov.u32 	%r2490, %r2488;
	mov.u32 	%r2491, %r2488;
	mov.u32 	%r2492, %r2488;
	mov.u32 	%r2493, %r2488;
	mov.u32 	%r2494, %r2488;
	mov.u32 	%r2495, %r2488;
	mov.u32 	%r2496, %r2488;
	mov.u32 	%r2497, %r2488;
	mov.u32 	%r2498, %r2488;
	mov.u32 	%r2499, %r2488;
	mov.u32 	%r2500, %r2488;
	mov.u32 	%r2501, %r2488;
	mov.u32 	%r2502, %r2488;
	mov.u32 	%r2503, %r2488;
	mov.u32 	%r2504, %r2488;
	mov.u32 	%r2505, %r2488;
	mov.u32 	%r2506, %r2488;
	mov.u32 	%r2507, %r2488;
	mov.u32 	%r2508, %r2488;
	mov.u32 	%r2509, %r2488;
	mov.u32 	%r2510, %r2488;
	mov.u32 	%r2511, %r2488;
	mov.u32 	%r2512, %r2488;
	mov.u32 	%r2513, %r2488;
	mov.u32 	%r2514, %r2488;
	mov.u32 	%r2515, %r2488;
	mov.u32 	%r2516, %r2488;
	mov.u32 	%r2517, %r2488;
	mov.u32 	%r2518, %r2488;
	mov.u32 	%r2519, %r2488;
$L__BB15_3:
	mov.u32 	%r69, %r1464;
	mov.u32 	%r68, %r2519;
	mov.u32 	%r5, %r2456;
	mov.f32 	%f1, %f1220;
	ld.param.u64 	%rd313, [_Z25dynamic_graph_topk_kernelILi32EEviiiPKfPKlPlPf_param_3];
	ld.param.u32 	%r1367, [_Z25dynamic_graph_topk_kernelILi32EEviiiPKfPKlPlPf_param_1];
	add.s32 	%r1200, %r69, -1;
	mul.lo.s32 	%r1201, %r1367, %r4;
	cvt.s64.s32 	%rd11, %r1201;
	cvt.s64.s32 	%rd12, %r69;
	add.s64 	%rd13, %rd12, %rd11;
	cvta.to.global.u64 	%rd14, %rd313;
	mov.u32 	%r1202, %ctaid.y;
	mul.lo.s32 	%r1203, %r1367, %r1202;
	mul.lo.s32 	%r1204, %r1203, %r1367;
	mul.wide.s32 	%rd15, %r1204, 4;
	add.s64 	%rd16, %rd14, %rd15;
	shl.b64 	%rd17, %rd13, 2;
	add.s64 	%rd18, %rd16, %rd17;
	ld.global.nc.f32 	%f627, [%rd18+-4];
	setp.lt.f32 	%p5, %f627, 0f00000000;
	setp.eq.s32 	%p6, %r1200, %r4;
	or.pred  	%p7, %p5, %p6;
	@%p7 bra 	$L__BB15_563;
	ld.param.u64 	%rd314, [_Z25dynamic_graph_topk_kernelILi32EEviiiPKfPKlPlPf_param_3];
	ld.param.u32 	%r1368, [_Z25dynamic_graph_topk_kernelILi32EEviiiPKfPKlPlPf_param_1];
	add.s32 	%r1205, %r69, -1;
	mad.lo.s32 	%r1206, %r1205, %r1368, %r5;
	cvta.to.global.u64 	%rd19, %rd314;
	mov.u32 	%r1207, %ctaid.y;
	mul.lo.s32 	%r1208, %r1368, %r1207;
	mul.lo.s32 	%r1209, %r1208, %r1368;
	mul.wide.s32 	%rd20, %r1209, 4;
	add.s64 	%rd21, %rd19, %rd20;
	mul.wide.s32 	%rd22, %r1206, 4;
	add.s64 	%rd23, %rd21, %rd22;
	ld.global.nc.f32 	%f628, [%rd23];
	mul.wide.s32 	%rd24, %r68, 4;
	add.s64 	%rd26, %rd25, %rd24;
	ld.const.f32 	%f629, [%rd26];
	mul.f32 	%f724, %f628, %f629;
	setp.lt.f32 	%p8, %f724, %f1221;
	setp.gt.f32 	%p9, %f724, 0f00000000;
	and.pred  	%p10, %p8, %p9;
	mov.u32 	%r1465, %r68;
	@%p10 bra 	$L__BB15_36;
	ld.param.u64 	%rd315, [_Z25dynamic_graph_topk_kernelILi32EEviiiPKfPKlPlPf_param_3];
	ld.param.u32 	%r1369, [_Z25dynamic_graph_topk_kernelILi32EEviiiPKfPKlPlPf_param_1];
	add.s32 	%r1210, %r69, -1;
	mad.lo.s32 	%r1211, %r1210, %r1369, %r2457;
	cvta.to.global.u64 	%rd27, %rd315;
	mov.u32 	%r1212, %ctaid.y;
	mul.lo.s32 	%r1213, %r1369, %r1212;
	mul.lo.s32 	%r1214, %r1213, %r1369;
	mul.wide.s32 	%rd28, %r1214, 4;
	add.s64 	%rd29, %rd27, %rd28;
	mul.wide.s32 	%rd30, %r1211, 4;
	add.s64 	%rd31, %rd29, %rd30;
	ld.global.nc.f32 	%f630, [%rd31];
	mul.wide.s32 	%rd32, %r2518, 4;
	add.s64 	%rd34, %rd25, %rd32;
	ld.const.f32 	%f631, [%rd34];
	mul.f32 	%f724, %f630, %f631;
	setp.lt.f32 	%p11, %f724, %f1221;
	setp.gt.f32 	%p12, %f724, 0f00000000;
	and.pred  	%p13, %p11, %p12;
	mov.u32 	%r1465, %r2518;
	@%p13 bra 	$L__BB15_36;
	ld.param.u64 	%rd316, [_Z25dynamic_graph_topk_kernelILi32EEviiiPKfPKlPlPf_param_3];
	ld.param.u32 	%r1370, [_Z25dynamic_graph_topk_kernelILi32EEviiiPKfPKlPlPf_param_1];
	add.s32 	%r1215, %r69, -1;
	mad.lo.s32 	%r1216, %r1215, %r1370, %r2458;
	cvta.to.global.u64 	%rd35, %rd316;
	mov.u32 	%r1217, %ctaid.y;
	mul.lo.s32 	%r1218, %r1370, %r1217;
	mul.lo.s32 	%r1219, %r1218, %r1370;
	mul.wide.s32 	%rd36, %r1219, 4;
	add.s64 	%rd37, %rd35, %rd36;
	mul.wide.s32 	%rd38, %r1216, 4;
	add.s64 	%rd39, %rd37, %rd38;
	ld.global.nc.f32 	%f632, [%rd39];
	mul.wide.s32 	%rd40, %r2517, 4;
	add.s64 	%rd42, %rd25, %rd40;
	ld.const.f32 	%f633, [%rd42];
	mul.f32 	%f724, %f632, %f633;
	setp.lt.f32 	%p14, %f724, %f1221;
	setp.gt.f32 	%p15, %f724, 0f00000000;
	and.pred  	%p16, %p14, %p15;
	mov.u32 	%r1465, %r2517;
	@%p16 bra 	$L__BB15_36;
	ld.param.u64 	%rd317, [_Z25dynamic_graph_topk_kernelILi32EEviiiPKfPKlPlPf_param_3];
	ld.param.u32 	%r1371, [_Z25dynamic_graph_topk_kernelILi32EEviiiPKfPKlPlPf_param_1];
	add.s32 	%r1220, %r69, -1;
	mad.lo.s32 	%r1221, %r1220, %r1371, %r2459;
	cvta.to.global.u64 	%rd43, %rd317;
	mov.u32 	%r1222, %ctaid.y;
	mul.lo.s32 	%r1223, %r1371, %r1222;
	mul.lo.s32 	%r1224, %r1223, %r1371;
	mul.wide.s32 	%rd44, %r1224, 4;
	add.s64 	%rd45, %rd43, %rd44;
	mul.wide.s32 	%rd46, %r1221, 4;
	add.s64 	%rd47, %rd45, %rd46;
	ld.global.nc.f32 	%f634, [%rd47];
	mul.wide.s32 	%rd48, %r2516, 4;
	add.s64 	%rd50, %rd25, %rd48;
	ld.const.f32 	%f635, [%rd50];
	mul.f32 	%f724, %f634, %f635;
	setp.lt.f32 	%p17, %f724, %f1221;
	setp.gt.f32 	%p18, %f724, 0f00000000;
	and.pred  	%p19, %p17, %p18;
	mov.u32 	%r1465, %r2516;
	@%p19 bra 	$L__BB15_36;
	ld.param.u64 	%rd318, [_Z25dynamic_graph_topk_kernelILi32EEviiiPKfPKlPlPf_param_3];
	ld.param.u32 	%r1372, [_Z25dynamic_graph_topk_kernelILi32EEviiiPKfPKlPlPf_param_1];
	add.s32 	%r1225, %r69, -1;
	mad.lo.s32 	%r1226, %r1225, %r1372, %r2460;
	cvta.to.global.u64 	%rd51, %rd318;
	mov.u32 	%r1227, %ctaid.y;
	mul.lo.s32 	%r1228, %r1372, %r1227;
	mul.lo.s32 	%r1229, %r1228, %r1372;
	mul.wide.s32 	%rd52, %r1229, 4;
	add.s64 	%rd53, %rd51, %rd52;
	mul.wide.s32 	%rd54, %r1226, 4;
	add.s64 	%rd55, %rd53, %rd54;
	ld.global.nc.f32 	%f636, [%rd55];
	mul.wide.s32 	%rd56, %r2515, 4;
	add.s64 	%rd58, %rd25, %rd56;
	ld.const.f32 	%f637, [%rd58];
	mul.f32 	%f724, %f636, %f637;
	setp.lt.f32 	%p20, %f724, %f1221;
	setp.gt.f32 	%p21, %f724, 0f00000000;
	and.pred  	%p22, %p20, %p21;
	mov.u32 	%r1465, %r2515;
	@%p22 bra 	$L__BB15_36;
	ld.param.u64 	%rd319, [_Z25dynamic_graph_topk_kernelILi32EEviiiPKfPKlPlPf_param_3];
	ld.param.u32 	%r1373, [_Z25dynamic_graph_topk_kernelILi32EEviiiPKfPKlPlPf_param_1];
	add.s32 	%r1230, %r69, -1;
	mad.lo.s32 	%r1231, %r1230, %r1373, %r2461;
	cvta.to.global.u64 	%rd59, %rd319;
	mov.u32 	%r1232, %ctaid.y;
	mul.lo.s32 	%r1233, %r1373, %r1232;
	mul.lo.s32 	%r1234, %r1233, %r1373;
	mul.wide.s32 	%rd60, %r1234, 4;
	add.s64 	%rd61, %rd59, %rd60;
	mul.wide.s32 	%rd62, %r1231, 4;
	add.s64 	%rd63, %rd61, %rd62;
	ld.global.nc.f32 	%f638, [%rd63];
	mul.wide.s32 	%rd64, %r2514, 4;
	add.s64 	%rd66, %rd25, %rd64;
	ld.const.f32 	%f639, [%rd66];
	mul.f32 	%f724, %f638, %f639;
	setp.lt.f32 	%p23, %f724, %f1221;
	setp.gt.f32 	%p24, %f724, 0f00000000;
	and.pred  	%p25, %p23, %p24;
	mov.u32 	%r1465, %r2514;
	@%p25 bra 	$L__BB15_36;
	ld.param.u64 	%rd320, [_Z25dynamic_graph_topk_kernelILi32EEviiiPKfPKlPlPf_param_3];
	ld.param.u32 	%r1374, [_Z25dynamic_graph_topk_kernelILi32EEviiiPKfPKlPlPf_param_1];
	add.s32 	%r1235, %r69, -1;
	mad.lo.s32 	%r1236, %r1235, %r1374, %r2462;
	cvta.to.global.u64 	%rd67, %rd320;
	mov.u32 	%r1237, %ctaid.y;
	mul.lo.s32 	%r1238, %r1374, %r1237;
	mul.lo.s32 	%r1239, %r1238, %r1374;
	mul.wide.s32 	%rd68, %r1239, 4;
	add.s64 	%rd69, %rd67, %rd68;
	mul.wide.s32 	%rd70, %r1236, 4;
	add.s64 	%rd71, %rd69, %rd70;
	ld.global.nc.f32 	%f640, [%rd71];
	mul.wide.s32 	%rd72, %r2513, 4;
	add.s64 	%rd74, %rd25, %rd72;
	ld.const.f32 	%f641, [%rd74];
	mul.f32 	%f724, %f640, %f641;
	setp.lt.f32 	%p26, %f724, %f1221;
	setp.gt.f32 	%p27, %f724, 0f00000000;
	and.pred  	%p28, %p26, %p27;
	mov.u32 	%r1465, %r2513;
	@%p28 bra 	$L__BB15_36;
	ld.param.u64 	%rd321, [_Z25dynamic_graph_topk_kernelILi32EEviiiPKfPKlPlPf_param_3];
	ld.param.u32 	%r1375, [_Z25dynamic_graph_topk_kernelILi32EEviiiPKfPKlPlPf_param_1];
	add.s32 	%r1240, %r69, -1;
	mad.lo.s32 	%r1241, %r1240, %r1375, %r2463;
	cvta.to.global.u64 	%rd75, %rd321;
	mov.u32 	%r1242, %ctaid.y;
	mul.lo.s32 	%r1243, %r1375, %r1242;
	mul.lo.s32 	%r1244, %r1243, %r1375;
	mul.wide.s32 	%rd76, %r1244, 4;
	add.s64 	%rd77, %rd75, %rd76;
	mul.wide.s32 	%rd78, %r1241, 4;
	add.s64 	%rd79, %rd77, %rd78;
	ld.global.nc.f32 	%f642, [%rd79];
	mul.wide.s32 	%rd80, %r2512, 4;
	add.s64 	%rd82, %rd25, %rd80;
	ld.const.f32 	%f643, [%rd82];
	mul.f32 	%f724, %f642, %f643;
	setp.lt.f32 	%p29, %f724, %f1221;
	setp.gt.f32 	%p30, %f724, 0f00000000;
	and.pred  	%p31, %p29, %p30;
	mov.u32 	%r1465, %r2512;
	@%p31 bra 	$L__BB15_36;
	ld.param.u64 	%rd322, [_Z25dynamic_graph_topk_kernelILi32EEviiiPKfPKlPlPf_param_3];
	ld.param.u32 	%r1376, [_Z25dynamic_graph_topk_kernelILi32EEviiiPKfPKlPlPf_param_1];
	add.s32 	%r1245, %r69, -1;
	mad.lo.s32 	%r1246, %r1245, %r1376, %r2464;
	cvta.to.global.u64 	%rd83, %rd322;
	mov.u32 	%r1247, %ctaid.y;
	mul.lo.s32 	%r1248, %r1376, %r1247;
	mul.lo.s32 	%r1249, %r1248, %r1376;
	mul.wide.s32 	%rd84, %r1249, 4;
	add.s64 	%rd85, %rd83, %rd84;
	mul.wide.s32 	%rd86, %r1246, 4;
	add.s64 	%rd87, %rd85, %rd86;
	ld.global.nc.f32 	%f644, [%rd87];
	mul.wide.s32 	%rd88, %r2511, 4;
	add.s64 	%rd90, %rd25, %rd88;
	ld.const.f32 	%f645, [%rd90];
	mul.f32 	%f724, %f644, %f645;
	setp.lt.f32 	%p32, %f724, %f1221;
	setp.gt.f32 	%p33, %f724, 0f00000000;
	and.pred  	%p34, %p32, %p33;
	mov.u32 	%r1465, %r2511;
	@%p34 bra 	$L__BB15_36;
	ld.param.u64 	%rd323, [_Z25dynamic_graph_topk_kernelILi32EEviiiPKfPKlPlPf_param_3];
	ld.param.u32 	%r1377, [_Z25dynamic_graph_topk_kernelILi32EEviiiPKfPKlPlPf_param_1];
	add.s32 	%r1250, %r69, -1;
	mad.lo.s32 	%r1251, %r1250, %r1377, %r2465;
	cvta.to.global.u64 	%rd91, %rd323;
	mov.u32 	%r1252, %ctaid.y;
	mul.lo.s32 	%r1253, %r1377, %r1252;
	mul.lo.s32 	%r1254, %r1253, %r1377;
	mul.wide.s32 	%rd92, %r1254, 4;
	add.s64 	%rd93, %rd91, %rd92;
	mul.wide.s32 	%rd94, %r1251, 4;
	add.s64 	%rd95, %rd93, %rd94;
	ld.global.nc.f32 	%f646, [%rd95];
	mul.wide.s32 	%rd96, %r2510, 4;
	add.s64 	%rd98, %rd25, %rd96;
	ld.const.f32 	%f647, [%rd98];
	mul.f32 	%f724, %f646, %f647;
	setp.lt.f32 	%p35, %f724, %f1221;
	setp.gt.f32 	%p36, %f724, 0f00000000;
	and.pred  	%p37, %p35, %p36;
	mov.u32 	%r1465, %r2510;
	@%p37 bra 	$L__BB15_36;
	ld.param.u64 	%rd324, [_Z25dynamic_graph_topk_kernelILi32EEviiiPKfPKlPlPf_param_3];
	ld.param.u32 	%r1378, [_Z25dynamic_graph_topk_kernelILi32EEviiiPKfPKlPlPf_param_1];
	add.s32 	%r1255, %r69, -1;
	mad.lo.s32 	%r1256, %r1255, %r1378, %r2466;
	cvta.to.global.u64 	%rd99, %rd324;
	mov.u32 	%r1257, %ctaid.y;
	mul.lo.s32 	%r1258, %r1378, %r1257;
	mul.lo.s32 	%r1259, %r1258, %r1378;
	mul.wide.s32 	%rd100, %r1259, 4;
	add.s64 	%rd101, %rd99, %rd100;
	mul.wide.s32 	%rd102, %r1256, 4;
	add.s64 	%rd103, %rd101, %rd102;
	ld.global.nc.f32 	%f648, [%rd103];
	mul.wide.s32 	%rd104, %r2509, 4;
	add.s64 	%rd106, %rd25, %rd104;
	ld.const.f32 	%f649, [%rd106];
	mul.f32 	%f724, %f648, %f649;
	setp.lt.f32 	%p38, %f724, %f1221;
	setp.gt.f32 	%p39, %f724, 0f00000000;
	and.pred  	%p40, %p38, %p39;
	mov.u32 	%r1465, %r2509;
	@%p40 bra 	$L__BB15_36;
	ld.param.u64 	%rd325, [_Z25dynamic_graph_topk_kernelILi32EEviiiPKfPKlPlPf_param_3];
	ld.param.u32 	%r1379, [_Z25dynamic_graph_topk_kernelILi32EEviiiPKfPKlPlPf_param_1];
	add.s32 	%r1260, %r69, -1;
	mad.lo.s32 	%r1261, %r1260, %r1379, %r2467;
	cvta.to.global.u64 	%rd107, %rd325;
	mov.u32 	%r1262, %ctaid.y;
	mul.lo.s32 	%r1263, %r1379, %r1262;
	mul.lo.s32 	%r1264, %r1263, %r1379;
	mul.wide.s32 	%rd108, %r1264, 4;
	add.s64 	%rd109, %rd107, %rd108;
	mul.wide.s32 	%rd110, %r1261, 4;
	add.s64 	%rd111, %rd109, %rd110;
	ld.global.nc.f32 	%f650, [%rd111];
	mul.wide.s32 	%rd112, %r2508, 4;
	add.s64 	%rd114, %rd25, %rd112;
	ld.const.f32 	%f651, [%rd114];
	mul.f32 	%f724, %f650, %f651;
	setp.lt.f32 	%p41, %f724, %f1221;
	setp.gt.f32 	%p42, %f724, 0f00000000;
	and.pred  	%p43, %p41, %p42;
	mov.u32 	%r1465, %r2508;
	@%p43 bra 	$L__BB15_36;
	ld.param.u64 	%rd326, [_Z25dynamic_graph_topk_kernelILi32EEviiiPKfPKlPlPf_param_3];
	ld.param.u32 	%r1380, [_Z25dynamic_graph_topk_kernelILi32EEviiiPKfPKlPlPf_param_1];
	add.s32 	%r1265, %r69, -1;
	mad.lo.s32 	%r1266, %r1265, %r1380, %r2468;
	cvta.to.global.u64 	%rd115, %rd326;
	mov.u32 	%r1267, %ctaid.y;
	mul.lo.s32 	%r1268, %r1380, %r1267;
	mul.lo.s32 	%r1269, %r1268, %r1380;
	mul.wide.s32 	%rd116, %r1269, 4;
	add.s64 	%rd117, %rd115, %rd116;
	mul.wide.s32 	%rd118, %r1266, 4;
	add.s64 	%rd119, %rd117, %rd118;
	ld.global.nc.f32 	%f652, [%rd119];
	mul.wide.s32 	%rd120, %r2507, 4;
	add.s64 	%rd122, %rd25, %rd120;
	ld.const.f32 	%f653, [%rd122];
	mul.f32 	%f724, %f652, %f653;
	setp.lt.f32 	%p44, %f724, %f1221;
	setp.gt.f32 	%p45, %f724, 0f00000000;
	and.pred  	%p46, %p44, %p45;
	mov.u32 	%r1465, %r2507;
	@%p46 bra 	$L__BB15_36;
	ld.param.u64 	%rd327, [_Z25dynamic_graph_topk_kernelILi32EEviiiPKfPKlPlPf_param_3];
	ld.param.u32 	%r1381, [_Z25dynamic_graph_topk_kernelILi32EEviiiPKfPKlPlPf_param_1];
	add.s32 	%r1270, %r69, -1;
	mad.lo.s32 	%r1271, %r1270, %r1381, %r2469;
	cvta.to.global.u64 	%rd123, %rd327;
	mov.u32 	%r1272, %ctaid.y;
	mul.lo.s32 	%r1273, %r1381, %r1272;
	mul.lo.s32 	%r1274, %r1273, %r1381;
	mul.wide.s32 	%rd124, %r1274, 4;
	add.s64 	%rd125, %rd123, %rd124;
	mul.wide.s32 	%rd126, %r1271, 4;
	add.s64 	%rd127, %rd125, %rd126;
	ld.global.nc.f32 	%f654, [%rd127];
	mul.wide.s32 	%rd128, %r2506, 4;
	add.s64 	%rd130, %rd25, %rd128;
	ld.const.f32 	%f655, [%rd130];
	mul.f32 	%f724, %f654, %f655;
	setp.lt.f32 	%p47, %f724, %f1221;
	setp.gt.f32 	%p48, %f724, 0f00000000;
	and.pred  	%p49, %p47, %p48;
	mov.u32 	%r1465, %r2506;
	@%p49 bra 	$L__BB15_36;
	ld.param.u64 	%rd328, [_Z25dynamic_graph_topk_kernelILi32EEviiiPKfPKlPlPf_param_3];
	ld.param.u32 	%r1382, [_Z25dynamic_graph_topk_kernelILi32EEviiiPKfPKlPlPf_param_1];
	add.s32 	%r1275, %r69, -1;
	mad.lo.s32 	%r1276, %r1275, %r1382, %r2470;
	cvta.to.global.u64 	%rd131, %rd328;
	mov.u32 	%r1277, %ctaid.y;
	mul.lo.s32 	%r1278, %r1382, %r1277;
	mul.lo.s32 	%r1279, %r1278, %r1382;
	mul.wide.s32 	%rd132, %r1279, 4;
	add.s64 	%rd133, %rd131, %rd132;
	mul.wide.s32 	%rd134, %r1276, 4;
	add.s64 	%rd135, %rd133, %rd134;
	ld.global.nc.f32 	%f656, [%rd135];
	mul.wide.s32 	%rd136, %r2505, 4;
	add.s64 	%rd138, %rd25, %rd136;
	ld.const.f32 	%f657, [%rd138];
	mul.f32 	%f724, %f656, %f657;
	setp.lt.f32 	%p50, %f724, %f1221;
	setp.gt.f32 	%p51, %f724, 0f00000000;
	and.pred  	%p52, %p50, %p51;
	mov.u32 	%r1465, %r2505;
	@%p52 bra 	$L__BB15_36;
	ld.param.u64 	%rd329, [_Z25dynamic_graph_topk_kernelILi32EEviiiPKfPKlPlPf_param_3];
	ld.param.u32 	%r1383, [_Z25dynamic_graph_topk_kernelILi32EEviiiPKfPKlPlPf_param_1];
	add.s32 	%r1280, %r69, -1;
	mad.lo.s32 	%r1281, %r1280, %r1383, %r2471;
	cvta.to.global.u64 	%rd139, %rd329;
	mov.u32 	%r1282, %ctaid.y;
	mul.lo.s32 	%r1283, %r1383, %r1282;
	mul.lo.s32 	%r1284, %r1283, %r1383;
	mul.wide.s32 	%rd140, %r1284, 4;
	add.s64 	%rd141, %rd139, %rd140;
	mul.wide.s32 	%rd142, %r1281, 4;
	add.s64 	%rd143, %rd141, %rd142;
	ld.global.nc.f32 	%f658, [%rd143];
	mul.wide.s32 	%rd144, %r2504, 4;
	add.s64 	%rd146, %rd25, %rd144;
	ld.const.f32 	%f659, [%rd146];
	mul.f32 	%f724, %f658, %f659;
	setp.lt.f32 	%p53, %f724, %f1221;
	setp.gt.f32 	%p54, %f724, 0f00000000;
	and.pred  	%p55, %p53, %p54;
	mov.u32 	%r1465, %r2504;
	@%p55 bra 	$L__BB15_36;
	ld.param.u64 	%rd330, [_Z25dynamic_graph_topk_kernelILi32EEviiiPKfPKlPlPf_param_3];
	ld.param.u32 	%r1384, [_Z25dynamic_graph_topk_kernelILi32EEviiiPKfPKlPlPf_param_1];
	add.s32 	%r1285, %r69, -1;
	mad.lo.s32 	%r1286, %r1285, %r1384, %r2472;
	cvta.to.global.u64 	%rd147, %rd330;
	mov.u32 	%r1287, %ctaid.y;
	mul.lo.s32 	%r1288, %r1384, %r1287;
	mul.lo.s32 	%r1289, %r1288, %r1384;
	mul.wide.s32 	%rd148, %r1289, 4;
	add.s64 	%rd149, %rd147, %rd148;
	mul.wide.s32 	%rd150, %r1286, 4;
	add.s64 	%rd151, %rd149, %rd150;
	ld.global.nc.f32 	%f660, [%rd151];
	mul.wide.s32 	%rd152, %r2503, 4;
	add.s64 	%rd154, %rd25, %rd152;
	ld.const.f32 	%f661, [%rd154];
	mul.f32 	%f724, %f660, %f661;
	setp.lt.f32 	%p56, %f724, %f1221;
	setp.gt.f32 	%p57, %f724, 0f00000000;
	and.pred  	%p58, %p56, %p57;
	mov.u32 	%r1465, %r2503;
	@%p58 bra 	$L__BB15_36;
	ld.param.u64 	%rd331, [_Z25dynamic_graph_topk_kernelILi32EEviiiPKfPKlPlPf_param_3];
	ld.param.u32 	%r1385, [_Z25dynamic_graph_topk_kernelILi32EEviiiPKfPKlPlPf_param_1];
	add.s32 	%r1290, %r69, -1;
	mad.lo.s32 	%r1291, %r1290, %r1385, %r2473;
	cvta.to.global.u64 	%rd155, %rd331;
	mov.u32 	%r1292, %ctaid.y;
	mul.lo.s32 	%r1293, %r1385, %r1292;
	mul.lo.s32 	%r1294, %r1293, %r1385;
	mul.wide.s32 	%rd156, %r1294, 4;
	add.s64 	%rd157, %rd155, %rd156;
	mul.wide.s32 	%rd158, %r1291, 4;
	add.s64 	%rd159, %rd157, %rd158;
	ld.global.nc.f32 	%f662, [%rd159];
	mul.wide.s32 	%rd160, %r2502, 4;
	add.s64 	%rd162, %rd25, %rd160;
	ld.const.f32 	%f663, [%rd162];
	mul.f32 	%f724, %f662, %f663;
	setp.lt.f32 	%p59, %f724, %f1221;
	setp.gt.f32 	%p60, %f724, 0f00000000;
	and.pred  	%p61, %p59, %p60;
	mov.u32 	%r1465, %r2502;
	@%p61 bra 	$L__BB15_36;
	ld.param.u64 	%rd332, [_Z25dynamic_graph_topk_kernelILi32EEviiiPKfPKlPlPf_param_3];
	ld.param.u32 	%r1386, [_Z25dynamic_graph_topk_kernelILi32EEviiiPKfPKlPlPf_param_1];
	add.s32 	%r1295, %r69, -1;
	mad.lo.s32 	%r1296, %r1295, %r1386, %r2474;
	cvta.to.global.u64 	%rd163, %rd332;
	mov.u32 	%r1297, %ctaid.y;
	mul.lo.s32 	%r1298, %r1386, %r1297;
	mul.lo.s32 	%r1299, %r1298, %r1386;
	mul.wide.s32 	%rd164, %r1299, 4;
	add.s64 	%rd165, %rd163, %rd164;
	mul.wide.s32 	%rd166, %r1296, 4;
	add.s64 	%rd167, %rd165, %rd166;
	ld.global.nc.f32 	%f664, [%rd167];
	mul.wide.s32 	%rd168, %r2501, 4;
	add.s64 	%rd170, %rd25, %rd168;
	ld.const.f32 	%f665, [%rd170];
	mul.f32 	%f724, %f664, %f665;
	setp.lt.f32 	%p62, %f724, %f1221;
	setp.gt.f32 	%p63, %f724, 0f00000000;
	and.pred  	%p64, %p62, %p63;
	mov.u32 	%r1465, %r2501;
	@%p64 bra 	$L__BB15_36;
	ld.param.u64 	%rd333, [_Z25dynamic_graph_topk_kernelILi32EEviiiPKfPKlPlPf_param_3];
	ld.param.u32 	%r1387, [_Z25dynamic_graph_topk_kernelILi32EEviiiPKfPKlPlPf_param_1];
	add.s32 	%r1300, %r69, -1;
	mad.lo.s32 	%r1301, %r1300, %r1387, %r2475;
	cvta.to.global.u64 	%rd171, %rd333;
	mov.u32 	%r1302, %ctaid.y;
	mul.lo.s32 	%r1303, %r1387, %r1302;
	mul.lo.s32 	%r1304, %r1303, %r1387;
	mul.wide.s32 	%rd172, %r1304, 4;
	add.s64 	%rd173, %rd171, %rd172;
	mul.wide.s32 	%rd174, %r1301, 4;
	add.s64 	%rd175, %rd173, %rd174;
	ld.global.nc.f32 	%f666, [%rd175];
	mul.wide.s32 	%rd176, %r2500, 4;
	add.s64 	%rd178, %rd25, %rd176;
	ld.const.f32 	%f667, [%rd178];
	mul.f32 	%f724, %f666, %f667;
	setp.lt.f32 	%p65, %f724, %f1221;
	setp.gt.f32 	%p66, %f724, 0f00000000;
	and.pred  	%p67, %p65, %p66;
	mov.u32 	%r1465, %r2500;
	@%p67 bra 	$L__BB15_36;
	ld.param.u64 	%rd334, [_Z25dynamic_graph_topk_kernelILi32EEviiiPKfPKlPlPf_param_3];
	ld.param.u32 	%r1388, [_Z25dynamic_graph_topk_kernelILi32EEviiiPKfPKlPlPf_param_1];
	add.s32 	%r1305, %r69, -1;
	mad.lo.s32 	%r1306, %r1305, %r1388, %r2476;
	cvta.to.global.u64 	%rd179, %rd334;
	mov.u32 	%r1307, %ctaid.y;
	mul.lo.s32 	%r1308, %r1388, %r1307;
	mul.lo.s32 	%r1309, %r1308, %r1388;
	mul.wide.s32 	%rd180, %r1309, 4;
	add.s64 	%rd181, %rd179, %rd180;
	mul.wide.s32 	%rd182, %r1306, 4;
	add.s64 	%rd183, %rd181, %rd182;
	ld.global.nc.f32 	%f668, [%rd183];
	mul.wide.s32 	%rd184, %r2499, 4;
	add.s64 	%rd186, %rd25, %rd184;
	ld.const.f32 	%f669, [%rd186];
	mul.f32 	%f724, %f668, %f669;
	setp.lt.f32 	%p68, %f724, %f1221;
	setp.gt.f32 	%p69, %f724, 0f00000000;
	and.pred  	%p70, %p68, %p69;
	mov.u32 	%r1465, %r2499;
	@%p70 bra 	$L__BB15_36;
	ld.param.u64 	%rd335, [_Z25dynamic_graph_topk_kernelILi32EEviiiPKfPKlPlPf_param_3];
	ld.param.u32 	%r1389, [_Z25dynamic_graph_topk_kernelILi32EEviiiPKfPKlPlPf_param_1];
	add.s32 	%r1310, %r69, -1;
	mad.lo.s32 	%r1311, %r1310, %r1389, %r2477;
	cvta.to.global.u64 	%rd187, %rd335;
	mov.u32 	%r1312, %ctaid.y;
	mul.lo.s32 	%r1313, %r1389, %r1312;
	mul.lo.s32 	%r1314, %r1313, %r1389;
	mul.wide.s32 	%rd188, %r1314, 4;
	add.s64 	%rd189, %rd187, %rd188;
	mul.wide.s32 	%rd190, %r1311, 4;
	add.s64 	%rd191, %rd189, %rd190;
	ld.global.nc.f32 	%f670, [%rd191];
	mul.wide.s32 	%rd192, %r2498, 4;
	add.s64 	%rd194, %rd25, %rd192;
	ld.const.f32 	%f671, [%rd194];
	mul.f32 	%f724, %f670, %f671;
	setp.lt.f32 	%p71, %f724, %f1221;
	setp.gt.f32 	%p72, %f724, 0f00000000;
	and.pred  	%p73, %p71, %p72;
	mov.u32 	%r1465, %r2498;
	@%p73 bra 	$L__BB15_36;
	ld.param.u64 	%rd336, [_Z25dynamic_graph_topk_kernelILi32EEviiiPKfPKlPlPf_param_3];
	ld.param.u32 	%r1390, [_Z25dynamic_graph_topk_kernelILi32EEviiiPKfPKlPlPf_param_1];
	add.s32 	%r1315, %r69, -1;
	mad.lo.s32 	%r1316, %r1315, %r1390, %r2478;
	cvta.to.global.u64 	%rd195, %rd336;
	mov.u32 	%r1317, %ctaid.y;
	mul.lo.s32 	%r1318, %r1390, %r1317;
	mul.lo.s32 	%r1319, %r1318, %r1390;
	mul.wide.s32 	%rd196, %r1319, 4;
	add.s64 	%rd197, %rd195, %rd196;
	mul.wide.s32 	%rd198, %r1316, 4;
	add.s64 	%rd199, %rd197, %rd198;
	ld.global.nc.f32 	%f672, [%rd199];
	mul.wide.s32 	%rd200, %r2497, 4;
	add.s64 	%rd202, %rd25, %rd200;
	ld.const.f32 	%f673, [%rd202];
	mul.f32 	%f724, %f672, %f673;
	setp.lt.f32 	%p74, %f724, %f1221;
	setp.gt.f32 	%p75, %f724, 0f00000000;
	and.pred  	%p76, %p74, %p75;
	mov.u32 	%r1465, %r2497;
	@%p76 bra 	$L__BB15_36;
	ld.param.u64 	%rd337, [_Z25dynamic_graph_topk_kernelILi32EEviiiPKfPKlPlPf_param_3];
	ld.param.u32 	%r1391, [_Z25dynamic_graph_topk_kernelILi32EEviiiPKfPKlPlPf_param_1];
	add.s32 	%r1320, %r69, -1;
	mad.lo.s32 	%r1321, %r1320, %r1391, %r2479;
	cvta.to.global.u64 	%rd203, %rd337;
	mov.u32 	%r1322, %ctaid.y;
	mul.lo.s32 	%r1323, %r1391, %r1322;
	mul.lo.s32 	%r1324, %r1323, %r1391;
	mul.wide.s32 	%rd204, %r1324, 4;
	add.s64 	%rd205, %rd203, %rd204;
	mul.wide.s32 	%rd206, %r1321, 4;
	add.s64 	%rd207, %rd205, %rd206;
	ld.global.nc.f32 	%f674, [%rd207];
	mul.wide.s32 	%rd208, %r2496, 4;
	add.s64 	%rd210, %rd25, %rd208;
	ld.const.f32 	%f675, [%rd210];
	mul.f32 	%f724, %f674, %f675;
	setp.lt.f32 	%p77, %f724, %f1221;
	setp.gt.f32 	%p78, %f724, 0f00000000;
	and.pred  	%p79, %p77, %p78;
	mov.u32 	%r1465, %r2496;
	@%p79 bra 	$L__BB15_36;
	ld.param.u64 	%rd338, [_Z25dynamic_graph_topk_kernelILi32EEviiiPKfPKlPlPf_param_3];
	ld.param.u32 	%r1392, [_Z25dynamic_graph_topk_kernelILi32EEviiiPKfPKlPlPf_param_1];
	add.s32 	%r1325, %r69, -1;
	mad.lo.s32 	%r1326, %r1325, %r1392, %r2480;
	cvta.to.global.u64 	%rd211, %rd338;
	mov.u32 	%r1327, %ctaid.y;
	mul.lo.s32 	%r1328, %r1392, %r1327;
	mul.lo.s32 	%r1329, %r1328, %r1392;
	mul.wide.s32 	%rd212, %r1329, 4;
	add.s64 	%rd213, %rd211, %rd212;
	mul.wide.s32 	%rd214, %r1326, 4;
	add.s64 	%rd215, %rd213, %rd214;
	ld.global.nc.f32 	%f676, [%rd215];
	mul.wide.s32 	%rd216, %r2495, 4;
	add.s64 	%rd218, %rd25, %rd216;
	ld.const.f32 	%f677, [%rd218];
	mul.f32 	%f724, %f676, %f677;
	setp.lt.f32 	%p80, %f724, %f1221;
	setp.gt.f32 	%p81, %f724, 0f00000000;
	and.pred  	%p82, %p80, %p81;
	mov.u32 	%r1465, %r2495;
	@%p82 bra 	$L__BB15_36;
	ld.param.u64 	%rd339, [_Z25dynamic_graph_topk_kernelILi32EEviiiPKfPKlPlPf_param_3];
	ld.param.u32 	%r1393, [_Z25dynamic_graph_topk_kernelILi32EEviiiPKfPKlPlPf_param_1];
	add.s32 	%r1330, %r69, -1;
	mad.lo.s32 	%r1331, %r1330, %r1393, %r2481;
	cvta.to.global.u64 	%rd219, %rd339;
	mov.u32 	%r1332, %ctaid.y;
	mul.lo.s32 	%r1333, %r1393, %r1332;
	mul.lo.s32 	%r1334, %r1333, %r1393;
	mul.wide.s32 	%rd220, %r1334, 4;
	add.s64 	%rd221, %rd219, %rd220;
	mul.wide.s32 	%rd222, %r1331, 4;
	add.s64 	%rd223, %rd221, %rd222;
	ld.global.nc.f32 	%f678, [%rd223];
	mul.wide.s32 	%rd224, %r2494, 4;
	add.s64 	%rd226, %rd25, %rd224;
	ld.const.f32 	%f679, [%rd226];
	mul.f32 	%f724, %f678, %f679;
	setp.lt.f32 	%p83, %f724, %f1221;
	setp.gt.f32 	%p84, %f724, 0f00000000;
	and.pred  	%p85, %p83, %p84;
	mov.u32 	%r1465, %r2494;
	@%p85 bra 	$L__BB15_36;
	ld.param.u64 	%rd340, [_Z25dynamic_graph_topk_kernelILi32EEviiiPKfPKlPlPf_param_3];
	ld.param.u32 	%r1394, [_Z25dynamic_graph_topk_kernelILi32EEviiiPKfPKlPlPf_param_1];
	add.s32 	%r1335, %r69, -1;
	mad.lo.s32 	%r1336, %r1335, %r1394, %r2482;
	cvta.to.global.u64 	%rd227, %rd340;
	mov.u32 	%r1337, %ctaid.y;
	mul.lo.s32 	%r1338, %r1394, %r1337;
	mul.lo.s32 	%r1339, %r1338, %r1394;
	mul.wide.s32 	%rd228, %r1339, 4;
	add.s64 	%rd229, %rd227, %rd228;
	mul.wide.s32 	%rd230, %r1336, 4;
	add.s64 	%rd231, %rd229, %rd230;
	ld.global.nc.f32 	%f680, [%rd231];
	mul.wide.s32 	%rd232, %r2493, 4;
	add.s64 	%rd234, %rd25, %rd232;
	ld.const.f32 	%f681, [%rd234];
	mul.f32 	%f724, %f680, %f681;
	setp.lt.f32 	%p86, %f724, %f1221;
	setp.gt.f32 	%p87, %f724, 0f00000000;
	and.pred  	%p88, %p86, %p87;
	mov.u32 	%r1465, %r2493;
	@%p88 bra 	$L__BB15_36;
	ld.param.u64 	%rd341, [_Z25dynamic_graph_topk_kernelILi32EEviiiPKfPKlPlPf_param_3];
	ld.param.u32 	%r1395, [_Z25dynamic_graph_topk_kernelILi32EEviiiPKfPKlPlPf_param_1];
	add.s32 	%r1340, %r69, -1;
	mad.lo.s32 	%r1341, %r1340, %r1395, %r2483;
	cvta.to.global.u64 	%rd235, %rd341;
	mov.u32 	%r1342, %ctaid.y;
	mul.lo.s32 	%r1343, %r1395, %r1342;
	mul.lo.s32 	%r1344, %r1343, %r1395;
	mul.wide.s32 	%rd236, %r1344, 4;
	add.s64 	%rd237, %rd235, %rd236;
	mul.wide.s32 	%rd238, %r1341, 4;
	add.s64 	%rd239, %rd237, %rd238;
	ld.global.nc.f32 	%f682, [%rd239];
	mul.wide.s32 	%rd240, %r2492, 4;
	add.s64 	%rd242, %rd25, %rd240;
	ld.const.f32 	%f683, [%rd242];
	mul.f32 	%f724, %f682, %f683;
	setp.lt.f32 	%p89, %f724, %f1221;
	setp.gt.f32 	%p90, %f724, 0f00000000;
	and.pred  	%p91, %p89, %p90;
	mov.u32 	%r1465, %r2492;
	@%p91 bra 	$L__BB15_36;
	ld.param.u64 	%rd342, [_Z25dynamic_graph_topk_kernelILi32EEviiiPKfPKlPlPf_param_3];
	ld.param.u32 	%r1396, [_Z25dynamic_graph_topk_kernelILi32EEviiiPKfPKlPlPf_param_1];
	add.s32 	%r1345, %r69, -1;
	mad.lo.s32 	%r1346, %r1345, %r1396, %r2484;
	cvta.to.global.u64 	%rd243, %rd342;
	mov.u32 	%r1347, %ctaid.y;
	mul.lo.s32 	%r1348, %r1396, %r1347;
	mul.lo.s32 	%r1349, %r1348, %r1396;
	mul.wide.s32 	%rd244, %r1349, 4;
	add.s64 	%rd245, %rd243, %rd244;
	mul.wide.s32 	%rd246, %r1346, 4;
	add.s64 	%rd247, %rd245, %rd246;
	ld.global.nc.f32 	%f684, [%rd247];
	mul.wide.s32 	%rd248, %r2491, 4;
	add.s64 	%rd250, %rd25, %rd248;
	ld.const.f32 	%f685, [%rd250];
	mul.f32 	%f724, %f684, %f685;
	setp.lt.f32 	%p92, %f724, %f1221;
	setp.gt.f32 	%p93, %f724, 0f00000000;
	and.pred  	%p94, %p92, %p93;
	mov.u32 	%r1465, %r2491;
	@%p94 bra 	$L__BB15_36;
	ld.param.u64 	%rd343, [_Z25dynamic_graph_topk_kernelILi32EEviiiPKfPKlPlPf_param_3];
	ld.param.u32 	%r1397, [_Z25dynamic_graph_topk_kernelILi32EEviiiPKfPKlPlPf_param_1];
	add.s32 	%r1350, %r69, -1;
	mad.lo.s32 	%r1351, %r1350, %r1397, %r2485;
	cvta.to.global.u64 	%rd251, %rd343;
	mov.u32 	%r1352, %ctaid.y;
	mul.lo.s32 	%r1353, %r1397, %r1352;
	mul.lo.s32 	%r1354, %r1353, %r1397;
	mul.wide.s32 	%rd252, %r1354, 4;
	add.s64 	%rd253, %rd251, %rd252;
	mul.wide.s32 	%rd254, %r1351, 4;
	add.s64 	%rd255, %rd253, %rd254;
	ld.global.nc.f32 	%f686, [%rd255];
	mul.wide.s32 	%rd256, %r2490, 4;
	add.s64 	%rd258, %rd25, %rd256;
	ld.const.f32 	%f687, [%rd258];
	mul.f32 	%f724, %f686, %f687;
	setp.lt.f32 	%p95, %f724, %f1221;
	setp.gt.f32 	%p96, %f724, 0f00000000;
	and.pred  	%p97, %p95, %p96;
	mov.u32 	%r1465, %r2490;
	@%p97 bra 	$L__BB15_36;
	ld.param.u64 	%rd344, [_Z25dynamic_graph_topk_kernelILi32EEviiiPKfPKlPlPf_param_3];
	ld.param.u32 	%r1398, [_Z25dynamic_graph_topk_kernelILi32EEviiiPKfPKlPlPf_param_1];
	add.s32 	%r1355, %r69, -1;
	mad.lo.s32 	%r1356, %r1355, %r1398, %r2486;
	cvta.to.global.u64 	%rd259, %rd344;
	mov.u32 	%r1357, %ctaid.y;
	mul.lo.s32 	%r1358, %r1398, %r1357;
	mul.lo.s32 	%r1359, %r1358, %r1398;
	mul.wide.s32 	%rd260, %r1359, 4;
	add.s64 	%rd261, %rd259, %rd260;
	mul.wide.s32 	%rd262, %r1356, 4;
	add.s64 	%rd263, %rd261, %rd262;
	ld.global.nc.f32 	%f688, [%rd263];
	mul.wide.s32 	%rd264, %r2489, 4;
	add.s64 	%rd266, %rd25, %rd264;
	ld.const.f32 	%f689, [%rd266];
	mul.f32 	%f724, %f688, %f689;
	setp.lt.f32 	%p98, %f724, %f1221;
	setp.gt.f32 	%p99, %f724, 0f00000000;
	and.pred  	%p100, %p98, %p99;
	mov.u32 	%r1465, %r2489;
	@%p100 bra 	$L__BB15_36;
	ld.param.u64 	%rd345, [_Z25dynamic_graph_topk_kernelILi32EEviiiPKfPKlPlPf_param_3];
	ld.param.u32 	%r1399, [_Z25dynamic_graph_topk_kernelILi32EEviiiPKfPKlPlPf_param_1];
	add.s32 	%r1360, %r69, -1;
	mad.lo.s32 	%r1361, %r1360, %r1399, %r2487;
	cvta.to.global.u64 	%rd267, %rd345;
	mov.u32 	%r1362, %ctaid.y;
	mul.lo.s32 	%r1363, %r1399, %r1362;
	mul.lo.s32 	%r1364, %r1363, %r1399;
	mul.wide.s32 	%rd268, %r1364, 4;
	add.s64 	%rd269, %rd267, %rd268;
	mul.wide.s32 	%rd270, %r1361, 4;
	add.s64 	%rd271, %rd269, %rd270;
	ld.global.nc.f32 	%f690, [%rd271];
	mul.wide.s32 	%rd272, %r2488, 4;
	add.s64 	%rd274, %rd25, %rd272;
	ld.const.f32 	%f691, [%rd274];
	mul.f32 	%f724, %f690, %f691;
	setp.geu.f32 	%p101, %f724, %f1221;
	setp.leu.f32 	%p102, %f724, 0f00000000;
	or.pred  	%p103, %p101, %p102;
	mov.u32 	%r1465, %r2488;
	mov.f32 	%f1220, %f1;
	mov.u32 	%r2456, %r5;
	mov.u32 	%r2519, %r68;
	@%p103 bra 	$L__BB15_563;
$L__BB15_36:
	setp.leu.f32 	%p104, %f1251, %f1250;
	mov.f32 	%f728, %f1250;
	mov.u32 	%r1471, %r2486;
	mov.u32 	%r1468, %r2488;
	@%p104 bra 	$L__BB15_38;
	mov.f32 	%f728, %f1251;
	mov.f32 	%f1251, %f1250;
	mov.u32 	%r1471, %r2487;
	mov.u32 	%r2487, %r2486;
	mov.u32 	%r1468, %r2489;
	mov.u32 	%r2489, %r2488;
$L__BB15_38:
	setp.leu.f32 	%p105, %f728, %f1249;
	mov.f32 	%f727, %f1249;
	mov.u32 	%r1470, %r2485;
	mov.u32 	%r1473, %r1468;
	mov.u32 	%r1474, %r2489;
	mov.u32 	%r1475, %r2490;
	@%p105 bra 	$L__BB15_41;
	setp.leu.f32 	%p106, %f1251, %f1249;
	mov.f32 	%f727, %f728;
	mov.f32 	%f728, %f1249;
	mov.u32 	%r1470, %r1471;
	mov.u32 	%r1471, %r2485;
	mov.u32 	%r1474, %r2490;
	mov.u32 	%r1475, %r2489;
	@%p106 bra 	$L__BB15_41;
	mov.f32 	%f728, %f1251;
	mov.f32 	%f1251, %f1249;
	mov.u32 	%r1471, %r2487;
	mov.u32 	%r2487, %r2485;
	mov.u32 	%r1473, %r2490;
	mov.u32 	%r1474, %r1468;
$L__BB15_41:
	setp.leu.f32 	%p107, %f727, %f1248;
	mov.f32 	%f730, %f1248;
	mov.f32 	%f731, %f727;
	mov.f32 	%f732, %f728;
	mov.u32 	%r1476, %r2484;
	mov.u32 	%r1477, %r1470;
	mov.u32 	%r1478, %r1471;
	mov.u32 	%r1480, %r1473;
	mov.u32 	%r1481, %r1474;
	mov.u32 	%r1482, %r1475;
	mov.u32 	%r1483, %r2491;
	@%p107 bra 	$L__BB15_45;
	setp.leu.f32 	%p108, %f728, %f1248;
	mov.f32 	%f730, %f727;
	mov.f32 	%f731, %f1248;
	mov.f32 	%f732, %f728;
	mov.u32 	%r1476, %r1470;
	mov.u32 	%r1477, %r2484;
	mov.u32 	%r1478, %r1471;
	mov.u32 	%r1480, %r1473;
	mov.u32 	%r1481, %r1474;
	mov.u32 	%r1482, %r2491;
	mov.u32 	%r1483, %r1475;
	@%p108 bra 	$L__BB15_45;
	setp.leu.f32 	%p109, %f1251, %f1248;
	mov.f32 	%f730, %f727;
	mov.f32 	%f731, %f728;
	mov.f32 	%f732, %f1248;
	mov.u32 	%r1476, %r1470;
	mov.u32 	%r1477, %r1471;
	mov.u32 	%r1478, %r2484;
	mov.u32 	%r1480, %r1473;
	mov.u32 	%r1481, %r2491;
	mov.u32 	%r1482, %r1474;
	mov.u32 	%r1483, %r1475;
	@%p109 bra 	$L__BB15_45;
	mov.f32 	%f730, %f727;
	mov.f32 	%f731, %f728;
	mov.f32 	%f732, %f1251;
	mov.f32 	%f1251, %f1248;
	mov.u32 	%r1476, %r1470;
	mov.u32 	%r1477, %r1471;
	mov.u32 	%r1478, %r2487;
	mov.u32 	%r2487, %r2484;
	mov.u32 	%r1480, %r2491;
	mov.u32 	%r1481, %r1473;
	mov.u32 	%r1482, %r1474;
	mov.u32 	%r1483, %r1475;
$L__BB15_45:
	setp.leu.f32 	%p110, %f730, %f1247;
	mov.f32 	%f734, %f1247;
	mov.f32 	%f735, %f730;
	mov.f32 	%f736, %f731;
	mov.f32 	%f737, %f732;
	mov.u32 	%r1484, %r2483;
	mov.u32 	%r1485, %r1476;
	mov.u32 	%r1486, %r1477;
	mov.u32 	%r1487, %r1478;
	mov.u32 	%r1489, %r1480;
	mov.u32 	%r1490, %r1481;
	mov.u32 	%r1491, %r1482;
	mov.u32 	%r1492, %r1483;
	mov.u32 	%r1493, %r2492;
	@%p110 bra 	$L__BB15_50;
	setp.leu.f32 	%p111, %f731, %f1247;
	mov.f32 	%f734, %f730;
	mov.f32 	%f735, %f1247;
	mov.f32 	%f736, %f731;
	mov.f32 	%f737, %f732;
	mov.u32 	%r1484, %r1476;
	mov.u32 	%r1485, %r2483;
	mov.u32 	%r1486, %r1477;
	mov.u32 	%r1487, %r1478;
	mov.u32 	%r1489, %r1480;
	mov.u32 	%r1490, %r1481;
	mov.u32 	%r1491, %r1482;
	mov.u32 	%r1492, %r2492;
	mov.u32 	%r1493, %r1483;
	@%p111 bra 	$L__BB15_50;
	setp.leu.f32 	%p112, %f732, %f1247;
	mov.f32 	%f734, %f730;
	mov.f32 	%f735, %f731;
	mov.f32 	%f736, %f1247;
	mov.f32 	%f737, %f732;
	mov.u32 	%r1484, %r1476;
	mov.u32 	%r1485, %r1477;
	mov.u32 	%r1486, %r2483;
	mov.u32 	%r1487, %r1478;
	mov.u32 	%r1489, %r1480;
	mov.u32 	%r1490, %r1481;
	mov.u32 	%r1491, %r2492;
	mov.u32 	%r1492, %r1482;
	mov.u32 	%r1493, %r1483;
	@%p112 bra 	$L__BB15_50;
	setp.leu.f32 	%p113, %f1251, %f1247;
	mov.f32 	%f734, %f730;
	mov.f32 	%f735, %f731;
	mov.f32 	%f736, %f732;
	mov.f32 	%f737, %f1247;
	mov.u32 	%r1484, %r1476;
	mov.u32 	%r1485, %r1477;
	mov.u32 	%r1486, %r1478;
	mov.u32 	%r1487, %r2483;
	mov.u32 	%r1489, %r1480;
	mov.u32 	%r1490, %r2492;
	mov.u32 	%r1491, %r1481;
	mov.u32 	%r1492, %r1482;
	mov.u32 	%r1493, %r1483;
	@%p113 bra 	$L__BB15_50;
	mov.f32 	%f734, %f730;
	mov.f32 	%f735, %f731;
	mov.f32 	%f736, %f732;
	mov.f32 	%f737, %f1251;
	mov.f32 	%f1251, %f1247;
	mov.u32 	%r1484, %r1476;
	mov.u32 	%r1485, %r1477;
	mov.u32 	%r1486, %r1478;
	mov.u32 	%r1487, %r2487;
	mov.u32 	%r2487, %r2483;
	mov.u32 	%r1489, %r2492;
	mov.u32 	%r1490, %r1480;
	mov.u32 	%r1491, %r1481;
	mov.u32 	%r1492, %r1482;
	mov.u32 	%r1493, %r1483;
$L__BB15_50:
	setp.leu.f32 	%p114, %f734, %f1246;
	mov.f32 	%f739, %f1246;
	mov.f32 	%f740, %f734;
	mov.f32 	%f741, %f735;
	mov.f32 	%f742, %f736;
	mov.f32 	%f743, %f737;
	mov.u32 	%r1494, %r2482;
	mov.u32 	%r1495, %r1484;
	mov.u32 	%r1496, %r1485;
	mov.u32 	%r1497, %r1486;
	mov.u32 	%r1498, %r1487;
	mov.u32 	%r1500, %r1489;
	mov.u32 	%r1501, %r1490;
	mov.u32 	%r1502, %r1491;
	mov.u32 	%r1503, %r1492;
	mov.u32 	%r1504, %r1493;
	mov.u32 	%r1505, %r2493;
	@%p114 bra 	$L__BB15_56;
	setp.leu.f32 	%p115, %f735, %f1246;
	mov.f32 	%f739, %f734;
	mov.f32 	%f740, %f1246;
	mov.f32 	%f741, %f735;
	mov.f32 	%f742, %f736;
	mov.f32 	%f743, %f737;
	mov.u32 	%r1494, %r1484;
	mov.u32 	%r1495, %r2482;
	mov.u32 	%r1496, %r1485;
	mov.u32 	%r1497, %r1486;
	mov.u32 	%r1498, %r1487;
	mov.u32 	%r1500, %r1489;
	mov.u32 	%r1501, %r1490;
	mov.u32 	%r1502, %r1491;
	mov.u32 	%r1503, %r1492;
	mov.u32 	%r1504, %r2493;
	mov.u32 	%r1505, %r1493;
	@%p115 bra 	$L__BB15_56;
	setp.leu.f32 	%p116, %f736, %f1246;
	mov.f32 	%f739, %f734;
	mov.f32 	%f740, %f735;
	mov.f32 	%f741, %f1246;
	mov.f32 	%f742, %f736;
	mov.f32 	%f743, %f737;
	mov.u32 	%r1494, %r1484;
	mov.u32 	%r1495, %r1485;
	mov.u32 	%r1496, %r2482;
	mov.u32 	%r1497, %r1486;
	mov.u32 	%r1498, %r1487;
	mov.u32 	%r1500, %r1489;
	mov.u32 	%r1501, %r1490;
	mov.u32 	%r1502, %r1491;
	mov.u32 	%r1503, %r2493;
	mov.u32 	%r1504, %r1492;
	mov.u32 	%r1505, %r1493;
	@%p116 bra 	$L__BB15_56;
	setp.leu.f32 	%p117, %f737, %f1246;
	mov.f32 	%f739, %f734;
	mov.f32 	%f740, %f735;
	mov.f32 	%f741, %f736;
	mov.f32 	%f742, %f1246;
	mov.f32 	%f743, %f737;
	mov.u32 	%r1494, %r1484;
	mov.u32 	%r1495, %r1485;
	mov.u32 	%r1496, %r1486;
	mov.u32 	%r1497, %r2482;
	mov.u32 	%r1498, %r1487;
	mov.u32 	%r1500, %r1489;
	mov.u32 	%r1501, %r1490;
	mov.u32 	%r1502, %r2493;
	mov.u32 	%r1503, %r1491;
	mov.u32 	%r1504, %r1492;
	mov.u32 	%r1505, %r1493;
	@%p117 bra 	$L__BB15_56;
	setp.leu.f32 	%p118, %f1251, %f1246;
	mov.f32 	%f739, %f734;
	mov.f32 	%f740, %f735;
	mov.f32 	%f741, %f736;
	mov.f32 	%f742, %f737;
	mov.f32 	%f743, %f1246;
	mov.u32 	%r1494, %r1484;
	mov.u32 	%r1495, %r1485;
	mov.u32 	%r1496, %r1486;
	mov.u32 	%r1497, %r1487;
	mov.u32 	%r1498, %r2482;
	mov.u32 	%r1500, %r1489;
	mov.u32 	%r1501, %r2493;
	mov.u32 	%r1502, %r1490;
	mov.u32 	%r1503, %r1491;
	mov.u32 	%r1504, %r1492;
	mov.u32 	%r1505, %r1493;
	@%p118 bra 	$L__BB15_56;
	mov.f32 	%f739, %f734;
	mov.f32 	%f740, %f735;
	mov.f32 	%f741, %f736;
	mov.f32 	%f742, %f737;
	mov.f32 	%f743, %f1251;
	mov.f32 	%f1251, %f1246;
	mov.u32 	%r1494, %r1484;
	mov.u32 	%r1495, %r1485;
	mov.u32 	%r1496, %r1486;
	mov.u32 	%r1497, %r1487;
	mov.u32 	%r1498, %r2487;
	mov.u32 	%r2487, %r2482;
	mov.u32 	%r1500, %r2493;
	mov.u32 	%r1501, %r1489;
	mov.u32 	%r1502, %r1490;
	mov.u32 	%r1503, %r1491;
	mov.u32 	%r1504, %r1492;
	mov.u32 	%r1505, %r1493;
$L__BB15_56:
	setp.leu.f32 	%p119, %f739, %f1245;
	mov.f32 	%f745, %f1245;
	mov.f32 	%f746, %f739;
	mov.f32 	%f747, %f740;
	mov.f32 	%f748, %f741;
	mov.f32 	%f749, %f742;
	mov.f32 	%f750, %f743;
	mov.u32 	%r1506, %r2481;
	mov.u32 	%r1507, %r1494;
	mov.u32 	%r1508, %r1495;
	mov.u32 	%r1509, %r1496;
	mov.u32 	%r1510, %r1497;
	mov.u32 	%r1511, %r1498;
	mov.u32 	%r1513, %r1500;
	mov.u32 	%r1514, %r1501;
	mov.u32 	%r1515, %r1502;
	mov.u32 	%r1516, %r1503;
	mov.u32 	%r1517, %r1504;
	mov.u32 	%r1518, %r1505;
	mov.u32 	%r1519, %r2494;
	@%p119 bra 	$L__BB15_63;
	setp.leu.f32 	%p120, %f740, %f1245;
	mov.f32 	%f745, %f739;
	mov.f32 	%f746, %f1245;
	mov.f32 	%f747, %f740;
	mov.f32 	%f748, %f741;
	mov.f32 	%f749, %f742;
	mov.f32 	%f750, %f743;
	mov.u32 	%r1506, %r1494;
	mov.u32 	%r1507, %r2481;
	mov.u32 	%r1508, %r1495;
	mov.u32 	%r1509, %r1496;
	mov.u32 	%r1510, %r1497;
	mov.u32 	%r1511, %r1498;
	mov.u32 	%r1513, %r1500;
	mov.u32 	%r1514, %r1501;
	mov.u32 	%r1515, %r1502;
	mov.u32 	%r1516, %r1503;
	mov.u32 	%r1517, %r1504;
	mov.u32 	%r1518, %r2494;
	mov.u32 	%r1519, %r1505;
	@%p120 bra 	$L__BB15_63;
	setp.leu.f32 	%p121, %f741, %f1245;
	mov.f32 	%f745, %f739;
	mov.f32 	%f746, %f740;
	mov.f32 	%f747, %f1245;
	mov.f32 	%f748, %f741;
	mov.f32 	%f749, %f742;
	mov.f32 	%f750, %f743;
	mov.u32 	%r1506, %r1494;
	mov.u32 	%r1507, %r1495;
	mov.u32 	%r1508, %r2481;
	mov.u32 	%r1509, %r1496;
	mov.u32 	%r1510, %r1497;
	mov.u32 	%r1511, %r1498;
	mov.u32 	%r1513, %r1500;
	mov.u32 	%r1514, %r1501;
	mov.u32 	%r1515, %r1502;
	mov.u32 	%r1516, %r1503;
	mov.u32 	%r1517, %r2494;
	mov.u32 	%r1518, %r1504;
	mov.u32 	%r1519, %r1505;
	@%p121 bra 	$L__BB15_63;
	setp.leu.f32 	%p122, %f742, %f1245;
	mov.f32 	%f745, %f739;
	mov.f32 	%f746, %f740;
	mov.f32 	%f747, %f741;
	mov.f32 	%f748, %f1245;
	mov.f32 	%f749, %f742;
	mov.f32 	%f750, %f743;
	mov.u32 	%r1506, %r1494;
	mov.u32 	%r1507, %r1495;
	mov.u32 	%r1508, %r1496;
	mov.u32 	%r1509, %r2481;
	mov.u32 	%r1510, %r1497;
	mov.u32 	%r1511, %r1498;
	mov.u32 	%r1513, %r1500;
	mov.u32 	%r1514, %r1501;
	mov.u32 	%r1515, %r1502;
	mov.u32 	%r1516, %r2494;
	mov.u32 	%r1517, %r1503;
	mov.u32 	%r1518, %r1504;
	mov.u32 	%r1519, %r1505;
	@%p122 bra 	$L__BB15_63;
	setp.leu.f32 	%p123, %f743, %f1245;
	mov.f32 	%f745, %f739;
	mov.f32 	%f746, %f740;
	mov.f32 	%f747, %f741;
	mov.f32 	%f748, %f742;
	mov.f32 	%f749, %f1245;
	mov.f32 	%f750, %f743;
	mov.u32 	%r1506, %r1494;
	mov.u32 	%r1507, %r1495;
	mov.u32 	%r1508, %r1496;
	mov.u32 	%r1509, %r1497;
	mov.u32 	%r1510, %r2481;
	mov.u32 	%r1511, %r1498;
	mov.u32 	%r1513, %r1500;
	mov.u32 	%r1514, %r1501;
	mov.u32 	%r1515, %r2494;
	mov.u32 	%r1516, %r1502;
	mov.u32 	%r1517, %r1503;
	mov.u32 	%r1518, %r1504;
	mov.u32 	%r1519, %r1505;
	@%p123 bra 	$L__BB15_63;
	setp.leu.f32 	%p124, %f1251, %f1245;
	mov.f32 	%f745, %f739;
	mov.f32 	%f746, %f740;
	mov.f32 	%f747, %f741;
	mov.f32 	%f748, %f742;
	mov.f32 	%f749, %f743;
	mov.f32 	%f750, %f1245;
	mov.u32 	%r1506, %r1494;
	mov.u32 	%r1507, %r1495;
	mov.u32 	%r1508, %r1496;
	mov.u32 	%r1509, %r1497;
	mov.u32 	%r1510, %r1498;
	mov.u32 	%r1511, %r2481;
	mov.u32 	%r1513, %r1500;
	mov.u32 	%r1514, %r2494;
	mov.u32 	%r1515, %r1501;
	mov.u32 	%r1516, %r1502;
	mov.u32 	%r1517, %r1503;
	mov.u32 	%r1518, %r1504;
	mov.u32 	%r1519, %r1505;
	@%p124 bra 	$L__BB15_63;
	mov.f32 	%f745, %f739;
	mov.f32 	%f746, %f740;
	mov.f32 	%f747, %f741;
	mov.f32 	%f748, %f742;
	mov.f32 	%f749, %f743;
	mov.f32 	%f750, %f1251;
	mov.f32 	%f1251, %f1245;
	mov.u32 	%r1506, %r1494;
	mov.u32 	%r1507, %r1495;
	mov.u32 	%r1508, %r1496;
	mov.u32 	%r1509, %r1497;
	mov.u32 	%r1510, %r1498;
	mov.u32 	%r1511, %r2487;
	mov.u32 	%r2487, %r2481;
	mov.u32 	%r1513, %r2494;
	mov.u32 	%r1514, %r1500;
	mov.u32 	%r1515, %r1501;
	mov.u32 	%r1516, %r1502;
	mov.u32 	%r1517, %r1503;
	mov.u32 	%r1518, %r1504;
	mov.u32 	%r1519, %r1505;
$L__BB15_63:
	setp.leu.f32 	%p125, %f745, %f1244;
	mov.f32 	%f752, %f1244;
	mov.f32 	%f753, %f745;
	mov.f32 	%f754, %f746;
	mov.f32 	%f755, %f747;
	mov.f32 	%f756, %f748;
	mov.f32 	%f757, %f749;
	mov.f32 	%f758, %f750;
	mov.u32 	%r1520, %r2480;
	mov.u32 	%r1521, %r1506;
	mov.u32 	%r1522, %r1507;
	mov.u32 	%r1523, %r1508;
	mov.u32 	%r1524, %r1509;
	mov.u32 	%r1525, %r1510;
	mov.u32 	%r1526, %r1511;
	mov.u32 	%r1528, %r1513;
	mov.u32 	%r1529, %r1514;
	mov.u32 	%r1530, %r1515;
	mov.u32 	%r1531, %r1516;
	mov.u32 	%r1532, %r1517;
	mov.u32 	%r1533, %r1518;
	mov.u32 	%r1534, %r1519;
	mov.u32 	%r1535, %r2495;
	@%p125 bra 	$L__BB15_71;
	setp.leu.f32 	%p126, %f746, %f1244;
	mov.f32 	%f752, %f745;
	mov.f32 	%f753, %f1244;
	mov.f32 	%f754, %f746;
	mov.f32 	%f755, %f747;
	mov.f32 	%f756, %f748;
	mov.f32 	%f757, %f749;
	mov.f32 	%f758, %f750;
	mov.u32 	%r1520, %r1506;
	mov.u32 	%r1521, %r2480;
	mov.u32 	%r1522, %r1507;
	mov.u32 	%r1523, %r1508;
	mov.u32 	%r1524, %r1509;
	mov.u32 	%r1525, %r1510;
	mov.u32 	%r1526, %r1511;
	mov.u32 	%r1528, %r1513;
	mov.u32 	%r1529, %r1514;
	mov.u32 	%r1530, %r1515;
	mov.u32 	%r1531, %r1516;
	mov.u32 	%r1532, %r1517;
	mov.u32 	%r1533, %r1518;
	mov.u32 	%r1534, %r2495;
	mov.u32 	%r1535, %r1519;
	@%p126 bra 	$L__BB15_71;
	setp.leu.f32 	%p127, %f747, %f1244;
	mov.f32 	%f752, %f745;
	mov.f32 	%f753, %f746;
	mov.f32 	%f754, %f1244;
	mov.f32 	%f755, %f747;
	mov.f32 	%f756, %f748;
	mov.f32 	%f757, %f749;
	mov.f32 	%f758, %f750;
	mov.u32 	%r1520, %r1506;
	mov.u32 	%r1521, %r1507;
	mov.u32 	%r1522, %r2480;
	mov.u32 	%r1523, %r1508;
	mov.u32 	%r1524, %r1509;
	mov.u32 	%r1525, %r1510;
	mov.u32 	%r1526, %r1511;
	mov.u32 	%r1528, %r1513;
	mov.u32 	%r1529, %r1514;
	mov.u32 	%r1530, %r1515;
	mov.u32 	%r1531, %r1516;
	mov.u32 	%r1532, %r1517;
	mov.u32 	%r1533, %r2495;
	mov.u32 	%r1534, %r1518;
	mov.u32 	%r1535, %r1519;
	@%p127 bra 	$L__BB15_71;
	setp.leu.f32 	%p128, %f748, %f1244;
	mov.f32 	%f752, %f745;
	mov.f32 	%f753, %f746;
	mov.f32 	%f754, %f747;
	mov.f32 	%f755, %f1244;
	mov.f32 	%f756, %f748;
	mov.f32 	%f757, %f749;
	mov.f32 	%f758, %f750;
	mov.u32 	%r1520, %r1506;
	mov.u32 	%r1521, %r1507;
	mov.u32 	%r1522, %r1508;
	mov.u32 	%r1523, %r2480;
	mov.u32 	%r1524, %r1509;
	mov.u32 	%r1525, %r1510;
	mov.u32 	%r1526, %r1511;
	mov.u32 	%r1528, %r1513;
	mov.u32 	%r1529, %r1514;
	mov.u32 	%r1530, %r1515;
	mov.u32 	%r1531, %r1516;
	mov.u32 	%r1532, %r2495;
	mov.u32 	%r1533, %r1517;
	mov.u32 	%r1534, %r1518;
	mov.u32 	%r1535, %r1519;
	@%p128 bra 	$L__BB15_71;
	setp.leu.f32 	%p129, %f749, %f1244;
	mov.f32 	%f752, %f745;
	mov.f32 	%f753, %f746;
	mov.f32 	%f754, %f747;
	mov.f32 	%f755, %f748;
	mov.f32 	%f756, %f1244;
	mov.f32 	%f757, %f749;
	mov.f32 	%f758, %f750;
	mov.u32 	%r1520, %r1506;
	mov.u32 	%r1521, %r1507;
	mov.u32 	%r1522, %r1508;
	mov.u32 	%r1523, %r1509;
	mov.u32 	%r1524, %r2480;
	mov.u32 	%r1525, %r1510;
	mov.u32 	%r1526, %r1511;
	mov.u32 	%r1528, %r1513;
	mov.u32 	%r1529, %r1514;
	mov.u32 	%r1530, %r1515;
	mov.u32 	%r1531, %r2495;
	mov.u32 	%r1532, %r1516;
	mov.u32 	%r1533, %r1517;
	mov.u32 	%r1534, %r1518;
	mov.u32 	%r1535, %r1519;
	@%p129 bra 	$L__BB15_71;
	setp.leu.f32 	%p130, %f750, %f1244;
	mov.f32 	%f752, %f745;
	mov.f32 	%f753, %f746;
	mov.f32 	%f754, %f747;
	mov.f32 	%f755, %f748;
	mov.f32 	%f756, %f749;
	mov.f32 	%f757, %f1244;
	mov.f32 	%f758, %f750;
	mov.u32 	%r1520, %r1506;
	mov.u32 	%r1521, %r1507;
	mov.u32 	%r1522, %r1508;
	mov.u32 	%r1523, %r1509;
	mov.u32 	%r1524, %r1510;
	mov.u32 	%r1525, %r2480;
	mov.u32 	%r1526, %r1511;
	mov.u32 	%r1528, %r1513;
	mov.u32 	%r1529, %r1514;
	mov.u32 	%r1530, %r2495;
	mov.u32 	%r1531, %r1515;
	mov.u32 	%r1532, %r1516;
	mov.u32 	%r1533, %r1517;
	mov.u32 	%r1534, %r1518;
	mov.u32 	%r1535, %r1519;
	@%p130 bra 	$L__BB15_71;
	setp.leu.f32 	%p131, %f1251, %f1244;
	mov.f32 	%f752, %f745;
	mov.f32 	%f753, %f746;
	mov.f32 	%f754, %f747;
	mov.f32 	%f755, %f748;
	mov.f32 	%f756, %f749;
	mov.f32 	%f757, %f750;
	mov.f32 	%f758, %f1244;
	mov.u32 	%r1520, %r1506;
	mov.u32 	%r1521, %r1507;
	mov.u32 	%r1522, %r1508;
	mov.u32 	%r1523, %r1509;
	mov.u32 	%r1524, %r1510;
	mov.u32 	%r1525, %r1511;
	mov.u32 	%r1526, %r2480;
	mov.u32 	%r1528, %r1513;
	mov.u32 	%r1529, %r2495;
	mov.u32 	%r1530, %r1514;
	mov.u32 	%r1531, %r1515;
	mov.u32 	%r1532, %r1516;
	mov.u32 	%r1533, %r1517;
	mov.u32 	%r1534, %r1518;
	mov.u32 	%r1535, %r1519;
	@%p131 bra 	$L__BB15_71;
	mov.f32 	%f752, %f745;
	mov.f32 	%f753, %f746;
	mov.f32 	%f754, %f747;
	mov.f32 	%f755, %f748;
	mov.f32 	%f756, %f749;
	mov.f32 	%f757, %f750;
	mov.f32 	%f758, %f1251;
	mov.f32 	%f1251, %f1244;
	mov.u32 	%r1520, %r1506;
	mov.u32 	%r1521, %r1507;
	mov.u32 	%r1522, %r1508;
	mov.u32 	%r1523, %r1509;
	mov.u32 	%r1524, %r1510;
	mov.u32 	%r1525, %r1511;
	mov.u32 	%r1526, %r2487;
	mov.u32 	%r2487, %r2480;
	mov.u32 	%r1528, %r2495;
	mov.u32 	%r1529, %r1513;
	mov.u32 	%r1530, %r1514;
	mov.u32 	%r1531, %r1515;
	mov.u32 	%r1532, %r1516;
	mov.u32 	%r1533, %r1517;
	mov.u32 	%r1534, %r1518;
	mov.u32 	%r1535, %r1519;
$L__BB15_71:
	setp.leu.f32 	%p132, %f752, %f1243;
	mov.f32 	%f760, %f1243;
	mov.f32 	%f761, %f752;
	mov.f32 	%f762, %f753;
	mov.f32 	%f763, %f754;
	mov.f32 	%f764, %f755;
	mov.f32 	%f765, %f756;
	mov.f32 	%f766, %f757;
	mov.f32 	%f767, %f758;
	mov.u32 	%r1536, %r2479;
	mov.u32 	%r1537, %r1520;
	mov.u32 	%r1538, %r1521;
	mov.u32 	%r1539, %r1522;
	mov.u32 	%r1540, %r1523;
	mov.u32 	%r1541, %r1524;
	mov.u32 	%r1542, %r1525;
	mov.u32 	%r1543, %r1526;
	mov.u32 	%r1545, %r1528;
	mov.u32 	%r1546, %r1529;
	mov.u32 	%r1547, %r1530;
	mov.u32 	%r1548, %r1531;
	mov.u32 	%r1549, %r1532;
	mov.u32 	%r1550, %r1533;
	mov.u32 	%r1551, %r1534;
	mov.u32 	%r1552, %r1535;
	mov.u32 	%r1553, %r2496;
	@%p132 bra 	$L__BB15_80;
	setp.leu.f32 	%p133, %f753, %f1243;
	mov.f32 	%f760, %f752;
	mov.f32 	%f761, %f1243;
	mov.f32 	%f762, %f753;
	mov.f32 	%f763, %f754;
	mov.f32 	%f764, %f755;
	mov.f32 	%f765, %f756;
	mov.f32 	%f766, %f757;
	mov.f32 	%f767, %f758;
	mov.u32 	%r1536, %r1520;
	mov.u32 	%r1537, %r2479;
	mov.u32 	%r1538, %r1521;
	mov.u32 	%r1539, %r1522;
	mov.u32 	%r1540, %r1523;
	mov.u32 	%r1541, %r1524;
	mov.u32 	%r1542, %r1525;
	mov.u32 	%r1543, %r1526;
	mov.u32 	%r1545, %r1528;
	mov.u32 	%r1546, %r1529;
	mov.u32 	%r1547, %r1530;
	mov.u32 	%r1548, %r1531;
	mov.u32 	%r1549, %r1532;
	mov.u32 	%r1550, %r1533;
	mov.u32 	%r1551, %r1534;
	mov.u32 	%r1552, %r2496;
	mov.u32 	%r1553, %r1535;
	@%p133 bra 	$L__BB15_80;
	setp.leu.f32 	%p134, %f754, %f1243;
	mov.f32 	%f760, %f752;
	mov.f32 	%f761, %f753;
	mov.f32 	%f762, %f1243;
	mov.f32 	%f763, %f754;
	mov.f32 	%f764, %f755;
	mov.f32 	%f765, %f756;
	mov.f32 	%f766, %f757;
	mov.f32 	%f767, %f758;
	mov.u32 	%r1536, %r1520;
	mov.u32 	%r1537, %r1521;
	mov.u32 	%r1538, %r2479;
	mov.u32 	%r1539, %r1522;
	mov.u32 	%r1540, %r1523;
	mov.u32 	%r1541, %r1524;
	mov.u32 	%r1542, %r1525;
	mov.u32 	%r1543, %r1526;
	mov.u32 	%r1545, %r1528;
	mov.u32 	%r1546, %r1529;
	mov.u32 	%r1547, %r1530;
	mov.u32 	%r1548, %r1531;
	mov.u32 	%r1549, %r1532;
	mov.u32 	%r1550, %r1533;
	mov.u32 	%r1551, %r2496;
	mov.u32 	%r1552, %r1534;
	mov.u32 	%r1553, %r1535;
	@%p134 bra 	$L__BB15_80;
	setp.leu.f32 	%p135, %f755, %f1243;
	mov.f32 	%f760, %f752;
	mov.f32 	%f761, %f753;
	mov.f32 	%f762, %f754;
	mov.f32 	%f763, %f1243;
	mov.f32 	%f764, %f755;
	mov.f32 	%f765, %f756;
	mov.f32 	%f766, %f757;
	mov.f32 	%f767, %f758;
	mov.u32 	%r1536, %r1520;
	mov.u32 	%r1537, %r1521;
	mov.u32 	%r1538, %r1522;
	mov.u32 	%r1539, %r2479;
	mov.u32 	%r1540, %r1523;
	mov.u32 	%r1541, %r1524;
	mov.u32 	%r1542, %r1525;
	mov.u32 	%r1543, %r1526;
	mov.u32 	%r1545, %r1528;
	mov.u32 	%r1546, %r1529;
	mov.u32 	%r1547, %r1530;
	mov.u32 	%r1548, %r1531;
	mov.u32 	%r1549, %r1532;
	mov.u32 	%r1550, %r2496;
	mov.u32 	%r1551, %r1533;
	mov.u32 	%r1552, %r1534;
	mov.u32 	%r1553, %r1535;
	@%p135 bra 	$L__BB15_80;
	setp.leu.f32 	%p136, %f756, %f1243;
	mov.f32 	%f760, %f752;
	mov.f32 	%f761, %f753;
	mov.f32 	%f762, %f754;
	mov.f32 	%f763, %f755;
	mov.f32 	%f764, %f1243;
	mov.f32 	%f765, %f756;
	mov.f32 	%f766, %f757;
	mov.f32 	%f767, %f758;
	mov.u32 	%r1536, %r1520;
	mov.u32 	%r1537, %r1521;
	mov.u32 	%r1538, %r1522;
	mov.u32 	%r1539, %r1523;
	mov.u32 	%r1540, %r2479;
	mov.u32 	%r1541, %r1524;
	mov.u32 	%r1542, %r1525;
	mov.u32 	%r1543, %r1526;
	mov.u32 	%r1545, %r1528;
	mov.u32 	%r1546, %r1529;
	mov.u32 	%r1547, %r1530;
	mov.u32 	%r1548, %r1531;
	mov.u32 	%r1549, %r2496;
	mov.u32 	%r1550, %r1532;
	mov.u32 	%r1551, %r1533;
	mov.u32 	%r1552, %r1534;
	mov.u32 	%r1553, %r1535;
	@%p136 bra 	$L__BB15_80;
	setp.leu.f32 	%p137, %f757, %f1243;
	mov.f32 	%f760, %f752;
	mov.f32 	%f761, %f753;
	mov.f32 	%f762, %f754;
	mov.f32 	%f763, %f755;
	mov.f32 	%f764, %f756;
	mov.f32 	%f765, %f1243;
	mov.f32 	%f766, %f757;
	mov.f32 	%f767, %f758;
	mov.u32 	%r1536, %r1520;
	mov.u32 	%r1537, %r1521;
	mov.u32 	%r1538, %r1522;
	mov.u32 	%r1539, %r1523;
	mov.u32 	%r1540, %r1524;
	mov.u32 	%r1541, %r2479;
	mov.u32 	%r1542, %r1525;
	mov.u32 	%r1543, %r1526;
	mov.u32 	%r1545, %r1528;
	mov.u32 	%r1546, %r1529;
	mov.u32 	%r1547, %r1530;
	mov.u32 	%r1548, %r2496;
	mov.u32 	%r1549, %r1531;
	mov.u32 	%r1550, %r1532;
	mov.u32 	%r1551, %r1533;
	mov.u32 	%r1552, %r1534;
	mov.u32 	%r1553, %r1535;
	@%p137 bra 	$L__BB15_80;
	setp.leu.f32 	%p138, %f758, %f1243;
	mov.f32 	%f760, %f752;
	mov.f32 	%f761, %f753;
	mov.f32 	%f762, %f754;
	mov.f32 	%f763, %f755;
	mov.f32 	%f764, %f756;
	mov.f32 	%f765, %f757;
	mov.f32 	%f766, %f1243;
	mov.f32 	%f767, %f758;
	mov.u32 	%r1536, %r1520;
	mov.u32 	%r1537, %r1521;
	mov.u32 	%r1538, %r1522;
	mov.u32 	%r1539, %r1523;
	mov.u32 	%r1540, %r1524;
	mov.u32 	%r1541, %r1525;
	mov.u32 	%r1542, %r2479;
	mov.u32 	%r1543, %r1526;
	mov.u32 	%r1545, %r1528;
	mov.u32 	%r1546, %r1529;
	mov.u32 	%r1547, %r2496;
	mov.u32 	%r1548, %r1530;
	mov.u32 	%r1549, %r1531;
	mov.u32 	%r1550, %r1532;
	mov.u32 	%r1551, %r1533;
	mov.u32 	%r1552, %r1534;
	mov.u32 	%r1553, %r1535;
	@%p138 bra 	$L__BB15_80;
	setp.leu.f32 	%p139, %f1251, %f1243;
	mov.f32 	%f760, %f752;
	mov.f32 	%f761, %f753;
	mov.f32 	%f762, %f754;
	mov.f32 	%f763, %f755;
	mov.f32 	%f764, %f756;
	mov.f32 	%f765, %f757;
	mov.f32 	%f766, %f758;
	mov.f32 	%f767, %f1243;
	mov.u32 	%r1536, %r1520;
	mov.u32 	%r1537, %r1521;
	mov.u32 	%r1538, %r1522;
	mov.u32 	%r1539, %r1523;
	mov.u32 	%r1540, %r1524;
	mov.u32 	%r1541, %r1525;
	mov.u32 	%r1542, %r1526;
	mov.u32 	%r1543, %r2479;
	mov.u32 	%r1545, %r1528;
	mov.u32 	%r1546, %r2496;
	mov.u32 	%r1547, %r1529;
	mov.u32 	%r1548, %r1530;
	mov.u32 	%r1549, %r1531;
	mov.u32 	%r1550, %r1532;
	mov.u32 	%r1551, %r1533;
	mov.u32 	%r1552, %r1534;
	mov.u32 	%r1553, %r1535;
	@%p139 bra 	$L__BB15_80;
	mov.f32 	%f760, %f752;
	mov.f32 	%f761, %f753;
	mov.f32 	%f762, %f754;
	mov.f32 	%f763, %f755;
	mov.f32 	%f764, %f756;
	mov.f32 	%f765, %f757;
	mov.f32 	%f766, %f758;
	mov.f32 	%f767, %f1251;
	mov.f32 	%f1251, %f1243;
	mov.u32 	%r1536, %r1520;
	mov.u32 	%r1537, %r1521;
	mov.u32 	%r1538, %r1522;
	mov.u32 	%r1539, %r1523;
	mov.u32 	%r1540, %r1524;
	mov.u32 	%r1541, %r1525;
	mov.u32 	%r1542, %r1526;
	mov.u32 	%r1543, %r2487;
	mov.u32 	%r2487, %r2479;
	mov.u32 	%r1545, %r2496;
	mov.u32 	%r1546, %r1528;
	mov.u32 	%r1547, %r1529;
	mov.u32 	%r1548, %r1530;
	mov.u32 	%r1549, %r1531;
	mov.u32 	%r1550, %r1532;
	mov.u32 	%r1551, %r1533;
	mov.u32 	%r1552, %r1534;
	mov.u32 	%r1553, %r1535;
$L__BB15_80:
	setp.leu.f32 	%p140, %f760, %f1242;
	mov.f32 	%f769, %f1242;
	mov.f32 	%f770, %f760;
	mov.f32 	%f771, %f761;
	mov.f32 	%f772, %f762;
	mov.f32 	%f773, %f763;
	mov.f32 	%f774, %f764;
	mov.f32 	%f775, %f765;
	mov.f32 	%f776, %f766;
	mov.f32 	%f777, %f767;
	mov.u32 	%r1554, %r2478;
	mov.u32 	%r1555, %r1536;
	mov.u32 	%r1556, %r1537;
	mov.u32 	%r1557, %r1538;
	mov.u32 	%r1558, %r1539;
	mov.u32 	%r1559, %r1540;
	mov.u32 	%r1560, %r1541;
	mov.u32 	%r1561, %r1542;
	mov.u32 	%r1562, %r1543;
	mov.u32 	%r1564, %r1545;
	mov.u32 	%r1565, %r1546;
	mov.u32 	%r1566, %r1547;
	mov.u32 	%r1567, %r1548;
	mov.u32 	%r1568, %r1549;
	mov.u32 	%r1569, %r1550;
	mov.u32 	%r1570, %r1551;
	mov.u32 	%r1571, %r1552;
	mov.u32 	%r1572, %r1553;
	mov.u32 	%r1573, %r2497;
	@%p140 bra 	$L__BB15_90;
	setp.leu.f32 	%p141, %f761, %f1242;
	mov.f32 	%f769, %f760;
	mov.f32 	%f770, %f1242;
	mov.f32 	%f771, %f761;
	mov.f32 	%f772, %f762;
	mov.f32 	%f773, %f763;
	mov.f32 	%f774, %f764;
	mov.f32 	%f775, %f765;
	mov.f32 	%f776, %f766;
	mov.f32 	%f777, %f767;
	mov.u32 	%r1554, %r1536;
	mov.u32 	%r1555, %r2478;
	mov.u32 	%r1556, %r1537;
	mov.u32 	%r1557, %r1538;
	mov.u32 	%r1558, %r1539;
	mov.u32 	%r1559, %r1540;
	mov.u32 	%r1560, %r1541;
	mov.u32 	%r1561, %r1542;
	mov.u32 	%r1562, %r1543;
	mov.u32 	%r1564, %r1545;
	mov.u32 	%r1565, %r1546;
	mov.u32 	%r1566, %r1547;
	mov.u32 	%r1567, %r1548;
	mov.u32 	%r1568, %r1549;
	mov.u32 	%r1569, %r1550;
	mov.u32 	%r1570, %r1551;
	mov.u32 	%r1571, %r1552;
	mov.u32 	%r1572, %r2497;
	mov.u32 	%r1573, %r1553;
	@%p141 bra 	$L__BB15_90;
	setp.leu.f32 	%p142, %f762, %f1242;
	mov.f32 	%f769, %f760;
	mov.f32 	%f770, %f761;
	mov.f32 	%f771, %f1242;
	mov.f32 	%f772, %f762;
	mov.f32 	%f773, %f763;
	mov.f32 	%f774, %f764;
	mov.f32 	%f775, %f765;
	mov.f32 	%f776, %f766;
	mov.f32 	%f777, %f767;
	mov.u32 	%r1554, %r1536;
	mov.u32 	%r1555, %r1537;
	mov.u32 	%r1556, %r2478;
	mov.u32 	%r1557, %r1538;
	mov.u32 	%r1558, %r1539;
	mov.u32 	%r1559, %r1540;
	mov.u32 	%r1560, %r1541;
	mov.u32 	%r1561, %r1542;
	mov.u32 	%r1562, %r1543;
	mov.u32 	%r1564, %r1545;
	mov.u32 	%r1565, %r1546;
	mov.u32 	%r1566, %r1547;
	mov.u32 	%r1567, %r1548;
	mov.u32 	%r1568, %r1549;
	mov.u32 	%r1569, %r1550;
	mov.u32 	%r1570, %r1551;
	mov.u32 	%r1571, %r2497;
	mov.u32 	%r1572, %r1552;
	mov.u32 	%r1573, %r1553;
	@%p142 bra 	$L__BB15_90;
	setp.leu.f32 	%p143, %f763, %f1242;
	mov.f32 	%f769, %f760;
	mov.f32 	%f770, %f761;
	mov.f32 	%f771, %f762;
	mov.f32 	%f772, %f1242;
	mov.f32 	%f773, %f763;
	mov.f32 	%f774, %f764;
	mov.f32 	%f775, %f765;
	mov.f32 	%f776, %f766;
	mov.f32 	%f777, %f767;
	mov.u32 	%r1554, %r1536;
	mov.u32 	%r1555, %r1537;
	mov.u32 	%r1556, %r1538;
	mov.u32 	%r1557, %r2478;
	mov.u32 	%r1558, %r1539;
	mov.u32 	%r1559, %r1540;
	mov.u32 	%r1560, %r1541;
	mov.u32 	%r1561, %r1542;
	mov.u32 	%r1562, %r1543;
	mov.u32 	%r1564, %r1545;
	mov.u32 	%r1565, %r1546;
	mov.u32 	%r1566, %r1547;
	mov.u32 	%r1567, %r1548;
	mov.u32 	%r1568, %r1549;
	mov.u32 	%r1569, %r1550;
	mov.u32 	%r1570, %r2497;
	mov.u32 	%r1571, %r1551;
	mov.u32 	%r1572, %r1552;
	mov.u32 	%r1573, %r1553;
	@%p143 bra 	$L__BB15_90;
	setp.leu.f32 	%p144, %f764, %f1242;
	mov.f32 	%f769, %f760;
	mov.f32 	%f770, %f761;
	mov.f32 	%f771, %f762;
	mov.f32 	%f772, %f763;
	mov.f32 	%f773, %f1242;
	mov.f32 	%f774, %f764;
	mov.f32 	%f775, %f765;
	mov.f32 	%f776, %f766;
	mov.f32 	%f777, %f767;
	mov.u32 	%r1554, %r1536;
	mov.u32 	%r1555, %r1537;
	mov.u32 	%r1556, %r1538;
	mov.u32 	%r1557, %r1539;
	mov.u32 	%r1558, %r2478;
	mov.u32 	%r1559, %r1540;
	mov.u32 	%r1560, %r1541;
	mov.u32 	%r1561, %r1542;
	mov.u32 	%r1562, %r1543;
	mov.u32 	%r1564, %r1545;
	mov.u32 	%r1565, %r1546;
	mov.u32 	%r1566, %r1547;
	mov.u32 	%r1567, %r1548;
	mov.u32 	%r1568, %r1549;
	mov.u32 	%r1569, %r2497;
	mov.u32 	%r1570, %r1550;
	mov.u32 	%r1571, %r1551;
	mov.u32 	%r1572, %r1552;
	mov.u32 	%r1573, %r1553;
	@%p144 bra 	$L__BB15_90;
	setp.leu.f32 	%p145, %f765, %f1242;
	mov.f32 	%f769, %f760;
	mov.f32 	%f770, %f761;
	mov.f32 	%f771, %f762;
	mov.f32 	%f772, %f763;
	mov.f32 	%f773, %f764;
	mov.f32 	%f774, %f1242;
	mov.f32 	%f775, %f765;
	mov.f32 	%f776, %f766;
	mov.f32 	%f777, %f767;
	mov.u32 	%r1554, %r1536;
	mov.u32 	%r1555, %r1537;
	mov.u32 	%r1556, %r1538;
	mov.u32 	%r1557, %r1539;
	mov.u32 	%r1558, %r1540;
	mov.u32 	%r1559, %r2478;
	mov.u32 	%r1560, %r1541;
	mov.u32 	%r1561, %r1542;
	mov.u32 	%r1562, %r1543;
	mov.u32 	%r1564, %r1545;
	mov.u32 	%r1565, %r1546;
	mov.u32 	%r1566, %r1547;
	mov.u32 	%r1567, %r1548;
	mov.u32 	%r1568, %r2497;
	mov.u32 	%r1569, %r1549;
	mov.u32 	%r1570, %r1550;
	mov.u32 	%r1571, %r1551;
	mov.u32 	%r1572, %r1552;
	mov.u32 	%r1573, %r1553;
	@%p145 bra 	$L__BB15_90;
	setp.leu.f32 	%p146, %f766, %f1242;
	mov.f32 	%f769, %f760;
	mov.f32 	%f770, %f761;
	mov.f32 	%f771, %f762;
	mov.f32 	%f772, %f763;
	mov.f32 	%f773, %f764;
	mov.f32 	%f774, %f765;
	mov.f32 	%f775, %f1242;
	mov.f32 	%f776, %f766;
	mov.f32 	%f777, %f767;
	mov.u32 	%r1554, %r1536;
	mov.u32 	%r1555, %r1537;
	mov.u32 	%r1556, %r1538;
	mov.u32 	%r1557, %r1539;
	mov.u32 	%r1558, %r1540;
	mov.u32 	%r1559, %r1541;
	mov.u32 	%r1560, %r2478;
	mov.u32 	%r1561, %r1542;
	mov.u32 	%r1562, %r1543;
	mov.u32 	%r1564, %r1545;
	mov.u32 	%r1565, %r1546;
	mov.u32 	%r1566, %r1547;
	mov.u32 	%r1567, %r2497;
	mov.u32 	%r1568, %r1548;
	mov.u32 	%r1569, %r1549;
	mov.u32 	%r1570, %r1550;
	mov.u32 	%r1571, %r1551;
	mov.u32 	%r1572, %r1552;
	mov.u32 	%r1573, %r1553;
	@%p146 bra 	$L__BB15_90;
	setp.leu.f32 	%p147, %f767, %f1242;
	mov.f32 	%f769, %f760;
	mov.f32 	%f770, %f761;
	mov.f32 	%f771, %f762;
	mov.f32 	%f772, %f763;
	mov.f32 	%f773, %f764;
	mov.f32 	%f774, %f765;
	mov.f32 	%f775, %f766;
	mov.f32 	%f776, %f1242;
	mov.f32 	%f777, %f767;
	mov.u32 	%r1554, %r1536;
	mov.u32 	%r1555, %r1537;
	mov.u32 	%r1556, %r1538;
	mov.u32 	%r1557, %r1539;
	mov.u32 	%r1558, %r1540;
	mov.u32 	%r1559, %r1541;
	mov.u32 	%r1560, %r1542;
	mov.u32 	%r1561, %r2478;
	mov.u32 	%r1562, %r1543;
	mov.u32 	%r1564, %r1545;
	mov.u32 	%r1565, %r1546;
	mov.u32 	%r1566, %r2497;
	mov.u32 	%r1567, %r1547;
	mov.u32 	%r1568, %r1548;
	mov.u32 	%r1569, %r1549;
	mov.u32 	%r1570, %r1550;
	mov.u32 	%r1571, %r1551;
	mov.u32 	%r1572, %r1552;
	mov.u32 	%r1573, %r1553;
	@%p147 bra 	$L__BB15_90;
	setp.leu.f32 	%p148, %f1251, %f1242;
	mov.f32 	%f769, %f760;
	mov.f32 	%f770, %f761;
	mov.f32 	%f771, %f762;
	mov.f32 	%f772, %f763;
	mov.f32 	%f773, %f764;
	mov.f32 	%f774, %f765;
	mov.f32 	%f775, %f766;
	mov.f32 	%f776, %f767;
	mov.f32 	%f777, %f1242;
	mov.u32 	%r1554, %r1536;
	mov.u32 	%r1555, %r1537;
	mov.u32 	%r1556, %r1538;
	mov.u32 	%r1557, %r1539;
	mov.u32 	%r1558, %r1540;
	mov.u32 	%r1559, %r1541;
	mov.u32 	%r1560, %r1542;
	mov.u32 	%r1561, %r1543;
	mov.u32 	%r1562, %r2478;
	mov.u32 	%r1564, %r1545;
	mov.u32 	%r1565, %r2497;
	mov.u32 	%r1566, %r1546;
	mov.u32 	%r1567, %r1547;
	mov.u32 	%r1568, %r1548;
	mov.u32 	%r1569, %r1549;
	mov.u32 	%r1570, %r1550;
	mov.u32 	%r1571, %r1551;
	mov.u32 	%r1572, %r1552;
	mov.u32 	%r1573, %r1553;
	@%p148 bra 	$L__BB15_90;
	mov.f32 	%f769, %f760;
	mov.f32 	%f770, %f761;
	mov.f32 	%f771, %f762;
	mov.f32 	%f772, %f763;
	mov.f32 	%f773, %f764;
	mov.f32 	%f774, %f765;
	mov.f32 	%f775, %f766;
	mov.f32 	%f776, %f767;
	mov.f32 	%f777, %f1251;
	mov.f32 	%f1251, %f1242;
	mov.u32 	%r1554, %r1536;
	mov.u32 	%r1555, %r1537;
	mov.u32 	%r1556, %r1538;
	mov.u32 	%r1557, %r1539;
	mov.u32 	%r1558, %r1540;
	mov.u32 	%r1559, %r1541;
	mov.u32 	%r1560, %r1542;
	mov.u32 	%r1561, %r1543;
	mov.u32 	%r1562, %r2487;
	mov.u32 	%r2487, %r2478;
	mov.u32 	%r1564, %r2497;
	mov.u32 	%r1565, %r1545;
	mov.u32 	%r1566, %r1546;
	mov.u32 	%r1567, %r1547;
	mov.u32 	%r1568, %r1548;
	mov.u32 	%r1569, %r1549;
	mov.u32 	%r1570, %r1550;
	mov.u32 	%r1571, %r1551;
	mov.u32 	%r1572, %r1552;
	mov.u32 	%r1573, %r1553;
$L__BB15_90:
	setp.leu.f32 	%p149, %f769, %f1241;
	mov.f32 	%f779, %f1241;
	mov.f32 	%f780, %f769;
	mov.f32 	%f781, %f770;
	mov.f32 	%f782, %f771;
	mov.f32 	%f783, %f772;
	mov.f32 	%f784, %f773;
	mov.f32 	%f785, %f774;
	mov.f32 	%f786, %f775;
	mov.f32 	%f787, %f776;
	mov.f32 	%f788, %f777;
	mov.u32 	%r1574, %r2477;
	mov.u32 	%r1575, %r1554;
	mov.u32 	%r1576, %r1555;
	mov.u32 	%r1577, %r1556;
	mov.u32 	%r1578, %r1557;
	mov.u32 	%r1579, %r1558;
	mov.u32 	%r1580, %r1559;
	mov.u32 	%r1581, %r1560;
	mov.u32 	%r1582, %r1561;
	mov.u32 	%r1583, %r1562;
	mov.u32 	%r1585, %r1564;
	mov.u32 	%r1586, %r1565;
	mov.u32 	%r1587, %r1566;
	mov.u32 	%r1588, %r1567;
	mov.u32 	%r1589, %r1568;
	mov.u32 	%r1590, %r1569;
	mov.u32 	%r1591, %r1570;
	mov.u32 	%r1592, %r1571;
	mov.u32 	%r1593, %r1572;
	mov.u32 	%r1594, %r1573;
	mov.u32 	%r1595, %r2498;
	@%p149 bra 	$L__BB15_101;
	setp.leu.f32 	%p150, %f770, %f1241;
	mov.f32 	%f779, %f769;
	mov.f32 	%f780, %f1241;
	mov.f32 	%f781, %f770;
	mov.f32 	%f782, %f771;
	mov.f32 	%f783, %f772;
	mov.f32 	%f784, %f773;
	mov.f32 	%f785, %f774;
	mov.f32 	%f786, %f775;
	mov.f32 	%f787, %f776;
	mov.f32 	%f788, %f777;
	mov.u32 	%r1574, %r1554;
	mov.u32 	%r1575, %r2477;
	mov.u32 	%r1576, %r1555;
	mov.u32 	%r1577, %r1556;
	mov.u32 	%r1578, %r1557;
	mov.u32 	%r1579, %r1558;
	mov.u32 	%r1580, %r1559;
	mov.u32 	%r1581, %r1560;
	mov.u32 	%r1582, %r1561;
	mov.u32 	%r1583, %r1562;
	mov.u32 	%r1585, %r1564;
	mov.u32 	%r1586, %r1565;
	mov.u32 	%r1587, %r1566;
	mov.u32 	%r1588, %r1567;
	mov.u32 	%r1589, %r1568;
	mov.u32 	%r1590, %r1569;
	mov.u32 	%r1591, %r1570;
	mov.u32 	%r1592, %r1571;
	mov.u32 	%r1593, %r1572;
	mov.u32 	%r1594, %r2498;
	mov.u32 	%r1595, %r1573;
	@%p150 bra 	$L__BB15_101;
	setp.leu.f32 	%p151, %f771, %f1241;
	mov.f32 	%f779, %f769;
	mov.f32 	%f780, %f770;
	mov.f32 	%f781, %f1241;
	mov.f32 	%f782, %f771;
	mov.f32 	%f783, %f772;
	mov.f32 	%f784, %f773;
	mov.f32 	%f785, %f774;
	mov.f32 	%f786, %f775;
	mov.f32 	%f787, %f776;
	mov.f32 	%f788, %f777;
	mov.u32 	%r1574, %r1554;
	mov.u32 	%r1575, %r1555;
	mov.u32 	%r1576, %r2477;
	mov.u32 	%r1577, %r1556;
	mov.u32 	%r1578, %r1557;
	mov.u32 	%r1579, %r1558;
	mov.u32 	%r1580, %r1559;
	mov.u32 	%r1581, %r1560;
	mov.u32 	%r1582, %r1561;
	mov.u32 	%r1583, %r1562;
	mov.u32 	%r1585, %r1564;
	mov.u32 	%r1586, %r1565;
	mov.u32 	%r1587, %r1566;
	mov.u32 	%r1588, %r1567;
	mov.u32 	%r1589, %r1568;
	mov.u32 	%r1590, %r1569;
	mov.u32 	%r1591, %r1570;
	mov.u32 	%r1592, %r1571;
	mov.u32 	%r1593, %r2498;
	mov.u32 	%r1594, %r1572;
	mov.u32 	%r1595, %r1573;
	@%p151 bra 	$L__BB15_101;
	setp.leu.f32 	%p152, %f772, %f1241;
	mov.f32 	%f779, %f769;
	mov.f32 	%f780, %f770;
	mov.f32 	%f781, %f771;
	mov.f32 	%f782, %f1241;
	mov.f32 	%f783, %f772;
	mov.f32 	%f784, %f773;
	mov.f32 	%f785, %f774;
	mov.f32 	%f786, %f775;
	mov.f32 	%f787, %f776;
	mov.f32 	%f788, %f777;
	mov.u32 	%r1574, %r1554;
	mov.u32 	%r1575, %r1555;
	mov.u32 	%r1576, %r1556;
	mov.u32 	%r1577, %r2477;
	mov.u32 	%r1578, %r1557;
	mov.u32 	%r1579, %r1558;
	mov.u32 	%r1580, %r1559;
	mov.u32 	%r1581, %r1560;
	mov.u32 	%r1582, %r1561;
	mov.u32 	%r1583, %r1562;
	mov.u32 	%r1585, %r1564;
	mov.u32 	%r1586, %r1565;
	mov.u32 	%r1587, %r1566;
	mov.u32 	%r1588, %r1567;
	mov.u32 	%r1589, %r1568;
	mov.u32 	%r1590, %r1569;
	mov.u32 	%r1591, %r1570;
	mov.u32 	%r1592, %r2498;
	mov.u32 	%r1593, %r1571;
	mov.u32 	%r1594, %r1572;
	mov.u32 	%r1595, %r1573;
	@%p152 bra 	$L__BB15_101;
	setp.leu.f32 	%p153, %f773, %f1241;
	mov.f32 	%f779, %f769;
	mov.f32 	%f780, %f770;
	mov.f32 	%f781, %f771;
	mov.f32 	%f782, %f772;
	mov.f32 	%f783, %f1241;
	mov.f32 	%f784, %f773;
	mov.f32 	%f785, %f774;
	mov.f32 	%f786, %f775;
	mov.f32 	%f787, %f776;
	mov.f32 	%f788, %f777;
	mov.u32 	%r1574, %r1554;
	mov.u32 	%r1575, %r1555;
	mov.u32 	%r1576, %r1556;
	mov.u32 	%r1577, %r1557;
	mov.u32 	%r1578, %r2477;
	mov.u32 	%r1579, %r1558;
	mov.u32 	%r1580, %r1559;
	mov.u32 	%r1581, %r1560;
	mov.u32 	%r1582, %r1561;
	mov.u32 	%r1583, %r1562;
	mov.u32 	%r1585, %r1564;
	mov.u32 	%r1586, %r1565;
	mov.u32 	%r1587, %r1566;
	mov.u32 	%r1588, %r1567;
	mov.u32 	%r1589, %r1568;
	mov.u32 	%r1590, %r1569;
	mov.u32 	%r1591, %r2498;
	mov.u32 	%r1592, %r1570;
	mov.u32 	%r1593, %r1571;
	mov.u32 	%r1594, %r1572;
	mov.u32 	%r1595, %r1573;
	@%p153 bra 	$L__BB15_101;
	setp.leu.f32 	%p154, %f774, %f1241;
	mov.f32 	%f779, %f769;
	mov.f32 	%f780, %f770;
	mov.f32 	%f781, %f771;
	mov.f32 	%f782, %f772;
	mov.f32 	%f783, %f773;
	mov.f32 	%f784, %f1241;
	mov.f32 	%f785, %f774;
	mov.f32 	%f786, %f775;
	mov.f32 	%f787, %f776;
	mov.f32 	%f788, %f777;
	mov.u32 	%r1574, %r1554;
	mov.u32 	%r1575, %r1555;
	mov.u32 	%r1576, %r1556;
	mov.u32 	%r1577, %r1557;
	mov.u32 	%r1578, %r1558;
	mov.u32 	%r1579, %r2477;
	mov.u32 	%r1580, %r1559;
	mov.u32 	%r1581, %r1560;
	mov.u32 	%r1582, %r1561;
	mov.u32 	%r1583, %r1562;
	mov.u32 	%r1585, %r1564;
	mov.u32 	%r1586, %r1565;
	mov.u32 	%r1587, %r1566;
	mov.u32 	%r1588, %r1567;
	mov.u32 	%r1589, %r1568;
	mov.u32 	%r1590, %r2498;
	mov.u32 	%r1591, %r1569;
	mov.u32 	%r1592, %r1570;
	mov.u32 	%r1593, %r1571;
	mov.u32 	%r1594, %r1572;
	mov.u32 	%r1595, %r1573;
	@%p154 bra 	$L__BB15_101;
	setp.leu.f32 	%p155, %f775, %f1241;
	mov.f32 	%f779, %f769;
	mov.f32 	%f780, %f770;
	mov.f32 	%f781, %f771;
	mov.f32 	%f782, %f772;
	mov.f32 	%f783, %f773;
	mov.f32 	%f784, %f774;
	mov.f32 	%f785, %f1241;
	mov.f32 	%f786, %f775;
	mov.f32 	%f787, %f776;
	mov.f32 	%f788, %f777;
	mov.u32 	%r1574, %r1554;
	mov.u32 	%r1575, %r1555;
	mov.u32 	%r1576, %r1556;
	mov.u32 	%r1577, %r1557;
	mov.u32 	%r1578, %r1558;
	mov.u32 	%r1579, %r1559;
	mov.u32 	%r1580, %r2477;
	mov.u32 	%r1581, %r1560;
	mov.u32 	%r1582, %r1561;
	mov.u32 	%r1583, %r1562;
	mov.u32 	%r1585, %r1564;
	mov.u32 	%r1586, %r1565;
	mov.u32 	%r1587, %r1566;
	mov.u32 	%r1588, %r1567;
	mov.u32 	%r1589, %r2498;
	mov.u32 	%r1590, %r1568;
	mov.u32 	%r1591, %r1569;
	mov.u32 	%r1592, %r1570;
	mov.u32 	%r1593, %r1571;
	mov.u32 	%r1594, %r1572;
	mov.u32 	%r1595, %r1573;
	@%p155 bra 	$L__BB15_101;
	setp.leu.f32 	%p156, %f776, %f1241;
	mov.f32 	%f779, %f769;
	mov.f32 	%f780, %f770;
	mov.f32 	%f781, %f771;
	mov.f32 	%f782, %f772;
	mov.f32 	%f783, %f773;
	mov.f32 	%f784, %f774;
	mov.f32 	%f785, %f775;
	mov.f32 	%f786, %f1241;
	mov.f32 	%f787, %f776;
	mov.f32 	%f788, %f777;
	mov.u32 	%r1574, %r1554;
	mov.u32 	%r1575, %r1555;
	mov.u32 	%r1576, %r1556;
	mov.u32 	%r1577, %r1557;
	mov.u32 	%r1578, %r1558;
	mov.u32 	%r1579, %r1559;
	mov.u32 	%r1580, %r1560;
	mov.u32 	%r1581, %r2477;
	mov.u32 	%r1582, %r1561;
	mov.u32 	%r1583, %r1562;
	mov.u32 	%r1585, %r1564;
	mov.u32 	%r1586, %r1565;
	mov.u32 	%r1587, %r1566;
	mov.u32 	%r1588, %r2498;
	mov.u32 	%r1589, %r1567;
	mov.u32 	%r1590, %r1568;
	mov.u32 	%r1591, %r1569;
	mov.u32 	%r1592, %r1570;
	mov.u32 	%r1593, %r1571;
	mov.u32 	%r1594, %r1572;
	mov.u32 	%r1595, %r1573;
	@%p156 bra 	$L__BB15_101;
	setp.leu.f32 	%p157, %f777, %f1241;
	mov.f32 	%f779, %f769;
	mov.f32 	%f780, %f770;
	mov.f32 	%f781, %f771;
	mov.f32 	%f782, %f772;
	mov.f32 	%f783, %f773;
	mov.f32 	%f784, %f774;
	mov.f32 	%f785, %f775;
	mov.f32 	%f786, %f776;
	mov.f32 	%f787, %f1241;
	mov.f32 	%f788, %f777;
	mov.u32 	%r1574, %r1554;
	mov.u32 	%r1575, %r1555;
	mov.u32 	%r1576, %r1556;
	mov.u32 	%r1577, %r1557;
	mov.u32 	%r1578, %r1558;
	mov.u32 	%r1579, %r1559;
	mov.u32 	%r1580, %r1560;
	mov.u32 	%r1581, %r1561;
	mov.u32 	%r1582, %r2477;
	mov.u32 	%r1583, %r1562;
	mov.u32 	%r1585, %r1564;
	mov.u32 	%r1586, %r1565;
	mov.u32 	%r1587, %r2498;
	mov.u32 	%r1588, %r1566;
	mov.u32 	%r1589, %r1567;
	mov.u32 	%r1590, %r1568;
	mov.u32 	%r1591, %r1569;
	mov.u32 	%r1592, %r1570;
	mov.u32 	%r1593, %r1571;
	mov.u32 	%r1594, %r1572;
	mov.u32 	%r1595, %r1573;
	@%p157 bra 	$L__BB15_101;
	setp.leu.f32 	%p158, %f1251, %f1241;
	mov.f32 	%f779, %f769;
	mov.f32 	%f780, %f770;
	mov.f32 	%f781, %f771;
	mov.f32 	%f782, %f772;
	mov.f32 	%f783, %f773;
	mov.f32 	%f784, %f774;
	mov.f32 	%f785, %f775;
	mov.f32 	%f786, %f776;
	mov.f32 	%f787, %f777;
	mov.f32 	%f788, %f1241;
	mov.u32 	%r1574, %r1554;
	mov.u32 	%r1575, %r1555;
	mov.u32 	%r1576, %r1556;
	mov.u32 	%r1577, %r1557;
	mov.u32 	%r1578, %r1558;
	mov.u32 	%r1579, %r1559;
	mov.u32 	%r1580, %r1560;
	mov.u32 	%r1581, %r1561;
	mov.u32 	%r1582, %r1562;
	mov.u32 	%r1583, %r2477;
	mov.u32 	%r1585, %r1564;
	mov.u32 	%r1586, %r2498;
	mov.u32 	%r1587, %r1565;
	mov.u32 	%r1588, %r1566;
	mov.u32 	%r1589, %r1567;
	mov.u32 	%r1590, %r1568;
	mov.u32 	%r1591, %r1569;
	mov.u32 	%r1592, %r1570;
	mov.u32 	%r1593, %r1571;
	mov.u32 	%r1594, %r1572;
	mov.u32 	%r1595, %r1573;
	@%p158 bra 	$L__BB15_101;
	mov.f32 	%f779, %f769;
	mov.f32 	%f780, %f770;
	mov.f32 	%f781, %f771;
	mov.f32 	%f782, %f772;
	mov.f32 	%f783, %f773;
	mov.f32 	%f784, %f774;
	mov.f32 	%f785, %f775;
	mov.f32 	%f786, %f776;
	mov.f32 	%f787, %f777;
	mov.f32 	%f788, %f1251;
	mov.f32 	%f1251, %f1241;
	mov.u32 	%r1574, %r1554;
	mov.u32 	%r1575, %r1555;
	mov.u32 	%r1576, %r1556;
	mov.u32 	%r1577, %r1557;
	mov.u32 	%r1578, %r1558;
	mov.u32 	%r1579, %r1559;
	mov.u32 	%r1580, %r1560;
	mov.u32 	%r1581, %r1561;
	mov.u32 	%r1582, %r1562;
	mov.u32 	%r1583, %r2487;
	mov.u32 	%r2487, %r2477;
	mov.u32 	%r1585, %r2498;
	mov.u32 	%r1586, %r1564;
	mov.u32 	%r1587, %r1565;
	mov.u32 	%r1588, %r1566;
	mov.u32 	%r1589, %r1567;
	mov.u32 	%r1590, %r1568;
	mov.u32 	%r1591, %r1569;
	mov.u32 	%r1592, %r1570;
	mov.u32 	%r1593, %r1571;
	mov.u32 	%r1594, %r1572;
	mov.u32 	%r1595, %r1573;
$L__BB15_101:
	setp.leu.f32 	%p159, %f779, %f1240;
	mov.f32 	%f790, %f1240;
	mov.f32 	%f791, %f779;
	mov.f32 	%f792, %f780;
	mov.f32 	%f793, %f781;
	mov.f32 	%f794, %f782;
	mov.f32 	%f795, %f783;
	mov.f32 	%f796, %f784;
	mov.f32 	%f797, %f785;
	mov.f32 	%f798, %f786;
	mov.f32 	%f799, %f787;
	mov.f32 	%f800, %f788;
	mov.u32 	%r1596, %r2476;
	mov.u32 	%r1597, %r1574;
	mov.u32 	%r1598, %r1575;
	mov.u32 	%r1599, %r1576;
	mov.u32 	%r1600, %r1577;
	mov.u32 	%r1601, %r1578;
	mov.u32 	%r1602, %r1579;
	mov.u32 	%r1603, %r1580;
	mov.u32 	%r1604, %r1581;
	mov.u32 	%r1605, %r1582;
	mov.u32 	%r1606, %r1583;
	mov.u32 	%r1608, %r1585;
	mov.u32 	%r1609, %r1586;
	mov.u32 	%r1610, %r1587;
	mov.u32 	%r1611, %r1588;
	mov.u32 	%r1612, %r1589;
	mov.u32 	%r1613, %r1590;
	mov.u32 	%r1614, %r1591;
	mov.u32 	%r1615, %r1592;
	mov.u32 	%r1616, %r1593;
	mov.u32 	%r1617, %r1594;
	mov.u32 	%r1618, %r1595;
	mov.u32 	%r1619, %r2499;
	@%p159 bra 	$L__BB15_113;
	setp.leu.f32 	%p160, %f780, %f1240;
	mov.f32 	%f790, %f779;
	mov.f32 	%f791, %f1240;
	mov.f32 	%f792, %f780;
	mov.f32 	%f793, %f781;
	mov.f32 	%f794, %f782;
	mov.f32 	%f795, %f783;
	mov.f32 	%f796, %f784;
	mov.f32 	%f797, %f785;
	mov.f32 	%f798, %f786;
	mov.f32 	%f799, %f787;
	mov.f32 	%f800, %f788;
	mov.u32 	%r1596, %r1574;
	mov.u32 	%r1597, %r2476;
	mov.u32 	%r1598, %r1575;
	mov.u32 	%r1599, %r1576;
	mov.u32 	%r1600, %r1577;
	mov.u32 	%r1601, %r1578;
	mov.u32 	%r1602, %r1579;
	mov.u32 	%r1603, %r1580;
	mov.u32 	%r1604, %r1581;
	mov.u32 	%r1605, %r1582;
	mov.u32 	%r1606, %r1583;
	mov.u32 	%r1608, %r1585;
	mov.u32 	%r1609, %r1586;
	mov.u32 	%r1610, %r1587;
	mov.u32 	%r1611, %r1588;
	mov.u32 	%r1612, %r1589;
	mov.u32 	%r1613, %r1590;
	mov.u32 	%r1614, %r1591;
	mov.u32 	%r1615, %r1592;
	mov.u32 	%r1616, %r1593;
	mov.u32 	%r1617, %r1594;
	mov.u32 	%r1618, %r2499;
	mov.u32 	%r1619, %r1595;
	@%p160 bra 	$L__BB15_113;
	setp.leu.f32 	%p161, %f781, %f1240;
	mov.f32 	%f790, %f779;
	mov.f32 	%f791, %f780;
	mov.f32 	%f792, %f1240;
	mov.f32 	%f793, %f781;
	mov.f32 	%f794, %f782;
	mov.f32 	%f795, %f783;
	mov.f32 	%f796, %f784;
	mov.f32 	%f797, %f785;
	mov.f32 	%f798, %f786;
	mov.f32 	%f799, %f787;
	mov.f32 	%f800, %f788;
	mov.u32 	%r1596, %r1574;
	mov.u32 	%r1597, %r1575;
	mov.u32 	%r1598, %r2476;
	mov.u32 	%r1599, %r1576;
	mov.u32 	%r1600, %r1577;
	mov.u32 	%r1601, %r1578;
	mov.u32 	%r1602, %r1579;
	mov.u32 	%r1603, %r1580;
	mov.u32 	%r1604, %r1581;
	mov.u32 	%r1605, %r1582;
	mov.u32 	%r1606, %r1583;
	mov.u32 	%r1608, %r1585;
	mov.u32 	%r1609, %r1586;
	mov.u32 	%r1610, %r1587;
	mov.u32 	%r1611, %r1588;
	mov.u32 	%r1612, %r1589;
	mov.u32 	%r1613, %r1590;
	mov.u32 	%r1614, %r1591;
	mov.u32 	%r1615, %r1592;
	mov.u32 	%r1616, %r1593;
	mov.u32 	%r1617, %r2499;
	mov.u32 	%r1618, %r1594;
	mov.u32 	%r1619, %r1595;
	@%p161 bra 	$L__BB15_113;
	setp.leu.f32 	%p162, %f782, %f1240;
	mov.f32 	%f790, %f779;
	mov.f32 	%f791, %f780;
	mov.f32 	%f792, %f781;
	mov.f32 	%f793, %f1240;
	mov.f32 	%f794, %f782;
	mov.f32 	%f795, %f783;
	mov.f32 	%f796, %f784;
	mov.f32 	%f797, %f785;
	mov.f32 	%f798, %f786;
	mov.f32 	%f799, %f787;
	mov.f32 	%f800, %f788;
	mov.u32 	%r1596, %r1574;
	mov.u32 	%r1597, %r1575;
	mov.u32 	%r1598, %r1576;
	mov.u32 	%r1599, %r2476;
	mov.u32 	%r1600, %r1577;
	mov.u32 	%r1601, %r1578;
	mov.u32 	%r1602, %r1579;
	mov.u32 	%r1603, %r1580;
	mov.u32 	%r1604, %r1581;
	mov.u32 	%r1605, %r1582;
	mov.u32 	%r1606, %r1583;
	mov.u32 	%r1608, %r1585;
	mov.u32 	%r1609, %r1586;
	mov.u32 	%r1610, %r1587;
	mov.u32 	%r1611, %r1588;
	mov.u32 	%r1612, %r1589;
	mov.u32 	%r1613, %r1590;
	mov.u32 	%r1614, %r1591;
	mov.u32 	%r1615, %r1592;
	mov.u32 	%r1616, %r2499;
	mov.u32 	%r1617, %r1593;
	mov.u32 	%r1618, %r1594;
	mov.u32 	%r1619, %r1595;
	@%p162 bra 	$L__BB15_113;
	setp.leu.f32 	%p163, %f783, %f1240;
	mov.f32 	%f790, %f779;
	mov.f32 	%f791, %f780;
	mov.f32 	%f792, %f781;
	mov.f32 	%f793, %f782;
	mov.f32 	%f794, %f1240;
	mov.f32 	%f795, %f783;
	mov.f32 	%f796, %f784;
	mov.f32 	%f797, %f785;
	mov.f32 	%f798, %f786;
	mov.f32 	%f799, %f787;
	mov.f32 	%f800, %f788;
	mov.u32 	%r1596, %r1574;
	mov.u32 	%r1597, %r1575;
	mov.u32 	%r1598, %r1576;
	mov.u32 	%r1599, %r1577;
	mov.u32 	%r1600, %r2476;
	mov.u32 	%r1601, %r1578;
	mov.u32 	%r1602, %r1579;
	mov.u32 	%r1603, %r1580;
	mov.u32 	%r1604, %r1581;
	mov.u32 	%r1605, %r1582;
	mov.u32 	%r1606, %r1583;
	mov.u32 	%r1608, %r1585;
	mov.u32 	%r1609, %r1586;
	mov.u32 	%r1610, %r1587;
	mov.u32 	%r1611, %r1588;
	mov.u32 	%r1612, %r1589;
	mov.u32 	%r1613, %r1590;
	mov.u32 	%r1614, %r1591;
	mov.u32 	%r1615, %r2499;
	mov.u32 	%r1616, %r1592;
	mov.u32 	%r1617, %r1593;
	mov.u32 	%r1618, %r1594;
	mov.u32 	%r1619, %r1595;
	@%p163 bra 	$L__BB15_113;
	setp.leu.f32 	%p164, %f784, %f1240;
	mov.f32 	%f790, %f779;
	mov.f32 	%f791, %f780;
	mov.f32 	%f792, %f781;
	mov.f32 	%f793, %f782;
	mov.f32 	%f794, %f783;
	mov.f32 	%f795, %f1240;
	mov.f32 	%f796, %f784;
	mov.f32 	%f797, %f785;
	mov.f32 	%f798, %f786;
	mov.f32 	%f799, %f787;
	mov.f32 	%f800, %f788;
	mov.u32 	%r1596, %r1574;
	mov.u32 	%r1597, %r1575;
	mov.u32 	%r1598, %r1576;
	mov.u32 	%r1599, %r1577;
	mov.u32 	%r1600, %r1578;
	mov.u32 	%r1601, %r2476;
	mov.u32 	%r1602, %r1579;
	mov.u32 	%r1603, %r1580;
	mov.u32 	%r1604, %r1581;
	mov.u32 	%r1605, %r1582;
	mov.u32 	%r1606, %r1583;
	mov.u32 	%r1608, %r1585;
	mov.u32 	%r1609, %r1586;
	mov.u32 	%r1610, %r1587;
	mov.u32 	%r1611, %r1588;
	mov.u32 	%r1612, %r1589;
	mov.u32 	%r1613, %r1590;
	mov.u32 	%r1614, %r2499;
	mov.u32 	%r1615, %r1591;
	mov.u32 	%r1616, %r1592;
	mov.u32 	%r1617, %r1593;
	mov.u32 	%r1618, %r1594;
	mov.u32 	%r1619, %r1595;
	@%p164 bra 	$L__BB15_113;
	setp.leu.f32 	%p165, %f785, %f1240;
	mov.f32 	%f790, %f779;
	mov.f32 	%f791, %f780;
	mov.f32 	%f792, %f781;
	mov.f32 	%f793, %f782;
	mov.f32 	%f794, %f783;
	mov.f32 	%f795, %f784;
	mov.f32 	%f796, %f1240;
	mov.f32 	%f797, %f785;
	mov.f32 	%f798, %f786;
	mov.f32 	%f799, %f787;
	mov.f32 	%f800, %f788;
	mov.u32 	%r1596, %r1574;
	mov.u32 	%r1597, %r1575;
	mov.u32 	%r1598, %r1576;
	mov.u32 	%r1599, %r1577;
	mov.u32 	%r1600, %r1578;
	mov.u32 	%r1601, %r1579;
	mov.u32 	%r1602, %r2476;
	mov.u32 	%r1603, %r1580;
	mov.u32 	%r1604, %r1581;
	mov.u32 	%r1605, %r1582;
	mov.u32 	%r1606, %r1583;
	mov.u32 	%r1608, %r1585;
	mov.u32 	%r1609, %r1586;
	mov.u32 	%r1610, %r1587;
	mov.u32 	%r1611, %r1588;
	mov.u32 	%r1612, %r1589;
	mov.u32 	%r1613, %r2499;
	mov.u32 	%r1614, %r1590;
	mov.u32 	%r1615, %r1591;
	mov.u32 	%r1616, %r1592;
	mov.u32 	%r1617, %r1593;
	mov.u32 	%r1618, %r1594;
	mov.u32 	%r1619, %r1595;
	@%p165 bra 	$L__BB15_113;
	setp.leu.f32 	%p166, %f786, %f1240;
	mov.f32 	%f790, %f779;
	mov.f32 	%f791, %f780;
	mov.f32 	%f792, %f781;
	mov.f32 	%f793, %f782;
	mov.f32 	%f794, %f783;
	mov.f32 	%f795, %f784;
	mov.f32 	%f796, %f785;
	mov.f32 	%f797, %f1240;
	mov.f32 	%f798, %f786;
	mov.f32 	%f799, %f787;
	mov.f32 	%f800, %f788;
	mov.u32 	%r1596, %r1574;
	mov.u32 	%r1597, %r1575;
	mov.u32 	%r1598, %r1576;
	mov.u32 	%r1599, %r1577;
	mov.u32 	%r1600, %r1578;
	mov.u32 	%r1601, %r1579;
	mov.u32 	%r1602, %r1580;
	mov.u32 	%r1603, %r2476;
	mov.u32 	%r1604, %r1581;
	mov.u32 	%r1605, %r1582;
	mov.u32 	%r1606, %r1583;
	mov.u32 	%r1608, %r1585;
	mov.u32 	%r1609, %r1586;
	mov.u32 	%r1610, %r1587;
	mov.u32 	%r1611, %r1588;
	mov.u32 	%r1612, %r2499;
	mov.u32 	%r1613, %r1589;
	mov.u32 	%r1614, %r1590;
	mov.u32 	%r1615, %r1591;
	mov.u32 	%r1616, %r1592;
	mov.u32 	%r1617, %r1593;
	mov.u32 	%r1618, %r1594;
	mov.u32 	%r1619, %r1595;
	@%p166 bra 	$L__BB15_113;
	setp.leu.f32 	%p167, %f787, %f1240;
	mov.f32 	%f790, %f779;
	mov.f32 	%f791, %f780;
	mov.f32 	%f792, %f781;
	mov.f32 	%f793, %f782;
	mov.f32 	%f794, %f783;
	mov.f32 	%f795, %f784;
	mov.f32 	%f796, %f785;
	mov.f32 	%f797, %f786;
	mov.f32 	%f798, %f1240;
	mov.f32 	%f799, %f787;
	mov.f32 	%f800, %f788;
	mov.u32 	%r1596, %r1574;
	mov.u32 	%r1597, %r1575;
	mov.u32 	%r1598, %r1576;
	mov.u32 	%r1599, %r1577;
	mov.u32 	%r1600, %r1578;
	mov.u32 	%r1601, %r1579;
	mov.u32 	%r1602, %r1580;
	mov.u32 	%r1603, %r1581;
	mov.u32 	%r1604, %r2476;
	mov.u32 	%r1605, %r1582;
	mov.u32 	%r1606, %r1583;
	mov.u32 	%r1608, %r1585;
	mov.u32 	%r1609, %r1586;
	mov.u32 	%r1610, %r1587;
	mov.u32 	%r1611, %r2499;
	mov.u32 	%r1612, %r1588;
	mov.u32 	%r1613, %r1589;
	mov.u32 	%r1614, %r1590;
	mov.u32 	%r1615, %r1591;
	mov.u32 	%r1616, %r1592;
	mov.u32 	%r1617, %r1593;
	mov.u32 	%r1618, %r1594;
	mov.u32 	%r1619, %r1595;
	@%p167 bra 	$L__BB15_113;
	setp.leu.f32 	%p168, %f788, %f1240;
	mov.f32 	%f790, %f779;
	mov.f32 	%f791, %f780;
	mov.f32 	%f792, %f781;
	mov.f32 	%f793, %f782;
	mov.f32 	%f794, %f783;
	mov.f32 	%f795, %f784;
	mov.f32 	%f796, %f785;
	mov.f32 	%f797, %f786;
	mov.f32 	%f798, %f787;
	mov.f32 	%f799, %f1240;
	mov.f32 	%f800, %f788;
	mov.u32 	%r1596, %r1574;
	mov.u32 	%r1597, %r1575;
	mov.u32 	%r1598, %r1576;
	mov.u32 	%r1599, %r1577;
	mov.u32 	%r1600, %r1578;
	mov.u32 	%r1601, %r1579;
	mov.u32 	%r1602, %r1580;
	mov.u32 	%r1603, %r1581;
	mov.u32 	%r1604, %r1582;
	mov.u32 	%r1605, %r2476;
	mov.u32 	%r1606, %r1583;
	mov.u32 	%r1608, %r1585;
	mov.u32 	%r1609, %r1586;
	mov.u32 	%r1610, %r2499;
	mov.u32 	%r1611, %r1587;
	mov.u32 	%r1612, %r1588;
	mov.u32 	%r1613, %r1589;
	mov.u32 	%r1614, %r1590;
	mov.u32 	%r1615, %r1591;
	mov.u32 	%r1616, %r1592;
	mov.u32 	%r1617, %r1593;
	mov.u32 	%r1618, %r1594;
	mov.u32 	%r1619, %r1595;
	@%p168 bra 	$L__BB15_113;
	setp.leu.f32 	%p169, %f1251, %f1240;
	mov.f32 	%f790, %f779;
	mov.f32 	%f791, %f780;
	mov.f32 	%f792, %f781;
	mov.f32 	%f793, %f782;
	mov.f32 	%f794, %f783;
	mov.f32 	%f795, %f784;
	mov.f32 	%f796, %f785;
	mov.f32 	%f797, %f786;
	mov.f32 	%f798, %f787;
	mov.f32 	%f799, %f788;
	mov.f32 	%f800, %f1240;
	mov.u32 	%r1596, %r1574;
	mov.u32 	%r1597, %r1575;
	mov.u32 	%r1598, %r1576;
	mov.u32 	%r1599, %r1577;
	mov.u32 	%r1600, %r1578;
	mov.u32 	%r1601, %r1579;
	mov.u32 	%r1602, %r1580;
	mov.u32 	%r1603, %r1581;
	mov.u32 	%r1604, %r1582;
	mov.u32 	%r1605, %r1583;
	mov.u32 	%r1606, %r2476;
	mov.u32 	%r1608, %r1585;
	mov.u32 	%r1609, %r2499;
	mov.u32 	%r1610, %r1586;
	mov.u32 	%r1611, %r1587;
	mov.u32 	%r1612, %r1588;
	mov.u32 	%r1613, %r1589;
	mov.u32 	%r1614, %r1590;
	mov.u32 	%r1615, %r1591;
	mov.u32 	%r1616, %r1592;
	mov.u32 	%r1617, %r1593;
	mov.u32 	%r1618, %r1594;
	mov.u32 	%r1619, %r1595;
	@%p169 bra 	$L__BB15_113;
	mov.f32 	%f790, %f779;
	mov.f32 	%f791, %f780;
	mov.f32 	%f792, %f781;
	mov.f32 	%f793, %f782;
	mov.f32 	%f794, %f783;
	mov.f32 	%f795, %f784;
	mov.f32 	%f796, %f785;
	mov.f32 	%f797, %f786;
	mov.f32 	%f798, %f787;
	mov.f32 	%f799, %f788;
	mov.f32 	%f800, %f1251;
	mov.f32 	%f1251, %f1240;
	mov.u32 	%r1596, %r1574;
	mov.u32 	%r1597, %r1575;
	mov.u32 	%r1598, %r1576;
	mov.u32 	%r1599, %r1577;
	mov.u32 	%r1600, %r1578;
	mov.u32 	%r1601, %r1579;
	mov.u32 	%r1602, %r1580;
	mov.u32 	%r1603, %r1581;
	mov.u32 	%r1604, %r1582;
	mov.u32 	%r1605, %r1583;
	mov.u32 	%r1606, %r2487;
	mov.u32 	%r2487, %r2476;
	mov.u32 	%r1608, %r2499;
	mov.u32 	%r1609, %r1585;
	mov.u32 	%r1610, %r1586;
	mov.u32 	%r1611, %r1587;
	mov.u32 	%r1612, %r1588;
	mov.u32 	%r1613, %r1589;
	mov.u32 	%r1614, %r1590;
	mov.u32 	%r1615, %r1591;
	mov.u32 	%r1616, %r1592;
	mov.u32 	%r1617, %r1593;
	mov.u32 	%r1618, %r1594;
	mov.u32 	%r1619, %r1595;
$L__BB15_113:
	setp.leu.f32 	%p170, %f790, %f1239;
	mov.f32 	%f802, %f1239;
	mov.f32 	%f803, %f790;
	mov.f32 	%f804, %f791;
	mov.f32 	%f805, %f792;
	mov.f32 	%f806, %f793;
	mov.f32 	%f807, %f794;
	mov.f32 	%f808, %f795;
	mov.f32 	%f809, %f796;
	mov.f32 	%f810, %f797;
	mov.f32 	%f811, %f798;
	mov.f32 	%f812, %f799;
	mov.f32 	%f813, %f800;
	mov.u32 	%r1620, %r2475;
	mov.u32 	%r1621, %r1596;
	mov.u32 	%r1622, %r1597;
	mov.u32 	%r1623, %r1598;
	mov.u32 	%r1624, %r1599;
	mov.u32 	%r1625, %r1600;
	mov.u32 	%r1626, %r1601;
	mov.u32 	%r1627, %r1602;
	mov.u32 	%r1628, %r1603;
	mov.u32 	%r1629, %r1604;
	mov.u32 	%r1630, %r1605;
	mov.u32 	%r1631, %r1606;
	mov.u32 	%r1633, %r1608;
	mov.u32 	%r1634, %r1609;
	mov.u32 	%r1635, %r1610;
	mov.u32 	%r1636, %r1611;
	mov.u32 	%r1637, %r1612;
	mov.u32 	%r1638, %r1613;
	mov.u32 	%r1639, %r1614;
	mov.u32 	%r1640, %r1615;
	mov.u32 	%r1641, %r1616;
	mov.u32 	%r1642, %r1617;
	mov.u32 	%r1643, %r1618;
	mov.u32 	%r1644, %r1619;
	mov.u32 	%r1645, %r2500;
	@%p170 bra 	$L__BB15_126;
	setp.leu.f32 	%p171, %f791, %f1239;
	mov.f32 	%f802, %f790;
	mov.f32 	%f803, %f1239;
	mov.f32 	%f804, %f791;
	mov.f32 	%f805, %f792;
	mov.f32 	%f806, %f793;
	mov.f32 	%f807, %f794;
	mov.f32 	%f808, %f795;
	mov.f32 	%f809, %f796;
	mov.f32 	%f810, %f797;
	mov.f32 	%f811, %f798;
	mov.f32 	%f812, %f799;
	mov.f32 	%f813, %f800;
	mov.u32 	%r1620, %r1596;
	mov.u32 	%r1621, %r2475;
	mov.u32 	%r1622, %r1597;
	mov.u32 	%r1623, %r1598;
	mov.u32 	%r1624, %r1599;
	mov.u32 	%r1625, %r1600;
	mov.u32 	%r1626, %r1601;
	mov.u32 	%r1627, %r1602;
	mov.u32 	%r1628, %r1603;
	mov.u32 	%r1629, %r1604;
	mov.u32 	%r1630, %r1605;
	mov.u32 	%r1631, %r1606;
	mov.u32 	%r1633, %r1608;
	mov.u32 	%r1634, %r1609;
	mov.u32 	%r1635, %r1610;
	mov.u32 	%r1636, %r1611;
	mov.u32 	%r1637, %r1612;
	mov.u32 	%r1638, %r1613;
	mov.u32 	%r1639, %r1614;
	mov.u32 	%r1640, %r1615;
	mov.u32 	%r1641, %r1616;
	mov.u32 	%r1642, %r1617;
	mov.u32 	%r1643, %r1618;
	mov.u32 	%r1644, %r2500;
	mov.u32 	%r1645, %r1619;
	@%p171 bra 	$L__BB15_126;
	setp.leu.f32 	%p172, %f792, %f1239;
	mov.f32 	%f802, %f790;
	mov.f32 	%f803, %f791;
	mov.f32 	%f804, %f1239;
	mov.f32 	%f805, %f792;
	mov.f32 	%f806, %f793;
	mov.f32 	%f807, %f794;
	mov.f32 	%f808, %f795;
	mov.f32 	%f809, %f796;
	mov.f32 	%f810, %f797;
	mov.f32 	%f811, %f798;
	mov.f32 	%f812, %f799;
	mov.f32 	%f813, %f800;
	mov.u32 	%r1620, %r1596;
	mov.u32 	%r1621, %r1597;
	mov.u32 	%r1622, %r2475;
	mov.u32 	%r1623, %r1598;
	mov.u32 	%r1624, %r1599;
	mov.u32 	%r1625, %r1600;
	mov.u32 	%r1626, %r1601;
	mov.u32 	%r1627, %r1602;
	mov.u32 	%r1628, %r1603;
	mov.u32 	%r1629, %r1604;
	mov.u32 	%r1630, %r1605;
	mov.u32 	%r1631, %r1606;
	mov.u32 	%r1633, %r1608;
	mov.u32 	%r1634, %r1609;
	mov.u32 	%r1635, %r1610;
	mov.u32 	%r1636, %r1611;
	mov.u32 	%r1637, %r1612;
	mov.u32 	%r1638, %r1613;
	mov.u32 	%r1639, %r1614;
	mov.u32 	%r1640, %r1615;
	mov.u32 	%r1641, %r1616;
	mov.u32 	%r1642, %r1617;
	mov.u32 	%r1643, %r2500;
	mov.u32 	%r1644, %r1618;
	mov.u32 	%r1645, %r1619;
	@%p172 bra 	$L__BB15_126;
	setp.leu.f32 	%p173, %f793, %f1239;
	mov.f32 	%f802, %f790;
	mov.f32 	%f803, %f791;
	mov.f32 	%f804, %f792;
	mov.f32 	%f805, %f1239;
	mov.f32 	%f806, %f793;
	mov.f32 	%f807, %f794;
	mov.f32 	%f808, %f795;
	mov.f32 	%f809, %f796;
	mov.f32 	%f810, %f797;
	mov.f32 	%f811, %f798;
	mov.f32 	%f812, %f799;
	mov.f32 	%f813, %f800;
	mov.u32 	%r1620, %r1596;
	mov.u32 	%r1621, %r1597;
	mov.u32 	%r1622, %r1598;
	mov.u32 	%r1623, %r2475;
	mov.u32 	%r1624, %r1599;
	mov.u32 	%r1625, %r1600;
	mov.u32 	%r1626, %r1601;
	mov.u32 	%r1627, %r1602;
	mov.u32 	%r1628, %r1603;
	mov.u32 	%r1629, %r1604;
	mov.u32 	%r1630, %r1605;
	mov.u32 	%r1631, %r1606;
	mov.u32 	%r1633, %r1608;
	mov.u32 	%r1634, %r1609;
	mov.u32 	%r1635, %r1610;
	mov.u32 	%r1636, %r1611;
	mov.u32 	%r1637, %r1612;
	mov.u32 	%r1638, %r1613;
	mov.u32 	%r1639, %r1614;
	mov.u32 	%r1640, %r1615;
	mov.u32 	%r1641, %r1616;
	mov.u32 	%r1642, %r2500;
	mov.u32 	%r1643, %r1617;
	mov.u32 	%r1644, %r1618;
	mov.u32 	%r1645, %r1619;
	@%p173 bra 	$L__BB15_126;
	setp.leu.f32 	%p174, %f794, %f1239;
	mov.f32 	%f802, %f790;
	mov.f32 	%f803, %f791;
	mov.f32 	%f804, %f792;
	mov.f32 	%f805, %f793;
	mov.f32 	%f806, %f1239;
	mov.f32 	%f807, %f794;
	mov.f32 	%f808, %f795;
	mov.f32 	%f809, %f796;
	mov.f32 	%f810, %f797;
	mov.f32 	%f811, %f798;
	mov.f32 	%f812, %f799;
	mov.f32 	%f813, %f800;
	mov.u32 	%r1620, %r1596;
	mov.u32 	%r1621, %r1597;
	mov.u32 	%r1622, %r1598;
	mov.u32 	%r1623, %r1599;
	mov.u32 	%r1624, %r2475;
	mov.u32 	%r1625, %r1600;
	mov.u32 	%r1626, %r1601;
	mov.u32 	%r1627, %r1602;
	mov.u32 	%r1628, %r1603;
	mov.u32 	%r1629, %r1604;
	mov.u32 	%r1630, %r1605;
	mov.u32 	%r1631, %r1606;
	mov.u32 	%r1633, %r1608;
	mov.u32 	%r1634, %r1609;
	mov.u32 	%r1635, %r1610;
	mov.u32 	%r1636, %r1611;
	mov.u32 	%r1637, %r1612;
	mov.u32 	%r1638, %r1613;
	mov.u32 	%r1639, %r1614;
	mov.u32 	%r1640, %r1615;
	mov.u32 	%r1641, %r2500;
	mov.u32 	%r1642, %r1616;
	mov.u32 	%r1643, %r1617;
	mov.u32 	%r1644, %r1618;
	mov.u32 	%r1645, %r1619;
	@%p174 bra 	$L__BB15_126;
	setp.leu.f32 	%p175, %f795, %f1239;
	mov.f32 	%f802, %f790;
	mov.f32 	%f803, %f791;
	mov.f32 	%f804, %f792;
	mov.f32 	%f805, %f793;
	mov.f32 	%f806, %f794;
	mov.f32 	%f807, %f1239;
	mov.f32 	%f808, %f795;
	mov.f32 	%f809, %f796;
	mov.f32 	%f810, %f797;
	mov.f32 	%f811, %f798;
	mov.f32 	%f812, %f799;
	mov.f32 	%f813, %f800;
	mov.u32 	%r1620, %r1596;
	mov.u32 	%r1621, %r1597;
	mov.u32 	%r1622, %r1598;
	mov.u32 	%r1623, %r1599;
	mov.u32 	%r1624, %r1600;
	mov.u32 	%r1625, %r2475;
	mov.u32 	%r1626, %r1601;
	mov.u32 	%r1627, %r1602;
	mov.u32 	%r1628, %r1603;
	mov.u32 	%r1629, %r1604;
	mov.u32 	%r1630, %r1605;
	mov.u32 	%r1631, %r1606;
	mov.u32 	%r1633, %r1608;
	mov.u32 	%r1634, %r1609;
	mov.u32 	%r1635, %r1610;
	mov.u32 	%r1636, %r1611;
	mov.u32 	%r1637, %r1612;
	mov.u32 	%r1638, %r1613;
	mov.u32 	%r1639, %r1614;
	mov.u32 	%r1640, %r2500;
	mov.u32 	%r1641, %r1615;
	mov.u32 	%r1642, %r1616;
	mov.u32 	%r1643, %r1617;
	mov.u32 	%r1644, %r1618;
	mov.u32 	%r1645, %r1619;
	@%p175 bra 	$L__BB15_126;
	setp.leu.f32 	%p176, %f796, %f1239;
	mov.f32 	%f802, %f790;
	mov.f32 	%f803, %f791;
	mov.f32 	%f804, %f792;
	mov.f32 	%f805, %f793;
	mov.f32 	%f806, %f794;
	mov.f32 	%f807, %f795;
	mov.f32 	%f808, %f1239;
	mov.f32 	%f809, %f796;
	mov.f32 	%f810, %f797;
	mov.f32 	%f811, %f798;
	mov.f32 	%f812, %f799;
	mov.f32 	%f813, %f800;
	mov.u32 	%r1620, %r1596;
	mov.u32 	%r1621, %r1597;
	mov.u32 	%r1622, %r1598;
	mov.u32 	%r1623, %r1599;
	mov.u32 	%r1624, %r1600;
	mov.u32 	%r1625, %r1601;
	mov.u32 	%r1626, %r2475;
	mov.u32 	%r1627, %r1602;
	mov.u32 	%r1628, %r1603;
	mov.u32 	%r1629, %r1604;
	mov.u32 	%r1630, %r1605;
	mov.u32 	%r1631, %r1606;
	mov.u32 	%r1633, %r1608;
	mov.u32 	%r1634, %r1609;
	mov.u32 	%r1635, %r1610;
	mov.u32 	%r1636, %r1611;
	mov.u32 	%r1637, %r1612;
	mov.u32 	%r1638, %r1613;
	mov.u32 	%r1639, %r2500;
	mov.u32 	%r1640, %r1614;
	mov.u32 	%r1641, %r1615;
	mov.u32 	%r1642, %r1616;
	mov.u32 	%r1643, %r1617;
	mov.u32 	%r1644, %r1618;
	mov.u32 	%r1645, %r1619;
	@%p176 bra 	$L__BB15_126;
	setp.leu.f32 	%p177, %f797, %f1239;
	mov.f32 	%f802, %f790;
	mov.f32 	%f803, %f791;
	mov.f32 	%f804, %f792;
	mov.f32 	%f805, %f793;
	mov.f32 	%f806, %f794;
	mov.f32 	%f807, %f795;
	mov.f32 	%f808, %f796;
	mov.f32 	%f809, %f1239;
	mov.f32 	%f810, %f797;
	mov.f32 	%f811, %f798;
	mov.f32 	%f812, %f799;
	mov.f32 	%f813, %f800;
	mov.u32 	%r1620, %r1596;
	mov.u32 	%r1621, %r1597;
	mov.u32 	%r1622, %r1598;
	mov.u32 	%r1623, %r1599;
	mov.u32 	%r1624, %r1600;
	mov.u32 	%r1625, %r1601;
	mov.u32 	%r1626, %r1602;
	mov.u32 	%r1627, %r2475;
	mov.u32 	%r1628, %r1603;
	mov.u32 	%r1629, %r1604;
	mov.u32 	%r1630, %r1605;
	mov.u32 	%r1631, %r1606;
	mov.u32 	%r1633, %r1608;
	mov.u32 	%r1634, %r1609;
	mov.u32 	%r1635, %r1610;
	mov.u32 	%r1636, %r1611;
	mov.u32 	%r1637, %r1612;
	mov.u32 	%r1638, %r2500;
	mov.u32 	%r1639, %r1613;
	mov.u32 	%r1640, %r1614;
	mov.u32 	%r1641, %r1615;
	mov.u32 	%r1642, %r1616;
	mov.u32 	%r1643, %r1617;
	mov.u32 	%r1644, %r1618;
	mov.u32 	%r1645, %r1619;
	@%p177 bra 	$L__BB15_126;
	setp.leu.f32 	%p178, %f798, %f1239;
	mov.f32 	%f802, %f790;
	mov.f32 	%f803, %f791;
	mov.f32 	%f804, %f792;
	mov.f32 	%f805, %f793;
	mov.f32 	%f806, %f794;
	mov.f32 	%f807, %f795;
	mov.f32 	%f808, %f796;
	mov.f32 	%f809, %f797;
	mov.f32 	%f810, %f1239;
	mov.f32 	%f811, %f798;
	mov.f32 	%f812, %f799;
	mov.f32 	%f813, %f800;
	mov.u32 	%r1620, %r1596;
	mov.u32 	%r1621, %r1597;
	mov.u32 	%r1622, %r1598;
	mov.u32 	%r1623, %r1599;
	mov.u32 	%r1624, %r1600;
	mov.u32 	%r1625, %r1601;
	mov.u32 	%r1626, %r1602;
	mov.u32 	%r1627, %r1603;
	mov.u32 	%r1628, %r2475;
	mov.u32 	%r1629, %r1604;
	mov.u32 	%r1630, %r1605;
	mov.u32 	%r1631, %r1606;
	mov.u32 	%r1633, %r1608;
	mov.u32 	%r1634, %r1609;
	mov.u32 	%r1635, %r1610;
	mov.u32 	%r1636, %r1611;
	mov.u32 	%r1637, %r2500;
	mov.u32 	%r1638, %r1612;
	mov.u32 	%r1639, %r1613;
	mov.u32 	%r1640, %r1614;
	mov.u32 	%r1641, %r1615;
	mov.u32 	%r1642, %r1616;
	mov.u32 	%r1643, %r1617;
	mov.u32 	%r1644, %r1618;
	mov.u32 	%r1645, %r1619;
	@%p178 bra 	$L__BB15_126;
	setp.leu.f32 	%p179, %f799, %f1239;
	mov.f32 	%f802, %f790;
	mov.f32 	%f803, %f791;
	mov.f32 	%f804, %f792;
	mov.f32 	%f805, %f793;
	mov.f32 	%f806, %f794;
	mov.f32 	%f807, %f795;
	mov.f32 	%f808, %f796;
	mov.f32 	%f809, %f797;
	mov.f32 	%f810, %f798;
	mov.f32 	%f811, %f1239;
	mov.f32 	%f812, %f799;
	mov.f32 	%f813, %f800;
	mov.u32 	%r1620, %r1596;
	mov.u32 	%r1621, %r1597;
	mov.u32 	%r1622, %r1598;
	mov.u32 	%r1623, %r1599;
	mov.u32 	%r1624, %r1600;
	mov.u32 	%r1625, %r1601;
	mov.u32 	%r1626, %r1602;
	mov.u32 	%r1627, %r1603;
	mov.u32 	%r1628, %r1604;
	mov.u32 	%r1629, %r2475;
	mov.u32 	%r1630, %r1605;
	mov.u32 	%r1631, %r1606;
	mov.u32 	%r1633, %r1608;
	mov.u32 	%r1634, %r1609;
	mov.u32 	%r1635, %r1610;
	mov.u32 	%r1636, %r2500;
	mov.u32 	%r1637, %r1611;
	mov.u32 	%r1638, %r1612;
	mov.u32 	%r1639, %r1613;
	mov.u32 	%r1640, %r1614;
	mov.u32 	%r1641, %r1615;
	mov.u32 	%r1642, %r1616;
	mov.u32 	%r1643, %r1617;
	mov.u32 	%r1644, %r1618;
	mov.u32 	%r1645, %r1619;
	@%p179 bra 	$L__BB15_126;
	setp.leu.f32 	%p180, %f800, %f1239;
	mov.f32 	%f802, %f790;
	mov.f32 	%f803, %f791;
	mov.f32 	%f804, %f792;
	mov.f32 	%f805, %f793;
	mov.f32 	%f806, %f794;
	mov.f32 	%f807, %f795;
	mov.f32 	%f808, %f796;
	mov.f32 	%f809, %f797;
	mov.f32 	%f810, %f798;
	mov.f32 	%f811, %f799;
	mov.f32 	%f812, %f1239;
	mov.f32 	%f813, %f800;
	mov.u32 	%r1620, %r1596;
	mov.u32 	%r1621, %r1597;
	mov.u32 	%r1622, %r1598;
	mov.u32 	%r1623, %r1599;
	mov.u32 	%r1624, %r1600;
	mov.u32 	%r1625, %r1601;
	mov.u32 	%r1626, %r1602;
	mov.u32 	%r1627, %r1603;
	mov.u32 	%r1628, %r1604;
	mov.u32 	%r1629, %r1605;
	mov.u32 	%r1630, %r2475;
	mov.u32 	%r1631, %r1606;
	mov.u32 	%r1633, %r1608;
	mov.u32 	%r1634, %r1609;
	mov.u32 	%r1635, %r2500;
	mov.u32 	%r1636, %r1610;
	mov.u32 	%r1637, %r1611;
	mov.u32 	%r1638, %r1612;
	mov.u32 	%r1639, %r1613;
	mov.u32 	%r1640, %r1614;
	mov.u32 	%r1641, %r1615;
	mov.u32 	%r1642, %r1616;
	mov.u32 	%r1643, %r1617;
	mov.u32 	%r1644, %r1618;
	mov.u32 	%r1645, %r1619;
	@%p180 bra 	$L__BB15_126;
	setp.leu.f32 	%p181, %f1251, %f1239;
	mov.f32 	%f802, %f790;
	mov.f32 	%f803, %f791;
	mov.f32 	%f804, %f792;
	mov.f32 	%f805, %f793;
	mov.f32 	%f806, %f794;
	mov.f32 	%f807, %f795;
	mov.f32 	%f808, %f796;
	mov.f32 	%f809, %f797;
	mov.f32 	%f810, %f798;
	mov.f32 	%f811, %f799;
	mov.f32 	%f812, %f800;
	mov.f32 	%f813, %f1239;
	mov.u32 	%r1620, %r1596;
	mov.u32 	%r1621, %r1597;
	mov.u32 	%r1622, %r1598;
	mov.u32 	%r1623, %r1599;
	mov.u32 	%r1624, %r1600;
	mov.u32 	%r1625, %r1601;
	mov.u32 	%r1626, %r1602;
	mov.u32 	%r1627, %r1603;
	mov.u32 	%r1628, %r1604;
	mov.u32 	%r1629, %r1605;
	mov.u32 	%r1630, %r1606;
	mov.u32 	%r1631, %r2475;
	mov.u32 	%r1633, %r1608;
	mov.u32 	%r1634, %r2500;
	mov.u32 	%r1635, %r1609;
	mov.u32 	%r1636, %r1610;
	mov.u32 	%r1637, %r1611;
	mov.u32 	%r1638, %r1612;
	mov.u32 	%r1639, %r1613;
	mov.u32 	%r1640, %r1614;
	mov.u32 	%r1641, %r1615;
	mov.u32 	%r1642, %r1616;
	mov.u32 	%r1643, %r1617;
	mov.u32 	%r1644, %r1618;
	mov.u32 	%r1645, %r1619;
	@%p181 bra 	$L__BB15_126;
	mov.f32 	%f802, %f790;
	mov.f32 	%f803, %f791;
	mov.f32 	%f804, %f792;
	mov.f32 	%f805, %f793;
	mov.f32 	%f806, %f794;
	mov.f32 	%f807, %f795;
	mov.f32 	%f808, %f796;
	mov.f32 	%f809, %f797;
	mov.f32 	%f810, %f798;
	mov.f32 	%f811, %f799;
	mov.f32 	%f812, %f800;
	mov.f32 	%f813, %f1251;
	mov.f32 	%f1251, %f1239;
	mov.u32 	%r1620, %r1596;
	mov.u32 	%r1621, %r1597;
	mov.u32 	%r1622, %r1598;
	mov.u32 	%r1623, %r1599;
	mov.u32 	%r1624, %r1600;
	mov.u32 	%r1625, %r1601;
	mov.u32 	%r1626, %r1602;
	mov.u32 	%r1627, %r1603;
	mov.u32 	%r1628, %r1604;
	mov.u32 	%r1629, %r1605;
	mov.u32 	%r1630, %r1606;
	mov.u32 	%r1631, %r2487;
	mov.u32 	%r2487, %r2475;
	mov.u32 	%r1633, %r2500;
	mov.u32 	%r1634, %r1608;
	mov.u32 	%r1635, %r1609;
	mov.u32 	%r1636, %r1610;
	mov.u32 	%r1637, %r1611;
	mov.u32 	%r1638, %r1612;
	mov.u32 	%r1639, %r1613;
	mov.u32 	%r1640, %r1614;
	mov.u32 	%r1641, %r1615;
	mov.u32 	%r1642, %r1616;
	mov.u32 	%r1643, %r1617;
	mov.u32 	%r1644, %r1618;
	mov.u32 	%r1645, %r1619;
$L__BB15_126:
	setp.leu.f32 	%p182, %f802, %f1238;
	mov.f32 	%f815, %f1238;
	mov.f32 	%f816, %f802;
	mov.f32 	%f817, %f803;
	mov.f32 	%f818, %f804;
	mov.f32 	%f819, %f805;
	mov.f32 	%f820, %f806;
	mov.f32 	%f821, %f807;
	mov.f32 	%f822, %f808;
	mov.f32 	%f823, %f809;
	mov.f32 	%f824, %f810;
	mov.f32 	%f825, %f811;
	mov.f32 	%f826, %f812;
	mov.f32 	%f827, %f813;
	mov.u32 	%r1646, %r2474;
	mov.u32 	%r1647, %r1620;
	mov.u32 	%r1648, %r1621;
	mov.u32 	%r1649, %r1622;
	mov.u32 	%r1650, %r1623;
	mov.u32 	%r1651, %r1624;
	mov.u32 	%r1652, %r1625;
	mov.u32 	%r1653, %r1626;
	mov.u32 	%r1654, %r1627;
	mov.u32 	%r1655, %r1628;
	mov.u32 	%r1656, %r1629;
	mov.u32 	%r1657, %r1630;
	mov.u32 	%r1658, %r1631;
	mov.u32 	%r1660, %r1633;
	mov.u32 	%r1661, %r1634;
	mov.u32 	%r1662, %r1635;
	mov.u32 	%r1663, %r1636;
	mov.u32 	%r1664, %r1637;
	mov.u32 	%r1665, %r1638;
	mov.u32 	%r1666, %r1639;
	mov.u32 	%r1667, %r1640;
	mov.u32 	%r1668, %r1641;
	mov.u32 	%r1669, %r1642;
	mov.u32 	%r1670, %r1643;
	mov.u32 	%r1671, %r1644;
	mov.u32 	%r1672, %r1645;
	mov.u32 	%r1673, %r2501;
	@%p182 bra 	$L__BB15_140;
	setp.leu.f32 	%p183, %f803, %f1238;
	mov.f32 	%f815, %f802;
	mov.f32 	%f816, %f1238;
	mov.f32 	%f817, %f803;
	mov.f32 	%f818, %f804;
	mov.f32 	%f819, %f805;
	mov.f32 	%f820, %f806;
	mov.f32 	%f821, %f807;
	mov.f32 	%f822, %f808;
	mov.f32 	%f823, %f809;
	mov.f32 	%f824, %f810;
	mov.f32 	%f825, %f811;
	mov.f32 	%f826, %f812;
	mov.f32 	%f827, %f813;
	mov.u32 	%r1646, %r1620;
	mov.u32 	%r1647, %r2474;
	mov.u32 	%r1648, %r1621;
	mov.u32 	%r1649, %r1622;
	mov.u32 	%r1650, %r1623;
	mov.u32 	%r1651, %r1624;
	mov.u32 	%r1652, %r1625;
	mov.u32 	%r1653, %r1626;
	mov.u32 	%r1654, %r1627;
	mov.u32 	%r1655, %r1628;
	mov.u32 	%r1656, %r1629;
	mov.u32 	%r1657, %r1630;
	mov.u32 	%r1658, %r1631;
	mov.u32 	%r1660, %r1633;
	mov.u32 	%r1661, %r1634;
	mov.u32 	%r1662, %r1635;
	mov.u32 	%r1663, %r1636;
	mov.u32 	%r1664, %r1637;
	mov.u32 	%r1665, %r1638;
	mov.u32 	%r1666, %r1639;
	mov.u32 	%r1667, %r1640;
	mov.u32 	%r1668, %r1641;
	mov.u32 	%r1669, %r1642;
	mov.u32 	%r1670, %r1643;
	mov.u32 	%r1671, %r1644;
	mov.u32 	%r1672, %r2501;
	mov.u32 	%r1673, %r1645;
	@%p183 bra 	$L__BB15_140;
	setp.leu.f32 	%p184, %f804, %f1238;
	mov.f32 	%f815, %f802;
	mov.f32 	%f816, %f803;
	mov.f32 	%f817, %f1238;
	mov.f32 	%f818, %f804;
	mov.f32 	%f819, %f805;
	mov.f32 	%f820, %f806;
	mov.f32 	%f821, %f807;
	mov.f32 	%f822, %f808;
	mov.f32 	%f823, %f809;
	mov.f32 	%f824, %f810;
	mov.f32 	%f825, %f811;
	mov.f32 	%f826, %f812;
	mov.f32 	%f827, %f813;
	mov.u32 	%r1646, %r1620;
	mov.u32 	%r1647, %r1621;
	mov.u32 	%r1648, %r2474;
	mov.u32 	%r1649, %r1622;
	mov.u32 	%r1650, %r1623;
	mov.u32 	%r1651, %r1624;
	mov.u32 	%r1652, %r1625;
	mov.u32 	%r1653, %r1626;
	mov.u32 	%r1654, %r1627;
	mov.u32 	%r1655, %r1628;
	mov.u32 	%r1656, %r1629;
	mov.u32 	%r1657, %r1630;
	mov.u32 	%r1658, %r1631;
	mov.u32 	%r1660, %r1633;
	mov.u32 	%r1661, %r1634;
	mov.u32 	%r1662, %r1635;
	mov.u32 	%r1663, %r1636;
	mov.u32 	%r1664, %r1637;
	mov.u32 	%r1665, %r1638;
	mov.u32 	%r1666, %r1639;
	mov.u32 	%r1667, %r1640;
	mov.u32 	%r1668, %r1641;
	mov.u32 	%r1669, %r1642;
	mov.u32 	%r1670, %r1643;
	mov.u32 	%r1671, %r2501;
	mov.u32 	%r1672, %r1644;
	mov.u32 	%r1673, %r1645;
	@%p184 bra 	$L__BB15_140;
	setp.leu.f32 	%p185, %f805, %f1238;
	mov.f32 	%f815, %f802;
	mov.f32 	%f816, %f803;
	mov.f32 	%f817, %f804;
	mov.f32 	%f818, %f1238;
	mov.f32 	%f819, %f805;
	mov.f32 	%f820, %f806;
	mov.f32 	%f821, %f807;
	mov.f32 	%f822, %f808;
	mov.f32 	%f823, %f809;
	mov.f32 	%f824, %f810;
	mov.f32 	%f825, %f811;
	mov.f32 	%f826, %f812;
	mov.f32 	%f827, %f813;
	mov.u32 	%r1646, %r1620;
	mov.u32 	%r1647, %r1621;
	mov.u32 	%r1648, %r1622;
	mov.u32 	%r1649, %r2474;
	mov.u32 	%r1650, %r1623;
	mov.u32 	%r1651, %r1624;
	mov.u32 	%r1652, %r1625;
	mov.u32 	%r1653, %r1626;
	mov.u32 	%r1654, %r1627;
	mov.u32 	%r1655, %r1628;
	mov.u32 	%r1656, %r1629;
	mov.u32 	%r1657, %r1630;
	mov.u32 	%r1658, %r1631;
	mov.u32 	%r1660, %r1633;
	mov.u32 	%r1661, %r1634;
	mov.u32 	%r1662, %r1635;
	mov.u32 	%r1663, %r1636;
	mov.u32 	%r1664, %r1637;
	mov.u32 	%r1665, %r1638;
	mov.u32 	%r1666, %r1639;
	mov.u32 	%r1667, %r1640;
	mov.u32 	%r1668, %r1641;
	mov.u32 	%r1669, %r1642;
	mov.u32 	%r1670, %r2501;
	mov.u32 	%r1671, %r1643;
	mov.u32 	%r1672, %r1644;
	mov.u32 	%r1673, %r1645;
	@%p185 bra 	$L__BB15_140;
	setp.leu.f32 	%p186, %f806, %f1238;
	mov.f32 	%f815, %f802;
	mov.f32 	%f816, %f803;
	mov.f32 	%f817, %f804;
	mov.f32 	%f818, %f805;
	mov.f32 	%f819, %f1238;
	mov.f32 	%f820, %f806;
	mov.f32 	%f821, %f807;
	mov.f32 	%f822, %f808;
	mov.f32 	%f823, %f809;
	mov.f32 	%f824, %f810;
	mov.f32 	%f825, %f811;
	mov.f32 	%f826, %f812;
	mov.f32 	%f827, %f813;
	mov.u32 	%r1646, %r1620;
	mov.u32 	%r1647, %r1621;
	mov.u32 	%r1648, %r1622;
	mov.u32 	%r1649, %r1623;
	mov.u32 	%r1650, %r2474;
	mov.u32 	%r1651, %r1624;
	mov.u32 	%r1652, %r1625;
	mov.u32 	%r1653, %r1626;
	mov.u32 	%r1654, %r1627;
	mov.u32 	%r1655, %r1628;
	mov.u32 	%r1656, %r1629;
	mov.u32 	%r1657, %r1630;
	mov.u32 	%r1658, %r1631;
	mov.u32 	%r1660, %r1633;
	mov.u32 	%r1661, %r1634;
	mov.u32 	%r1662, %r1635;
	mov.u32 	%r1663, %r1636;
	mov.u32 	%r1664, %r1637;
	mov.u32 	%r1665, %r1638;
	mov.u32 	%r1666, %r1639;
	mov.u32 	%r1667, %r1640;
	mov.u32 	%r1668, %r1641;
	mov.u32 	%r1669, %r2501;
	mov.u32 	%r1670, %r1642;
	mov.u32 	%r1671, %r1643;
	mov.u32 	%r1672, %r1644;
	mov.u32 	%r1673, %r1645;
	@%p186 bra 	$L__BB15_140;
	setp.leu.f32 	%p187, %f807, %f1238;
	mov.f32 	%f815, %f802;
	mov.f32 	%f816, %f803;
	mov.f32 	%f817, %f804;
	mov.f32 	%f818, %f805;
	mov.f32 	%f819, %f806;
	mov.f32 	%f820, %f1238;
	mov.f32 	%f821, %f807;
	mov.f32 	%f822, %f808;
	mov.f32 	%f823, %f809;
	mov.f32 	%f824, %f810;
	mov.f32 	%f825, %f811;
	mov.f32 	%f826, %f812;
	mov.f32 	%f827, %f813;
	mov.u32 	%r1646, %r1620;
	mov.u32 	%r1647, %r1621;
	mov.u32 	%r1648, %r1622;
	mov.u32 	%r1649, %r1623;
	mov.u32 	%r1650, %r1624;
	mov.u32 	%r1651, %r2474;
	mov.u32 	%r1652, %r1625;
	mov.u32 	%r1653, %r1626;
	mov.u32 	%r1654, %r1627;
	mov.u32 	%r1655, %r1628;
	mov.u32 	%r1656, %r1629;
	mov.u32 	%r1657, %r1630;
	mov.u32 	%r1658, %r1631;
	mov.u32 	%r1660, %r1633;
	mov.u32 	%r1661, %r1634;
	mov.u32 	%r1662, %r1635;
	mov.u32 	%r1663, %r1636;
	mov.u32 	%r1664, %r1637;
	mov.u32 	%r1665, %r1638;
	mov.u32 	%r1666, %r1639;
	mov.u32 	%r1667, %r1640;
	mov.u32 	%r1668, %r2501;
	mov.u32 	%r1669, %r1641;
	mov.u32 	%r1670, %r1642;
	mov.u32 	%r1671, %r1643;
	mov.u32 	%r1672, %r1644;
	mov.u32 	%r1673, %r1645;
	@%p187 bra 	$L__BB15_140;
	setp.leu.f32 	%p188, %f808, %f1238;
	mov.f32 	%f815, %f802;
	mov.f32 	%f816, %f803;
	mov.f32 	%f817, %f804;
	mov.f32 	%f818, %f805;
	mov.f32 	%f819, %f806;
	mov.f32 	%f820, %f807;
	mov.f32 	%f821, %f1238;
	mov.f32 	%f822, %f808;
	mov.f32 	%f823, %f809;
	mov.f32 	%f824, %f810;
	mov.f32 	%f825, %f811;
	mov.f32 	%f826, %f812;
	mov.f32 	%f827, %f813;
	mov.u32 	%r1646, %r1620;
	mov.u32 	%r1647, %r1621;
	mov.u32 	%r1648, %r1622;
	mov.u32 	%r1649, %r1623;
	mov.u32 	%r1650, %r1624;
	mov.u32 	%r1651, %r1625;
	mov.u32 	%r1652, %r2474;
	mov.u32 	%r1653, %r1626;
	mov.u32 	%r1654, %r1627;
	mov.u32 	%r1655, %r1628;
	mov.u32 	%r1656, %r1629;
	mov.u32 	%r1657, %r1630;
	mov.u32 	%r1658, %r1631;
	mov.u32 	%r1660, %r1633;
	mov.u32 	%r1661, %r1634;
	mov.u32 	%r1662, %r1635;
	mov.u32 	%r1663, %r1636;
	mov.u32 	%r1664, %r1637;
	mov.u32 	%r1665, %r1638;
	mov.u32 	%r1666, %r1639;
	mov.u32 	%r1667, %r2501;
	mov.u32 	%r1668, %r1640;
	mov.u32 	%r1669, %r1641;
	mov.u32 	%r1670, %r1642;
	mov.u32 	%r1671, %r1643;
	mov.u32 	%r1672, %r1644;
	mov.u32 	%r1673, %r1645;
	@%p188 bra 	$L__BB15_140;
	setp.leu.f32 	%p189, %f809, %f1238;
	mov.f32 	%f815, %f802;
	mov.f32 	%f816, %f803;
	mov.f32 	%f817, %f804;
	mov.f32 	%f818, %f805;
	mov.f32 	%f819, %f806;
	mov.f32 	%f820, %f807;
	mov.f32 	%f821, %f808;
	mov.f32 	%f822, %f1238;
	mov.f32 	%f823, %f809;
	mov.f32 	%f824, %f810;
	mov.f32 	%f825, %f811;
	mov.f32 	%f826, %f812;
	mov.f32 	%f827, %f813;
	mov.u32 	%r1646, %r1620;
	mov.u32 	%r1647, %r1621;
	mov.u32 	%r1648, %r1622;
	mov.u32 	%r1649, %r1623;
	mov.u32 	%r1650, %r1624;
	mov.u32 	%r1651, %r1625;
	mov.u32 	%r1652, %r1626;
	mov.u32 	%r1653, %r2474;
	mov.u32 	%r1654, %r1627;
	mov.u32 	%r1655, %r1628;
	mov.u32 	%r1656, %r1629;
	mov.u32 	%r1657, %r1630;
	mov.u32 	%r1658, %r1631;
	mov.u32 	%r1660, %r1633;
	mov.u32 	%r1661, %r1634;
	mov.u32 	%r1662, %r1635;
	mov.u32 	%r1663, %r1636;
	mov.u32 	%r1664, %r1637;
	mov.u32 	%r1665, %r1638;
	mov.u32 	%r1666, %r2501;
	mov.u32 	%r1667, %r1639;
	mov.u32 	%r1668, %r1640;
	mov.u32 	%r1669, %r1641;
	mov.u32 	%r1670, %r1642;
	mov.u32 	%r1671, %r1643;
	mov.u32 	%r1672, %r1644;
	mov.u32 	%r1673, %r1645;
	@%p189 bra 	$L__BB15_140;
	setp.leu.f32 	%p190, %f810, %f1238;
	mov.f32 	%f815, %f802;
	mov.f32 	%f816, %f803;
	mov.f32 	%f817, %f804;
	mov.f32 	%f818, %f805;
	mov.f32 	%f819, %f806;
	mov.f32 	%f820, %f807;
	mov.f32 	%f821, %f808;
	mov.f32 	%f822, %f809;
	mov.f32 	%f823, %f1238;
	mov.f32 	%f824, %f810;
	mov.f32 	%f825, %f811;
	mov.f32 	%f826, %f812;
	mov.f32 	%f827, %f813;
	mov.u32 	%r1646, %r1620;
	mov.u32 	%r1647, %r1621;
	mov.u32 	%r1648, %r1622;
	mov.u32 	%r1649, %r1623;
	mov.u32 	%r1650, %r1624;
	mov.u32 	%r1651, %r1625;
	mov.u32 	%r1652, %r1626;
	mov.u32 	%r1653, %r1627;
	mov.u32 	%r1654, %r2474;
	mov.u32 	%r1655, %r1628;
	mov.u32 	%r1656, %r1629;
	mov.u32 	%r1657, %r1630;
	mov.u32 	%r1658, %r1631;
	mov.u32 	%r1660, %r1633;
	mov.u32 	%r1661, %r1634;
	mov.u32 	%r1662, %r1635;
	mov.u32 	%r1663, %r1636;
	mov.u32 	%r1664, %r1637;
	mov.u32 	%r1665, %r2501;
	mov.u32 	%r1666, %r1638;
	mov.u32 	%r1667, %r1639;
	mov.u32 	%r1668, %r1640;
	mov.u32 	%r1669, %r1641;
	mov.u32 	%r1670, %r1642;
	mov.u32 	%r1671, %r1643;
	mov.u32 	%r1672, %r1644;
	mov.u32 	%r1673, %r1645;
	@%p190 bra 	$L__BB15_140;
	setp.leu.f32 	%p191, %f811, %f1238;
	mov.f32 	%f815, %f802;
	mov.f32 	%f816, %f803;
	mov.f32 	%f817, %f804;
	mov.f32 	%f818, %f805;
	mov.f32 	%f819, %f806;
	mov.f32 	%f820, %f807;
	mov.f32 	%f821, %f808;
	mov.f32 	%f822, %f809;
	mov.f32 	%f823, %f810;
	mov.f32 	%f824, %f1238;
	mov.f32 	%f825, %f811;
	mov.f32 	%f826, %f812;
	mov.f32 	%f827, %f813;
	mov.u32 	%r1646, %r1620;
	mov.u32 	%r1647, %r1621;
	mov.u32 	%r1648, %r1622;
	mov.u32 	%r1649, %r1623;
	mov.u32 	%r1650, %r1624;
	mov.u32 	%r1651, %r1625;
	mov.u32 	%r1652, %r1626;
	mov.u32 	%r1653, %r1627;
	mov.u32 	%r1654, %r1628;
	mov.u32 	%r1655, %r2474;
	mov.u32 	%r1656, %r1629;
	mov.u32 	%r1657, %r1630;
	mov.u32 	%r1658, %r1631;
	mov.u32 	%r1660, %r1633;
	mov.u32 	%r1661, %r1634;
	mov.u32 	%r1662, %r1635;
	mov.u32 	%r1663, %r1636;
	mov.u32 	%r1664, %r2501;
	mov.u32 	%r1665, %r1637;
	mov.u32 	%r1666, %r1638;
	mov.u32 	%r1667, %r1639;
	mov.u32 	%r1668, %r1640;
	mov.u32 	%r1669, %r1641;
	mov.u32 	%r1670, %r1642;
	mov.u32 	%r1671, %r1643;
	mov.u32 	%r1672, %r1644;
	mov.u32 	%r1673, %r1645;
	@%p191 bra 	$L__BB15_140;
	setp.leu.f32 	%p192, %f812, %f1238;
	mov.f32 	%f815, %f802;
	mov.f32 	%f816, %f803;
	mov.f32 	%f817, %f804;
	mov.f32 	%f818, %f805;
	mov.f32 	%f819, %f806;
	mov.f32 	%f820, %f807;
	mov.f32 	%f821, %f808;
	mov.f32 	%f822, %f809;
	mov.f32 	%f823, %f810;
	mov.f32 	%f824, %f811;
	mov.f32 	%f825, %f1238;
	mov.f32 	%f826, %f812;
	mov.f32 	%f827, %f813;
	mov.u32 	%r1646, %r1620;
	mov.u32 	%r1647, %r1621;
	mov.u32 	%r1648, %r1622;
	mov.u32 	%r1649, %r1623;
	mov.u32 	%r1650, %r1624;
	mov.u32 	%r1651, %r1625;
	mov.u32 	%r1652, %r1626;
	mov.u32 	%r1653, %r1627;
	mov.u32 	%r1654, %r1628;
	mov.u32 	%r1655, %r1629;
	mov.u32 	%r1656, %r2474;
	mov.u32 	%r1657, %r1630;
	mov.u32 	%r1658, %r1631;
	mov.u32 	%r1660, %r1633;
	mov.u32 	%r1661, %r1634;
	mov.u32 	%r1662, %r1635;
	mov.u32 	%r1663, %r2501;
	mov.u32 	%r1664, %r1636;
	mov.u32 	%r1665, %r1637;
	mov.u32 	%r1666, %r1638;
	mov.u32 	%r1667, %r1639;
	mov.u32 	%r1668, %r1640;
	mov.u32 	%r1669, %r1641;
	mov.u32 	%r1670, %r1642;
	mov.u32 	%r1671, %r1643;
	mov.u32 	%r1672, %r1644;
	mov.u32 	%r1673, %r1645;
	@%p192 bra 	$L__BB15_140;
	setp.leu.f32 	%p193, %f813, %f1238;
	mov.f32 	%f815, %f802;
	mov.f32 	%f816, %f803;
	mov.f32 	%f817, %f804;
	mov.f32 	%f818, %f805;
	mov.f32 	%f819, %f806;
	mov.f32 	%f820, %f807;
	mov.f32 	%f821, %f808;
	mov.f32 	%f822, %f809;
	mov.f32 	%f823, %f810;
	mov.f32 	%f824, %f811;
	mov.f32 	%f825, %f812;
	mov.f32 	%f826, %f1238;
	mov.f32 	%f827, %f813;
	mov.u32 	%r1646, %r1620;
	mov.u32 	%r1647, %r1621;
	mov.u32 	%r1648, %r1622;
	mov.u32 	%r1649, %r1623;
	mov.u32 	%r1650, %r1624;
	mov.u32 	%r1651, %r1625;
	mov.u32 	%r1652, %r1626;
	mov.u32 	%r1653, %r1627;
	mov.u32 	%r1654, %r1628;
	mov.u32 	%r1655, %r1629;
	mov.u32 	%r1656, %r1630;
	mov.u32 	%r1657, %r2474;
	mov.u32 	%r1658, %r1631;
	mov.u32 	%r1660, %r1633;
	mov.u32 	%r1661, %r1634;
	mov.u32 	%r1662, %r2501;
	mov.u32 	%r1663, %r1635;
	mov.u32 	%r1664, %r1636;
	mov.u32 	%r1665, %r1637;
	mov.u32 	%r1666, %r1638;
	mov.u32 	%r1667, %r1639;
	mov.u32 	%r1668, %r1640;
	mov.u32 	%r1669, %r1641;
	mov.u32 	%r1670, %r1642;
	mov.u32 	%r1671, %r1643;
	mov.u32 	%r1672, %r1644;
	mov.u32 	%r1673, %r1645;
	@%p193 bra 	$L__BB15_140;
	setp.leu.f32 	%p194, %f1251, %f1238;
	mov.f32 	%f815, %f802;
	mov.f32 	%f816, %f803;
	mov.f32 	%f817, %f804;
	mov.f32 	%f818, %f805;
	mov.f32 	%f819, %f806;
	mov.f32 	%f820, %f807;
	mov.f32 	%f821, %f808;
	mov.f32 	%f822, %f809;
	mov.f32 	%f823, %f810;
	mov.f32 	%f824, %f811;
	mov.f32 	%f825, %f812;
	mov.f32 	%f826, %f813;
	mov.f32 	%f827, %f1238;
	mov.u32 	%r1646, %r1620;
	mov.u32 	%r1647, %r1621;
	mov.u32 	%r1648, %r1622;
	mov.u32 	%r1649, %r1623;
	mov.u32 	%r1650, %r1624;
	mov.u32 	%r1651, %r1625;
	mov.u32 	%r1652, %r1626;
	mov.u32 	%r1653, %r1627;
	mov.u32 	%r1654, %r1628;
	mov.u32 	%r1655, %r1629;
	mov.u32 	%r1656, %r1630;
	mov.u32 	%r1657, %r1631;
	mov.u32 	%r1658, %r2474;
	mov.u32 	%r1660, %r1633;
	mov.u32 	%r1661, %r2501;
	mov.u32 	%r1662, %r1634;
	mov.u32 	%r1663, %r1635;
	mov.u32 	%r1664, %r1636;
	mov.u32 	%r1665, %r1637;
	mov.u32 	%r1666, %r1638;
	mov.u32 	%r1667, %r1639;
	mov.u32 	%r1668, %r1640;
	mov.u32 	%r1669, %r1641;
	mov.u32 	%r1670, %r1642;
	mov.u32 	%r1671, %r1643;
	mov.u32 	%r1672, %r1644;
	mov.u32 	%r1673, %r1645;
	@%p194 bra 	$L__BB15_140;
	mov.f32 	%f815, %f802;
	mov.f32 	%f816, %f803;
	mov.f32 	%f817, %f804;
	mov.f32 	%f818, %f805;
	mov.f32 	%f819, %f806;
	mov.f32 	%f820, %f807;
	mov.f32 	%f821, %f808;
	mov.f32 	%f822, %f809;
	mov.f32 	%f823, %f810;
	mov.f32 	%f824, %f811;
	mov.f32 	%f825, %f812;
	mov.f32 	%f826, %f813;
	mov.f32 	%f827, %f1251;
	mov.f32 	%f1251, %f1238;
	mov.u32 	%r1646, %r1620;
	mov.u32 	%r1647, %r1621;
	mov.u32 	%r1648, %r1622;
	mov.u32 	%r1649, %r1623;
	mov.u32 	%r1650, %r1624;
	mov.u32 	%r1651, %r1625;
	mov.u32 	%r1652, %r1626;
	mov.u32 	%r1653, %r1627;
	mov.u32 	%r1654, %r1628;
	mov.u32 	%r1655, %r1629;
	mov.u32 	%r1656, %r1630;
	mov.u32 	%r1657, %r1631;
	mov.u32 	%r1658, %r2487;
	mov.u32 	%r2487, %r2474;
	mov.u32 	%r1660, %r2501;
	mov.u32 	%r1661, %r1633;
	mov.u32 	%r1662, %r1634;
	mov.u32 	%r1663, %r1635;
	mov.u32 	%r1664, %r1636;
	mov.u32 	%r1665, %r1637;
	mov.u32 	%r1666, %r1638;
	mov.u32 	%r1667, %r1639;
	mov.u32 	%r1668, %r1640;
	mov.u32 	%r1669, %r1641;
	mov.u32 	%r1670, %r1642;
	mov.u32 	%r1671, %r1643;
	mov.u32 	%r1672, %r1644;
	mov.u32 	%r1673, %r1645;
$L__BB15_140:
	setp.leu.f32 	%p195, %f815, %f1237;
	mov.f32 	%f829, %f1237;
	mov.f32 	%f830, %f815;
	mov.f32 	%f831, %f816;
	mov.f32 	%f832, %f817;
	mov.f32 	%f833, %f818;
	mov.f32 	%f834, %f819;
	mov.f32 	%f835, %f820;
	mov.f32 	%f836, %f821;
	mov.f32 	%f837, %f822;
	mov.f32 	%f838, %f823;
	mov.f32 	%f839, %f824;
	mov.f32 	%f840, %f825;
	mov.f32 	%f841, %f826;
	mov.f32 	%f842, %f827;
	mov.u32 	%r1674, %r2473;
	mov.u32 	%r1675, %r1646;
	mov.u32 	%r1676, %r1647;
	mov.u32 	%r1677, %r1648;
	mov.u32 	%r1678, %r1649;
	mov.u32 	%r1679, %r1650;
	mov.u32 	%r1680, %r1651;
	mov.u32 	%r1681, %r1652;
	mov.u32 	%r1682, %r1653;
	mov.u32 	%r1683, %r1654;
	mov.u32 	%r1684, %r1655;
	mov.u32 	%r1685, %r1656;
	mov.u32 	%r1686, %r1657;
	mov.u32 	%r1687, %r1658;
	mov.u32 	%r1689, %r1660;
	mov.u32 	%r1690, %r1661;
	mov.u32 	%r1691, %r1662;
	mov.u32 	%r1692, %r1663;
	mov.u32 	%r1693, %r1664;
	mov.u32 	%r1694, %r1665;
	mov.u32 	%r1695, %r1666;
	mov.u32 	%r1696, %r1667;
	mov.u32 	%r1697, %r1668;
	mov.u32 	%r1698, %r1669;
	mov.u32 	%r1699, %r1670;
	mov.u32 	%r1700, %r1671;
	mov.u32 	%r1701, %r1672;
	mov.u32 	%r1702, %r1673;
	mov.u32 	%r1703, %r2502;
	@%p195 bra 	$L__BB15_155;
	setp.leu.f32 	%p196, %f816, %f1237;
	mov.f32 	%f829, %f815;
	mov.f32 	%f830, %f1237;
	mov.f32 	%f831, %f816;
	mov.f32 	%f832, %f817;
	mov.f32 	%f833, %f818;
	mov.f32 	%f834, %f819;
	mov.f32 	%f835, %f820;
	mov.f32 	%f836, %f821;
	mov.f32 	%f837, %f822;
	mov.f32 	%f838, %f823;
	mov.f32 	%f839, %f824;
	mov.f32 	%f840, %f825;
	mov.f32 	%f841, %f826;
	mov.f32 	%f842, %f827;
	mov.u32 	%r1674, %r1646;
	mov.u32 	%r1675, %r2473;
	mov.u32 	%r1676, %r1647;
	mov.u32 	%r1677, %r1648;
	mov.u32 	%r1678, %r1649;
	mov.u32 	%r1679, %r1650;
	mov.u32 	%r1680, %r1651;
	mov.u32 	%r1681, %r1652;
	mov.u32 	%r1682, %r1653;
	mov.u32 	%r1683, %r1654;
	mov.u32 	%r1684, %r1655;
	mov.u32 	%r1685, %r1656;
	mov.u32 	%r1686, %r1657;
	mov.u32 	%r1687, %r1658;
	mov.u32 	%r1689, %r1660;
	mov.u32 	%r1690, %r1661;
	mov.u32 	%r1691, %r1662;
	mov.u32 	%r1692, %r1663;
	mov.u32 	%r1693, %r1664;
	mov.u32 	%r1694, %r1665;
	mov.u32 	%r1695, %r1666;
	mov.u32 	%r1696, %r1667;
	mov.u32 	%r1697, %r1668;
	mov.u32 	%r1698, %r1669;
	mov.u32 	%r1699, %r1670;
	mov.u32 	%r1700, %r1671;
	mov.u32 	%r1701, %r1672;
	mov.u32 	%r1702, %r2502;
	mov.u32 	%r1703, %r1673;
	@%p196 bra 	$L__BB15_155;
	setp.leu.f32 	%p197, %f817, %f1237;
	mov.f32 	%f829, %f815;
	mov.f32 	%f830, %f816;
	mov.f32 	%f831, %f1237;
	mov.f32 	%f832, %f817;
	mov.f32 	%f833, %f818;
	mov.f32 	%f834, %f819;
	mov.f32 	%f835, %f820;
	mov.f32 	%f836, %f821;
	mov.f32 	%f837, %f822;
	mov.f32 	%f838, %f823;
	mov.f32 	%f839, %f824;
	mov.f32 	%f840, %f825;
	mov.f32 	%f841, %f826;
	mov.f32 	%f842, %f827;
	mov.u32 	%r1674, %r1646;
	mov.u32 	%r1675, %r1647;
	mov.u32 	%r1676, %r2473;
	mov.u32 	%r1677, %r1648;
	mov.u32 	%r1678, %r1649;
	mov.u32 	%r1679, %r1650;
	mov.u32 	%r1680, %r1651;
	mov.u32 	%r1681, %r1652;
	mov.u32 	%r1682, %r1653;
	mov.u32 	%r1683, %r1654;
	mov.u32 	%r1684, %r1655;
	mov.u32 	%r1685, %r1656;
	mov.u32 	%r1686, %r1657;
	mov.u32 	%r1687, %r1658;
	mov.u32 	%r1689, %r1660;
	mov.u32 	%r1690, %r1661;
	mov.u32 	%r1691, %r1662;
	mov.u32 	%r1692, %r1663;
	mov.u32 	%r1693, %r1664;
	mov.u32 	%r1694, %r1665;
	mov.u32 	%r1695, %r1666;
	mov.u32 	%r1696, %r1667;
	mov.u32 	%r1697, %r1668;
	mov.u32 	%r1698, %r1669;
	mov.u32 	%r1699, %r1670;
	mov.u32 	%r1700, %r1671;
	mov.u32 	%r1701, %r2502;
	mov.u32 	%r1702, %r1672;
	mov.u32 	%r1703, %r1673;
	@%p197 bra 	$L__BB15_155;
	setp.leu.f32 	%p198, %f818, %f1237;
	mov.f32 	%f829, %f815;
	mov.f32 	%f830, %f816;
	mov.f32 	%f831, %f817;
	mov.f32 	%f832, %f1237;
	mov.f32 	%f833, %f818;
	mov.f32 	%f834, %f819;
	mov.f32 	%f835, %f820;
	mov.f32 	%f836, %f821;
	mov.f32 	%f837, %f822;
	mov.f32 	%f838, %f823;
	mov.f32 	%f839, %f824;
	mov.f32 	%f840, %f825;
	mov.f32 	%f841, %f826;
	mov.f32 	%f842, %f827;
	mov.u32 	%r1674, %r1646;
	mov.u32 	%r1675, %r1647;
	mov.u32 	%r1676, %r1648;
	mov.u32 	%r1677, %r2473;
	mov.u32 	%r1678, %r1649;
	mov.u32 	%r1679, %r1650;
	mov.u32 	%r1680, %r1651;
	mov.u32 	%r1681, %r1652;
	mov.u32 	%r1682, %r1653;
	mov.u32 	%r1683, %r1654;
	mov.u32 	%r1684, %r1655;
	mov.u32 	%r1685, %r1656;
	mov.u32 	%r1686, %r1657;
	mov.u32 	%r1687, %r1658;
	mov.u32 	%r1689, %r1660;
	mov.u32 	%r1690, %r1661;
	mov.u32 	%r1691, %r1662;
	mov.u32 	%r1692, %r1663;
	mov.u32 	%r1693, %r1664;
	mov.u32 	%r1694, %r1665;
	mov.u32 	%r1695, %r1666;
	mov.u32 	%r1696, %r1667;
	mov.u32 	%r1697, %r1668;
	mov.u32 	%r1698, %r1669;
	mov.u32 	%r1699, %r1670;
	mov.u32 	%r1700, %r2502;
	mov.u32 	%r1701, %r1671;
	mov.u32 	%r1702, %r1672;
	mov.u32 	%r1703, %r1673;
	@%p198 bra 	$L__BB15_155;
	setp.leu.f32 	%p199, %f819, %f1237;
	mov.f32 	%f829, %f815;
	mov.f32 	%f830, %f816;
	mov.f32 	%f831, %f817;
	mov.f32 	%f832, %f818;
	mov.f32 	%f833, %f1237;
	mov.f32 	%f834, %f819;
	mov.f32 	%f835, %f820;
	mov.f32 	%f836, %f821;
	mov.f32 	%f837, %f822;
	mov.f32 	%f838, %f823;
	mov.f32 	%f839, %f824;
	mov.f32 	%f840, %f825;
	mov.f32 	%f841, %f826;
	mov.f32 	%f842, %f827;
	mov.u32 	%r1674, %r1646;
	mov.u32 	%r1675, %r1647;
	mov.u32 	%r1676, %r1648;
	mov.u32 	%r1677, %r1649;
	mov.u32 	%r1678, %r2473;
	mov.u32 	%r1679, %r1650;
	mov.u32 	%r1680, %r1651;
	mov.u32 	%r1681, %r1652;
	mov.u32 	%r1682, %r1653;
	mov.u32 	%r1683, %r1654;
	mov.u32 	%r1684, %r1655;
	mov.u32 	%r1685, %r1656;
	mov.u32 	%r1686, %r1657;
	mov.u32 	%r1687, %r1658;
	mov.u32 	%r1689, %r1660;
	mov.u32 	%r1690, %r1661;
	mov.u32 	%r1691, %r1662;
	mov.u32 	%r1692, %r1663;
	mov.u32 	%r1693, %r1664;
	mov.u32 	%r1694, %r1665;
	mov.u32 	%r1695, %r1666;
	mov.u32 	%r1696, %r1667;
	mov.u32 	%r1697, %r1668;
	mov.u32 	%r1698, %r1669;
	mov.u32 	%r1699, %r2502;
	mov.u32 	%r1700, %r1670;
	mov.u32 	%r1701, %r1671;
	mov.u32 	%r1702, %r1672;
	mov.u32 	%r1703, %r1673;
	@%p199 bra 	$L__BB15_155;
	setp.leu.f32 	%p200, %f820, %f1237;
	mov.f32 	%f829, %f815;
	mov.f32 	%f830, %f816;
	mov.f32 	%f831, %f817;
	mov.f32 	%f832, %f818;
	mov.f32 	%f833, %f819;
	mov.f32 	%f834, %f1237;
	mov.f32 	%f835, %f820;
	mov.f32 	%f836, %f821;
	mov.f32 	%f837, %f822;
	mov.f32 	%f838, %f823;
	mov.f32 	%f839, %f824;
	mov.f32 	%f840, %f825;
	mov.f32 	%f841, %f826;
	mov.f32 	%f842, %f827;
	mov.u32 	%r1674, %r1646;
	mov.u32 	%r1675, %r1647;
	mov.u32 	%r1676, %r1648;
	mov.u32 	%r1677, %r1649;
	mov.u32 	%r1678, %r1650;
	mov.u32 	%r1679, %r2473;
	mov.u32 	%r1680, %r1651;
	mov.u32 	%r1681, %r1652;
	mov.u32 	%r1682, %r1653;
	mov.u32 	%r1683, %r1654;
	mov.u32 	%r1684, %r1655;
	mov.u32 	%r1685, %r1656;
	mov.u32 	%r1686, %r1657;
	mov.u32 	%r1687, %r1658;
	mov.u32 	%r1689, %r1660;
	mov.u32 	%r1690, %r1661;
	mov.u32 	%r1691, %r1662;
	mov.u32 	%r1692, %r1663;
	mov.u32 	%r1693, %r1664;
	mov.u32 	%r1694, %r1665;
	mov.u32 	%r1695, %r1666;
	mov.u32 	%r1696, %r1667;
	mov.u32 	%r1697, %r1668;
	mov.u32 	%r1698, %r2502;
	mov.u32 	%r1699, %r1669;
	mov.u32 	%r1700, %r1670;
	mov.u32 	%r1701, %r1671;
	mov.u32 	%r1702, %r1672;
	mov.u32 	%r1703, %r1673;
	@%p200 bra 	$L__BB15_155;
	setp.leu.f32 	%p201, %f821, %f1237;
	mov.f32 	%f829, %f815;
	mov.f32 	%f830, %f816;
	mov.f32 	%f831, %f817;
	mov.f32 	%f832, %f818;
	mov.f32 	%f833, %f819;
	mov.f32 	%f834, %f820;
	mov.f32 	%f835, %f1237;
	mov.f32 	%f836, %f821;
	mov.f32 	%f837, %f822;
	mov.f32 	%f838, %f823;
	mov.f32 	%f839, %f824;
	mov.f32 	%f840, %f825;
	mov.f32 	%f841, %f826;
	mov.f32 	%f842, %f827;
	mov.u32 	%r1674, %r1646;
	mov.u32 	%r1675, %r1647;
	mov.u32 	%r1676, %r1648;
	mov.u32 	%r1677, %r1649;
	mov.u32 	%r1678, %r1650;
	mov.u32 	%r1679, %r1651;
	mov.u32 	%r1680, %r2473;
	mov.u32 	%r1681, %r1652;
	mov.u32 	%r1682, %r1653;
	mov.u32 	%r1683, %r1654;
	mov.u32 	%r1684, %r1655;
	mov.u32 	%r1685, %r1656;
	mov.u32 	%r1686, %r1657;
	mov.u32 	%r1687, %r1658;
	mov.u32 	%r1689, %r1660;
	mov.u32 	%r1690, %r1661;
	mov.u32 	%r1691, %r1662;
	mov.u32 	%r1692, %r1663;
	mov.u32 	%r1693, %r1664;
	mov.u32 	%r1694, %r1665;
	mov.u32 	%r1695, %r1666;
	mov.u32 	%r1696, %r1667;
	mov.u32 	%r1697, %r2502;
	mov.u32 	%r1698, %r1668;
	mov.u32 	%r1699, %r1669;
	mov.u32 	%r1700, %r1670;
	mov.u32 	%r1701, %r1671;
	mov.u32 	%r1702, %r1672;
	mov.u32 	%r1703, %r1673;
	@%p201 bra 	$L__BB15_155;
	setp.leu.f32 	%p202, %f822, %f1237;
	mov.f32 	%f829, %f815;
	mov.f32 	%f830, %f816;
	mov.f32 	%f831, %f817;
	mov.f32 	%f832, %f818;
	mov.f32 	%f833, %f819;
	mov.f32 	%f834, %f820;
	mov.f32 	%f835, %f821;
	mov.f32 	%f836, %f1237;
	mov.f32 	%f837, %f822;
	mov.f32 	%f838, %f823;
	mov.f32 	%f839, %f824;
	mov.f32 	%f840, %f825;
	mov.f32 	%f841, %f826;
	mov.f32 	%f842, %f827;
	mov.u32 	%r1674, %r1646;
	mov.u32 	%r1675, %r1647;
	mov.u32 	%r1676, %r1648;
	mov.u32 	%r1677, %r1649;
	mov.u32 	%r1678, %r1650;
	mov.u32 	%r1679, %r1651;
	mov.u32 	%r1680, %r1652;
	mov.u32 	%r1681, %r2473;
	mov.u32 	%r1682, %r1653;
	mov.u32 	%r1683, %r1654;
	mov.u32 	%r1684, %r1655;
	mov.u32 	%r1685, %r1656;
	mov.u32 	%r1686, %r1657;
	mov.u32 	%r1687, %r1658;
	mov.u32 	%r1689, %r1660;
	mov.u32 	%r1690, %r1661;
	mov.u32 	%r1691, %r1662;
	mov.u32 	%r1692, %r1663;
	mov.u32 	%r1693, %r1664;
	mov.u32 	%r1694, %r1665;
	mov.u32 	%r1695, %r1666;
	mov.u32 	%r1696, %r2502;
	mov.u32 	%r1697, %r1667;
	mov.u32 	%r1698, %r1668;
	mov.u32 	%r1699, %r1669;
	mov.u32 	%r1700, %r1670;
	mov.u32 	%r1701, %r1671;
	mov.u32 	%r1702, %r1672;
	mov.u32 	%r1703, %r1673;
	@%p202 bra 	$L__BB15_155;
	setp.leu.f32 	%p203, %f823, %f1237;
	mov.f32 	%f829, %f815;
	mov.f32 	%f830, %f816;
	mov.f32 	%f831, %f817;
	mov.f32 	%f832, %f818;
	mov.f32 	%f833, %f819;
	mov.f32 	%f834, %f820;
	mov.f32 	%f835, %f821;
	mov.f32 	%f836, %f822;
	mov.f32 	%f837, %f1237;
	mov.f32 	%f838, %f823;
	mov.f32 	%f839, %f824;
	mov.f32 	%f840, %f825;
	mov.f32 	%f841, %f826;
	mov.f32 	%f842, %f827;
	mov.u32 	%r1674, %r1646;
	mov.u32 	%r1675, %r1647;
	mov.u32 	%r1676, %r1648;
	mov.u32 	%r1677, %r1649;
	mov.u32 	%r1678, %r1650;
	mov.u32 	%r1679, %r1651;
	mov.u32 	%r1680, %r1652;
	mov.u32 	%r1681, %r1653;
	mov.u32 	%r1682, %r2473;
	mov.u32 	%r1683, %r1654;
	mov.u32 	%r1684, %r1655;
	mov.u32 	%r1685, %r1656;
	mov.u32 	%r1686, %r1657;
	mov.u32 	%r1687, %r1658;
	mov.u32 	%r1689, %r1660;
	mov.u32 	%r1690, %r1661;
	mov.u32 	%r1691, %r1662;
	mov.u32 	%r1692, %r1663;
	mov.u32 	%r1693, %r1664;
	mov.u32 	%r1694, %r1665;
	mov.u32 	%r1695, %r2502;
	mov.u32 	%r1696, %r1666;
	mov.u32 	%r1697, %r1667;
	mov.u32 	%r1698, %r1668;
	mov.u32 	%r1699, %r1669;
	mov.u32 	%r1700, %r1670;
	mov.u32 	%r1701, %r1671;
	mov.u32 	%r1702, %r1672;
	mov.u32 	%r1703, %r1673;
	@%p203 bra 	$L__BB15_155;
	setp.leu.f32 	%p204, %f824, %f1237;
	mov.f32 	%f829, %f815;
	mov.f32 	%f830, %f816;
	mov.f32 	%f831, %f817;
	mov.f32 	%f832, %f818;
	mov.f32 	%f833, %f819;
	mov.f32 	%f834, %f820;
	mov.f32 	%f835, %f821;
	mov.f32 	%f836, %f822;
	mov.f32 	%f837, %f823;
	mov.f32 	%f838, %f1237;
	mov.f32 	%f839, %f824;
	mov.f32 	%f840, %f825;
	mov.f32 	%f841, %f826;
	mov.f32 	%f842, %f827;
	mov.u32 	%r1674, %r1646;
	mov.u32 	%r1675, %r1647;
	mov.u32 	%r1676, %r1648;
	mov.u32 	%r1677, %r1649;
	mov.u32 	%r1678, %r1650;
	mov.u32 	%r1679, %r1651;
	mov.u32 	%r1680, %r1652;
	mov.u32 	%r1681, %r1653;
	mov.u32 	%r1682, %r1654;
	mov.u32 	%r1683, %r2473;
	mov.u32 	%r1684, %r1655;
	mov.u32 	%r1685, %r1656;
	mov.u32 	%r1686, %r1657;
	mov.u32 	%r1687, %r1658;
	mov.u32 	%r1689, %r1660;
	mov.u32 	%r1690, %r1661;
	mov.u32 	%r1691, %r1662;
	mov.u32 	%r1692, %r1663;
	mov.u32 	%r1693, %r1664;
	mov.u32 	%r1694, %r2502;
	mov.u32 	%r1695, %r1665;
	mov.u32 	%r1696, %r1666;
	mov.u32 	%r1697, %r1667;
	mov.u32 	%r1698, %r1668;
	mov.u32 	%r1699, %r1669;
	mov.u32 	%r1700, %r1670;
	mov.u32 	%r1701, %r1671;
	mov.u32 	%r1702, %r1672;
	mov.u32 	%r1703, %r1673;
	@%p204 bra 	$L__BB15_155;
	setp.leu.f32 	%p205, %f825, %f1237;
	mov.f32 	%f829, %f815;
	mov.f32 	%f830, %f816;
	mov.f32 	%f831, %f817;
	mov.f32 	%f832, %f818;
	mov.f32 	%f833, %f819;
	mov.f32 	%f834, %f820;
	mov.f32 	%f835, %f821;
	mov.f32 	%f836, %f822;
	mov.f32 	%f837, %f823;
	mov.f32 	%f838, %f824;
	mov.f32 	%f839, %f1237;
	mov.f32 	%f840, %f825;
	mov.f32 	%f841, %f826;
	mov.f32 	%f842, %f827;
	mov.u32 	%r1674, %r1646;
	mov.u32 	%r1675, %r1647;
	mov.u32 	%r1676, %r1648;
	mov.u32 	%r1677, %r1649;
	mov.u32 	%r1678, %r1650;
	mov.u32 	%r1679, %r1651;
	mov.u32 	%r1680, %r1652;
	mov.u32 	%r1681, %r1653;
	mov.u32 	%r1682, %r1654;
	mov.u32 	%r1683, %r1655;
	mov.u32 	%r1684, %r2473;
	mov.u32 	%r1685, %r1656;
	mov.u32 	%r1686, %r1657;
	mov.u32 	%r1687, %r1658;
	mov.u32 	%r1689, %r1660;
	mov.u32 	%r1690, %r1661;
	mov.u32 	%r1691, %r1662;
	mov.u32 	%r1692, %r1663;
	mov.u32 	%r1693, %r2502;
	mov.u32 	%r1694, %r1664;
	mov.u32 	%r1695, %r1665;
	mov.u32 	%r1696, %r1666;
	mov.u32 	%r1697, %r1667;
	mov.u32 	%r1698, %r1668;
	mov.u32 	%r1699, %r1669;
	mov.u32 	%r1700, %r1670;
	mov.u32 	%r1701, %r1671;
	mov.u32 	%r1702, %r1672;
	mov.u32 	%r1703, %r1673;
	@%p205 bra 	$L__BB15_155;
	setp.leu.f32 	%p206, %f826, %f1237;
	mov.f32 	%f829, %f815;
	mov.f32 	%f830, %f816;
	mov.f32 	%f831, %f817;
	mov.f32 	%f832, %f818;
	mov.f32 	%f833, %f819;
	mov.f32 	%f834, %f820;
	mov.f32 	%f835, %f821;
	mov.f32 	%f836, %f822;
	mov.f32 	%f837, %f823;
	mov.f32 	%f838, %f824;
	mov.f32 	%f839, %f825;
	mov.f32 	%f840, %f1237;
	mov.f32 	%f841, %f826;
	mov.f32 	%f842, %f827;
	mov.u32 	%r1674, %r1646;
	mov.u32 	%r1675, %r1647;
	mov.u32 	%r1676, %r1648;
	mov.u32 	%r1677, %r1649;
	mov.u32 	%r1678, %r1650;
	mov.u32 	%r1679, %r1651;
	mov.u32 	%r1680, %r1652;
	mov.u32 	%r1681, %r1653;
	mov.u32 	%r1682, %r1654;
	mov.u32 	%r1683, %r1655;
	mov.u32 	%r1684, %r1656;
	mov.u32 	%r1685, %r2473;
	mov.u32 	%r1686, %r1657;
	mov.u32 	%r1687, %r1658;
	mov.u32 	%r1689, %r1660;
	mov.u32 	%r1690, %r1661;
	mov.u32 	%r1691, %r1662;
	mov.u32 	%r1692, %r2502;
	mov.u32 	%r1693, %r1663;
	mov.u32 	%r1694, %r1664;
	mov.u32 	%r1695, %r1665;
	mov.u32 	%r1696, %r1666;
	mov.u32 	%r1697, %r1667;
	mov.u32 	%r1698, %r1668;
	mov.u32 	%r1699, %r1669;
	mov.u32 	%r1700, %r1670;
	mov.u32 	%r1701, %r1671;
	mov.u32 	%r1702, %r1672;
	mov.u32 	%r1703, %r1673;
	@%p206 bra 	$L__BB15_155;
	setp.leu.f32 	%p207, %f827, %f1237;
	mov.f32 	%f829, %f815;
	mov.f32 	%f830, %f816;
	mov.f32 	%f831, %f817;
	mov.f32 	%f832, %f818;
	mov.f32 	%f833, %f819;
	mov.f32 	%f834, %f820;
	mov.f32 	%f835, %f821;
	mov.f32 	%f836, %f822;
	mov.f32 	%f837, %f823;
	mov.f32 	%f838, %f824;
	mov.f32 	%f839, %f825;
	mov.f32 	%f840, %f826;
	mov.f32 	%f841, %f1237;
	mov.f32 	%f842, %f827;
	mov.u32 	%r1674, %r1646;
	mov.u32 	%r1675, %r1647;
	mov.u32 	%r1676, %r1648;
	mov.u32 	%r1677, %r1649;
	mov.u32 	%r1678, %r1650;
	mov.u32 	%r1679, %r1651;
	mov.u32 	%r1680, %r1652;
	mov.u32 	%r1681, %r1653;
	mov.u32 	%r1682, %r1654;
	mov.u32 	%r1683, %r1655;
	mov.u32 	%r1684, %r1656;
	mov.u32 	%r1685, %r1657;
	mov.u32 	%r1686, %r2473;
	mov.u32 	%r1687, %r1658;
	mov.u32 	%r1689, %r1660;
	mov.u32 	%r1690, %r1661;
	mov.u32 	%r1691, %r2502;
	mov.u32 	%r1692, %r1662;
	mov.u32 	%r1693, %r1663;
	mov.u32 	%r1694, %r1664;
	mov.u32 	%r1695, %r1665;
	mov.u32 	%r1696, %r1666;
	mov.u32 	%r1697, %r1667;
	mov.u32 	%r1698, %r1668;
	mov.u32 	%r1699, %r1669;
	mov.u32 	%r1700, %r1670;
	mov.u32 	%r1701, %r1671;
	mov.u32 	%r1702, %r1672;
	mov.u32 	%r1703, %r1673;
	@%p207 bra 	$L__BB15_155;
	setp.leu.f32 	%p208, %f1251, %f1237;
	mov.f32 	%f829, %f815;
	mov.f32 	%f830, %f816;
	mov.f32 	%f831, %f817;
	mov.f32 	%f832, %f818;
	mov.f32 	%f833, %f819;
	mov.f32 	%f834, %f820;
	mov.f32 	%f835, %f821;
	mov.f32 	%f836, %f822;
	mov.f32 	%f837, %f823;
	mov.f32 	%f838, %f824;
	mov.f32 	%f839, %f825;
	mov.f32 	%f840, %f826;
	mov.f32 	%f841, %f827;
	mov.f32 	%f842, %f1237;
	mov.u32 	%r1674, %r1646;
	mov.u32 	%r1675, %r1647;
	mov.u32 	%r1676, %r1648;
	mov.u32 	%r1677, %r1649;
	mov.u32 	%r1678, %r1650;
	mov.u32 	%r1679, %r1651;
	mov.u32 	%r1680, %r1652;
	mov.u32 	%r1681, %r1653;
	mov.u32 	%r1682, %r1654;
	mov.u32 	%r1683, %r1655;
	mov.u32 	%r1684, %r1656;
	mov.u32 	%r1685, %r1657;
	mov.u32 	%r1686, %r1658;
	mov.u32 	%r1687, %r2473;
	mov.u32 	%r1689, %r1660;
	mov.u32 	%r1690, %r2502;
	mov.u32 	%r1691, %r1661;
	mov.u32 	%r1692, %r1662;
	mov.u32 	%r1693, %r1663;
	mov.u32 	%r1694, %r1664;
	mov.u32 	%r1695, %r1665;
	mov.u32 	%r1696, %r1666;
	mov.u32 	%r1697, %r1667;
	mov.u32 	%r1698, %r1668;
	mov.u32 	%r1699, %r1669;
	mov.u32 	%r1700, %r1670;
	mov.u32 	%r1701, %r1671;
	mov.u32 	%r1702, %r1672;
	mov.u32 	%r1703, %r1673;
	@%p208 bra 	$L__BB15_155;
	mov.f32 	%f829, %f815;
	mov.f32 	%f830, %f816;
	mov.f32 	%f831, %f817;
	mov.f32 	%f832, %f818;
	mov.f32 	%f833, %f819;
	mov.f32 	%f834, %f820;
	mov.f32 	%f835, %f821;
	mov.f32 	%f836, %f822;
	mov.f32 	%f837, %f823;
	mov.f32 	%f838, %f824;
	mov.f32 	%f839, %f825;
	mov.f32 	%f840, %f826;
	mov.f32 	%f841, %f827;
	mov.f32 	%f842, %f1251;
	mov.f32 	%f1251, %f1237;
	mov.u32 	%r1674, %r1646;
	mov.u32 	%r1675, %r1647;
	mov.u32 	%r1676, %r1648;
	mov.u32 	%r1677, %r1649;
	mov.u32 	%r1678, %r1650;
	mov.u32 	%r1679, %r1651;
	mov.u32 	%r1680, %r1652;
	mov.u32 	%r1681, %r1653;
	mov.u32 	%r1682, %r1654;
	mov.u32 	%r1683, %r1655;
	mov.u32 	%r1684, %r1656;
	mov.u32 	%r1685, %r1657;
	mov.u32 	%r1686, %r1658;
	mov.u32 	%r1687, %r2487;
	mov.u32 	%r2487, %r2473;
	mov.u32 	%r1689, %r2502;
	mov.u32 	%r1690, %r1660;
	mov.u32 	%r1691, %r1661;
	mov.u32 	%r1692, %r1662;
	mov.u32 	%r1693, %r1663;
	mov.u32 	%r1694, %r1664;
	mov.u32 	%r1695, %r1665;
	mov.u32 	%r1696, %r1666;
	mov.u32 	%r1697, %r1667;
	mov.u32 	%r1698, %r1668;
	mov.u32 	%r1699, %r1669;
	mov.u32 	%r1700, %r1670;
	mov.u32 	%r1701, %r1671;
	mov.u32 	%r1702, %r1672;
	mov.u32 	%r1703, %r1673;
$L__BB15_155:
	setp.leu.f32 	%p209, %f829, %f1236;
	mov.f32 	%f844, %f1236;
	mov.f32 	%f845, %f829;
	mov.f32 	%f846, %f830;
	mov.f32 	%f847, %f831;
	mov.f32 	%f848, %f832;
	mov.f32 	%f849, %f833;
	mov.f32 	%f850, %f834;
	mov.f32 	%f851, %f835;
	mov.f32 	%f852, %f836;
	mov.f32 	%f853, %f837;
	mov.f32 	%f854, %f838;
	mov.f32 	%f855, %f839;
	mov.f32 	%f856, %f840;
	mov.f32 	%f857, %f841;
	mov.f32 	%f858, %f842;
	mov.u32 	%r1704, %r2472;
	mov.u32 	%r1705, %r1674;
	mov.u32 	%r1706, %r1675;
	mov.u32 	%r1707, %r1676;
	mov.u32 	%r1708, %r1677;
	mov.u32 	%r1709, %r1678;
	mov.u32 	%r1710, %r1679;
	mov.u32 	%r1711, %r1680;
	mov.u32 	%r1712, %r1681;
	mov.u32 	%r1713, %r1682;
	mov.u32 	%r1714, %r1683;
	mov.u32 	%r1715, %r1684;
	mov.u32 	%r1716, %r1685;
	mov.u32 	%r1717, %r1686;
	mov.u32 	%r1718, %r1687;
	mov.u32 	%r1720, %r1689;
	mov.u32 	%r1721, %r1690;
	mov.u32 	%r1722, %r1691;
	mov.u32 	%r1723, %r1692;
	mov.u32 	%r1724, %r1693;
	mov.u32 	%r1725, %r1694;
	mov.u32 	%r1726, %r1695;
	mov.u32 	%r1727, %r1696;
	mov.u32 	%r1728, %r1697;
	mov.u32 	%r1729, %r1698;
	mov.u32 	%r1730, %r1699;
	mov.u32 	%r1731, %r1700;
	mov.u32 	%r1732, %r1701;
	mov.u32 	%r1733, %r1702;
	mov.u32 	%r1734, %r1703;
	mov.u32 	%r1735, %r2503;
	@%p209 bra 	$L__BB15_171;
	setp.leu.f32 	%p210, %f830, %f1236;
	mov.f32 	%f844, %f829;
	mov.f32 	%f845, %f1236;
	mov.f32 	%f846, %f830;
	mov.f32 	%f847, %f831;
	mov.f32 	%f848, %f832;
	mov.f32 	%f849, %f833;
	mov.f32 	%f850, %f834;
	mov.f32 	%f851, %f835;
	mov.f32 	%f852, %f836;
	mov.f32 	%f853, %f837;
	mov.f32 	%f854, %f838;
	mov.f32 	%f855, %f839;
	mov.f32 	%f856, %f840;
	mov.f32 	%f857, %f841;
	mov.f32 	%f858, %f842;
	mov.u32 	%r1704, %r1674;
	mov.u32 	%r1705, %r2472;
	mov.u32 	%r1706, %r1675;
	mov.u32 	%r1707, %r1676;
	mov.u32 	%r1708, %r1677;
	mov.u32 	%r1709, %r1678;
	mov.u32 	%r1710, %r1679;
	mov.u32 	%r1711, %r1680;
	mov.u32 	%r1712, %r1681;
	mov.u32 	%r1713, %r1682;
	mov.u32 	%r1714, %r1683;
	mov.u32 	%r1715, %r1684;
	mov.u32 	%r1716, %r1685;
	mov.u32 	%r1717, %r1686;
	mov.u32 	%r1718, %r1687;
	mov.u32 	%r1720, %r1689;
	mov.u32 	%r1721, %r1690;
	mov.u32 	%r1722, %r1691;
	mov.u32 	%r1723, %r1692;
	mov.u32 	%r1724, %r1693;
	mov.u32 	%r1725, %r1694;
	mov.u32 	%r1726, %r1695;
	mov.u32 	%r1727, %r1696;
	mov.u32 	%r1728, %r1697;
	mov.u32 	%r1729, %r1698;
	mov.u32 	%r1730, %r1699;
	mov.u32 	%r1731, %r1700;
	mov.u32 	%r1732, %r1701;
	mov.u32 	%r1733, %r1702;
	mov.u32 	%r1734, %r2503;
	mov.u32 	%r1735, %r1703;
	@%p210 bra 	$L__BB15_171;
	setp.leu.f32 	%p211, %f831, %f1236;
	mov.f32 	%f844, %f829;
	mov.f32 	%f845, %f830;
	mov.f32 	%f846, %f1236;
	mov.f32 	%f847, %f831;
	mov.f32 	%f848, %f832;
	mov.f32 	%f849, %f833;
	mov.f32 	%f850, %f834;
	mov.f32 	%f851, %f835;
	mov.f32 	%f852, %f836;
	mov.f32 	%f853, %f837;
	mov.f32 	%f854, %f838;
	mov.f32 	%f855, %f839;
	mov.f32 	%f856, %f840;
	mov.f32 	%f857, %f841;
	mov.f32 	%f858, %f842;
	mov.u32 	%r1704, %r1674;
	mov.u32 	%r1705, %r1675;
	mov.u32 	%r1706, %r2472;
	mov.u32 	%r1707, %r1676;
	mov.u32 	%r1708, %r1677;
	mov.u32 	%r1709, %r1678;
	mov.u32 	%r1710, %r1679;
	mov.u32 	%r1711, %r1680;
	mov.u32 	%r1712, %r1681;
	mov.u32 	%r1713, %r1682;
	mov.u32 	%r1714, %r1683;
	mov.u32 	%r1715, %r1684;
	mov.u32 	%r1716, %r1685;
	mov.u32 	%r1717, %r1686;
	mov.u32 	%r1718, %r1687;
	mov.u32 	%r1720, %r1689;
	mov.u32 	%r1721, %r1690;
	mov.u32 	%r1722, %r1691;
	mov.u32 	%r1723, %r1692;
	mov.u32 	%r1724, %r1693;
	mov.u32 	%r1725, %r1694;
	mov.u32 	%r1726, %r1695;
	mov.u32 	%r1727, %r1696;
	mov.u32 	%r1728, %r1697;
	mov.u32 	%r1729, %r1698;
	mov.u32 	%r1730, %r1699;
	mov.u32 	%r1731, %r1700;
	mov.u32 	%r1732, %r1701;
	mov.u32 	%r1733, %r2503;
	mov.u32 	%r1734, %r1702;
	mov.u32 	%r1735, %r1703;
	@%p211 bra 	$L__BB15_171;
	setp.leu.f32 	%p212, %f832, %f1236;
	mov.f32 	%f844, %f829;
	mov.f32 	%f845, %f830;
	mov.f32 	%f846, %f831;
	mov.f32 	%f847, %f1236;
	mov.f32 	%f848, %f832;
	mov.f32 	%f849, %f833;
	mov.f32 	%f850, %f834;
	mov.f32 	%f851, %f835;
	mov.f32 	%f852, %f836;
	mov.f32 	%f853, %f837;
	mov.f32 	%f854, %f838;
	mov.f32 	%f855, %f839;
	mov.f32 	%f856, %f840;
	mov.f32 	%f857, %f841;
	mov.f32 	%f858, %f842;
	mov.u32 	%r1704, %r1674;
	mov.u32 	%r1705, %r1675;
	mov.u32 	%r1706, %r1676;
	mov.u32 	%r1707, %r2472;
	mov.u32 	%r1708, %r1677;
	mov.u32 	%r1709, %r1678;
	mov.u32 	%r1710, %r1679;
	mov.u32 	%r1711, %r1680;
	mov.u32 	%r1712, %r1681;
	mov.u32 	%r1713, %r1682;
	mov.u32 	%r1714, %r1683;
	mov.u32 	%r1715, %r1684;
	mov.u32 	%r1716, %r1685;
	mov.u32 	%r1717, %r1686;
	mov.u32 	%r1718, %r1687;
	mov.u32 	%r1720, %r1689;
	mov.u32 	%r1721, %r1690;
	mov.u32 	%r1722, %r1691;
	mov.u32 	%r1723, %r1692;
	mov.u32 	%r1724, %r1693;
	mov.u32 	%r1725, %r1694;
	mov.u32 	%r1726, %r1695;
	mov.u32 	%r1727, %r1696;
	mov.u32 	%r1728, %r1697;
	mov.u32 	%r1729, %r1698;
	mov.u32 	%r1730, %r1699;
	mov.u32 	%r1731, %r1700;
	mov.u32 	%r1732, %r2503;
	mov.u32 	%r1733, %r1701;
	mov.u32 	%r1734, %r1702;
	mov.u32 	%r1735, %r1703;
	@%p212 bra 	$L__BB15_171;
	setp.leu.f32 	%p213, %f833, %f1236;
	mov.f32 	%f844, %f829;
	mov.f32 	%f845, %f830;
	mov.f32 	%f846, %f831;
	mov.f32 	%f847, %f832;
	mov.f32 	%f848, %f1236;
	mov.f32 	%f849, %f833;
	mov.f32 	%f850, %f834;
	mov.f32 	%f851, %f835;
	mov.f32 	%f852, %f836;
	mov.f32 	%f853, %f837;
	mov.f32 	%f854, %f838;
	mov.f32 	%f855, %f839;
	mov.f32 	%f856, %f840;
	mov.f32 	%f857, %f841;
	mov.f32 	%f858, %f842;
	mov.u32 	%r1704, %r1674;
	mov.u32 	%r1705, %r1675;
	mov.u32 	%r1706, %r1676;
	mov.u32 	%r1707, %r1677;
	mov.u32 	%r1708, %r2472;
	mov.u32 	%r1709, %r1678;
	mov.u32 	%r1710, %r1679;
	mov.u32 	%r1711, %r1680;
	mov.u32 	%r1712, %r1681;
	mov.u32 	%r1713, %r1682;
	mov.u32 	%r1714, %r1683;
	mov.u32 	%r1715, %r1684;
	mov.u32 	%r1716, %r1685;
	mov.u32 	%r1717, %r1686;
	mov.u32 	%r1718, %r1687;
	mov.u32 	%r1720, %r1689;
	mov.u32 	%r1721, %r1690;
	mov.u32 	%r1722, %r1691;
	mov.u32 	%r1723, %r1692;
	mov.u32 	%r1724, %r1693;
	mov.u32 	%r1725, %r1694;
	mov.u32 	%r1726, %r1695;
	mov.u32 	%r1727, %r1696;
	mov.u32 	%r1728, %r1697;
	mov.u32 	%r1729, %r1698;
	mov.u32 	%r1730, %r1699;
	mov.u32 	%r1731, %r2503;
	mov.u32 	%r1732, %r1700;
	mov.u32 	%r1733, %r1701;
	mov.u32 	%r1734, %r1702;
	mov.u32 	%r1735, %r1703;
	@%p213 bra 	$L__BB15_171;
	setp.leu.f32 	%p214, %f834, %f1236;
	mov.f32 	%f844, %f829;
	mov.f32 	%f845, %f830;
	mov.f32 	%f846, %f831;
	mov.f32 	%f847, %f832;
	mov.f32 	%f848, %f833;
	mov.f32 	%f849, %f1236;
	mov.f32 	%f850, %f834;
	mov.f32 	%f851, %f835;
	mov.f32 	%f852, %f836;
	mov.f32 	%f853, %f837;
	mov.f32 	%f854, %f838;
	mov.f32 	%f855, %f839;
	mov.f32 	%f856, %f840;
	mov.f32 	%f857, %f841;
	mov.f32 	%f858, %f842;
	mov.u32 	%r1704, %r1674;
	mov.u32 	%r1705, %r1675;
	mov.u32 	%r1706, %r1676;
	mov.u32 	%r1707, %r1677;
	mov.u32 	%r1708, %r1678;
	mov.u32 	%r1709, %r2472;
	mov.u32 	%r1710, %r1679;
	mov.u32 	%r1711, %r1680;
	mov.u32 	%r1712, %r1681;
	mov.u32 	%r1713, %r1682;
	mov.u32 	%r1714, %r1683;
	mov.u32 	%r1715, %r1684;
	mov.u32 	%r1716, %r1685;
	mov.u32 	%r1717, %r1686;
	mov.u32 	%r1718, %r1687;
	mov.u32 	%r1720, %r1689;
	mov.u32 	%r1721, %r1690;
	mov.u32 	%r1722, %r1691;
	mov.u32 	%r1723, %r1692;
	mov.u32 	%r1724, %r1693;
	mov.u32 	%r1725, %r1694;
	mov.u32 	%r1726, %r1695;
	mov.u32 	%r1727, %r1696;
	mov.u32 	%r1728, %r1697;
	mov.u32 	%r1729, %r1698;
	mov.u32 	%r1730, %r2503;
	mov.u32 	%r1731, %r1699;
	mov.u32 	%r1732, %r1700;
	mov.u32 	%r1733, %r1701;
	mov.u32 	%r1734, %r1702;
	mov.u32 	%r1735, %r1703;
	@%p214 bra 	$L__BB15_171;
	setp.leu.f32 	%p215, %f835, %f1236;
	mov.f32 	%f844, %f829;
	mov.f32 	%f845, %f830;
	mov.f32 	%f846, %f831;
	mov.f32 	%f847, %f832;
	mov.f32 	%f848, %f833;
	mov.f32 	%f849, %f834;
	mov.f32 	%f850, %f1236;
	mov.f32 	%f851, %f835;
	mov.f32 	%f852, %f836;
	mov.f32 	%f853, %f837;
	mov.f32 	%f854, %f838;
	mov.f32 	%f855, %f839;
	mov.f32 	%f856, %f840;
	mov.f32 	%f857, %f841;
	mov.f32 	%f858, %f842;
	mov.u32 	%r1704, %r1674;
	mov.u32 	%r1705, %r1675;
	mov.u32 	%r1706, %r1676;
	mov.u32 	%r1707, %r1677;
	mov.u32 	%r1708, %r1678;
	mov.u32 	%r1709, %r1679;
	mov.u32 	%r1710, %r2472;
	mov.u32 	%r1711, %r1680;
	mov.u32 	%r1712, %r1681;
	mov.u32 	%r1713, %r1682;
	mov.u32 	%r1714, %r1683;
	mov.u32 	%r1715, %r1684;
	mov.u32 	%r1716, %r1685;
	mov.u32 	%r1717, %r1686;
	mov.u32 	%r1718, %r1687;
	mov.u32 	%r1720, %r1689;
	mov.u32 	%r1721, %r1690;
	mov.u32 	%r1722, %r1691;
	mov.u32 	%r1723, %r1692;
	mov.u32 	%r1724, %r1693;
	mov.u32 	%r1725, %r1694;
	mov.u32 	%r1726, %r1695;
	mov.u32 	%r1727, %r1696;
	mov.u32 	%r1728, %r1697;
	mov.u32 	%r1729, %r2503;
	mov.u32 	%r1730, %r1698;
	mov.u32 	%r1731, %r1699;
	mov.u32 	%r1732, %r1700;
	mov.u32 	%r1733, %r1701;
	mov.u32 	%r1734, %r1702;
	mov.u32 	%r1735, %r1703;
	@%p215 bra 	$L__BB15_171;
	setp.leu.f32 	%p216, %f836, %f1236;
	mov.f32 	%f844, %f829;
	mov.f32 	%f845, %f830;
	mov.f32 	%f846, %f831;
	mov.f32 	%f847, %f832;
	mov.f32 	%f848, %f833;
	mov.f32 	%f849, %f834;
	mov.f32 	%f850, %f835;
	mov.f32 	%f851, %f1236;
	mov.f32 	%f852, %f836;
	mov.f32 	%f853, %f837;
	mov.f32 	%f854, %f838;
	mov.f32 	%f855, %f839;
	mov.f32 	%f856, %f840;
	mov.f32 	%f857, %f841;
	mov.f32 	%f858, %f842;
	mov.u32 	%r1704, %r1674;
	mov.u32 	%r1705, %r1675;
	mov.u32 	%r1706, %r1676;
	mov.u32 	%r1707, %r1677;
	mov.u32 	%r1708, %r1678;
	mov.u32 	%r1709, %r1679;
	mov.u32 	%r1710, %r1680;
	mov.u32 	%r1711, %r2472;
	mov.u32 	%r1712, %r1681;
	mov.u32 	%r1713, %r1682;
	mov.u32 	%r1714, %r1683;
	mov.u32 	%r1715, %r1684;
	mov.u32 	%r1716, %r1685;
	mov.u32 	%r1717, %r1686;
	mov.u32 	%r1718, %r1687;
	mov.u32 	%r1720, %r1689;
	mov.u32 	%r1721, %r1690;
	mov.u32 	%r1722, %r1691;
	mov.u32 	%r1723, %r1692;
	mov.u32 	%r1724, %r1693;
	mov.u32 	%r1725, %r1694;
	mov.u32 	%r1726, %r1695;
	mov.u32 	%r1727, %r1696;
	mov.u32 	%r1728, %r2503;
	mov.u32 	%r1729, %r1697;
	mov.u32 	%r1730, %r1698;
	mov.u32 	%r1731, %r1699;
	mov.u32 	%r1732, %r1700;
	mov.u32 	%r1733, %r1701;
	mov.u32 	%r1734, %r1702;
	mov.u32 	%r1735, %r1703;
	@%p216 bra 	$L__BB15_171;
	setp.leu.f32 	%p217, %f837, %f1236;
	mov.f32 	%f844, %f829;
	mov.f32 	%f845, %f830;
	mov.f32 	%f846, %f831;
	mov.f32 	%f847, %f832;
	mov.f32 	%f848, %f833;
	mov.f32 	%f849, %f834;
	mov.f32 	%f850, %f835;
	mov.f32 	%f851, %f836;
	mov.f32 	%f852, %f1236;
	mov.f32 	%f853, %f837;
	mov.f32 	%f854, %f838;
	mov.f32 	%f855, %f839;
	mov.f32 	%f856, %f840;
	mov.f32 	%f857, %f841;
	mov.f32 	%f858, %f842;
	mov.u32 	%r1704, %r1674;
	mov.u32 	%r1705, %r1675;
	mov.u32 	%r1706, %r1676;
	mov.u32 	%r1707, %r1677;
	mov.u32 	%r1708, %r1678;
	mov.u32 	%r1709, %r1679;
	mov.u32 	%r1710, %r1680;
	mov.u32 	%r1711, %r1681;
	mov.u32 	%r1712, %r2472;
	mov.u32 	%r1713, %r1682;
	mov.u32 	%r1714, %r1683;
	mov.u32 	%r1715, %r1684;
	mov.u32 	%r1716, %r1685;
	mov.u32 	%r1717, %r1686;
	mov.u32 	%r1718, %r1687;
	mov.u32 	%r1720, %r1689;
	mov.u32 	%r1721, %r1690;
	mov.u32 	%r1722, %r1691;
	mov.u32 	%r1723, %r1692;
	mov.u32 	%r1724, %r1693;
	mov.u32 	%r1725, %r1694;
	mov.u32 	%r1726, %r1695;
	mov.u32 	%r1727, %r2503;
	mov.u32 	%r1728, %r1696;
	mov.u32 	%r1729, %r1697;
	mov.u32 	%r1730, %r1698;
	mov.u32 	%r1731, %r1699;
	mov.u32 	%r1732, %r1700;
	mov.u32 	%r1733, %r1701;
	mov.u32 	%r1734, %r1702;
	mov.u32 	%r1735, %r1703;
	@%p217 bra 	$L__BB15_171;
	setp.leu.f32 	%p218, %f838, %f1236;
	mov.f32 	%f844, %f829;
	mov.f32 	%f845, %f830;
	mov.f32 	%f846, %f831;
	mov.f32 	%f847, %f832;
	mov.f32 	%f848, %f833;
	mov.f32 	%f849, %f834;
	mov.f32 	%f850, %f835;
	mov.f32 	%f851, %f836;
	mov.f32 	%f852, %f837;
	mov.f32 	%f853, %f1236;
	mov.f32 	%f854, %f838;
	mov.f32 	%f855, %f839;
	mov.f32 	%f856, %f840;
	mov.f32 	%f857, %f841;
	mov.f32 	%f858, %f842;
	mov.u32 	%r1704, %r1674;
	mov.u32 	%r1705, %r1675;
	mov.u32 	%r1706, %r1676;
	mov.u32 	%r1707, %r1677;
	mov.u32 	%r1708, %r1678;
	mov.u32 	%r1709, %r1679;
	mov.u32 	%r1710, %r1680;
	mov.u32 	%r1711, %r1681;
	mov.u32 	%r1712, %r1682;
	mov.u32 	%r1713, %r2472;
	mov.u32 	%r1714, %r1683;
	mov.u32 	%r1715, %r1684;
	mov.u32 	%r1716, %r1685;
	mov.u32 	%r1717, %r1686;
	mov.u32 	%r1718, %r1687;
	mov.u32 	%r1720, %r1689;
	mov.u32 	%r1721, %r1690;
	mov.u32 	%r1722, %r1691;
	mov.u32 	%r1723, %r1692;
	mov.u32 	%r1724, %r1693;
	mov.u32 	%r1725, %r1694;
	mov.u32 	%r1726, %r2503;
	mov.u32 	%r1727, %r1695;
	mov.u32 	%r1728, %r1696;
	mov.u32 	%r1729, %r1697;
	mov.u32 	%r1730, %r1698;
	mov.u32 	%r1731, %r1699;
	mov.u32 	%r1732, %r1700;
	mov.u32 	%r1733, %r1701;
	mov.u32 	%r1734, %r1702;
	mov.u32 	%r1735, %r1703;
	@%p218 bra 	$L__BB15_171;
	setp.leu.f32 	%p219, %f839, %f1236;
	mov.f32 	%f844, %f829;
	mov.f32 	%f845, %f830;
	mov.f32 	%f846, %f831;
	mov.f32 	%f847, %f832;
	mov.f32 	%f848, %f833;
	mov.f32 	%f849, %f834;
	mov.f32 	%f850, %f835;
	mov.f32 	%f851, %f836;
	mov.f32 	%f852, %f837;
	mov.f32 	%f853, %f838;
	mov.f32 	%f854, %f1236;
	mov.f32 	%f855, %f839;
	mov.f32 	%f856, %f840;
	mov.f32 	%f857, %f841;
	mov.f32 	%f858, %f842;
	mov.u32 	%r1704, %r1674;
	mov.u32 	%r1705, %r1675;
	mov.u32 	%r1706, %r1676;
	mov.u32 	%r1707, %r1677;
	mov.u32 	%r1708, %r1678;
	mov.u32 	%r1709, %r1679;
	mov.u32 	%r1710, %r1680;
	mov.u32 	%r1711, %r1681;
	mov.u32 	%r1712, %r1682;
	mov.u32 	%r1713, %r1683;
	mov.u32 	%r1714, %r2472;
	mov.u32 	%r1715, %r1684;
	mov.u32 	%r1716, %r1685;
	mov.u32 	%r1717, %r1686;
	mov.u32 	%r1718, %r1687;
	mov.u32 	%r1720, %r1689;
	mov.u32 	%r1721, %r1690;
	mov.u32 	%r1722, %r1691;
	mov.u32 	%r1723, %r1692;
	mov.u32 	%r1724, %r1693;
	mov.u32 	%r1725, %r2503;
	mov.u32 	%r1726, %r1694;
	mov.u32 	%r1727, %r1695;
	mov.u32 	%r1728, %r1696;
	mov.u32 	%r1729, %r1697;
	mov.u32 	%r1730, %r1698;
	mov.u32 	%r1731, %r1699;
	mov.u32 	%r1732, %r1700;
	mov.u32 	%r1733, %r1701;
	mov.u32 	%r1734, %r1702;
	mov.u32 	%r1735, %r1703;
	@%p219 bra 	$L__BB15_171;
	setp.leu.f32 	%p220, %f840, %f1236;
	mov.f32 	%f844, %f829;
	mov.f32 	%f845, %f830;
	mov.f32 	%f846, %f831;
	mov.f32 	%f847, %f832;
	mov.f32 	%f848, %f833;
	mov.f32 	%f849, %f834;
	mov.f32 	%f850, %f835;
	mov.f32 	%f851, %f836;
	mov.f32 	%f852, %f837;
	mov.f32 	%f853, %f838;
	mov.f32 	%f854, %f839;
	mov.f32 	%f855, %f1236;
	mov.f32 	%f856, %f840;
	mov.f32 	%f857, %f841;
	mov.f32 	%f858, %f842;
	mov.u32 	%r1704, %r1674;
	mov.u32 	%r1705, %r1675;
	mov.u32 	%r1706, %r1676;
	mov.u32 	%r1707, %r1677;
	mov.u32 	%r1708, %r1678;
	mov.u32 	%r1709, %r1679;
	mov.u32 	%r1710, %r1680;
	mov.u32 	%r1711, %r1681;
	mov.u32 	%r1712, %r1682;
	mov.u32 	%r1713, %r1683;
	mov.u32 	%r1714, %r1684;
	mov.u32 	%r1715, %r2472;
	mov.u32 	%r1716, %r1685;
	mov.u32 	%r1717, %r1686;
	mov.u32 	%r1718, %r1687;
	mov.u32 	%r1720, %r1689;
	mov.u32 	%r1721, %r1690;
	mov.u32 	%r1722, %r1691;
	mov.u32 	%r1723, %r1692;
	mov.u32 	%r1724, %r2503;
	mov.u32 	%r1725, %r1693;
	mov.u32 	%r1726, %r1694;
	mov.u32 	%r1727, %r1695;
	mov.u32 	%r1728, %r1696;
	mov.u32 	%r1729, %r1697;
	mov.u32 	%r1730, %r1698;
	mov.u32 	%r1731, %r1699;
	mov.u32 	%r1732, %r1700;
	mov.u32 	%r1733, %r1701;
	mov.u32 	%r1734, %r1702;
	mov.u32 	%r1735, %r1703;
	@%p220 bra 	$L__BB15_171;
	setp.leu.f32 	%p221, %f841, %f1236;
	mov.f32 	%f844, %f829;
	mov.f32 	%f845, %f830;
	mov.f32 	%f846, %f831;
	mov.f32 	%f847, %f832;
	mov.f32 	%f848, %f833;
	mov.f32 	%f849, %f834;
	mov.f32 	%f850, %f835;
	mov.f32 	%f851, %f836;
	mov.f32 	%f852, %f837;
	mov.f32 	%f853, %f838;
	mov.f32 	%f854, %f839;
	mov.f32 	%f855, %f840;
	mov.f32 	%f856, %f1236;
	mov.f32 	%f857, %f841;
	mov.f32 	%f858, %f842;
	mov.u32 	%r1704, %r1674;
	mov.u32 	%r1705, %r1675;
	mov.u32 	%r1706, %r1676;
	mov.u32 	%r1707, %r1677;
	mov.u32 	%r1708, %r1678;
	mov.u32 	%r1709, %r1679;
	mov.u32 	%r1710, %r1680;
	mov.u32 	%r1711, %r1681;
	mov.u32 	%r1712, %r1682;
	mov.u32 	%r1713, %r1683;
	mov.u32 	%r1714, %r1684;
	mov.u32 	%r1715, %r1685;
	mov.u32 	%r1716, %r2472;
	mov.u32 	%r1717, %r1686;
	mov.u32 	%r1718, %r1687;
	mov.u32 	%r1720, %r1689;
	mov.u32 	%r1721, %r1690;
	mov.u32 	%r1722, %r1691;
	mov.u32 	%r1723, %r2503;
	mov.u32 	%r1724, %r1692;
	mov.u32 	%r1725, %r1693;
	mov.u32 	%r1726, %r1694;
	mov.u32 	%r1727, %r1695;
	mov.u32 	%r1728, %r1696;
	mov.u32 	%r1729, %r1697;
	mov.u32 	%r1730, %r1698;
	mov.u32 	%r1731, %r1699;
	mov.u32 	%r1732, %r1700;
	mov.u32 	%r1733, %r1701;
	mov.u32 	%r1734, %r1702;
	mov.u32 	%r1735, %r1703;
	@%p221 bra 	$L__BB15_171;
	setp.leu.f32 	%p222, %f842, %f1236;
	mov.f32 	%f844, %f829;
	mov.f32 	%f845, %f830;
	mov.f32 	%f846, %f831;
	mov.f32 	%f847, %f832;
	mov.f32 	%f848, %f833;
	mov.f32 	%f849, %f834;
	mov.f32 	%f850, %f835;
	mov.f32 	%f851, %f836;
	mov.f32 	%f852, %f837;
	mov.f32 	%f853, %f838;
	mov.f32 	%f854, %f839;
	mov.f32 	%f855, %f840;
	mov.f32 	%f856, %f841;
	mov.f32 	%f857, %f1236;
	mov.f32 	%f858, %f842;
	mov.u32 	%r1704, %r1674;
	mov.u32 	%r1705, %r1675;
	mov.u32 	%r1706, %r1676;
	mov.u32 	%r1707, %r1677;
	mov.u32 	%r1708, %r1678;
	mov.u32 	%r1709, %r1679;
	mov.u32 	%r1710, %r1680;
	mov.u32 	%r1711, %r1681;
	mov.u32 	%r1712, %r1682;
	mov.u32 	%r1713, %r1683;
	mov.u32 	%r1714, %r1684;
	mov.u32 	%r1715, %r1685;
	mov.u32 	%r1716, %r1686;
	mov.u32 	%r1717, %r2472;
	mov.u32 	%r1718, %r1687;
	mov.u32 	%r1720, %r1689;
	mov.u32 	%r1721, %r1690;
	mov.u32 	%r1722, %r2503;
	mov.u32 	%r1723, %r1691;
	mov.u32 	%r1724, %r1692;
	mov.u32 	%r1725, %r1693;
	mov.u32 	%r1726, %r1694;
	mov.u32 	%r1727, %r1695;
	mov.u32 	%r1728, %r1696;
	mov.u32 	%r1729, %r1697;
	mov.u32 	%r1730, %r1698;
	mov.u32 	%r1731, %r1699;
	mov.u32 	%r1732, %r1700;
	mov.u32 	%r1733, %r1701;
	mov.u32 	%r1734, %r1702;
	mov.u32 	%r1735, %r1703;
	@%p222 bra 	$L__BB15_171;
	setp.leu.f32 	%p223, %f1251, %f1236;
	mov.f32 	%f844, %f829;
	mov.f32 	%f845, %f830;
	mov.f32 	%f846, %f831;
	mov.f32 	%f847, %f832;
	mov.f32 	%f848, %f833;
	mov.f32 	%f849, %f834;
	mov.f32 	%f850, %f835;
	mov.f32 	%f851, %f836;
	mov.f32 	%f852, %f837;
	mov.f32 	%f853, %f838;
	mov.f32 	%f854, %f839;
	mov.f32 	%f855, %f840;
	mov.f32 	%f856, %f841;
	mov.f32 	%f857, %f842;
	mov.f32 	%f858, %f1236;
	mov.u32 	%r1704, %r1674;
	mov.u32 	%r1705, %r1675;
	mov.u32 	%r1706, %r1676;
	mov.u32 	%r1707, %r1677;
	mov.u32 	%r1708, %r1678;
	mov.u32 	%r1709, %r1679;
	mov.u32 	%r1710, %r1680;
	mov.u32 	%r1711, %r1681;
	mov.u32 	%r1712, %r1682;
	mov.u32 	%r1713, %r1683;
	mov.u32 	%r1714, %r1684;
	mov.u32 	%r1715, %r1685;
	mov.u32 	%r1716, %r1686;
	mov.u32 	%r1717, %r1687;
	mov.u32 	%r1718, %r2472;
	mov.u32 	%r1720, %r1689;
	mov.u32 	%r1721, %r2503;
	mov.u32 	%r1722, %r1690;
	mov.u32 	%r1723, %r1691;
	mov.u32 	%r1724, %r1692;
	mov.u32 	%r1725, %r1693;
	mov.u32 	%r1726, %r1694;
	mov.u32 	%r1727, %r1695;
	mov.u32 	%r1728, %r1696;
	mov.u32 	%r1729, %r1697;
	mov.u32 	%r1730, %r1698;
	mov.u32 	%r1731, %r1699;
	mov.u32 	%r1732, %r1700;
	mov.u32 	%r1733, %r1701;
	mov.u32 	%r1734, %r1702;
	mov.u32 	%r1735, %r1703;
	@%p223 bra 	$L__BB15_171;
	mov.f32 	%f844, %f829;
	mov.f32 	%f845, %f830;
	mov.f32 	%f846, %f831;
	mov.f32 	%f847, %f832;
	mov.f32 	%f848, %f833;
	mov.f32 	%f849, %f834;
	mov.f32 	%f850, %f835;
	mov.f32 	%f851, %f836;
	mov.f32 	%f852, %f837;
	mov.f32 	%f853, %f838;
	mov.f32 	%f854, %f839;
	mov.f32 	%f855, %f840;
	mov.f32 	%f856, %f841;
	mov.f32 	%f857, %f842;
	mov.f32 	%f858, %f1251;
	mov.f32 	%f1251, %f1236;
	mov.u32 	%r1704, %r1674;
	mov.u32 	%r1705, %r1675;
	mov.u32 	%r1706, %r1676;
	mov.u32 	%r1707, %r1677;
	mov.u32 	%r1708, %r1678;
	mov.u32 	%r1709, %r1679;
	mov.u32 	%r1710, %r1680;
	mov.u32 	%r1711, %r1681;
	mov.u32 	%r1712, %r1682;
	mov.u32 	%r1713, %r1683;
	mov.u32 	%r1714, %r1684;
	mov.u32 	%r1715, %r1685;
	mov.u32 	%r1716, %r1686;
	mov.u32 	%r1717, %r1687;
	mov.u32 	%r1718, %r2487;
	mov.u32 	%r2487, %r2472;
	mov.u32 	%r1720, %r2503;
	mov.u32 	%r1721, %r1689;
	mov.u32 	%r1722, %r1690;
	mov.u32 	%r1723, %r1691;
	mov.u32 	%r1724, %r1692;
	mov.u32 	%r1725, %r1693;
	mov.u32 	%r1726, %r1694;
	mov.u32 	%r1727, %r1695;
	mov.u32 	%r1728, %r1696;
	mov.u32 	%r1729, %r1697;
	mov.u32 	%r1730, %r1698;
	mov.u32 	%r1731, %r1699;
	mov.u32 	%r1732, %r1700;
	mov.u32 	%r1733, %r1701;
	mov.u32 	%r1734, %r1702;
	mov.u32 	%r1735, %r1703;
$L__BB15_171:
	setp.leu.f32 	%p224, %f844, %f1235;
	mov.f32 	%f860, %f1235;
	mov.f32 	%f861, %f844;
	mov.f32 	%f862, %f845;
	mov.f32 	%f863, %f846;
	mov.f32 	%f864, %f847;
	mov.f32 	%f865, %f848;
	mov.f32 	%f866, %f849;
	mov.f32 	%f867, %f850;
	mov.f32 	%f868, %f851;
	mov.f32 	%f869, %f852;
	mov.f32 	%f870, %f853;
	mov.f32 	%f871, %f854;
	mov.f32 	%f872, %f855;
	mov.f32 	%f873, %f856;
	mov.f32 	%f874, %f857;
	mov.f32 	%f875, %f858;
	mov.u32 	%r1736, %r2471;
	mov.u32 	%r1737, %r1704;
	mov.u32 	%r1738, %r1705;
	mov.u32 	%r1739, %r1706;
	mov.u32 	%r1740, %r1707;
	mov.u32 	%r1741, %r1708;
	mov.u32 	%r1742, %r1709;
	mov.u32 	%r1743, %r1710;
	mov.u32 	%r1744, %r1711;
	mov.u32 	%r1745, %r1712;
	mov.u32 	%r1746, %r1713;
	mov.u32 	%r1747, %r1714;
	mov.u32 	%r1748, %r1715;
	mov.u32 	%r1749, %r1716;
	mov.u32 	%r1750, %r1717;
	mov.u32 	%r1751, %r1718;
	mov.u32 	%r1753, %r1720;
	mov.u32 	%r1754, %r1721;
	mov.u32 	%r1755, %r1722;
	mov.u32 	%r1756, %r1723;
	mov.u32 	%r1757, %r1724;
	mov.u32 	%r1758, %r1725;
	mov.u32 	%r1759, %r1726;
	mov.u32 	%r1760, %r1727;
	mov.u32 	%r1761, %r1728;
	mov.u32 	%r1762, %r1729;
	mov.u32 	%r1763, %r1730;
	mov.u32 	%r1764, %r1731;
	mov.u32 	%r1765, %r1732;
	mov.u32 	%r1766, %r1733;
	mov.u32 	%r1767, %r1734;
	mov.u32 	%r1768, %r1735;
	mov.u32 	%r1769, %r2504;
	@%p224 bra 	$L__BB15_188;
	setp.leu.f32 	%p225, %f845, %f1235;
	mov.f32 	%f860, %f844;
	mov.f32 	%f861, %f1235;
	mov.f32 	%f862, %f845;
	mov.f32 	%f863, %f846;
	mov.f32 	%f864, %f847;
	mov.f32 	%f865, %f848;
	mov.f32 	%f866, %f849;
	mov.f32 	%f867, %f850;
	mov.f32 	%f868, %f851;
	mov.f32 	%f869, %f852;
	mov.f32 	%f870, %f853;
	mov.f32 	%f871, %f854;
	mov.f32 	%f872, %f855;
	mov.f32 	%f873, %f856;
	mov.f32 	%f874, %f857;
	mov.f32 	%f875, %f858;
	mov.u32 	%r1736, %r1704;
	mov.u32 	%r1737, %r2471;
	mov.u32 	%r1738, %r1705;
	mov.u32 	%r1739, %r1706;
	mov.u32 	%r1740, %r1707;
	mov.u32 	%r1741, %r1708;
	mov.u32 	%r1742, %r1709;
	mov.u32 	%r1743, %r1710;
	mov.u32 	%r1744, %r1711;
	mov.u32 	%r1745, %r1712;
	mov.u32 	%r1746, %r1713;
	mov.u32 	%r1747, %r1714;
	mov.u32 	%r1748, %r1715;
	mov.u32 	%r1749, %r1716;
	mov.u32 	%r1750, %r1717;
	mov.u32 	%r1751, %r1718;
	mov.u32 	%r1753, %r1720;
	mov.u32 	%r1754, %r1721;
	mov.u32 	%r1755, %r1722;
	mov.u32 	%r1756, %r1723;
	mov.u32 	%r1757, %r1724;
	mov.u32 	%r1758, %r1725;
	mov.u32 	%r1759, %r1726;
	mov.u32 	%r1760, %r1727;
	mov.u32 	%r1761, %r1728;
	mov.u32 	%r1762, %r1729;
	mov.u32 	%r1763, %r1730;
	mov.u32 	%r1764, %r1731;
	mov.u32 	%r1765, %r1732;
	mov.u32 	%r1766, %r1733;
	mov.u32 	%r1767, %r1734;
	mov.u32 	%r1768, %r2504;
	mov.u32 	%r1769, %r1735;
	@%p225 bra 	$L__BB15_188;
	setp.leu.f32 	%p226, %f846, %f1235;
	mov.f32 	%f860, %f844;
	mov.f32 	%f861, %f845;
	mov.f32 	%f862, %f1235;
	mov.f32 	%f863, %f846;
	mov.f32 	%f864, %f847;
	mov.f32 	%f865, %f848;
	mov.f32 	%f866, %f849;
	mov.f32 	%f867, %f850;
	mov.f32 	%f868, %f851;
	mov.f32 	%f869, %f852;
	mov.f32 	%f870, %f853;
	mov.f32 	%f871, %f854;
	mov.f32 	%f872, %f855;
	mov.f32 	%f873, %f856;
	mov.f32 	%f874, %f857;
	mov.f32 	%f875, %f858;
	mov.u32 	%r1736, %r1704;
	mov.u32 	%r1737, %r1705;
	mov.u32 	%r1738, %r2471;
	mov.u32 	%r1739, %r1706;
	mov.u32 	%r1740, %r1707;
	mov.u32 	%r1741, %r1708;
	mov.u32 	%r1742, %r1709;
	mov.u32 	%r1743, %r1710;
	mov.u32 	%r1744, %r1711;
	mov.u32 	%r1745, %r1712;
	mov.u32 	%r1746, %r1713;
	mov.u32 	%r1747, %r1714;
	mov.u32 	%r1748, %r1715;
	mov.u32 	%r1749, %r1716;
	mov.u32 	%r1750, %r1717;
	mov.u32 	%r1751, %r1718;
	mov.u32 	%r1753, %r1720;
	mov.u32 	%r1754, %r1721;
	mov.u32 	%r1755, %r1722;
	mov.u32 	%r1756, %r1723;
	mov.u32 	%r1757, %r1724;
	mov.u32 	%r1758, %r1725;
	mov.u32 	%r1759, %r1726;
	mov.u32 	%r1760, %r1727;
	mov.u32 	%r1761, %r1728;
	mov.u32 	%r1762, %r1729;
	mov.u32 	%r1763, %r1730;
	mov.u32 	%r1764, %r1731;
	mov.u32 	%r1765, %r1732;
	mov.u32 	%r1766, %r1733;
	mov.u32 	%r1767, %r2504;
	mov.u32 	%r1768, %r1734;
	mov.u32 	%r1769, %r1735;
	@%p226 bra 	$L__BB15_188;
	setp.leu.f32 	%p227, %f847, %f1235;
	mov.f32 	%f860, %f844;
	mov.f32 	%f861, %f845;
	mov.f32 	%f862, %f846;
	mov.f32 	%f863, %f1235;
	mov.f32 	%f864, %f847;
	mov.f32 	%f865, %f848;
	mov.f32 	%f866, %f849;
	mov.f32 	%f867, %f850;
	mov.f32 	%f868, %f851;
	mov.f32 	%f869, %f852;
	mov.f32 	%f870, %f853;
	mov.f32 	%f871, %f854;
	mov.f32 	%f872, %f855;
	mov.f32 	%f873, %f856;
	mov.f32 	%f874, %f857;
	mov.f32 	%f875, %f858;
	mov.u32 	%r1736, %r1704;
	mov.u32 	%r1737, %r1705;
	mov.u32 	%r1738, %r1706;
	mov.u32 	%r1739, %r2471;
	mov.u32 	%r1740, %r1707;
	mov.u32 	%r1741, %r1708;
	mov.u32 	%r1742, %r1709;
	mov.u32 	%r1743, %r1710;
	mov.u32 	%r1744, %r1711;
	mov.u32 	%r1745, %r1712;
	mov.u32 	%r1746, %r1713;
	mov.u32 	%r1747, %r1714;
	mov.u32 	%r1748, %r1715;
	mov.u32 	%r1749, %r1716;
	mov.u32 	%r1750, %r1717;
	mov.u32 	%r1751, %r1718;
	mov.u32 	%r1753, %r1720;
	mov.u32 	%r1754, %r1721;
	mov.u32 	%r1755, %r1722;
	mov.u32 	%r1756, %r1723;
	mov.u32 	%r1757, %r1724;
	mov.u32 	%r1758, %r1725;
	mov.u32 	%r1759, %r1726;
	mov.u32 	%r1760, %r1727;
	mov.u32 	%r1761, %r1728;
	mov.u32 	%r1762, %r1729;
	mov.u32 	%r1763, %r1730;
	mov.u32 	%r1764, %r1731;
	mov.u32 	%r1765, %r1732;
	mov.u32 	%r1766, %r2504;
	mov.u32 	%r1767, %r1733;
	mov.u32 	%r1768, %r1734;
	mov.u32 	%r1769, %r1735;
	@%p227 bra 	$L__BB15_188;
	setp.leu.f32 	%p228, %f848, %f1235;
	mov.f32 	%f860, %f844;
	mov.f32 	%f861, %f845;
	mov.f32 	%f862, %f846;
	mov.f32 	%f863, %f847;
	mov.f32 	%f864, %f1235;
	mov.f32 	%f865, %f848;
	mov.f32 	%f866, %f849;
	mov.f32 	%f867, %f850;
	mov.f32 	%f868, %f851;
	mov.f32 	%f869, %f852;
	mov.f32 	%f870, %f853;
	mov.f32 	%f871, %f854;
	mov.f32 	%f872, %f855;
	mov.f32 	%f873, %f856;
	mov.f32 	%f874, %f857;
	mov.f32 	%f875, %f858;
	mov.u32 	%r1736, %r1704;
	mov.u32 	%r1737, %r1705;
	mov.u32 	%r1738, %r1706;
	mov.u32 	%r1739, %r1707;
	mov.u32 	%r1740, %r2471;
	mov.u32 	%r1741, %r1708;
	mov.u32 	%r1742, %r1709;
	mov.u32 	%r1743, %r1710;
	mov.u32 	%r1744, %r1711;
	mov.u32 	%r1745, %r1712;
	mov.u32 	%r1746, %r1713;
	mov.u32 	%r1747, %r1714;
	mov.u32 	%r1748, %r1715;
	mov.u32 	%r1749, %r1716;
	mov.u32 	%r1750, %r1717;
	mov.u32 	%r1751, %r1718;
	mov.u32 	%r1753, %r1720;
	mov.u32 	%r1754, %r1721;
	mov.u32 	%r1755, %r1722;
	mov.u32 	%r1756, %r1723;
	mov.u32 	%r1757, %r1724;
	mov.u32 	%r1758, %r1725;
	mov.u32 	%r1759, %r1726;
	mov.u32 	%r1760, %r1727;
	mov.u32 	%r1761, %r1728;
	mov.u32 	%r1762, %r1729;
	mov.u32 	%r1763, %r1730;
	mov.u32 	%r1764, %r1731;
	mov.u32 	%r1765, %r2504;
	mov.u32 	%r1766, %r1732;
	mov.u32 	%r1767, %r1733;
	mov.u32 	%r1768, %r1734;
	mov.u32 	%r1769, %r1735;
	@%p228 bra 	$L__BB15_188;
	setp.leu.f32 	%p229, %f849, %f1235;
	mov.f32 	%f860, %f844;
	mov.f32 	%f861, %f845;
	mov.f32 	%f862, %f846;
	mov.f32 	%f863, %f847;
	mov.f32 	%f864, %f848;
	mov.f32 	%f865, %f1235;
	mov.f32 	%f866, %f849;
	mov.f32 	%f867, %f850;
	mov.f32 	%f868, %f851;
	mov.f32 	%f869, %f852;
	mov.f32 	%f870, %f853;
	mov.f32 	%f871, %f854;
	mov.f32 	%f872, %f855;
	mov.f32 	%f873, %f856;
	mov.f32 	%f874, %f857;
	mov.f32 	%f875, %f858;
	mov.u32 	%r1736, %r1704;
	mov.u32 	%r1737, %r1705;
	mov.u32 	%r1738, %r1706;
	mov.u32 	%r1739, %r1707;
	mov.u32 	%r1740, %r1708;
	mov.u32 	%r1741, %r2471;
	mov.u32 	%r1742, %r1709;
	mov.u32 	%r1743, %r1710;
	mov.u32 	%r1744, %r1711;
	mov.u32 	%r1745, %r1712;
	mov.u32 	%r1746, %r1713;
	mov.u32 	%r1747, %r1714;
	mov.u32 	%r1748, %r1715;
	mov.u32 	%r1749, %r1716;
	mov.u32 	%r1750, %r1717;
	mov.u32 	%r1751, %r1718;
	mov.u32 	%r1753, %r1720;
	mov.u32 	%r1754, %r1721;
	mov.u32 	%r1755, %r1722;
	mov.u32 	%r1756, %r1723;
	mov.u32 	%r1757, %r1724;
	mov.u32 	%r1758, %r1725;
	mov.u32 	%r1759, %r1726;
	mov.u32 	%r1760, %r1727;
	mov.u32 	%r1761, %r1728;
	mov.u32 	%r1762, %r1729;
	mov.u32 	%r1763, %r1730;
	mov.u32 	%r1764, %r2504;
	mov.u32 	%r1765, %r1731;
	mov.u32 	%r1766, %r1732;
	mov.u32 	%r1767, %r1733;
	mov.u32 	%r1768, %r1734;
	mov.u32 	%r1769, %r1735;
	@%p229 bra 	$L__BB15_188;
	setp.leu.f32 	%p230, %f850, %f1235;
	mov.f32 	%f860, %f844;
	mov.f32 	%f861, %f845;
	mov.f32 	%f862, %f846;
	mov.f32 	%f863, %f847;
	mov.f32 	%f864, %f848;
	mov.f32 	%f865, %f849;
	mov.f32 	%f866, %f1235;
	mov.f32 	%f867, %f850;
	mov.f32 	%f868, %f851;
	mov.f32 	%f869, %f852;
	mov.f32 	%f870, %f853;
	mov.f32 	%f871, %f854;
	mov.f32 	%f872, %f855;
	mov.f32 	%f873, %f856;
	mov.f32 	%f874, %f857;
	mov.f32 	%f875, %f858;
	mov.u32 	%r1736, %r1704;
	mov.u32 	%r1737, %r1705;
	mov.u32 	%r1738, %r1706;
	mov.u32 	%r1739, %r1707;
	mov.u32 	%r1740, %r1708;
	mov.u32 	%r1741, %r1709;
	mov.u32 	%r1742, %r2471;
	mov.u32 	%r1743, %r1710;
	mov.u32 	%r1744, %r1711;
	mov.u32 	%r1745, %r1712;
	mov.u32 	%r1746, %r1713;
	mov.u32 	%r1747, %r1714;
	mov.u32 	%r1748, %r1715;
	mov.u32 	%r1749, %r1716;
	mov.u32 	%r1750, %r1717;
	mov.u32 	%r1751, %r1718;
	mov.u32 	%r1753, %r1720;
	mov.u32 	%r1754, %r1721;
	mov.u32 	%r1755, %r1722;
	mov.u32 	%r1756, %r1723;
	mov.u32 	%r1757, %r1724;
	mov.u32 	%r1758, %r1725;
	mov.u32 	%r1759, %r1726;
	mov.u32 	%r1760, %r1727;
	mov.u32 	%r1761, %r1728;
	mov.u32 	%r1762, %r1729;
	mov.u32 	%r1763, %r2504;
	mov.u32 	%r1764, %r1730;
	mov.u32 	%r1765, %r1731;
	mov.u32 	%r1766, %r1732;
	mov.u32 	%r1767, %r1733;
	mov.u32 	%r1768, %r1734;
	mov.u32 	%r1769, %r1735;
	@%p230 bra 	$L__BB15_188;
	setp.leu.f32 	%p231, %f851, %f1235;
	mov.f32 	%f860, %f844;
	mov.f32 	%f861, %f845;
	mov.f32 	%f862, %f846;
	mov.f32 	%f863, %f847;
	mov.f32 	%f864, %f848;
	mov.f32 	%f865, %f849;
	mov.f32 	%f866, %f850;
	mov.f32 	%f867, %f1235;
	mov.f32 	%f868, %f851;
	mov.f32 	%f869, %f852;
	mov.f32 	%f870, %f853;
	mov.f32 	%f871, %f854;
	mov.f32 	%f872, %f855;
	mov.f32 	%f873, %f856;
	mov.f32 	%f874, %f857;
	mov.f32 	%f875, %f858;
	mov.u32 	%r1736, %r1704;
	mov.u32 	%r1737, %r1705;
	mov.u32 	%r1738, %r1706;
	mov.u32 	%r1739, %r1707;
	mov.u32 	%r1740, %r1708;
	mov.u32 	%r1741, %r1709;
	mov.u32 	%r1742, %r1710;
	mov.u32 	%r1743, %r2471;
	mov.u32 	%r1744, %r1711;
	mov.u32 	%r1745, %r1712;
	mov.u32 	%r1746, %r1713;
	mov.u32 	%r1747, %r1714;
	mov.u32 	%r1748, %r1715;
	mov.u32 	%r1749, %r1716;
	mov.u32 	%r1750, %r1717;
	mov.u32 	%r1751, %r1718;
	mov.u32 	%r1753, %r1720;
	mov.u32 	%r1754, %r1721;
	mov.u32 	%r1755, %r1722;
	mov.u32 	%r1756, %r1723;
	mov.u32 	%r1757, %r1724;
	mov.u32 	%r1758, %r1725;
	mov.u32 	%r1759, %r1726;
	mov.u32 	%r1760, %r1727;
	mov.u32 	%r1761, %r1728;
	mov.u32 	%r1762, %r2504;
	mov.u32 	%r1763, %r1729;
	mov.u32 	%r1764, %r1730;
	mov.u32 	%r1765, %r1731;
	mov.u32 	%r1766, %r1732;
	mov.u32 	%r1767, %r1733;
	mov.u32 	%r1768, %r1734;
	mov.u32 	%r1769, %r1735;
	@%p231 bra 	$L__BB15_188;
	setp.leu.f32 	%p232, %f852, %f1235;
	mov.f32 	%f860, %f844;
	mov.f32 	%f861, %f845;
	mov.f32 	%f862, %f846;
	mov.f32 	%f863, %f847;
	mov.f32 	%f864, %f848;
	mov.f32 	%f865, %f849;
	mov.f32 	%f866, %f850;
	mov.f32 	%f867, %f851;
	mov.f32 	%f868, %f1235;
	mov.f32 	%f869, %f852;
	mov.f32 	%f870, %f853;
	mov.f32 	%f871, %f854;
	mov.f32 	%f872, %f855;
	mov.f32 	%f873, %f856;
	mov.f32 	%f874, %f857;
	mov.f32 	%f875, %f858;
	mov.u32 	%r1736, %r1704;
	mov.u32 	%r1737, %r1705;
	mov.u32 	%r1738, %r1706;
	mov.u32 	%r1739, %r1707;
	mov.u32 	%r1740, %r1708;
	mov.u32 	%r1741, %r1709;
	mov.u32 	%r1742, %r1710;
	mov.u32 	%r1743, %r1711;
	mov.u32 	%r1744, %r2471;
	mov.u32 	%r1745, %r1712;
	mov.u32 	%r1746, %r1713;
	mov.u32 	%r1747, %r1714;
	mov.u32 	%r1748, %r1715;
	mov.u32 	%r1749, %r1716;
	mov.u32 	%r1750, %r1717;
	mov.u32 	%r1751, %r1718;
	mov.u32 	%r1753, %r1720;
	mov.u32 	%r1754, %r1721;
	mov.u32 	%r1755, %r1722;
	mov.u32 	%r1756, %r1723;
	mov.u32 	%r1757, %r1724;
	mov.u32 	%r1758, %r1725;
	mov.u32 	%r1759, %r1726;
	mov.u32 	%r1760, %r1727;
	mov.u32 	%r1761, %r2504;
	mov.u32 	%r1762, %r1728;
	mov.u32 	%r1763, %r1729;
	mov.u32 	%r1764, %r1730;
	mov.u32 	%r1765, %r1731;
	mov.u32 	%r1766, %r1732;
	mov.u32 	%r1767, %r1733;
	mov.u32 	%r1768, %r1734;
	mov.u32 	%r1769, %r1735;
	@%p232 bra 	$L__BB15_188;
	setp.leu.f32 	%p233, %f853, %f1235;
	mov.f32 	%f860, %f844;
	mov.f32 	%f861, %f845;
	mov.f32 	%f862, %f846;
	mov.f32 	%f863, %f847;
	mov.f32 	%f864, %f848;
	mov.f32 	%f865, %f849;
	mov.f32 	%f866, %f850;
	mov.f32 	%f867, %f851;
	mov.f32 	%f868, %f852;
	mov.f32 	%f869, %f1235;
	mov.f32 	%f870, %f853;
	mov.f32 	%f871, %f854;
	mov.f32 	%f872, %f855;
	mov.f32 	%f873, %f856;
	mov.f32 	%f874, %f857;
	mov.f32 	%f875, %f858;
	mov.u32 	%r1736, %r1704;
	mov.u32 	%r1737, %r1705;
	mov.u32 	%r1738, %r1706;
	mov.u32 	%r1739, %r1707;
	mov.u32 	%r1740, %r1708;
	mov.u32 	%r1741, %r1709;
	mov.u32 	%r1742, %r1710;
	mov.u32 	%r1743, %r1711;
	mov.u32 	%r1744, %r1712;
	mov.u32 	%r1745, %r2471;
	mov.u32 	%r1746, %r1713;
	mov.u32 	%r1747, %r1714;
	mov.u32 	%r1748, %r1715;
	mov.u32 	%r1749, %r1716;
	mov.u32 	%r1750, %r1717;
	mov.u32 	%r1751, %r1718;
	mov.u32 	%r1753, %r1720;
	mov.u32 	%r1754, %r1721;
	mov.u32 	%r1755, %r1722;
	mov.u32 	%r1756, %r1723;
	mov.u32 	%r1757, %r1724;
	mov.u32 	%r1758, %r1725;
	mov.u32 	%r1759, %r1726;
	mov.u32 	%r1760, %r2504;
	mov.u32 	%r1761, %r1727;
	mov.u32 	%r1762, %r1728;
	mov.u32 	%r1763, %r1729;
	mov.u32 	%r1764, %r1730;
	mov.u32 	%r1765, %r1731;
	mov.u32 	%r1766, %r1732;
	mov.u32 	%r1767, %r1733;
	mov.u32 	%r1768, %r1734;
	mov.u32 	%r1769, %r1735;
	@%p233 bra 	$L__BB15_188;
	setp.leu.f32 	%p234, %f854, %f1235;
	mov.f32 	%f860, %f844;
	mov.f32 	%f861, %f845;
	mov.f32 	%f862, %f846;
	mov.f32 	%f863, %f847;
	mov.f32 	%f864, %f848;
	mov.f32 	%f865, %f849;
	mov.f32 	%f866, %f850;
	mov.f32 	%f867, %f851;
	mov.f32 	%f868, %f852;
	mov.f32 	%f869, %f853;
	mov.f32 	%f870, %f1235;
	mov.f32 	%f871, %f854;
	mov.f32 	%f872, %f855;
	mov.f32 	%f873, %f856;
	mov.f32 	%f874, %f857;
	mov.f32 	%f875, %f858;
	mov.u32 	%r1736, %r1704;
	mov.u32 	%r1737, %r1705;
	mov.u32 	%r1738, %r1706;
	mov.u32 	%r1739, %r1707;
	mov.u32 	%r1740, %r1708;
	mov.u32 	%r1741, %r1709;
	mov.u32 	%r1742, %r1710;
	mov.u32 	%r1743, %r1711;
	mov.u32 	%r1744, %r1712;
	mov.u32 	%r1745, %r1713;
	mov.u32 	%r1746, %r2471;
	mov.u32 	%r1747, %r1714;
	mov.u32 	%r1748, %r1715;
	mov.u32 	%r1749, %r1716;
	mov.u32 	%r1750, %r1717;
	mov.u32 	%r1751, %r1718;
	mov.u32 	%r1753, %r1720;
	mov.u32 	%r1754, %r1721;
	mov.u32 	%r1755, %r1722;
	mov.u32 	%r1756, %r1723;
	mov.u32 	%r1757, %r1724;
	mov.u32 	%r1758, %r1725;
	mov.u32 	%r1759, %r2504;
	mov.u32 	%r1760, %r1726;
	mov.u32 	%r1761, %r1727;
	mov.u32 	%r1762, %r1728;
	mov.u32 	%r1763, %r1729;
	mov.u32 	%r1764, %r1730;
	mov.u32 	%r1765, %r1731;
	mov.u32 	%r1766, %r1732;
	mov.u32 	%r1767, %r1733;
	mov.u32 	%r1768, %r1734;
	mov.u32 	%r1769, %r1735;
	@%p234 bra 	$L__BB15_188;
	setp.leu.f32 	%p235, %f855, %f1235;
	mov.f32 	%f860, %f844;
	mov.f32 	%f861, %f845;
	mov.f32 	%f862, %f846;
	mov.f32 	%f863, %f847;
	mov.f32 	%f864, %f848;
	mov.f32 	%f865, %f849;
	mov.f32 	%f866, %f850;
	mov.f32 	%f867, %f851;
	mov.f32 	%f868, %f852;
	mov.f32 	%f869, %f853;
	mov.f32 	%f870, %f854;
	mov.f32 	%f871, %f1235;
	mov.f32 	%f872, %f855;
	mov.f32 	%f873, %f856;
	mov.f32 	%f874, %f857;
	mov.f32 	%f875, %f858;
	mov.u32 	%r1736, %r1704;
	mov.u32 	%r1737, %r1705;
	mov.u32 	%r1738, %r1706;
	mov.u32 	%r1739, %r1707;
	mov.u32 	%r1740, %r1708;
	mov.u32 	%r1741, %r1709;
	mov.u32 	%r1742, %r1710;
	mov.u32 	%r1743, %r1711;
	mov.u32 	%r1744, %r1712;
	mov.u32 	%r1745, %r1713;
	mov.u32 	%r1746, %r1714;
	mov.u32 	%r1747, %r2471;
	mov.u32 	%r1748, %r1715;
	mov.u32 	%r1749, %r1716;
	mov.u32 	%r1750, %r1717;
	mov.u32 	%r1751, %r1718;
	mov.u32 	%r1753, %r1720;
	mov.u32 	%r1754, %r1721;
	mov.u32 	%r1755, %r1722;
	mov.u32 	%r1756, %r1723;
	mov.u32 	%r1757, %r1724;
	mov.u32 	%r1758, %r2504;
	mov.u32 	%r1759, %r1725;
	mov.u32 	%r1760, %r1726;
	mov.u32 	%r1761, %r1727;
	mov.u32 	%r1762, %r1728;
	mov.u32 	%r1763, %r1729;
	mov.u32 	%r1764, %r1730;
	mov.u32 	%r1765, %r1731;
	mov.u32 	%r1766, %r1732;
	mov.u32 	%r1767, %r1733;
	mov.u32 	%r1768, %r1734;
	mov.u32 	%r1769, %r1735;
	@%p235 bra 	$L__BB15_188;
	setp.leu.f32 	%p236, %f856, %f1235;
	mov.f32 	%f860, %f844;
	mov.f32 	%f861, %f845;
	mov.f32 	%f862, %f846;
	mov.f32 	%f863, %f847;
	mov.f32 	%f864, %f848;
	mov.f32 	%f865, %f849;
	mov.f32 	%f866, %f850;
	mov.f32 	%f867, %f851;
	mov.f32 	%f868, %f852;
	mov.f32 	%f869, %f853;
	mov.f32 	%f870, %f854;
	mov.f32 	%f871, %f855;
	mov.f32 	%f872, %f1235;
	mov.f32 	%f873, %f856;
	mov.f32 	%f874, %f857;
	mov.f32 	%f875, %f858;
	mov.u32 	%r1736, %r1704;
	mov.u32 	%r1737, %r1705;
	mov.u32 	%r1738, %r1706;
	mov.u32 	%r1739, %r1707;
	mov.u32 	%r1740, %r1708;
	mov.u32 	%r1741, %r1709;
	mov.u32 	%r1742, %r1710;
	mov.u32 	%r1743, %r1711;
	mov.u32 	%r1744, %r1712;
	mov.u32 	%r1745, %r1713;
	mov.u32 	%r1746, %r1714;
	mov.u32 	%r1747, %r1715;
	mov.u32 	%r1748, %r2471;
	mov.u32 	%r1749, %r1716;
	mov.u32 	%r1750, %r1717;
	mov.u32 	%r1751, %r1718;
	mov.u32 	%r1753, %r1720;
	mov.u32 	%r1754, %r1721;
	mov.u32 	%r1755, %r1722;
	mov.u32 	%r1756, %r1723;
	mov.u32 	%r1757, %r2504;
	mov.u32 	%r1758, %r1724;
	mov.u32 	%r1759, %r1725;
	mov.u32 	%r1760, %r1726;
	mov.u32 	%r1761, %r1727;
	mov.u32 	%r1762, %r1728;
	mov.u32 	%r1763, %r1729;
	mov.u32 	%r1764, %r1730;
	mov.u32 	%r1765, %r1731;
	mov.u32 	%r1766, %r1732;
	mov.u32 	%r1767, %r1733;
	mov.u32 	%r1768, %r1734;
	mov.u32 	%r1769, %r1735;
	@%p236 bra 	$L__BB15_188;
	setp.leu.f32 	%p237, %f857, %f1235;
	mov.f32 	%f860, %f844;
	mov.f32 	%f861, %f845;
	mov.f32 	%f862, %f846;
	mov.f32 	%f863, %f847;
	mov.f32 	%f864, %f848;
	mov.f32 	%f865, %f849;
	mov.f32 	%f866, %f850;
	mov.f32 	%f867, %f851;
	mov.f32 	%f868, %f852;
	mov.f32 	%f869, %f853;
	mov.f32 	%f870, %f854;
	mov.f32 	%f871, %f855;
	mov.f32 	%f872, %f856;
	mov.f32 	%f873, %f1235;
	mov.f32 	%f874, %f857;
	mov.f32 	%f875, %f858;
	mov.u32 	%r1736, %r1704;
	mov.u32 	%r1737, %r1705;
	mov.u32 	%r1738, %r1706;
	mov.u32 	%r1739, %r1707;
	mov.u32 	%r1740, %r1708;
	mov.u32 	%r1741, %r1709;
	mov.u32 	%r1742, %r1710;
	mov.u32 	%r1743, %r1711;
	mov.u32 	%r1744, %r1712;
	mov.u32 	%r1745, %r1713;
	mov.u32 	%r1746, %r1714;
	mov.u32 	%r1747, %r1715;
	mov.u32 	%r1748, %r1716;
	mov.u32 	%r1749, %r2471;
	mov.u32 	%r1750, %r1717;
	mov.u32 	%r1751, %r1718;
	mov.u32 	%r1753, %r1720;
	mov.u32 	%r1754, %r1721;
	mov.u32 	%r1755, %r1722;
	mov.u32 	%r1756, %r2504;
	mov.u32 	%r1757, %r1723;
	mov.u32 	%r1758, %r1724;
	mov.u32 	%r1759, %r1725;
	mov.u32 	%r1760, %r1726;
	mov.u32 	%r1761, %r1727;
	mov.u32 	%r1762, %r1728;
	mov.u32 	%r1763, %r1729;
	mov.u32 	%r1764, %r1730;
	mov.u32 	%r1765, %r1731;
	mov.u32 	%r1766, %r1732;
	mov.u32 	%r1767, %r1733;
	mov.u32 	%r1768, %r1734;
	mov.u32 	%r1769, %r1735;
	@%p237 bra 	$L__BB15_188;
	setp.leu.f32 	%p238, %f858, %f1235;
	mov.f32 	%f860, %f844;
	mov.f32 	%f861, %f845;
	mov.f32 	%f862, %f846;
	mov.f32 	%f863, %f847;
	mov.f32 	%f864, %f848;
	mov.f32 	%f865, %f849;
	mov.f32 	%f866, %f850;
	mov.f32 	%f867, %f851;
	mov.f32 	%f868, %f852;
	mov.f32 	%f869, %f853;
	mov.f32 	%f870, %f854;
	mov.f32 	%f871, %f855;
	mov.f32 	%f872, %f856;
	mov.f32 	%f873, %f857;
	mov.f32 	%f874, %f1235;
	mov.f32 	%f875, %f858;
	mov.u32 	%r1736, %r1704;
	mov.u32 	%r1737, %r1705;
	mov.u32 	%r1738, %r1706;
	mov.u32 	%r1739, %r1707;
	mov.u32 	%r1740, %r1708;
	mov.u32 	%r1741, %r1709;
	mov.u32 	%r1742, %r1710;
	mov.u32 	%r1743, %r1711;
	mov.u32 	%r1744, %r1712;
	mov.u32 	%r1745, %r1713;
	mov.u32 	%r1746, %r1714;
	mov.u32 	%r1747, %r1715;
	mov.u32 	%r1748, %r1716;
	mov.u32 	%r1749, %r1717;
	mov.u32 	%r1750, %r2471;
	mov.u32 	%r1751, %r1718;
	mov.u32 	%r1753, %r1720;
	mov.u32 	%r1754, %r1721;
	mov.u32 	%r1755, %r2504;
	mov.u32 	%r1756, %r1722;
	mov.u32 	%r1757, %r1723;
	mov.u32 	%r1758, %r1724;
	mov.u32 	%r1759, %r1725;
	mov.u32 	%r1760, %r1726;
	mov.u32 	%r1761, %r1727;
	mov.u32 	%r1762, %r1728;
	mov.u32 	%r1763, %r1729;
	mov.u32 	%r1764, %r1730;
	mov.u32 	%r1765, %r1731;
	mov.u32 	%r1766, %r1732;
	mov.u32 	%r1767, %r1733;
	mov.u32 	%r1768, %r1734;
	mov.u32 	%r1769, %r1735;
	@%p238 bra 	$L__BB15_188;
	setp.leu.f32 	%p239, %f1251, %f1235;
	mov.f32 	%f860, %f844;
	mov.f32 	%f861, %f845;
	mov.f32 	%f862, %f846;
	mov.f32 	%f863, %f847;
	mov.f32 	%f864, %f848;
	mov.f32 	%f865, %f849;
	mov.f32 	%f866, %f850;
	mov.f32 	%f867, %f851;
	mov.f32 	%f868, %f852;
	mov.f32 	%f869, %f853;
	mov.f32 	%f870, %f854;
	mov.f32 	%f871, %f855;
	mov.f32 	%f872, %f856;
	mov.f32 	%f873, %f857;
	mov.f32 	%f874, %f858;
	mov.f32 	%f875, %f1235;
	mov.u32 	%r1736, %r1704;
	mov.u32 	%r1737, %r1705;
	mov.u32 	%r1738, %r1706;
	mov.u32 	%r1739, %r1707;
	mov.u32 	%r1740, %r1708;
	mov.u32 	%r1741, %r1709;
	mov.u32 	%r1742, %r1710;
	mov.u32 	%r1743, %r1711;
	mov.u32 	%r1744, %r1712;
	mov.u32 	%r1745, %r1713;
	mov.u32 	%r1746, %r1714;
	mov.u32 	%r1747, %r1715;
	mov.u32 	%r1748, %r1716;
	mov.u32 	%r1749, %r1717;
	mov.u32 	%r1750, %r1718;
	mov.u32 	%r1751, %r2471;
	mov.u32 	%r1753, %r1720;
	mov.u32 	%r1754, %r2504;
	mov.u32 	%r1755, %r1721;
	mov.u32 	%r1756, %r1722;
	mov.u32 	%r1757, %r1723;
	mov.u32 	%r1758, %r1724;
	mov.u32 	%r1759, %r1725;
	mov.u32 	%r1760, %r1726;
	mov.u32 	%r1761, %r1727;
	mov.u32 	%r1762, %r1728;
	mov.u32 	%r1763, %r1729;
	mov.u32 	%r1764, %r1730;
	mov.u32 	%r1765, %r1731;
	mov.u32 	%r1766, %r1732;
	mov.u32 	%r1767, %r1733;
	mov.u32 	%r1768, %r1734;
	mov.u32 	%r1769, %r1735;
	@%p239 bra 	$L__BB15_188;
	mov.f32 	%f860, %f844;
	mov.f32 	%f861, %f845;
	mov.f32 	%f862, %f846;
	mov.f32 	%f863, %f847;
	mov.f32 	%f864, %f848;
	mov.f32 	%f865, %f849;
	mov.f32 	%f866, %f850;
	mov.f32 	%f867, %f851;
	mov.f32 	%f868, %f852;
	mov.f32 	%f869, %f853;
	mov.f32 	%f870, %f854;
	mov.f32 	%f871, %f855;
	mov.f32 	%f872, %f856;
	mov.f32 	%f873, %f857;
	mov.f32 	%f874, %f858;
	mov.f32 	%f875, %f1251;
	mov.f32 	%f1251, %f1235;
	mov.u32 	%r1736, %r1704;
	mov.u32 	%r1737, %r1705;
	mov.u32 	%r1738, %r1706;
	mov.u32 	%r1739, %r1707;
	mov.u32 	%r1740, %r1708;
	mov.u32 	%r1741, %r1709;
	mov.u32 	%r1742, %r1710;
	mov.u32 	%r1743, %r1711;
	mov.u32 	%r1744, %r1712;
	mov.u32 	%r1745, %r1713;
	mov.u32 	%r1746, %r1714;
	mov.u32 	%r1747, %r1715;
	mov.u32 	%r1748, %r1716;
	mov.u32 	%r1749, %r1717;
	mov.u32 	%r1750, %r1718;
	mov.u32 	%r1751, %r2487;
	mov.u32 	%r2487, %r2471;
	mov.u32 	%r1753, %r2504;
	mov.u32 	%r1754, %r1720;
	mov.u32 	%r1755, %r1721;
	mov.u32 	%r1756, %r1722;
	mov.u32 	%r1757, %r1723;
	mov.u32 	%r1758, %r1724;
	mov.u32 	%r1759, %r1725;
	mov.u32 	%r1760, %r1726;
	mov.u32 	%r1761, %r1727;
	mov.u32 	%r1762, %r1728;
	mov.u32 	%r1763, %r1729;
	mov.u32 	%r1764, %r1730;
	mov.u32 	%r1765, %r1731;
	mov.u32 	%r1766, %r1732;
	mov.u32 	%r1767, %r1733;
	mov.u32 	%r1768, %r1734;
	mov.u32 	%r1769, %r1735;
$L__BB15_188:
	setp.leu.f32 	%p240, %f860, %f1234;
	mov.f32 	%f877, %f1234;
	mov.f32 	%f878, %f860;
	mov.f32 	%f879, %f861;
	mov.f32 	%f880, %f862;
	mov.f32 	%f881, %f863;
	mov.f32 	%f882, %f864;
	mov.f32 	%f883, %f865;
	mov.f32 	%f884, %f866;
	mov.f32 	%f885, %f867;
	mov.f32 	%f886, %f868;
	mov.f32 	%f887, %f869;
	mov.f32 	%f888, %f870;
	mov.f32 	%f889, %f871;
	mov.f32 	%f890, %f872;
	mov.f32 	%f891, %f873;
	mov.f32 	%f892, %f874;
	mov.f32 	%f893, %f875;
	mov.u32 	%r1770, %r2470;
	mov.u32 	%r1771, %r1736;
	mov.u32 	%r1772, %r1737;
	mov.u32 	%r1773, %r1738;
	mov.u32 	%r1774, %r1739;
	mov.u32 	%r1775, %r1740;
	mov.u32 	%r1776, %r1741;
	mov.u32 	%r1777, %r1742;
	mov.u32 	%r1778, %r1743;
	mov.u32 	%r1779, %r1744;
	mov.u32 	%r1780, %r1745;
	mov.u32 	%r1781, %r1746;
	mov.u32 	%r1782, %r1747;
	mov.u32 	%r1783, %r1748;
	mov.u32 	%r1784, %r1749;
	mov.u32 	%r1785, %r1750;
	mov.u32 	%r1786, %r1751;
	mov.u32 	%r1788, %r1753;
	mov.u32 	%r1789, %r1754;
	mov.u32 	%r1790, %r1755;
	mov.u32 	%r1791, %r1756;
	mov.u32 	%r1792, %r1757;
	mov.u32 	%r1793, %r1758;
	mov.u32 	%r1794, %r1759;
	mov.u32 	%r1795, %r1760;
	mov.u32 	%r1796, %r1761;
	mov.u32 	%r1797, %r1762;
	mov.u32 	%r1798, %r1763;
	mov.u32 	%r1799, %r1764;
	mov.u32 	%r1800, %r1765;
	mov.u32 	%r1801, %r1766;
	mov.u32 	%r1802, %r1767;
	mov.u32 	%r1803, %r1768;
	mov.u32 	%r1804, %r1769;
	mov.u32 	%r1805, %r2505;
	@%p240 bra 	$L__BB15_206;
	setp.leu.f32 	%p241, %f861, %f1234;
	mov.f32 	%f877, %f860;
	mov.f32 	%f878, %f1234;
	mov.f32 	%f879, %f861;
	mov.f32 	%f880, %f862;
	mov.f32 	%f881, %f863;
	mov.f32 	%f882, %f864;
	mov.f32 	%f883, %f865;
	mov.f32 	%f884, %f866;
	mov.f32 	%f885, %f867;
	mov.f32 	%f886, %f868;
	mov.f32 	%f887, %f869;
	mov.f32 	%f888, %f870;
	mov.f32 	%f889, %f871;
	mov.f32 	%f890, %f872;
	mov.f32 	%f891, %f873;
	mov.f32 	%f892, %f874;
	mov.f32 	%f893, %f875;
	mov.u32 	%r1770, %r1736;
	mov.u32 	%r1771, %r2470;
	mov.u32 	%r1772, %r1737;
	mov.u32 	%r1773, %r1738;
	mov.u32 	%r1774, %r1739;
	mov.u32 	%r1775, %r1740;
	mov.u32 	%r1776, %r1741;
	mov.u32 	%r1777, %r1742;
	mov.u32 	%r1778, %r1743;
	mov.u32 	%r1779, %r1744;
	mov.u32 	%r1780, %r1745;
	mov.u32 	%r1781, %r1746;
	mov.u32 	%r1782, %r1747;
	mov.u32 	%r1783, %r1748;
	mov.u32 	%r1784, %r1749;
	mov.u32 	%r1785, %r1750;
	mov.u32 	%r1786, %r1751;
	mov.u32 	%r1788, %r1753;
	mov.u32 	%r1789, %r1754;
	mov.u32 	%r1790, %r1755;
	mov.u32 	%r1791, %r1756;
	mov.u32 	%r1792, %r1757;
	mov.u32 	%r1793, %r1758;
	mov.u32 	%r1794, %r1759;
	mov.u32 	%r1795, %r1760;
	mov.u32 	%r1796, %r1761;
	mov.u32 	%r1797, %r1762;
	mov.u32 	%r1798, %r1763;
	mov.u32 	%r1799, %r1764;
	mov.u32 	%r1800, %r1765;
	mov.u32 	%r1801, %r1766;
	mov.u32 	%r1802, %r1767;
	mov.u32 	%r1803, %r1768;
	mov.u32 	%r1804, %r2505;
	mov.u32 	%r1805, %r1769;
	@%p241 bra 	$L__BB15_206;
	setp.leu.f32 	%p242, %f862, %f1234;
	mov.f32 	%f877, %f860;
	mov.f32 	%f878, %f861;
	mov.f32 	%f879, %f1234;
	mov.f32 	%f880, %f862;
	mov.f32 	%f881, %f863;
	mov.f32 	%f882, %f864;
	mov.f32 	%f883, %f865;
	mov.f32 	%f884, %f866;
	mov.f32 	%f885, %f867;
	mov.f32 	%f886, %f868;
	mov.f32 	%f887, %f869;
	mov.f32 	%f888, %f870;
	mov.f32 	%f889, %f871;
	mov.f32 	%f890, %f872;
	mov.f32 	%f891, %f873;
	mov.f32 	%f892, %f874;
	mov.f32 	%f893, %f875;
	mov.u32 	%r1770, %r1736;
	mov.u32 	%r1771, %r1737;
	mov.u32 	%r1772, %r2470;
	mov.u32 	%r1773, %r1738;
	mov.u32 	%r1774, %r1739;
	mov.u32 	%r1775, %r1740;
	mov.u32 	%r1776, %r1741;
	mov.u32 	%r1777, %r1742;
	mov.u32 	%r1778, %r1743;
	mov.u32 	%r1779, %r1744;
	mov.u32 	%r1780, %r1745;
	mov.u32 	%r1781, %r1746;
	mov.u32 	%r1782, %r1747;
	mov.u32 	%r1783, %r1748;
	mov.u32 	%r1784, %r1749;
	mov.u32 	%r1785, %r1750;
	mov.u32 	%r1786, %r1751;
	mov.u32 	%r1788, %r1753;
	mov.u32 	%r1789, %r1754;
	mov.u32 	%r1790, %r1755;
	mov.u32 	%r1791, %r1756;
	mov.u32 	%r1792, %r1757;
	mov.u32 	%r1793, %r1758;
	mov.u32 	%r1794, %r1759;
	mov.u32 	%r1795, %r1760;
	mov.u32 	%r1796, %r1761;
	mov.u32 	%r1797, %r1762;
	mov.u32 	%r1798, %r1763;
	mov.u32 	%r1799, %r1764;
	mov.u32 	%r1800, %r1765;
	mov.u32 	%r1801, %r1766;
	mov.u32 	%r1802, %r1767;
	mov.u32 	%r1803, %r2505;
	mov.u32 	%r1804, %r1768;
	mov.u32 	%r1805, %r1769;
	@%p242 bra 	$L__BB15_206;
	setp.leu.f32 	%p243, %f863, %f1234;
	mov.f32 	%f877, %f860;
	mov.f32 	%f878, %f861;
	mov.f32 	%f879, %f862;
	mov.f32 	%f880, %f1234;
	mov.f32 	%f881, %f863;
	mov.f32 	%f882, %f864;
	mov.f32 	%f883, %f865;
	mov.f32 	%f884, %f866;
	mov.f32 	%f885, %f867;
	mov.f32 	%f886, %f868;
	mov.f32 	%f887, %f869;
	mov.f32 	%f888, %f870;
	mov.f32 	%f889, %f871;
	mov.f32 	%f890, %f872;
	mov.f32 	%f891, %f873;
	mov.f32 	%f892, %f874;
	mov.f32 	%f893, %f875;
	mov.u32 	%r1770, %r1736;
	mov.u32 	%r1771, %r1737;
	mov.u32 	%r1772, %r1738;
	mov.u32 	%r1773, %r2470;
	mov.u32 	%r1774, %r1739;
	mov.u32 	%r1775, %r1740;
	mov.u32 	%r1776, %r1741;
	mov.u32 	%r1777, %r1742;
	mov.u32 	%r1778, %r1743;
	mov.u32 	%r1779, %r1744;
	mov.u32 	%r1780, %r1745;
	mov.u32 	%r1781, %r1746;
	mov.u32 	%r1782, %r1747;
	mov.u32 	%r1783, %r1748;
	mov.u32 	%r1784, %r1749;
	mov.u32 	%r1785, %r1750;
	mov.u32 	%r1786, %r1751;
	mov.u32 	%r1788, %r1753;
	mov.u32 	%r1789, %r1754;
	mov.u32 	%r1790, %r1755;
	mov.u32 	%r1791, %r1756;
	mov.u32 	%r1792, %r1757;
	mov.u32 	%r1793, %r1758;
	mov.u32 	%r1794, %r1759;
	mov.u32 	%r1795, %r1760;
	mov.u32 	%r1796, %r1761;
	mov.u32 	%r1797, %r1762;
	mov.u32 	%r1798, %r1763;
	mov.u32 	%r1799, %r1764;
	mov.u32 	%r1800, %r1765;
	mov.u32 	%r1801, %r1766;
	mov.u32 	%r1802, %r2505;
	mov.u32 	%r1803, %r1767;
	mov.u32 	%r1804, %r1768;
	mov.u32 	%r1805, %r1769;
	@%p243 bra 	$L__BB15_206;
	setp.leu.f32 	%p244, %f864, %f1234;
	mov.f32 	%f877, %f860;
	mov.f32 	%f878, %f861;
	mov.f32 	%f879, %f862;
	mov.f32 	%f880, %f863;
	mov.f32 	%f881, %f1234;
	mov.f32 	%f882, %f864;
	mov.f32 	%f883, %f865;
	mov.f32 	%f884, %f866;
	mov.f32 	%f885, %f867;
	mov.f32 	%f886, %f868;
	mov.f32 	%f887, %f869;
	mov.f32 	%f888, %f870;
	mov.f32 	%f889, %f871;
	mov.f32 	%f890, %f872;
	mov.f32 	%f891, %f873;
	mov.f32 	%f892, %f874;
	mov.f32 	%f893, %f875;
	mov.u32 	%r1770, %r1736;
	mov.u32 	%r1771, %r1737;
	mov.u32 	%r1772, %r1738;
	mov.u32 	%r1773, %r1739;
	mov.u32 	%r1774, %r2470;
	mov.u32 	%r1775, %r1740;
	mov.u32 	%r1776, %r1741;
	mov.u32 	%r1777, %r1742;
	mov.u32 	%r1778, %r1743;
	mov.u32 	%r1779, %r1744;
	mov.u32 	%r1780, %r1745;
	mov.u32 	%r1781, %r1746;
	mov.u32 	%r1782, %r1747;
	mov.u32 	%r1783, %r1748;
	mov.u32 	%r1784, %r1749;
	mov.u32 	%r1785, %r1750;
	mov.u32 	%r1786, %r1751;
	mov.u32 	%r1788, %r1753;
	mov.u32 	%r1789, %r1754;
	mov.u32 	%r1790, %r1755;
	mov.u32 	%r1791, %r1756;
	mov.u32 	%r1792, %r1757;
	mov.u32 	%r1793, %r1758;
	mov.u32 	%r1794, %r1759;
	mov.u32 	%r1795, %r1760;
	mov.u32 	%r1796, %r1761;
	mov.u32 	%r1797, %r1762;
	mov.u32 	%r1798, %r1763;
	mov.u32 	%r1799, %r1764;
	mov.u32 	%r1800, %r1765;
	mov.u32 	%r1801, %r2505;
	mov.u32 	%r1802, %r1766;
	mov.u32 	%r1803, %r1767;
	mov.u32 	%r1804, %r1768;
	mov.u32 	%r1805, %r1769;
	@%p244 bra 	$L__BB15_206;
	setp.leu.f32 	%p245, %f865, %f1234;
	mov.f32 	%f877, %f860;
	mov.f32 	%f878, %f861;
	mov.f32 	%f879, %f862;
	mov.f32 	%f880, %f863;
	mov.f32 	%f881, %f864;
	mov.f32 	%f882, %f1234;
	mov.f32 	%f883, %f865;
	mov.f32 	%f884, %f866;
	mov.f32 	%f885, %f867;
	mov.f32 	%f886, %f868;
	mov.f32 	%f887, %f869;
	mov.f32 	%f888, %f870;
	mov.f32 	%f889, %f871;
	mov.f32 	%f890, %f872;
	mov.f32 	%f891, %f873;
	mov.f32 	%f892, %f874;
	mov.f32 	%f893, %f875;
	mov.u32 	%r1770, %r1736;
	mov.u32 	%r1771, %r1737;
	mov.u32 	%r1772, %r1738;
	mov.u32 	%r1773, %r1739;
	mov.u32 	%r1774, %r1740;
	mov.u32 	%r1775, %r2470;
	mov.u32 	%r1776, %r1741;
	mov.u32 	%r1777, %r1742;
	mov.u32 	%r1778, %r1743;
	mov.u32 	%r1779, %r1744;
	mov.u32 	%r1780, %r1745;
	mov.u32 	%r1781, %r1746;
	mov.u32 	%r1782, %r1747;
	mov.u32 	%r1783, %r1748;
	mov.u32 	%r1784, %r1749;
	mov.u32 	%r1785, %r1750;
	mov.u32 	%r1786, %r1751;
	mov.u32 	%r1788, %r1753;
	mov.u32 	%r1789, %r1754;
	mov.u32 	%r1790, %r1755;
	mov.u32 	%r1791, %r1756;
	mov.u32 	%r1792, %r1757;
	mov.u32 	%r1793, %r1758;
	mov.u32 	%r1794, %r1759;
	mov.u32 	%r1795, %r1760;
	mov.u32 	%r1796, %r1761;
	mov.u32 	%r1797, %r1762;
	mov.u32 	%r1798, %r1763;
	mov.u32 	%r1799, %r1764;
	mov.u32 	%r1800, %r2505;
	mov.u32 	%r1801, %r1765;
	mov.u32 	%r1802, %r1766;
	mov.u32 	%r1803, %r1767;
	mov.u32 	%r1804, %r1768;
	mov.u32 	%r1805, %r1769;
	@%p245 bra 	$L__BB15_206;
	setp.leu.f32 	%p246, %f866, %f1234;
	mov.f32 	%f877, %f860;
	mov.f32 	%f878, %f861;
	mov.f32 	%f879, %f862;
	mov.f32 	%f880, %f863;
	mov.f32 	%f881, %f864;
	mov.f32 	%f882, %f865;
	mov.f32 	%f883, %f1234;
	mov.f32 	%f884, %f866;
	mov.f32 	%f885, %f867;
	mov.f32 	%f886, %f868;
	mov.f32 	%f887, %f869;
	mov.f32 	%f888, %f870;
	mov.f32 	%f889, %f871;
	mov.f32 	%f890, %f872;
	mov.f32 	%f891, %f873;
	mov.f32 	%f892, %f874;
	mov.f32 	%f893, %f875;
	mov.u32 	%r1770, %r1736;
	mov.u32 	%r1771, %r1737;
	mov.u32 	%r1772, %r1738;
	mov.u32 	%r1773, %r1739;
	mov.u32 	%r1774, %r1740;
	mov.u32 	%r1775, %r1741;
	mov.u32 	%r1776, %r2470;
	mov.u32 	%r1777, %r1742;
	mov.u32 	%r1778, %r1743;
	mov.u32 	%r1779, %r1744;
	mov.u32 	%r1780, %r1745;
	mov.u32 	%r1781, %r1746;
	mov.u32 	%r1782, %r1747;
	mov.u32 	%r1783, %r1748;
	mov.u32 	%r1784, %r1749;
	mov.u32 	%r1785, %r1750;
	mov.u32 	%r1786, %r1751;
	mov.u32 	%r1788, %r1753;
	mov.u32 	%r1789, %r1754;
	mov.u32 	%r1790, %r1755;
	mov.u32 	%r1791, %r1756;
	mov.u32 	%r1792, %r1757;
	mov.u32 	%r1793, %r1758;
	mov.u32 	%r1794, %r1759;
	mov.u32 	%r1795, %r1760;
	mov.u32 	%r1796, %r1761;
	mov.u32 	%r1797, %r1762;
	mov.u32 	%r1798, %r1763;
	mov.u32 	%r1799, %r2505;
	mov.u32 	%r1800, %r1764;
	mov.u32 	%r1801, %r1765;
	mov.u32 	%r1802, %r1766;
	mov.u32 	%r1803, %r1767;
	mov.u32 	%r1804, %r1768;
	mov.u32 	%r1805, %r1769;
	@%p246 bra 	$L__BB15_206;
	setp.leu.f32 	%p247, %f867, %f1234;
	mov.f32 	%f877, %f860;
	mov.f32 	%f878, %f861;
	mov.f32 	%f879, %f862;
	mov.f32 	%f880, %f863;
	mov.f32 	%f881, %f864;
	mov.f32 	%f882, %f865;
	mov.f32 	%f883, %f866;
	mov.f32 	%f884, %f1234;
	mov.f32 	%f885, %f867;
	mov.f32 	%f886, %f868;
	mov.f32 	%f887, %f869;
	mov.f32 	%f888, %f870;
	mov.f32 	%f889, %f871;
	mov.f32 	%f890, %f872;
	mov.f32 	%f891, %f873;
	mov.f32 	%f892, %f874;
	mov.f32 	%f893, %f875;
	mov.u32 	%r1770, %r1736;
	mov.u32 	%r1771, %r1737;
	mov.u32 	%r1772, %r1738;
	mov.u32 	%r1773, %r1739;
	mov.u32 	%r1774, %r1740;
	mov.u32 	%r1775, %r1741;
	mov.u32 	%r1776, %r1742;
	mov.u32 	%r1777, %r2470;
	mov.u32 	%r1778, %r1743;
	mov.u32 	%r1779, %r1744;
	mov.u32 	%r1780, %r1745;
	mov.u32 	%r1781, %r1746;
	mov.u32 	%r1782, %r1747;
	mov.u32 	%r1783, %r1748;
	mov.u32 	%r1784, %r1749;
	mov.u32 	%r1785, %r1750;
	mov.u32 	%r1786, %r1751;
	mov.u32 	%r1788, %r1753;
	mov.u32 	%r1789, %r1754;
	mov.u32 	%r1790, %r1755;
	mov.u32 	%r1791, %r1756;
	mov.u32 	%r1792, %r1757;
	mov.u32 	%r1793, %r1758;
	mov.u32 	%r1794, %r1759;
	mov.u32 	%r1795, %r1760;
	mov.u32 	%r1796, %r1761;
	mov.u32 	%r1797, %r1762;
	mov.u32 	%r1798, %r2505;
	mov.u32 	%r1799, %r1763;
	mov.u32 	%r1800, %r1764;
	mov.u32 	%r1801, %r1765;
	mov.u32 	%r1802, %r1766;
	mov.u32 	%r1803, %r1767;
	mov.u32 	%r1804, %r1768;
	mov.u32 	%r1805, %r1769;
	@%p247 bra 	$L__BB15_206;
	setp.leu.f32 	%p248, %f868, %f1234;
	mov.f32 	%f877, %f860;
	mov.f32 	%f878, %f861;
	mov.f32 	%f879, %f862;
	mov.f32 	%f880, %f863;
	mov.f32 	%f881, %f864;
	mov.f32 	%f882, %f865;
	mov.f32 	%f883, %f866;
	mov.f32 	%f884, %f867;
	mov.f32 	%f885, %f1234;
	mov.f32 	%f886, %f868;
	mov.f32 	%f887, %f869;
	mov.f32 	%f888, %f870;
	mov.f32 	%f889, %f871;
	mov.f32 	%f890, %f872;
	mov.f32 	%f891, %f873;
	mov.f32 	%f892, %f874;
	mov.f32 	%f893, %f875;
	mov.u32 	%r1770, %r1736;
	mov.u32 	%r1771, %r1737;
	mov.u32 	%r1772, %r1738;
	mov.u32 	%r1773, %r1739;
	mov.u32 	%r1774, %r1740;
	mov.u32 	%r1775, %r1741;
	mov.u32 	%r1776, %r1742;
	mov.u32 	%r1777, %r1743;
	mov.u32 	%r1778, %r2470;
	mov.u32 	%r1779, %r1744;
	mov.u32 	%r1780, %r1745;
	mov.u32 	%r1781, %r1746;
	mov.u32 	%r1782, %r1747;
	mov.u32 	%r1783, %r1748;
	mov.u32 	%r1784, %r1749;
	mov.u32 	%r1785, %r1750;
	mov.u32 	%r1786, %r1751;
	mov.u32 	%r1788, %r1753;
	mov.u32 	%r1789, %r1754;
	mov.u32 	%r1790, %r1755;
	mov.u32 	%r1791, %r1756;
	mov.u32 	%r1792, %r1757;
	mov.u32 	%r1793, %r1758;
	mov.u32 	%r1794, %r1759;
	mov.u32 	%r1795, %r1760;
	mov.u32 	%r1796, %r1761;
	mov.u32 	%r1797, %r2505;
	mov.u32 	%r1798, %r1762;
	mov.u32 	%r1799, %r1763;
	mov.u32 	%r1800, %r1764;
	mov.u32 	%r1801, %r1765;
	mov.u32 	%r1802, %r1766;
	mov.u32 	%r1803, %r1767;
	mov.u32 	%r1804, %r1768;
	mov.u32 	%r1805, %r1769;
	@%p248 bra 	$L__BB15_206;
	setp.leu.f32 	%p249, %f869, %f1234;
	mov.f32 	%f877, %f860;
	mov.f32 	%f878, %f861;
	mov.f32 	%f879, %f862;
	mov.f32 	%f880, %f863;
	mov.f32 	%f881, %f864;
	mov.f32 	%f882, %f865;
	mov.f32 	%f883, %f866;
	mov.f32 	%f884, %f867;
	mov.f32 	%f885, %f868;
	mov.f32 	%f886, %f1234;
	mov.f32 	%f887, %f869;
	mov.f32 	%f888, %f870;
	mov.f32 	%f889, %f871;
	mov.f32 	%f890, %f872;
	mov.f32 	%f891, %f873;
	mov.f32 	%f892, %f874;
	mov.f32 	%f893, %f875;
	mov.u32 	%r1770, %r1736;
	mov.u32 	%r1771, %r1737;
	mov.u32 	%r1772, %r1738;
	mov.u32 	%r1773, %r1739;
	mov.u32 	%r1774, %r1740;
	mov.u32 	%r1775, %r1741;
	mov.u32 	%r1776, %r1742;
	mov.u32 	%r1777, %r1743;
	mov.u32 	%r1778, %r1744;
	mov.u32 	%r1779, %r2470;
	mov.u32 	%r1780, %r1745;
	mov.u32 	%r1781, %r1746;
	mov.u32 	%r1782, %r1747;
	mov.u32 	%r1783, %r1748;
	mov.u32 	%r1784, %r1749;
	mov.u32 	%r1785, %r1750;
	mov.u32 	%r1786, %r1751;
	mov.u32 	%r1788, %r1753;
	mov.u32 	%r1789, %r1754;
	mov.u32 	%r1790, %r1755;
	mov.u32 	%r1791, %r1756;
	mov.u32 	%r1792, %r1757;
	mov.u32 	%r1793, %r1758;
	mov.u32 	%r1794, %r1759;
	mov.u32 	%r1795, %r1760;
	mov.u32 	%r1796, %r2505;
	mov.u32 	%r1797, %r1761;
	mov.u32 	%r1798, %r1762;
	mov.u32 	%r1799, %r1763;
	mov.u32 	%r1800, %r1764;
	mov.u32 	%r1801, %r1765;
	mov.u32 	%r1802, %r1766;
	mov.u32 	%r1803, %r1767;
	mov.u32 	%r1804, %r1768;
	mov.u32 	%r1805, %r1769;
	@%p249 bra 	$L__BB15_206;
	setp.leu.f32 	%p250, %f870, %f1234;
	mov.f32 	%f877, %f860;
	mov.f32 	%f878, %f861;
	mov.f32 	%f879, %f862;
	mov.f32 	%f880, %f863;
	mov.f32 	%f881, %f864;
	mov.f32 	%f882, %f865;
	mov.f32 	%f883, %f866;
	mov.f32 	%f884, %f867;
	mov.f32 	%f885, %f868;
	mov.f32 	%f886, %f869;
	mov.f32 	%f887, %f1234;
	mov.f32 	%f888, %f870;
	mov.f32 	%f889, %f871;
	mov.f32 	%f890, %f872;
	mov.f32 	%f891, %f873;
	mov.f32 	%f892, %f874;
	mov.f32 	%f893, %f875;
	mov.u32 	%r1770, %r1736;
	mov.u32 	%r1771, %r1737;
	mov.u32 	%r1772, %r1738;
	mov.u32 	%r1773, %r1739;
	mov.u32 	%r1774, %r1740;
	mov.u32 	%r1775, %r1741;
	mov.u32 	%r1776, %r1742;
	mov.u32 	%r1777, %r1743;
	mov.u32 	%r1778, %r1744;
	mov.u32 	%r1779, %r1745;
	mov.u32 	%r1780, %r2470;
	mov.u32 	%r1781, %r1746;
	mov.u32 	%r1782, %r1747;
	mov.u32 	%r1783, %r1748;
	mov.u32 	%r1784, %r1749;
	mov.u32 	%r1785, %r1750;
	mov.u32 	%r1786, %r1751;
	mov.u32 	%r1788, %r1753;
	mov.u32 	%r1789, %r1754;
	mov.u32 	%r1790, %r1755;
	mov.u32 	%r1791, %r1756;
	mov.u32 	%r1792, %r1757;
	mov.u32 	%r1793, %r1758;
	mov.u32 	%r1794, %r1759;
	mov.u32 	%r1795, %r2505;
	mov.u32 	%r1796, %r1760;
	mov.u32 	%r1797, %r1761;
	mov.u32 	%r1798, %r1762;
	mov.u32 	%r1799, %r1763;
	mov.u32 	%r1800, %r1764;
	mov.u32 	%r1801, %r1765;
	mov.u32 	%r1802, %r1766;
	mov.u32 	%r1803, %r1767;
	mov.u32 	%r1804, %r1768;
	mov.u32 	%r1805, %r1769;
	@%p250 bra 	$L__BB15_206;
	setp.leu.f32 	%p251, %f871, %f1234;
	mov.f32 	%f877, %f860;
	mov.f32 	%f878, %f861;
	mov.f32 	%f879, %f862;
	mov.f32 	%f880, %f863;
	mov.f32 	%f881, %f864;
	mov.f32 	%f882, %f865;
	mov.f32 	%f883, %f866;
	mov.f32 	%f884, %f867;
	mov.f32 	%f885, %f868;
	mov.f32 	%f886, %f869;
	mov.f32 	%f887, %f870;
	mov.f32 	%f888, %f1234;
	mov.f32 	%f889, %f871;
	mov.f32 	%f890, %f872;
	mov.f32 	%f891, %f873;
	mov.f32 	%f892, %f874;
	mov.f32 	%f893, %f875;
	mov.u32 	%r1770, %r1736;
	mov.u32 	%r1771, %r1737;
	mov.u32 	%r1772, %r1738;
	mov.u32 	%r1773, %r1739;
	mov.u32 	%r1774, %r1740;
	mov.u32 	%r1775, %r1741;
	mov.u32 	%r1776, %r1742;
	mov.u32 	%r1777, %r1743;
	mov.u32 	%r1778, %r1744;
	mov.u32 	%r1779, %r1745;
	mov.u32 	%r1780, %r1746;
	mov.u32 	%r1781, %r2470;
	mov.u32 	%r1782, %r1747;
	mov.u32 	%r1783, %r1748;
	mov.u32 	%r1784, %r1749;
	mov.u32 	%r1785, %r1750;
	mov.u32 	%r1786, %r1751;
	mov.u32 	%r1788, %r1753;
	mov.u32 	%r1789, %r1754;
	mov.u32 	%r1790, %r1755;
	mov.u32 	%r1791, %r1756;
	mov.u32 	%r1792, %r1757;
	mov.u32 	%r1793, %r1758;
	mov.u32 	%r1794, %r2505;
	mov.u32 	%r1795, %r1759;
	mov.u32 	%r1796, %r1760;
	mov.u32 	%r1797, %r1761;
	mov.u32 	%r1798, %r1762;
	mov.u32 	%r1799, %r1763;
	mov.u32 	%r1800, %r1764;
	mov.u32 	%r1801, %r1765;
	mov.u32 	%r1802, %r1766;
	mov.u32 	%r1803, %r1767;
	mov.u32 	%r1804, %r1768;
	mov.u32 	%r1805, %r1769;
	@%p251 bra 	$L__BB15_206;
	setp.leu.f32 	%p252, %f872, %f1234;
	mov.f32 	%f877, %f860;
	mov.f32 	%f878, %f861;
	mov.f32 	%f879, %f862;
	mov.f32 	%f880, %f863;
	mov.f32 	%f881, %f864;
	mov.f32 	%f882, %f865;
	mov.f32 	%f883, %f866;
	mov.f32 	%f884, %f867;
	mov.f32 	%f885, %f868;
	mov.f32 	%f886, %f869;
	mov.f32 	%f887, %f870;
	mov.f32 	%f888, %f871;
	mov.f32 	%f889, %f1234;
	mov.f32 	%f890, %f872;
	mov.f32 	%f891, %f873;
	mov.f32 	%f892, %f874;
	mov.f32 	%f893, %f875;
	mov.u32 	%r1770, %r1736;
	mov.u32 	%r1771, %r1737;
	mov.u32 	%r1772, %r1738;
	mov.u32 	%r1773, %r1739;
	mov.u32 	%r1774, %r1740;
	mov.u32 	%r1775, %r1741;
	mov.u32 	%r1776, %r1742;
	mov.u32 	%r1777, %r1743;
	mov.u32 	%r1778, %r1744;
	mov.u32 	%r1779, %r1745;
	mov.u32 	%r1780, %r1746;
	mov.u32 	%r1781, %r1747;
	mov.u32 	%r1782, %r2470;
	mov.u32 	%r1783, %r1748;
	mov.u32 	%r1784, %r1749;
	mov.u32 	%r1785, %r1750;
	mov.u32 	%r1786, %r1751;
	mov.u32 	%r1788, %r1753;
	mov.u32 	%r1789, %r1754;
	mov.u32 	%r1790, %r1755;
	mov.u32 	%r1791, %r1756;
	mov.u32 	%r1792, %r1757;
	mov.u32 	%r1793, %r2505;
	mov.u32 	%r1794, %r1758;
	mov.u32 	%r1795, %r1759;
	mov.u32 	%r1796, %r1760;
	mov.u32 	%r1797, %r1761;
	mov.u32 	%r1798, %r1762;
	mov.u32 	%r1799, %r1763;
	mov.u32 	%r1800, %r1764;
	mov.u32 	%r1801, %r1765;
	mov.u32 	%r1802, %r1766;
	mov.u32 	%r1803, %r1767;
	mov.u32 	%r1804, %r1768;
	mov.u32 	%r1805, %r1769;
	@%p252 bra 	$L__BB15_206;
	setp.leu.f32 	%p253, %f873, %f1234;
	mov.f32 	%f877, %f860;
	mov.f32 	%f878, %f861;
	mov.f32 	%f879, %f862;
	mov.f32 	%f880, %f863;
	mov.f32 	%f881, %f864;
	mov.f32 	%f882, %f865;
	mov.f32 	%f883, %f866;
	mov.f32 	%f884, %f867;
	mov.f32 	%f885, %f868;
	mov.f32 	%f886, %f869;
	mov.f32 	%f887, %f870;
	mov.f32 	%f888, %f871;
	mov.f32 	%f889, %f872;
	mov.f32 	%f890, %f1234;
	mov.f32 	%f891, %f873;
	mov.f32 	%f892, %f874;
	mov.f32 	%f893, %f875;
	mov.u32 	%r1770, %r1736;
	mov.u32 	%r1771, %r1737;
	mov.u32 	%r1772, %r1738;
	mov.u32 	%r1773, %r1739;
	mov.u32 	%r1774, %r1740;
	mov.u32 	%r1775, %r1741;
	mov.u32 	%r1776, %r1742;
	mov.u32 	%r1777, %r1743;
	mov.u32 	%r1778, %r1744;
	mov.u32 	%r1779, %r1745;
	mov.u32 	%r1780, %r1746;
	mov.u32 	%r1781, %r1747;
	mov.u32 	%r1782, %r1748;
	mov.u32 	%r1783, %r2470;
	mov.u32 	%r1784, %r1749;
	mov.u32 	%r1785, %r1750;
	mov.u32 	%r1786, %r1751;
	mov.u32 	%r1788, %r1753;
	mov.u32 	%r1789, %r1754;
	mov.u32 	%r1790, %r1755;
	mov.u32 	%r1791, %r1756;
	mov.u32 	%r1792, %r2505;
	mov.u32 	%r1793, %r1757;
	mov.u32 	%r1794, %r1758;
	mov.u32 	%r1795, %r1759;
	mov.u32 	%r1796, %r1760;
	mov.u32 	%r1797, %r1761;
	mov.u32 	%r1798, %r1762;
	mov.u32 	%r1799, %r1763;
	mov.u32 	%r1800, %r1764;
	mov.u32 	%r1801, %r1765;
	mov.u32 	%r1802, %r1766;
	mov.u32 	%r1803, %r1767;
	mov.u32 	%r1804, %r1768;
	mov.u32 	%r1805, %r1769;
	@%p253 bra 	$L__BB15_206;
	setp.leu.f32 	%p254, %f874, %f1234;
	mov.f32 	%f877, %f860;
	mov.f32 	%f878, %f861;
	mov.f32 	%f879, %f862;
	mov.f32 	%f880, %f863;
	mov.f32 	%f881, %f864;
	mov.f32 	%f882, %f865;
	mov.f32 	%f883, %f866;
	mov.f32 	%f884, %f867;
	mov.f32 	%f885, %f868;
	mov.f32 	%f886, %f869;
	mov.f32 	%f887, %f870;
	mov.f32 	%f888, %f871;
	mov.f32 	%f889, %f872;
	mov.f32 	%f890, %f873;
	mov.f32 	%f891, %f1234;
	mov.f32 	%f892, %f874;
	mov.f32 	%f893, %f875;
	mov.u32 	%r1770, %r1736;
	mov.u32 	%r1771, %r1737;
	mov.u32 	%r1772, %r1738;
	mov.u32 	%r1773, %r1739;
	mov.u32 	%r1774, %r1740;
	mov.u32 	%r1775, %r1741;
	mov.u32 	%r1776, %r1742;
	mov.u32 	%r1777, %r1743;
	mov.u32 	%r1778, %r1744;
	mov.u32 	%r1779, %r1745;
	mov.u32 	%r1780, %r1746;
	mov.u32 	%r1781, %r1747;
	mov.u32 	%r1782, %r1748;
	mov.u32 	%r1783, %r1749;
	mov.u32 	%r1784, %r2470;
	mov.u32 	%r1785, %r1750;
	mov.u32 	%r1786, %r1751;
	mov.u32 	%r1788, %r1753;
	mov.u32 	%r1789, %r1754;
	mov.u32 	%r1790, %r1755;
	mov.u32 	%r1791, %r2505;
	mov.u32 	%r1792, %r1756;
	mov.u32 	%r1793, %r1757;
	mov.u32 	%r1794, %r1758;
	mov.u32 	%r1795, %r1759;
	mov.u32 	%r1796, %r1760;
	mov.u32 	%r1797, %r1761;
	mov.u32 	%r1798, %r1762;
	mov.u32 	%r1799, %r1763;
	mov.u32 	%r1800, %r1764;
	mov.u32 	%r1801, %r1765;
	mov.u32 	%r1802, %r1766;
	mov.u32 	%r1803, %r1767;
	mov.u32 	%r1804, %r1768;
	mov.u32 	%r1805, %r1769;
	@%p254 bra 	$L__BB15_206;
	setp.leu.f32 	%p255, %f875, %f1234;
	mov.f32 	%f877, %f860;
	mov.f32 	%f878, %f861;
	mov.f32 	%f879, %f862;
	mov.f32 	%f880, %f863;
	mov.f32 	%f881, %f864;
	mov.f32 	%f882, %f865;
	mov.f32 	%f883, %f866;
	mov.f32 	%f884, %f867;
	mov.f32 	%f885, %f868;
	mov.f32 	%f886, %f869;
	mov.f32 	%f887, %f870;
	mov.f32 	%f888, %f871;
	mov.f32 	%f889, %f872;
	mov.f32 	%f890, %f873;
	mov.f32 	%f891, %f874;
	mov.f32 	%f892, %f1234;
	mov.f32 	%f893, %f875;
	mov.u32 	%r1770, %r1736;
	mov.u32 	%r1771, %r1737;
	mov.u32 	%r1772, %r1738;
	mov.u32 	%r1773, %r1739;
	mov.u32 	%r1774, %r1740;
	mov.u32 	%r1775, %r1741;
	mov.u32 	%r1776, %r1742;
	mov.u32 	%r1777, %r1743;
	mov.u32 	%r1778, %r1744;
	mov.u32 	%r1779, %r1745;
	mov.u32 	%r1780, %r1746;
	mov.u32 	%r1781, %r1747;
	mov.u32 	%r1782, %r1748;
	mov.u32 	%r1783, %r1749;
	mov.u32 	%r1784, %r1750;
	mov.u32 	%r1785, %r2470;
	mov.u32 	%r1786, %r1751;
	mov.u32 	%r1788, %r1753;
	mov.u32 	%r1789, %r1754;
	mov.u32 	%r1790, %r2505;
	mov.u32 	%r1791, %r1755;
	mov.u32 	%r1792, %r1756;
	mov.u32 	%r1793, %r1757;
	mov.u32 	%r1794, %r1758;
	mov.u32 	%r1795, %r1759;
	mov.u32 	%r1796, %r1760;
	mov.u32 	%r1797, %r1761;
	mov.u32 	%r1798, %r1762;
	mov.u32 	%r1799, %r1763;
	mov.u32 	%r1800, %r1764;
	mov.u32 	%r1801, %r1765;
	mov.u32 	%r1802, %r1766;
	mov.u32 	%r1803, %r1767;
	mov.u32 	%r1804, %r1768;
	mov.u32 	%r1805, %r1769;
	@%p255 bra 	$L__BB15_206;
	setp.leu.f32 	%p256, %f1251, %f1234;
	mov.f32 	%f877, %f860;
	mov.f32 	%f878, %f861;
	mov.f32 	%f879, %f862;
	mov.f32 	%f880, %f863;
	mov.f32 	%f881, %f864;
	mov.f32 	%f882, %f865;
	mov.f32 	%f883, %f866;
	mov.f32 	%f884, %f867;
	mov.f32 	%f885, %f868;
	mov.f32 	%f886, %f869;
	mov.f32 	%f887, %f870;
	mov.f32 	%f888, %f871;
	mov.f32 	%f889, %f872;
	mov.f32 	%f890, %f873;
	mov.f32 	%f891, %f874;
	mov.f32 	%f892, %f875;
	mov.f32 	%f893, %f1234;
	mov.u32 	%r1770, %r1736;
	mov.u32 	%r1771, %r1737;
	mov.u32 	%r1772, %r1738;
	mov.u32 	%r1773, %r1739;
	mov.u32 	%r1774, %r1740;
	mov.u32 	%r1775, %r1741;
	mov.u32 	%r1776, %r1742;
	mov.u32 	%r1777, %r1743;
	mov.u32 	%r1778, %r1744;
	mov.u32 	%r1779, %r1745;
	mov.u32 	%r1780, %r1746;
	mov.u32 	%r1781, %r1747;
	mov.u32 	%r1782, %r1748;
	mov.u32 	%r1783, %r1749;
	mov.u32 	%r1784, %r1750;
	mov.u32 	%r1785, %r1751;
	mov.u32 	%r1786, %r2470;
	mov.u32 	%r1788, %r1753;
	mov.u32 	%r1789, %r2505;
	mov.u32 	%r1790, %r1754;
	mov.u32 	%r1791, %r1755;
	mov.u32 	%r1792, %r1756;
	mov.u32 	%r1793, %r1757;
	mov.u32 	%r1794, %r1758;
	mov.u32 	%r1795, %r1759;
	mov.u32 	%r1796, %r1760;
	mov.u32 	%r1797, %r1761;
	mov.u32 	%r1798, %r1762;
	mov.u32 	%r1799, %r1763;
	mov.u32 	%r1800, %r1764;
	mov.u32 	%r1801, %r1765;
	mov.u32 	%r1802, %r1766;
	mov.u32 	%r1803, %r1767;
	mov.u32 	%r1804, %r1768;
	mov.u32 	%r1805, %r1769;
	@%p256 bra 	$L__BB15_206;
	mov.f32 	%f877, %f860;
	mov.f32 	%f878, %f861;
	mov.f32 	%f879, %f862;
	mov.f32 	%f880, %f863;
	mov.f32 	%f881, %f864;
	mov.f32 	%f882, %f865;
	mov.f32 	%f883, %f866;
	mov.f32 	%f884, %f867;
	mov.f32 	%f885, %f868;
	mov.f32 	%f886, %f869;
	mov.f32 	%f887, %f870;
	mov.f32 	%f888, %f871;
	mov.f32 	%f889, %f872;
	mov.f32 	%f890, %f873;
	mov.f32 	%f891, %f874;
	mov.f32 	%f892, %f875;
	mov.f32 	%f893, %f1251;
	mov.f32 	%f1251, %f1234;
	mov.u32 	%r1770, %r1736;
	mov.u32 	%r1771, %r1737;
	mov.u32 	%r1772, %r1738;
	mov.u32 	%r1773, %r1739;
	mov.u32 	%r1774, %r1740;
	mov.u32 	%r1775, %r1741;
	mov.u32 	%r1776, %r1742;
	mov.u32 	%r1777, %r1743;
	mov.u32 	%r1778, %r1744;
	mov.u32 	%r1779, %r1745;
	mov.u32 	%r1780, %r1746;
	mov.u32 	%r1781, %r1747;
	mov.u32 	%r1782, %r1748;
	mov.u32 	%r1783, %r1749;
	mov.u32 	%r1784, %r1750;
	mov.u32 	%r1785, %r1751;
	mov.u32 	%r1786, %r2487;
	mov.u32 	%r2487, %r2470;
	mov.u32 	%r1788, %r2505;
	mov.u32 	%r1789, %r1753;
	mov.u32 	%r1790, %r1754;
	mov.u32 	%r1791, %r1755;
	mov.u32 	%r1792, %r1756;
	mov.u32 	%r1793, %r1757;
	mov.u32 	%r1794, %r1758;
	mov.u32 	%r1795, %r1759;
	mov.u32 	%r1796, %r1760;
	mov.u32 	%r1797, %r1761;
	mov.u32 	%r1798, %r1762;
	mov.u32 	%r1799, %r1763;
	mov.u32 	%r1800, %r1764;
	mov.u32 	%r1801, %r1765;
	mov.u32 	%r1802, %r1766;
	mov.u32 	%r1803, %r1767;
	mov.u32 	%r1804, %r1768;
	mov.u32 	%r1805, %r1769;
$L__BB15_206:
	setp.leu.f32 	%p257, %f877, %f1233;
	mov.f32 	%f895, %f1233;
	mov.f32 	%f896, %f877;
	mov.f32 	%f897, %f878;
	mov.f32 	%f898, %f879;
	mov.f32 	%f899, %f880;
	mov.f32 	%f900, %f881;
	mov.f32 	%f901, %f882;
	mov.f32 	%f902, %f883;
	mov.f32 	%f903, %f884;
	mov.f32 	%f904, %f885;
	mov.f32 	%f905, %f886;
	mov.f32 	%f906, %f887;
	mov.f32 	%f907, %f888;
	mov.f32 	%f908, %f889;
	mov.f32 	%f909, %f890;
	mov.f32 	%f910, %f891;
	mov.f32 	%f911, %f892;
	mov.f32 	%f912, %f893;
	mov.u32 	%r1806, %r2469;
	mov.u32 	%r1807, %r1770;
	mov.u32 	%r1808, %r1771;
	mov.u32 	%r1809, %r1772;
	mov.u32 	%r1810, %r1773;
	mov.u32 	%r1811, %r1774;
	mov.u32 	%r1812, %r1775;
	mov.u32 	%r1813, %r1776;
	mov.u32 	%r1814, %r1777;
	mov.u32 	%r1815, %r1778;
	mov.u32 	%r1816, %r1779;
	mov.u32 	%r1817, %r1780;
	mov.u32 	%r1818, %r1781;
	mov.u32 	%r1819, %r1782;
	mov.u32 	%r1820, %r1783;
	mov.u32 	%r1821, %r1784;
	mov.u32 	%r1822, %r1785;
	mov.u32 	%r1823, %r1786;
	mov.u32 	%r1825, %r1788;
	mov.u32 	%r1826, %r1789;
	mov.u32 	%r1827, %r1790;
	mov.u32 	%r1828, %r1791;
	mov.u32 	%r1829, %r1792;
	mov.u32 	%r1830, %r1793;
	mov.u32 	%r1831, %r1794;
	mov.u32 	%r1832, %r1795;
	mov.u32 	%r1833, %r1796;
	mov.u32 	%r1834, %r1797;
	mov.u32 	%r1835, %r1798;
	mov.u32 	%r1836, %r1799;
	mov.u32 	%r1837, %r1800;
	mov.u32 	%r1838, %r1801;
	mov.u32 	%r1839, %r1802;
	mov.u32 	%r1840, %r1803;
	mov.u32 	%r1841, %r1804;
	mov.u32 	%r1842, %r1805;
	mov.u32 	%r1843, %r2506;
	@%p257 bra 	$L__BB15_225;
	setp.leu.f32 	%p258, %f878, %f1233;
	mov.f32 	%f895, %f877;
	mov.f32 	%f896, %f1233;
	mov.f32 	%f897, %f878;
	mov.f32 	%f898, %f879;
	mov.f32 	%f899, %f880;
	mov.f32 	%f900, %f881;
	mov.f32 	%f901, %f882;
	mov.f32 	%f902, %f883;
	mov.f32 	%f903, %f884;
	mov.f32 	%f904, %f885;
	mov.f32 	%f905, %f886;
	mov.f32 	%f906, %f887;
	mov.f32 	%f907, %f888;
	mov.f32 	%f908, %f889;
	mov.f32 	%f909, %f890;
	mov.f32 	%f910, %f891;
	mov.f32 	%f911, %f892;
	mov.f32 	%f912, %f893;
	mov.u32 	%r1806, %r1770;
	mov.u32 	%r1807, %r2469;
	mov.u32 	%r1808, %r1771;
	mov.u32 	%r1809, %r1772;
	mov.u32 	%r1810, %r1773;
	mov.u32 	%r1811, %r1774;
	mov.u32 	%r1812, %r1775;
	mov.u32 	%r1813, %r1776;
	mov.u32 	%r1814, %r1777;
	mov.u32 	%r1815, %r1778;
	mov.u32 	%r1816, %r1779;
	mov.u32 	%r1817, %r1780;
	mov.u32 	%r1818, %r1781;
	mov.u32 	%r1819, %r1782;
	mov.u32 	%r1820, %r1783;
	mov.u32 	%r1821, %r1784;
	mov.u32 	%r1822, %r1785;
	mov.u32 	%r1823, %r1786;
	mov.u32 	%r1825, %r1788;
	mov.u32 	%r1826, %r1789;
	mov.u32 	%r1827, %r1790;
	mov.u32 	%r1828, %r1791;
	mov.u32 	%r1829, %r1792;
	mov.u32 	%r1830, %r1793;
	mov.u32 	%r1831, %r1794;
	mov.u32 	%r1832, %r1795;
	mov.u32 	%r1833, %r1796;
	mov.u32 	%r1834, %r1797;
	mov.u32 	%r1835, %r1798;
	mov.u32 	%r1836, %r1799;
	mov.u32 	%r1837, %r1800;
	mov.u32 	%r1838, %r1801;
	mov.u32 	%r1839, %r1802;
	mov.u32 	%r1840, %r1803;
	mov.u32 	%r1841, %r1804;
	mov.u32 	%r1842, %r2506;
	mov.u32 	%r1843, %r1805;
	@%p258 bra 	$L__BB15_225;
	setp.leu.f32 	%p259, %f879, %f1233;
	mov.f32 	%f895, %f877;
	mov.f32 	%f896, %f878;
	mov.f32 	%f897, %f1233;
	mov.f32 	%f898, %f879;
	mov.f32 	%f899, %f880;
	mov.f32 	%f900, %f881;
	mov.f32 	%f901, %f882;
	mov.f32 	%f902, %f883;
	mov.f32 	%f903, %f884;
	mov.f32 	%f904, %f885;
	mov.f32 	%f905, %f886;
	mov.f32 	%f906, %f887;
	mov.f32 	%f907, %f888;
	mov.f32 	%f908, %f889;
	mov.f32 	%f909, %f890;
	mov.f32 	%f910, %f891;
	mov.f32 	%f911, %f892;
	mov.f32 	%f912, %f893;
	mov.u32 	%r1806, %r1770;
	mov.u32 	%r1807, %r1771;
	mov.u32 	%r1808, %r2469;
	mov.u32 	%r1809, %r1772;
	mov.u32 	%r1810, %r1773;
	mov.u32 	%r1811, %r1774;
	mov.u32 	%r1812, %r1775;
	mov.u32 	%r1813, %r1776;
	mov.u32 	%r1814, %r1777;
	mov.u32 	%r1815, %r1778;
	mov.u32 	%r1816, %r1779;
	mov.u32 	%r1817, %r1780;
	mov.u32 	%r1818, %r1781;
	mov.u32 	%r1819, %r1782;
	mov.u32 	%r1820, %r1783;
	mov.u32 	%r1821, %r1784;
	mov.u32 	%r1822, %r1785;
	mov.u32 	%r1823, %r1786;
	mov.u32 	%r1825, %r1788;
	mov.u32 	%r1826, %r1789;
	mov.u32 	%r1827, %r1790;
	mov.u32 	%r1828, %r1791;
	mov.u32 	%r1829, %r1792;
	mov.u32 	%r1830, %r1793;
	mov.u32 	%r1831, %r1794;
	mov.u32 	%r1832, %r1795;
	mov.u32 	%r1833, %r1796;
	mov.u32 	%r1834, %r1797;
	mov.u32 	%r1835, %r1798;
	mov.u32 	%r1836, %r1799;
	mov.u32 	%r1837, %r1800;
	mov.u32 	%r1838, %r1801;
	mov.u32 	%r1839, %r1802;
	mov.u32 	%r1840, %r1803;
	mov.u32 	%r1841, %r2506;
	mov.u32 	%r1842, %r1804;
	mov.u32 	%r1843, %r1805;
	@%p259 bra 	$L__BB15_225;
	setp.leu.f32 	%p260, %f880, %f1233;
	mov.f32 	%f895, %f877;
	mov.f32 	%f896, %f878;
	mov.f32 	%f897, %f879;
	mov.f32 	%f898, %f1233;
	mov.f32 	%f899, %f880;
	mov.f32 	%f900, %f881;
	mov.f32 	%f901, %f882;
	mov.f32 	%f902, %f883;
	mov.f32 	%f903, %f884;
	mov.f32 	%f904, %f885;
	mov.f32 	%f905, %f886;
	mov.f32 	%f906, %f887;
	mov.f32 	%f907, %f888;
	mov.f32 	%f908, %f889;
	mov.f32 	%f909, %f890;
	mov.f32 	%f910, %f891;
	mov.f32 	%f911, %f892;
	mov.f32 	%f912, %f893;
	mov.u32 	%r1806, %r1770;
	mov.u32 	%r1807, %r1771;
	mov.u32 	%r1808, %r1772;
	mov.u32 	%r1809, %r2469;
	mov.u32 	%r1810, %r1773;
	mov.u32 	%r1811, %r1774;
	mov.u32 	%r1812, %r1775;
	mov.u32 	%r1813, %r1776;
	mov.u32 	%r1814, %r1777;
	mov.u32 	%r1815, %r1778;
	mov.u32 	%r1816, %r1779;
	mov.u32 	%r1817, %r1780;
	mov.u32 	%r1818, %r1781;
	mov.u32 	%r1819, %r1782;
	mov.u32 	%r1820, %r1783;
	mov.u32 	%r1821, %r1784;
	mov.u32 	%r1822, %r1785;
	mov.u32 	%r1823, %r1786;
	mov.u32 	%r1825, %r1788;
	mov.u32 	%r1826, %r1789;
	mov.u32 	%r1827, %r1790;
	mov.u32 	%r1828, %r1791;
	mov.u32 	%r1829, %r1792;
	mov.u32 	%r1830, %r1793;
	mov.u32 	%r1831, %r1794;
	mov.u32 	%r1832, %r1795;
	mov.u32 	%r1833, %r1796;
	mov.u32 	%r1834, %r1797;
	mov.u32 	%r1835, %r1798;
	mov.u32 	%r1836, %r1799;
	mov.u32 	%r1837, %r1800;
	mov.u32 	%r1838, %r1801;
	mov.u32 	%r1839, %r1802;
	mov.u32 	%r1840, %r2506;
	mov.u32 	%r1841, %r1803;
	mov.u32 	%r1842, %r1804;
	mov.u32 	%r1843, %r1805;
	@%p260 bra 	$L__BB15_225;
	setp.leu.f32 	%p261, %f881, %f1233;
	mov.f32 	%f895, %f877;
	mov.f32 	%f896, %f878;
	mov.f32 	%f897, %f879;
	mov.f32 	%f898, %f880;
	mov.f32 	%f899, %f1233;
	mov.f32 	%f900, %f881;
	mov.f32 	%f901, %f882;
	mov.f32 	%f902, %f883;
	mov.f32 	%f903, %f884;
	mov.f32 	%f904, %f885;
	mov.f32 	%f905, %f886;
	mov.f32 	%f906, %f887;
	mov.f32 	%f907, %f888;
	mov.f32 	%f908, %f889;
	mov.f32 	%f909, %f890;
	mov.f32 	%f910, %f891;
	mov.f32 	%f911, %f892;
	mov.f32 	%f912, %f893;
	mov.u32 	%r1806, %r1770;
	mov.u32 	%r1807, %r1771;
	mov.u32 	%r1808, %r1772;
	mov.u32 	%r1809, %r1773;
	mov.u32 	%r1810, %r2469;
	mov.u32 	%r1811, %r1774;
	mov.u32 	%r1812, %r1775;
	mov.u32 	%r1813, %r1776;
	mov.u32 	%r1814, %r1777;
	mov.u32 	%r1815, %r1778;
	mov.u32 	%r1816, %r1779;
	mov.u32 	%r1817, %r1780;
	mov.u32 	%r1818, %r1781;
	mov.u32 	%r1819, %r1782;
	mov.u32 	%r1820, %r1783;
	mov.u32 	%r1821, %r1784;
	mov.u32 	%r1822, %r1785;
	mov.u32 	%r1823, %r1786;
	mov.u32 	%r1825, %r1788;
	mov.u32 	%r1826, %r1789;
	mov.u32 	%r1827, %r1790;
	mov.u32 	%r1828, %r1791;
	mov.u32 	%r1829, %r1792;
	mov.u32 	%r1830, %r1793;
	mov.u32 	%r1831, %r1794;
	mov.u32 	%r1832, %r1795;
	mov.u32 	%r1833, %r1796;
	mov.u32 	%r1834, %r1797;
	mov.u32 	%r1835, %r1798;
	mov.u32 	%r1836, %r1799;
	mov.u32 	%r1837, %r1800;
	mov.u32 	%r1838, %r1801;
	mov.u32 	%r1839, %r2506;
	mov.u32 	%r1840, %r1802;
	mov.u32 	%r1841, %r1803;
	mov.u32 	%r1842, %r1804;
	mov.u32 	%r1843, %r1805;
	@%p261 bra 	$L__BB15_225;
	setp.leu.f32 	%p262, %f882, %f1233;
	mov.f32 	%f895, %f877;
	mov.f32 	%f896, %f878;
	mov.f32 	%f897, %f879;
	mov.f32 	%f898, %f880;
	mov.f32 	%f899, %f881;
	mov.f32 	%f900, %f1233;
	mov.f32 	%f901, %f882;
	mov.f32 	%f902, %f883;
	mov.f32 	%f903, %f884;
	mov.f32 	%f904, %f885;
	mov.f32 	%f905, %f886;
	mov.f32 	%f906, %f887;
	mov.f32 	%f907, %f888;
	mov.f32 	%f908, %f889;
	mov.f32 	%f909, %f890;
	mov.f32 	%f910, %f891;
	mov.f32 	%f911, %f892;
	mov.f32 	%f912, %f893;
	mov.u32 	%r1806, %r1770;
	mov.u32 	%r1807, %r1771;
	mov.u32 	%r1808, %r1772;
	mov.u32 	%r1809, %r1773;
	mov.u32 	%r1810, %r1774;
	mov.u32 	%r1811, %r2469;
	mov.u32 	%r1812, %r1775;
	mov.u32 	%r1813, %r1776;
	mov.u32 	%r1814, %r1777;
	mov.u32 	%r1815, %r1778;
	mov.u32 	%r1816, %r1779;
	mov.u32 	%r1817, %r1780;
	mov.u32 	%r1818, %r1781;
	mov.u32 	%r1819, %r1782;
	mov.u32 	%r1820, %r1783;
	mov.u32 	%r1821, %r1784;
	mov.u32 	%r1822, %r1785;
	mov.u32 	%r1823, %r1786;
	mov.u32 	%r1825, %r1788;
	mov.u32 	%r1826, %r1789;
	mov.u32 	%r1827, %r1790;
	mov.u32 	%r1828, %r1791;
	mov.u32 	%r1829, %r1792;
	mov.u32 	%r1830, %r1793;
	mov.u32 	%r1831, %r1794;
	mov.u32 	%r1832, %r1795;
	mov.u32 	%r1833, %r1796;
	mov.u32 	%r1834, %r1797;
	mov.u32 	%r1835, %r1798;
	mov.u32 	%r1836, %r1799;
	mov.u32 	%r1837, %r1800;
	mov.u32 	%r1838, %r2506;
	mov.u32 	%r1839, %r1801;
	mov.u32 	%r1840, %r1802;
	mov.u32 	%r1841, %r1803;
	mov.u32 	%r1842, %r1804;
	mov.u32 	%r1843, %r1805;
	@%p262 bra 	$L__BB15_225;
	setp.leu.f32 	%p263, %f883, %f1233;
	mov.f32 	%f895, %f877;
	mov.f32 	%f896, %f878;
	mov.f32 	%f897, %f879;
	mov.f32 	%f898, %f880;
	mov.f32 	%f899, %f881;
	mov.f32 	%f900, %f882;
	mov.f32 	%f901, %f1233;
	mov.f32 	%f902, %f883;
	mov.f32 	%f903, %f884;
	mov.f32 	%f904, %f885;
	mov.f32 	%f905, %f886;
	mov.f32 	%f906, %f887;
	mov.f32 	%f907, %f888;
	mov.f32 	%f908, %f889;
	mov.f32 	%f909, %f890;
	mov.f32 	%f910, %f891;
	mov.f32 	%f911, %f892;
	mov.f32 	%f912, %f893;
	mov.u32 	%r1806, %r1770;
	mov.u32 	%r1807, %r1771;
	mov.u32 	%r1808, %r1772;
	mov.u32 	%r1809, %r1773;
	mov.u32 	%r1810, %r1774;
	mov.u32 	%r1811, %r1775;
	mov.u32 	%r1812, %r2469;
	mov.u32 	%r1813, %r1776;
	mov.u32 	%r1814, %r1777;
	mov.u32 	%r1815, %r1778;
	mov.u32 	%r1816, %r1779;
	mov.u32 	%r1817, %r1780;
	mov.u32 	%r1818, %r1781;
	mov.u32 	%r1819, %r1782;
	mov.u32 	%r1820, %r1783;
	mov.u32 	%r1821, %r1784;
	mov.u32 	%r1822, %r1785;
	mov.u32 	%r1823, %r1786;
	mov.u32 	%r1825, %r1788;
	mov.u32 	%r1826, %r1789;
	mov.u32 	%r1827, %r1790;
	mov.u32 	%r1828, %r1791;
	mov.u32 	%r1829, %r1792;
	mov.u32 	%r1830, %r1793;
	mov.u32 	%r1831, %r1794;
	mov.u32 	%r1832, %r1795;
	mov.u32 	%r1833, %r1796;
	mov.u32 	%r1834, %r1797;
	mov.u32 	%r1835, %r1798;
	mov.u32 	%r1836, %r1799;
	mov.u32 	%r1837, %r2506;
	mov.u32 	%r1838, %r1800;
	mov.u32 	%r1839, %r1801;
	mov.u32 	%r1840, %r1802;
	mov.u32 	%r1841, %r1803;
	mov.u32 	%r1842, %r1804;
	mov.u32 	%r1843, %r1805;
	@%p263 bra 	$L__BB15_225;
	setp.leu.f32 	%p264, %f884, %f1233;
	mov.f32 	%f895, %f877;
	mov.f32 	%f896, %f878;
	mov.f32 	%f897, %f879;
	mov.f32 	%f898, %f880;
	mov.f32 	%f899, %f881;
	mov.f32 	%f900, %f882;
	mov.f32 	%f901, %f883;
	mov.f32 	%f902, %f1233;
	mov.f32 	%f903, %f884;
	mov.f32 	%f904, %f885;
	mov.f32 	%f905, %f886;
	mov.f32 	%f906, %f887;
	mov.f32 	%f907, %f888;
	mov.f32 	%f908, %f889;
	mov.f32 	%f909, %f890;
	mov.f32 	%f910, %f891;
	mov.f32 	%f911, %f892;
	mov.f32 	%f912, %f893;
	mov.u32 	%r1806, %r1770;
	mov.u32 	%r1807, %r1771;
	mov.u32 	%r1808, %r1772;
	mov.u32 	%r1809, %r1773;
	mov.u32 	%r1810, %r1774;
	mov.u32 	%r1811, %r1775;
	mov.u32 	%r1812, %r1776;
	mov.u32 	%r1813, %r2469;
	mov.u32 	%r1814, %r1777;
	mov.u32 	%r1815, %r1778;
	mov.u32 	%r1816, %r1779;
	mov.u32 	%r1817, %r1780;
	mov.u32 	%r1818, %r1781;
	mov.u32 	%r1819, %r1782;
	mov.u32 	%r1820, %r1783;
	mov.u32 	%r1821, %r1784;
	mov.u32 	%r1822, %r1785;
	mov.u32 	%r1823, %r1786;
	mov.u32 	%r1825, %r1788;
	mov.u32 	%r1826, %r1789;
	mov.u32 	%r1827, %r1790;
	mov.u32 	%r1828, %r1791;
	mov.u32 	%r1829, %r1792;
	mov.u32 	%r1830, %r1793;
	mov.u32 	%r1831, %r1794;
	mov.u32 	%r1832, %r1795;
	mov.u32 	%r1833, %r1796;
	mov.u32 	%r1834, %r1797;
	mov.u32 	%r1835, %r1798;
	mov.u32 	%r1836, %r2506;
	mov.u32 	%r1837, %r1799;
	mov.u32 	%r1838, %r1800;
	mov.u32 	%r1839, %r1801;
	mov.u32 	%r1840, %r1802;
	mov.u32 	%r1841, %r1803;
	mov.u32 	%r1842, %r1804;
	mov.u32 	%r1843, %r1805;
	@%p264 bra 	$L__BB15_225;
	setp.leu.f32 	%p265, %f885, %f1233;
	mov.f32 	%f895, %f877;
	mov.f32 	%f896, %f878;
	mov.f32 	%f897, %f879;
	mov.f32 	%f898, %f880;
	mov.f32 	%f899, %f881;
	mov.f32 	%f900, %f882;
	mov.f32 	%f901, %f883;
	mov.f32 	%f902, %f884;
	mov.f32 	%f903, %f1233;
	mov.f32 	%f904, %f885;
	mov.f32 	%f905, %f886;
	mov.f32 	%f906, %f887;
	mov.f32 	%f907, %f888;
	mov.f32 	%f908, %f889;
	mov.f32 	%f909, %f890;
	mov.f32 	%f910, %f891;
	mov.f32 	%f911, %f892;
	mov.f32 	%f912, %f893;
	mov.u32 	%r1806, %r1770;
	mov.u32 	%r1807, %r1771;
	mov.u32 	%r1808, %r1772;
	mov.u32 	%r1809, %r1773;
	mov.u32 	%r1810, %r1774;
	mov.u32 	%r1811, %r1775;
	mov.u32 	%r1812, %r1776;
	mov.u32 	%r1813, %r1777;
	mov.u32 	%r1814, %r2469;
	mov.u32 	%r1815, %r1778;
	mov.u32 	%r1816, %r1779;
	mov.u32 	%r1817, %r1780;
	mov.u32 	%r1818, %r1781;
	mov.u32 	%r1819, %r1782;
	mov.u32 	%r1820, %r1783;
	mov.u32 	%r1821, %r1784;
	mov.u32 	%r1822, %r1785;
	mov.u32 	%r1823, %r1786;
	mov.u32 	%r1825, %r1788;
	mov.u32 	%r1826, %r1789;
	mov.u32 	%r1827, %r1790;
	mov.u32 	%r1828, %r1791;
	mov.u32 	%r1829, %r1792;
	mov.u32 	%r1830, %r1793;
	mov.u32 	%r1831, %r1794;
	mov.u32 	%r1832, %r1795;
	mov.u32 	%r1833, %r1796;
	mov.u32 	%r1834, %r1797;
	mov.u32 	%r1835, %r2506;
	mov.u32 	%r1836, %r1798;
	mov.u32 	%r1837, %r1799;
	mov.u32 	%r1838, %r1800;
	mov.u32 	%r1839, %r1801;
	mov.u32 	%r1840, %r1802;
	mov.u32 	%r1841, %r1803;
	mov.u32 	%r1842, %r1804;
	mov.u32 	%r1843, %r1805;
	@%p265 bra 	$L__BB15_225;
	setp.leu.f32 	%p266, %f886, %f1233;
	mov.f32 	%f895, %f877;
	mov.f32 	%f896, %f878;
	mov.f32 	%f897, %f879;
	mov.f32 	%f898, %f880;
	mov.f32 	%f899, %f881;
	mov.f32 	%f900, %f882;
	mov.f32 	%f901, %f883;
	mov.f32 	%f902, %f884;
	mov.f32 	%f903, %f885;
	mov.f32 	%f904, %f1233;
	mov.f32 	%f905, %f886;
	mov.f32 	%f906, %f887;
	mov.f32 	%f907, %f888;
	mov.f32 	%f908, %f889;
	mov.f32 	%f909, %f890;
	mov.f32 	%f910, %f891;
	mov.f32 	%f911, %f892;
	mov.f32 	%f912, %f893;
	mov.u32 	%r1806, %r1770;
	mov.u32 	%r1807, %r1771;
	mov.u32 	%r1808, %r1772;
	mov.u32 	%r1809, %r1773;
	mov.u32 	%r1810, %r1774;
	mov.u32 	%r1811, %r1775;
	mov.u32 	%r1812, %r1776;
	mov.u32 	%r1813, %r1777;
	mov.u32 	%r1814, %r1778;
	mov.u32 	%r1815, %r2469;
	mov.u32 	%r1816, %r1779;
	mov.u32 	%r1817, %r1780;
	mov.u32 	%r1818, %r1781;
	mov.u32 	%r1819, %r1782;
	mov.u32 	%r1820, %r1783;
	mov.u32 	%r1821, %r1784;
	mov.u32 	%r1822, %r1785;
	mov.u32 	%r1823, %r1786;
	mov.u32 	%r1825, %r1788;
	mov.u32 	%r1826, %r1789;
	mov.u32 	%r1827, %r1790;
	mov.u32 	%r1828, %r1791;
	mov.u32 	%r1829, %r1792;
	mov.u32 	%r1830, %r1793;
	mov.u32 	%r1831, %r1794;
	mov.u32 	%r1832, %r1795;
	mov.u32 	%r1833, %r1796;
	mov.u32 	%r1834, %r2506;
	mov.u32 	%r1835, %r1797;
	mov.u32 	%r1836, %r1798;
	mov.u32 	%r1837, %r1799;
	mov.u32 	%r1838, %r1800;
	mov.u32 	%r1839, %r1801;
	mov.u32 	%r1840, %r1802;
	mov.u32 	%r1841, %r1803;
	mov.u32 	%r1842, %r1804;
	mov.u32 	%r1843, %r1805;
	@%p266 bra 	$L__BB15_225;
	setp.leu.f32 	%p267, %f887, %f1233;
	mov.f32 	%f895, %f877;
	mov.f32 	%f896, %f878;
	mov.f32 	%f897, %f879;
	mov.f32 	%f898, %f880;
	mov.f32 	%f899, %f881;
	mov.f32 	%f900, %f882;
	mov.f32 	%f901, %f883;
	mov.f32 	%f902, %f884;
	mov.f32 	%f903, %f885;
	mov.f32 	%f904, %f886;
	mov.f32 	%f905, %f1233;
	mov.f32 	%f906, %f887;
	mov.f32 	%f907, %f888;
	mov.f32 	%f908, %f889;
	mov.f32 	%f909, %f890;
	mov.f32 	%f910, %f891;
	mov.f32 	%f911, %f892;
	mov.f32 	%f912, %f893;
	mov.u32 	%r1806, %r1770;
	mov.u32 	%r1807, %r1771;
	mov.u32 	%r1808, %r1772;
	mov.u32 	%r1809, %r1773;
	mov.u32 	%r1810, %r1774;
	mov.u32 	%r1811, %r1775;
	mov.u32 	%r1812, %r1776;
	mov.u32 	%r1813, %r1777;
	mov.u32 	%r1814, %r1778;
	mov.u32 	%r1815, %r1779;
	mov.u32 	%r1816, %r2469;
	mov.u32 	%r1817, %r1780;
	mov.u32 	%r1818, %r1781;
	mov.u32 	%r1819, %r1782;
	mov.u32 	%r1820, %r1783;
	mov.u32 	%r1821, %r1784;
	mov.u32 	%r1822, %r1785;
	mov.u32 	%r1823, %r1786;
	mov.u32 	%r1825, %r1788;
	mov.u32 	%r1826, %r1789;
	mov.u32 	%r1827, %r1790;
	mov.u32 	%r1828, %r1791;
	mov.u32 	%r1829, %r1792;
	mov.u32 	%r1830, %r1793;
	mov.u32 	%r1831, %r1794;
	mov.u32 	%r1832, %r1795;
	mov.u32 	%r1833, %r2506;
	mov.u32 	%r1834, %r1796;
	mov.u32 	%r1835, %r1797;
	mov.u32 	%r1836, %r1798;
	mov.u32 	%r1837, %r1799;
	mov.u32 	%r1838, %r1800;
	mov.u32 	%r1839, %r1801;
	mov.u32 	%r1840, %r1802;
	mov.u32 	%r1841, %r1803;
	mov.u32 	%r1842, %r1804;
	mov.u32 	%r1843, %r1805;
	@%p267 bra 	$L__BB15_225;
	setp.leu.f32 	%p268, %f888, %f1233;
	mov.f32 	%f895, %f877;
	mov.f32 	%f896, %f878;
	mov.f32 	%f897, %f879;
	mov.f32 	%f898, %f880;
	mov.f32 	%f899, %f881;
	mov.f32 	%f900, %f882;
	mov.f32 	%f901, %f883;
	mov.f32 	%f902, %f884;
	mov.f32 	%f903, %f885;
	mov.f32 	%f904, %f886;
	mov.f32 	%f905, %f887;
	mov.f32 	%f906, %f1233;
	mov.f32 	%f907, %f888;
	mov.f32 	%f908, %f889;
	mov.f32 	%f909, %f890;
	mov.f32 	%f910, %f891;
	mov.f32 	%f911, %f892;
	mov.f32 	%f912, %f893;
	mov.u32 	%r1806, %r1770;
	mov.u32 	%r1807, %r1771;
	mov.u32 	%r1808, %r1772;
	mov.u32 	%r1809, %r1773;
	mov.u32 	%r1810, %r1774;
	mov.u32 	%r1811, %r1775;
	mov.u32 	%r1812, %r1776;
	mov.u32 	%r1813, %r1777;
	mov.u32 	%r1814, %r1778;
	mov.u32 	%r1815, %r1779;
	mov.u32 	%r1816, %r1780;
	mov.u32 	%r1817, %r2469;
	mov.u32 	%r1818, %r1781;
	mov.u32 	%r1819, %r1782;
	mov.u32 	%r1820, %r1783;
	mov.u32 	%r1821, %r1784;
	mov.u32 	%r1822, %r1785;
	mov.u32 	%r1823, %r1786;
	mov.u32 	%r1825, %r1788;
	mov.u32 	%r1826, %r1789;
	mov.u32 	%r1827, %r1790;
	mov.u32 	%r1828, %r1791;
	mov.u32 	%r1829, %r1792;
	mov.u32 	%r1830, %r1793;
	mov.u32 	%r1831, %r1794;
	mov.u32 	%r1832, %r2506;
	mov.u32 	%r1833, %r1795;
	mov.u32 	%r1834, %r1796;
	mov.u32 	%r1835, %r1797;
	mov.u32 	%r1836, %r1798;
	mov.u32 	%r1837, %r1799;
	mov.u32 	%r1838, %r1800;
	mov.u32 	%r1839, %r1801;
	mov.u32 	%r1840, %r1802;
	mov.u32 	%r1841, %r1803;
	mov.u32 	%r1842, %r1804;
	mov.u32 	%r1843, %r1805;
	@%p268 bra 	$L__BB15_225;
	setp.leu.f32 	%p269, %f889, %f1233;
	mov.f32 	%f895, %f877;
	mov.f32 	%f896, %f878;
	mov.f32 	%f897, %f879;
	mov.f32 	%f898, %f880;
	mov.f32 	%f899, %f881;
	mov.f32 	%f900, %f882;
	mov.f32 	%f901, %f883;
	mov.f32 	%f902, %f884;
	mov.f32 	%f903, %f885;
	mov.f32 	%f904, %f886;
	mov.f32 	%f905, %f887;
	mov.f32 	%f906, %f888;
	mov.f32 	%f907, %f1233;
	mov.f32 	%f908, %f889;
	mov.f32 	%f909, %f890;
	mov.f32 	%f910, %f891;
	mov.f32 	%f911, %f892;
	mov.f32 	%f912, %f893;
	mov.u32 	%r1806, %r1770;
	mov.u32 	%r1807, %r1771;
	mov.u32 	%r1808, %r1772;
	mov.u32 	%r1809, %r1773;
	mov.u32 	%r1810, %r1774;
	mov.u32 	%r1811, %r1775;
	mov.u32 	%r1812, %r1776;
	mov.u32 	%r1813, %r1777;
	mov.u32 	%r1814, %r1778;
	mov.u32 	%r1815, %r1779;
	mov.u32 	%r1816, %r1780;
	mov.u32 	%r1817, %r1781;
	mov.u32 	%r1818, %r2469;
	mov.u32 	%r1819, %r1782;
	mov.u32 	%r1820, %r1783;
	mov.u32 	%r1821, %r1784;
	mov.u32 	%r1822, %r1785;
	mov.u32 	%r1823, %r1786;
	mov.u32 	%r1825, %r1788;
	mov.u32 	%r1826, %r1789;
	mov.u32 	%r1827, %r1790;
	mov.u32 	%r1828, %r1791;
	mov.u32 	%r1829, %r1792;
	mov.u32 	%r1830, %r1793;
	mov.u32 	%r1831, %r2506;
	mov.u32 	%r1832, %r1794;
	mov.u32 	%r1833, %r1795;
	mov.u32 	%r1834, %r1796;
	mov.u32 	%r1835, %r1797;
	mov.u32 	%r1836, %r1798;
	mov.u32 	%r1837, %r1799;
	mov.u32 	%r1838, %r1800;
	mov.u32 	%r1839, %r1801;
	mov.u32 	%r1840, %r1802;
	mov.u32 	%r1841, %r1803;
	mov.u32 	%r1842, %r1804;
	mov.u32 	%r1843, %r1805;
	@%p269 bra 	$L__BB15_225;
	setp.leu.f32 	%p270, %f890, %f1233;
	mov.f32 	%f895, %f877;
	mov.f32 	%f896, %f878;
	mov.f32 	%f897, %f879;
	mov.f32 	%f898, %f880;
	mov.f32 	%f899, %f881;
	mov.f32 	%f900, %f882;
	mov.f32 	%f901, %f883;
	mov.f32 	%f902, %f884;
	mov.f32 	%f903, %f885;
	mov.f32 	%f904, %f886;
	mov.f32 	%f905, %f887;
	mov.f32 	%f906, %f888;
	mov.f32 	%f907, %f889;
	mov.f32 	%f908, %f1233;
	mov.f32 	%f909, %f890;
	mov.f32 	%f910, %f891;
	mov.f32 	%f911, %f892;
	mov.f32 	%f912, %f893;
	mov.u32 	%r1806, %r1770;
	mov.u32 	%r1807, %r1771;
	mov.u32 	%r1808, %r1772;
	mov.u32 	%r1809, %r1773;
	mov.u32 	%r1810, %r1774;
	mov.u32 	%r1811, %r1775;
	mov.u32 	%r1812, %r1776;
	mov.u32 	%r1813, %r1777;
	mov.u32 	%r1814, %r1778;
	mov.u32 	%r1815, %r1779;
	mov.u32 	%r1816, %r1780;
	mov.u32 	%r1817, %r1781;
	mov.u32 	%r1818, %r1782;
	mov.u32 	%r1819, %r2469;
	mov.u32 	%r1820, %r1783;
	mov.u32 	%r1821, %r1784;
	mov.u32 	%r1822, %r1785;
	mov.u32 	%r1823, %r1786;
	mov.u32 	%r1825, %r1788;
	mov.u32 	%r1826, %r1789;
	mov.u32 	%r1827, %r1790;
	mov.u32 	%r1828, %r1791;
	mov.u32 	%r1829, %r1792;
	mov.u32 	%r1830, %r2506;
	mov.u32 	%r1831, %r1793;
	mov.u32 	%r1832, %r1794;
	mov.u32 	%r1833, %r1795;
	mov.u32 	%r1834, %r1796;
	mov.u32 	%r1835, %r1797;
	mov.u32 	%r1836, %r1798;
	mov.u32 	%r1837, %r1799;
	mov.u32 	%r1838, %r1800;
	mov.u32 	%r1839, %r1801;
	mov.u32 	%r1840, %r1802;
	mov.u32 	%r1841, %r1803;
	mov.u32 	%r1842, %r1804;
	mov.u32 	%r1843, %r1805;
	@%p270 bra 	$L__BB15_225;
	setp.leu.f32 	%p271, %f891, %f1233;
	mov.f32 	%f895, %f877;
	mov.f32 	%f896, %f878;
	mov.f32 	%f897, %f879;
	mov.f32 	%f898, %f880;
	mov.f32 	%f899, %f881;
	mov.f32 	%f900, %f882;
	mov.f32 	%f901, %f883;
	mov.f32 	%f902, %f884;
	mov.f32 	%f903, %f885;
	mov.f32 	%f904, %f886;
	mov.f32 	%f905, %f887;
	mov.f32 	%f906, %f888;
	mov.f32 	%f907, %f889;
	mov.f32 	%f908, %f890;
	mov.f32 	%f909, %f1233;
	mov.f32 	%f910, %f891;
	mov.f32 	%f911, %f892;
	mov.f32 	%f912, %f893;
	mov.u32 	%r1806, %r1770;
	mov.u32 	%r1807, %r1771;
	mov.u32 	%r1808, %r1772;
	mov.u32 	%r1809, %r1773;
	mov.u32 	%r1810, %r1774;
	mov.u32 	%r1811, %r1775;
	mov.u32 	%r1812, %r1776;
	mov.u32 	%r1813, %r1777;
	mov.u32 	%r1814, %r1778;
	mov.u32 	%r1815, %r1779;
	mov.u32 	%r1816, %r1780;
	mov.u32 	%r1817, %r1781;
	mov.u32 	%r1818, %r1782;
	mov.u32 	%r1819, %r1783;
	mov.u32 	%r1820, %r2469;
	mov.u32 	%r1821, %r1784;
	mov.u32 	%r1822, %r1785;
	mov.u32 	%r1823, %r1786;
	mov.u32 	%r1825, %r1788;
	mov.u32 	%r1826, %r1789;
	mov.u32 	%r1827, %r1790;
	mov.u32 	%r1828, %r1791;
	mov.u32 	%r1829, %r2506;
	mov.u32 	%r1830, %r1792;
	mov.u32 	%r1831, %r1793;
	mov.u32 	%r1832, %r1794;
	mov.u32 	%r1833, %r1795;
	mov.u32 	%r1834, %r1796;
	mov.u32 	%r1835, %r1797;
	mov.u32 	%r1836, %r1798;
	mov.u32 	%r1837, %r1799;
	mov.u32 	%r1838, %r1800;
	mov.u32 	%r1839, %r1801;
	mov.u32 	%r1840, %r1802;
	mov.u32 	%r1841, %r1803;
	mov.u32 	%r1842, %r1804;
	mov.u32 	%r1843, %r1805;
	@%p271 bra 	$L__BB15_225;
	setp.leu.f32 	%p272, %f892, %f1233;
	mov.f32 	%f895, %f877;
	mov.f32 	%f896, %f878;
	mov.f32 	%f897, %f879;
	mov.f32 	%f898, %f880;
	mov.f32 	%f899, %f881;
	mov.f32 	%f900, %f882;
	mov.f32 	%f901, %f883;
	mov.f32 	%f902, %f884;
	mov.f32 	%f903, %f885;
	mov.f32 	%f904, %f886;
	mov.f32 	%f905, %f887;
	mov.f32 	%f906, %f888;
	mov.f32 	%f907, %f889;
	mov.f32 	%f908, %f890;
	mov.f32 	%f909, %f891;
	mov.f32 	%f910, %f1233;
	mov.f32 	%f911, %f892;
	mov.f32 	%f912, %f893;
	mov.u32 	%r1806, %r1770;
	mov.u32 	%r1807, %r1771;
	mov.u32 	%r1808, %r1772;
	mov.u32 	%r1809, %r1773;
	mov.u32 	%r1810, %r1774;
	mov.u32 	%r1811, %r1775;
	mov.u32 	%r1812, %r1776;
	mov.u32 	%r1813, %r1777;
	mov.u32 	%r1814, %r1778;
	mov.u32 	%r1815, %r1779;
	mov.u32 	%r1816, %r1780;
	mov.u32 	%r1817, %r1781;
	mov.u32 	%r1818, %r1782;
	mov.u32 	%r1819, %r1783;
	mov.u32 	%r1820, %r1784;
	mov.u32 	%r1821, %r2469;
	mov.u32 	%r1822, %r1785;
	mov.u32 	%r1823, %r1786;
	mov.u32 	%r1825, %r1788;
	mov.u32 	%r1826, %r1789;
	mov.u32 	%r1827, %r1790;
	mov.u32 	%r1828, %r2506;
	mov.u32 	%r1829, %r1791;
	mov.u32 	%r1830, %r1792;
	mov.u32 	%r1831, %r1793;
	mov.u32 	%r1832, %r1794;
	mov.u32 	%r1833, %r1795;
	mov.u32 	%r1834, %r1796;
	mov.u32 	%r1835, %r1797;
	mov.u32 	%r1836, %r1798;
	mov.u32 	%r1837, %r1799;
	mov.u32 	%r1838, %r1800;
	mov.u32 	%r1839, %r1801;
	mov.u32 	%r1840, %r1802;
	mov.u32 	%r1841, %r1803;
	mov.u32 	%r1842, %r1804;
	mov.u32 	%r1843, %r1805;
	@%p272 bra 	$L__BB15_225;
	setp.leu.f32 	%p273, %f893, %f1233;
	mov.f32 	%f895, %f877;
	mov.f32 	%f896, %f878;
	mov.f32 	%f897, %f879;
	mov.f32 	%f898, %f880;
	mov.f32 	%f899, %f881;
	mov.f32 	%f900, %f882;
	mov.f32 	%f901, %f883;
	mov.f32 	%f902, %f884;
	mov.f32 	%f903, %f885;
	mov.f32 	%f904, %f886;
	mov.f32 	%f905, %f887;
	mov.f32 	%f906, %f888;
	mov.f32 	%f907, %f889;
	mov.f32 	%f908, %f890;
	mov.f32 	%f909, %f891;
	mov.f32 	%f910, %f892;
	mov.f32 	%f911, %f1233;
	mov.f32 	%f912, %f893;
	mov.u32 	%r1806, %r1770;
	mov.u32 	%r1807, %r1771;
	mov.u32 	%r1808, %r1772;
	mov.u32 	%r1809, %r1773;
	mov.u32 	%r1810, %r1774;
	mov.u32 	%r1811, %r1775;
	mov.u32 	%r1812, %r1776;
	mov.u32 	%r1813, %r1777;
	mov.u32 	%r1814, %r1778;
	mov.u32 	%r1815, %r1779;
	mov.u32 	%r1816, %r1780;
	mov.u32 	%r1817, %r1781;
	mov.u32 	%r1818, %r1782;
	mov.u32 	%r1819, %r1783;
	mov.u32 	%r1820, %r1784;
	mov.u32 	%r1821, %r1785;
	mov.u32 	%r1822, %r2469;
	mov.u32 	%r1823, %r1786;
	mov.u32 	%r1825, %r1788;
	mov.u32 	%r1826, %r1789;
	mov.u32 	%r1827, %r2506;
	mov.u32 	%r1828, %r1790;
	mov.u32 	%r1829, %r1791;
	mov.u32 	%r1830, %r1792;
	mov.u32 	%r1831, %r1793;
	mov.u32 	%r1832, %r1794;
	mov.u32 	%r1833, %r1795;
	mov.u32 	%r1834, %r1796;
	mov.u32 	%r1835, %r1797;
	mov.u32 	%r1836, %r1798;
	mov.u32 	%r1837, %r1799;
	mov.u32 	%r1838, %r1800;
	mov.u32 	%r1839, %r1801;
	mov.u32 	%r1840, %r1802;
	mov.u32 	%r1841, %r1803;
	mov.u32 	%r1842, %r1804;
	mov.u32 	%r1843, %r1805;
	@%p273 bra 	$L__BB15_225;
	setp.leu.f32 	%p274, %f1251, %f1233;
	mov.f32 	%f895, %f877;
	mov.f32 	%f896, %f878;
	mov.f32 	%f897, %f879;
	mov.f32 	%f898, %f880;
	mov.f32 	%f899, %f881;
	mov.f32 	%f900, %f882;
	mov.f32 	%f901, %f883;
	mov.f32 	%f902, %f884;
	mov.f32 	%f903, %f885;
	mov.f32 	%f904, %f886;
	mov.f32 	%f905, %f887;
	mov.f32 	%f906, %f888;
	mov.f32 	%f907, %f889;
	mov.f32 	%f908, %f890;
	mov.f32 	%f909, %f891;
	mov.f32 	%f910, %f892;
	mov.f32 	%f911, %f893;
	mov.f32 	%f912, %f1233;
	mov.u32 	%r1806, %r1770;
	mov.u32 	%r1807, %r1771;
	mov.u32 	%r1808, %r1772;
	mov.u32 	%r1809, %r1773;
	mov.u32 	%r1810, %r1774;
	mov.u32 	%r1811, %r1775;
	mov.u32 	%r1812, %r1776;
	mov.u32 	%r1813, %r1777;
	mov.u32 	%r1814, %r1778;
	mov.u32 	%r1815, %r1779;
	mov.u32 	%r1816, %r1780;
	mov.u32 	%r1817, %r1781;
	mov.u32 	%r1818, %r1782;
	mov.u32 	%r1819, %r1783;
	mov.u32 	%r1820, %r1784;
	mov.u32 	%r1821, %r1785;
	mov.u32 	%r1822, %r1786;
	mov.u32 	%r1823, %r2469;
	mov.u32 	%r1825, %r1788;
	mov.u32 	%r1826, %r2506;
	mov.u32 	%r1827, %r1789;
	mov.u32 	%r1828, %r1790;
	mov.u32 	%r1829, %r1791;
	mov.u32 	%r1830, %r1792;
	mov.u32 	%r1831, %r1793;
	mov.u32 	%r1832, %r1794;
	mov.u32 	%r1833, %r1795;
	mov.u32 	%r1834, %r1796;
	mov.u32 	%r1835, %r1797;
	mov.u32 	%r1836, %r1798;
	mov.u32 	%r1837, %r1799;
	mov.u32 	%r1838, %r1800;
	mov.u32 	%r1839, %r1801;
	mov.u32 	%r1840, %r1802;
	mov.u32 	%r1841, %r1803;
	mov.u32 	%r1842, %r1804;
	mov.u32 	%r1843, %r1805;
	@%p274 bra 	$L__BB15_225;
	mov.f32 	%f895, %f877;
	mov.f32 	%f896, %f878;
	mov.f32 	%f897, %f879;
	mov.f32 	%f898, %f880;
	mov.f32 	%f899, %f881;
	mov.f32 	%f900, %f882;
	mov.f32 	%f901, %f883;
	mov.f32 	%f902, %f884;
	mov.f32 	%f903, %f885;
	mov.f32 	%f904, %f886;
	mov.f32 	%f905, %f887;
	mov.f32 	%f906, %f888;
	mov.f32 	%f907, %f889;
	mov.f32 	%f908, %f890;
	mov.f32 	%f909, %f891;
	mov.f32 	%f910, %f892;
	mov.f32 	%f911, %f893;
	mov.f32 	%f912, %f1251;
	mov.f32 	%f1251, %f1233;
	mov.u32 	%r1806, %r1770;
	mov.u32 	%r1807, %r1771;
	mov.u32 	%r1808, %r1772;
	mov.u32 	%r1809, %r1773;
	mov.u32 	%r1810, %r1774;
	mov.u32 	%r1811, %r1775;
	mov.u32 	%r1812, %r1776;
	mov.u32 	%r1813, %r1777;
	mov.u32 	%r1814, %r1778;
	mov.u32 	%r1815, %r1779;
	mov.u32 	%r1816, %r1780;
	mov.u32 	%r1817, %r1781;
	mov.u32 	%r1818, %r1782;
	mov.u32 	%r1819, %r1783;
	mov.u32 	%r1820, %r1784;
	mov.u32 	%r1821, %r1785;
	mov.u32 	%r1822, %r1786;
	mov.u32 	%r1823, %r2487;
	mov.u32 	%r2487, %r2469;
	mov.u32 	%r1825, %r2506;
	mov.u32 	%r1826, %r1788;
	mov.u32 	%r1827, %r1789;
	mov.u32 	%r1828, %r1790;
	mov.u32 	%r1829, %r1791;
	mov.u32 	%r1830, %r1792;
	mov.u32 	%r1831, %r1793;
	mov.u32 	%r1832, %r1794;
	mov.u32 	%r1833, %r1795;
	mov.u32 	%r1834, %r1796;
	mov.u32 	%r1835, %r1797;
	mov.u32 	%r1836, %r1798;
	mov.u32 	%r1837, %r1799;
	mov.u32 	%r1838, %r1800;
	mov.u32 	%r1839, %r1801;
	mov.u32 	%r1840, %r1802;
	mov.u32 	%r1841, %r1803;
	mov.u32 	%r1842, %r1804;
	mov.u32 	%r1843, %r1805;
$L__BB15_225:
	setp.leu.f32 	%p275, %f895, %f1232;
	mov.f32 	%f914, %f1232;
	mov.f32 	%f915, %f895;
	mov.f32 	%f916, %f896;
	mov.f32 	%f917, %f897;
	mov.f32 	%f918, %f898;
	mov.f32 	%f919, %f899;
	mov.f32 	%f920, %f900;
	mov.f32 	%f921, %f901;
	mov.f32 	%f922, %f902;
	mov.f32 	%f923, %f903;
	mov.f32 	%f924, %f904;
	mov.f32 	%f925, %f905;
	mov.f32 	%f926, %f906;
	mov.f32 	%f927, %f907;
	mov.f32 	%f928, %f908;
	mov.f32 	%f929, %f909;
	mov.f32 	%f930, %f910;
	mov.f32 	%f931, %f911;
	mov.f32 	%f932, %f912;
	mov.u32 	%r1844, %r2468;
	mov.u32 	%r1845, %r1806;
	mov.u32 	%r1846, %r1807;
	mov.u32 	%r1847, %r1808;
	mov.u32 	%r1848, %r1809;
	mov.u32 	%r1849, %r1810;
	mov.u32 	%r1850, %r1811;
	mov.u32 	%r1851, %r1812;
	mov.u32 	%r1852, %r1813;
	mov.u32 	%r1853, %r1814;
	mov.u32 	%r1854, %r1815;
	mov.u32 	%r1855, %r1816;
	mov.u32 	%r1856, %r1817;
	mov.u32 	%r1857, %r1818;
	mov.u32 	%r1858, %r1819;
	mov.u32 	%r1859, %r1820;
	mov.u32 	%r1860, %r1821;
	mov.u32 	%r1861, %r1822;
	mov.u32 	%r1862, %r1823;
	mov.u32 	%r1864, %r1825;
	mov.u32 	%r1865, %r1826;
	mov.u32 	%r1866, %r1827;
	mov.u32 	%r1867, %r1828;
	mov.u32 	%r1868, %r1829;
	mov.u32 	%r1869, %r1830;
	mov.u32 	%r1870, %r1831;
	mov.u32 	%r1871, %r1832;
	mov.u32 	%r1872, %r1833;
	mov.u32 	%r1873, %r1834;
	mov.u32 	%r1874, %r1835;
	mov.u32 	%r1875, %r1836;
	mov.u32 	%r1876, %r1837;
	mov.u32 	%r1877, %r1838;
	mov.u32 	%r1878, %r1839;
	mov.u32 	%r1879, %r1840;
	mov.u32 	%r1880, %r1841;
	mov.u32 	%r1881, %r1842;
	mov.u32 	%r1882, %r1843;
	mov.u32 	%r1883, %r2507;
	@%p275 bra 	$L__BB15_245;
	setp.leu.f32 	%p276, %f896, %f1232;
	mov.f32 	%f914, %f895;
	mov.f32 	%f915, %f1232;
	mov.f32 	%f916, %f896;
	mov.f32 	%f917, %f897;
	mov.f32 	%f918, %f898;
	mov.f32 	%f919, %f899;
	mov.f32 	%f920, %f900;
	mov.f32 	%f921, %f901;
	mov.f32 	%f922, %f902;
	mov.f32 	%f923, %f903;
	mov.f32 	%f924, %f904;
	mov.f32 	%f925, %f905;
	mov.f32 	%f926, %f906;
	mov.f32 	%f927, %f907;
	mov.f32 	%f928, %f908;
	mov.f32 	%f929, %f909;
	mov.f32 	%f930, %f910;
	mov.f32 	%f931, %f911;
	mov.f32 	%f932, %f912;
	mov.u32 	%r1844, %r1806;
	mov.u32 	%r1845, %r2468;
	mov.u32 	%r1846, %r1807;
	mov.u32 	%r1847, %r1808;
	mov.u32 	%r1848, %r1809;
	mov.u32 	%r1849, %r1810;
	mov.u32 	%r1850, %r1811;
	mov.u32 	%r1851, %r1812;
	mov.u32 	%r1852, %r1813;
	mov.u32 	%r1853, %r1814;
	mov.u32 	%r1854, %r1815;
	mov.u32 	%r1855, %r1816;
	mov.u32 	%r1856, %r1817;
	mov.u32 	%r1857, %r1818;
	mov.u32 	%r1858, %r1819;
	mov.u32 	%r1859, %r1820;
	mov.u32 	%r1860, %r1821;
	mov.u32 	%r1861, %r1822;
	mov.u32 	%r1862, %r1823;
	mov.u32 	%r1864, %r1825;
	mov.u32 	%r1865, %r1826;
	mov.u32 	%r1866, %r1827;
	mov.u32 	%r1867, %r1828;
	mov.u32 	%r1868, %r1829;
	mov.u32 	%r1869, %r1830;
	mov.u32 	%r1870, %r1831;
	mov.u32 	%r1871, %r1832;
	mov.u32 	%r1872, %r1833;
	mov.u32 	%r1873, %r1834;
	mov.u32 	%r1874, %r1835;
	mov.u32 	%r1875, %r1836;
	mov.u32 	%r1876, %r1837;
	mov.u32 	%r1877, %r1838;
	mov.u32 	%r1878, %r1839;
	mov.u32 	%r1879, %r1840;
	mov.u32 	%r1880, %r1841;
	mov.u32 	%r1881, %r1842;
	mov.u32 	%r1882, %r2507;
	mov.u32 	%r1883, %r1843;
	@%p276 bra 	$L__BB15_245;
	setp.leu.f32 	%p277, %f897, %f1232;
	mov.f32 	%f914, %f895;
	mov.f32 	%f915, %f896;
	mov.f32 	%f916, %f1232;
	mov.f32 	%f917, %f897;
	mov.f32 	%f918, %f898;
	mov.f32 	%f919, %f899;
	mov.f32 	%f920, %f900;
	mov.f32 	%f921, %f901;
	mov.f32 	%f922, %f902;
	mov.f32 	%f923, %f903;
	mov.f32 	%f924, %f904;
	mov.f32 	%f925, %f905;
	mov.f32 	%f926, %f906;
	mov.f32 	%f927, %f907;
	mov.f32 	%f928, %f908;
	mov.f32 	%f929, %f909;
	mov.f32 	%f930, %f910;
	mov.f32 	%f931, %f911;
	mov.f32 	%f932, %f912;
	mov.u32 	%r1844, %r1806;
	mov.u32 	%r1845, %r1807;
	mov.u32 	%r1846, %r2468;
	mov.u32 	%r1847, %r1808;
	mov.u32 	%r1848, %r1809;
	mov.u32 	%r1849, %r1810;
	mov.u32 	%r1850, %r1811;
	mov.u32 	%r1851, %r1812;
	mov.u32 	%r1852, %r1813;
	mov.u32 	%r1853, %r1814;
	mov.u32 	%r1854, %r1815;
	mov.u32 	%r1855, %r1816;
	mov.u32 	%r1856, %r1817;
	mov.u32 	%r1857, %r1818;
	mov.u32 	%r1858, %r1819;
	mov.u32 	%r1859, %r1820;
	mov.u32 	%r1860, %r1821;
	mov.u32 	%r1861, %r1822;
	mov.u32 	%r1862, %r1823;
	mov.u32 	%r1864, %r1825;
	mov.u32 	%r1865, %r1826;
	mov.u32 	%r1866, %r1827;
	mov.u32 	%r1867, %r1828;
	mov.u32 	%r1868, %r1829;
	mov.u32 	%r1869, %r1830;
	mov.u32 	%r1870, %r1831;
	mov.u32 	%r1871, %r1832;
	mov.u32 	%r1872, %r1833;
	mov.u32 	%r1873, %r1834;
	mov.u32 	%r1874, %r1835;
	mov.u32 	%r1875, %r1836;
	mov.u32 	%r1876, %r1837;
	mov.u32 	%r1877, %r1838;
	mov.u32 	%r1878, %r1839;
	mov.u32 	%r1879, %r1840;
	mov.u32 	%r1880, %r1841;
	mov.u32 	%r1881, %r2507;
	mov.u32 	%r1882, %r1842;
	mov.u32 	%r1883, %r1843;
	@%p277 bra 	$L__BB15_245;
	setp.leu.f32 	%p278, %f898, %f1232;
	mov.f32 	%f914, %f895;
	mov.f32 	%f915, %f896;
	mov.f32 	%f916, %f897;
	mov.f32 	%f917, %f1232;
	mov.f32 	%f918, %f898;
	mov.f32 	%f919, %f899;
	mov.f32 	%f920, %f900;
	mov.f32 	%f921, %f901;
	mov.f32 	%f922, %f902;
	mov.f32 	%f923, %f903;
	mov.f32 	%f924, %f904;
	mov.f32 	%f925, %f905;
	mov.f32 	%f926, %f906;
	mov.f32 	%f927, %f907;
	mov.f32 	%f928, %f908;
	mov.f32 	%f929, %f909;
	mov.f32 	%f930, %f910;
	mov.f32 	%f931, %f911;
	mov.f32 	%f932, %f912;
	mov.u32 	%r1844, %r1806;
	mov.u32 	%r1845, %r1807;
	mov.u32 	%r1846, %r1808;
	mov.u32 	%r1847, %r2468;
	mov.u32 	%r1848, %r1809;
	mov.u32 	%r1849, %r1810;
	mov.u32 	%r1850, %r1811;
	mov.u32 	%r1851, %r1812;
	mov.u32 	%r1852, %r1813;
	mov.u32 	%r1853, %r1814;
	mov.u32 	%r1854, %r1815;
	mov.u32 	%r1855, %r1816;
	mov.u32 	%r1856, %r1817;
	mov.u32 	%r1857, %r1818;
	mov.u32 	%r1858, %r1819;
	mov.u32 	%r1859, %r1820;
	mov.u32 	%r1860, %r1821;
	mov.u32 	%r1861, %r1822;
	mov.u32 	%r1862, %r1823;
	mov.u32 	%r1864, %r1825;
	mov.u32 	%r1865, %r1826;
	mov.u32 	%r1866, %r1827;
	mov.u32 	%r1867, %r1828;
	mov.u32 	%r1868, %r1829;
	mov.u32 	%r1869, %r1830;
	mov.u32 	%r1870, %r1831;
	mov.u32 	%r1871, %r1832;
	mov.u32 	%r1872, %r1833;
	mov.u32 	%r1873, %r1834;
	mov.u32 	%r1874, %r1835;
	mov.u32 	%r1875, %r1836;
	mov.u32 	%r1876, %r1837;
	mov.u32 	%r1877, %r1838;
	mov.u32 	%r1878, %r1839;
	mov.u32 	%r1879, %r1840;
	mov.u32 	%r1880, %r2507;
	mov.u32 	%r1881, %r1841;
	mov.u32 	%r1882, %r1842;
	mov.u32 	%r1883, %r1843;
	@%p278 bra 	$L__BB15_245;
	setp.leu.f32 	%p279, %f899, %f1232;
	mov.f32 	%f914, %f895;
	mov.f32 	%f915, %f896;
	mov.f32 	%f916, %f897;
	mov.f32 	%f917, %f898;
	mov.f32 	%f918, %f1232;
	mov.f32 	%f919, %f899;
	mov.f32 	%f920, %f900;
	mov.f32 	%f921, %f901;
	mov.f32 	%f922, %f902;
	mov.f32 	%f923, %f903;
	mov.f32 	%f924, %f904;
	mov.f32 	%f925, %f905;
	mov.f32 	%f926, %f906;
	mov.f32 	%f927, %f907;
	mov.f32 	%f928, %f908;
	mov.f32 	%f929, %f909;
	mov.f32 	%f930, %f910;
	mov.f32 	%f931, %f911;
	mov.f32 	%f932, %f912;
	mov.u32 	%r1844, %r1806;
	mov.u32 	%r1845, %r1807;
	mov.u32 	%r1846, %r1808;
	mov.u32 	%r1847, %r1809;
	mov.u32 	%r1848, %r2468;
	mov.u32 	%r1849, %r1810;
	mov.u32 	%r1850, %r1811;
	mov.u32 	%r1851, %r1812;
	mov.u32 	%r1852, %r1813;
	mov.u32 	%r1853, %r1814;
	mov.u32 	%r1854, %r1815;
	mov.u32 	%r1855, %r1816;
	mov.u32 	%r1856, %r1817;
	mov.u32 	%r1857, %r1818;
	mov.u32 	%r1858, %r1819;
	mov.u32 	%r1859, %r1820;
	mov.u32 	%r1860, %r1821;
	mov.u32 	%r1861, %r1822;
	mov.u32 	%r1862, %r1823;
	mov.u32 	%r1864, %r1825;
	mov.u32 	%r1865, %r1826;
	mov.u32 	%r1866, %r1827;
	mov.u32 	%r1867, %r1828;
	mov.u32 	%r1868, %r1829;
	mov.u32 	%r1869, %r1830;
	mov.u32 	%r1870, %r1831;
	mov.u32 	%r1871, %r1832;
	mov.u32 	%r1872, %r1833;
	mov.u32 	%r1873, %r1834;
	mov.u32 	%r1874, %r1835;
	mov.u32 	%r1875, %r1836;
	mov.u32 	%r1876, %r1837;
	mov.u32 	%r1877, %r1838;
	mov.u32 	%r1878, %r1839;
	mov.u32 	%r1879, %r2507;
	mov.u32 	%r1880, %r1840;
	mov.u32 	%r1881, %r1841;
	mov.u32 	%r1882, %r1842;
	mov.u32 	%r1883, %r1843;
	@%p279 bra 	$L__BB15_245;
	setp.leu.f32 	%p280, %f900, %f1232;
	mov.f32 	%f914, %f895;
	mov.f32 	%f915, %f896;
	mov.f32 	%f916, %f897;
	mov.f32 	%f917, %f898;
	mov.f32 	%f918, %f899;
	mov.f32 	%f919, %f1232;
	mov.f32 	%f920, %f900;
	mov.f32 	%f921, %f901;
	mov.f32 	%f922, %f902;
	mov.f32 	%f923, %f903;
	mov.f32 	%f924, %f904;
	mov.f32 	%f925, %f905;
	mov.f32 	%f926, %f906;
	mov.f32 	%f927, %f907;
	mov.f32 	%f928, %f908;
	mov.f32 	%f929, %f909;
	mov.f32 	%f930, %f910;
	mov.f32 	%f931, %f911;
	mov.f32 	%f932, %f912;
	mov.u32 	%r1844, %r1806;
	mov.u32 	%r1845, %r1807;
	mov.u32 	%r1846, %r1808;
	mov.u32 	%r1847, %r1809;
	mov.u32 	%r1848, %r1810;
	mov.u32 	%r1849, %r2468;
	mov.u32 	%r1850, %r1811;
	mov.u32 	%r1851, %r1812;
	mov.u32 	%r1852, %r1813;
	mov.u32 	%r1853, %r1814;
	mov.u32 	%r1854, %r1815;
	mov.u32 	%r1855, %r1816;
	mov.u32 	%r1856, %r1817;
	mov.u32 	%r1857, %r1818;
	mov.u32 	%r1858, %r1819;
	mov.u32 	%r1859, %r1820;
	mov.u32 	%r1860, %r1821;
	mov.u32 	%r1861, %r1822;
	mov.u32 	%r1862, %r1823;
	mov.u32 	%r1864, %r1825;
	mov.u32 	%r1865, %r1826;
	mov.u32 	%r1866, %r1827;
	mov.u32 	%r1867, %r1828;
	mov.u32 	%r1868, %r1829;
	mov.u32 	%r1869, %r1830;
	mov.u32 	%r1870, %r1831;
	mov.u32 	%r1871, %r1832;
	mov.u32 	%r1872, %r1833;
	mov.u32 	%r1873, %r1834;
	mov.u32 	%r1874, %r1835;
	mov.u32 	%r1875, %r1836;
	mov.u32 	%r1876, %r1837;
	mov.u32 	%r1877, %r1838;
	mov.u32 	%r1878, %r2507;
	mov.u32 	%r1879, %r1839;
	mov.u32 	%r1880, %r1840;
	mov.u32 	%r1881, %r1841;
	mov.u32 	%r1882, %r1842;
	mov.u32 	%r1883, %r1843;
	@%p280 bra 	$L__BB15_245;
	setp.leu.f32 	%p281, %f901, %f1232;
	mov.f32 	%f914, %f895;
	mov.f32 	%f915, %f896;
	mov.f32 	%f916, %f897;
	mov.f32 	%f917, %f898;
	mov.f32 	%f918, %f899;
	mov.f32 	%f919, %f900;
	mov.f32 	%f920, %f1232;
	mov.f32 	%f921, %f901;
	mov.f32 	%f922, %f902;
	mov.f32 	%f923, %f903;
	mov.f32 	%f924, %f904;
	mov.f32 	%f925, %f905;
	mov.f32 	%f926, %f906;
	mov.f32 	%f927, %f907;
	mov.f32 	%f928, %f908;
	mov.f32 	%f929, %f909;
	mov.f32 	%f930, %f910;
	mov.f32 	%f931, %f911;
	mov.f32 	%f932, %f912;
	mov.u32 	%r1844, %r1806;
	mov.u32 	%r1845, %r1807;
	mov.u32 	%r1846, %r1808;
	mov.u32 	%r1847, %r1809;
	mov.u32 	%r1848, %r1810;
	mov.u32 	%r1849, %r1811;
	mov.u32 	%r1850, %r2468;
	mov.u32 	%r1851, %r1812;
	mov.u32 	%r1852, %r1813;
	mov.u32 	%r1853, %r1814;
	mov.u32 	%r1854, %r1815;
	mov.u32 	%r1855, %r1816;
	mov.u32 	%r1856, %r1817;
	mov.u32 	%r1857, %r1818;
	mov.u32 	%r1858, %r1819;
	mov.u32 	%r1859, %r1820;
	mov.u32 	%r1860, %r1821;
	mov.u32 	%r1861, %r1822;
	mov.u32 	%r1862, %r1823;
	mov.u32 	%r1864, %r1825;
	mov.u32 	%r1865, %r1826;
	mov.u32 	%r1866, %r1827;
	mov.u32 	%r1867, %r1828;
	mov.u32 	%r1868, %r1829;
	mov.u32 	%r1869, %r1830;
	mov.u32 	%r1870, %r1831;
	mov.u32 	%r1871, %r1832;
	mov.u32 	%r1872, %r1833;
	mov.u32 	%r1873, %r1834;
	mov.u32 	%r1874, %r1835;
	mov.u32 	%r1875, %r1836;
	mov.u32 	%r1876, %r1837;
	mov.u32 	%r1877, %r2507;
	mov.u32 	%r1878, %r1838;
	mov.u32 	%r1879, %r1839;
	mov.u32 	%r1880, %r1840;
	mov.u32 	%r1881, %r1841;
	mov.u32 	%r1882, %r1842;
	mov.u32 	%r1883, %r1843;
	@%p281 bra 	$L__BB15_245;
	setp.leu.f32 	%p282, %f902, %f1232;
	mov.f32 	%f914, %f895;
	mov.f32 	%f915, %f896;
	mov.f32 	%f916, %f897;
	mov.f32 	%f917, %f898;
	mov.f32 	%f918, %f899;
	mov.f32 	%f919, %f900;
	mov.f32 	%f920, %f901;
	mov.f32 	%f921, %f1232;
	mov.f32 	%f922, %f902;
	mov.f32 	%f923, %f903;
	mov.f32 	%f924, %f904;
	mov.f32 	%f925, %f905;
	mov.f32 	%f926, %f906;
	mov.f32 	%f927, %f907;
	mov.f32 	%f928, %f908;
	mov.f32 	%f929, %f909;
	mov.f32 	%f930, %f910;
	mov.f32 	%f931, %f911;
	mov.f32 	%f932, %f912;
	mov.u32 	%r1844, %r1806;
	mov.u32 	%r1845, %r1807;
	mov.u32 	%r1846, %r1808;
	mov.u32 	%r1847, %r1809;
	mov.u32 	%r1848, %r1810;
	mov.u32 	%r1849, %r1811;
	mov.u32 	%r1850, %r1812;
	mov.u32 	%r1851, %r2468;
	mov.u32 	%r1852, %r1813;
	mov.u32 	%r1853, %r1814;
	mov.u32 	%r1854, %r1815;
	mov.u32 	%r1855, %r1816;
	mov.u32 	%r1856, %r1817;
	mov.u32 	%r1857, %r1818;
	mov.u32 	%r1858, %r1819;
	mov.u32 	%r1859, %r1820;
	mov.u32 	%r1860, %r1821;
	mov.u32 	%r1861, %r1822;
	mov.u32 	%r1862, %r1823;
	mov.u32 	%r1864, %r1825;
	mov.u32 	%r1865, %r1826;
	mov.u32 	%r1866, %r1827;
	mov.u32 	%r1867, %r1828;
	mov.u32 	%r1868, %r1829;
	mov.u32 	%r1869, %r1830;
	mov.u32 	%r1870, %r1831;
	mov.u32 	%r1871, %r1832;
	mov.u32 	%r1872, %r1833;
	mov.u32 	%r1873, %r1834;
	mov.u32 	%r1874, %r1835;
	mov.u32 	%r1875, %r1836;
	mov.u32 	%r1876, %r2507;
	mov.u32 	%r1877, %r1837;
	mov.u32 	%r1878, %r1838;
	mov.u32 	%r1879, %r1839;
	mov.u32 	%r1880, %r1840;
	mov.u32 	%r1881, %r1841;
	mov.u32 	%r1882, %r1842;
	mov.u32 	%r1883, %r1843;
	@%p282 bra 	$L__BB15_245;
	setp.leu.f32 	%p283, %f903, %f1232;
	mov.f32 	%f914, %f895;
	mov.f32 	%f915, %f896;
	mov.f32 	%f916, %f897;
	mov.f32 	%f917, %f898;
	mov.f32 	%f918, %f899;
	mov.f32 	%f919, %f900;
	mov.f32 	%f920, %f901;
	mov.f32 	%f921, %f902;
	mov.f32 	%f922, %f1232;
	mov.f32 	%f923, %f903;
	mov.f32 	%f924, %f904;
	mov.f32 	%f925, %f905;
	mov.f32 	%f926, %f906;
	mov.f32 	%f927, %f907;
	mov.f32 	%f928, %f908;
	mov.f32 	%f929, %f909;
	mov.f32 	%f930, %f910;
	mov.f32 	%f931, %f911;
	mov.f32 	%f932, %f912;
	mov.u32 	%r1844, %r1806;
	mov.u32 	%r1845, %r1807;
	mov.u32 	%r1846, %r1808;
	mov.u32 	%r1847, %r1809;
	mov.u32 	%r1848, %r1810;
	mov.u32 	%r1849, %r1811;
	mov.u32 	%r1850, %r1812;
	mov.u32 	%r1851, %r1813;
	mov.u32 	%r1852, %r2468;
	mov.u32 	%r1853, %r1814;
	mov.u32 	%r1854, %r1815;
	mov.u32 	%r1855, %r1816;
	mov.u32 	%r1856, %r1817;
	mov.u32 	%r1857, %r1818;
	mov.u32 	%r1858, %r1819;
	mov.u32 	%r1859, %r1820;
	mov.u32 	%r1860, %r1821;
	mov.u32 	%r1861, %r1822;
	mov.u32 	%r1862, %r1823;
	mov.u32 	%r1864, %r1825;
	mov.u32 	%r1865, %r1826;
	mov.u32 	%r1866, %r1827;
	mov.u32 	%r1867, %r1828;
	mov.u32 	%r1868, %r1829;
	mov.u32 	%r1869, %r1830;
	mov.u32 	%r1870, %r1831;
	mov.u32 	%r1871, %r1832;
	mov.u32 	%r1872, %r1833;
	mov.u32 	%r1873, %r1834;
	mov.u32 	%r1874, %r1835;
	mov.u32 	%r1875, %r2507;
	mov.u32 	%r1876, %r1836;
	mov.u32 	%r1877, %r1837;
	mov.u32 	%r1878, %r1838;
	mov.u32 	%r1879, %r1839;
	mov.u32 	%r1880, %r1840;
	mov.u32 	%r1881, %r1841;
	mov.u32 	%r1882, %r1842;
	mov.u32 	%r1883, %r1843;
	@%p283 bra 	$L__BB15_245;
	setp.leu.f32 	%p284, %f904, %f1232;
	mov.f32 	%f914, %f895;
	mov.f32 	%f915, %f896;
	mov.f32 	%f916, %f897;
	mov.f32 	%f917, %f898;
	mov.f32 	%f918, %f899;
	mov.f32 	%f919, %f900;
	mov.f32 	%f920, %f901;
	mov.f32 	%f921, %f902;
	mov.f32 	%f922, %f903;
	mov.f32 	%f923, %f1232;
	mov.f32 	%f924, %f904;
	mov.f32 	%f925, %f905;
	mov.f32 	%f926, %f906;
	mov.f32 	%f927, %f907;
	mov.f32 	%f928, %f908;
	mov.f32 	%f929, %f909;
	mov.f32 	%f930, %f910;
	mov.f32 	%f931, %f911;
	mov.f32 	%f932, %f912;
	mov.u32 	%r1844, %r1806;
	mov.u32 	%r1845, %r1807;
	mov.u32 	%r1846, %r1808;
	mov.u32 	%r1847, %r1809;
	mov.u32 	%r1848, %r1810;
	mov.u32 	%r1849, %r1811;
	mov.u32 	%r1850, %r1812;
	mov.u32 	%r1851, %r1813;
	mov.u32 	%r1852, %r1814;
	mov.u32 	%r1853, %r2468;
	mov.u32 	%r1854, %r1815;
	mov.u32 	%r1855, %r1816;
	mov.u32 	%r1856, %r1817;
	mov.u32 	%r1857, %r1818;
	mov.u32 	%r1858, %r1819;
	mov.u32 	%r1859, %r1820;
	mov.u32 	%r1860, %r1821;
	mov.u32 	%r1861, %r1822;
	mov.u32 	%r1862, %r1823;
	mov.u32 	%r1864, %r1825;
	mov.u32 	%r1865, %r1826;
	mov.u32 	%r1866, %r1827;
	mov.u32 	%r1867, %r1828;
	mov.u32 	%r1868, %r1829;
	mov.u32 	%r1869, %r1830;
	mov.u32 	%r1870, %r1831;
	mov.u32 	%r1871, %r1832;
	mov.u32 	%r1872, %r1833;
	mov.u32 	%r1873, %r1834;
	mov.u32 	%r1874, %r2507;
	mov.u32 	%r1875, %r1835;
	mov.u32 	%r1876, %r1836;
	mov.u32 	%r1877, %r1837;
	mov.u32 	%r1878, %r1838;
	mov.u32 	%r1879, %r1839;
	mov.u32 	%r1880, %r1840;
	mov.u32 	%r1881, %r1841;
	mov.u32 	%r1882, %r1842;
	mov.u32 	%r1883, %r1843;
	@%p284 bra 	$L__BB15_245;
	setp.leu.f32 	%p285, %f905, %f1232;
	mov.f32 	%f914, %f895;
	mov.f32 	%f915, %f896;
	mov.f32 	%f916, %f897;
	mov.f32 	%f917, %f898;
	mov.f32 	%f918, %f899;
	mov.f32 	%f919, %f900;
	mov.f32 	%f920, %f901;
	mov.f32 	%f921, %f902;
	mov.f32 	%f922, %f903;
	mov.f32 	%f923, %f904;
	mov.f32 	%f924, %f1232;
	mov.f32 	%f925, %f905;
	mov.f32 	%f926, %f906;
	mov.f32 	%f927, %f907;
	mov.f32 	%f928, %f908;
	mov.f32 	%f929, %f909;
	mov.f32 	%f930, %f910;
	mov.f32 	%f931, %f911;
	mov.f32 	%f932, %f912;
	mov.u32 	%r1844, %r1806;
	mov.u32 	%r1845, %r1807;
	mov.u32 	%r1846, %r1808;
	mov.u32 	%r1847, %r1809;
	mov.u32 	%r1848, %r1810;
	mov.u32 	%r1849, %r1811;
	mov.u32 	%r1850, %r1812;
	mov.u32 	%r1851, %r1813;
	mov.u32 	%r1852, %r1814;
	mov.u32 	%r1853, %r1815;
	mov.u32 	%r1854, %r2468;
	mov.u32 	%r1855, %r1816;
	mov.u32 	%r1856, %r1817;
	mov.u32 	%r1857, %r1818;
	mov.u32 	%r1858, %r1819;
	mov.u32 	%r1859, %r1820;
	mov.u32 	%r1860, %r1821;
	mov.u32 	%r1861, %r1822;
	mov.u32 	%r1862, %r1823;
	mov.u32 	%r1864, %r1825;
	mov.u32 	%r1865, %r1826;
	mov.u32 	%r1866, %r1827;
	mov.u32 	%r1867, %r1828;
	mov.u32 	%r1868, %r1829;
	mov.u32 	%r1869, %r1830;
	mov.u32 	%r1870, %r1831;
	mov.u32 	%r1871, %r1832;
	mov.u32 	%r1872, %r1833;
	mov.u32 	%r1873, %r2507;
	mov.u32 	%r1874, %r1834;
	mov.u32 	%r1875, %r1835;
	mov.u32 	%r1876, %r1836;
	mov.u32 	%r1877, %r1837;
	mov.u32 	%r1878, %r1838;
	mov.u32 	%r1879, %r1839;
	mov.u32 	%r1880, %r1840;
	mov.u32 	%r1881, %r1841;
	mov.u32 	%r1882, %r1842;
	mov.u32 	%r1883, %r1843;
	@%p285 bra 	$L__BB15_245;
	setp.leu.f32 	%p286, %f906, %f1232;
	mov.f32 	%f914, %f895;
	mov.f32 	%f915, %f896;
	mov.f32 	%f916, %f897;
	mov.f32 	%f917, %f898;
	mov.f32 	%f918, %f899;
	mov.f32 	%f919, %f900;
	mov.f32 	%f920, %f901;
	mov.f32 	%f921, %f902;
	mov.f32 	%f922, %f903;
	mov.f32 	%f923, %f904;
	mov.f32 	%f924, %f905;
	mov.f32 	%f925, %f1232;
	mov.f32 	%f926, %f906;
	mov.f32 	%f927, %f907;
	mov.f32 	%f928, %f908;
	mov.f32 	%f929, %f909;
	mov.f32 	%f930, %f910;
	mov.f32 	%f931, %f911;
	mov.f32 	%f932, %f912;
	mov.u32 	%r1844, %r1806;
	mov.u32 	%r1845, %r1807;
	mov.u32 	%r1846, %r1808;
	mov.u32 	%r1847, %r1809;
	mov.u32 	%r1848, %r1810;
	mov.u32 	%r1849, %r1811;
	mov.u32 	%r1850, %r1812;
	mov.u32 	%r1851, %r1813;
	mov.u32 	%r1852, %r1814;
	mov.u32 	%r1853, %r1815;
	mov.u32 	%r1854, %r1816;
	mov.u32 	%r1855, %r2468;
	mov.u32 	%r1856, %r1817;
	mov.u32 	%r1857, %r1818;
	mov.u32 	%r1858, %r1819;
	mov.u32 	%r1859, %r1820;
	mov.u32 	%r1860, %r1821;
	mov.u32 	%r1861, %r1822;
	mov.u32 	%r1862, %r1823;
	mov.u32 	%r1864, %r1825;
	mov.u32 	%r1865, %r1826;
	mov.u32 	%r1866, %r1827;
	mov.u32 	%r1867, %r1828;
	mov.u32 	%r1868, %r1829;
	mov.u32 	%r1869, %r1830;
	mov.u32 	%r1870, %r1831;
	mov.u32 	%r1871, %r1832;
	mov.u32 	%r1872, %r2507;
	mov.u32 	%r1873, %r1833;
	mov.u32 	%r1874, %r1834;
	mov.u32 	%r1875, %r1835;
	mov.u32 	%r1876, %r1836;
	mov.u32 	%r1877, %r1837;
	mov.u32 	%r1878, %r1838;
	mov.u32 	%r1879, %r1839;
	mov.u32 	%r1880, %r1840;
	mov.u32 	%r1881, %r1841;
	mov.u32 	%r1882, %r1842;
	mov.u32 	%r1883, %r1843;
	@%p286 bra 	$L__BB15_245;
	setp.leu.f32 	%p287, %f907, %f1232;
	mov.f32 	%f914, %f895;
	mov.f32 	%f915, %f896;
	mov.f32 	%f916, %f897;
	mov.f32 	%f917, %f898;
	mov.f32 	%f918, %f899;
	mov.f32 	%f919, %f900;
	mov.f32 	%f920, %f901;
	mov.f32 	%f921, %f902;
	mov.f32 	%f922, %f903;
	mov.f32 	%f923, %f904;
	mov.f32 	%f924, %f905;
	mov.f32 	%f925, %f906;
	mov.f32 	%f926, %f1232;
	mov.f32 	%f927, %f907;
	mov.f32 	%f928, %f908;
	mov.f32 	%f929, %f909;
	mov.f32 	%f930, %f910;
	mov.f32 	%f931, %f911;
	mov.f32 	%f932, %f912;
	mov.u32 	%r1844, %r1806;
	mov.u32 	%r1845, %r1807;
	mov.u32 	%r1846, %r1808;
	mov.u32 	%r1847, %r1809;
	mov.u32 	%r1848, %r1810;
	mov.u32 	%r1849, %r1811;
	mov.u32 	%r1850, %r1812;
	mov.u32 	%r1851, %r1813;
	mov.u32 	%r1852, %r1814;
	mov.u32 	%r1853, %r1815;
	mov.u32 	%r1854, %r1816;
	mov.u32 	%r1855, %r1817;
	mov.u32 	%r1856, %r2468;
	mov.u32 	%r1857, %r1818;
	mov.u32 	%r1858, %r1819;
	mov.u32 	%r1859, %r1820;
	mov.u32 	%r1860, %r1821;
	mov.u32 	%r1861, %r1822;
	mov.u32 	%r1862, %r1823;
	mov.u32 	%r1864, %r1825;
	mov.u32 	%r1865, %r1826;
	mov.u32 	%r1866, %r1827;
	mov.u32 	%r1867, %r1828;
	mov.u32 	%r1868, %r1829;
	mov.u32 	%r1869, %r1830;
	mov.u32 	%r1870, %r1831;
	mov.u32 	%r1871, %r2507;
	mov.u32 	%r1872, %r1832;
	mov.u32 	%r1873, %r1833;
	mov.u32 	%r1874, %r1834;
	mov.u32 	%r1875, %r1835;
	mov.u32 	%r1876, %r1836;
	mov.u32 	%r1877, %r1837;
	mov.u32 	%r1878, %r1838;
	mov.u32 	%r1879, %r1839;
	mov.u32 	%r1880, %r1840;
	mov.u32 	%r1881, %r1841;
	mov.u32 	%r1882, %r1842;
	mov.u32 	%r1883, %r1843;
	@%p287 bra 	$L__BB15_245;
	setp.leu.f32 	%p288, %f908, %f1232;
	mov.f32 	%f914, %f895;
	mov.f32 	%f915, %f896;
	mov.f32 	%f916, %f897;
	mov.f32 	%f917, %f898;
	mov.f32 	%f918, %f899;
	mov.f32 	%f919, %f900;
	mov.f32 	%f920, %f901;
	mov.f32 	%f921, %f902;
	mov.f32 	%f922, %f903;
	mov.f32 	%f923, %f904;
	mov.f32 	%f924, %f905;
	mov.f32 	%f925, %f906;
	mov.f32 	%f926, %f907;
	mov.f32 	%f927, %f1232;
	mov.f32 	%f928, %f908;
	mov.f32 	%f929, %f909;
	mov.f32 	%f930, %f910;
	mov.f32 	%f931, %f911;
	mov.f32 	%f932, %f912;
	mov.u32 	%r1844, %r1806;
	mov.u32 	%r1845, %r1807;
	mov.u32 	%r1846, %r1808;
	mov.u32 	%r1847, %r1809;
	mov.u32 	%r1848, %r1810;
	mov.u32 	%r1849, %r1811;
	mov.u32 	%r1850, %r1812;
	mov.u32 	%r1851, %r1813;
	mov.u32 	%r1852, %r1814;
	mov.u32 	%r1853, %r1815;
	mov.u32 	%r1854, %r1816;
	mov.u32 	%r1855, %r1817;
	mov.u32 	%r1856, %r1818;
	mov.u32 	%r1857, %r2468;
	mov.u32 	%r1858, %r1819;
	mov.u32 	%r1859, %r1820;
	mov.u32 	%r1860, %r1821;
	mov.u32 	%r1861, %r1822;
	mov.u32 	%r1862, %r1823;
	mov.u32 	%r1864, %r1825;
	mov.u32 	%r1865, %r1826;
	mov.u32 	%r1866, %r1827;
	mov.u32 	%r1867, %r1828;
	mov.u32 	%r1868, %r1829;
	mov.u32 	%r1869, %r1830;
	mov.u32 	%r1870, %r2507;
	mov.u32 	%r1871, %r1831;
	mov.u32 	%r1872, %r1832;
	mov.u32 	%r1873, %r1833;
	mov.u32 	%r1874, %r1834;
	mov.u32 	%r1875, %r1835;
	mov.u32 	%r1876, %r1836;
	mov.u32 	%r1877, %r1837;
	mov.u32 	%r1878, %r1838;
	mov.u32 	%r1879, %r1839;
	mov.u32 	%r1880, %r1840;
	mov.u32 	%r1881, %r1841;
	mov.u32 	%r1882, %r1842;
	mov.u32 	%r1883, %r1843;
	@%p288 bra 	$L__BB15_245;
	setp.leu.f32 	%p289, %f909, %f1232;
	mov.f32 	%f914, %f895;
	mov.f32 	%f915, %f896;
	mov.f32 	%f916, %f897;
	mov.f32 	%f917, %f898;
	mov.f32 	%f918, %f899;
	mov.f32 	%f919, %f900;
	mov.f32 	%f920, %f901;
	mov.f32 	%f921, %f902;
	mov.f32 	%f922, %f903;
	mov.f32 	%f923, %f904;
	mov.f32 	%f924, %f905;
	mov.f32 	%f925, %f906;
	mov.f32 	%f926, %f907;
	mov.f32 	%f927, %f908;
	mov.f32 	%f928, %f1232;
	mov.f32 	%f929, %f909;
	mov.f32 	%f930, %f910;
	mov.f32 	%f931, %f911;
	mov.f32 	%f932, %f912;
	mov.u32 	%r1844, %r1806;
	mov.u32 	%r1845, %r1807;
	mov.u32 	%r1846, %r1808;
	mov.u32 	%r1847, %r1809;
	mov.u32 	%r1848, %r1810;
	mov.u32 	%r1849, %r1811;
	mov.u32 	%r1850, %r1812;
	mov.u32 	%r1851, %r1813;
	mov.u32 	%r1852, %r1814;
	mov.u32 	%r1853, %r1815;
	mov.u32 	%r1854, %r1816;
	mov.u32 	%r1855, %r1817;
	mov.u32 	%r1856, %r1818;
	mov.u32 	%r1857, %r1819;
	mov.u32 	%r1858, %r2468;
	mov.u32 	%r1859, %r1820;
	mov.u32 	%r1860, %r1821;
	mov.u32 	%r1861, %r1822;
	mov.u32 	%r1862, %r1823;
	mov.u32 	%r1864, %r1825;
	mov.u32 	%r1865, %r1826;
	mov.u32 	%r1866, %r1827;
	mov.u32 	%r1867, %r1828;
	mov.u32 	%r1868, %r1829;
	mov.u32 	%r1869, %r2507;
	mov.u32 	%r1870, %r1830;
	mov.u32 	%r1871, %r1831;
	mov.u32 	%r1872, %r1832;
	mov.u32 	%r1873, %r1833;
	mov.u32 	%r1874, %r1834;
	mov.u32 	%r1875, %r1835;
	mov.u32 	%r1876, %r1836;
	mov.u32 	%r1877, %r1837;
	mov.u32 	%r1878, %r1838;
	mov.u32 	%r1879, %r1839;
	mov.u32 	%r1880, %r1840;
	mov.u32 	%r1881, %r1841;
	mov.u32 	%r1882, %r1842;
	mov.u32 	%r1883, %r1843;
	@%p289 bra 	$L__BB15_245;
	setp.leu.f32 	%p290, %f910, %f1232;
	mov.f32 	%f914, %f895;
	mov.f32 	%f915, %f896;
	mov.f32 	%f916, %f897;
	mov.f32 	%f917, %f898;
	mov.f32 	%f918, %f899;
	mov.f32 	%f919, %f900;
	mov.f32 	%f920, %f901;
	mov.f32 	%f921, %f902;
	mov.f32 	%f922, %f903;
	mov.f32 	%f923, %f904;
	mov.f32 	%f924, %f905;
	mov.f32 	%f925, %f906;
	mov.f32 	%f926, %f907;
	mov.f32 	%f927, %f908;
	mov.f32 	%f928, %f909;
	mov.f32 	%f929, %f1232;
	mov.f32 	%f930, %f910;
	mov.f32 	%f931, %f911;
	mov.f32 	%f932, %f912;
	mov.u32 	%r1844, %r1806;
	mov.u32 	%r1845, %r1807;
	mov.u32 	%r1846, %r1808;
	mov.u32 	%r1847, %r1809;
	mov.u32 	%r1848, %r1810;
	mov.u32 	%r1849, %r1811;
	mov.u32 	%r1850, %r1812;
	mov.u32 	%r1851, %r1813;
	mov.u32 	%r1852, %r1814;
	mov.u32 	%r1853, %r1815;
	mov.u32 	%r1854, %r1816;
	mov.u32 	%r1855, %r1817;
	mov.u32 	%r1856, %r1818;
	mov.u32 	%r1857, %r1819;
	mov.u32 	%r1858, %r1820;
	mov.u32 	%r1859, %r2468;
	mov.u32 	%r1860, %r1821;
	mov.u32 	%r1861, %r1822;
	mov.u32 	%r1862, %r1823;
	mov.u32 	%r1864, %r1825;
	mov.u32 	%r1865, %r1826;
	mov.u32 	%r1866, %r1827;
	mov.u32 	%r1867, %r1828;
	mov.u32 	%r1868, %r2507;
	mov.u32 	%r1869, %r1829;
	mov.u32 	%r1870, %r1830;
	mov.u32 	%r1871, %r1831;
	mov.u32 	%r1872, %r1832;
	mov.u32 	%r1873, %r1833;
	mov.u32 	%r1874, %r1834;
	mov.u32 	%r1875, %r1835;
	mov.u32 	%r1876, %r1836;
	mov.u32 	%r1877, %r1837;
	mov.u32 	%r1878, %r1838;
	mov.u32 	%r1879, %r1839;
	mov.u32 	%r1880, %r1840;
	mov.u32 	%r1881, %r1841;
	mov.u32 	%r1882, %r1842;
	mov.u32 	%r1883, %r1843;
	@%p290 bra 	$L__BB15_245;
	setp.leu.f32 	%p291, %f911, %f1232;
	mov.f32 	%f914, %f895;
	mov.f32 	%f915, %f896;
	mov.f32 	%f916, %f897;
	mov.f32 	%f917, %f898;
	mov.f32 	%f918, %f899;
	mov.f32 	%f919, %f900;
	mov.f32 	%f920, %f901;
	mov.f32 	%f921, %f902;
	mov.f32 	%f922, %f903;
	mov.f32 	%f923, %f904;
	mov.f32 	%f924, %f905;
	mov.f32 	%f925, %f906;
	mov.f32 	%f926, %f907;
	mov.f32 	%f927, %f908;
	mov.f32 	%f928, %f909;
	mov.f32 	%f929, %f910;
	mov.f32 	%f930, %f1232;
	mov.f32 	%f931, %f911;
	mov.f32 	%f932, %f912;
	mov.u32 	%r1844, %r1806;
	mov.u32 	%r1845, %r1807;
	mov.u32 	%r1846, %r1808;
	mov.u32 	%r1847, %r1809;
	mov.u32 	%r1848, %r1810;
	mov.u32 	%r1849, %r1811;
	mov.u32 	%r1850, %r1812;
	mov.u32 	%r1851, %r1813;
	mov.u32 	%r1852, %r1814;
	mov.u32 	%r1853, %r1815;
	mov.u32 	%r1854, %r1816;
	mov.u32 	%r1855, %r1817;
	mov.u32 	%r1856, %r1818;
	mov.u32 	%r1857, %r1819;
	mov.u32 	%r1858, %r1820;
	mov.u32 	%r1859, %r1821;
	mov.u32 	%r1860, %r2468;
	mov.u32 	%r1861, %r1822;
	mov.u32 	%r1862, %r1823;
	mov.u32 	%r1864, %r1825;
	mov.u32 	%r1865, %r1826;
	mov.u32 	%r1866, %r1827;
	mov.u32 	%r1867, %r2507;
	mov.u32 	%r1868, %r1828;
	mov.u32 	%r1869, %r1829;
	mov.u32 	%r1870, %r1830;
	mov.u32 	%r1871, %r1831;
	mov.u32 	%r1872, %r1832;
	mov.u32 	%r1873, %r1833;
	mov.u32 	%r1874, %r1834;
	mov.u32 	%r1875, %r1835;
	mov.u32 	%r1876, %r1836;
	mov.u32 	%r1877, %r1837;
	mov.u32 	%r1878, %r1838;
	mov.u32 	%r1879, %r1839;
	mov.u32 	%r1880, %r1840;
	mov.u32 	%r1881, %r1841;
	mov.u32 	%r1882, %r1842;
	mov.u32 	%r1883, %r1843;
	@%p291 bra 	$L__BB15_245;
	setp.leu.f32 	%p292, %f912, %f1232;
	mov.f32 	%f914, %f895;
	mov.f32 	%f915, %f896;
	mov.f32 	%f916, %f897;
	mov.f32 	%f917, %f898;
	mov.f32 	%f918, %f899;
	mov.f32 	%f919, %f900;
	mov.f32 	%f920, %f901;
	mov.f32 	%f921, %f902;
	mov.f32 	%f922, %f903;
	mov.f32 	%f923, %f904;
	mov.f32 	%f924, %f905;
	mov.f32 	%f925, %f906;
	mov.f32 	%f926, %f907;
	mov.f32 	%f927, %f908;
	mov.f32 	%f928, %f909;
	mov.f32 	%f929, %f910;
	mov.f32 	%f930, %f911;
	mov.f32 	%f931, %f1232;
	mov.f32 	%f932, %f912;
	mov.u32 	%r1844, %r1806;
	mov.u32 	%r1845, %r1807;
	mov.u32 	%r1846, %r1808;
	mov.u32 	%r1847, %r1809;
	mov.u32 	%r1848, %r1810;
	mov.u32 	%r1849, %r1811;
	mov.u32 	%r1850, %r1812;
	mov.u32 	%r1851, %r1813;
	mov.u32 	%r1852, %r1814;
	mov.u32 	%r1853, %r1815;
	mov.u32 	%r1854, %r1816;
	mov.u32 	%r1855, %r1817;
	mov.u32 	%r1856, %r1818;
	mov.u32 	%r1857, %r1819;
	mov.u32 	%r1858, %r1820;
	mov.u32 	%r1859, %r1821;
	mov.u32 	%r1860, %r1822;
	mov.u32 	%r1861, %r2468;
	mov.u32 	%r1862, %r1823;
	mov.u32 	%r1864, %r1825;
	mov.u32 	%r1865, %r1826;
	mov.u32 	%r1866, %r2507;
	mov.u32 	%r1867, %r1827;
	mov.u32 	%r1868, %r1828;
	mov.u32 	%r1869, %r1829;
	mov.u32 	%r1870, %r1830;
	mov.u32 	%r1871, %r1831;
	mov.u32 	%r1872, %r1832;
	mov.u32 	%r1873, %r1833;
	mov.u32 	%r1874, %r1834;
	mov.u32 	%r1875, %r1835;
	mov.u32 	%r1876, %r1836;
	mov.u32 	%r1877, %r1837;
	mov.u32 	%r1878, %r1838;
	mov.u32 	%r1879, %r1839;
	mov.u32 	%r1880, %r1840;
	mov.u32 	%r1881, %r1841;
	mov.u32 	%r1882, %r1842;
	mov.u32 	%r1883, %r1843;
	@%p292 bra 	$L__BB15_245;
	setp.leu.f32 	%p293, %f1251, %f1232;
	mov.f32 	%f914, %f895;
	mov.f32 	%f915, %f896;
	mov.f32 	%f916, %f897;
	mov.f32 	%f917, %f898;
	mov.f32 	%f918, %f899;
	mov.f32 	%f919, %f900;
	mov.f32 	%f920, %f901;
	mov.f32 	%f921, %f902;
	mov.f32 	%f922, %f903;
	mov.f32 	%f923, %f904;
	mov.f32 	%f924, %f905;
	mov.f32 	%f925, %f906;
	mov.f32 	%f926, %f907;
	mov.f32 	%f927, %f908;
	mov.f32 	%f928, %f909;
	mov.f32 	%f929, %f910;
	mov.f32 	%f930, %f911;
	mov.f32 	%f931, %f912;
	mov.f32 	%f932, %f1232;
	mov.u32 	%r1844, %r1806;
	mov.u32 	%r1845, %r1807;
	mov.u32 	%r1846, %r1808;
	mov.u32 	%r1847, %r1809;
	mov.u32 	%r1848, %r1810;
	mov.u32 	%r1849, %r1811;
	mov.u32 	%r1850, %r1812;
	mov.u32 	%r1851, %r1813;
	mov.u32 	%r1852, %r1814;
	mov.u32 	%r1853, %r1815;
	mov.u32 	%r1854, %r1816;
	mov.u32 	%r1855, %r1817;
	mov.u32 	%r1856, %r1818;
	mov.u32 	%r1857, %r1819;
	mov.u32 	%r1858, %r1820;
	mov.u32 	%r1859, %r1821;
	mov.u32 	%r1860, %r1822;
	mov.u32 	%r1861, %r1823;
	mov.u32 	%r1862, %r2468;
	mov.u32 	%r1864, %r1825;
	mov.u32 	%r1865, %r2507;
	mov.u32 	%r1866, %r1826;
	mov.u32 	%r1867, %r1827;
	mov.u32 	%r1868, %r1828;
	mov.u32 	%r1869, %r1829;
	mov.u32 	%r1870, %r1830;
	mov.u32 	%r1871, %r1831;
	mov.u32 	%r1872, %r1832;
	mov.u32 	%r1873, %r1833;
	mov.u32 	%r1874, %r1834;
	mov.u32 	%r1875, %r1835;
	mov.u32 	%r1876, %r1836;
	mov.u32 	%r1877, %r1837;
	mov.u32 	%r1878, %r1838;
	mov.u32 	%r1879, %r1839;
	mov.u32 	%r1880, %r1840;
	mov.u32 	%r1881, %r1841;
	mov.u32 	%r1882, %r1842;
	mov.u32 	%r1883, %r1843;
	@%p293 bra 	$L__BB15_245;
	mov.f32 	%f914, %f895;
	mov.f32 	%f915, %f896;
	mov.f32 	%f916, %f897;
	mov.f32 	%f917, %f898;
	mov.f32 	%f918, %f899;
	mov.f32 	%f919, %f900;
	mov.f32 	%f920, %f901;
	mov.f32 	%f921, %f902;
	mov.f32 	%f922, %f903;
	mov.f32 	%f923, %f904;
	mov.f32 	%f924, %f905;
	mov.f32 	%f925, %f906;
	mov.f32 	%f926, %f907;
	mov.f32 	%f927, %f908;
	mov.f32 	%f928, %f909;
	mov.f32 	%f929, %f910;
	mov.f32 	%f930, %f911;
	mov.f32 	%f931, %f912;
	mov.f32 	%f932, %f1251;
	mov.f32 	%f1251, %f1232;
	mov.u32 	%r1844, %r1806;
	mov.u32 	%r1845, %r1807;
	mov.u32 	%r1846, %r1808;
	mov.u32 	%r1847, %r1809;
	mov.u32 	%r1848, %r1810;
	mov.u32 	%r1849, %r1811;
	mov.u32 	%r1850, %r1812;
	mov.u32 	%r1851, %r1813;
	mov.u32 	%r1852, %r1814;
	mov.u32 	%r1853, %r1815;
	mov.u32 	%r1854, %r1816;
	mov.u32 	%r1855, %r1817;
	mov.u32 	%r1856, %r1818;
	mov.u32 	%r1857, %r1819;
	mov.u32 	%r1858, %r1820;
	mov.u32 	%r1859, %r1821;
	mov.u32 	%r1860, %r1822;
	mov.u32 	%r1861, %r1823;
	mov.u32 	%r1862, %r2487;
	mov.u32 	%r2487, %r2468;
	mov.u32 	%r1864, %r2507;
	mov.u32 	%r1865, %r1825;
	mov.u32 	%r1866, %r1826;
	mov.u32 	%r1867, %r1827;
	mov.u32 	%r1868, %r1828;
	mov.u32 	%r1869, %r1829;
	mov.u32 	%r1870, %r1830;
	mov.u32 	%r1871, %r1831;
	mov.u32 	%r1872, %r1832;
	mov.u32 	%r1873, %r1833;
	mov.u32 	%r1874, %r1834;
	mov.u32 	%r1875, %r1835;
	mov.u32 	%r1876, %r1836;
	mov.u32 	%r1877, %r1837;
	mov.u32 	%r1878, %r1838;
	mov.u32 	%r1879, %r1839;
	mov.u32 	%r1880, %r1840;
	mov.u32 	%r1881, %r1841;
	mov.u32 	%r1882, %r1842;
	mov.u32 	%r1883, %r1843;
$L__BB15_245:
	setp.leu.f32 	%p294, %f914, %f1231;
	mov.f32 	%f934, %f1231;
	mov.f32 	%f935, %f914;
	mov.f32 	%f936, %f915;
	mov.f32 	%f937, %f916;
	mov.f32 	%f938, %f917;
	mov.f32 	%f939, %f918;
	mov.f32 	%f940, %f919;
	mov.f32 	%f941, %f920;
	mov.f32 	%f942, %f921;
	mov.f32 	%f943, %f922;
	mov.f32 	%f944, %f923;
	mov.f32 	%f945, %f924;
	mov.f32 	%f946, %f925;
	mov.f32 	%f947, %f926;
	mov.f32 	%f948, %f927;
	mov.f32 	%f949, %f928;
	mov.f32 	%f950, %f929;
	mov.f32 	%f951, %f930;
	mov.f32 	%f952, %f931;
	mov.f32 	%f953, %f932;
	mov.u32 	%r1884, %r2467;
	mov.u32 	%r1885, %r1844;
	mov.u32 	%r1886, %r1845;
	mov.u32 	%r1887, %r1846;
	mov.u32 	%r1888, %r1847;
	mov.u32 	%r1889, %r1848;
	mov.u32 	%r1890, %r1849;
	mov.u32 	%r1891, %r1850;
	mov.u32 	%r1892, %r1851;
	mov.u32 	%r1893, %r1852;
	mov.u32 	%r1894, %r1853;
	mov.u32 	%r1895, %r1854;
	mov.u32 	%r1896, %r1855;
	mov.u32 	%r1897, %r1856;
	mov.u32 	%r1898, %r1857;
	mov.u32 	%r1899, %r1858;
	mov.u32 	%r1900, %r1859;
	mov.u32 	%r1901, %r1860;
	mov.u32 	%r1902, %r1861;
	mov.u32 	%r1903, %r1862;
	mov.u32 	%r1905, %r1864;
	mov.u32 	%r1906, %r1865;
	mov.u32 	%r1907, %r1866;
	mov.u32 	%r1908, %r1867;
	mov.u32 	%r1909, %r1868;
	mov.u32 	%r1910, %r1869;
	mov.u32 	%r1911, %r1870;
	mov.u32 	%r1912, %r1871;
	mov.u32 	%r1913, %r1872;
	mov.u32 	%r1914, %r1873;
	mov.u32 	%r1915, %r1874;
	mov.u32 	%r1916, %r1875;
	mov.u32 	%r1917, %r1876;
	mov.u32 	%r1918, %r1877;
	mov.u32 	%r1919, %r1878;
	mov.u32 	%r1920, %r1879;
	mov.u32 	%r1921, %r1880;
	mov.u32 	%r1922, %r1881;
	mov.u32 	%r1923, %r1882;
	mov.u32 	%r1924, %r1883;
	mov.u32 	%r1925, %r2508;
	@%p294 bra 	$L__BB15_266;
	setp.leu.f32 	%p295, %f915, %f1231;
	mov.f32 	%f934, %f914;
	mov.f32 	%f935, %f1231;
	mov.f32 	%f936, %f915;
	mov.f32 	%f937, %f916;
	mov.f32 	%f938, %f917;
	mov.f32 	%f939, %f918;
	mov.f32 	%f940, %f919;
	mov.f32 	%f941, %f920;
	mov.f32 	%f942, %f921;
	mov.f32 	%f943, %f922;
	mov.f32 	%f944, %f923;
	mov.f32 	%f945, %f924;
	mov.f32 	%f946, %f925;
	mov.f32 	%f947, %f926;
	mov.f32 	%f948, %f927;
	mov.f32 	%f949, %f928;
	mov.f32 	%f950, %f929;
	mov.f32 	%f951, %f930;
	mov.f32 	%f952, %f931;
	mov.f32 	%f953, %f932;
	mov.u32 	%r1884, %r1844;
	mov.u32 	%r1885, %r2467;
	mov.u32 	%r1886, %r1845;
	mov.u32 	%r1887, %r1846;
	mov.u32 	%r1888, %r1847;
	mov.u32 	%r1889, %r1848;
	mov.u32 	%r1890, %r1849;
	mov.u32 	%r1891, %r1850;
	mov.u32 	%r1892, %r1851;
	mov.u32 	%r1893, %r1852;
	mov.u32 	%r1894, %r1853;
	mov.u32 	%r1895, %r1854;
	mov.u32 	%r1896, %r1855;
	mov.u32 	%r1897, %r1856;
	mov.u32 	%r1898, %r1857;
	mov.u32 	%r1899, %r1858;
	mov.u32 	%r1900, %r1859;
	mov.u32 	%r1901, %r1860;
	mov.u32 	%r1902, %r1861;
	mov.u32 	%r1903, %r1862;
	mov.u32 	%r1905, %r1864;
	mov.u32 	%r1906, %r1865;
	mov.u32 	%r1907, %r1866;
	mov.u32 	%r1908, %r1867;
	mov.u32 	%r1909, %r1868;
	mov.u32 	%r1910, %r1869;
	mov.u32 	%r1911, %r1870;
	mov.u32 	%r1912, %r1871;
	mov.u32 	%r1913, %r1872;
	mov.u32 	%r1914, %r1873;
	mov.u32 	%r1915, %r1874;
	mov.u32 	%r1916, %r1875;
	mov.u32 	%r1917, %r1876;
	mov.u32 	%r1918, %r1877;
	mov.u32 	%r1919, %r1878;
	mov.u32 	%r1920, %r1879;
	mov.u32 	%r1921, %r1880;
	mov.u32 	%r1922, %r1881;
	mov.u32 	%r1923, %r1882;
	mov.u32 	%r1924, %r2508;
	mov.u32 	%r1925, %r1883;
	@%p295 bra 	$L__BB15_266;
	setp.leu.f32 	%p296, %f916, %f1231;
	mov.f32 	%f934, %f914;
	mov.f32 	%f935, %f915;
	mov.f32 	%f936, %f1231;
	mov.f32 	%f937, %f916;
	mov.f32 	%f938, %f917;
	mov.f32 	%f939, %f918;
	mov.f32 	%f940, %f919;
	mov.f32 	%f941, %f920;
	mov.f32 	%f942, %f921;
	mov.f32 	%f943, %f922;
	mov.f32 	%f944, %f923;
	mov.f32 	%f945, %f924;
	mov.f32 	%f946, %f925;
	mov.f32 	%f947, %f926;
	mov.f32 	%f948, %f927;
	mov.f32 	%f949, %f928;
	mov.f32 	%f950, %f929;
	mov.f32 	%f951, %f930;
	mov.f32 	%f952, %f931;
	mov.f32 	%f953, %f932;
	mov.u32 	%r1884, %r1844;
	mov.u32 	%r1885, %r1845;
	mov.u32 	%r1886, %r2467;
	mov.u32 	%r1887, %r1846;
	mov.u32 	%r1888, %r1847;
	mov.u32 	%r1889, %r1848;
	mov.u32 	%r1890, %r1849;
	mov.u32 	%r1891, %r1850;
	mov.u32 	%r1892, %r1851;
	mov.u32 	%r1893, %r1852;
	mov.u32 	%r1894, %r1853;
	mov.u32 	%r1895, %r1854;
	mov.u32 	%r1896, %r1855;
	mov.u32 	%r1897, %r1856;
	mov.u32 	%r1898, %r1857;
	mov.u32 	%r1899, %r1858;
	mov.u32 	%r1900, %r1859;
	mov.u32 	%r1901, %r1860;
	mov.u32 	%r1902, %r1861;
	mov.u32 	%r1903, %r1862;
	mov.u32 	%r1905, %r1864;
	mov.u32 	%r1906, %r1865;
	mov.u32 	%r1907, %r1866;
	mov.u32 	%r1908, %r1867;
	mov.u32 	%r1909, %r1868;
	mov.u32 	%r1910, %r1869;
	mov.u32 	%r1911, %r1870;
	mov.u32 	%r1912, %r1871;
	mov.u32 	%r1913, %r1872;
	mov.u32 	%r1914, %r1873;
	mov.u32 	%r1915, %r1874;
	mov.u32 	%r1916, %r1875;
	mov.u32 	%r1917, %r1876;
	mov.u32 	%r1918, %r1877;
	mov.u32 	%r1919, %r1878;
	mov.u32 	%r1920, %r1879;
	mov.u32 	%r1921, %r1880;
	mov.u32 	%r1922, %r1881;
	mov.u32 	%r1923, %r2508;
	mov.u32 	%r1924, %r1882;
	mov.u32 	%r1925, %r1883;
	@%p296 bra 	$L__BB15_266;
	setp.leu.f32 	%p297, %f917, %f1231;
	mov.f32 	%f934, %f914;
	mov.f32 	%f935, %f915;
	mov.f32 	%f936, %f916;
	mov.f32 	%f937, %f1231;
	mov.f32 	%f938, %f917;
	mov.f32 	%f939, %f918;
	mov.f32 	%f940, %f919;
	mov.f32 	%f941, %f920;
	mov.f32 	%f942, %f921;
	mov.f32 	%f943, %f922;
	mov.f32 	%f944, %f923;
	mov.f32 	%f945, %f924;
	mov.f32 	%f946, %f925;
	mov.f32 	%f947, %f926;
	mov.f32 	%f948, %f927;
	mov.f32 	%f949, %f928;
	mov.f32 	%f950, %f929;
	mov.f32 	%f951, %f930;
	mov.f32 	%f952, %f931;
	mov.f32 	%f953, %f932;
	mov.u32 	%r1884, %r1844;
	mov.u32 	%r1885, %r1845;
	mov.u32 	%r1886, %r1846;
	mov.u32 	%r1887, %r2467;
	mov.u32 	%r1888, %r1847;
	mov.u32 	%r1889, %r1848;
	mov.u32 	%r1890, %r1849;
	mov.u32 	%r1891, %r1850;
	mov.u32 	%r1892, %r1851;
	mov.u32 	%r1893, %r1852;
	mov.u32 	%r1894, %r1853;
	mov.u32 	%r1895, %r1854;
	mov.u32 	%r1896, %r1855;
	mov.u32 	%r1897, %r1856;
	mov.u32 	%r1898, %r1857;
	mov.u32 	%r1899, %r1858;
	mov.u32 	%r1900, %r1859;
	mov.u32 	%r1901, %r1860;
	mov.u32 	%r1902, %r1861;
	mov.u32 	%r1903, %r1862;
	mov.u32 	%r1905, %r1864;
	mov.u32 	%r1906, %r1865;
	mov.u32 	%r1907, %r1866;
	mov.u32 	%r1908, %r1867;
	mov.u32 	%r1909, %r1868;
	mov.u32 	%r1910, %r1869;
	mov.u32 	%r1911, %r1870;
	mov.u32 	%r1912, %r1871;
	mov.u32 	%r1913, %r1872;
	mov.u32 	%r1914, %r1873;
	mov.u32 	%r1915, %r1874;
	mov.u32 	%r1916, %r1875;
	mov.u32 	%r1917, %r1876;
	mov.u32 	%r1918, %r1877;
	mov.u32 	%r1919, %r1878;
	mov.u32 	%r1920, %r1879;
	mov.u32 	%r1921, %r1880;
	mov.u32 	%r1922, %r2508;
	mov.u32 	%r1923, %r1881;
	mov.u32 	%r1924, %r1882;
	mov.u32 	%r1925, %r1883;
	@%p297 bra 	$L__BB15_266;
	setp.leu.f32 	%p298, %f918, %f1231;
	mov.f32 	%f934, %f914;
	mov.f32 	%f935, %f915;
	mov.f32 	%f936, %f916;
	mov.f32 	%f937, %f917;
	mov.f32 	%f938, %f1231;
	mov.f32 	%f939, %f918;
	mov.f32 	%f940, %f919;
	mov.f32 	%f941, %f920;
	mov.f32 	%f942, %f921;
	mov.f32 	%f943, %f922;
	mov.f32 	%f944, %f923;
	mov.f32 	%f945, %f924;
	mov.f32 	%f946, %f925;
	mov.f32 	%f947, %f926;
	mov.f32 	%f948, %f927;
	mov.f32 	%f949, %f928;
	mov.f32 	%f950, %f929;
	mov.f32 	%f951, %f930;
	mov.f32 	%f952, %f931;
	mov.f32 	%f953, %f932;
	mov.u32 	%r1884, %r1844;
	mov.u32 	%r1885, %r1845;
	mov.u32 	%r1886, %r1846;
	mov.u32 	%r1887, %r1847;
	mov.u32 	%r1888, %r2467;
	mov.u32 	%r1889, %r1848;
	mov.u32 	%r1890, %r1849;
	mov.u32 	%r1891, %r1850;
	mov.u32 	%r1892, %r1851;
	mov.u32 	%r1893, %r1852;
	mov.u32 	%r1894, %r1853;
	mov.u32 	%r1895, %r1854;
	mov.u32 	%r1896, %r1855;
	mov.u32 	%r1897, %r1856;
	mov.u32 	%r1898, %r1857;
	mov.u32 	%r1899, %r1858;
	mov.u32 	%r1900, %r1859;
	mov.u32 	%r1901, %r1860;
	mov.u32 	%r1902, %r1861;
	mov.u32 	%r1903, %r1862;
	mov.u32 	%r1905, %r1864;
	mov.u32 	%r1906, %r1865;
	mov.u32 	%r1907, %r1866;
	mov.u32 	%r1908, %r1867;
	mov.u32 	%r1909, %r1868;
	mov.u32 	%r1910, %r1869;
	mov.u32 	%r1911, %r1870;
	mov.u32 	%r1912, %r1871;
	mov.u32 	%r1913, %r1872;
	mov.u32 	%r1914, %r1873;
	mov.u32 	%r1915, %r1874;
	mov.u32 	%r1916, %r1875;
	mov.u32 	%r1917, %r1876;
	mov.u32 	%r1918, %r1877;
	mov.u32 	%r1919, %r1878;
	mov.u32 	%r1920, %r1879;
	mov.u32 	%r1921, %r2508;
	mov.u32 	%r1922, %r1880;
	mov.u32 	%r1923, %r1881;
	mov.u32 	%r1924, %r1882;
	mov.u32 	%r1925, %r1883;
	@%p298 bra 	$L__BB15_266;
	setp.leu.f32 	%p299, %f919, %f1231;
	mov.f32 	%f934, %f914;
	mov.f32 	%f935, %f915;
	mov.f32 	%f936, %f916;
	mov.f32 	%f937, %f917;
	mov.f32 	%f938, %f918;
	mov.f32 	%f939, %f1231;
	mov.f32 	%f940, %f919;
	mov.f32 	%f941, %f920;
	mov.f32 	%f942, %f921;
	mov.f32 	%f943, %f922;
	mov.f32 	%f944, %f923;
	mov.f32 	%f945, %f924;
	mov.f32 	%f946, %f925;
	mov.f32 	%f947, %f926;
	mov.f32 	%f948, %f927;
	mov.f32 	%f949, %f928;
	mov.f32 	%f950, %f929;
	mov.f32 	%f951, %f930;
	mov.f32 	%f952, %f931;
	mov.f32 	%f953, %f932;
	mov.u32 	%r1884, %r1844;
	mov.u32 	%r1885, %r1845;
	mov.u32 	%r1886, %r1846;
	mov.u32 	%r1887, %r1847;
	mov.u32 	%r1888, %r1848;
	mov.u32 	%r1889, %r2467;
	mov.u32 	%r1890, %r1849;
	mov.u32 	%r1891, %r1850;
	mov.u32 	%r1892, %r1851;
	mov.u32 	%r1893, %r1852;
	mov.u32 	%r1894, %r1853;
	mov.u32 	%r1895, %r1854;
	mov.u32 	%r1896, %r1855;
	mov.u32 	%r1897, %r1856;
	mov.u32 	%r1898, %r1857;
	mov.u32 	%r1899, %r1858;
	mov.u32 	%r1900, %r1859;
	mov.u32 	%r1901, %r1860;
	mov.u32 	%r1902, %r1861;
	mov.u32 	%r1903, %r1862;
	mov.u32 	%r1905, %r1864;
	mov.u32 	%r1906, %r1865;
	mov.u32 	%r1907, %r1866;
	mov.u32 	%r1908, %r1867;
	mov.u32 	%r1909, %r1868;
	mov.u32 	%r1910, %r1869;
	mov.u32 	%r1911, %r1870;
	mov.u32 	%r1912, %r1871;
	mov.u32 	%r1913, %r1872;
	mov.u32 	%r1914, %r1873;
	mov.u32 	%r1915, %r1874;
	mov.u32 	%r1916, %r1875;
	mov.u32 	%r1917, %r1876;
	mov.u32 	%r1918, %r1877;
	mov.u32 	%r1919, %r1878;
	mov.u32 	%r1920, %r2508;
	mov.u32 	%r1921, %r1879;
	mov.u32 	%r1922, %r1880;
	mov.u32 	%r1923, %r1881;
	mov.u32 	%r1924, %r1882;
	mov.u32 	%r1925, %r1883;
	@%p299 bra 	$L__BB15_266;
	setp.leu.f32 	%p300, %f920, %f1231;
	mov.f32 	%f934, %f914;
	mov.f32 	%f935, %f915;
	mov.f32 	%f936, %f916;
	mov.f32 	%f937, %f917;
	mov.f32 	%f938, %f918;
	mov.f32 	%f939, %f919;
	mov.f32 	%f940, %f1231;
	mov.f32 	%f941, %f920;
	mov.f32 	%f942, %f921;
	mov.f32 	%f943, %f922;
	mov.f32 	%f944, %f923;
	mov.f32 	%f945, %f924;
	mov.f32 	%f946, %f925;
	mov.f32 	%f947, %f926;
	mov.f32 	%f948, %f927;
	mov.f32 	%f949, %f928;
	mov.f32 	%f950, %f929;
	mov.f32 	%f951, %f930;
	mov.f32 	%f952, %f931;
	mov.f32 	%f953, %f932;
	mov.u32 	%r1884, %r1844;
	mov.u32 	%r1885, %r1845;
	mov.u32 	%r1886, %r1846;
	mov.u32 	%r1887, %r1847;
	mov.u32 	%r1888, %r1848;
	mov.u32 	%r1889, %r1849;
	mov.u32 	%r1890, %r2467;
	mov.u32 	%r1891, %r1850;
	mov.u32 	%r1892, %r1851;
	mov.u32 	%r1893, %r1852;
	mov.u32 	%r1894, %r1853;
	mov.u32 	%r1895, %r1854;
	mov.u32 	%r1896, %r1855;
	mov.u32 	%r1897, %r1856;
	mov.u32 	%r1898, %r1857;
	mov.u32 	%r1899, %r1858;
	mov.u32 	%r1900, %r1859;
	mov.u32 	%r1901, %r1860;
	mov.u32 	%r1902, %r1861;
	mov.u32 	%r1903, %r1862;
	mov.u32 	%r1905, %r1864;
	mov.u32 	%r1906, %r1865;
	mov.u32 	%r1907, %r1866;
	mov.u32 	%r1908, %r1867;
	mov.u32 	%r1909, %r1868;
	mov.u32 	%r1910, %r1869;
	mov.u32 	%r1911, %r1870;
	mov.u32 	%r1912, %r1871;
	mov.u32 	%r1913, %r1872;
	mov.u32 	%r1914, %r1873;
	mov.u32 	%r1915, %r1874;
	mov.u32 	%r1916, %r1875;
	mov.u32 	%r1917, %r1876;
	mov.u32 	%r1918, %r1877;
	mov.u32 	%r1919, %r2508;
	mov.u32 	%r1920, %r1878;
	mov.u32 	%r1921, %r1879;
	mov.u32 	%r1922, %r1880;
	mov.u32 	%r1923, %r1881;
	mov.u32 	%r1924, %r1882;
	mov.u32 	%r1925, %r1883;
	@%p300 bra 	$L__BB15_266;
	setp.leu.f32 	%p301, %f921, %f1231;
	mov.f32 	%f934, %f914;
	mov.f32 	%f935, %f915;
	mov.f32 	%f936, %f916;
	mov.f32 	%f937, %f917;
	mov.f32 	%f938, %f918;
	mov.f32 	%f939, %f919;
	mov.f32 	%f940, %f920;
	mov.f32 	%f941, %f1231;
	mov.f32 	%f942, %f921;
	mov.f32 	%f943, %f922;
	mov.f32 	%f944, %f923;
	mov.f32 	%f945, %f924;
	mov.f32 	%f946, %f925;
	mov.f32 	%f947, %f926;
	mov.f32 	%f948, %f927;
	mov.f32 	%f949, %f928;
	mov.f32 	%f950, %f929;
	mov.f32 	%f951, %f930;
	mov.f32 	%f952, %f931;
	mov.f32 	%f953, %f932;
	mov.u32 	%r1884, %r1844;
	mov.u32 	%r1885, %r1845;
	mov.u32 	%r1886, %r1846;
	mov.u32 	%r1887, %r1847;
	mov.u32 	%r1888, %r1848;
	mov.u32 	%r1889, %r1849;
	mov.u32 	%r1890, %r1850;
	mov.u32 	%r1891, %r2467;
	mov.u32 	%r1892, %r1851;
	mov.u32 	%r1893, %r1852;
	mov.u32 	%r1894, %r1853;
	mov.u32 	%r1895, %r1854;
	mov.u32 	%r1896, %r1855;
	mov.u32 	%r1897, %r1856;
	mov.u32 	%r1898, %r1857;
	mov.u32 	%r1899, %r1858;
	mov.u32 	%r1900, %r1859;
	mov.u32 	%r1901, %r1860;
	mov.u32 	%r1902, %r1861;
	mov.u32 	%r1903, %r1862;
	mov.u32 	%r1905, %r1864;
	mov.u32 	%r1906, %r1865;
	mov.u32 	%r1907, %r1866;
	mov.u32 	%r1908, %r1867;
	mov.u32 	%r1909, %r1868;
	mov.u32 	%r1910, %r1869;
	mov.u32 	%r1911, %r1870;
	mov.u32 	%r1912, %r1871;
	mov.u32 	%r1913, %r1872;
	mov.u32 	%r1914, %r1873;
	mov.u32 	%r1915, %r1874;
	mov.u32 	%r1916, %r1875;
	mov.u32 	%r1917, %r1876;
	mov.u32 	%r1918, %r2508;
	mov.u32 	%r1919, %r1877;
	mov.u32 	%r1920, %r1878;
	mov.u32 	%r1921, %r1879;
	mov.u32 	%r1922, %r1880;
	mov.u32 	%r1923, %r1881;
	mov.u32 	%r1924, %r1882;
	mov.u32 	%r1925, %r1883;
	@%p301 bra 	$L__BB15_266;
	setp.leu.f32 	%p302, %f922, %f1231;
	mov.f32 	%f934, %f914;
	mov.f32 	%f935, %f915;
	mov.f32 	%f936, %f916;
	mov.f32 	%f937, %f917;
	mov.f32 	%f938, %f918;
	mov.f32 	%f939, %f919;
	mov.f32 	%f940, %f920;
	mov.f32 	%f941, %f921;
	mov.f32 	%f942, %f1231;
	mov.f32 	%f943, %f922;
	mov.f32 	%f944, %f923;
	mov.f32 	%f945, %f924;
	mov.f32 	%f946, %f925;
	mov.f32 	%f947, %f926;
	mov.f32 	%f948, %f927;
	mov.f32 	%f949, %f928;
	mov.f32 	%f950, %f929;
	mov.f32 	%f951, %f930;
	mov.f32 	%f952, %f931;
	mov.f32 	%f953, %f932;
	mov.u32 	%r1884, %r1844;
	mov.u32 	%r1885, %r1845;
	mov.u32 	%r1886, %r1846;
	mov.u32 	%r1887, %r1847;
	mov.u32 	%r1888, %r1848;
	mov.u32 	%r1889, %r1849;
	mov.u32 	%r1890, %r1850;
	mov.u32 	%r1891, %r1851;
	mov.u32 	%r1892, %r2467;
	mov.u32 	%r1893, %r1852;
	mov.u32 	%r1894, %r1853;
	mov.u32 	%r1895, %r1854;
	mov.u32 	%r1896, %r1855;
	mov.u32 	%r1897, %r1856;
	mov.u32 	%r1898, %r1857;
	mov.u32 	%r1899, %r1858;
	mov.u32 	%r1900, %r1859;
	mov.u32 	%r1901, %r1860;
	mov.u32 	%r1902, %r1861;
	mov.u32 	%r1903, %r1862;
	mov.u32 	%r1905, %r1864;
	mov.u32 	%r1906, %r1865;
	mov.u32 	%r1907, %r1866;
	mov.u32 	%r1908, %r1867;
	mov.u32 	%r1909, %r1868;
	mov.u32 	%r1910, %r1869;
	mov.u32 	%r1911, %r1870;
	mov.u32 	%r1912, %r1871;
	mov.u32 	%r1913, %r1872;
	mov.u32 	%r1914, %r1873;
	mov.u32 	%r1915, %r1874;
	mov.u32 	%r1916, %r1875;
	mov.u32 	%r1917, %r2508;
	mov.u32 	%r1918, %r1876;
	mov.u32 	%r1919, %r1877;
	mov.u32 	%r1920, %r1878;
	mov.u32 	%r1921, %r1879;
	mov.u32 	%r1922, %r1880;
	mov.u32 	%r1923, %r1881;
	mov.u32 	%r1924, %r1882;
	mov.u32 	%r1925, %r1883;
	@%p302 bra 	$L__BB15_266;
	setp.leu.f32 	%p303, %f923, %f1231;
	mov.f32 	%f934, %f914;
	mov.f32 	%f935, %f915;
	mov.f32 	%f936, %f916;
	mov.f32 	%f937, %f917;
	mov.f32 	%f938, %f918;
	mov.f32 	%f939, %f919;
	mov.f32 	%f940, %f920;
	mov.f32 	%f941, %f921;
	mov.f32 	%f942, %f922;
	mov.f32 	%f943, %f1231;
	mov.f32 	%f944, %f923;
	mov.f32 	%f945, %f924;
	mov.f32 	%f946, %f925;
	mov.f32 	%f947, %f926;
	mov.f32 	%f948, %f927;
	mov.f32 	%f949, %f928;
	mov.f32 	%f950, %f929;
	mov.f32 	%f951, %f930;
	mov.f32 	%f952, %f931;
	mov.f32 	%f953, %f932;
	mov.u32 	%r1884, %r1844;
	mov.u32 	%r1885, %r1845;
	mov.u32 	%r1886, %r1846;
	mov.u32 	%r1887, %r1847;
	mov.u32 	%r1888, %r1848;
	mov.u32 	%r1889, %r1849;
	mov.u32 	%r1890, %r1850;
	mov.u32 	%r1891, %r1851;
	mov.u32 	%r1892, %r1852;
	mov.u32 	%r1893, %r2467;
	mov.u32 	%r1894, %r1853;
	mov.u32 	%r1895, %r1854;
	mov.u32 	%r1896, %r1855;
	mov.u32 	%r1897, %r1856;
	mov.u32 	%r1898, %r1857;
	mov.u32 	%r1899, %r1858;
	mov.u32 	%r1900, %r1859;
	mov.u32 	%r1901, %r1860;
	mov.u32 	%r1902, %r1861;
	mov.u32 	%r1903, %r1862;
	mov.u32 	%r1905, %r1864;
	mov.u32 	%r1906, %r1865;
	mov.u32 	%r1907, %r1866;
	mov.u32 	%r1908, %r1867;
	mov.u32 	%r1909, %r1868;
	mov.u32 	%r1910, %r1869;
	mov.u32 	%r1911, %r1870;
	mov.u32 	%r1912, %r1871;
	mov.u32 	%r1913, %r1872;
	mov.u32 	%r1914, %r1873;
	mov.u32 	%r1915, %r1874;
	mov.u32 	%r1916, %r2508;
	mov.u32 	%r1917, %r1875;
	mov.u32 	%r1918, %r1876;
	mov.u32 	%r1919, %r1877;
	mov.u32 	%r1920, %r1878;
	mov.u32 	%r1921, %r1879;
	mov.u32 	%r1922, %r1880;
	mov.u32 	%r1923, %r1881;
	mov.u32 	%r1924, %r1882;
	mov.u32 	%r1925, %r1883;
	@%p303 bra 	$L__BB15_266;
	setp.leu.f32 	%p304, %f924, %f1231;
	mov.f32 	%f934, %f914;
	mov.f32 	%f935, %f915;
	mov.f32 	%f936, %f916;
	mov.f32 	%f937, %f917;
	mov.f32 	%f938, %f918;
	mov.f32 	%f939, %f919;
	mov.f32 	%f940, %f920;
	mov.f32 	%f941, %f921;
	mov.f32 	%f942, %f922;
	mov.f32 	%f943, %f923;
	mov.f32 	%f944, %f1231;
	mov.f32 	%f945, %f924;
	mov.f32 	%f946, %f925;
	mov.f32 	%f947, %f926;
	mov.f32 	%f948, %f927;
	mov.f32 	%f949, %f928;
	mov.f32 	%f950, %f929;
	mov.f32 	%f951, %f930;
	mov.f32 	%f952, %f931;
	mov.f32 	%f953, %f932;
	mov.u32 	%r1884, %r1844;
	mov.u32 	%r1885, %r1845;
	mov.u32 	%r1886, %r1846;
	mov.u32 	%r1887, %r1847;
	mov.u32 	%r1888, %r1848;
	mov.u32 	%r1889, %r1849;
	mov.u32 	%r1890, %r1850;
	mov.u32 	%r1891, %r1851;
	mov.u32 	%r1892, %r1852;
	mov.u32 	%r1893, %r1853;
	mov.u32 	%r1894, %r2467;
	mov.u32 	%r1895, %r1854;
	mov.u32 	%r1896, %r1855;
	mov.u32 	%r1897, %r1856;
	mov.u32 	%r1898, %r1857;
	mov.u32 	%r1899, %r1858;
	mov.u32 	%r1900, %r1859;
	mov.u32 	%r1901, %r1860;
	mov.u32 	%r1902, %r1861;
	mov.u32 	%r1903, %r1862;
	mov.u32 	%r1905, %r1864;
	mov.u32 	%r1906, %r1865;
	mov.u32 	%r1907, %r1866;
	mov.u32 	%r1908, %r1867;
	mov.u32 	%r1909, %r1868;
	mov.u32 	%r1910, %r1869;
	mov.u32 	%r1911, %r1870;
	mov.u32 	%r1912, %r1871;
	mov.u32 	%r1913, %r1872;
	mov.u32 	%r1914, %r1873;
	mov.u32 	%r1915, %r2508;
	mov.u32 	%r1916, %r1874;
	mov.u32 	%r1917, %r1875;
	mov.u32 	%r1918, %r1876;
	mov.u32 	%r1919, %r1877;
	mov.u32 	%r1920, %r1878;
	mov.u32 	%r1921, %r1879;
	mov.u32 	%r1922, %r1880;
	mov.u32 	%r1923, %r1881;
	mov.u32 	%r1924, %r1882;
	mov.u32 	%r1925, %r1883;
	@%p304 bra 	$L__BB15_266;
	setp.leu.f32 	%p305, %f925, %f1231;
	mov.f32 	%f934, %f914;
	mov.f32 	%f935, %f915;
	mov.f32 	%f936, %f916;
	mov.f32 	%f937, %f917;
	mov.f32 	%f938, %f918;
	mov.f32 	%f939, %f919;
	mov.f32 	%f940, %f920;
	mov.f32 	%f941, %f921;
	mov.f32 	%f942, %f922;
	mov.f32 	%f943, %f923;
	mov.f32 	%f944, %f924;
	mov.f32 	%f945, %f1231;
	mov.f32 	%f946, %f925;
	mov.f32 	%f947, %f926;
	mov.f32 	%f948, %f927;
	mov.f32 	%f949, %f928;
	mov.f32 	%f950, %f929;
	mov.f32 	%f951, %f930;
	mov.f32 	%f952, %f931;
	mov.f32 	%f953, %f932;
	mov.u32 	%r1884, %r1844;
	mov.u32 	%r1885, %r1845;
	mov.u32 	%r1886, %r1846;
	mov.u32 	%r1887, %r1847;
	mov.u32 	%r1888, %r1848;
	mov.u32 	%r1889, %r1849;
	mov.u32 	%r1890, %r1850;
	mov.u32 	%r1891, %r1851;
	mov.u32 	%r1892, %r1852;
	mov.u32 	%r1893, %r1853;
	mov.u32 	%r1894, %r1854;
	mov.u32 	%r1895, %r2467;
	mov.u32 	%r1896, %r1855;
	mov.u32 	%r1897, %r1856;
	mov.u32 	%r1898, %r1857;
	mov.u32 	%r1899, %r1858;
	mov.u32 	%r1900, %r1859;
	mov.u32 	%r1901, %r1860;
	mov.u32 	%r1902, %r1861;
	mov.u32 	%r1903, %r1862;
	mov.u32 	%r1905, %r1864;
	mov.u32 	%r1906, %r1865;
	mov.u32 	%r1907, %r1866;
	mov.u32 	%r1908, %r1867;
	mov.u32 	%r1909, %r1868;
	mov.u32 	%r1910, %r1869;
	mov.u32 	%r1911, %r1870;
	mov.u32 	%r1912, %r1871;
	mov.u32 	%r1913, %r1872;
	mov.u32 	%r1914, %r2508;
	mov.u32 	%r1915, %r1873;
	mov.u32 	%r1916, %r1874;
	mov.u32 	%r1917, %r1875;
	mov.u32 	%r1918, %r1876;
	mov.u32 	%r1919, %r1877;
	mov.u32 	%r1920, %r1878;
	mov.u32 	%r1921, %r1879;
	mov.u32 	%r1922, %r1880;
	mov.u32 	%r1923, %r1881;
	mov.u32 	%r1924, %r1882;
	mov.u32 	%r1925, %r1883;
	@%p305 bra 	$L__BB15_266;
	setp.leu.f32 	%p306, %f926, %f1231;
	mov.f32 	%f934, %f914;
	mov.f32 	%f935, %f915;
	mov.f32 	%f936, %f916;
	mov.f32 	%f937, %f917;
	mov.f32 	%f938, %f918;
	mov.f32 	%f939, %f919;
	mov.f32 	%f940, %f920;
	mov.f32 	%f941, %f921;
	mov.f32 	%f942, %f922;
	mov.f32 	%f943, %f923;
	mov.f32 	%f944, %f924;
	mov.f32 	%f945, %f925;
	mov.f32 	%f946, %f1231;
	mov.f32 	%f947, %f926;
	mov.f32 	%f948, %f927;
	mov.f32 	%f949, %f928;
	mov.f32 	%f950, %f929;
	mov.f32 	%f951, %f930;
	mov.f32 	%f952, %f931;
	mov.f32 	%f953, %f932;
	mov.u32 	%r1884, %r1844;
	mov.u32 	%r1885, %r1845;
	mov.u32 	%r1886, %r1846;
	mov.u32 	%r1887, %r1847;
	mov.u32 	%r1888, %r1848;
	mov.u32 	%r1889, %r1849;
	mov.u32 	%r1890, %r1850;
	mov.u32 	%r1891, %r1851;
	mov.u32 	%r1892, %r1852;
	mov.u32 	%r1893, %r1853;
	mov.u32 	%r1894, %r1854;
	mov.u32 	%r1895, %r1855;
	mov.u32 	%r1896, %r2467;
	mov.u32 	%r1897, %r1856;
	mov.u32 	%r1898, %r1857;
	mov.u32 	%r1899, %r1858;
	mov.u32 	%r1900, %r1859;
	mov.u32 	%r1901, %r1860;
	mov.u32 	%r1902, %r1861;
	mov.u32 	%r1903, %r1862;
	mov.u32 	%r1905, %r1864;
	mov.u32 	%r1906, %r1865;
	mov.u32 	%r1907, %r1866;
	mov.u32 	%r1908, %r1867;
	mov.u32 	%r1909, %r1868;
	mov.u32 	%r1910, %r1869;
	mov.u32 	%r1911, %r1870;
	mov.u32 	%r1912, %r1871;
	mov.u32 	%r1913, %r2508;
	mov.u32 	%r1914, %r1872;
	mov.u32 	%r1915, %r1873;
	mov.u32 	%r1916, %r1874;
	mov.u32 	%r1917, %r1875;
	mov.u32 	%r1918, %r1876;
	mov.u32 	%r1919, %r1877;
	mov.u32 	%r1920, %r1878;
	mov.u32 	%r1921, %r1879;
	mov.u32 	%r1922, %r1880;
	mov.u32 	%r1923, %r1881;
	mov.u32 	%r1924, %r1882;
	mov.u32 	%r1925, %r1883;
	@%p306 bra 	$L__BB15_266;
	setp.leu.f32 	%p307, %f927, %f1231;
	mov.f32 	%f934, %f914;
	mov.f32 	%f935, %f915;
	mov.f32 	%f936, %f916;
	mov.f32 	%f937, %f917;
	mov.f32 	%f938, %f918;
	mov.f32 	%f939, %f919;
	mov.f32 	%f940, %f920;
	mov.f32 	%f941, %f921;
	mov.f32 	%f942, %f922;
	mov.f32 	%f943, %f923;
	mov.f32 	%f944, %f924;
	mov.f32 	%f945, %f925;
	mov.f32 	%f946, %f926;
	mov.f32 	%f947, %f1231;
	mov.f32 	%f948, %f927;
	mov.f32 	%f949, %f928;
	mov.f32 	%f950, %f929;
	mov.f32 	%f951, %f930;
	mov.f32 	%f952, %f931;
	mov.f32 	%f953, %f932;
	mov.u32 	%r1884, %r1844;
	mov.u32 	%r1885, %r1845;
	mov.u32 	%r1886, %r1846;
	mov.u32 	%r1887, %r1847;
	mov.u32 	%r1888, %r1848;
	mov.u32 	%r1889, %r1849;
	mov.u32 	%r1890, %r1850;
	mov.u32 	%r1891, %r1851;
	mov.u32 	%r1892, %r1852;
	mov.u32 	%r1893, %r1853;
	mov.u32 	%r1894, %r1854;
	mov.u32 	%r1895, %r1855;
	mov.u32 	%r1896, %r1856;
	mov.u32 	%r1897, %r2467;
	mov.u32 	%r1898, %r1857;
	mov.u32 	%r1899, %r1858;
	mov.u32 	%r1900, %r1859;
	mov.u32 	%r1901, %r1860;
	mov.u32 	%r1902, %r1861;
	mov.u32 	%r1903, %r1862;
	mov.u32 	%r1905, %r1864;
	mov.u32 	%r1906, %r1865;
	mov.u32 	%r1907, %r1866;
	mov.u32 	%r1908, %r1867;
	mov.u32 	%r1909, %r1868;
	mov.u32 	%r1910, %r1869;
	mov.u32 	%r1911, %r1870;
	mov.u32 	%r1912, %r2508;
	mov.u32 	%r1913, %r1871;
	mov.u32 	%r1914, %r1872;
	mov.u32 	%r1915, %r1873;
	mov.u32 	%r1916, %r1874;
	mov.u32 	%r1917, %r1875;
	mov.u32 	%r1918, %r1876;
	mov.u32 	%r1919, %r1877;
	mov.u32 	%r1920, %r1878;
	mov.u32 	%r1921, %r1879;
	mov.u32 	%r1922, %r1880;
	mov.u32 	%r1923, %r1881;
	mov.u32 	%r1924, %r1882;
	mov.u32 	%r1925, %r1883;
	@%p307 bra 	$L__BB15_266;
	setp.leu.f32 	%p308, %f928, %f1231;
	mov.f32 	%f934, %f914;
	mov.f32 	%f935, %f915;
	mov.f32 	%f936, %f916;
	mov.f32 	%f937, %f917;
	mov.f32 	%f938, %f918;
	mov.f32 	%f939, %f919;
	mov.f32 	%f940, %f920;
	mov.f32 	%f941, %f921;
	mov.f32 	%f942, %f922;
	mov.f32 	%f943, %f923;
	mov.f32 	%f944, %f924;
	mov.f32 	%f945, %f925;
	mov.f32 	%f946, %f926;
	mov.f32 	%f947, %f927;
	mov.f32 	%f948, %f1231;
	mov.f32 	%f949, %f928;
	mov.f32 	%f950, %f929;
	mov.f32 	%f951, %f930;
	mov.f32 	%f952, %f931;
	mov.f32 	%f953, %f932;
	mov.u32 	%r1884, %r1844;
	mov.u32 	%r1885, %r1845;
	mov.u32 	%r1886, %r1846;
	mov.u32 	%r1887, %r1847;
	mov.u32 	%r1888, %r1848;
	mov.u32 	%r1889, %r1849;
	mov.u32 	%r1890, %r1850;
	mov.u32 	%r1891, %r1851;
	mov.u32 	%r1892, %r1852;
	mov.u32 	%r1893, %r1853;
	mov.u32 	%r1894, %r1854;
	mov.u32 	%r1895, %r1855;
	mov.u32 	%r1896, %r1856;
	mov.u32 	%r1897, %r1857;
	mov.u32 	%r1898, %r2467;
	mov.u32 	%r1899, %r1858;
	mov.u32 	%r1900, %r1859;
	mov.u32 	%r1901, %r1860;
	mov.u32 	%r1902, %r1861;
	mov.u32 	%r1903, %r1862;
	mov.u32 	%r1905, %r1864;
	mov.u32 	%r1906, %r1865;
	mov.u32 	%r1907, %r1866;
	mov.u32 	%r1908, %r1867;
	mov.u32 	%r1909, %r1868;
	mov.u32 	%r1910, %r1869;
	mov.u32 	%r1911, %r2508;
	mov.u32 	%r1912, %r1870;
	mov.u32 	%r1913, %r1871;
	mov.u32 	%r1914, %r1872;
	mov.u32 	%r1915, %r1873;
	mov.u32 	%r1916, %r1874;
	mov.u32 	%r1917, %r1875;
	mov.u32 	%r1918, %r1876;
	mov.u32 	%r1919, %r1877;
	mov.u32 	%r1920, %r1878;
	mov.u32 	%r1921, %r1879;
	mov.u32 	%r1922, %r1880;
	mov.u32 	%r1923, %r1881;
	mov.u32 	%r1924, %r1882;
	mov.u32 	%r1925, %r1883;
	@%p308 bra 	$L__BB15_266;
	setp.leu.f32 	%p309, %f929, %f1231;
	mov.f32 	%f934, %f914;
	mov.f32 	%f935, %f915;
	mov.f32 	%f936, %f916;
	mov.f32 	%f937, %f917;
	mov.f32 	%f938, %f918;
	mov.f32 	%f939, %f919;
	mov.f32 	%f940, %f920;
	mov.f32 	%f941, %f921;
	mov.f32 	%f942, %f922;
	mov.f32 	%f943, %f923;
	mov.f32 	%f944, %f924;
	mov.f32 	%f945, %f925;
	mov.f32 	%f946, %f926;
	mov.f32 	%f947, %f927;
	mov.f32 	%f948, %f928;
	mov.f32 	%f949, %f1231;
	mov.f32 	%f950, %f929;
	mov.f32 	%f951, %f930;
	mov.f32 	%f952, %f931;
	mov.f32 	%f953, %f932;
	mov.u32 	%r1884, %r1844;
	mov.u32 	%r1885, %r1845;
	mov.u32 	%r1886, %r1846;
	mov.u32 	%r1887, %r1847;
	mov.u32 	%r1888, %r1848;
	mov.u32 	%r1889, %r1849;
	mov.u32 	%r1890, %r1850;
	mov.u32 	%r1891, %r1851;
	mov.u32 	%r1892, %r1852;
	mov.u32 	%r1893, %r1853;
	mov.u32 	%r1894, %r1854;
	mov.u32 	%r1895, %r1855;
	mov.u32 	%r1896, %r1856;
	mov.u32 	%r1897, %r1857;
	mov.u32 	%r1898, %r1858;
	mov.u32 	%r1899, %r2467;
	mov.u32 	%r1900, %r1859;
	mov.u32 	%r1901, %r1860;
	mov.u32 	%r1902, %r1861;
	mov.u32 	%r1903, %r1862;
	mov.u32 	%r1905, %r1864;
	mov.u32 	%r1906, %r1865;
	mov.u32 	%r1907, %r1866;
	mov.u32 	%r1908, %r1867;
	mov.u32 	%r1909, %r1868;
	mov.u32 	%r1910, %r2508;
	mov.u32 	%r1911, %r1869;
	mov.u32 	%r1912, %r1870;
	mov.u32 	%r1913, %r1871;
	mov.u32 	%r1914, %r1872;
	mov.u32 	%r1915, %r1873;
	mov.u32 	%r1916, %r1874;
	mov.u32 	%r1917, %r1875;
	mov.u32 	%r1918, %r1876;
	mov.u32 	%r1919, %r1877;
	mov.u32 	%r1920, %r1878;
	mov.u32 	%r1921, %r1879;
	mov.u32 	%r1922, %r1880;
	mov.u32 	%r1923, %r1881;
	mov.u32 	%r1924, %r1882;
	mov.u32 	%r1925, %r1883;
	@%p309 bra 	$L__BB15_266;
	setp.leu.f32 	%p310, %f930, %f1231;
	mov.f32 	%f934, %f914;
	mov.f32 	%f935, %f915;
	mov.f32 	%f936, %f916;
	mov.f32 	%f937, %f917;
	mov.f32 	%f938, %f918;
	mov.f32 	%f939, %f919;
	mov.f32 	%f940, %f920;
	mov.f32 	%f941, %f921;
	mov.f32 	%f942, %f922;
	mov.f32 	%f943, %f923;
	mov.f32 	%f944, %f924;
	mov.f32 	%f945, %f925;
	mov.f32 	%f946, %f926;
	mov.f32 	%f947, %f927;
	mov.f32 	%f948, %f928;
	mov.f32 	%f949, %f929;
	mov.f32 	%f950, %f1231;
	mov.f32 	%f951, %f930;
	mov.f32 	%f952, %f931;
	mov.f32 	%f953, %f932;
	mov.u32 	%r1884, %r1844;
	mov.u32 	%r1885, %r1845;
	mov.u32 	%r1886, %r1846;
	mov.u32 	%r1887, %r1847;
	mov.u32 	%r1888, %r1848;
	mov.u32 	%r1889, %r1849;
	mov.u32 	%r1890, %r1850;
	mov.u32 	%r1891, %r1851;
	mov.u32 	%r1892, %r1852;
	mov.u32 	%r1893, %r1853;
	mov.u32 	%r1894, %r1854;
	mov.u32 	%r1895, %r1855;
	mov.u32 	%r1896, %r1856;
	mov.u32 	%r1897, %r1857;
	mov.u32 	%r1898, %r1858;
	mov.u32 	%r1899, %r1859;
	mov.u32 	%r1900, %r2467;
	mov.u32 	%r1901, %r1860;
	mov.u32 	%r1902, %r1861;
	mov.u32 	%r1903, %r1862;
	mov.u32 	%r1905, %r1864;
	mov.u32 	%r1906, %r1865;
	mov.u32 	%r1907, %r1866;
	mov.u32 	%r1908, %r1867;
	mov.u32 	%r1909, %r2508;
	mov.u32 	%r1910, %r1868;
	mov.u32 	%r1911, %r1869;
	mov.u32 	%r1912, %r1870;
	mov.u32 	%r1913, %r1871;
	mov.u32 	%r1914, %r1872;
	mov.u32 	%r1915, %r1873;
	mov.u32 	%r1916, %r1874;
	mov.u32 	%r1917, %r1875;
	mov.u32 	%r1918, %r1876;
	mov.u32 	%r1919, %r1877;
	mov.u32 	%r1920, %r1878;
	mov.u32 	%r1921, %r1879;
	mov.u32 	%r1922, %r1880;
	mov.u32 	%r1923, %r1881;
	mov.u32 	%r1924, %r1882;
	mov.u32 	%r1925, %r1883;
	@%p310 bra 	$L__BB15_266;
	setp.leu.f32 	%p311, %f931, %f1231;
	mov.f32 	%f934, %f914;
	mov.f32 	%f935, %f915;
	mov.f32 	%f936, %f916;
	mov.f32 	%f937, %f917;
	mov.f32 	%f938, %f918;
	mov.f32 	%f939, %f919;
	mov.f32 	%f940, %f920;
	mov.f32 	%f941, %f921;
	mov.f32 	%f942, %f922;
	mov.f32 	%f943, %f923;
	mov.f32 	%f944, %f924;
	mov.f32 	%f945, %f925;
	mov.f32 	%f946, %f926;
	mov.f32 	%f947, %f927;
	mov.f32 	%f948, %f928;
	mov.f32 	%f949, %f929;
	mov.f32 	%f950, %f930;
	mov.f32 	%f951, %f1231;
	mov.f32 	%f952, %f931;
	mov.f32 	%f953, %f932;
	mov.u32 	%r1884, %r1844;
	mov.u32 	%r1885, %r1845;
	mov.u32 	%r1886, %r1846;
	mov.u32 	%r1887, %r1847;
	mov.u32 	%r1888, %r1848;
	mov.u32 	%r1889, %r1849;
	mov.u32 	%r1890, %r1850;
	mov.u32 	%r1891, %r1851;
	mov.u32 	%r1892, %r1852;
	mov.u32 	%r1893, %r1853;
	mov.u32 	%r1894, %r1854;
	mov.u32 	%r1895, %r1855;
	mov.u32 	%r1896, %r1856;
	mov.u32 	%r1897, %r1857;
	mov.u32 	%r1898, %r1858;
	mov.u32 	%r1899, %r1859;
	mov.u32 	%r1900, %r1860;
	mov.u32 	%r1901, %r2467;
	mov.u32 	%r1902, %r1861;
	mov.u32 	%r1903, %r1862;
	mov.u32 	%r1905, %r1864;
	mov.u32 	%r1906, %r1865;
	mov.u32 	%r1907, %r1866;
	mov.u32 	%r1908, %r2508;
	mov.u32 	%r1909, %r1867;
	mov.u32 	%r1910, %r1868;
	mov.u32 	%r1911, %r1869;
	mov.u32 	%r1912, %r1870;
	mov.u32 	%r1913, %r1871;
	mov.u32 	%r1914, %r1872;
	mov.u32 	%r1915, %r1873;
	mov.u32 	%r1916, %r1874;
	mov.u32 	%r1917, %r1875;
	mov.u32 	%r1918, %r1876;
	mov.u32 	%r1919, %r1877;
	mov.u32 	%r1920, %r1878;
	mov.u32 	%r1921, %r1879;
	mov.u32 	%r1922, %r1880;
	mov.u32 	%r1923, %r1881;
	mov.u32 	%r1924, %r1882;
	mov.u32 	%r1925, %r1883;
	@%p311 bra 	$L__BB15_266;
	setp.leu.f32 	%p312, %f932, %f1231;
	mov.f32 	%f934, %f914;
	mov.f32 	%f935, %f915;
	mov.f32 	%f936, %f916;
	mov.f32 	%f937, %f917;
	mov.f32 	%f938, %f918;
	mov.f32 	%f939, %f919;
	mov.f32 	%f940, %f920;
	mov.f32 	%f941, %f921;
	mov.f32 	%f942, %f922;
	mov.f32 	%f943, %f923;
	mov.f32 	%f944, %f924;
	mov.f32 	%f945, %f925;
	mov.f32 	%f946, %f926;
	mov.f32 	%f947, %f927;
	mov.f32 	%f948, %f928;
	mov.f32 	%f949, %f929;
	mov.f32 	%f950, %f930;
	mov.f32 	%f951, %f931;
	mov.f32 	%f952, %f1231;
	mov.f32 	%f953, %f932;
	mov.u32 	%r1884, %r1844;
	mov.u32 	%r1885, %r1845;
	mov.u32 	%r1886, %r1846;
	mov.u32 	%r1887, %r1847;
	mov.u32 	%r1888, %r1848;
	mov.u32 	%r1889, %r1849;
	mov.u32 	%r1890, %r1850;
	mov.u32 	%r1891, %r1851;
	mov.u32 	%r1892, %r1852;
	mov.u32 	%r1893, %r1853;
	mov.u32 	%r1894, %r1854;
	mov.u32 	%r1895, %r1855;
	mov.u32 	%r1896, %r1856;
	mov.u32 	%r1897, %r1857;
	mov.u32 	%r1898, %r1858;
	mov.u32 	%r1899, %r1859;
	mov.u32 	%r1900, %r1860;
	mov.u32 	%r1901, %r1861;
	mov.u32 	%r1902, %r2467;
	mov.u32 	%r1903, %r1862;
	mov.u32 	%r1905, %r1864;
	mov.u32 	%r1906, %r1865;
	mov.u32 	%r1907, %r2508;
	mov.u32 	%r1908, %r1866;
	mov.u32 	%r1909, %r1867;
	mov.u32 	%r1910, %r1868;
	mov.u32 	%r1911, %r1869;
	mov.u32 	%r1912, %r1870;
	mov.u32 	%r1913, %r1871;
	mov.u32 	%r1914, %r1872;
	mov.u32 	%r1915, %r1873;
	mov.u32 	%r1916, %r1874;
	mov.u32 	%r1917, %r1875;
	mov.u32 	%r1918, %r1876;
	mov.u32 	%r1919, %r1877;
	mov.u32 	%r1920, %r1878;
	mov.u32 	%r1921, %r1879;
	mov.u32 	%r1922, %r1880;
	mov.u32 	%r1923, %r1881;
	mov.u32 	%r1924, %r1882;
	mov.u32 	%r1925, %r1883;
	@%p312 bra 	$L__BB15_266;
	setp.leu.f32 	%p313, %f1251, %f1231;
	mov.f32 	%f934, %f914;
	mov.f32 	%f935, %f915;
	mov.f32 	%f936, %f916;
	mov.f32 	%f937, %f917;
	mov.f32 	%f938, %f918;
	mov.f32 	%f939, %f919;
	mov.f32 	%f940, %f920;
	mov.f32 	%f941, %f921;
	mov.f32 	%f942, %f922;
	mov.f32 	%f943, %f923;
	mov.f32 	%f944, %f924;
	mov.f32 	%f945, %f925;
	mov.f32 	%f946, %f926;
	mov.f32 	%f947, %f927;
	mov.f32 	%f948, %f928;
	mov.f32 	%f949, %f929;
	mov.f32 	%f950, %f930;
	mov.f32 	%f951, %f931;
	mov.f32 	%f952, %f932;
	mov.f32 	%f953, %f1231;
	mov.u32 	%r1884, %r1844;
	mov.u32 	%r1885, %r1845;
	mov.u32 	%r1886, %r1846;
	mov.u32 	%r1887, %r1847;
	mov.u32 	%r1888, %r1848;
	mov.u32 	%r1889, %r1849;
	mov.u32 	%r1890, %r1850;
	mov.u32 	%r1891, %r1851;
	mov.u32 	%r1892, %r1852;
	mov.u32 	%r1893, %r1853;
	mov.u32 	%r1894, %r1854;
	mov.u32 	%r1895, %r1855;
	mov.u32 	%r1896, %r1856;
	mov.u32 	%r1897, %r1857;
	mov.u32 	%r1898, %r1858;
	mov.u32 	%r1899, %r1859;
	mov.u32 	%r1900, %r1860;
	mov.u32 	%r1901, %r1861;
	mov.u32 	%r1902, %r1862;
	mov.u32 	%r1903, %r2467;
	mov.u32 	%r1905, %r1864;
	mov.u32 	%r1906, %r2508;
	mov.u32 	%r1907, %r1865;
	mov.u32 	%r1908, %r1866;
	mov.u32 	%r1909, %r1867;
	mov.u32 	%r1910, %r1868;
	mov.u32 	%r1911, %r1869;
	mov.u32 	%r1912, %r1870;
	mov.u32 	%r1913, %r1871;
	mov.u32 	%r1914, %r1872;
	mov.u32 	%r1915, %r1873;
	mov.u32 	%r1916, %r1874;
	mov.u32 	%r1917, %r1875;
	mov.u32 	%r1918, %r1876;
	mov.u32 	%r1919, %r1877;
	mov.u32 	%r1920, %r1878;
	mov.u32 	%r1921, %r1879;
	mov.u32 	%r1922, %r1880;
	mov.u32 	%r1923, %r1881;
	mov.u32 	%r1924, %r1882;
	mov.u32 	%r1925, %r1883;
	@%p313 bra 	$L__BB15_266;
	mov.f32 	%f934, %f914;
	mov.f32 	%f935, %f915;
	mov.f32 	%f936, %f916;
	mov.f32 	%f937, %f917;
	mov.f32 	%f938, %f918;
	mov.f32 	%f939, %f919;
	mov.f32 	%f940, %f920;
	mov.f32 	%f941, %f921;
	mov.f32 	%f942, %f922;
	mov.f32 	%f943, %f923;
	mov.f32 	%f944, %f924;
	mov.f32 	%f945, %f925;
	mov.f32 	%f946, %f926;
	mov.f32 	%f947, %f927;
	mov.f32 	%f948, %f928;
	mov.f32 	%f949, %f929;
	mov.f32 	%f950, %f930;
	mov.f32 	%f951, %f931;
	mov.f32 	%f952, %f932;
	mov.f32 	%f953, %f1251;
	mov.f32 	%f1251, %f1231;
	mov.u32 	%r1884, %r1844;
	mov.u32 	%r1885, %r1845;
	mov.u32 	%r1886, %r1846;
	mov.u32 	%r1887, %r1847;
	mov.u32 	%r1888, %r1848;
	mov.u32 	%r1889, %r1849;
	mov.u32 	%r1890, %r1850;
	mov.u32 	%r1891, %r1851;
	mov.u32 	%r1892, %r1852;
	mov.u32 	%r1893, %r1853;
	mov.u32 	%r1894, %r1854;
	mov.u32 	%r1895, %r1855;
	mov.u32 	%r1896, %r1856;
	mov.u32 	%r1897, %r1857;
	mov.u32 	%r1898, %r1858;
	mov.u32 	%r1899, %r1859;
	mov.u32 	%r1900, %r1860;
	mov.u32 	%r1901, %r1861;
	mov.u32 	%r1902, %r1862;
	mov.u32 	%r1903, %r2487;
	mov.u32 	%r2487, %r2467;
	mov.u32 	%r1905, %r2508;
	mov.u32 	%r1906, %r1864;
	mov.u32 	%r1907, %r1865;
	mov.u32 	%r1908, %r1866;
	mov.u32 	%r1909, %r1867;
	mov.u32 	%r1910, %r1868;
	mov.u32 	%r1911, %r1869;
	mov.u32 	%r1912, %r1870;
	mov.u32 	%r1913, %r1871;
	mov.u32 	%r1914, %r1872;
	mov.u32 	%r1915, %r1873;
	mov.u32 	%r1916, %r1874;
	mov.u32 	%r1917, %r1875;
	mov.u32 	%r1918, %r1876;
	mov.u32 	%r1919, %r1877;
	mov.u32 	%r1920, %r1878;
	mov.u32 	%r1921, %r1879;
	mov.u32 	%r1922, %r1880;
	mov.u32 	%r1923, %r1881;
	mov.u32 	%r1924, %r1882;
	mov.u32 	%r1925, %r1883;
$L__BB15_266:
	setp.leu.f32 	%p314, %f934, %f1230;
	mov.f32 	%f955, %f1230;
	mov.f32 	%f956, %f934;
	mov.f32 	%f957, %f935;
	mov.f32 	%f958, %f936;
	mov.f32 	%f959, %f937;
	mov.f32 	%f960, %f938;
	mov.f32 	%f961, %f939;
	mov.f32 	%f962, %f940;
	mov.f32 	%f963, %f941;
	mov.f32 	%f964, %f942;
	mov.f32 	%f965, %f943;
	mov.f32 	%f966, %f944;
	mov.f32 	%f967, %f945;
	mov.f32 	%f968, %f946;
	mov.f32 	%f969, %f947;
	mov.f32 	%f970, %f948;
	mov.f32 	%f971, %f949;
	mov.f32 	%f972, %f950;
	mov.f32 	%f973, %f951;
	mov.f32 	%f974, %f952;
	mov.f32 	%f975, %f953;
	mov.u32 	%r1926, %r2466;
	mov.u32 	%r1927, %r1884;
	mov.u32 	%r1928, %r1885;
	mov.u32 	%r1929, %r1886;
	mov.u32 	%r1930, %r1887;
	mov.u32 	%r1931, %r1888;
	mov.u32 	%r1932, %r1889;
	mov.u32 	%r1933, %r1890;
	mov.u32 	%r1934, %r1891;
	mov.u32 	%r1935, %r1892;
	mov.u32 	%r1936, %r1893;
	mov.u32 	%r1937, %r1894;
	mov.u32 	%r1938, %r1895;
	mov.u32 	%r1939, %r1896;
	mov.u32 	%r1940, %r1897;
	mov.u32 	%r1941, %r1898;
	mov.u32 	%r1942, %r1899;
	mov.u32 	%r1943, %r1900;
	mov.u32 	%r1944, %r1901;
	mov.u32 	%r1945, %r1902;
	mov.u32 	%r1946, %r1903;
	mov.u32 	%r1948, %r1905;
	mov.u32 	%r1949, %r1906;
	mov.u32 	%r1950, %r1907;
	mov.u32 	%r1951, %r1908;
	mov.u32 	%r1952, %r1909;
	mov.u32 	%r1953, %r1910;
	mov.u32 	%r1954, %r1911;
	mov.u32 	%r1955, %r1912;
	mov.u32 	%r1956, %r1913;
	mov.u32 	%r1957, %r1914;
	mov.u32 	%r1958, %r1915;
	mov.u32 	%r1959, %r1916;
	mov.u32 	%r1960, %r1917;
	mov.u32 	%r1961, %r1918;
	mov.u32 	%r1962, %r1919;
	mov.u32 	%r1963, %r1920;
	mov.u32 	%r1964, %r1921;
	mov.u32 	%r1965, %r1922;
	mov.u32 	%r1966, %r1923;
	mov.u32 	%r1967, %r1924;
	mov.u32 	%r1968, %r1925;
	mov.u32 	%r1969, %r2509;
	@%p314 bra 	$L__BB15_288;
	setp.leu.f32 	%p315, %f935, %f1230;
	mov.f32 	%f955, %f934;
	mov.f32 	%f956, %f1230;
	mov.f32 	%f957, %f935;
	mov.f32 	%f958, %f936;
	mov.f32 	%f959, %f937;
	mov.f32 	%f960, %f938;
	mov.f32 	%f961, %f939;
	mov.f32 	%f962, %f940;
	mov.f32 	%f963, %f941;
	mov.f32 	%f964, %f942;
	mov.f32 	%f965, %f943;
	mov.f32 	%f966, %f944;
	mov.f32 	%f967, %f945;
	mov.f32 	%f968, %f946;
	mov.f32 	%f969, %f947;
	mov.f32 	%f970, %f948;
	mov.f32 	%f971, %f949;
	mov.f32 	%f972, %f950;
	mov.f32 	%f973, %f951;
	mov.f32 	%f974, %f952;
	mov.f32 	%f975, %f953;
	mov.u32 	%r1926, %r1884;
	mov.u32 	%r1927, %r2466;
	mov.u32 	%r1928, %r1885;
	mov.u32 	%r1929, %r1886;
	mov.u32 	%r1930, %r1887;
	mov.u32 	%r1931, %r1888;
	mov.u32 	%r1932, %r1889;
	mov.u32 	%r1933, %r1890;
	mov.u32 	%r1934, %r1891;
	mov.u32 	%r1935, %r1892;
	mov.u32 	%r1936, %r1893;
	mov.u32 	%r1937, %r1894;
	mov.u32 	%r1938, %r1895;
	mov.u32 	%r1939, %r1896;
	mov.u32 	%r1940, %r1897;
	mov.u32 	%r1941, %r1898;
	mov.u32 	%r1942, %r1899;
	mov.u32 	%r1943, %r1900;
	mov.u32 	%r1944, %r1901;
	mov.u32 	%r1945, %r1902;
	mov.u32 	%r1946, %r1903;
	mov.u32 	%r1948, %r1905;
	mov.u32 	%r1949, %r1906;
	mov.u32 	%r1950, %r1907;
	mov.u32 	%r1951, %r1908;
	mov.u32 	%r1952, %r1909;
	mov.u32 	%r1953, %r1910;
	mov.u32 	%r1954, %r1911;
	mov.u32 	%r1955, %r1912;
	mov.u32 	%r1956, %r1913;
	mov.u32 	%r1957, %r1914;
	mov.u32 	%r1958, %r1915;
	mov.u32 	%r1959, %r1916;
	mov.u32 	%r1960, %r1917;
	mov.u32 	%r1961, %r1918;
	mov.u32 	%r1962, %r1919;
	mov.u32 	%r1963, %r1920;
	mov.u32 	%r1964, %r1921;
	mov.u32 	%r1965, %r1922;
	mov.u32 	%r1966, %r1923;
	mov.u32 	%r1967, %r1924;
	mov.u32 	%r1968, %r2509;
	mov.u32 	%r1969, %r1925;
	@%p315 bra 	$L__BB15_288;
	setp.leu.f32 	%p316, %f936, %f1230;
	mov.f32 	%f955, %f934;
	mov.f32 	%f956, %f935;
	mov.f32 	%f957, %f1230;
	mov.f32 	%f958, %f936;
	mov.f32 	%f959, %f937;
	mov.f32 	%f960, %f938;
	mov.f32 	%f961, %f939;
	mov.f32 	%f962, %f940;
	mov.f32 	%f963, %f941;
	mov.f32 	%f964, %f942;
	mov.f32 	%f965, %f943;
	mov.f32 	%f966, %f944;
	mov.f32 	%f967, %f945;
	mov.f32 	%f968, %f946;
	mov.f32 	%f969, %f947;
	mov.f32 	%f970, %f948;
	mov.f32 	%f971, %f949;
	mov.f32 	%f972, %f950;
	mov.f32 	%f973, %f951;
	mov.f32 	%f974, %f952;
	mov.f32 	%f975, %f953;
	mov.u32 	%r1926, %r1884;
	mov.u32 	%r1927, %r1885;
	mov.u32 	%r1928, %r2466;
	mov.u32 	%r1929, %r1886;
	mov.u32 	%r1930, %r1887;
	mov.u32 	%r1931, %r1888;
	mov.u32 	%r1932, %r1889;
	mov.u32 	%r1933, %r1890;
	mov.u32 	%r1934, %r1891;
	mov.u32 	%r1935, %r1892;
	mov.u32 	%r1936, %r1893;
	mov.u32 	%r1937, %r1894;
	mov.u32 	%r1938, %r1895;
	mov.u32 	%r1939, %r1896;
	mov.u32 	%r1940, %r1897;
	mov.u32 	%r1941, %r1898;
	mov.u32 	%r1942, %r1899;
	mov.u32 	%r1943, %r1900;
	mov.u32 	%r1944, %r1901;
	mov.u32 	%r1945, %r1902;
	mov.u32 	%r1946, %r1903;
	mov.u32 	%r1948, %r1905;
	mov.u32 	%r1949, %r1906;
	mov.u32 	%r1950, %r1907;
	mov.u32 	%r1951, %r1908;
	mov.u32 	%r1952, %r1909;
	mov.u32 	%r1953, %r1910;
	mov.u32 	%r1954, %r1911;
	mov.u32 	%r1955, %r1912;
	mov.u32 	%r1956, %r1913;
	mov.u32 	%r1957, %r1914;
	mov.u32 	%r1958, %r1915;
	mov.u32 	%r1959, %r1916;
	mov.u32 	%r1960, %r1917;
	mov.u32 	%r1961, %r1918;
	mov.u32 	%r1962, %r1919;
	mov.u32 	%r1963, %r1920;
	mov.u32 	%r1964, %r1921;
	mov.u32 	%r1965, %r1922;
	mov.u32 	%r1966, %r1923;
	mov.u32 	%r1967, %r2509;
	mov.u32 	%r1968, %r1924;
	mov.u32 	%r1969, %r1925;
	@%p316 bra 	$L__BB15_288;
	setp.leu.f32 	%p317, %f937, %f1230;
	mov.f32 	%f955, %f934;
	mov.f32 	%f956, %f935;
	mov.f32 	%f957, %f936;
	mov.f32 	%f958, %f1230;
	mov.f32 	%f959, %f937;
	mov.f32 	%f960, %f938;
	mov.f32 	%f961, %f939;
	mov.f32 	%f962, %f940;
	mov.f32 	%f963, %f941;
	mov.f32 	%f964, %f942;
	mov.f32 	%f965, %f943;
	mov.f32 	%f966, %f944;
	mov.f32 	%f967, %f945;
	mov.f32 	%f968, %f946;
	mov.f32 	%f969, %f947;
	mov.f32 	%f970, %f948;
	mov.f32 	%f971, %f949;
	mov.f32 	%f972, %f950;
	mov.f32 	%f973, %f951;
	mov.f32 	%f974, %f952;
	mov.f32 	%f975, %f953;
	mov.u32 	%r1926, %r1884;
	mov.u32 	%r1927, %r1885;
	mov.u32 	%r1928, %r1886;
	mov.u32 	%r1929, %r2466;
	mov.u32 	%r1930, %r1887;
	mov.u32 	%r1931, %r1888;
	mov.u32 	%r1932, %r1889;
	mov.u32 	%r1933, %r1890;
	mov.u32 	%r1934, %r1891;
	mov.u32 	%r1935, %r1892;
	mov.u32 	%r1936, %r1893;
	mov.u32 	%r1937, %r1894;
	mov.u32 	%r1938, %r1895;
	mov.u32 	%r1939, %r1896;
	mov.u32 	%r1940, %r1897;
	mov.u32 	%r1941, %r1898;
	mov.u32 	%r1942, %r1899;
	mov.u32 	%r1943, %r1900;
	mov.u32 	%r1944, %r1901;
	mov.u32 	%r1945, %r1902;
	mov.u32 	%r1946, %r1903;
	mov.u32 	%r1948, %r1905;
	mov.u32 	%r1949, %r1906;
	mov.u32 	%r1950, %r1907;
	mov.u32 	%r1951, %r1908;
	mov.u32 	%r1952, %r1909;
	mov.u32 	%r1953, %r1910;
	mov.u32 	%r1954, %r1911;
	mov.u32 	%r1955, %r1912;
	mov.u32 	%r1956, %r1913;
	mov.u32 	%r1957, %r1914;
	mov.u32 	%r1958, %r1915;
	mov.u32 	%r1959, %r1916;
	mov.u32 	%r1960, %r1917;
	mov.u32 	%r1961, %r1918;
	mov.u32 	%r1962, %r1919;
	mov.u32 	%r1963, %r1920;
	mov.u32 	%r1964, %r1921;
	mov.u32 	%r1965, %r1922;
	mov.u32 	%r1966, %r2509;
	mov.u32 	%r1967, %r1923;
	mov.u32 	%r1968, %r1924;
	mov.u32 	%r1969, %r1925;
	@%p317 bra 	$L__BB15_288;
	setp.leu.f32 	%p318, %f938, %f1230;
	mov.f32 	%f955, %f934;
	mov.f32 	%f956, %f935;
	mov.f32 	%f957, %f936;
	mov.f32 	%f958, %f937;
	mov.f32 	%f959, %f1230;
	mov.f32 	%f960, %f938;
	mov.f32 	%f961, %f939;
	mov.f32 	%f962, %f940;
	mov.f32 	%f963, %f941;
	mov.f32 	%f964, %f942;
	mov.f32 	%f965, %f943;
	mov.f32 	%f966, %f944;
	mov.f32 	%f967, %f945;
	mov.f32 	%f968, %f946;
	mov.f32 	%f969, %f947;
	mov.f32 	%f970, %f948;
	mov.f32 	%f971, %f949;
	mov.f32 	%f972, %f950;
	mov.f32 	%f973, %f951;
	mov.f32 	%f974, %f952;
	mov.f32 	%f975, %f953;
	mov.u32 	%r1926, %r1884;
	mov.u32 	%r1927, %r1885;
	mov.u32 	%r1928, %r1886;
	mov.u32 	%r1929, %r1887;
	mov.u32 	%r1930, %r2466;
	mov.u32 	%r1931, %r1888;
	mov.u32 	%r1932, %r1889;
	mov.u32 	%r1933, %r1890;
	mov.u32 	%r1934, %r1891;
	mov.u32 	%r1935, %r1892;
	mov.u32 	%r1936, %r1893;
	mov.u32 	%r1937, %r1894;
	mov.u32 	%r1938, %r1895;
	mov.u32 	%r1939, %r1896;
	mov.u32 	%r1940, %r1897;
	mov.u32 	%r1941, %r1898;
	mov.u32 	%r1942, %r1899;
	mov.u32 	%r1943, %r1900;
	mov.u32 	%r1944, %r1901;
	mov.u32 	%r1945, %r1902;
	mov.u32 	%r1946, %r1903;
	mov.u32 	%r1948, %r1905;
	mov.u32 	%r1949, %r1906;
	mov.u32 	%r1950, %r1907;
	mov.u32 	%r1951, %r1908;
	mov.u32 	%r1952, %r1909;
	mov.u32 	%r1953, %r1910;
	mov.u32 	%r1954, %r1911;
	mov.u32 	%r1955, %r1912;
	mov.u32 	%r1956, %r1913;
	mov.u32 	%r1957, %r1914;
	mov.u32 	%r1958, %r1915;
	mov.u32 	%r1959, %r1916;
	mov.u32 	%r1960, %r1917;
	mov.u32 	%r1961, %r1918;
	mov.u32 	%r1962, %r1919;
	mov.u32 	%r1963, %r1920;
	mov.u32 	%r1964, %r1921;
	mov.u32 	%r1965, %r2509;
	mov.u32 	%r1966, %r1922;
	mov.u32 	%r1967, %r1923;
	mov.u32 	%r1968, %r1924;
	mov.u32 	%r1969, %r1925;
	@%p318 bra 	$L__BB15_288;
	setp.leu.f32 	%p319, %f939, %f1230;
	mov.f32 	%f955, %f934;
	mov.f32 	%f956, %f935;
	mov.f32 	%f957, %f936;
	mov.f32 	%f958, %f937;
	mov.f32 	%f959, %f938;
	mov.f32 	%f960, %f1230;
	mov.f32 	%f961, %f939;
	mov.f32 	%f962, %f940;
	mov.f32 	%f963, %f941;
	mov.f32 	%f964, %f942;
	mov.f32 	%f965, %f943;
	mov.f32 	%f966, %f944;
	mov.f32 	%f967, %f945;
	mov.f32 	%f968, %f946;
	mov.f32 	%f969, %f947;
	mov.f32 	%f970, %f948;
	mov.f32 	%f971, %f949;
	mov.f32 	%f972, %f950;
	mov.f32 	%f973, %f951;
	mov.f32 	%f974, %f952;
	mov.f32 	%f975, %f953;
	mov.u32 	%r1926, %r1884;
	mov.u32 	%r1927, %r1885;
	mov.u32 	%r1928, %r1886;
	mov.u32 	%r1929, %r1887;
	mov.u32 	%r1930, %r1888;
	mov.u32 	%r1931, %r2466;
	mov.u32 	%r1932, %r1889;
	mov.u32 	%r1933, %r1890;
	mov.u32 	%r1934, %r1891;
	mov.u32 	%r1935, %r1892;
	mov.u32 	%r1936, %r1893;
	mov.u32 	%r1937, %r1894;
	mov.u32 	%r1938, %r1895;
	mov.u32 	%r1939, %r1896;
	mov.u32 	%r1940, %r1897;
	mov.u32 	%r1941, %r1898;
	mov.u32 	%r1942, %r1899;
	mov.u32 	%r1943, %r1900;
	mov.u32 	%r1944, %r1901;
	mov.u32 	%r1945, %r1902;
	mov.u32 	%r1946, %r1903;
	mov.u32 	%r1948, %r1905;
	mov.u32 	%r1949, %r1906;
	mov.u32 	%r1950, %r1907;
	mov.u32 	%r1951, %r1908;
	mov.u32 	%r1952, %r1909;
	mov.u32 	%r1953, %r1910;
	mov.u32 	%r1954, %r1911;
	mov.u32 	%r1955, %r1912;
	mov.u32 	%r1956, %r1913;
	mov.u32 	%r1957, %r1914;
	mov.u32 	%r1958, %r1915;
	mov.u32 	%r1959, %r1916;
	mov.u32 	%r1960, %r1917;
	mov.u32 	%r1961, %r1918;
	mov.u32 	%r1962, %r1919;
	mov.u32 	%r1963, %r1920;
	mov.u32 	%r1964, %r2509;
	mov.u32 	%r1965, %r1921;
	mov.u32 	%r1966, %r1922;
	mov.u32 	%r1967, %r1923;
	mov.u32 	%r1968, %r1924;
	mov.u32 	%r1969, %r1925;
	@%p319 bra 	$L__BB15_288;
	setp.leu.f32 	%p320, %f940, %f1230;
	mov.f32 	%f955, %f934;
	mov.f32 	%f956, %f935;
	mov.f32 	%f957, %f936;
	mov.f32 	%f958, %f937;
	mov.f32 	%f959, %f938;
	mov.f32 	%f960, %f939;
	mov.f32 	%f961, %f1230;
	mov.f32 	%f962, %f940;
	mov.f32 	%f963, %f941;
	mov.f32 	%f964, %f942;
	mov.f32 	%f965, %f943;
	mov.f32 	%f966, %f944;
	mov.f32 	%f967, %f945;
	mov.f32 	%f968, %f946;
	mov.f32 	%f969, %f947;
	mov.f32 	%f970, %f948;
	mov.f32 	%f971, %f949;
	mov.f32 	%f972, %f950;
	mov.f32 	%f973, %f951;
	mov.f32 	%f974, %f952;
	mov.f32 	%f975, %f953;
	mov.u32 	%r1926, %r1884;
	mov.u32 	%r1927, %r1885;
	mov.u32 	%r1928, %r1886;
	mov.u32 	%r1929, %r1887;
	mov.u32 	%r1930, %r1888;
	mov.u32 	%r1931, %r1889;
	mov.u32 	%r1932, %r2466;
	mov.u32 	%r1933, %r1890;
	mov.u32 	%r1934, %r1891;
	mov.u32 	%r1935, %r1892;
	mov.u32 	%r1936, %r1893;
	mov.u32 	%r1937, %r1894;
	mov.u32 	%r1938, %r1895;
	mov.u32 	%r1939, %r1896;
	mov.u32 	%r1940, %r1897;
	mov.u32 	%r1941, %r1898;
	mov.u32 	%r1942, %r1899;
	mov.u32 	%r1943, %r1900;
	mov.u32 	%r1944, %r1901;
	mov.u32 	%r1945, %r1902;
	mov.u32 	%r1946, %r1903;
	mov.u32 	%r1948, %r1905;
	mov.u32 	%r1949, %r1906;
	mov.u32 	%r1950, %r1907;
	mov.u32 	%r1951, %r1908;
	mov.u32 	%r1952, %r1909;
	mov.u32 	%r1953, %r1910;
	mov.u32 	%r1954, %r1911;
	mov.u32 	%r1955, %r1912;
	mov.u32 	%r1956, %r1913;
	mov.u32 	%r1957, %r1914;
	mov.u32 	%r1958, %r1915;
	mov.u32 	%r1959, %r1916;
	mov.u32 	%r1960, %r1917;
	mov.u32 	%r1961, %r1918;
	mov.u32 	%r1962, %r1919;
	mov.u32 	%r1963, %r2509;
	mov.u32 	%r1964, %r1920;
	mov.u32 	%r1965, %r1921;
	mov.u32 	%r1966, %r1922;
	mov.u32 	%r1967, %r1923;
	mov.u32 	%r1968, %r1924;
	mov.u32 	%r1969, %r1925;
	@%p320 bra 	$L__BB15_288;
	setp.leu.f32 	%p321, %f941, %f1230;
	mov.f32 	%f955, %f934;
	mov.f32 	%f956, %f935;
	mov.f32 	%f957, %f936;
	mov.f32 	%f958, %f937;
	mov.f32 	%f959, %f938;
	mov.f32 	%f960, %f939;
	mov.f32 	%f961, %f940;
	mov.f32 	%f962, %f1230;
	mov.f32 	%f963, %f941;
	mov.f32 	%f964, %f942;
	mov.f32 	%f965, %f943;
	mov.f32 	%f966, %f944;
	mov.f32 	%f967, %f945;
	mov.f32 	%f968, %f946;
	mov.f32 	%f969, %f947;
	mov.f32 	%f970, %f948;
	mov.f32 	%f971, %f949;
	mov.f32 	%f972, %f950;
	mov.f32 	%f973, %f951;
	mov.f32 	%f974, %f952;
	mov.f32 	%f975, %f953;
	mov.u32 	%r1926, %r1884;
	mov.u32 	%r1927, %r1885;
	mov.u32 	%r1928, %r1886;
	mov.u32 	%r1929, %r1887;
	mov.u32 	%r1930, %r1888;
	mov.u32 	%r1931, %r1889;
	mov.u32 	%r1932, %r1890;
	mov.u32 	%r1933, %r2466;
	mov.u32 	%r1934, %r1891;
	mov.u32 	%r1935, %r1892;
	mov.u32 	%r1936, %r1893;
	mov.u32 	%r1937, %r1894;
	mov.u32 	%r1938, %r1895;
	mov.u32 	%r1939, %r1896;
	mov.u32 	%r1940, %r1897;
	mov.u32 	%r1941, %r1898;
	mov.u32 	%r1942, %r1899;
	mov.u32 	%r1943, %r1900;
	mov.u32 	%r1944, %r1901;
	mov.u32 	%r1945, %r1902;
	mov.u32 	%r1946, %r1903;
	mov.u32 	%r1948, %r1905;
	mov.u32 	%r1949, %r1906;
	mov.u32 	%r1950, %r1907;
	mov.u32 	%r1951, %r1908;
	mov.u32 	%r1952, %r1909;
	mov.u32 	%r1953, %r1910;
	mov.u32 	%r1954, %r1911;
	mov.u32 	%r1955, %r1912;
	mov.u32 	%r1956, %r1913;
	mov.u32 	%r1957, %r1914;
	mov.u32 	%r1958, %r1915;
	mov.u32 	%r1959, %r1916;
	mov.u32 	%r1960, %r1917;
	mov.u32 	%r1961, %r1918;
	mov.u32 	%r1962, %r2509;
	mov.u32 	%r1963, %r1919;
	mov.u32 	%r1964, %r1920;
	mov.u32 	%r1965, %r1921;
	mov.u32 	%r1966, %r1922;
	mov.u32 	%r1967, %r1923;
	mov.u32 	%r1968, %r1924;
	mov.u32 	%r1969, %r1925;
	@%p321 bra 	$L__BB15_288;
	setp.leu.f32 	%p322, %f942, %f1230;
	mov.f32 	%f955, %f934;
	mov.f32 	%f956, %f935;
	mov.f32 	%f957, %f936;
	mov.f32 	%f958, %f937;
	mov.f32 	%f959, %f938;
	mov.f32 	%f960, %f939;
	mov.f32 	%f961, %f940;
	mov.f32 	%f962, %f941;
	mov.f32 	%f963, %f1230;
	mov.f32 	%f964, %f942;
	mov.f32 	%f965, %f943;
	mov.f32 	%f966, %f944;
	mov.f32 	%f967, %f945;
	mov.f32 	%f968, %f946;
	mov.f32 	%f969, %f947;
	mov.f32 	%f970, %f948;
	mov.f32 	%f971, %f949;
	mov.f32 	%f972, %f950;
	mov.f32 	%f973, %f951;
	mov.f32 	%f974, %f952;
	mov.f32 	%f975, %f953;
	mov.u32 	%r1926, %r1884;
	mov.u32 	%r1927, %r1885;
	mov.u32 	%r1928, %r1886;
	mov.u32 	%r1929, %r1887;
	mov.u32 	%r1930, %r1888;
	mov.u32 	%r1931, %r1889;
	mov.u32 	%r1932, %r1890;
	mov.u32 	%r1933, %r1891;
	mov.u32 	%r1934, %r2466;
	mov.u32 	%r1935, %r1892;
	mov.u32 	%r1936, %r1893;
	mov.u32 	%r1937, %r1894;
	mov.u32 	%r1938, %r1895;
	mov.u32 	%r1939, %r1896;
	mov.u32 	%r1940, %r1897;
	mov.u32 	%r1941, %r1898;
	mov.u32 	%r1942, %r1899;
	mov.u32 	%r1943, %r1900;
	mov.u32 	%r1944, %r1901;
	mov.u32 	%r1945, %r1902;
	mov.u32 	%r1946, %r1903;
	mov.u32 	%r1948, %r1905;
	mov.u32 	%r1949, %r1906;
	mov.u32 	%r1950, %r1907;
	mov.u32 	%r1951, %r1908;
	mov.u32 	%r1952, %r1909;
	mov.u32 	%r1953, %r1910;
	mov.u32 	%r1954, %r1911;
	mov.u32 	%r1955, %r1912;
	mov.u32 	%r1956, %r1913;
	mov.u32 	%r1957, %r1914;
	mov.u32 	%r1958, %r1915;
	mov.u32 	%r1959, %r1916;
	mov.u32 	%r1960, %r1917;
	mov.u32 	%r1961, %r2509;
	mov.u32 	%r1962, %r1918;
	mov.u32 	%r1963, %r1919;
	mov.u32 	%r1964, %r1920;
	mov.u32 	%r1965, %r1921;
	mov.u32 	%r1966, %r1922;
	mov.u32 	%r1967, %r1923;
	mov.u32 	%r1968, %r1924;
	mov.u32 	%r1969, %r1925;
	@%p322 bra 	$L__BB15_288;
	setp.leu.f32 	%p323, %f943, %f1230;
	mov.f32 	%f955, %f934;
	mov.f32 	%f956, %f935;
	mov.f32 	%f957, %f936;
	mov.f32 	%f958, %f937;
	mov.f32 	%f959, %f938;
	mov.f32 	%f960, %f939;
	mov.f32 	%f961, %f940;
	mov.f32 	%f962, %f941;
	mov.f32 	%f963, %f942;
	mov.f32 	%f964, %f1230;
	mov.f32 	%f965, %f943;
	mov.f32 	%f966, %f944;
	mov.f32 	%f967, %f945;
	mov.f32 	%f968, %f946;
	mov.f32 	%f969, %f947;
	mov.f32 	%f970, %f948;
	mov.f32 	%f971, %f949;
	mov.f32 	%f972, %f950;
	mov.f32 	%f973, %f951;
	mov.f32 	%f974, %f952;
	mov.f32 	%f975, %f953;
	mov.u32 	%r1926, %r1884;
	mov.u32 	%r1927, %r1885;
	mov.u32 	%r1928, %r1886;
	mov.u32 	%r1929, %r1887;
	mov.u32 	%r1930, %r1888;
	mov.u32 	%r1931, %r1889;
	mov.u32 	%r1932, %r1890;
	mov.u32 	%r1933, %r1891;
	mov.u32 	%r1934, %r1892;
	mov.u32 	%r1935, %r2466;
	mov.u32 	%r1936, %r1893;
	mov.u32 	%r1937, %r1894;
	mov.u32 	%r1938, %r1895;
	mov.u32 	%r1939, %r1896;
	mov.u32 	%r1940, %r1897;
	mov.u32 	%r1941, %r1898;
	mov.u32 	%r1942, %r1899;
	mov.u32 	%r1943, %r1900;
	mov.u32 	%r1944, %r1901;
	mov.u32 	%r1945, %r1902;
	mov.u32 	%r1946, %r1903;
	mov.u32 	%r1948, %r1905;
	mov.u32 	%r1949, %r1906;
	mov.u32 	%r1950, %r1907;
	mov.u32 	%r1951, %r1908;
	mov.u32 	%r1952, %r1909;
	mov.u32 	%r1953, %r1910;
	mov.u32 	%r1954, %r1911;
	mov.u32 	%r1955, %r1912;
	mov.u32 	%r1956, %r1913;
	mov.u32 	%r1957, %r1914;
	mov.u32 	%r1958, %r1915;
	mov.u32 	%r1959, %r1916;
	mov.u32 	%r1960, %r2509;
	mov.u32 	%r1961, %r1917;
	mov.u32 	%r1962, %r1918;
	mov.u32 	%r1963, %r1919;
	mov.u32 	%r1964, %r1920;
	mov.u32 	%r1965, %r1921;
	mov.u32 	%r1966, %r1922;
	mov.u32 	%r1967, %r1923;
	mov.u32 	%r1968, %r1924;
	mov.u32 	%r1969, %r1925;
	@%p323 bra 	$L__BB15_288;
	setp.leu.f32 	%p324, %f944, %f1230;
	mov.f32 	%f955, %f934;
	mov.f32 	%f956, %f935;
	mov.f32 	%f957, %f936;
	mov.f32 	%f958, %f937;
	mov.f32 	%f959, %f938;
	mov.f32 	%f960, %f939;
	mov.f32 	%f961, %f940;
	mov.f32 	%f962, %f941;
	mov.f32 	%f963, %f942;
	mov.f32 	%f964, %f943;
	mov.f32 	%f965, %f1230;
	mov.f32 	%f966, %f944;
	mov.f32 	%f967, %f945;
	mov.f32 	%f968, %f946;
	mov.f32 	%f969, %f947;
	mov.f32 	%f970, %f948;
	mov.f32 	%f971, %f949;
	mov.f32 	%f972, %f950;
	mov.f32 	%f973, %f951;
	mov.f32 	%f974, %f952;
	mov.f32 	%f975, %f953;
	mov.u32 	%r1926, %r1884;
	mov.u32 	%r1927, %r1885;
	mov.u32 	%r1928, %r1886;
	mov.u32 	%r1929, %r1887;
	mov.u32 	%r1930, %r1888;
	mov.u32 	%r1931, %r1889;
	mov.u32 	%r1932, %r1890;
	mov.u32 	%r1933, %r1891;
	mov.u32 	%r1934, %r1892;
	mov.u32 	%r1935, %r1893;
	mov.u32 	%r1936, %r2466;
	mov.u32 	%r1937, %r1894;
	mov.u32 	%r1938, %r1895;
	mov.u32 	%r1939, %r1896;
	mov.u32 	%r1940, %r1897;
	mov.u32 	%r1941, %r1898;
	mov.u32 	%r1942, %r1899;
	mov.u32 	%r1943, %r1900;
	mov.u32 	%r1944, %r1901;
	mov.u32 	%r1945, %r1902;
	mov.u32 	%r1946, %r1903;
	mov.u32 	%r1948, %r1905;
	mov.u32 	%r1949, %r1906;
	mov.u32 	%r1950, %r1907;
	mov.u32 	%r1951, %r1908;
	mov.u32 	%r1952, %r1909;
	mov.u32 	%r1953, %r1910;
	mov.u32 	%r1954, %r1911;
	mov.u32 	%r1955, %r1912;
	mov.u32 	%r1956, %r1913;
	mov.u32 	%r1957, %r1914;
	mov.u32 	%r1958, %r1915;
	mov.u32 	%r1959, %r2509;
	mov.u32 	%r1960, %r1916;
	mov.u32 	%r1961, %r1917;
	mov.u32 	%r1962, %r1918;
	mov.u32 	%r1963, %r1919;
	mov.u32 	%r1964, %r1920;
	mov.u32 	%r1965, %r1921;
	mov.u32 	%r1966, %r1922;
	mov.u32 	%r1967, %r1923;
	mov.u32 	%r1968, %r1924;
	mov.u32 	%r1969, %r1925;
	@%p324 bra 	$L__BB15_288;
	setp.leu.f32 	%p325, %f945, %f1230;
	mov.f32 	%f955, %f934;
	mov.f32 	%f956, %f935;
	mov.f32 	%f957, %f936;
	mov.f32 	%f958, %f937;
	mov.f32 	%f959, %f938;
	mov.f32 	%f960, %f939;
	mov.f32 	%f961, %f940;
	mov.f32 	%f962, %f941;
	mov.f32 	%f963, %f942;
	mov.f32 	%f964, %f943;
	mov.f32 	%f965, %f944;
	mov.f32 	%f966, %f1230;
	mov.f32 	%f967, %f945;
	mov.f32 	%f968, %f946;
	mov.f32 	%f969, %f947;
	mov.f32 	%f970, %f948;
	mov.f32 	%f971, %f949;
	mov.f32 	%f972, %f950;
	mov.f32 	%f973, %f951;
	mov.f32 	%f974, %f952;
	mov.f32 	%f975, %f953;
	mov.u32 	%r1926, %r1884;
	mov.u32 	%r1927, %r1885;
	mov.u32 	%r1928, %r1886;
	mov.u32 	%r1929, %r1887;
	mov.u32 	%r1930, %r1888;
	mov.u32 	%r1931, %r1889;
	mov.u32 	%r1932, %r1890;
	mov.u32 	%r1933, %r1891;
	mov.u32 	%r1934, %r1892;
	mov.u32 	%r1935, %r1893;
	mov.u32 	%r1936, %r1894;
	mov.u32 	%r1937, %r2466;
	mov.u32 	%r1938, %r1895;
	mov.u32 	%r1939, %r1896;
	mov.u32 	%r1940, %r1897;
	mov.u32 	%r1941, %r1898;
	mov.u32 	%r1942, %r1899;
	mov.u32 	%r1943, %r1900;
	mov.u32 	%r1944, %r1901;
	mov.u32 	%r1945, %r1902;
	mov.u32 	%r1946, %r1903;
	mov.u32 	%r1948, %r1905;
	mov.u32 	%r1949, %r1906;
	mov.u32 	%r1950, %r1907;
	mov.u32 	%r1951, %r1908;
	mov.u32 	%r1952, %r1909;
	mov.u32 	%r1953, %r1910;
	mov.u32 	%r1954, %r1911;
	mov.u32 	%r1955, %r1912;
	mov.u32 	%r1956, %r1913;
	mov.u32 	%r1957, %r1914;
	mov.u32 	%r1958, %r2509;
	mov.u32 	%r1959, %r1915;
	mov.u32 	%r1960, %r1916;
	mov.u32 	%r1961, %r1917;
	mov.u32 	%r1962, %r1918;
	mov.u32 	%r1963, %r1919;
	mov.u32 	%r1964, %r1920;
	mov.u32 	%r1965, %r1921;
	mov.u32 	%r1966, %r1922;
	mov.u32 	%r1967, %r1923;
	mov.u32 	%r1968, %r1924;
	mov.u32 	%r1969, %r1925;
	@%p325 bra 	$L__BB15_288;
	setp.leu.f32 	%p326, %f946, %f1230;
	mov.f32 	%f955, %f934;
	mov.f32 	%f956, %f935;
	mov.f32 	%f957, %f936;
	mov.f32 	%f958, %f937;
	mov.f32 	%f959, %f938;
	mov.f32 	%f960, %f939;
	mov.f32 	%f961, %f940;
	mov.f32 	%f962, %f941;
	mov.f32 	%f963, %f942;
	mov.f32 	%f964, %f943;
	mov.f32 	%f965, %f944;
	mov.f32 	%f966, %f945;
	mov.f32 	%f967, %f1230;
	mov.f32 	%f968, %f946;
	mov.f32 	%f969, %f947;
	mov.f32 	%f970, %f948;
	mov.f32 	%f971, %f949;
	mov.f32 	%f972, %f950;
	mov.f32 	%f973, %f951;
	mov.f32 	%f974, %f952;
	mov.f32 	%f975, %f953;
	mov.u32 	%r1926, %r1884;
	mov.u32 	%r1927, %r1885;
	mov.u32 	%r1928, %r1886;
	mov.u32 	%r1929, %r1887;
	mov.u32 	%r1930, %r1888;
	mov.u32 	%r1931, %r1889;
	mov.u32 	%r1932, %r1890;
	mov.u32 	%r1933, %r1891;
	mov.u32 	%r1934, %r1892;
	mov.u32 	%r1935, %r1893;
	mov.u32 	%r1936, %r1894;
	mov.u32 	%r1937, %r1895;
	mov.u32 	%r1938, %r2466;
	mov.u32 	%r1939, %r1896;
	mov.u32 	%r1940, %r1897;
	mov.u32 	%r1941, %r1898;
	mov.u32 	%r1942, %r1899;
	mov.u32 	%r1943, %r1900;
	mov.u32 	%r1944, %r1901;
	mov.u32 	%r1945, %r1902;
	mov.u32 	%r1946, %r1903;
	mov.u32 	%r1948, %r1905;
	mov.u32 	%r1949, %r1906;
	mov.u32 	%r1950, %r1907;
	mov.u32 	%r1951, %r1908;
	mov.u32 	%r1952, %r1909;
	mov.u32 	%r1953, %r1910;
	mov.u32 	%r1954, %r1911;
	mov.u32 	%r1955, %r1912;
	mov.u32 	%r1956, %r1913;
	mov.u32 	%r1957, %r2509;
	mov.u32 	%r1958, %r1914;
	mov.u32 	%r1959, %r1915;
	mov.u32 	%r1960, %r1916;
	mov.u32 	%r1961, %r1917;
	mov.u32 	%r1962, %r1918;
	mov.u32 	%r1963, %r1919;
	mov.u32 	%r1964, %r1920;
	mov.u32 	%r1965, %r1921;
	mov.u32 	%r1966, %r1922;
	mov.u32 	%r1967, %r1923;
	mov.u32 	%r1968, %r1924;
	mov.u32 	%r1969, %r1925;
	@%p326 bra 	$L__BB15_288;
	setp.leu.f32 	%p327, %f947, %f1230;
	mov.f32 	%f955, %f934;
	mov.f32 	%f956, %f935;
	mov.f32 	%f957, %f936;
	mov.f32 	%f958, %f937;
	mov.f32 	%f959, %f938;
	mov.f32 	%f960, %f939;
	mov.f32 	%f961, %f940;
	mov.f32 	%f962, %f941;
	mov.f32 	%f963, %f942;
	mov.f32 	%f964, %f943;
	mov.f32 	%f965, %f944;
	mov.f32 	%f966, %f945;
	mov.f32 	%f967, %f946;
	mov.f32 	%f968, %f1230;
	mov.f32 	%f969, %f947;
	mov.f32 	%f970, %f948;
	mov.f32 	%f971, %f949;
	mov.f32 	%f972, %f950;
	mov.f32 	%f973, %f951;
	mov.f32 	%f974, %f952;
	mov.f32 	%f975, %f953;
	mov.u32 	%r1926, %r1884;
	mov.u32 	%r1927, %r1885;
	mov.u32 	%r1928, %r1886;
	mov.u32 	%r1929, %r1887;
	mov.u32 	%r1930, %r1888;
	mov.u32 	%r1931, %r1889;
	mov.u32 	%r1932, %r1890;
	mov.u32 	%r1933, %r1891;
	mov.u32 	%r1934, %r1892;
	mov.u32 	%r1935, %r1893;
	mov.u32 	%r1936, %r1894;
	mov.u32 	%r1937, %r1895;
	mov.u32 	%r1938, %r1896;
	mov.u32 	%r1939, %r2466;
	mov.u32 	%r1940, %r1897;
	mov.u32 	%r1941, %r1898;
	mov.u32 	%r1942, %r1899;
	mov.u32 	%r1943, %r1900;
	mov.u32 	%r1944, %r1901;
	mov.u32 	%r1945, %r1902;
	mov.u32 	%r1946, %r1903;
	mov.u32 	%r1948, %r1905;
	mov.u32 	%r1949, %r1906;
	mov.u32 	%r1950, %r1907;
	mov.u32 	%r1951, %r1908;
	mov.u32 	%r1952, %r1909;
	mov.u32 	%r1953, %r1910;
	mov.u32 	%r1954, %r1911;
	mov.u32 	%r1955, %r1912;
	mov.u32 	%r1956, %r2509;
	mov.u32 	%r1957, %r1913;
	mov.u32 	%r1958, %r1914;
	mov.u32 	%r1959, %r1915;
	mov.u32 	%r1960, %r1916;
	mov.u32 	%r1961, %r1917;
	mov.u32 	%r1962, %r1918;
	mov.u32 	%r1963, %r1919;
	mov.u32 	%r1964, %r1920;
	mov.u32 	%r1965, %r1921;
	mov.u32 	%r1966, %r1922;
	mov.u32 	%r1967, %r1923;
	mov.u32 	%r1968, %r1924;
	mov.u32 	%r1969, %r1925;
	@%p327 bra 	$L__BB15_288;
	setp.leu.f32 	%p328, %f948, %f1230;
	mov.f32 	%f955, %f934;
	mov.f32 	%f956, %f935;
	mov.f32 	%f957, %f936;
	mov.f32 	%f958, %f937;
	mov.f32 	%f959, %f938;
	mov.f32 	%f960, %f939;
	mov.f32 	%f961, %f940;
	mov.f32 	%f962, %f941;
	mov.f32 	%f963, %f942;
	mov.f32 	%f964, %f943;
	mov.f32 	%f965, %f944;
	mov.f32 	%f966, %f945;
	mov.f32 	%f967, %f946;
	mov.f32 	%f968, %f947;
	mov.f32 	%f969, %f1230;
	mov.f32 	%f970, %f948;
	mov.f32 	%f971, %f949;
	mov.f32 	%f972, %f950;
	mov.f32 	%f973, %f951;
	mov.f32 	%f974, %f952;
	mov.f32 	%f975, %f953;
	mov.u32 	%r1926, %r1884;
	mov.u32 	%r1927, %r1885;
	mov.u32 	%r1928, %r1886;
	mov.u32 	%r1929, %r1887;
	mov.u32 	%r1930, %r1888;
	mov.u32 	%r1931, %r1889;
	mov.u32 	%r1932, %r1890;
	mov.u32 	%r1933, %r1891;
	mov.u32 	%r1934, %r1892;
	mov.u32 	%r1935, %r1893;
	mov.u32 	%r1936, %r1894;
	mov.u32 	%r1937, %r1895;
	mov.u32 	%r1938, %r1896;
	mov.u32 	%r1939, %r1897;
	mov.u32 	%r1940, %r2466;
	mov.u32 	%r1941, %r1898;
	mov.u32 	%r1942, %r1899;
	mov.u32 	%r1943, %r1900;
	mov.u32 	%r1944, %r1901;
	mov.u32 	%r1945, %r1902;
	mov.u32 	%r1946, %r1903;
	mov.u32 	%r1948, %r1905;
	mov.u32 	%r1949, %r1906;
	mov.u32 	%r1950, %r1907;
	mov.u32 	%r1951, %r1908;
	mov.u32 	%r1952, %r1909;
	mov.u32 	%r1953, %r1910;
	mov.u32 	%r1954, %r1911;
	mov.u32 	%r1955, %r2509;
	mov.u32 	%r1956, %r1912;
	mov.u32 	%r1957, %r1913;
	mov.u32 	%r1958, %r1914;
	mov.u32 	%r1959, %r1915;
	mov.u32 	%r1960, %r1916;
	mov.u32 	%r1961, %r1917;
	mov.u32 	%r1962, %r1918;
	mov.u32 	%r1963, %r1919;
	mov.u32 	%r1964, %r1920;
	mov.u32 	%r1965, %r1921;
	mov.u32 	%r1966, %r1922;
	mov.u32 	%r1967, %r1923;
	mov.u32 	%r1968, %r1924;
	mov.u32 	%r1969, %r1925;
	@%p328 bra 	$L__BB15_288;
	setp.leu.f32 	%p329, %f949, %f1230;
	mov.f32 	%f955, %f934;
	mov.f32 	%f956, %f935;
	mov.f32 	%f957, %f936;
	mov.f32 	%f958, %f937;
	mov.f32 	%f959, %f938;
	mov.f32 	%f960, %f939;
	mov.f32 	%f961, %f940;
	mov.f32 	%f962, %f941;
	mov.f32 	%f963, %f942;
	mov.f32 	%f964, %f943;
	mov.f32 	%f965, %f944;
	mov.f32 	%f966, %f945;
	mov.f32 	%f967, %f946;
	mov.f32 	%f968, %f947;
	mov.f32 	%f969, %f948;
	mov.f32 	%f970, %f1230;
	mov.f32 	%f971, %f949;
	mov.f32 	%f972, %f950;
	mov.f32 	%f973, %f951;
	mov.f32 	%f974, %f952;
	mov.f32 	%f975, %f953;
	mov.u32 	%r1926, %r1884;
	mov.u32 	%r1927, %r1885;
	mov.u32 	%r1928, %r1886;
	mov.u32 	%r1929, %r1887;
	mov.u32 	%r1930, %r1888;
	mov.u32 	%r1931, %r1889;
	mov.u32 	%r1932, %r1890;
	mov.u32 	%r1933, %r1891;
	mov.u32 	%r1934, %r1892;
	mov.u32 	%r1935, %r1893;
	mov.u32 	%r1936, %r1894;
	mov.u32 	%r1937, %r1895;
	mov.u32 	%r1938, %r1896;
	mov.u32 	%r1939, %r1897;
	mov.u32 	%r1940, %r1898;
	mov.u32 	%r1941, %r2466;
	mov.u32 	%r1942, %r1899;
	mov.u32 	%r1943, %r1900;
	mov.u32 	%r1944, %r1901;
	mov.u32 	%r1945, %r1902;
	mov.u32 	%r1946, %r1903;
	mov.u32 	%r1948, %r1905;
	mov.u32 	%r1949, %r1906;
	mov.u32 	%r1950, %r1907;
	mov.u32 	%r1951, %r1908;
	mov.u32 	%r1952, %r1909;
	mov.u32 	%r1953, %r1910;
	mov.u32 	%r1954, %r2509;
	mov.u32 	%r1955, %r1911;
	mov.u32 	%r1956, %r1912;
	mov.u32 	%r1957, %r1913;
	mov.u32 	%r1958, %r1914;
	mov.u32 	%r1959, %r1915;
	mov.u32 	%r1960, %r1916;
	mov.u32 	%r1961, %r1917;
	mov.u32 	%r1962, %r1918;
	mov.u32 	%r1963, %r1919;
	mov.u32 	%r1964, %r1920;
	mov.u32 	%r1965, %r1921;
	mov.u32 	%r1966, %r1922;
	mov.u32 	%r1967, %r1923;
	mov.u32 	%r1968, %r1924;
	mov.u32 	%r1969, %r1925;
	@%p329 bra 	$L__BB15_288;
	setp.leu.f32 	%p330, %f950, %f1230;
	mov.f32 	%f955, %f934;
	mov.f32 	%f956, %f935;
	mov.f32 	%f957, %f936;
	mov.f32 	%f958, %f937;
	mov.f32 	%f959, %f938;
	mov.f32 	%f960, %f939;
	mov.f32 	%f961, %f940;
	mov.f32 	%f962, %f941;
	mov.f32 	%f963, %f942;
	mov.f32 	%f964, %f943;
	mov.f32 	%f965, %f944;
	mov.f32 	%f966, %f945;
	mov.f32 	%f967, %f946;
	mov.f32 	%f968, %f947;
	mov.f32 	%f969, %f948;
	mov.f32 	%f970, %f949;
	mov.f32 	%f971, %f1230;
	mov.f32 	%f972, %f950;
	mov.f32 	%f973, %f951;
	mov.f32 	%f974, %f952;
	mov.f32 	%f975, %f953;
	mov.u32 	%r1926, %r1884;
	mov.u32 	%r1927, %r1885;
	mov.u32 	%r1928, %r1886;
	mov.u32 	%r1929, %r1887;
	mov.u32 	%r1930, %r1888;
	mov.u32 	%r1931, %r1889;
	mov.u32 	%r1932, %r1890;
	mov.u32 	%r1933, %r1891;
	mov.u32 	%r1934, %r1892;
	mov.u32 	%r1935, %r1893;
	mov.u32 	%r1936, %r1894;
	mov.u32 	%r1937, %r1895;
	mov.u32 	%r1938, %r1896;
	mov.u32 	%r1939, %r1897;
	mov.u32 	%r1940, %r1898;
	mov.u32 	%r1941, %r1899;
	mov.u32 	%r1942, %r2466;
	mov.u32 	%r1943, %r1900;
	mov.u32 	%r1944, %r1901;
	mov.u32 	%r1945, %r1902;
	mov.u32 	%r1946, %r1903;
	mov.u32 	%r1948, %r1905;
	mov.u32 	%r1949, %r1906;
	mov.u32 	%r1950, %r1907;
	mov.u32 	%r1951, %r1908;
	mov.u32 	%r1952, %r1909;
	mov.u32 	%r1953, %r2509;
	mov.u32 	%r1954, %r1910;
	mov.u32 	%r1955, %r1911;
	mov.u32 	%r1956, %r1912;
	mov.u32 	%r1957, %r1913;
	mov.u32 	%r1958, %r1914;
	mov.u32 	%r1959, %r1915;
	mov.u32 	%r1960, %r1916;
	mov.u32 	%r1961, %r1917;
	mov.u32 	%r1962, %r1918;
	mov.u32 	%r1963, %r1919;
	mov.u32 	%r1964, %r1920;
	mov.u32 	%r1965, %r1921;
	mov.u32 	%r1966, %r1922;
	mov.u32 	%r1967, %r1923;
	mov.u32 	%r1968, %r1924;
	mov.u32 	%r1969, %r1925;
	@%p330 bra 	$L__BB15_288;
	setp.leu.f32 	%p331, %f951, %f1230;
	mov.f32 	%f955, %f934;
	mov.f32 	%f956, %f935;
	mov.f32 	%f957, %f936;
	mov.f32 	%f958, %f937;
	mov.f32 	%f959, %f938;
	mov.f32 	%f960, %f939;
	mov.f32 	%f961, %f940;
	mov.f32 	%f962, %f941;
	mov.f32 	%f963, %f942;
	mov.f32 	%f964, %f943;
	mov.f32 	%f965, %f944;
	mov.f32 	%f966, %f945;
	mov.f32 	%f967, %f946;
	mov.f32 	%f968, %f947;
	mov.f32 	%f969, %f948;
	mov.f32 	%f970, %f949;
	mov.f32 	%f971, %f950;
	mov.f32 	%f972, %f1230;
	mov.f32 	%f973, %f951;
	mov.f32 	%f974, %f952;
	mov.f32 	%f975, %f953;
	mov.u32 	%r1926, %r1884;
	mov.u32 	%r1927, %r1885;
	mov.u32 	%r1928, %r1886;
	mov.u32 	%r1929, %r1887;
	mov.u32 	%r1930, %r1888;
	mov.u32 	%r1931, %r1889;
	mov.u32 	%r1932, %r1890;
	mov.u32 	%r1933, %r1891;
	mov.u32 	%r1934, %r1892;
	mov.u32 	%r1935, %r1893;
	mov.u32 	%r1936, %r1894;
	mov.u32 	%r1937, %r1895;
	mov.u32 	%r1938, %r1896;
	mov.u32 	%r1939, %r1897;
	mov.u32 	%r1940, %r1898;
	mov.u32 	%r1941, %r1899;
	mov.u32 	%r1942, %r1900;
	mov.u32 	%r1943, %r2466;
	mov.u32 	%r1944, %r1901;
	mov.u32 	%r1945, %r1902;
	mov.u32 	%r1946, %r1903;
	mov.u32 	%r1948, %r1905;
	mov.u32 	%r1949, %r1906;
	mov.u32 	%r1950, %r1907;
	mov.u32 	%r1951, %r1908;
	mov.u32 	%r1952, %r2509;
	mov.u32 	%r1953, %r1909;
	mov.u32 	%r1954, %r1910;
	mov.u32 	%r1955, %r1911;
	mov.u32 	%r1956, %r1912;
	mov.u32 	%r1957, %r1913;
	mov.u32 	%r1958, %r1914;
	mov.u32 	%r1959, %r1915;
	mov.u32 	%r1960, %r1916;
	mov.u32 	%r1961, %r1917;
	mov.u32 	%r1962, %r1918;
	mov.u32 	%r1963, %r1919;
	mov.u32 	%r1964, %r1920;
	mov.u32 	%r1965, %r1921;
	mov.u32 	%r1966, %r1922;
	mov.u32 	%r1967, %r1923;
	mov.u32 	%r1968, %r1924;
	mov.u32 	%r1969, %r1925;
	@%p331 bra 	$L__BB15_288;
	setp.leu.f32 	%p332, %f952, %f1230;
	mov.f32 	%f955, %f934;
	mov.f32 	%f956, %f935;
	mov.f32 	%f957, %f936;
	mov.f32 	%f958, %f937;
	mov.f32 	%f959, %f938;
	mov.f32 	%f960, %f939;
	mov.f32 	%f961, %f940;
	mov.f32 	%f962, %f941;
	mov.f32 	%f963, %f942;
	mov.f32 	%f964, %f943;
	mov.f32 	%f965, %f944;
	mov.f32 	%f966, %f945;
	mov.f32 	%f967, %f946;
	mov.f32 	%f968, %f947;
	mov.f32 	%f969, %f948;
	mov.f32 	%f970, %f949;
	mov.f32 	%f971, %f950;
	mov.f32 	%f972, %f951;
	mov.f32 	%f973, %f1230;
	mov.f32 	%f974, %f952;
	mov.f32 	%f975, %f953;
	mov.u32 	%r1926, %r1884;
	mov.u32 	%r1927, %r1885;
	mov.u32 	%r1928, %r1886;
	mov.u32 	%r1929, %r1887;
	mov.u32 	%r1930, %r1888;
	mov.u32 	%r1931, %r1889;
	mov.u32 	%r1932, %r1890;
	mov.u32 	%r1933, %r1891;
	mov.u32 	%r1934, %r1892;
	mov.u32 	%r1935, %r1893;
	mov.u32 	%r1936, %r1894;
	mov.u32 	%r1937, %r1895;
	mov.u32 	%r1938, %r1896;
	mov.u32 	%r1939, %r1897;
	mov.u32 	%r1940, %r1898;
	mov.u32 	%r1941, %r1899;
	mov.u32 	%r1942, %r1900;
	mov.u32 	%r1943, %r1901;
	mov.u32 	%r1944, %r2466;
	mov.u32 	%r1945, %r1902;
	mov.u32 	%r1946, %r1903;
	mov.u32 	%r1948, %r1905;
	mov.u32 	%r1949, %r1906;
	mov.u32 	%r1950, %r1907;
	mov.u32 	%r1951, %r2509;
	mov.u32 	%r1952, %r1908;
	mov.u32 	%r1953, %r1909;
	mov.u32 	%r1954, %r1910;
	mov.u32 	%r1955, %r1911;
	mov.u32 	%r1956, %r1912;
	mov.u32 	%r1957, %r1913;
	mov.u32 	%r1958, %r1914;
	mov.u32 	%r1959, %r1915;
	mov.u32 	%r1960, %r1916;
	mov.u32 	%r1961, %r1917;
	mov.u32 	%r1962, %r1918;
	mov.u32 	%r1963, %r1919;
	mov.u32 	%r1964, %r1920;
	mov.u32 	%r1965, %r1921;
	mov.u32 	%r1966, %r1922;
	mov.u32 	%r1967, %r1923;
	mov.u32 	%r1968, %r1924;
	mov.u32 	%r1969, %r1925;
	@%p332 bra 	$L__BB15_288;
	setp.leu.f32 	%p333, %f953, %f1230;
	mov.f32 	%f955, %f934;
	mov.f32 	%f956, %f935;
	mov.f32 	%f957, %f936;
	mov.f32 	%f958, %f937;
	mov.f32 	%f959, %f938;
	mov.f32 	%f960, %f939;
	mov.f32 	%f961, %f940;
	mov.f32 	%f962, %f941;
	mov.f32 	%f963, %f942;
	mov.f32 	%f964, %f943;
	mov.f32 	%f965, %f944;
	mov.f32 	%f966, %f945;
	mov.f32 	%f967, %f946;
	mov.f32 	%f968, %f947;
	mov.f32 	%f969, %f948;
	mov.f32 	%f970, %f949;
	mov.f32 	%f971, %f950;
	mov.f32 	%f972, %f951;
	mov.f32 	%f973, %f952;
	mov.f32 	%f974, %f1230;
	mov.f32 	%f975, %f953;
	mov.u32 	%r1926, %r1884;
	mov.u32 	%r1927, %r1885;
	mov.u32 	%r1928, %r1886;
	mov.u32 	%r1929, %r1887;
	mov.u32 	%r1930, %r1888;
	mov.u32 	%r1931, %r1889;
	mov.u32 	%r1932, %r1890;
	mov.u32 	%r1933, %r1891;
	mov.u32 	%r1934, %r1892;
	mov.u32 	%r1935, %r1893;
	mov.u32 	%r1936, %r1894;
	mov.u32 	%r1937, %r1895;
	mov.u32 	%r1938, %r1896;
	mov.u32 	%r1939, %r1897;
	mov.u32 	%r1940, %r1898;
	mov.u32 	%r1941, %r1899;
	mov.u32 	%r1942, %r1900;
	mov.u32 	%r1943, %r1901;
	mov.u32 	%r1944, %r1902;
	mov.u32 	%r1945, %r2466;
	mov.u32 	%r1946, %r1903;
	mov.u32 	%r1948, %r1905;
	mov.u32 	%r1949, %r1906;
	mov.u32 	%r1950, %r2509;
	mov.u32 	%r1951, %r1907;
	mov.u32 	%r1952, %r1908;
	mov.u32 	%r1953, %r1909;
	mov.u32 	%r1954, %r1910;
	mov.u32 	%r1955, %r1911;
	mov.u32 	%r1956, %r1912;
	mov.u32 	%r1957, %r1913;
	mov.u32 	%r1958, %r1914;
	mov.u32 	%r1959, %r1915;
	mov.u32 	%r1960, %r1916;
	mov.u32 	%r1961, %r1917;
	mov.u32 	%r1962, %r1918;
	mov.u32 	%r1963, %r1919;
	mov.u32 	%r1964, %r1920;
	mov.u32 	%r1965, %r1921;
	mov.u32 	%r1966, %r1922;
	mov.u32 	%r1967, %r1923;
	mov.u32 	%r1968, %r1924;
	mov.u32 	%r1969, %r1925;
	@%p333 bra 	$L__BB15_288;
	setp.leu.f32 	%p334, %f1251, %f1230;
	mov.f32 	%f955, %f934;
	mov.f32 	%f956, %f935;
	mov.f32 	%f957, %f936;
	mov.f32 	%f958, %f937;
	mov.f32 	%f959, %f938;
	mov.f32 	%f960, %f939;
	mov.f32 	%f961, %f940;
	mov.f32 	%f962, %f941;
	mov.f32 	%f963, %f942;
	mov.f32 	%f964, %f943;
	mov.f32 	%f965, %f944;
	mov.f32 	%f966, %f945;
	mov.f32 	%f967, %f946;
	mov.f32 	%f968, %f947;
	mov.f32 	%f969, %f948;
	mov.f32 	%f970, %f949;
	mov.f32 	%f971, %f950;
	mov.f32 	%f972, %f951;
	mov.f32 	%f973, %f952;
	mov.f32 	%f974, %f953;
	mov.f32 	%f975, %f1230;
	mov.u32 	%r1926, %r1884;
	mov.u32 	%r1927, %r1885;
	mov.u32 	%r1928, %r1886;
	mov.u32 	%r1929, %r1887;
	mov.u32 	%r1930, %r1888;
	mov.u32 	%r1931, %r1889;
	mov.u32 	%r1932, %r1890;
	mov.u32 	%r1933, %r1891;
	mov.u32 	%r1934, %r1892;
	mov.u32 	%r1935, %r1893;
	mov.u32 	%r1936, %r1894;
	mov.u32 	%r1937, %r1895;
	mov.u32 	%r1938, %r1896;
	mov.u32 	%r1939, %r1897;
	mov.u32 	%r1940, %r1898;
	mov.u32 	%r1941, %r1899;
	mov.u32 	%r1942, %r1900;
	mov.u32 	%r1943, %r1901;
	mov.u32 	%r1944, %r1902;
	mov.u32 	%r1945, %r1903;
	mov.u32 	%r1946, %r2466;
	mov.u32 	%r1948, %r1905;
	mov.u32 	%r1949, %r2509;
	mov.u32 	%r1950, %r1906;
	mov.u32 	%r1951, %r1907;
	mov.u32 	%r1952, %r1908;
	mov.u32 	%r1953, %r1909;
	mov.u32 	%r1954, %r1910;
	mov.u32 	%r1955, %r1911;
	mov.u32 	%r1956, %r1912;
	mov.u32 	%r1957, %r1913;
	mov.u32 	%r1958, %r1914;
	mov.u32 	%r1959, %r1915;
	mov.u32 	%r1960, %r1916;
	mov.u32 	%r1961, %r1917;
	mov.u32 	%r1962, %r1918;
	mov.u32 	%r1963, %r1919;
	mov.u32 	%r1964, %r1920;
	mov.u32 	%r1965, %r1921;
	mov.u32 	%r1966, %r1922;
	mov.u32 	%r1967, %r1923;
	mov.u32 	%r1968, %r1924;
	mov.u32 	%r1969, %r1925;
	@%p334 bra 	$L__BB15_288;
	mov.f32 	%f955, %f934;
	mov.f32 	%f956, %f935;
	mov.f32 	%f957, %f936;
	mov.f32 	%f958, %f937;
	mov.f32 	%f959, %f938;
	mov.f32 	%f960, %f939;
	mov.f32 	%f961, %f940;
	mov.f32 	%f962, %f941;
	mov.f32 	%f963, %f942;
	mov.f32 	%f964, %f943;
	mov.f32 	%f965, %f944;
	mov.f32 	%f966, %f945;
	mov.f32 	%f967, %f946;
	mov.f32 	%f968, %f947;
	mov.f32 	%f969, %f948;
	mov.f32 	%f970, %f949;
	mov.f32 	%f971, %f950;
	mov.f32 	%f972, %f951;
	mov.f32 	%f973, %f952;
	mov.f32 	%f974, %f953;
	mov.f32 	%f975, %f1251;
	mov.f32 	%f1251, %f1230;
	mov.u32 	%r1926, %r1884;
	mov.u32 	%r1927, %r1885;
	mov.u32 	%r1928, %r1886;
	mov.u32 	%r1929, %r1887;
	mov.u32 	%r1930, %r1888;
	mov.u32 	%r1931, %r1889;
	mov.u32 	%r1932, %r1890;
	mov.u32 	%r1933, %r1891;
	mov.u32 	%r1934, %r1892;
	mov.u32 	%r1935, %r1893;
	mov.u32 	%r1936, %r1894;
	mov.u32 	%r1937, %r1895;
	mov.u32 	%r1938, %r1896;
	mov.u32 	%r1939, %r1897;
	mov.u32 	%r1940, %r1898;
	mov.u32 	%r1941, %r1899;
	mov.u32 	%r1942, %r1900;
	mov.u32 	%r1943, %r1901;
	mov.u32 	%r1944, %r1902;
	mov.u32 	%r1945, %r1903;
	mov.u32 	%r1946, %r2487;
	mov.u32 	%r2487, %r2466;
	mov.u32 	%r1948, %r2509;
	mov.u32 	%r1949, %r1905;
	mov.u32 	%r1950, %r1906;
	mov.u32 	%r1951, %r1907;
	mov.u32 	%r1952, %r1908;
	mov.u32 	%r1953, %r1909;
	mov.u32 	%r1954, %r1910;
	mov.u32 	%r1955, %r1911;
	mov.u32 	%r1956, %r1912;
	mov.u32 	%r1957, %r1913;
	mov.u32 	%r1958, %r1914;
	mov.u32 	%r1959, %r1915;
	mov.u32 	%r1960, %r1916;
	mov.u32 	%r1961, %r1917;
	mov.u32 	%r1962, %r1918;
	mov.u32 	%r1963, %r1919;
	mov.u32 	%r1964, %r1920;
	mov.u32 	%r1965, %r1921;
	mov.u32 	%r1966, %r1922;
	mov.u32 	%r1967, %r1923;
	mov.u32 	%r1968, %r1924;
	mov.u32 	%r1969, %r1925;
$L__BB15_288:
	setp.leu.f32 	%p335, %f955, %f1229;
	mov.f32 	%f977, %f1229;
	mov.f32 	%f978, %f955;
	mov.f32 	%f979, %f956;
	mov.f32 	%f980, %f957;
	mov.f32 	%f981, %f958;
	mov.f32 	%f982, %f959;
	mov.f32 	%f983, %f960;
	mov.f32 	%f984, %f961;
	mov.f32 	%f985, %f962;
	mov.f32 	%f986, %f963;
	mov.f32 	%f987, %f964;
	mov.f32 	%f988, %f965;
	mov.f32 	%f989, %f966;
	mov.f32 	%f990, %f967;
	mov.f32 	%f991, %f968;
	mov.f32 	%f992, %f969;
	mov.f32 	%f993, %f970;
	mov.f32 	%f994, %f971;
	mov.f32 	%f995, %f972;
	mov.f32 	%f996, %f973;
	mov.f32 	%f997, %f974;
	mov.f32 	%f998, %f975;
	mov.u32 	%r1970, %r2465;
	mov.u32 	%r1971, %r1926;
	mov.u32 	%r1972, %r1927;
	mov.u32 	%r1973, %r1928;
	mov.u32 	%r1974, %r1929;
	mov.u32 	%r1975, %r1930;
	mov.u32 	%r1976, %r1931;
	mov.u32 	%r1977, %r1932;
	mov.u32 	%r1978, %r1933;
	mov.u32 	%r1979, %r1934;
	mov.u32 	%r1980, %r1935;
	mov.u32 	%r1981, %r1936;
	mov.u32 	%r1982, %r1937;
	mov.u32 	%r1983, %r1938;
	mov.u32 	%r1984, %r1939;
	mov.u32 	%r1985, %r1940;
	mov.u32 	%r1986, %r1941;
	mov.u32 	%r1987, %r1942;
	mov.u32 	%r1988, %r1943;
	mov.u32 	%r1989, %r1944;
	mov.u32 	%r1990, %r1945;
	mov.u32 	%r1991, %r1946;
	mov.u32 	%r1993, %r1948;
	mov.u32 	%r1994, %r1949;
	mov.u32 	%r1995, %r1950;
	mov.u32 	%r1996, %r1951;
	mov.u32 	%r1997, %r1952;
	mov.u32 	%r1998, %r1953;
	mov.u32 	%r1999, %r1954;
	mov.u32 	%r2000, %r1955;
	mov.u32 	%r2001, %r1956;
	mov.u32 	%r2002, %r1957;
	mov.u32 	%r2003, %r1958;
	mov.u32 	%r2004, %r1959;
	mov.u32 	%r2005, %r1960;
	mov.u32 	%r2006, %r1961;
	mov.u32 	%r2007, %r1962;
	mov.u32 	%r2008, %r1963;
	mov.u32 	%r2009, %r1964;
	mov.u32 	%r2010, %r1965;
	mov.u32 	%r2011, %r1966;
	mov.u32 	%r2012, %r1967;
	mov.u32 	%r2013, %r1968;
	mov.u32 	%r2014, %r1969;
	mov.u32 	%r2015, %r2510;
	@%p335 bra 	$L__BB15_311;
	setp.leu.f32 	%p336, %f956, %f1229;
	mov.f32 	%f977, %f955;
	mov.f32 	%f978, %f1229;
	mov.f32 	%f979, %f956;
	mov.f32 	%f980, %f957;
	mov.f32 	%f981, %f958;
	mov.f32 	%f982, %f959;
	mov.f32 	%f983, %f960;
	mov.f32 	%f984, %f961;
	mov.f32 	%f985, %f962;
	mov.f32 	%f986, %f963;
	mov.f32 	%f987, %f964;
	mov.f32 	%f988, %f965;
	mov.f32 	%f989, %f966;
	mov.f32 	%f990, %f967;
	mov.f32 	%f991, %f968;
	mov.f32 	%f992, %f969;
	mov.f32 	%f993, %f970;
	mov.f32 	%f994, %f971;
	mov.f32 	%f995, %f972;
	mov.f32 	%f996, %f973;
	mov.f32 	%f997, %f974;
	mov.f32 	%f998, %f975;
	mov.u32 	%r1970, %r1926;
	mov.u32 	%r1971, %r2465;
	mov.u32 	%r1972, %r1927;
	mov.u32 	%r1973, %r1928;
	mov.u32 	%r1974, %r1929;
	mov.u32 	%r1975, %r1930;
	mov.u32 	%r1976, %r1931;
	mov.u32 	%r1977, %r1932;
	mov.u32 	%r1978, %r1933;
	mov.u32 	%r1979, %r1934;
	mov.u32 	%r1980, %r1935;
	mov.u32 	%r1981, %r1936;
	mov.u32 	%r1982, %r1937;
	mov.u32 	%r1983, %r1938;
	mov.u32 	%r1984, %r1939;
	mov.u32 	%r1985, %r1940;
	mov.u32 	%r1986, %r1941;
	mov.u32 	%r1987, %r1942;
	mov.u32 	%r1988, %r1943;
	mov.u32 	%r1989, %r1944;
	mov.u32 	%r1990, %r1945;
	mov.u32 	%r1991, %r1946;
	mov.u32 	%r1993, %r1948;
	mov.u32 	%r1994, %r1949;
	mov.u32 	%r1995, %r1950;
	mov.u32 	%r1996, %r1951;
	mov.u32 	%r1997, %r1952;
	mov.u32 	%r1998, %r1953;
	mov.u32 	%r1999, %r1954;
	mov.u32 	%r2000, %r1955;
	mov.u32 	%r2001, %r1956;
	mov.u32 	%r2002, %r1957;
	mov.u32 	%r2003, %r1958;
	mov.u32 	%r2004, %r1959;
	mov.u32 	%r2005, %r1960;
	mov.u32 	%r2006, %r1961;
	mov.u32 	%r2007, %r1962;
	mov.u32 	%r2008, %r1963;
	mov.u32 	%r2009, %r1964;
	mov.u32 	%r2010, %r1965;
	mov.u32 	%r2011, %r1966;
	mov.u32 	%r2012, %r1967;
	mov.u32 	%r2013, %r1968;
	mov.u32 	%r2014, %r2510;
	mov.u32 	%r2015, %r1969;
	@%p336 bra 	$L__BB15_311;
	setp.leu.f32 	%p337, %f957, %f1229;
	mov.f32 	%f977, %f955;
	mov.f32 	%f978, %f956;
	mov.f32 	%f979, %f1229;
	mov.f32 	%f980, %f957;
	mov.f32 	%f981, %f958;
	mov.f32 	%f982, %f959;
	mov.f32 	%f983, %f960;
	mov.f32 	%f984, %f961;
	mov.f32 	%f985, %f962;
	mov.f32 	%f986, %f963;
	mov.f32 	%f987, %f964;
	mov.f32 	%f988, %f965;
	mov.f32 	%f989, %f966;
	mov.f32 	%f990, %f967;
	mov.f32 	%f991, %f968;
	mov.f32 	%f992, %f969;
	mov.f32 	%f993, %f970;
	mov.f32 	%f994, %f971;
	mov.f32 	%f995, %f972;
	mov.f32 	%f996, %f973;
	mov.f32 	%f997, %f974;
	mov.f32 	%f998, %f975;
	mov.u32 	%r1970, %r1926;
	mov.u32 	%r1971, %r1927;
	mov.u32 	%r1972, %r2465;
	mov.u32 	%r1973, %r1928;
	mov.u32 	%r1974, %r1929;
	mov.u32 	%r1975, %r1930;
	mov.u32 	%r1976, %r1931;
	mov.u32 	%r1977, %r1932;
	mov.u32 	%r1978, %r1933;
	mov.u32 	%r1979, %r1934;
	mov.u32 	%r1980, %r1935;
	mov.u32 	%r1981, %r1936;
	mov.u32 	%r1982, %r1937;
	mov.u32 	%r1983, %r1938;
	mov.u32 	%r1984, %r1939;
	mov.u32 	%r1985, %r1940;
	mov.u32 	%r1986, %r1941;
	mov.u32 	%r1987, %r1942;
	mov.u32 	%r1988, %r1943;
	mov.u32 	%r1989, %r1944;
	mov.u32 	%r1990, %r1945;
	mov.u32 	%r1991, %r1946;
	mov.u32 	%r1993, %r1948;
	mov.u32 	%r1994, %r1949;
	mov.u32 	%r1995, %r1950;
	mov.u32 	%r1996, %r1951;
	mov.u32 	%r1997, %r1952;
	mov.u32 	%r1998, %r1953;
	mov.u32 	%r1999, %r1954;
	mov.u32 	%r2000, %r1955;
	mov.u32 	%r2001, %r1956;
	mov.u32 	%r2002, %r1957;
	mov.u32 	%r2003, %r1958;
	mov.u32 	%r2004, %r1959;
	mov.u32 	%r2005, %r1960;
	mov.u32 	%r2006, %r1961;
	mov.u32 	%r2007, %r1962;
	mov.u32 	%r2008, %r1963;
	mov.u32 	%r2009, %r1964;
	mov.u32 	%r2010, %r1965;
	mov.u32 	%r2011, %r1966;
	mov.u32 	%r2012, %r1967;
	mov.u32 	%r2013, %r2510;
	mov.u32 	%r2014, %r1968;
	mov.u32 	%r2015, %r1969;
	@%p337 bra 	$L__BB15_311;
	setp.leu.f32 	%p338, %f958, %f1229;
	mov.f32 	%f977, %f955;
	mov.f32 	%f978, %f956;
	mov.f32 	%f979, %f957;
	mov.f32 	%f980, %f1229;
	mov.f32 	%f981, %f958;
	mov.f32 	%f982, %f959;
	mov.f32 	%f983, %f960;
	mov.f32 	%f984, %f961;
	mov.f32 	%f985, %f962;
	mov.f32 	%f986, %f963;
	mov.f32 	%f987, %f964;
	mov.f32 	%f988, %f965;
	mov.f32 	%f989, %f966;
	mov.f32 	%f990, %f967;
	mov.f32 	%f991, %f968;
	mov.f32 	%f992, %f969;
	mov.f32 	%f993, %f970;
	mov.f32 	%f994, %f971;
	mov.f32 	%f995, %f972;
	mov.f32 	%f996, %f973;
	mov.f32 	%f997, %f974;
	mov.f32 	%f998, %f975;
	mov.u32 	%r1970, %r1926;
	mov.u32 	%r1971, %r1927;
	mov.u32 	%r1972, %r1928;
	mov.u32 	%r1973, %r2465;
	mov.u32 	%r1974, %r1929;
	mov.u32 	%r1975, %r1930;
	mov.u32 	%r1976, %r1931;
	mov.u32 	%r1977, %r1932;
	mov.u32 	%r1978, %r1933;
	mov.u32 	%r1979, %r1934;
	mov.u32 	%r1980, %r1935;
	mov.u32 	%r1981, %r1936;
	mov.u32 	%r1982, %r1937;
	mov.u32 	%r1983, %r1938;
	mov.u32 	%r1984, %r1939;
	mov.u32 	%r1985, %r1940;
	mov.u32 	%r1986, %r1941;
	mov.u32 	%r1987, %r1942;
	mov.u32 	%r1988, %r1943;
	mov.u32 	%r1989, %r1944;
	mov.u32 	%r1990, %r1945;
	mov.u32 	%r1991, %r1946;
	mov.u32 	%r1993, %r1948;
	mov.u32 	%r1994, %r1949;
	mov.u32 	%r1995, %r1950;
	mov.u32 	%r1996, %r1951;
	mov.u32 	%r1997, %r1952;
	mov.u32 	%r1998, %r1953;
	mov.u32 	%r1999, %r1954;
	mov.u32 	%r2000, %r1955;
	mov.u32 	%r2001, %r1956;
	mov.u32 	%r2002, %r1957;
	mov.u32 	%r2003, %r1958;
	mov.u32 	%r2004, %r1959;
	mov.u32 	%r2005, %r1960;
	mov.u32 	%r2006, %r1961;
	mov.u32 	%r2007, %r1962;
	mov.u32 	%r2008, %r1963;
	mov.u32 	%r2009, %r1964;
	mov.u32 	%r2010, %r1965;
	mov.u32 	%r2011, %r1966;
	mov.u32 	%r2012, %r2510;
	mov.u32 	%r2013, %r1967;
	mov.u32 	%r2014, %r1968;
	mov.u32 	%r2015, %r1969;
	@%p338 bra 	$L__BB15_311;
	setp.leu.f32 	%p339, %f959, %f1229;
	mov.f32 	%f977, %f955;
	mov.f32 	%f978, %f956;
	mov.f32 	%f979, %f957;
	mov.f32 	%f980, %f958;
	mov.f32 	%f981, %f1229;
	mov.f32 	%f982, %f959;
	mov.f32 	%f983, %f960;
	mov.f32 	%f984, %f961;
	mov.f32 	%f985, %f962;
	mov.f32 	%f986, %f963;
	mov.f32 	%f987, %f964;
	mov.f32 	%f988, %f965;
	mov.f32 	%f989, %f966;
	mov.f32 	%f990, %f967;
	mov.f32 	%f991, %f968;
	mov.f32 	%f992, %f969;
	mov.f32 	%f993, %f970;
	mov.f32 	%f994, %f971;
	mov.f32 	%f995, %f972;
	mov.f32 	%f996, %f973;
	mov.f32 	%f997, %f974;
	mov.f32 	%f998, %f975;
	mov.u32 	%r1970, %r1926;
	mov.u32 	%r1971, %r1927;
	mov.u32 	%r1972, %r1928;
	mov.u32 	%r1973, %r1929;
	mov.u32 	%r1974, %r2465;
	mov.u32 	%r1975, %r1930;
	mov.u32 	%r1976, %r1931;
	mov.u32 	%r1977, %r1932;
	mov.u32 	%r1978, %r1933;
	mov.u32 	%r1979, %r1934;
	mov.u32 	%r1980, %r1935;
	mov.u32 	%r1981, %r1936;
	mov.u32 	%r1982, %r1937;
	mov.u32 	%r1983, %r1938;
	mov.u32 	%r1984, %r1939;
	mov.u32 	%r1985, %r1940;
	mov.u32 	%r1986, %r1941;
	mov.u32 	%r1987, %r1942;
	mov.u32 	%r1988, %r1943;
	mov.u32 	%r1989, %r1944;
	mov.u32 	%r1990, %r1945;
	mov.u32 	%r1991, %r1946;
	mov.u32 	%r1993, %r1948;
	mov.u32 	%r1994, %r1949;
	mov.u32 	%r1995, %r1950;
	mov.u32 	%r1996, %r1951;
	mov.u32 	%r1997, %r1952;
	mov.u32 	%r1998, %r1953;
	mov.u32 	%r1999, %r1954;
	mov.u32 	%r2000, %r1955;
	mov.u32 	%r2001, %r1956;
	mov.u32 	%r2002, %r1957;
	mov.u32 	%r2003, %r1958;
	mov.u32 	%r2004, %r1959;
	mov.u32 	%r2005, %r1960;
	mov.u32 	%r2006, %r1961;
	mov.u32 	%r2007, %r1962;
	mov.u32 	%r2008, %r1963;
	mov.u32 	%r2009, %r1964;
	mov.u32 	%r2010, %r1965;
	mov.u32 	%r2011, %r2510;
	mov.u32 	%r2012, %r1966;
	mov.u32 	%r2013, %r1967;
	mov.u32 	%r2014, %r1968;
	mov.u32 	%r2015, %r1969;
	@%p339 bra 	$L__BB15_311;
	setp.leu.f32 	%p340, %f960, %f1229;
	mov.f32 	%f977, %f955;
	mov.f32 	%f978, %f956;
	mov.f32 	%f979, %f957;
	mov.f32 	%f980, %f958;
	mov.f32 	%f981, %f959;
	mov.f32 	%f982, %f1229;
	mov.f32 	%f983, %f960;
	mov.f32 	%f984, %f961;
	mov.f32 	%f985, %f962;
	mov.f32 	%f986, %f963;
	mov.f32 	%f987, %f964;
	mov.f32 	%f988, %f965;
	mov.f32 	%f989, %f966;
	mov.f32 	%f990, %f967;
	mov.f32 	%f991, %f968;
	mov.f32 	%f992, %f969;
	mov.f32 	%f993, %f970;
	mov.f32 	%f994, %f971;
	mov.f32 	%f995, %f972;
	mov.f32 	%f996, %f973;
	mov.f32 	%f997, %f974;
	mov.f32 	%f998, %f975;
	mov.u32 	%r1970, %r1926;
	mov.u32 	%r1971, %r1927;
	mov.u32 	%r1972, %r1928;
	mov.u32 	%r1973, %r1929;
	mov.u32 	%r1974, %r1930;
	mov.u32 	%r1975, %r2465;
	mov.u32 	%r1976, %r1931;
	mov.u32 	%r1977, %r1932;
	mov.u32 	%r1978, %r1933;
	mov.u32 	%r1979, %r1934;
	mov.u32 	%r1980, %r1935;
	mov.u32 	%r1981, %r1936;
	mov.u32 	%r1982, %r1937;
	mov.u32 	%r1983, %r1938;
	mov.u32 	%r1984, %r1939;
	mov.u32 	%r1985, %r1940;
	mov.u32 	%r1986, %r1941;
	mov.u32 	%r1987, %r1942;
	mov.u32 	%r1988, %r1943;
	mov.u32 	%r1989, %r1944;
	mov.u32 	%r1990, %r1945;
	mov.u32 	%r1991, %r1946;
	mov.u32 	%r1993, %r1948;
	mov.u32 	%r1994, %r1949;
	mov.u32 	%r1995, %r1950;
	mov.u32 	%r1996, %r1951;
	mov.u32 	%r1997, %r1952;
	mov.u32 	%r1998, %r1953;
	mov.u32 	%r1999, %r1954;
	mov.u32 	%r2000, %r1955;
	mov.u32 	%r2001, %r1956;
	mov.u32 	%r2002, %r1957;
	mov.u32 	%r2003, %r1958;
	mov.u32 	%r2004, %r1959;
	mov.u32 	%r2005, %r1960;
	mov.u32 	%r2006, %r1961;
	mov.u32 	%r2007, %r1962;
	mov.u32 	%r2008, %r1963;
	mov.u32 	%r2009, %r1964;
	mov.u32 	%r2010, %r2510;
	mov.u32 	%r2011, %r1965;
	mov.u32 	%r2012, %r1966;
	mov.u32 	%r2013, %r1967;
	mov.u32 	%r2014, %r1968;
	mov.u32 	%r2015, %r1969;
	@%p340 bra 	$L__BB15_311;
	setp.leu.f32 	%p341, %f961, %f1229;
	mov.f32 	%f977, %f955;
	mov.f32 	%f978, %f956;
	mov.f32 	%f979, %f957;
	mov.f32 	%f980, %f958;
	mov.f32 	%f981, %f959;
	mov.f32 	%f982, %f960;
	mov.f32 	%f983, %f1229;
	mov.f32 	%f984, %f961;
	mov.f32 	%f985, %f962;
	mov.f32 	%f986, %f963;
	mov.f32 	%f987, %f964;
	mov.f32 	%f988, %f965;
	mov.f32 	%f989, %f966;
	mov.f32 	%f990, %f967;
	mov.f32 	%f991, %f968;
	mov.f32 	%f992, %f969;
	mov.f32 	%f993, %f970;
	mov.f32 	%f994, %f971;
	mov.f32 	%f995, %f972;
	mov.f32 	%f996, %f973;
	mov.f32 	%f997, %f974;
	mov.f32 	%f998, %f975;
	mov.u32 	%r1970, %r1926;
	mov.u32 	%r1971, %r1927;
	mov.u32 	%r1972, %r1928;
	mov.u32 	%r1973, %r1929;
	mov.u32 	%r1974, %r1930;
	mov.u32 	%r1975, %r1931;
	mov.u32 	%r1976, %r2465;
	mov.u32 	%r1977, %r1932;
	mov.u32 	%r1978, %r1933;
	mov.u32 	%r1979, %r1934;
	mov.u32 	%r1980, %r1935;
	mov.u32 	%r1981, %r1936;
	mov.u32 	%r1982, %r1937;
	mov.u32 	%r1983, %r1938;
	mov.u32 	%r1984, %r1939;
	mov.u32 	%r1985, %r1940;
	mov.u32 	%r1986, %r1941;
	mov.u32 	%r1987, %r1942;
	mov.u32 	%r1988, %r1943;
	mov.u32 	%r1989, %r1944;
	mov.u32 	%r1990, %r1945;
	mov.u32 	%r1991, %r1946;
	mov.u32 	%r1993, %r1948;
	mov.u32 	%r1994, %r1949;
	mov.u32 	%r1995, %r1950;
	mov.u32 	%r1996, %r1951;
	mov.u32 	%r1997, %r1952;
	mov.u32 	%r1998, %r1953;
	mov.u32 	%r1999, %r1954;
	mov.u32 	%r2000, %r1955;
	mov.u32 	%r2001, %r1956;
	mov.u32 	%r2002, %r1957;
	mov.u32 	%r2003, %r1958;
	mov.u32 	%r2004, %r1959;
	mov.u32 	%r2005, %r1960;
	mov.u32 	%r2006, %r1961;
	mov.u32 	%r2007, %r1962;
	mov.u32 	%r2008, %r1963;
	mov.u32 	%r2009, %r2510;
	mov.u32 	%r2010, %r1964;
	mov.u32 	%r2011, %r1965;
	mov.u32 	%r2012, %r1966;
	mov.u32 	%r2013, %r1967;
	mov.u32 	%r2014, %r1968;
	mov.u32 	%r2015, %r1969;
	@%p341 bra 	$L__BB15_311;
	setp.leu.f32 	%p342, %f962, %f1229;
	mov.f32 	%f977, %f955;
	mov.f32 	%f978, %f956;
	mov.f32 	%f979, %f957;
	mov.f32 	%f980, %f958;
	mov.f32 	%f981, %f959;
	mov.f32 	%f982, %f960;
	mov.f32 	%f983, %f961;
	mov.f32 	%f984, %f1229;
	mov.f32 	%f985, %f962;
	mov.f32 	%f986, %f963;
	mov.f32 	%f987, %f964;
	mov.f32 	%f988, %f965;
	mov.f32 	%f989, %f966;
	mov.f32 	%f990, %f967;
	mov.f32 	%f991, %f968;
	mov.f32 	%f992, %f969;
	mov.f32 	%f993, %f970;
	mov.f32 	%f994, %f971;
	mov.f32 	%f995, %f972;
	mov.f32 	%f996, %f973;
	mov.f32 	%f997, %f974;
	mov.f32 	%f998, %f975;
	mov.u32 	%r1970, %r1926;
	mov.u32 	%r1971, %r1927;
	mov.u32 	%r1972, %r1928;
	mov.u32 	%r1973, %r1929;
	mov.u32 	%r1974, %r1930;
	mov.u32 	%r1975, %r1931;
	mov.u32 	%r1976, %r1932;
	mov.u32 	%r1977, %r2465;
	mov.u32 	%r1978, %r1933;
	mov.u32 	%r1979, %r1934;
	mov.u32 	%r1980, %r1935;
	mov.u32 	%r1981, %r1936;
	mov.u32 	%r1982, %r1937;
	mov.u32 	%r1983, %r1938;
	mov.u32 	%r1984, %r1939;
	mov.u32 	%r1985, %r1940;
	mov.u32 	%r1986, %r1941;
	mov.u32 	%r1987, %r1942;
	mov.u32 	%r1988, %r1943;
	mov.u32 	%r1989, %r1944;
	mov.u32 	%r1990, %r1945;
	mov.u32 	%r1991, %r1946;
	mov.u32 	%r1993, %r1948;
	mov.u32 	%r1994, %r1949;
	mov.u32 	%r1995, %r1950;
	mov.u32 	%r1996, %r1951;
	mov.u32 	%r1997, %r1952;
	mov.u32 	%r1998, %r1953;
	mov.u32 	%r1999, %r1954;
	mov.u32 	%r2000, %r1955;
	mov.u32 	%r2001, %r1956;
	mov.u32 	%r2002, %r1957;
	mov.u32 	%r2003, %r1958;
	mov.u32 	%r2004, %r1959;
	mov.u32 	%r2005, %r1960;
	mov.u32 	%r2006, %r1961;
	mov.u32 	%r2007, %r1962;
	mov.u32 	%r2008, %r2510;
	mov.u32 	%r2009, %r1963;
	mov.u32 	%r2010, %r1964;
	mov.u32 	%r2011, %r1965;
	mov.u32 	%r2012, %r1966;
	mov.u32 	%r2013, %r1967;
	mov.u32 	%r2014, %r1968;
	mov.u32 	%r2015, %r1969;
	@%p342 bra 	$L__BB15_311;
	setp.leu.f32 	%p343, %f963, %f1229;
	mov.f32 	%f977, %f955;
	mov.f32 	%f978, %f956;
	mov.f32 	%f979, %f957;
	mov.f32 	%f980, %f958;
	mov.f32 	%f981, %f959;
	mov.f32 	%f982, %f960;
	mov.f32 	%f983, %f961;
	mov.f32 	%f984, %f962;
	mov.f32 	%f985, %f1229;
	mov.f32 	%f986, %f963;
	mov.f32 	%f987, %f964;
	mov.f32 	%f988, %f965;
	mov.f32 	%f989, %f966;
	mov.f32 	%f990, %f967;
	mov.f32 	%f991, %f968;
	mov.f32 	%f992, %f969;
	mov.f32 	%f993, %f970;
	mov.f32 	%f994, %f971;
	mov.f32 	%f995, %f972;
	mov.f32 	%f996, %f973;
	mov.f32 	%f997, %f974;
	mov.f32 	%f998, %f975;
	mov.u32 	%r1970, %r1926;
	mov.u32 	%r1971, %r1927;
	mov.u32 	%r1972, %r1928;
	mov.u32 	%r1973, %r1929;
	mov.u32 	%r1974, %r1930;
	mov.u32 	%r1975, %r1931;
	mov.u32 	%r1976, %r1932;
	mov.u32 	%r1977, %r1933;
	mov.u32 	%r1978, %r2465;
	mov.u32 	%r1979, %r1934;
	mov.u32 	%r1980, %r1935;
	mov.u32 	%r1981, %r1936;
	mov.u32 	%r1982, %r1937;
	mov.u32 	%r1983, %r1938;
	mov.u32 	%r1984, %r1939;
	mov.u32 	%r1985, %r1940;
	mov.u32 	%r1986, %r1941;
	mov.u32 	%r1987, %r1942;
	mov.u32 	%r1988, %r1943;
	mov.u32 	%r1989, %r1944;
	mov.u32 	%r1990, %r1945;
	mov.u32 	%r1991, %r1946;
	mov.u32 	%r1993, %r1948;
	mov.u32 	%r1994, %r1949;
	mov.u32 	%r1995, %r1950;
	mov.u32 	%r1996, %r1951;
	mov.u32 	%r1997, %r1952;
	mov.u32 	%r1998, %r1953;
	mov.u32 	%r1999, %r1954;
	mov.u32 	%r2000, %r1955;
	mov.u32 	%r2001, %r1956;
	mov.u32 	%r2002, %r1957;
	mov.u32 	%r2003, %r1958;
	mov.u32 	%r2004, %r1959;
	mov.u32 	%r2005, %r1960;
	mov.u32 	%r2006, %r1961;
	mov.u32 	%r2007, %r2510;
	mov.u32 	%r2008, %r1962;
	mov.u32 	%r2009, %r1963;
	mov.u32 	%r2010, %r1964;
	mov.u32 	%r2011, %r1965;
	mov.u32 	%r2012, %r1966;
	mov.u32 	%r2013, %r1967;
	mov.u32 	%r2014, %r1968;
	mov.u32 	%r2015, %r1969;
	@%p343 bra 	$L__BB15_311;
	setp.leu.f32 	%p344, %f964, %f1229;
	mov.f32 	%f977, %f955;
	mov.f32 	%f978, %f956;
	mov.f32 	%f979, %f957;
	mov.f32 	%f980, %f958;
	mov.f32 	%f981, %f959;
	mov.f32 	%f982, %f960;
	mov.f32 	%f983, %f961;
	mov.f32 	%f984, %f962;
	mov.f32 	%f985, %f963;
	mov.f32 	%f986, %f1229;
	mov.f32 	%f987, %f964;
	mov.f32 	%f988, %f965;
	mov.f32 	%f989, %f966;
	mov.f32 	%f990, %f967;
	mov.f32 	%f991, %f968;
	mov.f32 	%f992, %f969;
	mov.f32 	%f993, %f970;
	mov.f32 	%f994, %f971;
	mov.f32 	%f995, %f972;
	mov.f32 	%f996, %f973;
	mov.f32 	%f997, %f974;
	mov.f32 	%f998, %f975;
	mov.u32 	%r1970, %r1926;
	mov.u32 	%r1971, %r1927;
	mov.u32 	%r1972, %r1928;
	mov.u32 	%r1973, %r1929;
	mov.u32 	%r1974, %r1930;
	mov.u32 	%r1975, %r1931;
	mov.u32 	%r1976, %r1932;
	mov.u32 	%r1977, %r1933;
	mov.u32 	%r1978, %r1934;
	mov.u32 	%r1979, %r2465;
	mov.u32 	%r1980, %r1935;
	mov.u32 	%r1981, %r1936;
	mov.u32 	%r1982, %r1937;
	mov.u32 	%r1983, %r1938;
	mov.u32 	%r1984, %r1939;
	mov.u32 	%r1985, %r1940;
	mov.u32 	%r1986, %r1941;
	mov.u32 	%r1987, %r1942;
	mov.u32 	%r1988, %r1943;
	mov.u32 	%r1989, %r1944;
	mov.u32 	%r1990, %r1945;
	mov.u32 	%r1991, %r1946;
	mov.u32 	%r1993, %r1948;
	mov.u32 	%r1994, %r1949;
	mov.u32 	%r1995, %r1950;
	mov.u32 	%r1996, %r1951;
	mov.u32 	%r1997, %r1952;
	mov.u32 	%r1998, %r1953;
	mov.u32 	%r1999, %r1954;
	mov.u32 	%r2000, %r1955;
	mov.u32 	%r2001, %r1956;
	mov.u32 	%r2002, %r1957;
	mov.u32 	%r2003, %r1958;
	mov.u32 	%r2004, %r1959;
	mov.u32 	%r2005, %r1960;
	mov.u32 	%r2006, %r2510;
	mov.u32 	%r2007, %r1961;
	mov.u32 	%r2008, %r1962;
	mov.u32 	%r2009, %r1963;
	mov.u32 	%r2010, %r1964;
	mov.u32 	%r2011, %r1965;
	mov.u32 	%r2012, %r1966;
	mov.u32 	%r2013, %r1967;
	mov.u32 	%r2014, %r1968;
	mov.u32 	%r2015, %r1969;
	@%p344 bra 	$L__BB15_311;
	setp.leu.f32 	%p345, %f965, %f1229;
	mov.f32 	%f977, %f955;
	mov.f32 	%f978, %f956;
	mov.f32 	%f979, %f957;
	mov.f32 	%f980, %f958;
	mov.f32 	%f981, %f959;
	mov.f32 	%f982, %f960;
	mov.f32 	%f983, %f961;
	mov.f32 	%f984, %f962;
	mov.f32 	%f985, %f963;
	mov.f32 	%f986, %f964;
	mov.f32 	%f987, %f1229;
	mov.f32 	%f988, %f965;
	mov.f32 	%f989, %f966;
	mov.f32 	%f990, %f967;
	mov.f32 	%f991, %f968;
	mov.f32 	%f992, %f969;
	mov.f32 	%f993, %f970;
	mov.f32 	%f994, %f971;
	mov.f32 	%f995, %f972;
	mov.f32 	%f996, %f973;
	mov.f32 	%f997, %f974;
	mov.f32 	%f998, %f975;
	mov.u32 	%r1970, %r1926;
	mov.u32 	%r1971, %r1927;
	mov.u32 	%r1972, %r1928;
	mov.u32 	%r1973, %r1929;
	mov.u32 	%r1974, %r1930;
	mov.u32 	%r1975, %r1931;
	mov.u32 	%r1976, %r1932;
	mov.u32 	%r1977, %r1933;
	mov.u32 	%r1978, %r1934;
	mov.u32 	%r1979, %r1935;
	mov.u32 	%r1980, %r2465;
	mov.u32 	%r1981, %r1936;
	mov.u32 	%r1982, %r1937;
	mov.u32 	%r1983, %r1938;
	mov.u32 	%r1984, %r1939;
	mov.u32 	%r1985, %r1940;
	mov.u32 	%r1986, %r1941;
	mov.u32 	%r1987, %r1942;
	mov.u32 	%r1988, %r1943;
	mov.u32 	%r1989, %r1944;
	mov.u32 	%r1990, %r1945;
	mov.u32 	%r1991, %r1946;
	mov.u32 	%r1993, %r1948;
	mov.u32 	%r1994, %r1949;
	mov.u32 	%r1995, %r1950;
	mov.u32 	%r1996, %r1951;
	mov.u32 	%r1997, %r1952;
	mov.u32 	%r1998, %r1953;
	mov.u32 	%r1999, %r1954;
	mov.u32 	%r2000, %r1955;
	mov.u32 	%r2001, %r1956;
	mov.u32 	%r2002, %r1957;
	mov.u32 	%r2003, %r1958;
	mov.u32 	%r2004, %r1959;
	mov.u32 	%r2005, %r2510;
	mov.u32 	%r2006, %r1960;
	mov.u32 	%r2007, %r1961;
	mov.u32 	%r2008, %r1962;
	mov.u32 	%r2009, %r1963;
	mov.u32 	%r2010, %r1964;
	mov.u32 	%r2011, %r1965;
	mov.u32 	%r2012, %r1966;
	mov.u32 	%r2013, %r1967;
	mov.u32 	%r2014, %r1968;
	mov.u32 	%r2015, %r1969;
	@%p345 bra 	$L__BB15_311;
	setp.leu.f32 	%p346, %f966, %f1229;
	mov.f32 	%f977, %f955;
	mov.f32 	%f978, %f956;
	mov.f32 	%f979, %f957;
	mov.f32 	%f980, %f958;
	mov.f32 	%f981, %f959;
	mov.f32 	%f982, %f960;
	mov.f32 	%f983, %f961;
	mov.f32 	%f984, %f962;
	mov.f32 	%f985, %f963;
	mov.f32 	%f986, %f964;
	mov.f32 	%f987, %f965;
	mov.f32 	%f988, %f1229;
	mov.f32 	%f989, %f966;
	mov.f32 	%f990, %f967;
	mov.f32 	%f991, %f968;
	mov.f32 	%f992, %f969;
	mov.f32 	%f993, %f970;
	mov.f32 	%f994, %f971;
	mov.f32 	%f995, %f972;
	mov.f32 	%f996, %f973;
	mov.f32 	%f997, %f974;
	mov.f32 	%f998, %f975;
	mov.u32 	%r1970, %r1926;
	mov.u32 	%r1971, %r1927;
	mov.u32 	%r1972, %r1928;
	mov.u32 	%r1973, %r1929;
	mov.u32 	%r1974, %r1930;
	mov.u32 	%r1975, %r1931;
	mov.u32 	%r1976, %r1932;
	mov.u32 	%r1977, %r1933;
	mov.u32 	%r1978, %r1934;
	mov.u32 	%r1979, %r1935;
	mov.u32 	%r1980, %r1936;
	mov.u32 	%r1981, %r2465;
	mov.u32 	%r1982, %r1937;
	mov.u32 	%r1983, %r1938;
	mov.u32 	%r1984, %r1939;
	mov.u32 	%r1985, %r1940;
	mov.u32 	%r1986, %r1941;
	mov.u32 	%r1987, %r1942;
	mov.u32 	%r1988, %r1943;
	mov.u32 	%r1989, %r1944;
	mov.u32 	%r1990, %r1945;
	mov.u32 	%r1991, %r1946;
	mov.u32 	%r1993, %r1948;
	mov.u32 	%r1994, %r1949;
	mov.u32 	%r1995, %r1950;
	mov.u32 	%r1996, %r1951;
	mov.u32 	%r1997, %r1952;
	mov.u32 	%r1998, %r1953;
	mov.u32 	%r1999, %r1954;
	mov.u32 	%r2000, %r1955;
	mov.u32 	%r2001, %r1956;
	mov.u32 	%r2002, %r1957;
	mov.u32 	%r2003, %r1958;
	mov.u32 	%r2004, %r2510;
	mov.u32 	%r2005, %r1959;
	mov.u32 	%r2006, %r1960;
	mov.u32 	%r2007, %r1961;
	mov.u32 	%r2008, %r1962;
	mov.u32 	%r2009, %r1963;
	mov.u32 	%r2010, %r1964;
	mov.u32 	%r2011, %r1965;
	mov.u32 	%r2012, %r1966;
	mov.u32 	%r2013, %r1967;
	mov.u32 	%r2014, %r1968;
	mov.u32 	%r2015, %r1969;
	@%p346 bra 	$L__BB15_311;
	setp.leu.f32 	%p347, %f967, %f1229;
	mov.f32 	%f977, %f955;
	mov.f32 	%f978, %f956;
	mov.f32 	%f979, %f957;
	mov.f32 	%f980, %f958;
	mov.f32 	%f981, %f959;
	mov.f32 	%f982, %f960;
	mov.f32 	%f983, %f961;
	mov.f32 	%f984, %f962;
	mov.f32 	%f985, %f963;
	mov.f32 	%f986, %f964;
	mov.f32 	%f987, %f965;
	mov.f32 	%f988, %f966;
	mov.f32 	%f989, %f1229;
	mov.f32 	%f990, %f967;
	mov.f32 	%f991, %f968;
	mov.f32 	%f992, %f969;
	mov.f32 	%f993, %f970;
	mov.f32 	%f994, %f971;
	mov.f32 	%f995, %f972;
	mov.f32 	%f996, %f973;
	mov.f32 	%f997, %f974;
	mov.f32 	%f998, %f975;
	mov.u32 	%r1970, %r1926;
	mov.u32 	%r1971, %r1927;
	mov.u32 	%r1972, %r1928;
	mov.u32 	%r1973, %r1929;
	mov.u32 	%r1974, %r1930;
	mov.u32 	%r1975, %r1931;
	mov.u32 	%r1976, %r1932;
	mov.u32 	%r1977, %r1933;
	mov.u32 	%r1978, %r1934;
	mov.u32 	%r1979, %r1935;
	mov.u32 	%r1980, %r1936;
	mov.u32 	%r1981, %r1937;
	mov.u32 	%r1982, %r2465;
	mov.u32 	%r1983, %r1938;
	mov.u32 	%r1984, %r1939;
	mov.u32 	%r1985, %r1940;
	mov.u32 	%r1986, %r1941;
	mov.u32 	%r1987, %r1942;
	mov.u32 	%r1988, %r1943;
	mov.u32 	%r1989, %r1944;
	mov.u32 	%r1990, %r1945;
	mov.u32 	%r1991, %r1946;
	mov.u32 	%r1993, %r1948;
	mov.u32 	%r1994, %r1949;
	mov.u32 	%r1995, %r1950;
	mov.u32 	%r1996, %r1951;
	mov.u32 	%r1997, %r1952;
	mov.u32 	%r1998, %r1953;
	mov.u32 	%r1999, %r1954;
	mov.u32 	%r2000, %r1955;
	mov.u32 	%r2001, %r1956;
	mov.u32 	%r2002, %r1957;
	mov.u32 	%r2003, %r2510;
	mov.u32 	%r2004, %r1958;
	mov.u32 	%r2005, %r1959;
	mov.u32 	%r2006, %r1960;
	mov.u32 	%r2007, %r1961;
	mov.u32 	%r2008, %r1962;
	mov.u32 	%r2009, %r1963;
	mov.u32 	%r2010, %r1964;
	mov.u32 	%r2011, %r1965;
	mov.u32 	%r2012, %r1966;
	mov.u32 	%r2013, %r1967;
	mov.u32 	%r2014, %r1968;
	mov.u32 	%r2015, %r1969;
	@%p347 bra 	$L__BB15_311;
	setp.leu.f32 	%p348, %f968, %f1229;
	mov.f32 	%f977, %f955;
	mov.f32 	%f978, %f956;
	mov.f32 	%f979, %f957;
	mov.f32 	%f980, %f958;
	mov.f32 	%f981, %f959;
	mov.f32 	%f982, %f960;
	mov.f32 	%f983, %f961;
	mov.f32 	%f984, %f962;
	mov.f32 	%f985, %f963;
	mov.f32 	%f986, %f964;
	mov.f32 	%f987, %f965;
	mov.f32 	%f988, %f966;
	mov.f32 	%f989, %f967;
	mov.f32 	%f990, %f1229;
	mov.f32 	%f991, %f968;
	mov.f32 	%f992, %f969;
	mov.f32 	%f993, %f970;
	mov.f32 	%f994, %f971;
	mov.f32 	%f995, %f972;
	mov.f32 	%f996, %f973;
	mov.f32 	%f997, %f974;
	mov.f32 	%f998, %f975;
	mov.u32 	%r1970, %r1926;
	mov.u32 	%r1971, %r1927;
	mov.u32 	%r1972, %r1928;
	mov.u32 	%r1973, %r1929;
	mov.u32 	%r1974, %r1930;
	mov.u32 	%r1975, %r1931;
	mov.u32 	%r1976, %r1932;
	mov.u32 	%r1977, %r1933;
	mov.u32 	%r1978, %r1934;
	mov.u32 	%r1979, %r1935;
	mov.u32 	%r1980, %r1936;
	mov.u32 	%r1981, %r1937;
	mov.u32 	%r1982, %r1938;
	mov.u32 	%r1983, %r2465;
	mov.u32 	%r1984, %r1939;
	mov.u32 	%r1985, %r1940;
	mov.u32 	%r1986, %r1941;
	mov.u32 	%r1987, %r1942;
	mov.u32 	%r1988, %r1943;
	mov.u32 	%r1989, %r1944;
	mov.u32 	%r1990, %r1945;
	mov.u32 	%r1991, %r1946;
	mov.u32 	%r1993, %r1948;
	mov.u32 	%r1994, %r1949;
	mov.u32 	%r1995, %r1950;
	mov.u32 	%r1996, %r1951;
	mov.u32 	%r1997, %r1952;
	mov.u32 	%r1998, %r1953;
	mov.u32 	%r1999, %r1954;
	mov.u32 	%r2000, %r1955;
	mov.u32 	%r2001, %r1956;
	mov.u32 	%r2002, %r2510;
	mov.u32 	%r2003, %r1957;
	mov.u32 	%r2004, %r1958;
	mov.u32 	%r2005, %r1959;
	mov.u32 	%r2006, %r1960;
	mov.u32 	%r2007, %r1961;
	mov.u32 	%r2008, %r1962;
	mov.u32 	%r2009, %r1963;
	mov.u32 	%r2010, %r1964;
	mov.u32 	%r2011, %r1965;
	mov.u32 	%r2012, %r1966;
	mov.u32 	%r2013, %r1967;
	mov.u32 	%r2014, %r1968;
	mov.u32 	%r2015, %r1969;
	@%p348 bra 	$L__BB15_311;
	setp.leu.f32 	%p349, %f969, %f1229;
	mov.f32 	%f977, %f955;
	mov.f32 	%f978, %f956;
	mov.f32 	%f979, %f957;
	mov.f32 	%f980, %f958;
	mov.f32 	%f981, %f959;
	mov.f32 	%f982, %f960;
	mov.f32 	%f983, %f961;
	mov.f32 	%f984, %f962;
	mov.f32 	%f985, %f963;
	mov.f32 	%f986, %f964;
	mov.f32 	%f987, %f965;
	mov.f32 	%f988, %f966;
	mov.f32 	%f989, %f967;
	mov.f32 	%f990, %f968;
	mov.f32 	%f991, %f1229;
	mov.f32 	%f992, %f969;
	mov.f32 	%f993, %f970;
	mov.f32 	%f994, %f971;
	mov.f32 	%f995, %f972;
	mov.f32 	%f996, %f973;
	mov.f32 	%f997, %f974;
	mov.f32 	%f998, %f975;
	mov.u32 	%r1970, %r1926;
	mov.u32 	%r1971, %r1927;
	mov.u32 	%r1972, %r1928;
	mov.u32 	%r1973, %r1929;
	mov.u32 	%r1974, %r1930;
	mov.u32 	%r1975, %r1931;
	mov.u32 	%r1976, %r1932;
	mov.u32 	%r1977, %r1933;
	mov.u32 	%r1978, %r1934;
	mov.u32 	%r1979, %r1935;
	mov.u32 	%r1980, %r1936;
	mov.u32 	%r1981, %r1937;
	mov.u32 	%r1982, %r1938;
	mov.u32 	%r1983, %r1939;
	mov.u32 	%r1984, %r2465;
	mov.u32 	%r1985, %r1940;
	mov.u32 	%r1986, %r1941;
	mov.u32 	%r1987, %r1942;
	mov.u32 	%r1988, %r1943;
	mov.u32 	%r1989, %r1944;
	mov.u32 	%r1990, %r1945;
	mov.u32 	%r1991, %r1946;
	mov.u32 	%r1993, %r1948;
	mov.u32 	%r1994, %r1949;
	mov.u32 	%r1995, %r1950;
	mov.u32 	%r1996, %r1951;
	mov.u32 	%r1997, %r1952;
	mov.u32 	%r1998, %r1953;
	mov.u32 	%r1999, %r1954;
	mov.u32 	%r2000, %r1955;
	mov.u32 	%r2001, %r2510;
	mov.u32 	%r2002, %r1956;
	mov.u32 	%r2003, %r1957;
	mov.u32 	%r2004, %r1958;
	mov.u32 	%r2005, %r1959;
	mov.u32 	%r2006, %r1960;
	mov.u32 	%r2007, %r1961;
	mov.u32 	%r2008, %r1962;
	mov.u32 	%r2009, %r1963;
	mov.u32 	%r2010, %r1964;
	mov.u32 	%r2011, %r1965;
	mov.u32 	%r2012, %r1966;
	mov.u32 	%r2013, %r1967;
	mov.u32 	%r2014, %r1968;
	mov.u32 	%r2015, %r1969;
	@%p349 bra 	$L__BB15_311;
	setp.leu.f32 	%p350, %f970, %f1229;
	mov.f32 	%f977, %f955;
	mov.f32 	%f978, %f956;
	mov.f32 	%f979, %f957;
	mov.f32 	%f980, %f958;
	mov.f32 	%f981, %f959;
	mov.f32 	%f982, %f960;
	mov.f32 	%f983, %f961;
	mov.f32 	%f984, %f962;
	mov.f32 	%f985, %f963;
	mov.f32 	%f986, %f964;
	mov.f32 	%f987, %f965;
	mov.f32 	%f988, %f966;
	mov.f32 	%f989, %f967;
	mov.f32 	%f990, %f968;
	mov.f32 	%f991, %f969;
	mov.f32 	%f992, %f1229;
	mov.f32 	%f993, %f970;
	mov.f32 	%f994, %f971;
	mov.f32 	%f995, %f972;
	mov.f32 	%f996, %f973;
	mov.f32 	%f997, %f974;
	mov.f32 	%f998, %f975;
	mov.u32 	%r1970, %r1926;
	mov.u32 	%r1971, %r1927;
	mov.u32 	%r1972, %r1928;
	mov.u32 	%r1973, %r1929;
	mov.u32 	%r1974, %r1930;
	mov.u32 	%r1975, %r1931;
	mov.u32 	%r1976, %r1932;
	mov.u32 	%r1977, %r1933;
	mov.u32 	%r1978, %r1934;
	mov.u32 	%r1979, %r1935;
	mov.u32 	%r1980, %r1936;
	mov.u32 	%r1981, %r1937;
	mov.u32 	%r1982, %r1938;
	mov.u32 	%r1983, %r1939;
	mov.u32 	%r1984, %r1940;
	mov.u32 	%r1985, %r2465;
	mov.u32 	%r1986, %r1941;
	mov.u32 	%r1987, %r1942;
	mov.u32 	%r1988, %r1943;
	mov.u32 	%r1989, %r1944;
	mov.u32 	%r1990, %r1945;
	mov.u32 	%r1991, %r1946;
	mov.u32 	%r1993, %r1948;
	mov.u32 	%r1994, %r1949;
	mov.u32 	%r1995, %r1950;
	mov.u32 	%r1996, %r1951;
	mov.u32 	%r1997, %r1952;
	mov.u32 	%r1998, %r1953;
	mov.u32 	%r1999, %r1954;
	mov.u32 	%r2000, %r2510;
	mov.u32 	%r2001, %r1955;
	mov.u32 	%r2002, %r1956;
	mov.u32 	%r2003, %r1957;
	mov.u32 	%r2004, %r1958;
	mov.u32 	%r2005, %r1959;
	mov.u32 	%r2006, %r1960;
	mov.u32 	%r2007, %r1961;
	mov.u32 	%r2008, %r1962;
	mov.u32 	%r2009, %r1963;
	mov.u32 	%r2010, %r1964;
	mov.u32 	%r2011, %r1965;
	mov.u32 	%r2012, %r1966;
	mov.u32 	%r2013, %r1967;
	mov.u32 	%r2014, %r1968;
	mov.u32 	%r2015, %r1969;
	@%p350 bra 	$L__BB15_311;
	setp.leu.f32 	%p351, %f971, %f1229;
	mov.f32 	%f977, %f955;
	mov.f32 	%f978, %f956;
	mov.f32 	%f979, %f957;
	mov.f32 	%f980, %f958;
	mov.f32 	%f981, %f959;
	mov.f32 	%f982, %f960;
	mov.f32 	%f983, %f961;
	mov.f32 	%f984, %f962;
	mov.f32 	%f985, %f963;
	mov.f32 	%f986, %f964;
	mov.f32 	%f987, %f965;
	mov.f32 	%f988, %f966;
	mov.f32 	%f989, %f967;
	mov.f32 	%f990, %f968;
	mov.f32 	%f991, %f969;
	mov.f32 	%f992, %f970;
	mov.f32 	%f993, %f1229;
	mov.f32 	%f994, %f971;
	mov.f32 	%f995, %f972;
	mov.f32 	%f996, %f973;
	mov.f32 	%f997, %f974;
	mov.f32 	%f998, %f975;
	mov.u32 	%r1970, %r1926;
	mov.u32 	%r1971, %r1927;
	mov.u32 	%r1972, %r1928;
	mov.u32 	%r1973, %r1929;
	mov.u32 	%r1974, %r1930;
	mov.u32 	%r1975, %r1931;
	mov.u32 	%r1976, %r1932;
	mov.u32 	%r1977, %r1933;
	mov.u32 	%r1978, %r1934;
	mov.u32 	%r1979, %r1935;
	mov.u32 	%r1980, %r1936;
	mov.u32 	%r1981, %r1937;
	mov.u32 	%r1982, %r1938;
	mov.u32 	%r1983, %r1939;
	mov.u32 	%r1984, %r1940;
	mov.u32 	%r1985, %r1941;
	mov.u32 	%r1986, %r2465;
	mov.u32 	%r1987, %r1942;
	mov.u32 	%r1988, %r1943;
	mov.u32 	%r1989, %r1944;
	mov.u32 	%r1990, %r1945;
	mov.u32 	%r1991, %r1946;
	mov.u32 	%r1993, %r1948;
	mov.u32 	%r1994, %r1949;
	mov.u32 	%r1995, %r1950;
	mov.u32 	%r1996, %r1951;
	mov.u32 	%r1997, %r1952;
	mov.u32 	%r1998, %r1953;
	mov.u32 	%r1999, %r2510;
	mov.u32 	%r2000, %r1954;
	mov.u32 	%r2001, %r1955;
	mov.u32 	%r2002, %r1956;
	mov.u32 	%r2003, %r1957;
	mov.u32 	%r2004, %r1958;
	mov.u32 	%r2005, %r1959;
	mov.u32 	%r2006, %r1960;
	mov.u32 	%r2007, %r1961;
	mov.u32 	%r2008, %r1962;
	mov.u32 	%r2009, %r1963;
	mov.u32 	%r2010, %r1964;
	mov.u32 	%r2011, %r1965;
	mov.u32 	%r2012, %r1966;
	mov.u32 	%r2013, %r1967;
	mov.u32 	%r2014, %r1968;
	mov.u32 	%r2015, %r1969;
	@%p351 bra 	$L__BB15_311;
	setp.leu.f32 	%p352, %f972, %f1229;
	mov.f32 	%f977, %f955;
	mov.f32 	%f978, %f956;
	mov.f32 	%f979, %f957;
	mov.f32 	%f980, %f958;
	mov.f32 	%f981, %f959;
	mov.f32 	%f982, %f960;
	mov.f32 	%f983, %f961;
	mov.f32 	%f984, %f962;
	mov.f32 	%f985, %f963;
	mov.f32 	%f986, %f964;
	mov.f32 	%f987, %f965;
	mov.f32 	%f988, %f966;
	mov.f32 	%f989, %f967;
	mov.f32 	%f990, %f968;
	mov.f32 	%f991, %f969;
	mov.f32 	%f992, %f970;
	mov.f32 	%f993, %f971;
	mov.f32 	%f994, %f1229;
	mov.f32 	%f995, %f972;
	mov.f32 	%f996, %f973;
	mov.f32 	%f997, %f974;
	mov.f32 	%f998, %f975;
	mov.u32 	%r1970, %r1926;
	mov.u32 	%r1971, %r1927;
	mov.u32 	%r1972, %r1928;
	mov.u32 	%r1973, %r1929;
	mov.u32 	%r1974, %r1930;
	mov.u32 	%r1975, %r1931;
	mov.u32 	%r1976, %r1932;
	mov.u32 	%r1977, %r1933;
	mov.u32 	%r1978, %r1934;
	mov.u32 	%r1979, %r1935;
	mov.u32 	%r1980, %r1936;
	mov.u32 	%r1981, %r1937;
	mov.u32 	%r1982, %r1938;
	mov.u32 	%r1983, %r1939;
	mov.u32 	%r1984, %r1940;
	mov.u32 	%r1985, %r1941;
	mov.u32 	%r1986, %r1942;
	mov.u32 	%r1987, %r2465;
	mov.u32 	%r1988, %r1943;
	mov.u32 	%r1989, %r1944;
	mov.u32 	%r1990, %r1945;
	mov.u32 	%r1991, %r1946;
	mov.u32 	%r1993, %r1948;
	mov.u32 	%r1994, %r1949;
	mov.u32 	%r1995, %r1950;
	mov.u32 	%r1996, %r1951;
	mov.u32 	%r1997, %r1952;
	mov.u32 	%r1998, %r2510;
	mov.u32 	%r1999, %r1953;
	mov.u32 	%r2000, %r1954;
	mov.u32 	%r2001, %r1955;
	mov.u32 	%r2002, %r1956;
	mov.u32 	%r2003, %r1957;
	mov.u32 	%r2004, %r1958;
	mov.u32 	%r2005, %r1959;
	mov.u32 	%r2006, %r1960;
	mov.u32 	%r2007, %r1961;
	mov.u32 	%r2008, %r1962;
	mov.u32 	%r2009, %r1963;
	mov.u32 	%r2010, %r1964;
	mov.u32 	%r2011, %r1965;
	mov.u32 	%r2012, %r1966;
	mov.u32 	%r2013, %r1967;
	mov.u32 	%r2014, %r1968;
	mov.u32 	%r2015, %r1969;
	@%p352 bra 	$L__BB15_311;
	setp.leu.f32 	%p353, %f973, %f1229;
	mov.f32 	%f977, %f955;
	mov.f32 	%f978, %f956;
	mov.f32 	%f979, %f957;
	mov.f32 	%f980, %f958;
	mov.f32 	%f981, %f959;
	mov.f32 	%f982, %f960;
	mov.f32 	%f983, %f961;
	mov.f32 	%f984, %f962;
	mov.f32 	%f985, %f963;
	mov.f32 	%f986, %f964;
	mov.f32 	%f987, %f965;
	mov.f32 	%f988, %f966;
	mov.f32 	%f989, %f967;
	mov.f32 	%f990, %f968;
	mov.f32 	%f991, %f969;
	mov.f32 	%f992, %f970;
	mov.f32 	%f993, %f971;
	mov.f32 	%f994, %f972;
	mov.f32 	%f995, %f1229;
	mov.f32 	%f996, %f973;
	mov.f32 	%f997, %f974;
	mov.f32 	%f998, %f975;
	mov.u32 	%r1970, %r1926;
	mov.u32 	%r1971, %r1927;
	mov.u32 	%r1972, %r1928;
	mov.u32 	%r1973, %r1929;
	mov.u32 	%r1974, %r1930;
	mov.u32 	%r1975, %r1931;
	mov.u32 	%r1976, %r1932;
	mov.u32 	%r1977, %r1933;
	mov.u32 	%r1978, %r1934;
	mov.u32 	%r1979, %r1935;
	mov.u32 	%r1980, %r1936;
	mov.u32 	%r1981, %r1937;
	mov.u32 	%r1982, %r1938;
	mov.u32 	%r1983, %r1939;
	mov.u32 	%r1984, %r1940;
	mov.u32 	%r1985, %r1941;
	mov.u32 	%r1986, %r1942;
	mov.u32 	%r1987, %r1943;
	mov.u32 	%r1988, %r2465;
	mov.u32 	%r1989, %r1944;
	mov.u32 	%r1990, %r1945;
	mov.u32 	%r1991, %r1946;
	mov.u32 	%r1993, %r1948;
	mov.u32 	%r1994, %r1949;
	mov.u32 	%r1995, %r1950;
	mov.u32 	%r1996, %r1951;
	mov.u32 	%r1997, %r2510;
	mov.u32 	%r1998, %r1952;
	mov.u32 	%r1999, %r1953;
	mov.u32 	%r2000, %r1954;
	mov.u32 	%r2001, %r1955;
	mov.u32 	%r2002, %r1956;
	mov.u32 	%r2003, %r1957;
	mov.u32 	%r2004, %r1958;
	mov.u32 	%r2005, %r1959;
	mov.u32 	%r2006, %r1960;
	mov.u32 	%r2007, %r1961;
	mov.u32 	%r2008, %r1962;
	mov.u32 	%r2009, %r1963;
	mov.u32 	%r2010, %r1964;
	mov.u32 	%r2011, %r1965;
	mov.u32 	%r2012, %r1966;
	mov.u32 	%r2013, %r1967;
	mov.u32 	%r2014, %r1968;
	mov.u32 	%r2015, %r1969;
	@%p353 bra 	$L__BB15_311;
	setp.leu.f32 	%p354, %f974, %f1229;
	mov.f32 	%f977, %f955;
	mov.f32 	%f978, %f956;
	mov.f32 	%f979, %f957;
	mov.f32 	%f980, %f958;
	mov.f32 	%f981, %f959;
	mov.f32 	%f982, %f960;
	mov.f32 	%f983, %f961;
	mov.f32 	%f984, %f962;
	mov.f32 	%f985, %f963;
	mov.f32 	%f986, %f964;
	mov.f32 	%f987, %f965;
	mov.f32 	%f988, %f966;
	mov.f32 	%f989, %f967;
	mov.f32 	%f990, %f968;
	mov.f32 	%f991, %f969;
	mov.f32 	%f992, %f970;
	mov.f32 	%f993, %f971;
	mov.f32 	%f994, %f972;
	mov.f32 	%f995, %f973;
	mov.f32 	%f996, %f1229;
	mov.f32 	%f997, %f974;
	mov.f32 	%f998, %f975;
	mov.u32 	%r1970, %r1926;
	mov.u32 	%r1971, %r1927;
	mov.u32 	%r1972, %r1928;
	mov.u32 	%r1973, %r1929;
	mov.u32 	%r1974, %r1930;
	mov.u32 	%r1975, %r1931;
	mov.u32 	%r1976, %r1932;
	mov.u32 	%r1977, %r1933;
	mov.u32 	%r1978, %r1934;
	mov.u32 	%r1979, %r1935;
	mov.u32 	%r1980, %r1936;
	mov.u32 	%r1981, %r1937;
	mov.u32 	%r1982, %r1938;
	mov.u32 	%r1983, %r1939;
	mov.u32 	%r1984, %r1940;
	mov.u32 	%r1985, %r1941;
	mov.u32 	%r1986, %r1942;
	mov.u32 	%r1987, %r1943;
	mov.u32 	%r1988, %r1944;
	mov.u32 	%r1989, %r2465;
	mov.u32 	%r1990, %r1945;
	mov.u32 	%r1991, %r1946;
	mov.u32 	%r1993, %r1948;
	mov.u32 	%r1994, %r1949;
	mov.u32 	%r1995, %r1950;
	mov.u32 	%r1996, %r2510;
	mov.u32 	%r1997, %r1951;
	mov.u32 	%r1998, %r1952;
	mov.u32 	%r1999, %r1953;
	mov.u32 	%r2000, %r1954;
	mov.u32 	%r2001, %r1955;
	mov.u32 	%r2002, %r1956;
	mov.u32 	%r2003, %r1957;
	mov.u32 	%r2004, %r1958;
	mov.u32 	%r2005, %r1959;
	mov.u32 	%r2006, %r1960;
	mov.u32 	%r2007, %r1961;
	mov.u32 	%r2008, %r1962;
	mov.u32 	%r2009, %r1963;
	mov.u32 	%r2010, %r1964;
	mov.u32 	%r2011, %r1965;
	mov.u32 	%r2012, %r1966;
	mov.u32 	%r2013, %r1967;
	mov.u32 	%r2014, %r1968;
	mov.u32 	%r2015, %r1969;
	@%p354 bra 	$L__BB15_311;
	setp.leu.f32 	%p355, %f975, %f1229;
	mov.f32 	%f977, %f955;
	mov.f32 	%f978, %f956;
	mov.f32 	%f979, %f957;
	mov.f32 	%f980, %f958;
	mov.f32 	%f981, %f959;
	mov.f32 	%f982, %f960;
	mov.f32 	%f983, %f961;
	mov.f32 	%f984, %f962;
	mov.f32 	%f985, %f963;
	mov.f32 	%f986, %f964;
	mov.f32 	%f987, %f965;
	mov.f32 	%f988, %f966;
	mov.f32 	%f989, %f967;
	mov.f32 	%f990, %f968;
	mov.f32 	%f991, %f969;
	mov.f32 	%f992, %f970;
	mov.f32 	%f993, %f971;
	mov.f32 	%f994, %f972;
	mov.f32 	%f995, %f973;
	mov.f32 	%f996, %f974;
	mov.f32 	%f997, %f1229;
	mov.f32 	%f998, %f975;
	mov.u32 	%r1970, %r1926;
	mov.u32 	%r1971, %r1927;
	mov.u32 	%r1972, %r1928;
	mov.u32 	%r1973, %r1929;
	mov.u32 	%r1974, %r1930;
	mov.u32 	%r1975, %r1931;
	mov.u32 	%r1976, %r1932;
	mov.u32 	%r1977, %r1933;
	mov.u32 	%r1978, %r1934;
	mov.u32 	%r1979, %r1935;
	mov.u32 	%r1980, %r1936;
	mov.u32 	%r1981, %r1937;
	mov.u32 	%r1982, %r1938;
	mov.u32 	%r1983, %r1939;
	mov.u32 	%r1984, %r1940;
	mov.u32 	%r1985, %r1941;
	mov.u32 	%r1986, %r1942;
	mov.u32 	%r1987, %r1943;
	mov.u32 	%r1988, %r1944;
	mov.u32 	%r1989, %r1945;
	mov.u32 	%r1990, %r2465;
	mov.u32 	%r1991, %r1946;
	mov.u32 	%r1993, %r1948;
	mov.u32 	%r1994, %r1949;
	mov.u32 	%r1995, %r2510;
	mov.u32 	%r1996, %r1950;
	mov.u32 	%r1997, %r1951;
	mov.u32 	%r1998, %r1952;
	mov.u32 	%r1999, %r1953;
	mov.u32 	%r2000, %r1954;
	mov.u32 	%r2001, %r1955;
	mov.u32 	%r2002, %r1956;
	mov.u32 	%r2003, %r1957;
	mov.u32 	%r2004, %r1958;
	mov.u32 	%r2005, %r1959;
	mov.u32 	%r2006, %r1960;
	mov.u32 	%r2007, %r1961;
	mov.u32 	%r2008, %r1962;
	mov.u32 	%r2009, %r1963;
	mov.u32 	%r2010, %r1964;
	mov.u32 	%r2011, %r1965;
	mov.u32 	%r2012, %r1966;
	mov.u32 	%r2013, %r1967;
	mov.u32 	%r2014, %r1968;
	mov.u32 	%r2015, %r1969;
	@%p355 bra 	$L__BB15_311;
	setp.leu.f32 	%p356, %f1251, %f1229;
	mov.f32 	%f977, %f955;
	mov.f32 	%f978, %f956;
	mov.f32 	%f979, %f957;
	mov.f32 	%f980, %f958;
	mov.f32 	%f981, %f959;
	mov.f32 	%f982, %f960;
	mov.f32 	%f983, %f961;
	mov.f32 	%f984, %f962;
	mov.f32 	%f985, %f963;
	mov.f32 	%f986, %f964;
	mov.f32 	%f987, %f965;
	mov.f32 	%f988, %f966;
	mov.f32 	%f989, %f967;
	mov.f32 	%f990, %f968;
	mov.f32 	%f991, %f969;
	mov.f32 	%f992, %f970;
	mov.f32 	%f993, %f971;
	mov.f32 	%f994, %f972;
	mov.f32 	%f995, %f973;
	mov.f32 	%f996, %f974;
	mov.f32 	%f997, %f975;
	mov.f32 	%f998, %f1229;
	mov.u32 	%r1970, %r1926;
	mov.u32 	%r1971, %r1927;
	mov.u32 	%r1972, %r1928;
	mov.u32 	%r1973, %r1929;
	mov.u32 	%r1974, %r1930;
	mov.u32 	%r1975, %r1931;
	mov.u32 	%r1976, %r1932;
	mov.u32 	%r1977, %r1933;
	mov.u32 	%r1978, %r1934;
	mov.u32 	%r1979, %r1935;
	mov.u32 	%r1980, %r1936;
	mov.u32 	%r1981, %r1937;
	mov.u32 	%r1982, %r1938;
	mov.u32 	%r1983, %r1939;
	mov.u32 	%r1984, %r1940;
	mov.u32 	%r1985, %r1941;
	mov.u32 	%r1986, %r1942;
	mov.u32 	%r1987, %r1943;
	mov.u32 	%r1988, %r1944;
	mov.u32 	%r1989, %r1945;
	mov.u32 	%r1990, %r1946;
	mov.u32 	%r1991, %r2465;
	mov.u32 	%r1993, %r1948;
	mov.u32 	%r1994, %r2510;
	mov.u32 	%r1995, %r1949;
	mov.u32 	%r1996, %r1950;
	mov.u32 	%r1997, %r1951;
	mov.u32 	%r1998, %r1952;
	mov.u32 	%r1999, %r1953;
	mov.u32 	%r2000, %r1954;
	mov.u32 	%r2001, %r1955;
	mov.u32 	%r2002, %r1956;
	mov.u32 	%r2003, %r1957;
	mov.u32 	%r2004, %r1958;
	mov.u32 	%r2005, %r1959;
	mov.u32 	%r2006, %r1960;
	mov.u32 	%r2007, %r1961;
	mov.u32 	%r2008, %r1962;
	mov.u32 	%r2009, %r1963;
	mov.u32 	%r2010, %r1964;
	mov.u32 	%r2011, %r1965;
	mov.u32 	%r2012, %r1966;
	mov.u32 	%r2013, %r1967;
	mov.u32 	%r2014, %r1968;
	mov.u32 	%r2015, %r1969;
	@%p356 bra 	$L__BB15_311;
	mov.f32 	%f977, %f955;
	mov.f32 	%f978, %f956;
	mov.f32 	%f979, %f957;
	mov.f32 	%f980, %f958;
	mov.f32 	%f981, %f959;
	mov.f32 	%f982, %f960;
	mov.f32 	%f983, %f961;
	mov.f32 	%f984, %f962;
	mov.f32 	%f985, %f963;
	mov.f32 	%f986, %f964;
	mov.f32 	%f987, %f965;
	mov.f32 	%f988, %f966;
	mov.f32 	%f989, %f967;
	mov.f32 	%f990, %f968;
	mov.f32 	%f991, %f969;
	mov.f32 	%f992, %f970;
	mov.f32 	%f993, %f971;
	mov.f32 	%f994, %f972;
	mov.f32 	%f995, %f973;
	mov.f32 	%f996, %f974;
	mov.f32 	%f997, %f975;
	mov.f32 	%f998, %f1251;
	mov.f32 	%f1251, %f1229;
	mov.u32 	%r1970, %r1926;
	mov.u32 	%r1971, %r1927;
	mov.u32 	%r1972, %r1928;
	mov.u32 	%r1973, %r1929;
	mov.u32 	%r1974, %r1930;
	mov.u32 	%r1975, %r1931;
	mov.u32 	%r1976, %r1932;
	mov.u32 	%r1977, %r1933;
	mov.u32 	%r1978, %r1934;
	mov.u32 	%r1979, %r1935;
	mov.u32 	%r1980, %r1936;
	mov.u32 	%r1981, %r1937;
	mov.u32 	%r1982, %r1938;
	mov.u32 	%r1983, %r1939;
	mov.u32 	%r1984, %r1940;
	mov.u32 	%r1985, %r1941;
	mov.u32 	%r1986, %r1942;
	mov.u32 	%r1987, %r1943;
	mov.u32 	%r1988, %r1944;
	mov.u32 	%r1989, %r1945;
	mov.u32 	%r1990, %r1946;
	mov.u32 	%r1991, %r2487;
	mov.u32 	%r2487, %r2465;
	mov.u32 	%r1993, %r2510;
	mov.u32 	%r1994, %r1948;
	mov.u32 	%r1995, %r1949;
	mov.u32 	%r1996, %r1950;
	mov.u32 	%r1997, %r1951;
	mov.u32 	%r1998, %r1952;
	mov.u32 	%r1999, %r1953;
	mov.u32 	%r2000, %r1954;
	mov.u32 	%r2001, %r1955;
	mov.u32 	%r2002, %r1956;
	mov.u32 	%r2003, %r1957;
	mov.u32 	%r2004, %r1958;
	mov.u32 	%r2005, %r1959;
	mov.u32 	%r2006, %r1960;
	mov.u32 	%r2007, %r1961;
	mov.u32 	%r2008, %r1962;
	mov.u32 	%r2009, %r1963;
	mov.u32 	%r2010, %r1964;
	mov.u32 	%r2011, %r1965;
	mov.u32 	%r2012, %r1966;
	mov.u32 	%r2013, %r1967;
	mov.u32 	%r2014, %r1968;
	mov.u32 	%r2015, %r1969;
$L__BB15_311:
	setp.leu.f32 	%p357, %f977, %f1228;
	mov.f32 	%f1000, %f1228;
	mov.f32 	%f1001, %f977;
	mov.f32 	%f1002, %f978;
	mov.f32 	%f1003, %f979;
	mov.f32 	%f1004, %f980;
	mov.f32 	%f1005, %f981;
	mov.f32 	%f1006, %f982;
	mov.f32 	%f1007, %f983;
	mov.f32 	%f1008, %f984;
	mov.f32 	%f1009, %f985;
	mov.f32 	%f1010, %f986;
	mov.f32 	%f1011, %f987;
	mov.f32 	%f1012, %f988;
	mov.f32 	%f1013, %f989;
	mov.f32 	%f1014, %f990;
	mov.f32 	%f1015, %f991;
	mov.f32 	%f1016, %f992;
	mov.f32 	%f1017, %f993;
	mov.f32 	%f1018, %f994;
	mov.f32 	%f1019, %f995;
	mov.f32 	%f1020, %f996;
	mov.f32 	%f1021, %f997;
	mov.f32 	%f1022, %f998;
	mov.u32 	%r2016, %r2464;
	mov.u32 	%r2017, %r1970;
	mov.u32 	%r2018, %r1971;
	mov.u32 	%r2019, %r1972;
	mov.u32 	%r2020, %r1973;
	mov.u32 	%r2021, %r1974;
	mov.u32 	%r2022, %r1975;
	mov.u32 	%r2023, %r1976;
	mov.u32 	%r2024, %r1977;
	mov.u32 	%r2025, %r1978;
	mov.u32 	%r2026, %r1979;
	mov.u32 	%r2027, %r1980;
	mov.u32 	%r2028, %r1981;
	mov.u32 	%r2029, %r1982;
	mov.u32 	%r2030, %r1983;
	mov.u32 	%r2031, %r1984;
	mov.u32 	%r2032, %r1985;
	mov.u32 	%r2033, %r1986;
	mov.u32 	%r2034, %r1987;
	mov.u32 	%r2035, %r1988;
	mov.u32 	%r2036, %r1989;
	mov.u32 	%r2037, %r1990;
	mov.u32 	%r2038, %r1991;
	mov.u32 	%r2040, %r1993;
	mov.u32 	%r2041, %r1994;
	mov.u32 	%r2042, %r1995;
	mov.u32 	%r2043, %r1996;
	mov.u32 	%r2044, %r1997;
	mov.u32 	%r2045, %r1998;
	mov.u32 	%r2046, %r1999;
	mov.u32 	%r2047, %r2000;
	mov.u32 	%r2048, %r2001;
	mov.u32 	%r2049, %r2002;
	mov.u32 	%r2050, %r2003;
	mov.u32 	%r2051, %r2004;
	mov.u32 	%r2052, %r2005;
	mov.u32 	%r2053, %r2006;
	mov.u32 	%r2054, %r2007;
	mov.u32 	%r2055, %r2008;
	mov.u32 	%r2056, %r2009;
	mov.u32 	%r2057, %r2010;
	mov.u32 	%r2058, %r2011;
	mov.u32 	%r2059, %r2012;
	mov.u32 	%r2060, %r2013;
	mov.u32 	%r2061, %r2014;
	mov.u32 	%r2062, %r2015;
	mov.u32 	%r2063, %r2511;
	@%p357 bra 	$L__BB15_335;
	setp.leu.f32 	%p358, %f978, %f1228;
	mov.f32 	%f1000, %f977;
	mov.f32 	%f1001, %f1228;
	mov.f32 	%f1002, %f978;
	mov.f32 	%f1003, %f979;
	mov.f32 	%f1004, %f980;
	mov.f32 	%f1005, %f981;
	mov.f32 	%f1006, %f982;
	mov.f32 	%f1007, %f983;
	mov.f32 	%f1008, %f984;
	mov.f32 	%f1009, %f985;
	mov.f32 	%f1010, %f986;
	mov.f32 	%f1011, %f987;
	mov.f32 	%f1012, %f988;
	mov.f32 	%f1013, %f989;
	mov.f32 	%f1014, %f990;
	mov.f32 	%f1015, %f991;
	mov.f32 	%f1016, %f992;
	mov.f32 	%f1017, %f993;
	mov.f32 	%f1018, %f994;
	mov.f32 	%f1019, %f995;
	mov.f32 	%f1020, %f996;
	mov.f32 	%f1021, %f997;
	mov.f32 	%f1022, %f998;
	mov.u32 	%r2016, %r1970;
	mov.u32 	%r2017, %r2464;
	mov.u32 	%r2018, %r1971;
	mov.u32 	%r2019, %r1972;
	mov.u32 	%r2020, %r1973;
	mov.u32 	%r2021, %r1974;
	mov.u32 	%r2022, %r1975;
	mov.u32 	%r2023, %r1976;
	mov.u32 	%r2024, %r1977;
	mov.u32 	%r2025, %r1978;
	mov.u32 	%r2026, %r1979;
	mov.u32 	%r2027, %r1980;
	mov.u32 	%r2028, %r1981;
	mov.u32 	%r2029, %r1982;
	mov.u32 	%r2030, %r1983;
	mov.u32 	%r2031, %r1984;
	mov.u32 	%r2032, %r1985;
	mov.u32 	%r2033, %r1986;
	mov.u32 	%r2034, %r1987;
	mov.u32 	%r2035, %r1988;
	mov.u32 	%r2036, %r1989;
	mov.u32 	%r2037, %r1990;
	mov.u32 	%r2038, %r1991;
	mov.u32 	%r2040, %r1993;
	mov.u32 	%r2041, %r1994;
	mov.u32 	%r2042, %r1995;
	mov.u32 	%r2043, %r1996;
	mov.u32 	%r2044, %r1997;
	mov.u32 	%r2045, %r1998;
	mov.u32 	%r2046, %r1999;
	mov.u32 	%r2047, %r2000;
	mov.u32 	%r2048, %r2001;
	mov.u32 	%r2049, %r2002;
	mov.u32 	%r2050, %r2003;
	mov.u32 	%r2051, %r2004;
	mov.u32 	%r2052, %r2005;
	mov.u32 	%r2053, %r2006;
	mov.u32 	%r2054, %r2007;
	mov.u32 	%r2055, %r2008;
	mov.u32 	%r2056, %r2009;
	mov.u32 	%r2057, %r2010;
	mov.u32 	%r2058, %r2011;
	mov.u32 	%r2059, %r2012;
	mov.u32 	%r2060, %r2013;
	mov.u32 	%r2061, %r2014;
	mov.u32 	%r2062, %r2511;
	mov.u32 	%r2063, %r2015;
	@%p358 bra 	$L__BB15_335;
	setp.leu.f32 	%p359, %f979, %f1228;
	mov.f32 	%f1000, %f977;
	mov.f32 	%f1001, %f978;
	mov.f32 	%f1002, %f1228;
	mov.f32 	%f1003, %f979;
	mov.f32 	%f1004, %f980;
	mov.f32 	%f1005, %f981;
	mov.f32 	%f1006, %f982;
	mov.f32 	%f1007, %f983;
	mov.f32 	%f1008, %f984;
	mov.f32 	%f1009, %f985;
	mov.f32 	%f1010, %f986;
	mov.f32 	%f1011, %f987;
	mov.f32 	%f1012, %f988;
	mov.f32 	%f1013, %f989;
	mov.f32 	%f1014, %f990;
	mov.f32 	%f1015, %f991;
	mov.f32 	%f1016, %f992;
	mov.f32 	%f1017, %f993;
	mov.f32 	%f1018, %f994;
	mov.f32 	%f1019, %f995;
	mov.f32 	%f1020, %f996;
	mov.f32 	%f1021, %f997;
	mov.f32 	%f1022, %f998;
	mov.u32 	%r2016, %r1970;
	mov.u32 	%r2017, %r1971;
	mov.u32 	%r2018, %r2464;
	mov.u32 	%r2019, %r1972;
	mov.u32 	%r2020, %r1973;
	mov.u32 	%r2021, %r1974;
	mov.u32 	%r2022, %r1975;
	mov.u32 	%r2023, %r1976;
	mov.u32 	%r2024, %r1977;
	mov.u32 	%r2025, %r1978;
	mov.u32 	%r2026, %r1979;
	mov.u32 	%r2027, %r1980;
	mov.u32 	%r2028, %r1981;
	mov.u32 	%r2029, %r1982;
	mov.u32 	%r2030, %r1983;
	mov.u32 	%r2031, %r1984;
	mov.u32 	%r2032, %r1985;
	mov.u32 	%r2033, %r1986;
	mov.u32 	%r2034, %r1987;
	mov.u32 	%r2035, %r1988;
	mov.u32 	%r2036, %r1989;
	mov.u32 	%r2037, %r1990;
	mov.u32 	%r2038, %r1991;
	mov.u32 	%r2040, %r1993;
	mov.u32 	%r2041, %r1994;
	mov.u32 	%r2042, %r1995;
	mov.u32 	%r2043, %r1996;
	mov.u32 	%r2044, %r1997;
	mov.u32 	%r2045, %r1998;
	mov.u32 	%r2046, %r1999;
	mov.u32 	%r2047, %r2000;
	mov.u32 	%r2048, %r2001;
	mov.u32 	%r2049, %r2002;
	mov.u32 	%r2050, %r2003;
	mov.u32 	%r2051, %r2004;
	mov.u32 	%r2052, %r2005;
	mov.u32 	%r2053, %r2006;
	mov.u32 	%r2054, %r2007;
	mov.u32 	%r2055, %r2008;
	mov.u32 	%r2056, %r2009;
	mov.u32 	%r2057, %r2010;
	mov.u32 	%r2058, %r2011;
	mov.u32 	%r2059, %r2012;
	mov.u32 	%r2060, %r2013;
	mov.u32 	%r2061, %r2511;
	mov.u32 	%r2062, %r2014;
	mov.u32 	%r2063, %r2015;
	@%p359 bra 	$L__BB15_335;
	setp.leu.f32 	%p360, %f980, %f1228;
	mov.f32 	%f1000, %f977;
	mov.f32 	%f1001, %f978;
	mov.f32 	%f1002, %f979;
	mov.f32 	%f1003, %f1228;
	mov.f32 	%f1004, %f980;
	mov.f32 	%f1005, %f981;
	mov.f32 	%f1006, %f982;
	mov.f32 	%f1007, %f983;
	mov.f32 	%f1008, %f984;
	mov.f32 	%f1009, %f985;
	mov.f32 	%f1010, %f986;
	mov.f32 	%f1011, %f987;
	mov.f32 	%f1012, %f988;
	mov.f32 	%f1013, %f989;
	mov.f32 	%f1014, %f990;
	mov.f32 	%f1015, %f991;
	mov.f32 	%f1016, %f992;
	mov.f32 	%f1017, %f993;
	mov.f32 	%f1018, %f994;
	mov.f32 	%f1019, %f995;
	mov.f32 	%f1020, %f996;
	mov.f32 	%f1021, %f997;
	mov.f32 	%f1022, %f998;
	mov.u32 	%r2016, %r1970;
	mov.u32 	%r2017, %r1971;
	mov.u32 	%r2018, %r1972;
	mov.u32 	%r2019, %r2464;
	mov.u32 	%r2020, %r1973;
	mov.u32 	%r2021, %r1974;
	mov.u32 	%r2022, %r1975;
	mov.u32 	%r2023, %r1976;
	mov.u32 	%r2024, %r1977;
	mov.u32 	%r2025, %r1978;
	mov.u32 	%r2026, %r1979;
	mov.u32 	%r2027, %r1980;
	mov.u32 	%r2028, %r1981;
	mov.u32 	%r2029, %r1982;
	mov.u32 	%r2030, %r1983;
	mov.u32 	%r2031, %r1984;
	mov.u32 	%r2032, %r1985;
	mov.u32 	%r2033, %r1986;
	mov.u32 	%r2034, %r1987;
	mov.u32 	%r2035, %r1988;
	mov.u32 	%r2036, %r1989;
	mov.u32 	%r2037, %r1990;
	mov.u32 	%r2038, %r1991;
	mov.u32 	%r2040, %r1993;
	mov.u32 	%r2041, %r1994;
	mov.u32 	%r2042, %r1995;
	mov.u32 	%r2043, %r1996;
	mov.u32 	%r2044, %r1997;
	mov.u32 	%r2045, %r1998;
	mov.u32 	%r2046, %r1999;
	mov.u32 	%r2047, %r2000;
	mov.u32 	%r2048, %r2001;
	mov.u32 	%r2049, %r2002;
	mov.u32 	%r2050, %r2003;
	mov.u32 	%r2051, %r2004;
	mov.u32 	%r2052, %r2005;
	mov.u32 	%r2053, %r2006;
	mov.u32 	%r2054, %r2007;
	mov.u32 	%r2055, %r2008;
	mov.u32 	%r2056, %r2009;
	mov.u32 	%r2057, %r2010;
	mov.u32 	%r2058, %r2011;
	mov.u32 	%r2059, %r2012;
	mov.u32 	%r2060, %r2511;
	mov.u32 	%r2061, %r2013;
	mov.u32 	%r2062, %r2014;
	mov.u32 	%r2063, %r2015;
	@%p360 bra 	$L__BB15_335;
	setp.leu.f32 	%p361, %f981, %f1228;
	mov.f32 	%f1000, %f977;
	mov.f32 	%f1001, %f978;
	mov.f32 	%f1002, %f979;
	mov.f32 	%f1003, %f980;
	mov.f32 	%f1004, %f1228;
	mov.f32 	%f1005, %f981;
	mov.f32 	%f1006, %f982;
	mov.f32 	%f1007, %f983;
	mov.f32 	%f1008, %f984;
	mov.f32 	%f1009, %f985;
	mov.f32 	%f1010, %f986;
	mov.f32 	%f1011, %f987;
	mov.f32 	%f1012, %f988;
	mov.f32 	%f1013, %f989;
	mov.f32 	%f1014, %f990;
	mov.f32 	%f1015, %f991;
	mov.f32 	%f1016, %f992;
	mov.f32 	%f1017, %f993;
	mov.f32 	%f1018, %f994;
	mov.f32 	%f1019, %f995;
	mov.f32 	%f1020, %f996;
	mov.f32 	%f1021, %f997;
	mov.f32 	%f1022, %f998;
	mov.u32 	%r2016, %r1970;
	mov.u32 	%r2017, %r1971;
	mov.u32 	%r2018, %r1972;
	mov.u32 	%r2019, %r1973;
	mov.u32 	%r2020, %r2464;
	mov.u32 	%r2021, %r1974;
	mov.u32 	%r2022, %r1975;
	mov.u32 	%r2023, %r1976;
	mov.u32 	%r2024, %r1977;
	mov.u32 	%r2025, %r1978;
	mov.u32 	%r2026, %r1979;
	mov.u32 	%r2027, %r1980;
	mov.u32 	%r2028, %r1981;
	mov.u32 	%r2029, %r1982;
	mov.u32 	%r2030, %r1983;
	mov.u32 	%r2031, %r1984;
	mov.u32 	%r2032, %r1985;
	mov.u32 	%r2033, %r1986;
	mov.u32 	%r2034, %r1987;
	mov.u32 	%r2035, %r1988;
	mov.u32 	%r2036, %r1989;
	mov.u32 	%r2037, %r1990;
	mov.u32 	%r2038, %r1991;
	mov.u32 	%r2040, %r1993;
	mov.u32 	%r2041, %r1994;
	mov.u32 	%r2042, %r1995;
	mov.u32 	%r2043, %r1996;
	mov.u32 	%r2044, %r1997;
	mov.u32 	%r2045, %r1998;
	mov.u32 	%r2046, %r1999;
	mov.u32 	%r2047, %r2000;
	mov.u32 	%r2048, %r2001;
	mov.u32 	%r2049, %r2002;
	mov.u32 	%r2050, %r2003;
	mov.u32 	%r2051, %r2004;
	mov.u32 	%r2052, %r2005;
	mov.u32 	%r2053, %r2006;
	mov.u32 	%r2054, %r2007;
	mov.u32 	%r2055, %r2008;
	mov.u32 	%r2056, %r2009;
	mov.u32 	%r2057, %r2010;
	mov.u32 	%r2058, %r2011;
	mov.u32 	%r2059, %r2511;
	mov.u32 	%r2060, %r2012;
	mov.u32 	%r2061, %r2013;
	mov.u32 	%r2062, %r2014;
	mov.u32 	%r2063, %r2015;
	@%p361 bra 	$L__BB15_335;
	setp.leu.f32 	%p362, %f982, %f1228;
	mov.f32 	%f1000, %f977;
	mov.f32 	%f1001, %f978;
	mov.f32 	%f1002, %f979;
	mov.f32 	%f1003, %f980;
	mov.f32 	%f1004, %f981;
	mov.f32 	%f1005, %f1228;
	mov.f32 	%f1006, %f982;
	mov.f32 	%f1007, %f983;
	mov.f32 	%f1008, %f984;
	mov.f32 	%f1009, %f985;
	mov.f32 	%f1010, %f986;
	mov.f32 	%f1011, %f987;
	mov.f32 	%f1012, %f988;
	mov.f32 	%f1013, %f989;
	mov.f32 	%f1014, %f990;
	mov.f32 	%f1015, %f991;
	mov.f32 	%f1016, %f992;
	mov.f32 	%f1017, %f993;
	mov.f32 	%f1018, %f994;
	mov.f32 	%f1019, %f995;
	mov.f32 	%f1020, %f996;
	mov.f32 	%f1021, %f997;
	mov.f32 	%f1022, %f998;
	mov.u32 	%r2016, %r1970;
	mov.u32 	%r2017, %r1971;
	mov.u32 	%r2018, %r1972;
	mov.u32 	%r2019, %r1973;
	mov.u32 	%r2020, %r1974;
	mov.u32 	%r2021, %r2464;
	mov.u32 	%r2022, %r1975;
	mov.u32 	%r2023, %r1976;
	mov.u32 	%r2024, %r1977;
	mov.u32 	%r2025, %r1978;
	mov.u32 	%r2026, %r1979;
	mov.u32 	%r2027, %r1980;
	mov.u32 	%r2028, %r1981;
	mov.u32 	%r2029, %r1982;
	mov.u32 	%r2030, %r1983;
	mov.u32 	%r2031, %r1984;
	mov.u32 	%r2032, %r1985;
	mov.u32 	%r2033, %r1986;
	mov.u32 	%r2034, %r1987;
	mov.u32 	%r2035, %r1988;
	mov.u32 	%r2036, %r1989;
	mov.u32 	%r2037, %r1990;
	mov.u32 	%r2038, %r1991;
	mov.u32 	%r2040, %r1993;
	mov.u32 	%r2041, %r1994;
	mov.u32 	%r2042, %r1995;
	mov.u32 	%r2043, %r1996;
	mov.u32 	%r2044, %r1997;
	mov.u32 	%r2045, %r1998;
	mov.u32 	%r2046, %r1999;
	mov.u32 	%r2047, %r2000;
	mov.u32 	%r2048, %r2001;
	mov.u32 	%r2049, %r2002;
	mov.u32 	%r2050, %r2003;
	mov.u32 	%r2051, %r2004;
	mov.u32 	%r2052, %r2005;
	mov.u32 	%r2053, %r2006;
	mov.u32 	%r2054, %r2007;
	mov.u32 	%r2055, %r2008;
	mov.u32 	%r2056, %r2009;
	mov.u32 	%r2057, %r2010;
	mov.u32 	%r2058, %r2511;
	mov.u32 	%r2059, %r2011;
	mov.u32 	%r2060, %r2012;
	mov.u32 	%r2061, %r2013;
	mov.u32 	%r2062, %r2014;
	mov.u32 	%r2063, %r2015;
	@%p362 bra 	$L__BB15_335;
	setp.leu.f32 	%p363, %f983, %f1228;
	mov.f32 	%f1000, %f977;
	mov.f32 	%f1001, %f978;
	mov.f32 	%f1002, %f979;
	mov.f32 	%f1003, %f980;
	mov.f32 	%f1004, %f981;
	mov.f32 	%f1005, %f982;
	mov.f32 	%f1006, %f1228;
	mov.f32 	%f1007, %f983;
	mov.f32 	%f1008, %f984;
	mov.f32 	%f1009, %f985;
	mov.f32 	%f1010, %f986;
	mov.f32 	%f1011, %f987;
	mov.f32 	%f1012, %f988;
	mov.f32 	%f1013, %f989;
	mov.f32 	%f1014, %f990;
	mov.f32 	%f1015, %f991;
	mov.f32 	%f1016, %f992;
	mov.f32 	%f1017, %f993;
	mov.f32 	%f1018, %f994;
	mov.f32 	%f1019, %f995;
	mov.f32 	%f1020, %f996;
	mov.f32 	%f1021, %f997;
	mov.f32 	%f1022, %f998;
	mov.u32 	%r2016, %r1970;
	mov.u32 	%r2017, %r1971;
	mov.u32 	%r2018, %r1972;
	mov.u32 	%r2019, %r1973;
	mov.u32 	%r2020, %r1974;
	mov.u32 	%r2021, %r1975;
	mov.u32 	%r2022, %r2464;
	mov.u32 	%r2023, %r1976;
	mov.u32 	%r2024, %r1977;
	mov.u32 	%r2025, %r1978;
	mov.u32 	%r2026, %r1979;
	mov.u32 	%r2027, %r1980;
	mov.u32 	%r2028, %r1981;
	mov.u32 	%r2029, %r1982;
	mov.u32 	%r2030, %r1983;
	mov.u32 	%r2031, %r1984;
	mov.u32 	%r2032, %r1985;
	mov.u32 	%r2033, %r1986;
	mov.u32 	%r2034, %r1987;
	mov.u32 	%r2035, %r1988;
	mov.u32 	%r2036, %r1989;
	mov.u32 	%r2037, %r1990;
	mov.u32 	%r2038, %r1991;
	mov.u32 	%r2040, %r1993;
	mov.u32 	%r2041, %r1994;
	mov.u32 	%r2042, %r1995;
	mov.u32 	%r2043, %r1996;
	mov.u32 	%r2044, %r1997;
	mov.u32 	%r2045, %r1998;
	mov.u32 	%r2046, %r1999;
	mov.u32 	%r2047, %r2000;
	mov.u32 	%r2048, %r2001;
	mov.u32 	%r2049, %r2002;
	mov.u32 	%r2050, %r2003;
	mov.u32 	%r2051, %r2004;
	mov.u32 	%r2052, %r2005;
	mov.u32 	%r2053, %r2006;
	mov.u32 	%r2054, %r2007;
	mov.u32 	%r2055, %r2008;
	mov.u32 	%r2056, %r2009;
	mov.u32 	%r2057, %r2511;
	mov.u32 	%r2058, %r2010;
	mov.u32 	%r2059, %r2011;
	mov.u32 	%r2060, %r2012;
	mov.u32 	%r2061, %r2013;
	mov.u32 	%r2062, %r2014;
	mov.u32 	%r2063, %r2015;
	@%p363 bra 	$L__BB15_335;
	setp.leu.f32 	%p364, %f984, %f1228;
	mov.f32 	%f1000, %f977;
	mov.f32 	%f1001, %f978;
	mov.f32 	%f1002, %f979;
	mov.f32 	%f1003, %f980;
	mov.f32 	%f1004, %f981;
	mov.f32 	%f1005, %f982;
	mov.f32 	%f1006, %f983;
	mov.f32 	%f1007, %f1228;
	mov.f32 	%f1008, %f984;
	mov.f32 	%f1009, %f985;
	mov.f32 	%f1010, %f986;
	mov.f32 	%f1011, %f987;
	mov.f32 	%f1012, %f988;
	mov.f32 	%f1013, %f989;
	mov.f32 	%f1014, %f990;
	mov.f32 	%f1015, %f991;
	mov.f32 	%f1016, %f992;
	mov.f32 	%f1017, %f993;
	mov.f32 	%f1018, %f994;
	mov.f32 	%f1019, %f995;
	mov.f32 	%f1020, %f996;
	mov.f32 	%f1021, %f997;
	mov.f32 	%f1022, %f998;
	mov.u32 	%r2016, %r1970;
	mov.u32 	%r2017, %r1971;
	mov.u32 	%r2018, %r1972;
	mov.u32 	%r2019, %r1973;
	mov.u32 	%r2020, %r1974;
	mov.u32 	%r2021, %r1975;
	mov.u32 	%r2022, %r1976;
	mov.u32 	%r2023, %r2464;
	mov.u32 	%r2024, %r1977;
	mov.u32 	%r2025, %r1978;
	mov.u32 	%r2026, %r1979;
	mov.u32 	%r2027, %r1980;
	mov.u32 	%r2028, %r1981;
	mov.u32 	%r2029, %r1982;
	mov.u32 	%r2030, %r1983;
	mov.u32 	%r2031, %r1984;
	mov.u32 	%r2032, %r1985;
	mov.u32 	%r2033, %r1986;
	mov.u32 	%r2034, %r1987;
	mov.u32 	%r2035, %r1988;
	mov.u32 	%r2036, %r1989;
	mov.u32 	%r2037, %r1990;
	mov.u32 	%r2038, %r1991;
	mov.u32 	%r2040, %r1993;
	mov.u32 	%r2041, %r1994;
	mov.u32 	%r2042, %r1995;
	mov.u32 	%r2043, %r1996;
	mov.u32 	%r2044, %r1997;
	mov.u32 	%r2045, %r1998;
	mov.u32 	%r2046, %r1999;
	mov.u32 	%r2047, %r2000;
	mov.u32 	%r2048, %r2001;
	mov.u32 	%r2049, %r2002;
	mov.u32 	%r2050, %r2003;
	mov.u32 	%r2051, %r2004;
	mov.u32 	%r2052, %r2005;
	mov.u32 	%r2053, %r2006;
	mov.u32 	%r2054, %r2007;
	mov.u32 	%r2055, %r2008;
	mov.u32 	%r2056, %r2511;
	mov.u32 	%r2057, %r2009;
	mov.u32 	%r2058, %r2010;
	mov.u32 	%r2059, %r2011;
	mov.u32 	%r2060, %r2012;
	mov.u32 	%r2061, %r2013;
	mov.u32 	%r2062, %r2014;
	mov.u32 	%r2063, %r2015;
	@%p364 bra 	$L__BB15_335;
	setp.leu.f32 	%p365, %f985, %f1228;
	mov.f32 	%f1000, %f977;
	mov.f32 	%f1001, %f978;
	mov.f32 	%f1002, %f979;
	mov.f32 	%f1003, %f980;
	mov.f32 	%f1004, %f981;
	mov.f32 	%f1005, %f982;
	mov.f32 	%f1006, %f983;
	mov.f32 	%f1007, %f984;
	mov.f32 	%f1008, %f1228;
	mov.f32 	%f1009, %f985;
	mov.f32 	%f1010, %f986;
	mov.f32 	%f1011, %f987;
	mov.f32 	%f1012, %f988;
	mov.f32 	%f1013, %f989;
	mov.f32 	%f1014, %f990;
	mov.f32 	%f1015, %f991;
	mov.f32 	%f1016, %f992;
	mov.f32 	%f1017, %f993;
	mov.f32 	%f1018, %f994;
	mov.f32 	%f1019, %f995;
	mov.f32 	%f1020, %f996;
	mov.f32 	%f1021, %f997;
	mov.f32 	%f1022, %f998;
	mov.u32 	%r2016, %r1970;
	mov.u32 	%r2017, %r1971;
	mov.u32 	%r2018, %r1972;
	mov.u32 	%r2019, %r1973;
	mov.u32 	%r2020, %r1974;
	mov.u32 	%r2021, %r1975;
	mov.u32 	%r2022, %r1976;
	mov.u32 	%r2023, %r1977;
	mov.u32 	%r2024, %r2464;
	mov.u32 	%r2025, %r1978;
	mov.u32 	%r2026, %r1979;
	mov.u32 	%r2027, %r1980;
	mov.u32 	%r2028, %r1981;
	mov.u32 	%r2029, %r1982;
	mov.u32 	%r2030, %r1983;
	mov.u32 	%r2031, %r1984;
	mov.u32 	%r2032, %r1985;
	mov.u32 	%r2033, %r1986;
	mov.u32 	%r2034, %r1987;
	mov.u32 	%r2035, %r1988;
	mov.u32 	%r2036, %r1989;
	mov.u32 	%r2037, %r1990;
	mov.u32 	%r2038, %r1991;
	mov.u32 	%r2040, %r1993;
	mov.u32 	%r2041, %r1994;
	mov.u32 	%r2042, %r1995;
	mov.u32 	%r2043, %r1996;
	mov.u32 	%r2044, %r1997;
	mov.u32 	%r2045, %r1998;
	mov.u32 	%r2046, %r1999;
	mov.u32 	%r2047, %r2000;
	mov.u32 	%r2048, %r2001;
	mov.u32 	%r2049, %r2002;
	mov.u32 	%r2050, %r2003;
	mov.u32 	%r2051, %r2004;
	mov.u32 	%r2052, %r2005;
	mov.u32 	%r2053, %r2006;
	mov.u32 	%r2054, %r2007;
	mov.u32 	%r2055, %r2511;
	mov.u32 	%r2056, %r2008;
	mov.u32 	%r2057, %r2009;
	mov.u32 	%r2058, %r2010;
	mov.u32 	%r2059, %r2011;
	mov.u32 	%r2060, %r2012;
	mov.u32 	%r2061, %r2013;
	mov.u32 	%r2062, %r2014;
	mov.u32 	%r2063, %r2015;
	@%p365 bra 	$L__BB15_335;
	setp.leu.f32 	%p366, %f986, %f1228;
	mov.f32 	%f1000, %f977;
	mov.f32 	%f1001, %f978;
	mov.f32 	%f1002, %f979;
	mov.f32 	%f1003, %f980;
	mov.f32 	%f1004, %f981;
	mov.f32 	%f1005, %f982;
	mov.f32 	%f1006, %f983;
	mov.f32 	%f1007, %f984;
	mov.f32 	%f1008, %f985;
	mov.f32 	%f1009, %f1228;
	mov.f32 	%f1010, %f986;
	mov.f32 	%f1011, %f987;
	mov.f32 	%f1012, %f988;
	mov.f32 	%f1013, %f989;
	mov.f32 	%f1014, %f990;
	mov.f32 	%f1015, %f991;
	mov.f32 	%f1016, %f992;
	mov.f32 	%f1017, %f993;
	mov.f32 	%f1018, %f994;
	mov.f32 	%f1019, %f995;
	mov.f32 	%f1020, %f996;
	mov.f32 	%f1021, %f997;
	mov.f32 	%f1022, %f998;
	mov.u32 	%r2016, %r1970;
	mov.u32 	%r2017, %r1971;
	mov.u32 	%r2018, %r1972;
	mov.u32 	%r2019, %r1973;
	mov.u32 	%r2020, %r1974;
	mov.u32 	%r2021, %r1975;
	mov.u32 	%r2022, %r1976;
	mov.u32 	%r2023, %r1977;
	mov.u32 	%r2024, %r1978;
	mov.u32 	%r2025, %r2464;
	mov.u32 	%r2026, %r1979;
	mov.u32 	%r2027, %r1980;
	mov.u32 	%r2028, %r1981;
	mov.u32 	%r2029, %r1982;
	mov.u32 	%r2030, %r1983;
	mov.u32 	%r2031, %r1984;
	mov.u32 	%r2032, %r1985;
	mov.u32 	%r2033, %r1986;
	mov.u32 	%r2034, %r1987;
	mov.u32 	%r2035, %r1988;
	mov.u32 	%r2036, %r1989;
	mov.u32 	%r2037, %r1990;
	mov.u32 	%r2038, %r1991;
	mov.u32 	%r2040, %r1993;
	mov.u32 	%r2041, %r1994;
	mov.u32 	%r2042, %r1995;
	mov.u32 	%r2043, %r1996;
	mov.u32 	%r2044, %r1997;
	mov.u32 	%r2045, %r1998;
	mov.u32 	%r2046, %r1999;
	mov.u32 	%r2047, %r2000;
	mov.u32 	%r2048, %r2001;
	mov.u32 	%r2049, %r2002;
	mov.u32 	%r2050, %r2003;
	mov.u32 	%r2051, %r2004;
	mov.u32 	%r2052, %r2005;
	mov.u32 	%r2053, %r2006;
	mov.u32 	%r2054, %r2511;
	mov.u32 	%r2055, %r2007;
	mov.u32 	%r2056, %r2008;
	mov.u32 	%r2057, %r2009;
	mov.u32 	%r2058, %r2010;
	mov.u32 	%r2059, %r2011;
	mov.u32 	%r2060, %r2012;
	mov.u32 	%r2061, %r2013;
	mov.u32 	%r2062, %r2014;
	mov.u32 	%r2063, %r2015;
	@%p366 bra 	$L__BB15_335;
	setp.leu.f32 	%p367, %f987, %f1228;
	mov.f32 	%f1000, %f977;
	mov.f32 	%f1001, %f978;
	mov.f32 	%f1002, %f979;
	mov.f32 	%f1003, %f980;
	mov.f32 	%f1004, %f981;
	mov.f32 	%f1005, %f982;
	mov.f32 	%f1006, %f983;
	mov.f32 	%f1007, %f984;
	mov.f32 	%f1008, %f985;
	mov.f32 	%f1009, %f986;
	mov.f32 	%f1010, %f1228;
	mov.f32 	%f1011, %f987;
	mov.f32 	%f1012, %f988;
	mov.f32 	%f1013, %f989;
	mov.f32 	%f1014, %f990;
	mov.f32 	%f1015, %f991;
	mov.f32 	%f1016, %f992;
	mov.f32 	%f1017, %f993;
	mov.f32 	%f1018, %f994;
	mov.f32 	%f1019, %f995;
	mov.f32 	%f1020, %f996;
	mov.f32 	%f1021, %f997;
	mov.f32 	%f1022, %f998;
	mov.u32 	%r2016, %r1970;
	mov.u32 	%r2017, %r1971;
	mov.u32 	%r2018, %r1972;
	mov.u32 	%r2019, %r1973;
	mov.u32 	%r2020, %r1974;
	mov.u32 	%r2021, %r1975;
	mov.u32 	%r2022, %r1976;
	mov.u32 	%r2023, %r1977;
	mov.u32 	%r2024, %r1978;
	mov.u32 	%r2025, %r1979;
	mov.u32 	%r2026, %r2464;
	mov.u32 	%r2027, %r1980;
	mov.u32 	%r2028, %r1981;
	mov.u32 	%r2029, %r1982;
	mov.u32 	%r2030, %r1983;
	mov.u32 	%r2031, %r1984;
	mov.u32 	%r2032, %r1985;
	mov.u32 	%r2033, %r1986;
	mov.u32 	%r2034, %r1987;
	mov.u32 	%r2035, %r1988;
	mov.u32 	%r2036, %r1989;
	mov.u32 	%r2037, %r1990;
	mov.u32 	%r2038, %r1991;
	mov.u32 	%r2040, %r1993;
	mov.u32 	%r2041, %r1994;
	mov.u32 	%r2042, %r1995;
	mov.u32 	%r2043, %r1996;
	mov.u32 	%r2044, %r1997;
	mov.u32 	%r2045, %r1998;
	mov.u32 	%r2046, %r1999;
	mov.u32 	%r2047, %r2000;
	mov.u32 	%r2048, %r2001;
	mov.u32 	%r2049, %r2002;
	mov.u32 	%r2050, %r2003;
	mov.u32 	%r2051, %r2004;
	mov.u32 	%r2052, %r2005;
	mov.u32 	%r2053, %r2511;
	mov.u32 	%r2054, %r2006;
	mov.u32 	%r2055, %r2007;
	mov.u32 	%r2056, %r2008;
	mov.u32 	%r2057, %r2009;
	mov.u32 	%r2058, %r2010;
	mov.u32 	%r2059, %r2011;
	mov.u32 	%r2060, %r2012;
	mov.u32 	%r2061, %r2013;
	mov.u32 	%r2062, %r2014;
	mov.u32 	%r2063, %r2015;
	@%p367 bra 	$L__BB15_335;
	setp.leu.f32 	%p368, %f988, %f1228;
	mov.f32 	%f1000, %f977;
	mov.f32 	%f1001, %f978;
	mov.f32 	%f1002, %f979;
	mov.f32 	%f1003, %f980;
	mov.f32 	%f1004, %f981;
	mov.f32 	%f1005, %f982;
	mov.f32 	%f1006, %f983;
	mov.f32 	%f1007, %f984;
	mov.f32 	%f1008, %f985;
	mov.f32 	%f1009, %f986;
	mov.f32 	%f1010, %f987;
	mov.f32 	%f1011, %f1228;
	mov.f32 	%f1012, %f988;
	mov.f32 	%f1013, %f989;
	mov.f32 	%f1014, %f990;
	mov.f32 	%f1015, %f991;
	mov.f32 	%f1016, %f992;
	mov.f32 	%f1017, %f993;
	mov.f32 	%f1018, %f994;
	mov.f32 	%f1019, %f995;
	mov.f32 	%f1020, %f996;
	mov.f32 	%f1021, %f997;
	mov.f32 	%f1022, %f998;
	mov.u32 	%r2016, %r1970;
	mov.u32 	%r2017, %r1971;
	mov.u32 	%r2018, %r1972;
	mov.u32 	%r2019, %r1973;
	mov.u32 	%r2020, %r1974;
	mov.u32 	%r2021, %r1975;
	mov.u32 	%r2022, %r1976;
	mov.u32 	%r2023, %r1977;
	mov.u32 	%r2024, %r1978;
	mov.u32 	%r2025, %r1979;
	mov.u32 	%r2026, %r1980;
	mov.u32 	%r2027, %r2464;
	mov.u32 	%r2028, %r1981;
	mov.u32 	%r2029, %r1982;
	mov.u32 	%r2030, %r1983;
	mov.u32 	%r2031, %r1984;
	mov.u32 	%r2032, %r1985;
	mov.u32 	%r2033, %r1986;
	mov.u32 	%r2034, %r1987;
	mov.u32 	%r2035, %r1988;
	mov.u32 	%r2036, %r1989;
	mov.u32 	%r2037, %r1990;
	mov.u32 	%r2038, %r1991;
	mov.u32 	%r2040, %r1993;
	mov.u32 	%r2041, %r1994;
	mov.u32 	%r2042, %r1995;
	mov.u32 	%r2043, %r1996;
	mov.u32 	%r2044, %r1997;
	mov.u32 	%r2045, %r1998;
	mov.u32 	%r2046, %r1999;
	mov.u32 	%r2047, %r2000;
	mov.u32 	%r2048, %r2001;
	mov.u32 	%r2049, %r2002;
	mov.u32 	%r2050, %r2003;
	mov.u32 	%r2051, %r2004;
	mov.u32 	%r2052, %r2511;
	mov.u32 	%r2053, %r2005;
	mov.u32 	%r2054, %r2006;
	mov.u32 	%r2055, %r2007;
	mov.u32 	%r2056, %r2008;
	mov.u32 	%r2057, %r2009;
	mov.u32 	%r2058, %r2010;
	mov.u32 	%r2059, %r2011;
	mov.u32 	%r2060, %r2012;
	mov.u32 	%r2061, %r2013;
	mov.u32 	%r2062, %r2014;
	mov.u32 	%r2063, %r2015;
	@%p368 bra 	$L__BB15_335;
	setp.leu.f32 	%p369, %f989, %f1228;
	mov.f32 	%f1000, %f977;
	mov.f32 	%f1001, %f978;
	mov.f32 	%f1002, %f979;
	mov.f32 	%f1003, %f980;
	mov.f32 	%f1004, %f981;
	mov.f32 	%f1005, %f982;
	mov.f32 	%f1006, %f983;
	mov.f32 	%f1007, %f984;
	mov.f32 	%f1008, %f985;
	mov.f32 	%f1009, %f986;
	mov.f32 	%f1010, %f987;
	mov.f32 	%f1011, %f988;
	mov.f32 	%f1012, %f1228;
	mov.f32 	%f1013, %f989;
	mov.f32 	%f1014, %f990;
	mov.f32 	%f1015, %f991;
	mov.f32 	%f1016, %f992;
	mov.f32 	%f1017, %f993;
	mov.f32 	%f1018, %f994;
	mov.f32 	%f1019, %f995;
	mov.f32 	%f1020, %f996;
	mov.f32 	%f1021, %f997;
	mov.f32 	%f1022, %f998;
	mov.u32 	%r2016, %r1970;
	mov.u32 	%r2017, %r1971;
	mov.u32 	%r2018, %r1972;
	mov.u32 	%r2019, %r1973;
	mov.u32 	%r2020, %r1974;
	mov.u32 	%r2021, %r1975;
	mov.u32 	%r2022, %r1976;
	mov.u32 	%r2023, %r1977;
	mov.u32 	%r2024, %r1978;
	mov.u32 	%r2025, %r1979;
	mov.u32 	%r2026, %r1980;
	mov.u32 	%r2027, %r1981;
	mov.u32 	%r2028, %r2464;
	mov.u32 	%r2029, %r1982;
	mov.u32 	%r2030, %r1983;
	mov.u32 	%r2031, %r1984;
	mov.u32 	%r2032, %r1985;
	mov.u32 	%r2033, %r1986;
	mov.u32 	%r2034, %r1987;
	mov.u32 	%r2035, %r1988;
	mov.u32 	%r2036, %r1989;
	mov.u32 	%r2037, %r1990;
	mov.u32 	%r2038, %r1991;
	mov.u32 	%r2040, %r1993;
	mov.u32 	%r2041, %r1994;
	mov.u32 	%r2042, %r1995;
	mov.u32 	%r2043, %r1996;
	mov.u32 	%r2044, %r1997;
	mov.u32 	%r2045, %r1998;
	mov.u32 	%r2046, %r1999;
	mov.u32 	%r2047, %r2000;
	mov.u32 	%r2048, %r2001;
	mov.u32 	%r2049, %r2002;
	mov.u32 	%r2050, %r2003;
	mov.u32 	%r2051, %r2511;
	mov.u32 	%r2052, %r2004;
	mov.u32 	%r2053, %r2005;
	mov.u32 	%r2054, %r2006;
	mov.u32 	%r2055, %r2007;
	mov.u32 	%r2056, %r2008;
	mov.u32 	%r2057, %r2009;
	mov.u32 	%r2058, %r2010;
	mov.u32 	%r2059, %r2011;
	mov.u32 	%r2060, %r2012;
	mov.u32 	%r2061, %r2013;
	mov.u32 	%r2062, %r2014;
	mov.u32 	%r2063, %r2015;
	@%p369 bra 	$L__BB15_335;
	setp.leu.f32 	%p370, %f990, %f1228;
	mov.f32 	%f1000, %f977;
	mov.f32 	%f1001, %f978;
	mov.f32 	%f1002, %f979;
	mov.f32 	%f1003, %f980;
	mov.f32 	%f1004, %f981;
	mov.f32 	%f1005, %f982;
	mov.f32 	%f1006, %f983;
	mov.f32 	%f1007, %f984;
	mov.f32 	%f1008, %f985;
	mov.f32 	%f1009, %f986;
	mov.f32 	%f1010, %f987;
	mov.f32 	%f1011, %f988;
	mov.f32 	%f1012, %f989;
	mov.f32 	%f1013, %f1228;
	mov.f32 	%f1014, %f990;
	mov.f32 	%f1015, %f991;
	mov.f32 	%f1016, %f992;
	mov.f32 	%f1017, %f993;
	mov.f32 	%f1018, %f994;
	mov.f32 	%f1019, %f995;
	mov.f32 	%f1020, %f996;
	mov.f32 	%f1021, %f997;
	mov.f32 	%f1022, %f998;
	mov.u32 	%r2016, %r1970;
	mov.u32 	%r2017, %r1971;
	mov.u32 	%r2018, %r1972;
	mov.u32 	%r2019, %r1973;
	mov.u32 	%r2020, %r1974;
	mov.u32 	%r2021, %r1975;
	mov.u32 	%r2022, %r1976;
	mov.u32 	%r2023, %r1977;
	mov.u32 	%r2024, %r1978;
	mov.u32 	%r2025, %r1979;
	mov.u32 	%r2026, %r1980;
	mov.u32 	%r2027, %r1981;
	mov.u32 	%r2028, %r1982;
	mov.u32 	%r2029, %r2464;
	mov.u32 	%r2030, %r1983;
	mov.u32 	%r2031, %r1984;
	mov.u32 	%r2032, %r1985;
	mov.u32 	%r2033, %r1986;
	mov.u32 	%r2034, %r1987;
	mov.u32 	%r2035, %r1988;
	mov.u32 	%r2036, %r1989;
	mov.u32 	%r2037, %r1990;
	mov.u32 	%r2038, %r1991;
	mov.u32 	%r2040, %r1993;
	mov.u32 	%r2041, %r1994;
	mov.u32 	%r2042, %r1995;
	mov.u32 	%r2043, %r1996;
	mov.u32 	%r2044, %r1997;
	mov.u32 	%r2045, %r1998;
	mov.u32 	%r2046, %r1999;
	mov.u32 	%r2047, %r2000;
	mov.u32 	%r2048, %r2001;
	mov.u32 	%r2049, %r2002;
	mov.u32 	%r2050, %r2511;
	mov.u32 	%r2051, %r2003;
	mov.u32 	%r2052, %r2004;
	mov.u32 	%r2053, %r2005;
	mov.u32 	%r2054, %r2006;
	mov.u32 	%r2055, %r2007;
	mov.u32 	%r2056, %r2008;
	mov.u32 	%r2057, %r2009;
	mov.u32 	%r2058, %r2010;
	mov.u32 	%r2059, %r2011;
	mov.u32 	%r2060, %r2012;
	mov.u32 	%r2061, %r2013;
	mov.u32 	%r2062, %r2014;
	mov.u32 	%r2063, %r2015;
	@%p370 bra 	$L__BB15_335;
	setp.leu.f32 	%p371, %f991, %f1228;
	mov.f32 	%f1000, %f977;
	mov.f32 	%f1001, %f978;
	mov.f32 	%f1002, %f979;
	mov.f32 	%f1003, %f980;
	mov.f32 	%f1004, %f981;
	mov.f32 	%f1005, %f982;
	mov.f32 	%f1006, %f983;
	mov.f32 	%f1007, %f984;
	mov.f32 	%f1008, %f985;
	mov.f32 	%f1009, %f986;
	mov.f32 	%f1010, %f987;
	mov.f32 	%f1011, %f988;
	mov.f32 	%f1012, %f989;
	mov.f32 	%f1013, %f990;
	mov.f32 	%f1014, %f1228;
	mov.f32 	%f1015, %f991;
	mov.f32 	%f1016, %f992;
	mov.f32 	%f1017, %f993;
	mov.f32 	%f1018, %f994;
	mov.f32 	%f1019, %f995;
	mov.f32 	%f1020, %f996;
	mov.f32 	%f1021, %f997;
	mov.f32 	%f1022, %f998;
	mov.u32 	%r2016, %r1970;
	mov.u32 	%r2017, %r1971;
	mov.u32 	%r2018, %r1972;
	mov.u32 	%r2019, %r1973;
	mov.u32 	%r2020, %r1974;
	mov.u32 	%r2021, %r1975;
	mov.u32 	%r2022, %r1976;
	mov.u32 	%r2023, %r1977;
	mov.u32 	%r2024, %r1978;
	mov.u32 	%r2025, %r1979;
	mov.u32 	%r2026, %r1980;
	mov.u32 	%r2027, %r1981;
	mov.u32 	%r2028, %r1982;
	mov.u32 	%r2029, %r1983;
	mov.u32 	%r2030, %r2464;
	mov.u32 	%r2031, %r1984;
	mov.u32 	%r2032, %r1985;
	mov.u32 	%r2033, %r1986;
	mov.u32 	%r2034, %r1987;
	mov.u32 	%r2035, %r1988;
	mov.u32 	%r2036, %r1989;
	mov.u32 	%r2037, %r1990;
	mov.u32 	%r2038, %r1991;
	mov.u32 	%r2040, %r1993;
	mov.u32 	%r2041, %r1994;
	mov.u32 	%r2042, %r1995;
	mov.u32 	%r2043, %r1996;
	mov.u32 	%r2044, %r1997;
	mov.u32 	%r2045, %r1998;
	mov.u32 	%r2046, %r1999;
	mov.u32 	%r2047, %r2000;
	mov.u32 	%r2048, %r2001;
	mov.u32 	%r2049, %r2511;
	mov.u32 	%r2050, %r2002;
	mov.u32 	%r2051, %r2003;
	mov.u32 	%r2052, %r2004;
	mov.u32 	%r2053, %r2005;
	mov.u32 	%r2054, %r2006;
	mov.u32 	%r2055, %r2007;
	mov.u32 	%r2056, %r2008;
	mov.u32 	%r2057, %r2009;
	mov.u32 	%r2058, %r2010;
	mov.u32 	%r2059, %r2011;
	mov.u32 	%r2060, %r2012;
	mov.u32 	%r2061, %r2013;
	mov.u32 	%r2062, %r2014;
	mov.u32 	%r2063, %r2015;
	@%p371 bra 	$L__BB15_335;
	setp.leu.f32 	%p372, %f992, %f1228;
	mov.f32 	%f1000, %f977;
	mov.f32 	%f1001, %f978;
	mov.f32 	%f1002, %f979;
	mov.f32 	%f1003, %f980;
	mov.f32 	%f1004, %f981;
	mov.f32 	%f1005, %f982;
	mov.f32 	%f1006, %f983;
	mov.f32 	%f1007, %f984;
	mov.f32 	%f1008, %f985;
	mov.f32 	%f1009, %f986;
	mov.f32 	%f1010, %f987;
	mov.f32 	%f1011, %f988;
	mov.f32 	%f1012, %f989;
	mov.f32 	%f1013, %f990;
	mov.f32 	%f1014, %f991;
	mov.f32 	%f1015, %f1228;
	mov.f32 	%f1016, %f992;
	mov.f32 	%f1017, %f993;
	mov.f32 	%f1018, %f994;
	mov.f32 	%f1019, %f995;
	mov.f32 	%f1020, %f996;
	mov.f32 	%f1021, %f997;
	mov.f32 	%f1022, %f998;
	mov.u32 	%r2016, %r1970;
	mov.u32 	%r2017, %r1971;
	mov.u32 	%r2018, %r1972;
	mov.u32 	%r2019, %r1973;
	mov.u32 	%r2020, %r1974;
	mov.u32 	%r2021, %r1975;
	mov.u32 	%r2022, %r1976;
	mov.u32 	%r2023, %r1977;
	mov.u32 	%r2024, %r1978;
	mov.u32 	%r2025, %r1979;
	mov.u32 	%r2026, %r1980;
	mov.u32 	%r2027, %r1981;
	mov.u32 	%r2028, %r1982;
	mov.u32 	%r2029, %r1983;
	mov.u32 	%r2030, %r1984;
	mov.u32 	%r2031, %r2464;
	mov.u32 	%r2032, %r1985;
	mov.u32 	%r2033, %r1986;
	mov.u32 	%r2034, %r1987;
	mov.u32 	%r2035, %r1988;
	mov.u32 	%r2036, %r1989;
	mov.u32 	%r2037, %r1990;
	mov.u32 	%r2038, %r1991;
	mov.u32 	%r2040, %r1993;
	mov.u32 	%r2041, %r1994;
	mov.u32 	%r2042, %r1995;
	mov.u32 	%r2043, %r1996;
	mov.u32 	%r2044, %r1997;
	mov.u32 	%r2045, %r1998;
	mov.u32 	%r2046, %r1999;
	mov.u32 	%r2047, %r2000;
	mov.u32 	%r2048, %r2511;
	mov.u32 	%r2049, %r2001;
	mov.u32 	%r2050, %r2002;
	mov.u32 	%r2051, %r2003;
	mov.u32 	%r2052, %r2004;
	mov.u32 	%r2053, %r2005;
	mov.u32 	%r2054, %r2006;
	mov.u32 	%r2055, %r2007;
	mov.u32 	%r2056, %r2008;
	mov.u32 	%r2057, %r2009;
	mov.u32 	%r2058, %r2010;
	mov.u32 	%r2059, %r2011;
	mov.u32 	%r2060, %r2012;
	mov.u32 	%r2061, %r2013;
	mov.u32 	%r2062, %r2014;
	mov.u32 	%r2063, %r2015;
	@%p372 bra 	$L__BB15_335;
	setp.leu.f32 	%p373, %f993, %f1228;
	mov.f32 	%f1000, %f977;
	mov.f32 	%f1001, %f978;
	mov.f32 	%f1002, %f979;
	mov.f32 	%f1003, %f980;
	mov.f32 	%f1004, %f981;
	mov.f32 	%f1005, %f982;
	mov.f32 	%f1006, %f983;
	mov.f32 	%f1007, %f984;
	mov.f32 	%f1008, %f985;
	mov.f32 	%f1009, %f986;
	mov.f32 	%f1010, %f987;
	mov.f32 	%f1011, %f988;
	mov.f32 	%f1012, %f989;
	mov.f32 	%f1013, %f990;
	mov.f32 	%f1014, %f991;
	mov.f32 	%f1015, %f992;
	mov.f32 	%f1016, %f1228;
	mov.f32 	%f1017, %f993;
	mov.f32 	%f1018, %f994;
	mov.f32 	%f1019, %f995;
	mov.f32 	%f1020, %f996;
	mov.f32 	%f1021, %f997;
	mov.f32 	%f1022, %f998;
	mov.u32 	%r2016, %r1970;
	mov.u32 	%r2017, %r1971;
	mov.u32 	%r2018, %r1972;
	mov.u32 	%r2019, %r1973;
	mov.u32 	%r2020, %r1974;
	mov.u32 	%r2021, %r1975;
	mov.u32 	%r2022, %r1976;
	mov.u32 	%r2023, %r1977;
	mov.u32 	%r2024, %r1978;
	mov.u32 	%r2025, %r1979;
	mov.u32 	%r2026, %r1980;
	mov.u32 	%r2027, %r1981;
	mov.u32 	%r2028, %r1982;
	mov.u32 	%r2029, %r1983;
	mov.u32 	%r2030, %r1984;
	mov.u32 	%r2031, %r1985;
	mov.u32 	%r2032, %r2464;
	mov.u32 	%r2033, %r1986;
	mov.u32 	%r2034, %r1987;
	mov.u32 	%r2035, %r1988;
	mov.u32 	%r2036, %r1989;
	mov.u32 	%r2037, %r1990;
	mov.u32 	%r2038, %r1991;
	mov.u32 	%r2040, %r1993;
	mov.u32 	%r2041, %r1994;
	mov.u32 	%r2042, %r1995;
	mov.u32 	%r2043, %r1996;
	mov.u32 	%r2044, %r1997;
	mov.u32 	%r2045, %r1998;
	mov.u32 	%r2046, %r1999;
	mov.u32 	%r2047, %r2511;
	mov.u32 	%r2048, %r2000;
	mov.u32 	%r2049, %r2001;
	mov.u32 	%r2050, %r2002;
	mov.u32 	%r2051, %r2003;
	mov.u32 	%r2052, %r2004;
	mov.u32 	%r2053, %r2005;
	mov.u32 	%r2054, %r2006;
	mov.u32 	%r2055, %r2007;
	mov.u32 	%r2056, %r2008;
	mov.u32 	%r2057, %r2009;
	mov.u32 	%r2058, %r2010;
	mov.u32 	%r2059, %r2011;
	mov.u32 	%r2060, %r2012;
	mov.u32 	%r2061, %r2013;
	mov.u32 	%r2062, %r2014;
	mov.u32 	%r2063, %r2015;
	@%p373 bra 	$L__BB15_335;
	setp.leu.f32 	%p374, %f994, %f1228;
	mov.f32 	%f1000, %f977;
	mov.f32 	%f1001, %f978;
	mov.f32 	%f1002, %f979;
	mov.f32 	%f1003, %f980;
	mov.f32 	%f1004, %f981;
	mov.f32 	%f1005, %f982;
	mov.f32 	%f1006, %f983;
	mov.f32 	%f1007, %f984;
	mov.f32 	%f1008, %f985;
	mov.f32 	%f1009, %f986;
	mov.f32 	%f1010, %f987;
	mov.f32 	%f1011, %f988;
	mov.f32 	%f1012, %f989;
	mov.f32 	%f1013, %f990;
	mov.f32 	%f1014, %f991;
	mov.f32 	%f1015, %f992;
	mov.f32 	%f1016, %f993;
	mov.f32 	%f1017, %f1228;
	mov.f32 	%f1018, %f994;
	mov.f32 	%f1019, %f995;
	mov.f32 	%f1020, %f996;
	mov.f32 	%f1021, %f997;
	mov.f32 	%f1022, %f998;
	mov.u32 	%r2016, %r1970;
	mov.u32 	%r2017, %r1971;
	mov.u32 	%r2018, %r1972;
	mov.u32 	%r2019, %r1973;
	mov.u32 	%r2020, %r1974;
	mov.u32 	%r2021, %r1975;
	mov.u32 	%r2022, %r1976;
	mov.u32 	%r2023, %r1977;
	mov.u32 	%r2024, %r1978;
	mov.u32 	%r2025, %r1979;
	mov.u32 	%r2026, %r1980;
	mov.u32 	%r2027, %r1981;
	mov.u32 	%r2028, %r1982;
	mov.u32 	%r2029, %r1983;
	mov.u32 	%r2030, %r1984;
	mov.u32 	%r2031, %r1985;
	mov.u32 	%r2032, %r1986;
	mov.u32 	%r2033, %r2464;
	mov.u32 	%r2034, %r1987;
	mov.u32 	%r2035, %r1988;
	mov.u32 	%r2036, %r1989;
	mov.u32 	%r2037, %r1990;
	mov.u32 	%r2038, %r1991;
	mov.u32 	%r2040, %r1993;
	mov.u32 	%r2041, %r1994;
	mov.u32 	%r2042, %r1995;
	mov.u32 	%r2043, %r1996;
	mov.u32 	%r2044, %r1997;
	mov.u32 	%r2045, %r1998;
	mov.u32 	%r2046, %r2511;
	mov.u32 	%r2047, %r1999;
	mov.u32 	%r2048, %r2000;
	mov.u32 	%r2049, %r2001;
	mov.u32 	%r2050, %r2002;
	mov.u32 	%r2051, %r2003;
	mov.u32 	%r2052, %r2004;
	mov.u32 	%r2053, %r2005;
	mov.u32 	%r2054, %r2006;
	mov.u32 	%r2055, %r2007;
	mov.u32 	%r2056, %r2008;
	mov.u32 	%r2057, %r2009;
	mov.u32 	%r2058, %r2010;
	mov.u32 	%r2059, %r2011;
	mov.u32 	%r2060, %r2012;
	mov.u32 	%r2061, %r2013;
	mov.u32 	%r2062, %r2014;
	mov.u32 	%r2063, %r2015;
	@%p374 bra 	$L__BB15_335;
	setp.leu.f32 	%p375, %f995, %f1228;
	mov.f32 	%f1000, %f977;
	mov.f32 	%f1001, %f978;
	mov.f32 	%f1002, %f979;
	mov.f32 	%f1003, %f980;
	mov.f32 	%f1004, %f981;
	mov.f32 	%f1005, %f982;
	mov.f32 	%f1006, %f983;
	mov.f32 	%f1007, %f984;
	mov.f32 	%f1008, %f985;
	mov.f32 	%f1009, %f986;
	mov.f32 	%f1010, %f987;
	mov.f32 	%f1011, %f988;
	mov.f32 	%f1012, %f989;
	mov.f32 	%f1013, %f990;
	mov.f32 	%f1014, %f991;
	mov.f32 	%f1015, %f992;
	mov.f32 	%f1016, %f993;
	mov.f32 	%f1017, %f994;
	mov.f32 	%f1018, %f1228;
	mov.f32 	%f1019, %f995;
	mov.f32 	%f1020, %f996;
	mov.f32 	%f1021, %f997;
	mov.f32 	%f1022, %f998;
	mov.u32 	%r2016, %r1970;
	mov.u32 	%r2017, %r1971;
	mov.u32 	%r2018, %r1972;
	mov.u32 	%r2019, %r1973;
	mov.u32 	%r2020, %r1974;
	mov.u32 	%r2021, %r1975;
	mov.u32 	%r2022, %r1976;
	mov.u32 	%r2023, %r1977;
	mov.u32 	%r2024, %r1978;
	mov.u32 	%r2025, %r1979;
	mov.u32 	%r2026, %r1980;
	mov.u32 	%r2027, %r1981;
	mov.u32 	%r2028, %r1982;
	mov.u32 	%r2029, %r1983;
	mov.u32 	%r2030, %r1984;
	mov.u32 	%r2031, %r1985;
	mov.u32 	%r2032, %r1986;
	mov.u32 	%r2033, %r1987;
	mov.u32 	%r2034, %r2464;
	mov.u32 	%r2035, %r1988;
	mov.u32 	%r2036, %r1989;
	mov.u32 	%r2037, %r1990;
	mov.u32 	%r2038, %r1991;
	mov.u32 	%r2040, %r1993;
	mov.u32 	%r2041, %r1994;
	mov.u32 	%r2042, %r1995;
	mov.u32 	%r2043, %r1996;
	mov.u32 	%r2044, %r1997;
	mov.u32 	%r2045, %r2511;
	mov.u32 	%r2046, %r1998;
	mov.u32 	%r2047, %r1999;
	mov.u32 	%r2048, %r2000;
	mov.u32 	%r2049, %r2001;
	mov.u32 	%r2050, %r2002;
	mov.u32 	%r2051, %r2003;
	mov.u32 	%r2052, %r2004;
	mov.u32 	%r2053, %r2005;
	mov.u32 	%r2054, %r2006;
	mov.u32 	%r2055, %r2007;
	mov.u32 	%r2056, %r2008;
	mov.u32 	%r2057, %r2009;
	mov.u32 	%r2058, %r2010;
	mov.u32 	%r2059, %r2011;
	mov.u32 	%r2060, %r2012;
	mov.u32 	%r2061, %r2013;
	mov.u32 	%r2062, %r2014;
	mov.u32 	%r2063, %r2015;
	@%p375 bra 	$L__BB15_335;
	setp.leu.f32 	%p376, %f996, %f1228;
	mov.f32 	%f1000, %f977;
	mov.f32 	%f1001, %f978;
	mov.f32 	%f1002, %f979;
	mov.f32 	%f1003, %f980;
	mov.f32 	%f1004, %f981;
	mov.f32 	%f1005, %f982;
	mov.f32 	%f1006, %f983;
	mov.f32 	%f1007, %f984;
	mov.f32 	%f1008, %f985;
	mov.f32 	%f1009, %f986;
	mov.f32 	%f1010, %f987;
	mov.f32 	%f1011, %f988;
	mov.f32 	%f1012, %f989;
	mov.f32 	%f1013, %f990;
	mov.f32 	%f1014, %f991;
	mov.f32 	%f1015, %f992;
	mov.f32 	%f1016, %f993;
	mov.f32 	%f1017, %f994;
	mov.f32 	%f1018, %f995;
	mov.f32 	%f1019, %f1228;
	mov.f32 	%f1020, %f996;
	mov.f32 	%f1021, %f997;
	mov.f32 	%f1022, %f998;
	mov.u32 	%r2016, %r1970;
	mov.u32 	%r2017, %r1971;
	mov.u32 	%r2018, %r1972;
	mov.u32 	%r2019, %r1973;
	mov.u32 	%r2020, %r1974;
	mov.u32 	%r2021, %r1975;
	mov.u32 	%r2022, %r1976;
	mov.u32 	%r2023, %r1977;
	mov.u32 	%r2024, %r1978;
	mov.u32 	%r2025, %r1979;
	mov.u32 	%r2026, %r1980;
	mov.u32 	%r2027, %r1981;
	mov.u32 	%r2028, %r1982;
	mov.u32 	%r2029, %r1983;
	mov.u32 	%r2030, %r1984;
	mov.u32 	%r2031, %r1985;
	mov.u32 	%r2032, %r1986;
	mov.u32 	%r2033, %r1987;
	mov.u32 	%r2034, %r1988;
	mov.u32 	%r2035, %r2464;
	mov.u32 	%r2036, %r1989;
	mov.u32 	%r2037, %r1990;
	mov.u32 	%r2038, %r1991;
	mov.u32 	%r2040, %r1993;
	mov.u32 	%r2041, %r1994;
	mov.u32 	%r2042, %r1995;
	mov.u32 	%r2043, %r1996;
	mov.u32 	%r2044, %r2511;
	mov.u32 	%r2045, %r1997;
	mov.u32 	%r2046, %r1998;
	mov.u32 	%r2047, %r1999;
	mov.u32 	%r2048, %r2000;
	mov.u32 	%r2049, %r2001;
	mov.u32 	%r2050, %r2002;
	mov.u32 	%r2051, %r2003;
	mov.u32 	%r2052, %r2004;
	mov.u32 	%r2053, %r2005;
	mov.u32 	%r2054, %r2006;
	mov.u32 	%r2055, %r2007;
	mov.u32 	%r2056, %r2008;
	mov.u32 	%r2057, %r2009;
	mov.u32 	%r2058, %r2010;
	mov.u32 	%r2059, %r2011;
	mov.u32 	%r2060, %r2012;
	mov.u32 	%r2061, %r2013;
	mov.u32 	%r2062, %r2014;
	mov.u32 	%r2063, %r2015;
	@%p376 bra 	$L__BB15_335;
	setp.leu.f32 	%p377, %f997, %f1228;
	mov.f32 	%f1000, %f977;
	mov.f32 	%f1001, %f978;
	mov.f32 	%f1002, %f979;
	mov.f32 	%f1003, %f980;
	mov.f32 	%f1004, %f981;
	mov.f32 	%f1005, %f982;
	mov.f32 	%f1006, %f983;
	mov.f32 	%f1007, %f984;
	mov.f32 	%f1008, %f985;
	mov.f32 	%f1009, %f986;
	mov.f32 	%f1010, %f987;
	mov.f32 	%f1011, %f988;
	mov.f32 	%f1012, %f989;
	mov.f32 	%f1013, %f990;
	mov.f32 	%f1014, %f991;
	mov.f32 	%f1015, %f992;
	mov.f32 	%f1016, %f993;
	mov.f32 	%f1017, %f994;
	mov.f32 	%f1018, %f995;
	mov.f32 	%f1019, %f996;
	mov.f32 	%f1020, %f1228;
	mov.f32 	%f1021, %f997;
	mov.f32 	%f1022, %f998;
	mov.u32 	%r2016, %r1970;
	mov.u32 	%r2017, %r1971;
	mov.u32 	%r2018, %r1972;
	mov.u32 	%r2019, %r1973;
	mov.u32 	%r2020, %r1974;
	mov.u32 	%r2021, %r1975;
	mov.u32 	%r2022, %r1976;
	mov.u32 	%r2023, %r1977;
	mov.u32 	%r2024, %r1978;
	mov.u32 	%r2025, %r1979;
	mov.u32 	%r2026, %r1980;
	mov.u32 	%r2027, %r1981;
	mov.u32 	%r2028, %r1982;
	mov.u32 	%r2029, %r1983;
	mov.u32 	%r2030, %r1984;
	mov.u32 	%r2031, %r1985;
	mov.u32 	%r2032, %r1986;
	mov.u32 	%r2033, %r1987;
	mov.u32 	%r2034, %r1988;
	mov.u32 	%r2035, %r1989;
	mov.u32 	%r2036, %r2464;
	mov.u32 	%r2037, %r1990;
	mov.u32 	%r2038, %r1991;
	mov.u32 	%r2040, %r1993;
	mov.u32 	%r2041, %r1994;
	mov.u32 	%r2042, %r1995;
	mov.u32 	%r2043, %r2511;
	mov.u32 	%r2044, %r1996;
	mov.u32 	%r2045, %r1997;
	mov.u32 	%r2046, %r1998;
	mov.u32 	%r2047, %r1999;
	mov.u32 	%r2048, %r2000;
	mov.u32 	%r2049, %r2001;
	mov.u32 	%r2050, %r2002;
	mov.u32 	%r2051, %r2003;
	mov.u32 	%r2052, %r2004;
	mov.u32 	%r2053, %r2005;
	mov.u32 	%r2054, %r2006;
	mov.u32 	%r2055, %r2007;
	mov.u32 	%r2056, %r2008;
	mov.u32 	%r2057, %r2009;
	mov.u32 	%r2058, %r2010;
	mov.u32 	%r2059, %r2011;
	mov.u32 	%r2060, %r2012;
	mov.u32 	%r2061, %r2013;
	mov.u32 	%r2062, %r2014;
	mov.u32 	%r2063, %r2015;
	@%p377 bra 	$L__BB15_335;
	setp.leu.f32 	%p378, %f998, %f1228;
	mov.f32 	%f1000, %f977;
	mov.f32 	%f1001, %f978;
	mov.f32 	%f1002, %f979;
	mov.f32 	%f1003, %f980;
	mov.f32 	%f1004, %f981;
	mov.f32 	%f1005, %f982;
	mov.f32 	%f1006, %f983;
	mov.f32 	%f1007, %f984;
	mov.f32 	%f1008, %f985;
	mov.f32 	%f1009, %f986;
	mov.f32 	%f1010, %f987;
	mov.f32 	%f1011, %f988;
	mov.f32 	%f1012, %f989;
	mov.f32 	%f1013, %f990;
	mov.f32 	%f1014, %f991;
	mov.f32 	%f1015, %f992;
	mov.f32 	%f1016, %f993;
	mov.f32 	%f1017, %f994;
	mov.f32 	%f1018, %f995;
	mov.f32 	%f1019, %f996;
	mov.f32 	%f1020, %f997;
	mov.f32 	%f1021, %f1228;
	mov.f32 	%f1022, %f998;
	mov.u32 	%r2016, %r1970;
	mov.u32 	%r2017, %r1971;
	mov.u32 	%r2018, %r1972;
	mov.u32 	%r2019, %r1973;
	mov.u32 	%r2020, %r1974;
	mov.u32 	%r2021, %r1975;
	mov.u32 	%r2022, %r1976;
	mov.u32 	%r2023, %r1977;
	mov.u32 	%r2024, %r1978;
	mov.u32 	%r2025, %r1979;
	mov.u32 	%r2026, %r1980;
	mov.u32 	%r2027, %r1981;
	mov.u32 	%r2028, %r1982;
	mov.u32 	%r2029, %r1983;
	mov.u32 	%r2030, %r1984;
	mov.u32 	%r2031, %r1985;
	mov.u32 	%r2032, %r1986;
	mov.u32 	%r2033, %r1987;
	mov.u32 	%r2034, %r1988;
	mov.u32 	%r2035, %r1989;
	mov.u32 	%r2036, %r1990;
	mov.u32 	%r2037, %r2464;
	mov.u32 	%r2038, %r1991;
	mov.u32 	%r2040, %r1993;
	mov.u32 	%r2041, %r1994;
	mov.u32 	%r2042, %r2511;
	mov.u32 	%r2043, %r1995;
	mov.u32 	%r2044, %r1996;
	mov.u32 	%r2045, %r1997;
	mov.u32 	%r2046, %r1998;
	mov.u32 	%r2047, %r1999;
	mov.u32 	%r2048, %r2000;
	mov.u32 	%r2049, %r2001;
	mov.u32 	%r2050, %r2002;
	mov.u32 	%r2051, %r2003;
	mov.u32 	%r2052, %r2004;
	mov.u32 	%r2053, %r2005;
	mov.u32 	%r2054, %r2006;
	mov.u32 	%r2055, %r2007;
	mov.u32 	%r2056, %r2008;
	mov.u32 	%r2057, %r2009;
	mov.u32 	%r2058, %r2010;
	mov.u32 	%r2059, %r2011;
	mov.u32 	%r2060, %r2012;
	mov.u32 	%r2061, %r2013;
	mov.u32 	%r2062, %r2014;
	mov.u32 	%r2063, %r2015;
	@%p378 bra 	$L__BB15_335;
	setp.leu.f32 	%p379, %f1251, %f1228;
	mov.f32 	%f1000, %f977;
	mov.f32 	%f1001, %f978;
	mov.f32 	%f1002, %f979;
	mov.f32 	%f1003, %f980;
	mov.f32 	%f1004, %f981;
	mov.f32 	%f1005, %f982;
	mov.f32 	%f1006, %f983;
	mov.f32 	%f1007, %f984;
	mov.f32 	%f1008, %f985;
	mov.f32 	%f1009, %f986;
	mov.f32 	%f1010, %f987;
	mov.f32 	%f1011, %f988;
	mov.f32 	%f1012, %f989;
	mov.f32 	%f1013, %f990;
	mov.f32 	%f1014, %f991;
	mov.f32 	%f1015, %f992;
	mov.f32 	%f1016, %f993;
	mov.f32 	%f1017, %f994;
	mov.f32 	%f1018, %f995;
	mov.f32 	%f1019, %f996;
	mov.f32 	%f1020, %f997;
	mov.f32 	%f1021, %f998;
	mov.f32 	%f1022, %f1228;
	mov.u32 	%r2016, %r1970;
	mov.u32 	%r2017, %r1971;
	mov.u32 	%r2018, %r1972;
	mov.u32 	%r2019, %r1973;
	mov.u32 	%r2020, %r1974;
	mov.u32 	%r2021, %r1975;
	mov.u32 	%r2022, %r1976;
	mov.u32 	%r2023, %r1977;
	mov.u32 	%r2024, %r1978;
	mov.u32 	%r2025, %r1979;
	mov.u32 	%r2026, %r1980;
	mov.u32 	%r2027, %r1981;
	mov.u32 	%r2028, %r1982;
	mov.u32 	%r2029, %r1983;
	mov.u32 	%r2030, %r1984;
	mov.u32 	%r2031, %r1985;
	mov.u32 	%r2032, %r1986;
	mov.u32 	%r2033, %r1987;
	mov.u32 	%r2034, %r1988;
	mov.u32 	%r2035, %r1989;
	mov.u32 	%r2036, %r1990;
	mov.u32 	%r2037, %r1991;
	mov.u32 	%r2038, %r2464;
	mov.u32 	%r2040, %r1993;
	mov.u32 	%r2041, %r2511;
	mov.u32 	%r2042, %r1994;
	mov.u32 	%r2043, %r1995;
	mov.u32 	%r2044, %r1996;
	mov.u32 	%r2045, %r1997;
	mov.u32 	%r2046, %r1998;
	mov.u32 	%r2047, %r1999;
	mov.u32 	%r2048, %r2000;
	mov.u32 	%r2049, %r2001;
	mov.u32 	%r2050, %r2002;
	mov.u32 	%r2051, %r2003;
	mov.u32 	%r2052, %r2004;
	mov.u32 	%r2053, %r2005;
	mov.u32 	%r2054, %r2006;
	mov.u32 	%r2055, %r2007;
	mov.u32 	%r2056, %r2008;
	mov.u32 	%r2057, %r2009;
	mov.u32 	%r2058, %r2010;
	mov.u32 	%r2059, %r2011;
	mov.u32 	%r2060, %r2012;
	mov.u32 	%r2061, %r2013;
	mov.u32 	%r2062, %r2014;
	mov.u32 	%r2063, %r2015;
	@%p379 bra 	$L__BB15_335;
	mov.f32 	%f1000, %f977;
	mov.f32 	%f1001, %f978;
	mov.f32 	%f1002, %f979;
	mov.f32 	%f1003, %f980;
	mov.f32 	%f1004, %f981;
	mov.f32 	%f1005, %f982;
	mov.f32 	%f1006, %f983;
	mov.f32 	%f1007, %f984;
	mov.f32 	%f1008, %f985;
	mov.f32 	%f1009, %f986;
	mov.f32 	%f1010, %f987;
	mov.f32 	%f1011, %f988;
	mov.f32 	%f1012, %f989;
	mov.f32 	%f1013, %f990;
	mov.f32 	%f1014, %f991;
	mov.f32 	%f1015, %f992;
	mov.f32 	%f1016, %f993;
	mov.f32 	%f1017, %f994;
	mov.f32 	%f1018, %f995;
	mov.f32 	%f1019, %f996;
	mov.f32 	%f1020, %f997;
	mov.f32 	%f1021, %f998;
	mov.f32 	%f1022, %f1251;
	mov.f32 	%f1251, %f1228;
	mov.u32 	%r2016, %r1970;
	mov.u32 	%r2017, %r1971;
	mov.u32 	%r2018, %r1972;
	mov.u32 	%r2019, %r1973;
	mov.u32 	%r2020, %r1974;
	mov.u32 	%r2021, %r1975;
	mov.u32 	%r2022, %r1976;
	mov.u32 	%r2023, %r1977;
	mov.u32 	%r2024, %r1978;
	mov.u32 	%r2025, %r1979;
	mov.u32 	%r2026, %r1980;
	mov.u32 	%r2027, %r1981;
	mov.u32 	%r2028, %r1982;
	mov.u32 	%r2029, %r1983;
	mov.u32 	%r2030, %r1984;
	mov.u32 	%r2031, %r1985;
	mov.u32 	%r2032, %r1986;
	mov.u32 	%r2033, %r1987;
	mov.u32 	%r2034, %r1988;
	mov.u32 	%r2035, %r1989;
	mov.u32 	%r2036, %r1990;
	mov.u32 	%r2037, %r1991;
	mov.u32 	%r2038, %r2487;
	mov.u32 	%r2487, %r2464;
	mov.u32 	%r2040, %r2511;
	mov.u32 	%r2041, %r1993;
	mov.u32 	%r2042, %r1994;
	mov.u32 	%r2043, %r1995;
	mov.u32 	%r2044, %r1996;
	mov.u32 	%r2045, %r1997;
	mov.u32 	%r2046, %r1998;
	mov.u32 	%r2047, %r1999;
	mov.u32 	%r2048, %r2000;
	mov.u32 	%r2049, %r2001;
	mov.u32 	%r2050, %r2002;
	mov.u32 	%r2051, %r2003;
	mov.u32 	%r2052, %r2004;
	mov.u32 	%r2053, %r2005;
	mov.u32 	%r2054, %r2006;
	mov.u32 	%r2055, %r2007;
	mov.u32 	%r2056, %r2008;
	mov.u32 	%r2057, %r2009;
	mov.u32 	%r2058, %r2010;
	mov.u32 	%r2059, %r2011;
	mov.u32 	%r2060, %r2012;
	mov.u32 	%r2061, %r2013;
	mov.u32 	%r2062, %r2014;
	mov.u32 	%r2063, %r2015;
$L__BB15_335:
	setp.leu.f32 	%p380, %f1000, %f1227;
	mov.f32 	%f1024, %f1227;
	mov.f32 	%f1025, %f1000;
	mov.f32 	%f1026, %f1001;
	mov.f32 	%f1027, %f1002;
	mov.f32 	%f1028, %f1003;
	mov.f32 	%f1029, %f1004;
	mov.f32 	%f1030, %f1005;
	mov.f32 	%f1031, %f1006;
	mov.f32 	%f1032, %f1007;
	mov.f32 	%f1033, %f1008;
	mov.f32 	%f1034, %f1009;
	mov.f32 	%f1035, %f1010;
	mov.f32 	%f1036, %f1011;
	mov.f32 	%f1037, %f1012;
	mov.f32 	%f1038, %f1013;
	mov.f32 	%f1039, %f1014;
	mov.f32 	%f1040, %f1015;
	mov.f32 	%f1041, %f1016;
	mov.f32 	%f1042, %f1017;
	mov.f32 	%f1043, %f1018;
	mov.f32 	%f1044, %f1019;
	mov.f32 	%f1045, %f1020;
	mov.f32 	%f1046, %f1021;
	mov.f32 	%f1047, %f1022;
	mov.u32 	%r2064, %r2463;
	mov.u32 	%r2065, %r2016;
	mov.u32 	%r2066, %r2017;
	mov.u32 	%r2067, %r2018;
	mov.u32 	%r2068, %r2019;
	mov.u32 	%r2069, %r2020;
	mov.u32 	%r2070, %r2021;
	mov.u32 	%r2071, %r2022;
	mov.u32 	%r2072, %r2023;
	mov.u32 	%r2073, %r2024;
	mov.u32 	%r2074, %r2025;
	mov.u32 	%r2075, %r2026;
	mov.u32 	%r2076, %r2027;
	mov.u32 	%r2077, %r2028;
	mov.u32 	%r2078, %r2029;
	mov.u32 	%r2079, %r2030;
	mov.u32 	%r2080, %r2031;
	mov.u32 	%r2081, %r2032;
	mov.u32 	%r2082, %r2033;
	mov.u32 	%r2083, %r2034;
	mov.u32 	%r2084, %r2035;
	mov.u32 	%r2085, %r2036;
	mov.u32 	%r2086, %r2037;
	mov.u32 	%r2087, %r2038;
	mov.u32 	%r2089, %r2040;
	mov.u32 	%r2090, %r2041;
	mov.u32 	%r2091, %r2042;
	mov.u32 	%r2092, %r2043;
	mov.u32 	%r2093, %r2044;
	mov.u32 	%r2094, %r2045;
	mov.u32 	%r2095, %r2046;
	mov.u32 	%r2096, %r2047;
	mov.u32 	%r2097, %r2048;
	mov.u32 	%r2098, %r2049;
	mov.u32 	%r2099, %r2050;
	mov.u32 	%r2100, %r2051;
	mov.u32 	%r2101, %r2052;
	mov.u32 	%r2102, %r2053;
	mov.u32 	%r2103, %r2054;
	mov.u32 	%r2104, %r2055;
	mov.u32 	%r2105, %r2056;
	mov.u32 	%r2106, %r2057;
	mov.u32 	%r2107, %r2058;
	mov.u32 	%r2108, %r2059;
	mov.u32 	%r2109, %r2060;
	mov.u32 	%r2110, %r2061;
	mov.u32 	%r2111, %r2062;
	mov.u32 	%r2112, %r2063;
	mov.u32 	%r2113, %r2512;
	@%p380 bra 	$L__BB15_360;
	setp.leu.f32 	%p381, %f1001, %f1227;
	mov.f32 	%f1024, %f1000;
	mov.f32 	%f1025, %f1227;
	mov.f32 	%f1026, %f1001;
	mov.f32 	%f1027, %f1002;
	mov.f32 	%f1028, %f1003;
	mov.f32 	%f1029, %f1004;
	mov.f32 	%f1030, %f1005;
	mov.f32 	%f1031, %f1006;
	mov.f32 	%f1032, %f1007;
	mov.f32 	%f1033, %f1008;
	mov.f32 	%f1034, %f1009;
	mov.f32 	%f1035, %f1010;
	mov.f32 	%f1036, %f1011;
	mov.f32 	%f1037, %f1012;
	mov.f32 	%f1038, %f1013;
	mov.f32 	%f1039, %f1014;
	mov.f32 	%f1040, %f1015;
	mov.f32 	%f1041, %f1016;
	mov.f32 	%f1042, %f1017;
	mov.f32 	%f1043, %f1018;
	mov.f32 	%f1044, %f1019;
	mov.f32 	%f1045, %f1020;
	mov.f32 	%f1046, %f1021;
	mov.f32 	%f1047, %f1022;
	mov.u32 	%r2064, %r2016;
	mov.u32 	%r2065, %r2463;
	mov.u32 	%r2066, %r2017;
	mov.u32 	%r2067, %r2018;
	mov.u32 	%r2068, %r2019;
	mov.u32 	%r2069, %r2020;
	mov.u32 	%r2070, %r2021;
	mov.u32 	%r2071, %r2022;
	mov.u32 	%r2072, %r2023;
	mov.u32 	%r2073, %r2024;
	mov.u32 	%r2074, %r2025;
	mov.u32 	%r2075, %r2026;
	mov.u32 	%r2076, %r2027;
	mov.u32 	%r2077, %r2028;
	mov.u32 	%r2078, %r2029;
	mov.u32 	%r2079, %r2030;
	mov.u32 	%r2080, %r2031;
	mov.u32 	%r2081, %r2032;
	mov.u32 	%r2082, %r2033;
	mov.u32 	%r2083, %r2034;
	mov.u32 	%r2084, %r2035;
	mov.u32 	%r2085, %r2036;
	mov.u32 	%r2086, %r2037;
	mov.u32 	%r2087, %r2038;
	mov.u32 	%r2089, %r2040;
	mov.u32 	%r2090, %r2041;
	mov.u32 	%r2091, %r2042;
	mov.u32 	%r2092, %r2043;
	mov.u32 	%r2093, %r2044;
	mov.u32 	%r2094, %r2045;
	mov.u32 	%r2095, %r2046;
	mov.u32 	%r2096, %r2047;
	mov.u32 	%r2097, %r2048;
	mov.u32 	%r2098, %r2049;
	mov.u32 	%r2099, %r2050;
	mov.u32 	%r2100, %r2051;
	mov.u32 	%r2101, %r2052;
	mov.u32 	%r2102, %r2053;
	mov.u32 	%r2103, %r2054;
	mov.u32 	%r2104, %r2055;
	mov.u32 	%r2105, %r2056;
	mov.u32 	%r2106, %r2057;
	mov.u32 	%r2107, %r2058;
	mov.u32 	%r2108, %r2059;
	mov.u32 	%r2109, %r2060;
	mov.u32 	%r2110, %r2061;
	mov.u32 	%r2111, %r2062;
	mov.u32 	%r2112, %r2512;
	mov.u32 	%r2113, %r2063;
	@%p381 bra 	$L__BB15_360;
	setp.leu.f32 	%p382, %f1002, %f1227;
	mov.f32 	%f1024, %f1000;
	mov.f32 	%f1025, %f1001;
	mov.f32 	%f1026, %f1227;
	mov.f32 	%f1027, %f1002;
	mov.f32 	%f1028, %f1003;
	mov.f32 	%f1029, %f1004;
	mov.f32 	%f1030, %f1005;
	mov.f32 	%f1031, %f1006;
	mov.f32 	%f1032, %f1007;
	mov.f32 	%f1033, %f1008;
	mov.f32 	%f1034, %f1009;
	mov.f32 	%f1035, %f1010;
	mov.f32 	%f1036, %f1011;
	mov.f32 	%f1037, %f1012;
	mov.f32 	%f1038, %f1013;
	mov.f32 	%f1039, %f1014;
	mov.f32 	%f1040, %f1015;
	mov.f32 	%f1041, %f1016;
	mov.f32 	%f1042, %f1017;
	mov.f32 	%f1043, %f1018;
	mov.f32 	%f1044, %f1019;
	mov.f32 	%f1045, %f1020;
	mov.f32 	%f1046, %f1021;
	mov.f32 	%f1047, %f1022;
	mov.u32 	%r2064, %r2016;
	mov.u32 	%r2065, %r2017;
	mov.u32 	%r2066, %r2463;
	mov.u32 	%r2067, %r2018;
	mov.u32 	%r2068, %r2019;
	mov.u32 	%r2069, %r2020;
	mov.u32 	%r2070, %r2021;
	mov.u32 	%r2071, %r2022;
	mov.u32 	%r2072, %r2023;
	mov.u32 	%r2073, %r2024;
	mov.u32 	%r2074, %r2025;
	mov.u32 	%r2075, %r2026;
	mov.u32 	%r2076, %r2027;
	mov.u32 	%r2077, %r2028;
	mov.u32 	%r2078, %r2029;
	mov.u32 	%r2079, %r2030;
	mov.u32 	%r2080, %r2031;
	mov.u32 	%r2081, %r2032;
	mov.u32 	%r2082, %r2033;
	mov.u32 	%r2083, %r2034;
	mov.u32 	%r2084, %r2035;
	mov.u32 	%r2085, %r2036;
	mov.u32 	%r2086, %r2037;
	mov.u32 	%r2087, %r2038;
	mov.u32 	%r2089, %r2040;
	mov.u32 	%r2090, %r2041;
	mov.u32 	%r2091, %r2042;
	mov.u32 	%r2092, %r2043;
	mov.u32 	%r2093, %r2044;
	mov.u32 	%r2094, %r2045;
	mov.u32 	%r2095, %r2046;
	mov.u32 	%r2096, %r2047;
	mov.u32 	%r2097, %r2048;
	mov.u32 	%r2098, %r2049;
	mov.u32 	%r2099, %r2050;
	mov.u32 	%r2100, %r2051;
	mov.u32 	%r2101, %r2052;
	mov.u32 	%r2102, %r2053;
	mov.u32 	%r2103, %r2054;
	mov.u32 	%r2104, %r2055;
	mov.u32 	%r2105, %r2056;
	mov.u32 	%r2106, %r2057;
	mov.u32 	%r2107, %r2058;
	mov.u32 	%r2108, %r2059;
	mov.u32 	%r2109, %r2060;
	mov.u32 	%r2110, %r2061;
	mov.u32 	%r2111, %r2512;
	mov.u32 	%r2112, %r2062;
	mov.u32 	%r2113, %r2063;
	@%p382 bra 	$L__BB15_360;
	setp.leu.f32 	%p383, %f1003, %f1227;
	mov.f32 	%f1024, %f1000;
	mov.f32 	%f1025, %f1001;
	mov.f32 	%f1026, %f1002;
	mov.f32 	%f1027, %f1227;
	mov.f32 	%f1028, %f1003;
	mov.f32 	%f1029, %f1004;
	mov.f32 	%f1030, %f1005;
	mov.f32 	%f1031, %f1006;
	mov.f32 	%f1032, %f1007;
	mov.f32 	%f1033, %f1008;
	mov.f32 	%f1034, %f1009;
	mov.f32 	%f1035, %f1010;
	mov.f32 	%f1036, %f1011;
	mov.f32 	%f1037, %f1012;
	mov.f32 	%f1038, %f1013;
	mov.f32 	%f1039, %f1014;
	mov.f32 	%f1040, %f1015;
	mov.f32 	%f1041, %f1016;
	mov.f32 	%f1042, %f1017;
	mov.f32 	%f1043, %f1018;
	mov.f32 	%f1044, %f1019;
	mov.f32 	%f1045, %f1020;
	mov.f32 	%f1046, %f1021;
	mov.f32 	%f1047, %f1022;
	mov.u32 	%r2064, %r2016;
	mov.u32 	%r2065, %r2017;
	mov.u32 	%r2066, %r2018;
	mov.u32 	%r2067, %r2463;
	mov.u32 	%r2068, %r2019;
	mov.u32 	%r2069, %r2020;
	mov.u32 	%r2070, %r2021;
	mov.u32 	%r2071, %r2022;
	mov.u32 	%r2072, %r2023;
	mov.u32 	%r2073, %r2024;
	mov.u32 	%r2074, %r2025;
	mov.u32 	%r2075, %r2026;
	mov.u32 	%r2076, %r2027;
	mov.u32 	%r2077, %r2028;
	mov.u32 	%r2078, %r2029;
	mov.u32 	%r2079, %r2030;
	mov.u32 	%r2080, %r2031;
	mov.u32 	%r2081, %r2032;
	mov.u32 	%r2082, %r2033;
	mov.u32 	%r2083, %r2034;
	mov.u32 	%r2084, %r2035;
	mov.u32 	%r2085, %r2036;
	mov.u32 	%r2086, %r2037;
	mov.u32 	%r2087, %r2038;
	mov.u32 	%r2089, %r2040;
	mov.u32 	%r2090, %r2041;
	mov.u32 	%r2091, %r2042;
	mov.u32 	%r2092, %r2043;
	mov.u32 	%r2093, %r2044;
	mov.u32 	%r2094, %r2045;
	mov.u32 	%r2095, %r2046;
	mov.u32 	%r2096, %r2047;
	mov.u32 	%r2097, %r2048;
	mov.u32 	%r2098, %r2049;
	mov.u32 	%r2099, %r2050;
	mov.u32 	%r2100, %r2051;
	mov.u32 	%r2101, %r2052;
	mov.u32 	%r2102, %r2053;
	mov.u32 	%r2103, %r2054;
	mov.u32 	%r2104, %r2055;
	mov.u32 	%r2105, %r2056;
	mov.u32 	%r2106, %r2057;
	mov.u32 	%r2107, %r2058;
	mov.u32 	%r2108, %r2059;
	mov.u32 	%r2109, %r2060;
	mov.u32 	%r2110, %r2512;
	mov.u32 	%r2111, %r2061;
	mov.u32 	%r2112, %r2062;
	mov.u32 	%r2113, %r2063;
	@%p383 bra 	$L__BB15_360;
	setp.leu.f32 	%p384, %f1004, %f1227;
	mov.f32 	%f1024, %f1000;
	mov.f32 	%f1025, %f1001;
	mov.f32 	%f1026, %f1002;
	mov.f32 	%f1027, %f1003;
	mov.f32 	%f1028, %f1227;
	mov.f32 	%f1029, %f1004;
	mov.f32 	%f1030, %f1005;
	mov.f32 	%f1031, %f1006;
	mov.f32 	%f1032, %f1007;
	mov.f32 	%f1033, %f1008;
	mov.f32 	%f1034, %f1009;
	mov.f32 	%f1035, %f1010;
	mov.f32 	%f1036, %f1011;
	mov.f32 	%f1037, %f1012;
	mov.f32 	%f1038, %f1013;
	mov.f32 	%f1039, %f1014;
	mov.f32 	%f1040, %f1015;
	mov.f32 	%f1041, %f1016;
	mov.f32 	%f1042, %f1017;
	mov.f32 	%f1043, %f1018;
	mov.f32 	%f1044, %f1019;
	mov.f32 	%f1045, %f1020;
	mov.f32 	%f1046, %f1021;
	mov.f32 	%f1047, %f1022;
	mov.u32 	%r2064, %r2016;
	mov.u32 	%r2065, %r2017;
	mov.u32 	%r2066, %r2018;
	mov.u32 	%r2067, %r2019;
	mov.u32 	%r2068, %r2463;
	mov.u32 	%r2069, %r2020;
	mov.u32 	%r2070, %r2021;
	mov.u32 	%r2071, %r2022;
	mov.u32 	%r2072, %r2023;
	mov.u32 	%r2073, %r2024;
	mov.u32 	%r2074, %r2025;
	mov.u32 	%r2075, %r2026;
	mov.u32 	%r2076, %r2027;
	mov.u32 	%r2077, %r2028;
	mov.u32 	%r2078, %r2029;
	mov.u32 	%r2079, %r2030;
	mov.u32 	%r2080, %r2031;
	mov.u32 	%r2081, %r2032;
	mov.u32 	%r2082, %r2033;
	mov.u32 	%r2083, %r2034;
	mov.u32 	%r2084, %r2035;
	mov.u32 	%r2085, %r2036;
	mov.u32 	%r2086, %r2037;
	mov.u32 	%r2087, %r2038;
	mov.u32 	%r2089, %r2040;
	mov.u32 	%r2090, %r2041;
	mov.u32 	%r2091, %r2042;
	mov.u32 	%r2092, %r2043;
	mov.u32 	%r2093, %r2044;
	mov.u32 	%r2094, %r2045;
	mov.u32 	%r2095, %r2046;
	mov.u32 	%r2096, %r2047;
	mov.u32 	%r2097, %r2048;
	mov.u32 	%r2098, %r2049;
	mov.u32 	%r2099, %r2050;
	mov.u32 	%r2100, %r2051;
	mov.u32 	%r2101, %r2052;
	mov.u32 	%r2102, %r2053;
	mov.u32 	%r2103, %r2054;
	mov.u32 	%r2104, %r2055;
	mov.u32 	%r2105, %r2056;
	mov.u32 	%r2106, %r2057;
	mov.u32 	%r2107, %r2058;
	mov.u32 	%r2108, %r2059;
	mov.u32 	%r2109, %r2512;
	mov.u32 	%r2110, %r2060;
	mov.u32 	%r2111, %r2061;
	mov.u32 	%r2112, %r2062;
	mov.u32 	%r2113, %r2063;
	@%p384 bra 	$L__BB15_360;
	setp.leu.f32 	%p385, %f1005, %f1227;
	mov.f32 	%f1024, %f1000;
	mov.f32 	%f1025, %f1001;
	mov.f32 	%f1026, %f1002;
	mov.f32 	%f1027, %f1003;
	mov.f32 	%f1028, %f1004;
	mov.f32 	%f1029, %f1227;
	mov.f32 	%f1030, %f1005;
	mov.f32 	%f1031, %f1006;
	mov.f32 	%f1032, %f1007;
	mov.f32 	%f1033, %f1008;
	mov.f32 	%f1034, %f1009;
	mov.f32 	%f1035, %f1010;
	mov.f32 	%f1036, %f1011;
	mov.f32 	%f1037, %f1012;
	mov.f32 	%f1038, %f1013;
	mov.f32 	%f1039, %f1014;
	mov.f32 	%f1040, %f1015;
	mov.f32 	%f1041, %f1016;
	mov.f32 	%f1042, %f1017;
	mov.f32 	%f1043, %f1018;
	mov.f32 	%f1044, %f1019;
	mov.f32 	%f1045, %f1020;
	mov.f32 	%f1046, %f1021;
	mov.f32 	%f1047, %f1022;
	mov.u32 	%r2064, %r2016;
	mov.u32 	%r2065, %r2017;
	mov.u32 	%r2066, %r2018;
	mov.u32 	%r2067, %r2019;
	mov.u32 	%r2068, %r2020;
	mov.u32 	%r2069, %r2463;
	mov.u32 	%r2070, %r2021;
	mov.u32 	%r2071, %r2022;
	mov.u32 	%r2072, %r2023;
	mov.u32 	%r2073, %r2024;
	mov.u32 	%r2074, %r2025;
	mov.u32 	%r2075, %r2026;
	mov.u32 	%r2076, %r2027;
	mov.u32 	%r2077, %r2028;
	mov.u32 	%r2078, %r2029;
	mov.u32 	%r2079, %r2030;
	mov.u32 	%r2080, %r2031;
	mov.u32 	%r2081, %r2032;
	mov.u32 	%r2082, %r2033;
	mov.u32 	%r2083, %r2034;
	mov.u32 	%r2084, %r2035;
	mov.u32 	%r2085, %r2036;
	mov.u32 	%r2086, %r2037;
	mov.u32 	%r2087, %r2038;
	mov.u32 	%r2089, %r2040;
	mov.u32 	%r2090, %r2041;
	mov.u32 	%r2091, %r2042;
	mov.u32 	%r2092, %r2043;
	mov.u32 	%r2093, %r2044;
	mov.u32 	%r2094, %r2045;
	mov.u32 	%r2095, %r2046;
	mov.u32 	%r2096, %r2047;
	mov.u32 	%r2097, %r2048;
	mov.u32 	%r2098, %r2049;
	mov.u32 	%r2099, %r2050;
	mov.u32 	%r2100, %r2051;
	mov.u32 	%r2101, %r2052;
	mov.u32 	%r2102, %r2053;
	mov.u32 	%r2103, %r2054;
	mov.u32 	%r2104, %r2055;
	mov.u32 	%r2105, %r2056;
	mov.u32 	%r2106, %r2057;
	mov.u32 	%r2107, %r2058;
	mov.u32 	%r2108, %r2512;
	mov.u32 	%r2109, %r2059;
	mov.u32 	%r2110, %r2060;
	mov.u32 	%r2111, %r2061;
	mov.u32 	%r2112, %r2062;
	mov.u32 	%r2113, %r2063;
	@%p385 bra 	$L__BB15_360;
	setp.leu.f32 	%p386, %f1006, %f1227;
	mov.f32 	%f1024, %f1000;
	mov.f32 	%f1025, %f1001;
	mov.f32 	%f1026, %f1002;
	mov.f32 	%f1027, %f1003;
	mov.f32 	%f1028, %f1004;
	mov.f32 	%f1029, %f1005;
	mov.f32 	%f1030, %f1227;
	mov.f32 	%f1031, %f1006;
	mov.f32 	%f1032, %f1007;
	mov.f32 	%f1033, %f1008;
	mov.f32 	%f1034, %f1009;
	mov.f32 	%f1035, %f1010;
	mov.f32 	%f1036, %f1011;
	mov.f32 	%f1037, %f1012;
	mov.f32 	%f1038, %f1013;
	mov.f32 	%f1039, %f1014;
	mov.f32 	%f1040, %f1015;
	mov.f32 	%f1041, %f1016;
	mov.f32 	%f1042, %f1017;
	mov.f32 	%f1043, %f1018;
	mov.f32 	%f1044, %f1019;
	mov.f32 	%f1045, %f1020;
	mov.f32 	%f1046, %f1021;
	mov.f32 	%f1047, %f1022;
	mov.u32 	%r2064, %r2016;
	mov.u32 	%r2065, %r2017;
	mov.u32 	%r2066, %r2018;
	mov.u32 	%r2067, %r2019;
	mov.u32 	%r2068, %r2020;
	mov.u32 	%r2069, %r2021;
	mov.u32 	%r2070, %r2463;
	mov.u32 	%r2071, %r2022;
	mov.u32 	%r2072, %r2023;
	mov.u32 	%r2073, %r2024;
	mov.u32 	%r2074, %r2025;
	mov.u32 	%r2075, %r2026;
	mov.u32 	%r2076, %r2027;
	mov.u32 	%r2077, %r2028;
	mov.u32 	%r2078, %r2029;
	mov.u32 	%r2079, %r2030;
	mov.u32 	%r2080, %r2031;
	mov.u32 	%r2081, %r2032;
	mov.u32 	%r2082, %r2033;
	mov.u32 	%r2083, %r2034;
	mov.u32 	%r2084, %r2035;
	mov.u32 	%r2085, %r2036;
	mov.u32 	%r2086, %r2037;
	mov.u32 	%r2087, %r2038;
	mov.u32 	%r2089, %r2040;
	mov.u32 	%r2090, %r2041;
	mov.u32 	%r2091, %r2042;
	mov.u32 	%r2092, %r2043;
	mov.u32 	%r2093, %r2044;
	mov.u32 	%r2094, %r2045;
	mov.u32 	%r2095, %r2046;
	mov.u32 	%r2096, %r2047;
	mov.u32 	%r2097, %r2048;
	mov.u32 	%r2098, %r2049;
	mov.u32 	%r2099, %r2050;
	mov.u32 	%r2100, %r2051;
	mov.u32 	%r2101, %r2052;
	mov.u32 	%r2102, %r2053;
	mov.u32 	%r2103, %r2054;
	mov.u32 	%r2104, %r2055;
	mov.u32 	%r2105, %r2056;
	mov.u32 	%r2106, %r2057;
	mov.u32 	%r2107, %r2512;
	mov.u32 	%r2108, %r2058;
	mov.u32 	%r2109, %r2059;
	mov.u32 	%r2110, %r2060;
	mov.u32 	%r2111, %r2061;
	mov.u32 	%r2112, %r2062;
	mov.u32 	%r2113, %r2063;
	@%p386 bra 	$L__BB15_360;
	setp.leu.f32 	%p387, %f1007, %f1227;
	mov.f32 	%f1024, %f1000;
	mov.f32 	%f1025, %f1001;
	mov.f32 	%f1026, %f1002;
	mov.f32 	%f1027, %f1003;
	mov.f32 	%f1028, %f1004;
	mov.f32 	%f1029, %f1005;
	mov.f32 	%f1030, %f1006;
	mov.f32 	%f1031, %f1227;
	mov.f32 	%f1032, %f1007;
	mov.f32 	%f1033, %f1008;
	mov.f32 	%f1034, %f1009;
	mov.f32 	%f1035, %f1010;
	mov.f32 	%f1036, %f1011;
	mov.f32 	%f1037, %f1012;
	mov.f32 	%f1038, %f1013;
	mov.f32 	%f1039, %f1014;
	mov.f32 	%f1040, %f1015;
	mov.f32 	%f1041, %f1016;
	mov.f32 	%f1042, %f1017;
	mov.f32 	%f1043, %f1018;
	mov.f32 	%f1044, %f1019;
	mov.f32 	%f1045, %f1020;
	mov.f32 	%f1046, %f1021;
	mov.f32 	%f1047, %f1022;
	mov.u32 	%r2064, %r2016;
	mov.u32 	%r2065, %r2017;
	mov.u32 	%r2066, %r2018;
	mov.u32 	%r2067, %r2019;
	mov.u32 	%r2068, %r2020;
	mov.u32 	%r2069, %r2021;
	mov.u32 	%r2070, %r2022;
	mov.u32 	%r2071, %r2463;
	mov.u32 	%r2072, %r2023;
	mov.u32 	%r2073, %r2024;
	mov.u32 	%r2074, %r2025;
	mov.u32 	%r2075, %r2026;
	mov.u32 	%r2076, %r2027;
	mov.u32 	%r2077, %r2028;
	mov.u32 	%r2078, %r2029;
	mov.u32 	%r2079, %r2030;
	mov.u32 	%r2080, %r2031;
	mov.u32 	%r2081, %r2032;
	mov.u32 	%r2082, %r2033;
	mov.u32 	%r2083, %r2034;
	mov.u32 	%r2084, %r2035;
	mov.u32 	%r2085, %r2036;
	mov.u32 	%r2086, %r2037;
	mov.u32 	%r2087, %r2038;
	mov.u32 	%r2089, %r2040;
	mov.u32 	%r2090, %r2041;
	mov.u32 	%r2091, %r2042;
	mov.u32 	%r2092, %r2043;
	mov.u32 	%r2093, %r2044;
	mov.u32 	%r2094, %r2045;
	mov.u32 	%r2095, %r2046;
	mov.u32 	%r2096, %r2047;
	mov.u32 	%r2097, %r2048;
	mov.u32 	%r2098, %r2049;
	mov.u32 	%r2099, %r2050;
	mov.u32 	%r2100, %r2051;
	mov.u32 	%r2101, %r2052;
	mov.u32 	%r2102, %r2053;
	mov.u32 	%r2103, %r2054;
	mov.u32 	%r2104, %r2055;
	mov.u32 	%r2105, %r2056;
	mov.u32 	%r2106, %r2512;
	mov.u32 	%r2107, %r2057;
	mov.u32 	%r2108, %r2058;
	mov.u32 	%r2109, %r2059;
	mov.u32 	%r2110, %r2060;
	mov.u32 	%r2111, %r2061;
	mov.u32 	%r2112, %r2062;
	mov.u32 	%r2113, %r2063;
	@%p387 bra 	$L__BB15_360;
	setp.leu.f32 	%p388, %f1008, %f1227;
	mov.f32 	%f1024, %f1000;
	mov.f32 	%f1025, %f1001;
	mov.f32 	%f1026, %f1002;
	mov.f32 	%f1027, %f1003;
	mov.f32 	%f1028, %f1004;
	mov.f32 	%f1029, %f1005;
	mov.f32 	%f1030, %f1006;
	mov.f32 	%f1031, %f1007;
	mov.f32 	%f1032, %f1227;
	mov.f32 	%f1033, %f1008;
	mov.f32 	%f1034, %f1009;
	mov.f32 	%f1035, %f1010;
	mov.f32 	%f1036, %f1011;
	mov.f32 	%f1037, %f1012;
	mov.f32 	%f1038, %f1013;
	mov.f32 	%f1039, %f1014;
	mov.f32 	%f1040, %f1015;
	mov.f32 	%f1041, %f1016;
	mov.f32 	%f1042, %f1017;
	mov.f32 	%f1043, %f1018;
	mov.f32 	%f1044, %f1019;
	mov.f32 	%f1045, %f1020;
	mov.f32 	%f1046, %f1021;
	mov.f32 	%f1047, %f1022;
	mov.u32 	%r2064, %r2016;
	mov.u32 	%r2065, %r2017;
	mov.u32 	%r2066, %r2018;
	mov.u32 	%r2067, %r2019;
	mov.u32 	%r2068, %r2020;
	mov.u32 	%r2069, %r2021;
	mov.u32 	%r2070, %r2022;
	mov.u32 	%r2071, %r2023;
	mov.u32 	%r2072, %r2463;
	mov.u32 	%r2073, %r2024;
	mov.u32 	%r2074, %r2025;
	mov.u32 	%r2075, %r2026;
	mov.u32 	%r2076, %r2027;
	mov.u32 	%r2077, %r2028;
	mov.u32 	%r2078, %r2029;
	mov.u32 	%r2079, %r2030;
	mov.u32 	%r2080, %r2031;
	mov.u32 	%r2081, %r2032;
	mov.u32 	%r2082, %r2033;
	mov.u32 	%r2083, %r2034;
	mov.u32 	%r2084, %r2035;
	mov.u32 	%r2085, %r2036;
	mov.u32 	%r2086, %r2037;
	mov.u32 	%r2087, %r2038;
	mov.u32 	%r2089, %r2040;
	mov.u32 	%r2090, %r2041;
	mov.u32 	%r2091, %r2042;
	mov.u32 	%r2092, %r2043;
	mov.u32 	%r2093, %r2044;
	mov.u32 	%r2094, %r2045;
	mov.u32 	%r2095, %r2046;
	mov.u32 	%r2096, %r2047;
	mov.u32 	%r2097, %r2048;
	mov.u32 	%r2098, %r2049;
	mov.u32 	%r2099, %r2050;
	mov.u32 	%r2100, %r2051;
	mov.u32 	%r2101, %r2052;
	mov.u32 	%r2102, %r2053;
	mov.u32 	%r2103, %r2054;
	mov.u32 	%r2104, %r2055;
	mov.u32 	%r2105, %r2512;
	mov.u32 	%r2106, %r2056;
	mov.u32 	%r2107, %r2057;
	mov.u32 	%r2108, %r2058;
	mov.u32 	%r2109, %r2059;
	mov.u32 	%r2110, %r2060;
	mov.u32 	%r2111, %r2061;
	mov.u32 	%r2112, %r2062;
	mov.u32 	%r2113, %r2063;
	@%p388 bra 	$L__BB15_360;
	setp.leu.f32 	%p389, %f1009, %f1227;
	mov.f32 	%f1024, %f1000;
	mov.f32 	%f1025, %f1001;
	mov.f32 	%f1026, %f1002;
	mov.f32 	%f1027, %f1003;
	mov.f32 	%f1028, %f1004;
	mov.f32 	%f1029, %f1005;
	mov.f32 	%f1030, %f1006;
	mov.f32 	%f1031, %f1007;
	mov.f32 	%f1032, %f1008;
	mov.f32 	%f1033, %f1227;
	mov.f32 	%f1034, %f1009;
	mov.f32 	%f1035, %f1010;
	mov.f32 	%f1036, %f1011;
	mov.f32 	%f1037, %f1012;
	mov.f32 	%f1038, %f1013;
	mov.f32 	%f1039, %f1014;
	mov.f32 	%f1040, %f1015;
	mov.f32 	%f1041, %f1016;
	mov.f32 	%f1042, %f1017;
	mov.f32 	%f1043, %f1018;
	mov.f32 	%f1044, %f1019;
	mov.f32 	%f1045, %f1020;
	mov.f32 	%f1046, %f1021;
	mov.f32 	%f1047, %f1022;
	mov.u32 	%r2064, %r2016;
	mov.u32 	%r2065, %r2017;
	mov.u32 	%r2066, %r2018;
	mov.u32 	%r2067, %r2019;
	mov.u32 	%r2068, %r2020;
	mov.u32 	%r2069, %r2021;
	mov.u32 	%r2070, %r2022;
	mov.u32 	%r2071, %r2023;
	mov.u32 	%r2072, %r2024;
	mov.u32 	%r2073, %r2463;
	mov.u32 	%r2074, %r2025;
	mov.u32 	%r2075, %r2026;
	mov.u32 	%r2076, %r2027;
	mov.u32 	%r2077, %r2028;
	mov.u32 	%r2078, %r2029;
	mov.u32 	%r2079, %r2030;
	mov.u32 	%r2080, %r2031;
	mov.u32 	%r2081, %r2032;
	mov.u32 	%r2082, %r2033;
	mov.u32 	%r2083, %r2034;
	mov.u32 	%r2084, %r2035;
	mov.u32 	%r2085, %r2036;
	mov.u32 	%r2086, %r2037;
	mov.u32 	%r2087, %r2038;
	mov.u32 	%r2089, %r2040;
	mov.u32 	%r2090, %r2041;
	mov.u32 	%r2091, %r2042;
	mov.u32 	%r2092, %r2043;
	mov.u32 	%r2093, %r2044;
	mov.u32 	%r2094, %r2045;
	mov.u32 	%r2095, %r2046;
	mov.u32 	%r2096, %r2047;
	mov.u32 	%r2097, %r2048;
	mov.u32 	%r2098, %r2049;
	mov.u32 	%r2099, %r2050;
	mov.u32 	%r2100, %r2051;
	mov.u32 	%r2101, %r2052;
	mov.u32 	%r2102, %r2053;
	mov.u32 	%r2103, %r2054;
	mov.u32 	%r2104, %r2512;
	mov.u32 	%r2105, %r2055;
	mov.u32 	%r2106, %r2056;
	mov.u32 	%r2107, %r2057;
	mov.u32 	%r2108, %r2058;
	mov.u32 	%r2109, %r2059;
	mov.u32 	%r2110, %r2060;
	mov.u32 	%r2111, %r2061;
	mov.u32 	%r2112, %r2062;
	mov.u32 	%r2113, %r2063;
	@%p389 bra 	$L__BB15_360;
	setp.leu.f32 	%p390, %f1010, %f1227;
	mov.f32 	%f1024, %f1000;
	mov.f32 	%f1025, %f1001;
	mov.f32 	%f1026, %f1002;
	mov.f32 	%f1027, %f1003;
	mov.f32 	%f1028, %f1004;
	mov.f32 	%f1029, %f1005;
	mov.f32 	%f1030, %f1006;
	mov.f32 	%f1031, %f1007;
	mov.f32 	%f1032, %f1008;
	mov.f32 	%f1033, %f1009;
	mov.f32 	%f1034, %f1227;
	mov.f32 	%f1035, %f1010;
	mov.f32 	%f1036, %f1011;
	mov.f32 	%f1037, %f1012;
	mov.f32 	%f1038, %f1013;
	mov.f32 	%f1039, %f1014;
	mov.f32 	%f1040, %f1015;
	mov.f32 	%f1041, %f1016;
	mov.f32 	%f1042, %f1017;
	mov.f32 	%f1043, %f1018;
	mov.f32 	%f1044, %f1019;
	mov.f32 	%f1045, %f1020;
	mov.f32 	%f1046, %f1021;
	mov.f32 	%f1047, %f1022;
	mov.u32 	%r2064, %r2016;
	mov.u32 	%r2065, %r2017;
	mov.u32 	%r2066, %r2018;
	mov.u32 	%r2067, %r2019;
	mov.u32 	%r2068, %r2020;
	mov.u32 	%r2069, %r2021;
	mov.u32 	%r2070, %r2022;
	mov.u32 	%r2071, %r2023;
	mov.u32 	%r2072, %r2024;
	mov.u32 	%r2073, %r2025;
	mov.u32 	%r2074, %r2463;
	mov.u32 	%r2075, %r2026;
	mov.u32 	%r2076, %r2027;
	mov.u32 	%r2077, %r2028;
	mov.u32 	%r2078, %r2029;
	mov.u32 	%r2079, %r2030;
	mov.u32 	%r2080, %r2031;
	mov.u32 	%r2081, %r2032;
	mov.u32 	%r2082, %r2033;
	mov.u32 	%r2083, %r2034;
	mov.u32 	%r2084, %r2035;
	mov.u32 	%r2085, %r2036;
	mov.u32 	%r2086, %r2037;
	mov.u32 	%r2087, %r2038;
	mov.u32 	%r2089, %r2040;
	mov.u32 	%r2090, %r2041;
	mov.u32 	%r2091, %r2042;
	mov.u32 	%r2092, %r2043;
	mov.u32 	%r2093, %r2044;
	mov.u32 	%r2094, %r2045;
	mov.u32 	%r2095, %r2046;
	mov.u32 	%r2096, %r2047;
	mov.u32 	%r2097, %r2048;
	mov.u32 	%r2098, %r2049;
	mov.u32 	%r2099, %r2050;
	mov.u32 	%r2100, %r2051;
	mov.u32 	%r2101, %r2052;
	mov.u32 	%r2102, %r2053;
	mov.u32 	%r2103, %r2512;
	mov.u32 	%r2104, %r2054;
	mov.u32 	%r2105, %r2055;
	mov.u32 	%r2106, %r2056;
	mov.u32 	%r2107, %r2057;
	mov.u32 	%r2108, %r2058;
	mov.u32 	%r2109, %r2059;
	mov.u32 	%r2110, %r2060;
	mov.u32 	%r2111, %r2061;
	mov.u32 	%r2112, %r2062;
	mov.u32 	%r2113, %r2063;
	@%p390 bra 	$L__BB15_360;
	setp.leu.f32 	%p391, %f1011, %f1227;
	mov.f32 	%f1024, %f1000;
	mov.f32 	%f1025, %f1001;
	mov.f32 	%f1026, %f1002;
	mov.f32 	%f1027, %f1003;
	mov.f32 	%f1028, %f1004;
	mov.f32 	%f1029, %f1005;
	mov.f32 	%f1030, %f1006;
	mov.f32 	%f1031, %f1007;
	mov.f32 	%f1032, %f1008;
	mov.f32 	%f1033, %f1009;
	mov.f32 	%f1034, %f1010;
	mov.f32 	%f1035, %f1227;
	mov.f32 	%f1036, %f1011;
	mov.f32 	%f1037, %f1012;
	mov.f32 	%f1038, %f1013;
	mov.f32 	%f1039, %f1014;
	mov.f32 	%f1040, %f1015;
	mov.f32 	%f1041, %f1016;
	mov.f32 	%f1042, %f1017;
	mov.f32 	%f1043, %f1018;
	mov.f32 	%f1044, %f1019;
	mov.f32 	%f1045, %f1020;
	mov.f32 	%f1046, %f1021;
	mov.f32 	%f1047, %f1022;
	mov.u32 	%r2064, %r2016;
	mov.u32 	%r2065, %r2017;
	mov.u32 	%r2066, %r2018;
	mov.u32 	%r2067, %r2019;
	mov.u32 	%r2068, %r2020;
	mov.u32 	%r2069, %r2021;
	mov.u32 	%r2070, %r2022;
	mov.u32 	%r2071, %r2023;
	mov.u32 	%r2072, %r2024;
	mov.u32 	%r2073, %r2025;
	mov.u32 	%r2074, %r2026;
	mov.u32 	%r2075, %r2463;
	mov.u32 	%r2076, %r2027;
	mov.u32 	%r2077, %r2028;
	mov.u32 	%r2078, %r2029;
	mov.u32 	%r2079, %r2030;
	mov.u32 	%r2080, %r2031;
	mov.u32 	%r2081, %r2032;
	mov.u32 	%r2082, %r2033;
	mov.u32 	%r2083, %r2034;
	mov.u32 	%r2084, %r2035;
	mov.u32 	%r2085, %r2036;
	mov.u32 	%r2086, %r2037;
	mov.u32 	%r2087, %r2038;
	mov.u32 	%r2089, %r2040;
	mov.u32 	%r2090, %r2041;
	mov.u32 	%r2091, %r2042;
	mov.u32 	%r2092, %r2043;
	mov.u32 	%r2093, %r2044;
	mov.u32 	%r2094, %r2045;
	mov.u32 	%r2095, %r2046;
	mov.u32 	%r2096, %r2047;
	mov.u32 	%r2097, %r2048;
	mov.u32 	%r2098, %r2049;
	mov.u32 	%r2099, %r2050;
	mov.u32 	%r2100, %r2051;
	mov.u32 	%r2101, %r2052;
	mov.u32 	%r2102, %r2512;
	mov.u32 	%r2103, %r2053;
	mov.u32 	%r2104, %r2054;
	mov.u32 	%r2105, %r2055;
	mov.u32 	%r2106, %r2056;
	mov.u32 	%r2107, %r2057;
	mov.u32 	%r2108, %r2058;
	mov.u32 	%r2109, %r2059;
	mov.u32 	%r2110, %r2060;
	mov.u32 	%r2111, %r2061;
	mov.u32 	%r2112, %r2062;
	mov.u32 	%r2113, %r2063;
	@%p391 bra 	$L__BB15_360;
	setp.leu.f32 	%p392, %f1012, %f1227;
	mov.f32 	%f1024, %f1000;
	mov.f32 	%f1025, %f1001;
	mov.f32 	%f1026, %f1002;
	mov.f32 	%f1027, %f1003;
	mov.f32 	%f1028, %f1004;
	mov.f32 	%f1029, %f1005;
	mov.f32 	%f1030, %f1006;
	mov.f32 	%f1031, %f1007;
	mov.f32 	%f1032, %f1008;
	mov.f32 	%f1033, %f1009;
	mov.f32 	%f1034, %f1010;
	mov.f32 	%f1035, %f1011;
	mov.f32 	%f1036, %f1227;
	mov.f32 	%f1037, %f1012;
	mov.f32 	%f1038, %f1013;
	mov.f32 	%f1039, %f1014;
	mov.f32 	%f1040, %f1015;
	mov.f32 	%f1041, %f1016;
	mov.f32 	%f1042, %f1017;
	mov.f32 	%f1043, %f1018;
	mov.f32 	%f1044, %f1019;
	mov.f32 	%f1045, %f1020;
	mov.f32 	%f1046, %f1021;
	mov.f32 	%f1047, %f1022;
	mov.u32 	%r2064, %r2016;
	mov.u32 	%r2065, %r2017;
	mov.u32 	%r2066, %r2018;
	mov.u32 	%r2067, %r2019;
	mov.u32 	%r2068, %r2020;
	mov.u32 	%r2069, %r2021;
	mov.u32 	%r2070, %r2022;
	mov.u32 	%r2071, %r2023;
	mov.u32 	%r2072, %r2024;
	mov.u32 	%r2073, %r2025;
	mov.u32 	%r2074, %r2026;
	mov.u32 	%r2075, %r2027;
	mov.u32 	%r2076, %r2463;
	mov.u32 	%r2077, %r2028;
	mov.u32 	%r2078, %r2029;
	mov.u32 	%r2079, %r2030;
	mov.u32 	%r2080, %r2031;
	mov.u32 	%r2081, %r2032;
	mov.u32 	%r2082, %r2033;
	mov.u32 	%r2083, %r2034;
	mov.u32 	%r2084, %r2035;
	mov.u32 	%r2085, %r2036;
	mov.u32 	%r2086, %r2037;
	mov.u32 	%r2087, %r2038;
	mov.u32 	%r2089, %r2040;
	mov.u32 	%r2090, %r2041;
	mov.u32 	%r2091, %r2042;
	mov.u32 	%r2092, %r2043;
	mov.u32 	%r2093, %r2044;
	mov.u32 	%r2094, %r2045;
	mov.u32 	%r2095, %r2046;
	mov.u32 	%r2096, %r2047;
	mov.u32 	%r2097, %r2048;
	mov.u32 	%r2098, %r2049;
	mov.u32 	%r2099, %r2050;
	mov.u32 	%r2100, %r2051;
	mov.u32 	%r2101, %r2512;
	mov.u32 	%r2102, %r2052;
	mov.u32 	%r2103, %r2053;
	mov.u32 	%r2104, %r2054;
	mov.u32 	%r2105, %r2055;
	mov.u32 	%r2106, %r2056;
	mov.u32 	%r2107, %r2057;
	mov.u32 	%r2108, %r2058;
	mov.u32 	%r2109, %r2059;
	mov.u32 	%r2110, %r2060;
	mov.u32 	%r2111, %r2061;
	mov.u32 	%r2112, %r2062;
	mov.u32 	%r2113, %r2063;
	@%p392 bra 	$L__BB15_360;
	setp.leu.f32 	%p393, %f1013, %f1227;
	mov.f32 	%f1024, %f1000;
	mov.f32 	%f1025, %f1001;
	mov.f32 	%f1026, %f1002;
	mov.f32 	%f1027, %f1003;
	mov.f32 	%f1028, %f1004;
	mov.f32 	%f1029, %f1005;
	mov.f32 	%f1030, %f1006;
	mov.f32 	%f1031, %f1007;
	mov.f32 	%f1032, %f1008;
	mov.f32 	%f1033, %f1009;
	mov.f32 	%f1034, %f1010;
	mov.f32 	%f1035, %f1011;
	mov.f32 	%f1036, %f1012;
	mov.f32 	%f1037, %f1227;
	mov.f32 	%f1038, %f1013;
	mov.f32 	%f1039, %f1014;
	mov.f32 	%f1040, %f1015;
	mov.f32 	%f1041, %f1016;
	mov.f32 	%f1042, %f1017;
	mov.f32 	%f1043, %f1018;
	mov.f32 	%f1044, %f1019;
	mov.f32 	%f1045, %f1020;
	mov.f32 	%f1046, %f1021;
	mov.f32 	%f1047, %f1022;
	mov.u32 	%r2064, %r2016;
	mov.u32 	%r2065, %r2017;
	mov.u32 	%r2066, %r2018;
	mov.u32 	%r2067, %r2019;
	mov.u32 	%r2068, %r2020;
	mov.u32 	%r2069, %r2021;
	mov.u32 	%r2070, %r2022;
	mov.u32 	%r2071, %r2023;
	mov.u32 	%r2072, %r2024;
	mov.u32 	%r2073, %r2025;
	mov.u32 	%r2074, %r2026;
	mov.u32 	%r2075, %r2027;
	mov.u32 	%r2076, %r2028;
	mov.u32 	%r2077, %r2463;
	mov.u32 	%r2078, %r2029;
	mov.u32 	%r2079, %r2030;
	mov.u32 	%r2080, %r2031;
	mov.u32 	%r2081, %r2032;
	mov.u32 	%r2082, %r2033;
	mov.u32 	%r2083, %r2034;
	mov.u32 	%r2084, %r2035;
	mov.u32 	%r2085, %r2036;
	mov.u32 	%r2086, %r2037;
	mov.u32 	%r2087, %r2038;
	mov.u32 	%r2089, %r2040;
	mov.u32 	%r2090, %r2041;
	mov.u32 	%r2091, %r2042;
	mov.u32 	%r2092, %r2043;
	mov.u32 	%r2093, %r2044;
	mov.u32 	%r2094, %r2045;
	mov.u32 	%r2095, %r2046;
	mov.u32 	%r2096, %r2047;
	mov.u32 	%r2097, %r2048;
	mov.u32 	%r2098, %r2049;
	mov.u32 	%r2099, %r2050;
	mov.u32 	%r2100, %r2512;
	mov.u32 	%r2101, %r2051;
	mov.u32 	%r2102, %r2052;
	mov.u32 	%r2103, %r2053;
	mov.u32 	%r2104, %r2054;
	mov.u32 	%r2105, %r2055;
	mov.u32 	%r2106, %r2056;
	mov.u32 	%r2107, %r2057;
	mov.u32 	%r2108, %r2058;
	mov.u32 	%r2109, %r2059;
	mov.u32 	%r2110, %r2060;
	mov.u32 	%r2111, %r2061;
	mov.u32 	%r2112, %r2062;
	mov.u32 	%r2113, %r2063;
	@%p393 bra 	$L__BB15_360;
	setp.leu.f32 	%p394, %f1014, %f1227;
	mov.f32 	%f1024, %f1000;
	mov.f32 	%f1025, %f1001;
	mov.f32 	%f1026, %f1002;
	mov.f32 	%f1027, %f1003;
	mov.f32 	%f1028, %f1004;
	mov.f32 	%f1029, %f1005;
	mov.f32 	%f1030, %f1006;
	mov.f32 	%f1031, %f1007;
	mov.f32 	%f1032, %f1008;
	mov.f32 	%f1033, %f1009;
	mov.f32 	%f1034, %f1010;
	mov.f32 	%f1035, %f1011;
	mov.f32 	%f1036, %f1012;
	mov.f32 	%f1037, %f1013;
	mov.f32 	%f1038, %f1227;
	mov.f32 	%f1039, %f1014;
	mov.f32 	%f1040, %f1015;
	mov.f32 	%f1041, %f1016;
	mov.f32 	%f1042, %f1017;
	mov.f32 	%f1043, %f1018;
	mov.f32 	%f1044, %f1019;
	mov.f32 	%f1045, %f1020;
	mov.f32 	%f1046, %f1021;
	mov.f32 	%f1047, %f1022;
	mov.u32 	%r2064, %r2016;
	mov.u32 	%r2065, %r2017;
	mov.u32 	%r2066, %r2018;
	mov.u32 	%r2067, %r2019;
	mov.u32 	%r2068, %r2020;
	mov.u32 	%r2069, %r2021;
	mov.u32 	%r2070, %r2022;
	mov.u32 	%r2071, %r2023;
	mov.u32 	%r2072, %r2024;
	mov.u32 	%r2073, %r2025;
	mov.u32 	%r2074, %r2026;
	mov.u32 	%r2075, %r2027;
	mov.u32 	%r2076, %r2028;
	mov.u32 	%r2077, %r2029;
	mov.u32 	%r2078, %r2463;
	mov.u32 	%r2079, %r2030;
	mov.u32 	%r2080, %r2031;
	mov.u32 	%r2081, %r2032;
	mov.u32 	%r2082, %r2033;
	mov.u32 	%r2083, %r2034;
	mov.u32 	%r2084, %r2035;
	mov.u32 	%r2085, %r2036;
	mov.u32 	%r2086, %r2037;
	mov.u32 	%r2087, %r2038;
	mov.u32 	%r2089, %r2040;
	mov.u32 	%r2090, %r2041;
	mov.u32 	%r2091, %r2042;
	mov.u32 	%r2092, %r2043;
	mov.u32 	%r2093, %r2044;
	mov.u32 	%r2094, %r2045;
	mov.u32 	%r2095, %r2046;
	mov.u32 	%r2096, %r2047;
	mov.u32 	%r2097, %r2048;
	mov.u32 	%r2098, %r2049;
	mov.u32 	%r2099, %r2512;
	mov.u32 	%r2100, %r2050;
	mov.u32 	%r2101, %r2051;
	mov.u32 	%r2102, %r2052;
	mov.u32 	%r2103, %r2053;
	mov.u32 	%r2104, %r2054;
	mov.u32 	%r2105, %r2055;
	mov.u32 	%r2106, %r2056;
	mov.u32 	%r2107, %r2057;
	mov.u32 	%r2108, %r2058;
	mov.u32 	%r2109, %r2059;
	mov.u32 	%r2110, %r2060;
	mov.u32 	%r2111, %r2061;
	mov.u32 	%r2112, %r2062;
	mov.u32 	%r2113, %r2063;
	@%p394 bra 	$L__BB15_360;
	setp.leu.f32 	%p395, %f1015, %f1227;
	mov.f32 	%f1024, %f1000;
	mov.f32 	%f1025, %f1001;
	mov.f32 	%f1026, %f1002;
	mov.f32 	%f1027, %f1003;
	mov.f32 	%f1028, %f1004;
	mov.f32 	%f1029, %f1005;
	mov.f32 	%f1030, %f1006;
	mov.f32 	%f1031, %f1007;
	mov.f32 	%f1032, %f1008;
	mov.f32 	%f1033, %f1009;
	mov.f32 	%f1034, %f1010;
	mov.f32 	%f1035, %f1011;
	mov.f32 	%f1036, %f1012;
	mov.f32 	%f1037, %f1013;
	mov.f32 	%f1038, %f1014;
	mov.f32 	%f1039, %f1227;
	mov.f32 	%f1040, %f1015;
	mov.f32 	%f1041, %f1016;
	mov.f32 	%f1042, %f1017;
	mov.f32 	%f1043, %f1018;
	mov.f32 	%f1044, %f1019;
	mov.f32 	%f1045, %f1020;
	mov.f32 	%f1046, %f1021;
	mov.f32 	%f1047, %f1022;
	mov.u32 	%r2064, %r2016;
	mov.u32 	%r2065, %r2017;
	mov.u32 	%r2066, %r2018;
	mov.u32 	%r2067, %r2019;
	mov.u32 	%r2068, %r2020;
	mov.u32 	%r2069, %r2021;
	mov.u32 	%r2070, %r2022;
	mov.u32 	%r2071, %r2023;
	mov.u32 	%r2072, %r2024;
	mov.u32 	%r2073, %r2025;
	mov.u32 	%r2074, %r2026;
	mov.u32 	%r2075, %r2027;
	mov.u32 	%r2076, %r2028;
	mov.u32 	%r2077, %r2029;
	mov.u32 	%r2078, %r2030;
	mov.u32 	%r2079, %r2463;
	mov.u32 	%r2080, %r2031;
	mov.u32 	%r2081, %r2032;
	mov.u32 	%r2082, %r2033;
	mov.u32 	%r2083, %r2034;
	mov.u32 	%r2084, %r2035;
	mov.u32 	%r2085, %r2036;
	mov.u32 	%r2086, %r2037;
	mov.u32 	%r2087, %r2038;
	mov.u32 	%r2089, %r2040;
	mov.u32 	%r2090, %r2041;
	mov.u32 	%r2091, %r2042;
	mov.u32 	%r2092, %r2043;
	mov.u32 	%r2093, %r2044;
	mov.u32 	%r2094, %r2045;
	mov.u32 	%r2095, %r2046;
	mov.u32 	%r2096, %r2047;
	mov.u32 	%r2097, %r2048;
	mov.u32 	%r2098, %r2512;
	mov.u32 	%r2099, %r2049;
	mov.u32 	%r2100, %r2050;
	mov.u32 	%r2101, %r2051;
	mov.u32 	%r2102, %r2052;
	mov.u32 	%r2103, %r2053;
	mov.u32 	%r2104, %r2054;
	mov.u32 	%r2105, %r2055;
	mov.u32 	%r2106, %r2056;
	mov.u32 	%r2107, %r2057;
	mov.u32 	%r2108, %r2058;
	mov.u32 	%r2109, %r2059;
	mov.u32 	%r2110, %r2060;
	mov.u32 	%r2111, %r2061;
	mov.u32 	%r2112, %r2062;
	mov.u32 	%r2113, %r2063;
	@%p395 bra 	$L__BB15_360;
	setp.leu.f32 	%p396, %f1016, %f1227;
	mov.f32 	%f1024, %f1000;
	mov.f32 	%f1025, %f1001;
	mov.f32 	%f1026, %f1002;
	mov.f32 	%f1027, %f1003;
	mov.f32 	%f1028, %f1004;
	mov.f32 	%f1029, %f1005;
	mov.f32 	%f1030, %f1006;
	mov.f32 	%f1031, %f1007;
	mov.f32 	%f1032, %f1008;
	mov.f32 	%f1033, %f1009;
	mov.f32 	%f1034, %f1010;
	mov.f32 	%f1035, %f1011;
	mov.f32 	%f1036, %f1012;
	mov.f32 	%f1037, %f1013;
	mov.f32 	%f1038, %f1014;
	mov.f32 	%f1039, %f1015;
	mov.f32 	%f1040, %f1227;
	mov.f32 	%f1041, %f1016;
	mov.f32 	%f1042, %f1017;
	mov.f32 	%f1043, %f1018;
	mov.f32 	%f1044, %f1019;
	mov.f32 	%f1045, %f1020;
	mov.f32 	%f1046, %f1021;
	mov.f32 	%f1047, %f1022;
	mov.u32 	%r2064, %r2016;
	mov.u32 	%r2065, %r2017;
	mov.u32 	%r2066, %r2018;
	mov.u32 	%r2067, %r2019;
	mov.u32 	%r2068, %r2020;
	mov.u32 	%r2069, %r2021;
	mov.u32 	%r2070, %r2022;
	mov.u32 	%r2071, %r2023;
	mov.u32 	%r2072, %r2024;
	mov.u32 	%r2073, %r2025;
	mov.u32 	%r2074, %r2026;
	mov.u32 	%r2075, %r2027;
	mov.u32 	%r2076, %r2028;
	mov.u32 	%r2077, %r2029;
	mov.u32 	%r2078, %r2030;
	mov.u32 	%r2079, %r2031;
	mov.u32 	%r2080, %r2463;
	mov.u32 	%r2081, %r2032;
	mov.u32 	%r2082, %r2033;
	mov.u32 	%r2083, %r2034;
	mov.u32 	%r2084, %r2035;
	mov.u32 	%r2085, %r2036;
	mov.u32 	%r2086, %r2037;
	mov.u32 	%r2087, %r2038;
	mov.u32 	%r2089, %r2040;
	mov.u32 	%r2090, %r2041;
	mov.u32 	%r2091, %r2042;
	mov.u32 	%r2092, %r2043;
	mov.u32 	%r2093, %r2044;
	mov.u32 	%r2094, %r2045;
	mov.u32 	%r2095, %r2046;
	mov.u32 	%r2096, %r2047;
	mov.u32 	%r2097, %r2512;
	mov.u32 	%r2098, %r2048;
	mov.u32 	%r2099, %r2049;
	mov.u32 	%r2100, %r2050;
	mov.u32 	%r2101, %r2051;
	mov.u32 	%r2102, %r2052;
	mov.u32 	%r2103, %r2053;
	mov.u32 	%r2104, %r2054;
	mov.u32 	%r2105, %r2055;
	mov.u32 	%r2106, %r2056;
	mov.u32 	%r2107, %r2057;
	mov.u32 	%r2108, %r2058;
	mov.u32 	%r2109, %r2059;
	mov.u32 	%r2110, %r2060;
	mov.u32 	%r2111, %r2061;
	mov.u32 	%r2112, %r2062;
	mov.u32 	%r2113, %r2063;
	@%p396 bra 	$L__BB15_360;
	setp.leu.f32 	%p397, %f1017, %f1227;
	mov.f32 	%f1024, %f1000;
	mov.f32 	%f1025, %f1001;
	mov.f32 	%f1026, %f1002;
	mov.f32 	%f1027, %f1003;
	mov.f32 	%f1028, %f1004;
	mov.f32 	%f1029, %f1005;
	mov.f32 	%f1030, %f1006;
	mov.f32 	%f1031, %f1007;
	mov.f32 	%f1032, %f1008;
	mov.f32 	%f1033, %f1009;
	mov.f32 	%f1034, %f1010;
	mov.f32 	%f1035, %f1011;
	mov.f32 	%f1036, %f1012;
	mov.f32 	%f1037, %f1013;
	mov.f32 	%f1038, %f1014;
	mov.f32 	%f1039, %f1015;
	mov.f32 	%f1040, %f1016;
	mov.f32 	%f1041, %f1227;
	mov.f32 	%f1042, %f1017;
	mov.f32 	%f1043, %f1018;
	mov.f32 	%f1044, %f1019;
	mov.f32 	%f1045, %f1020;
	mov.f32 	%f1046, %f1021;
	mov.f32 	%f1047, %f1022;
	mov.u32 	%r2064, %r2016;
	mov.u32 	%r2065, %r2017;
	mov.u32 	%r2066, %r2018;
	mov.u32 	%r2067, %r2019;
	mov.u32 	%r2068, %r2020;
	mov.u32 	%r2069, %r2021;
	mov.u32 	%r2070, %r2022;
	mov.u32 	%r2071, %r2023;
	mov.u32 	%r2072, %r2024;
	mov.u32 	%r2073, %r2025;
	mov.u32 	%r2074, %r2026;
	mov.u32 	%r2075, %r2027;
	mov.u32 	%r2076, %r2028;
	mov.u32 	%r2077, %r2029;
	mov.u32 	%r2078, %r2030;
	mov.u32 	%r2079, %r2031;
	mov.u32 	%r2080, %r2032;
	mov.u32 	%r2081, %r2463;
	mov.u32 	%r2082, %r2033;
	mov.u32 	%r2083, %r2034;
	mov.u32 	%r2084, %r2035;
	mov.u32 	%r2085, %r2036;
	mov.u32 	%r2086, %r2037;
	mov.u32 	%r2087, %r2038;
	mov.u32 	%r2089, %r2040;
	mov.u32 	%r2090, %r2041;
	mov.u32 	%r2091, %r2042;
	mov.u32 	%r2092, %r2043;
	mov.u32 	%r2093, %r2044;
	mov.u32 	%r2094, %r2045;
	mov.u32 	%r2095, %r2046;
	mov.u32 	%r2096, %r2512;
	mov.u32 	%r2097, %r2047;
	mov.u32 	%r2098, %r2048;
	mov.u32 	%r2099, %r2049;
	mov.u32 	%r2100, %r2050;
	mov.u32 	%r2101, %r2051;
	mov.u32 	%r2102, %r2052;
	mov.u32 	%r2103, %r2053;
	mov.u32 	%r2104, %r2054;
	mov.u32 	%r2105, %r2055;
	mov.u32 	%r2106, %r2056;
	mov.u32 	%r2107, %r2057;
	mov.u32 	%r2108, %r2058;
	mov.u32 	%r2109, %r2059;
	mov.u32 	%r2110, %r2060;
	mov.u32 	%r2111, %r2061;
	mov.u32 	%r2112, %r2062;
	mov.u32 	%r2113, %r2063;
	@%p397 bra 	$L__BB15_360;
	setp.leu.f32 	%p398, %f1018, %f1227;
	mov.f32 	%f1024, %f1000;
	mov.f32 	%f1025, %f1001;
	mov.f32 	%f1026, %f1002;
	mov.f32 	%f1027, %f1003;
	mov.f32 	%f1028, %f1004;
	mov.f32 	%f1029, %f1005;
	mov.f32 	%f1030, %f1006;
	mov.f32 	%f1031, %f1007;
	mov.f32 	%f1032, %f1008;
	mov.f32 	%f1033, %f1009;
	mov.f32 	%f1034, %f1010;
	mov.f32 	%f1035, %f1011;
	mov.f32 	%f1036, %f1012;
	mov.f32 	%f1037, %f1013;
	mov.f32 	%f1038, %f1014;
	mov.f32 	%f1039, %f1015;
	mov.f32 	%f1040, %f1016;
	mov.f32 	%f1041, %f1017;
	mov.f32 	%f1042, %f1227;
	mov.f32 	%f1043, %f1018;
	mov.f32 	%f1044, %f1019;
	mov.f32 	%f1045, %f1020;
	mov.f32 	%f1046, %f1021;
	mov.f32 	%f1047, %f1022;
	mov.u32 	%r2064, %r2016;
	mov.u32 	%r2065, %r2017;
	mov.u32 	%r2066, %r2018;
	mov.u32 	%r2067, %r2019;
	mov.u32 	%r2068, %r2020;
	mov.u32 	%r2069, %r2021;
	mov.u32 	%r2070, %r2022;
	mov.u32 	%r2071, %r2023;
	mov.u32 	%r2072, %r2024;
	mov.u32 	%r2073, %r2025;
	mov.u32 	%r2074, %r2026;
	mov.u32 	%r2075, %r2027;
	mov.u32 	%r2076, %r2028;
	mov.u32 	%r2077, %r2029;
	mov.u32 	%r2078, %r2030;
	mov.u32 	%r2079, %r2031;
	mov.u32 	%r2080, %r2032;
	mov.u32 	%r2081, %r2033;
	mov.u32 	%r2082, %r2463;
	mov.u32 	%r2083, %r2034;
	mov.u32 	%r2084, %r2035;
	mov.u32 	%r2085, %r2036;
	mov.u32 	%r2086, %r2037;
	mov.u32 	%r2087, %r2038;
	mov.u32 	%r2089, %r2040;
	mov.u32 	%r2090, %r2041;
	mov.u32 	%r2091, %r2042;
	mov.u32 	%r2092, %r2043;
	mov.u32 	%r2093, %r2044;
	mov.u32 	%r2094, %r2045;
	mov.u32 	%r2095, %r2512;
	mov.u32 	%r2096, %r2046;
	mov.u32 	%r2097, %r2047;
	mov.u32 	%r2098, %r2048;
	mov.u32 	%r2099, %r2049;
	mov.u32 	%r2100, %r2050;
	mov.u32 	%r2101, %r2051;
	mov.u32 	%r2102, %r2052;
	mov.u32 	%r2103, %r2053;
	mov.u32 	%r2104, %r2054;
	mov.u32 	%r2105, %r2055;
	mov.u32 	%r2106, %r2056;
	mov.u32 	%r2107, %r2057;
	mov.u32 	%r2108, %r2058;
	mov.u32 	%r2109, %r2059;
	mov.u32 	%r2110, %r2060;
	mov.u32 	%r2111, %r2061;
	mov.u32 	%r2112, %r2062;
	mov.u32 	%r2113, %r2063;
	@%p398 bra 	$L__BB15_360;
	setp.leu.f32 	%p399, %f1019, %f1227;
	mov.f32 	%f1024, %f1000;
	mov.f32 	%f1025, %f1001;
	mov.f32 	%f1026, %f1002;
	mov.f32 	%f1027, %f1003;
	mov.f32 	%f1028, %f1004;
	mov.f32 	%f1029, %f1005;
	mov.f32 	%f1030, %f1006;
	mov.f32 	%f1031, %f1007;
	mov.f32 	%f1032, %f1008;
	mov.f32 	%f1033, %f1009;
	mov.f32 	%f1034, %f1010;
	mov.f32 	%f1035, %f1011;
	mov.f32 	%f1036, %f1012;
	mov.f32 	%f1037, %f1013;
	mov.f32 	%f1038, %f1014;
	mov.f32 	%f1039, %f1015;
	mov.f32 	%f1040, %f1016;
	mov.f32 	%f1041, %f1017;
	mov.f32 	%f1042, %f1018;
	mov.f32 	%f1043, %f1227;
	mov.f32 	%f1044, %f1019;
	mov.f32 	%f1045, %f1020;
	mov.f32 	%f1046, %f1021;
	mov.f32 	%f1047, %f1022;
	mov.u32 	%r2064, %r2016;
	mov.u32 	%r2065, %r2017;
	mov.u32 	%r2066, %r2018;
	mov.u32 	%r2067, %r2019;
	mov.u32 	%r2068, %r2020;
	mov.u32 	%r2069, %r2021;
	mov.u32 	%r2070, %r2022;
	mov.u32 	%r2071, %r2023;
	mov.u32 	%r2072, %r2024;
	mov.u32 	%r2073, %r2025;
	mov.u32 	%r2074, %r2026;
	mov.u32 	%r2075, %r2027;
	mov.u32 	%r2076, %r2028;
	mov.u32 	%r2077, %r2029;
	mov.u32 	%r2078, %r2030;
	mov.u32 	%r2079, %r2031;
	mov.u32 	%r2080, %r2032;
	mov.u32 	%r2081, %r2033;
	mov.u32 	%r2082, %r2034;
	mov.u32 	%r2083, %r2463;
	mov.u32 	%r2084, %r2035;
	mov.u32 	%r2085, %r2036;
	mov.u32 	%r2086, %r2037;
	mov.u32 	%r2087, %r2038;
	mov.u32 	%r2089, %r2040;
	mov.u32 	%r2090, %r2041;
	mov.u32 	%r2091, %r2042;
	mov.u32 	%r2092, %r2043;
	mov.u32 	%r2093, %r2044;
	mov.u32 	%r2094, %r2512;
	mov.u32 	%r2095, %r2045;
	mov.u32 	%r2096, %r2046;
	mov.u32 	%r2097, %r2047;
	mov.u32 	%r2098, %r2048;
	mov.u32 	%r2099, %r2049;
	mov.u32 	%r2100, %r2050;
	mov.u32 	%r2101, %r2051;
	mov.u32 	%r2102, %r2052;
	mov.u32 	%r2103, %r2053;
	mov.u32 	%r2104, %r2054;
	mov.u32 	%r2105, %r2055;
	mov.u32 	%r2106, %r2056;
	mov.u32 	%r2107, %r2057;
	mov.u32 	%r2108, %r2058;
	mov.u32 	%r2109, %r2059;
	mov.u32 	%r2110, %r2060;
	mov.u32 	%r2111, %r2061;
	mov.u32 	%r2112, %r2062;
	mov.u32 	%r2113, %r2063;
	@%p399 bra 	$L__BB15_360;
	setp.leu.f32 	%p400, %f1020, %f1227;
	mov.f32 	%f1024, %f1000;
	mov.f32 	%f1025, %f1001;
	mov.f32 	%f1026, %f1002;
	mov.f32 	%f1027, %f1003;
	mov.f32 	%f1028, %f1004;
	mov.f32 	%f1029, %f1005;
	mov.f32 	%f1030, %f1006;
	mov.f32 	%f1031, %f1007;
	mov.f32 	%f1032, %f1008;
	mov.f32 	%f1033, %f1009;
	mov.f32 	%f1034, %f1010;
	mov.f32 	%f1035, %f1011;
	mov.f32 	%f1036, %f1012;
	mov.f32 	%f1037, %f1013;
	mov.f32 	%f1038, %f1014;
	mov.f32 	%f1039, %f1015;
	mov.f32 	%f1040, %f1016;
	mov.f32 	%f1041, %f1017;
	mov.f32 	%f1042, %f1018;
	mov.f32 	%f1043, %f1019;
	mov.f32 	%f1044, %f1227;
	mov.f32 	%f1045, %f1020;
	mov.f32 	%f1046, %f1021;
	mov.f32 	%f1047, %f1022;
	mov.u32 	%r2064, %r2016;
	mov.u32 	%r2065, %r2017;
	mov.u32 	%r2066, %r2018;
	mov.u32 	%r2067, %r2019;
	mov.u32 	%r2068, %r2020;
	mov.u32 	%r2069, %r2021;
	mov.u32 	%r2070, %r2022;
	mov.u32 	%r2071, %r2023;
	mov.u32 	%r2072, %r2024;
	mov.u32 	%r2073, %r2025;
	mov.u32 	%r2074, %r2026;
	mov.u32 	%r2075, %r2027;
	mov.u32 	%r2076, %r2028;
	mov.u32 	%r2077, %r2029;
	mov.u32 	%r2078, %r2030;
	mov.u32 	%r2079, %r2031;
	mov.u32 	%r2080, %r2032;
	mov.u32 	%r2081, %r2033;
	mov.u32 	%r2082, %r2034;
	mov.u32 	%r2083, %r2035;
	mov.u32 	%r2084, %r2463;
	mov.u32 	%r2085, %r2036;
	mov.u32 	%r2086, %r2037;
	mov.u32 	%r2087, %r2038;
	mov.u32 	%r2089, %r2040;
	mov.u32 	%r2090, %r2041;
	mov.u32 	%r2091, %r2042;
	mov.u32 	%r2092, %r2043;
	mov.u32 	%r2093, %r2512;
	mov.u32 	%r2094, %r2044;
	mov.u32 	%r2095, %r2045;
	mov.u32 	%r2096, %r2046;
	mov.u32 	%r2097, %r2047;
	mov.u32 	%r2098, %r2048;
	mov.u32 	%r2099, %r2049;
	mov.u32 	%r2100, %r2050;
	mov.u32 	%r2101, %r2051;
	mov.u32 	%r2102, %r2052;
	mov.u32 	%r2103, %r2053;
	mov.u32 	%r2104, %r2054;
	mov.u32 	%r2105, %r2055;
	mov.u32 	%r2106, %r2056;
	mov.u32 	%r2107, %r2057;
	mov.u32 	%r2108, %r2058;
	mov.u32 	%r2109, %r2059;
	mov.u32 	%r2110, %r2060;
	mov.u32 	%r2111, %r2061;
	mov.u32 	%r2112, %r2062;
	mov.u32 	%r2113, %r2063;
	@%p400 bra 	$L__BB15_360;
	setp.leu.f32 	%p401, %f1021, %f1227;
	mov.f32 	%f1024, %f1000;
	mov.f32 	%f1025, %f1001;
	mov.f32 	%f1026, %f1002;
	mov.f32 	%f1027, %f1003;
	mov.f32 	%f1028, %f1004;
	mov.f32 	%f1029, %f1005;
	mov.f32 	%f1030, %f1006;
	mov.f32 	%f1031, %f1007;
	mov.f32 	%f1032, %f1008;
	mov.f32 	%f1033, %f1009;
	mov.f32 	%f1034, %f1010;
	mov.f32 	%f1035, %f1011;
	mov.f32 	%f1036, %f1012;
	mov.f32 	%f1037, %f1013;
	mov.f32 	%f1038, %f1014;
	mov.f32 	%f1039, %f1015;
	mov.f32 	%f1040, %f1016;
	mov.f32 	%f1041, %f1017;
	mov.f32 	%f1042, %f1018;
	mov.f32 	%f1043, %f1019;
	mov.f32 	%f1044, %f1020;
	mov.f32 	%f1045, %f1227;
	mov.f32 	%f1046, %f1021;
	mov.f32 	%f1047, %f1022;
	mov.u32 	%r2064, %r2016;
	mov.u32 	%r2065, %r2017;
	mov.u32 	%r2066, %r2018;
	mov.u32 	%r2067, %r2019;
	mov.u32 	%r2068, %r2020;
	mov.u32 	%r2069, %r2021;
	mov.u32 	%r2070, %r2022;
	mov.u32 	%r2071, %r2023;
	mov.u32 	%r2072, %r2024;
	mov.u32 	%r2073, %r2025;
	mov.u32 	%r2074, %r2026;
	mov.u32 	%r2075, %r2027;
	mov.u32 	%r2076, %r2028;
	mov.u32 	%r2077, %r2029;
	mov.u32 	%r2078, %r2030;
	mov.u32 	%r2079, %r2031;
	mov.u32 	%r2080, %r2032;
	mov.u32 	%r2081, %r2033;
	mov.u32 	%r2082, %r2034;
	mov.u32 	%r2083, %r2035;
	mov.u32 	%r2084, %r2036;
	mov.u32 	%r2085, %r2463;
	mov.u32 	%r2086, %r2037;
	mov.u32 	%r2087, %r2038;
	mov.u32 	%r2089, %r2040;
	mov.u32 	%r2090, %r2041;
	mov.u32 	%r2091, %r2042;
	mov.u32 	%r2092, %r2512;
	mov.u32 	%r2093, %r2043;
	mov.u32 	%r2094, %r2044;
	mov.u32 	%r2095, %r2045;
	mov.u32 	%r2096, %r2046;
	mov.u32 	%r2097, %r2047;
	mov.u32 	%r2098, %r2048;
	mov.u32 	%r2099, %r2049;
	mov.u32 	%r2100, %r2050;
	mov.u32 	%r2101, %r2051;
	mov.u32 	%r2102, %r2052;
	mov.u32 	%r2103, %r2053;
	mov.u32 	%r2104, %r2054;
	mov.u32 	%r2105, %r2055;
	mov.u32 	%r2106, %r2056;
	mov.u32 	%r2107, %r2057;
	mov.u32 	%r2108, %r2058;
	mov.u32 	%r2109, %r2059;
	mov.u32 	%r2110, %r2060;
	mov.u32 	%r2111, %r2061;
	mov.u32 	%r2112, %r2062;
	mov.u32 	%r2113, %r2063;
	@%p401 bra 	$L__BB15_360;
	setp.leu.f32 	%p402, %f1022, %f1227;
	mov.f32 	%f1024, %f1000;
	mov.f32 	%f1025, %f1001;
	mov.f32 	%f1026, %f1002;
	mov.f32 	%f1027, %f1003;
	mov.f32 	%f1028, %f1004;
	mov.f32 	%f1029, %f1005;
	mov.f32 	%f1030, %f1006;
	mov.f32 	%f1031, %f1007;
	mov.f32 	%f1032, %f1008;
	mov.f32 	%f1033, %f1009;
	mov.f32 	%f1034, %f1010;
	mov.f32 	%f1035, %f1011;
	mov.f32 	%f1036, %f1012;
	mov.f32 	%f1037, %f1013;
	mov.f32 	%f1038, %f1014;
	mov.f32 	%f1039, %f1015;
	mov.f32 	%f1040, %f1016;
	mov.f32 	%f1041, %f1017;
	mov.f32 	%f1042, %f1018;
	mov.f32 	%f1043, %f1019;
	mov.f32 	%f1044, %f1020;
	mov.f32 	%f1045, %f1021;
	mov.f32 	%f1046, %f1227;
	mov.f32 	%f1047, %f1022;
	mov.u32 	%r2064, %r2016;
	mov.u32 	%r2065, %r2017;
	mov.u32 	%r2066, %r2018;
	mov.u32 	%r2067, %r2019;
	mov.u32 	%r2068, %r2020;
	mov.u32 	%r2069, %r2021;
	mov.u32 	%r2070, %r2022;
	mov.u32 	%r2071, %r2023;
	mov.u32 	%r2072, %r2024;
	mov.u32 	%r2073, %r2025;
	mov.u32 	%r2074, %r2026;
	mov.u32 	%r2075, %r2027;
	mov.u32 	%r2076, %r2028;
	mov.u32 	%r2077, %r2029;
	mov.u32 	%r2078, %r2030;
	mov.u32 	%r2079, %r2031;
	mov.u32 	%r2080, %r2032;
	mov.u32 	%r2081, %r2033;
	mov.u32 	%r2082, %r2034;
	mov.u32 	%r2083, %r2035;
	mov.u32 	%r2084, %r2036;
	mov.u32 	%r2085, %r2037;
	mov.u32 	%r2086, %r2463;
	mov.u32 	%r2087, %r2038;
	mov.u32 	%r2089, %r2040;
	mov.u32 	%r2090, %r2041;
	mov.u32 	%r2091, %r2512;
	mov.u32 	%r2092, %r2042;
	mov.u32 	%r2093, %r2043;
	mov.u32 	%r2094, %r2044;
	mov.u32 	%r2095, %r2045;
	mov.u32 	%r2096, %r2046;
	mov.u32 	%r2097, %r2047;
	mov.u32 	%r2098, %r2048;
	mov.u32 	%r2099, %r2049;
	mov.u32 	%r2100, %r2050;
	mov.u32 	%r2101, %r2051;
	mov.u32 	%r2102, %r2052;
	mov.u32 	%r2103, %r2053;
	mov.u32 	%r2104, %r2054;
	mov.u32 	%r2105, %r2055;
	mov.u32 	%r2106, %r2056;
	mov.u32 	%r2107, %r2057;
	mov.u32 	%r2108, %r2058;
	mov.u32 	%r2109, %r2059;
	mov.u32 	%r2110, %r2060;
	mov.u32 	%r2111, %r2061;
	mov.u32 	%r2112, %r2062;
	mov.u32 	%r2113, %r2063;
	@%p402 bra 	$L__BB15_360;
	setp.leu.f32 	%p403, %f1251, %f1227;
	mov.f32 	%f1024, %f1000;
	mov.f32 	%f1025, %f1001;
	mov.f32 	%f1026, %f1002;
	mov.f32 	%f1027, %f1003;
	mov.f32 	%f1028, %f1004;
	mov.f32 	%f1029, %f1005;
	mov.f32 	%f1030, %f1006;
	mov.f32 	%f1031, %f1007;
	mov.f32 	%f1032, %f1008;
	mov.f32 	%f1033, %f1009;
	mov.f32 	%f1034, %f1010;
	mov.f32 	%f1035, %f1011;
	mov.f32 	%f1036, %f1012;
	mov.f32 	%f1037, %f1013;
	mov.f32 	%f1038, %f1014;
	mov.f32 	%f1039, %f1015;
	mov.f32 	%f1040, %f1016;
	mov.f32 	%f1041, %f1017;
	mov.f32 	%f1042, %f1018;
	mov.f32 	%f1043, %f1019;
	mov.f32 	%f1044, %f1020;
	mov.f32 	%f1045, %f1021;
	mov.f32 	%f1046, %f1022;
	mov.f32 	%f1047, %f1227;
	mov.u32 	%r2064, %r2016;
	mov.u32 	%r2065, %r2017;
	mov.u32 	%r2066, %r2018;
	mov.u32 	%r2067, %r2019;
	mov.u32 	%r2068, %r2020;
	mov.u32 	%r2069, %r2021;
	mov.u32 	%r2070, %r2022;
	mov.u32 	%r2071, %r2023;
	mov.u32 	%r2072, %r2024;
	mov.u32 	%r2073, %r2025;
	mov.u32 	%r2074, %r2026;
	mov.u32 	%r2075, %r2027;
	mov.u32 	%r2076, %r2028;
	mov.u32 	%r2077, %r2029;
	mov.u32 	%r2078, %r2030;
	mov.u32 	%r2079, %r2031;
	mov.u32 	%r2080, %r2032;
	mov.u32 	%r2081, %r2033;
	mov.u32 	%r2082, %r2034;
	mov.u32 	%r2083, %r2035;
	mov.u32 	%r2084, %r2036;
	mov.u32 	%r2085, %r2037;
	mov.u32 	%r2086, %r2038;
	mov.u32 	%r2087, %r2463;
	mov.u32 	%r2089, %r2040;
	mov.u32 	%r2090, %r2512;
	mov.u32 	%r2091, %r2041;
	mov.u32 	%r2092, %r2042;
	mov.u32 	%r2093, %r2043;
	mov.u32 	%r2094, %r2044;
	mov.u32 	%r2095, %r2045;
	mov.u32 	%r2096, %r2046;
	mov.u32 	%r2097, %r2047;
	mov.u32 	%r2098, %r2048;
	mov.u32 	%r2099, %r2049;
	mov.u32 	%r2100, %r2050;
	mov.u32 	%r2101, %r2051;
	mov.u32 	%r2102, %r2052;
	mov.u32 	%r2103, %r2053;
	mov.u32 	%r2104, %r2054;
	mov.u32 	%r2105, %r2055;
	mov.u32 	%r2106, %r2056;
	mov.u32 	%r2107, %r2057;
	mov.u32 	%r2108, %r2058;
	mov.u32 	%r2109, %r2059;
	mov.u32 	%r2110, %r2060;
	mov.u32 	%r2111, %r2061;
	mov.u32 	%r2112, %r2062;
	mov.u32 	%r2113, %r2063;
	@%p403 bra 	$L__BB15_360;
	mov.f32 	%f1024, %f1000;
	mov.f32 	%f1025, %f1001;
	mov.f32 	%f1026, %f1002;
	mov.f32 	%f1027, %f1003;
	mov.f32 	%f1028, %f1004;
	mov.f32 	%f1029, %f1005;
	mov.f32 	%f1030, %f1006;
	mov.f32 	%f1031, %f1007;
	mov.f32 	%f1032, %f1008;
	mov.f32 	%f1033, %f1009;
	mov.f32 	%f1034, %f1010;
	mov.f32 	%f1035, %f1011;
	mov.f32 	%f1036, %f1012;
	mov.f32 	%f1037, %f1013;
	mov.f32 	%f1038, %f1014;
	mov.f32 	%f1039, %f1015;
	mov.f32 	%f1040, %f1016;
	mov.f32 	%f1041, %f1017;
	mov.f32 	%f1042, %f1018;
	mov.f32 	%f1043, %f1019;
	mov.f32 	%f1044, %f1020;
	mov.f32 	%f1045, %f1021;
	mov.f32 	%f1046, %f1022;
	mov.f32 	%f1047, %f1251;
	mov.f32 	%f1251, %f1227;
	mov.u32 	%r2064, %r2016;
	mov.u32 	%r2065, %r2017;
	mov.u32 	%r2066, %r2018;
	mov.u32 	%r2067, %r2019;
	mov.u32 	%r2068, %r2020;
	mov.u32 	%r2069, %r2021;
	mov.u32 	%r2070, %r2022;
	mov.u32 	%r2071, %r2023;
	mov.u32 	%r2072, %r2024;
	mov.u32 	%r2073, %r2025;
	mov.u32 	%r2074, %r2026;
	mov.u32 	%r2075, %r2027;
	mov.u32 	%r2076, %r2028;
	mov.u32 	%r2077, %r2029;
	mov.u32 	%r2078, %r2030;
	mov.u32 	%r2079, %r2031;
	mov.u32 	%r2080, %r2032;
	mov.u32 	%r2081, %r2033;
	mov.u32 	%r2082, %r2034;
	mov.u32 	%r2083, %r2035;
	mov.u32 	%r2084, %r2036;
	mov.u32 	%r2085, %r2037;
	mov.u32 	%r2086, %r2038;
	mov.u32 	%r2087, %r2487;
	mov.u32 	%r2487, %r2463;
	mov.u32 	%r2089, %r2512;
	mov.u32 	%r2090, %r2040;
	mov.u32 	%r2091, %r2041;
	mov.u32 	%r2092, %r2042;
	mov.u32 	%r2093, %r2043;
	mov.u32 	%r2094, %r2044;
	mov.u32 	%r2095, %r2045;
	mov.u32 	%r2096, %r2046;
	mov.u32 	%r2097, %r2047;
	mov.u32 	%r2098, %r2048;
	mov.u32 	%r2099, %r2049;
	mov.u32 	%r2100, %r2050;
	mov.u32 	%r2101, %r2051;
	mov.u32 	%r2102, %r2052;
	mov.u32 	%r2103, %r2053;
	mov.u32 	%r2104, %r2054;
	mov.u32 	%r2105, %r2055;
	mov.u32 	%r2106, %r2056;
	mov.u32 	%r2107, %r2057;
	mov.u32 	%r2108, %r2058;
	mov.u32 	%r2109, %r2059;
	mov.u32 	%r2110, %r2060;
	mov.u32 	%r2111, %r2061;
	mov.u32 	%r2112, %r2062;
	mov.u32 	%r2113, %r2063;
$L__BB15_360:
	setp.leu.f32 	%p404, %f1024, %f1226;
	mov.f32 	%f1049, %f1226;
	mov.f32 	%f1050, %f1024;
	mov.f32 	%f1051, %f1025;
	mov.f32 	%f1052, %f1026;
	mov.f32 	%f1053, %f1027;
	mov.f32 	%f1054, %f1028;
	mov.f32 	%f1055, %f1029;
	mov.f32 	%f1056, %f1030;
	mov.f32 	%f1057, %f1031;
	mov.f32 	%f1058, %f1032;
	mov.f32 	%f1059, %f1033;
	mov.f32 	%f1060, %f1034;
	mov.f32 	%f1061, %f1035;
	mov.f32 	%f1062, %f1036;
	mov.f32 	%f1063, %f1037;
	mov.f32 	%f1064, %f1038;
	mov.f32 	%f1065, %f1039;
	mov.f32 	%f1066, %f1040;
	mov.f32 	%f1067, %f1041;
	mov.f32 	%f1068, %f1042;
	mov.f32 	%f1069, %f1043;
	mov.f32 	%f1070, %f1044;
	mov.f32 	%f1071, %f1045;
	mov.f32 	%f1072, %f1046;
	mov.f32 	%f1073, %f1047;
	mov.u32 	%r2114, %r2462;
	mov.u32 	%r2115, %r2064;
	mov.u32 	%r2116, %r2065;
	mov.u32 	%r2117, %r2066;
	mov.u32 	%r2118, %r2067;
	mov.u32 	%r2119, %r2068;
	mov.u32 	%r2120, %r2069;
	mov.u32 	%r2121, %r2070;
	mov.u32 	%r2122, %r2071;
	mov.u32 	%r2123, %r2072;
	mov.u32 	%r2124, %r2073;
	mov.u32 	%r2125, %r2074;
	mov.u32 	%r2126, %r2075;
	mov.u32 	%r2127, %r2076;
	mov.u32 	%r2128, %r2077;
	mov.u32 	%r2129, %r2078;
	mov.u32 	%r2130, %r2079;
	mov.u32 	%r2131, %r2080;
	mov.u32 	%r2132, %r2081;
	mov.u32 	%r2133, %r2082;
	mov.u32 	%r2134, %r2083;
	mov.u32 	%r2135, %r2084;
	mov.u32 	%r2136, %r2085;
	mov.u32 	%r2137, %r2086;
	mov.u32 	%r2138, %r2087;
	mov.u32 	%r2140, %r2089;
	mov.u32 	%r2141, %r2090;
	mov.u32 	%r2142, %r2091;
	mov.u32 	%r2143, %r2092;
	mov.u32 	%r2144, %r2093;
	mov.u32 	%r2145, %r2094;
	mov.u32 	%r2146, %r2095;
	mov.u32 	%r2147, %r2096;
	mov.u32 	%r2148, %r2097;
	mov.u32 	%r2149, %r2098;
	mov.u32 	%r2150, %r2099;
	mov.u32 	%r2151, %r2100;
	mov.u32 	%r2152, %r2101;
	mov.u32 	%r2153, %r2102;
	mov.u32 	%r2154, %r2103;
	mov.u32 	%r2155, %r2104;
	mov.u32 	%r2156, %r2105;
	mov.u32 	%r2157, %r2106;
	mov.u32 	%r2158, %r2107;
	mov.u32 	%r2159, %r2108;
	mov.u32 	%r2160, %r2109;
	mov.u32 	%r2161, %r2110;
	mov.u32 	%r2162, %r2111;
	mov.u32 	%r2163, %r2112;
	mov.u32 	%r2164, %r2113;
	mov.u32 	%r2165, %r2513;
	@%p404 bra 	$L__BB15_386;
	setp.leu.f32 	%p405, %f1025, %f1226;
	mov.f32 	%f1049, %f1024;
	mov.f32 	%f1050, %f1226;
	mov.f32 	%f1051, %f1025;
	mov.f32 	%f1052, %f1026;
	mov.f32 	%f1053, %f1027;
	mov.f32 	%f1054, %f1028;
	mov.f32 	%f1055, %f1029;
	mov.f32 	%f1056, %f1030;
	mov.f32 	%f1057, %f1031;
	mov.f32 	%f1058, %f1032;
	mov.f32 	%f1059, %f1033;
	mov.f32 	%f1060, %f1034;
	mov.f32 	%f1061, %f1035;
	mov.f32 	%f1062, %f1036;
	mov.f32 	%f1063, %f1037;
	mov.f32 	%f1064, %f1038;
	mov.f32 	%f1065, %f1039;
	mov.f32 	%f1066, %f1040;
	mov.f32 	%f1067, %f1041;
	mov.f32 	%f1068, %f1042;
	mov.f32 	%f1069, %f1043;
	mov.f32 	%f1070, %f1044;
	mov.f32 	%f1071, %f1045;
	mov.f32 	%f1072, %f1046;
	mov.f32 	%f1073, %f1047;
	mov.u32 	%r2114, %r2064;
	mov.u32 	%r2115, %r2462;
	mov.u32 	%r2116, %r2065;
	mov.u32 	%r2117, %r2066;
	mov.u32 	%r2118, %r2067;
	mov.u32 	%r2119, %r2068;
	mov.u32 	%r2120, %r2069;
	mov.u32 	%r2121, %r2070;
	mov.u32 	%r2122, %r2071;
	mov.u32 	%r2123, %r2072;
	mov.u32 	%r2124, %r2073;
	mov.u32 	%r2125, %r2074;
	mov.u32 	%r2126, %r2075;
	mov.u32 	%r2127, %r2076;
	mov.u32 	%r2128, %r2077;
	mov.u32 	%r2129, %r2078;
	mov.u32 	%r2130, %r2079;
	mov.u32 	%r2131, %r2080;
	mov.u32 	%r2132, %r2081;
	mov.u32 	%r2133, %r2082;
	mov.u32 	%r2134, %r2083;
	mov.u32 	%r2135, %r2084;
	mov.u32 	%r2136, %r2085;
	mov.u32 	%r2137, %r2086;
	mov.u32 	%r2138, %r2087;
	mov.u32 	%r2140, %r2089;
	mov.u32 	%r2141, %r2090;
	mov.u32 	%r2142, %r2091;
	mov.u32 	%r2143, %r2092;
	mov.u32 	%r2144, %r2093;
	mov.u32 	%r2145, %r2094;
	mov.u32 	%r2146, %r2095;
	mov.u32 	%r2147, %r2096;
	mov.u32 	%r2148, %r2097;
	mov.u32 	%r2149, %r2098;
	mov.u32 	%r2150, %r2099;
	mov.u32 	%r2151, %r2100;
	mov.u32 	%r2152, %r2101;
	mov.u32 	%r2153, %r2102;
	mov.u32 	%r2154, %r2103;
	mov.u32 	%r2155, %r2104;
	mov.u32 	%r2156, %r2105;
	mov.u32 	%r2157, %r2106;
	mov.u32 	%r2158, %r2107;
	mov.u32 	%r2159, %r2108;
	mov.u32 	%r2160, %r2109;
	mov.u32 	%r2161, %r2110;
	mov.u32 	%r2162, %r2111;
	mov.u32 	%r2163, %r2112;
	mov.u32 	%r2164, %r2513;
	mov.u32 	%r2165, %r2113;
	@%p405 bra 	$L__BB15_386;
	setp.leu.f32 	%p406, %f1026, %f1226;
	mov.f32 	%f1049, %f1024;
	mov.f32 	%f1050, %f1025;
	mov.f32 	%f1051, %f1226;
	mov.f32 	%f1052, %f1026;
	mov.f32 	%f1053, %f1027;
	mov.f32 	%f1054, %f1028;
	mov.f32 	%f1055, %f1029;
	mov.f32 	%f1056, %f1030;
	mov.f32 	%f1057, %f1031;
	mov.f32 	%f1058, %f1032;
	mov.f32 	%f1059, %f1033;
	mov.f32 	%f1060, %f1034;
	mov.f32 	%f1061, %f1035;
	mov.f32 	%f1062, %f1036;
	mov.f32 	%f1063, %f1037;
	mov.f32 	%f1064, %f1038;
	mov.f32 	%f1065, %f1039;
	mov.f32 	%f1066, %f1040;
	mov.f32 	%f1067, %f1041;
	mov.f32 	%f1068, %f1042;
	mov.f32 	%f1069, %f1043;
	mov.f32 	%f1070, %f1044;
	mov.f32 	%f1071, %f1045;
	mov.f32 	%f1072, %f1046;
	mov.f32 	%f1073, %f1047;
	mov.u32 	%r2114, %r2064;
	mov.u32 	%r2115, %r2065;
	mov.u32 	%r2116, %r2462;
	mov.u32 	%r2117, %r2066;
	mov.u32 	%r2118, %r2067;
	mov.u32 	%r2119, %r2068;
	mov.u32 	%r2120, %r2069;
	mov.u32 	%r2121, %r2070;
	mov.u32 	%r2122, %r2071;
	mov.u32 	%r2123, %r2072;
	mov.u32 	%r2124, %r2073;
	mov.u32 	%r2125, %r2074;
	mov.u32 	%r2126, %r2075;
	mov.u32 	%r2127, %r2076;
	mov.u32 	%r2128, %r2077;
	mov.u32 	%r2129, %r2078;
	mov.u32 	%r2130, %r2079;
	mov.u32 	%r2131, %r2080;
	mov.u32 	%r2132, %r2081;
	mov.u32 	%r2133, %r2082;
	mov.u32 	%r2134, %r2083;
	mov.u32 	%r2135, %r2084;
	mov.u32 	%r2136, %r2085;
	mov.u32 	%r2137, %r2086;
	mov.u32 	%r2138, %r2087;
	mov.u32 	%r2140, %r2089;
	mov.u32 	%r2141, %r2090;
	mov.u32 	%r2142, %r2091;
	mov.u32 	%r2143, %r2092;
	mov.u32 	%r2144, %r2093;
	mov.u32 	%r2145, %r2094;
	mov.u32 	%r2146, %r2095;
	mov.u32 	%r2147, %r2096;
	mov.u32 	%r2148, %r2097;
	mov.u32 	%r2149, %r2098;
	mov.u32 	%r2150, %r2099;
	mov.u32 	%r2151, %r2100;
	mov.u32 	%r2152, %r2101;
	mov.u32 	%r2153, %r2102;
	mov.u32 	%r2154, %r2103;
	mov.u32 	%r2155, %r2104;
	mov.u32 	%r2156, %r2105;
	mov.u32 	%r2157, %r2106;
	mov.u32 	%r2158, %r2107;
	mov.u32 	%r2159, %r2108;
	mov.u32 	%r2160, %r2109;
	mov.u32 	%r2161, %r2110;
	mov.u32 	%r2162, %r2111;
	mov.u32 	%r2163, %r2513;
	mov.u32 	%r2164, %r2112;
	mov.u32 	%r2165, %r2113;
	@%p406 bra 	$L__BB15_386;
	setp.leu.f32 	%p407, %f1027, %f1226;
	mov.f32 	%f1049, %f1024;
	mov.f32 	%f1050, %f1025;
	mov.f32 	%f1051, %f1026;
	mov.f32 	%f1052, %f1226;
	mov.f32 	%f1053, %f1027;
	mov.f32 	%f1054, %f1028;
	mov.f32 	%f1055, %f1029;
	mov.f32 	%f1056, %f1030;
	mov.f32 	%f1057, %f1031;
	mov.f32 	%f1058, %f1032;
	mov.f32 	%f1059, %f1033;
	mov.f32 	%f1060, %f1034;
	mov.f32 	%f1061, %f1035;
	mov.f32 	%f1062, %f1036;
	mov.f32 	%f1063, %f1037;
	mov.f32 	%f1064, %f1038;
	mov.f32 	%f1065, %f1039;
	mov.f32 	%f1066, %f1040;
	mov.f32 	%f1067, %f1041;
	mov.f32 	%f1068, %f1042;
	mov.f32 	%f1069, %f1043;
	mov.f32 	%f1070, %f1044;
	mov.f32 	%f1071, %f1045;
	mov.f32 	%f1072, %f1046;
	mov.f32 	%f1073, %f1047;
	mov.u32 	%r2114, %r2064;
	mov.u32 	%r2115, %r2065;
	mov.u32 	%r2116, %r2066;
	mov.u32 	%r2117, %r2462;
	mov.u32 	%r2118, %r2067;
	mov.u32 	%r2119, %r2068;
	mov.u32 	%r2120, %r2069;
	mov.u32 	%r2121, %r2070;
	mov.u32 	%r2122, %r2071;
	mov.u32 	%r2123, %r2072;
	mov.u32 	%r2124, %r2073;
	mov.u32 	%r2125, %r2074;
	mov.u32 	%r2126, %r2075;
	mov.u32 	%r2127, %r2076;
	mov.u32 	%r2128, %r2077;
	mov.u32 	%r2129, %r2078;
	mov.u32 	%r2130, %r2079;
	mov.u32 	%r2131, %r2080;
	mov.u32 	%r2132, %r2081;
	mov.u32 	%r2133, %r2082;
	mov.u32 	%r2134, %r2083;
	mov.u32 	%r2135, %r2084;
	mov.u32 	%r2136, %r2085;
	mov.u32 	%r2137, %r2086;
	mov.u32 	%r2138, %r2087;
	mov.u32 	%r2140, %r2089;
	mov.u32 	%r2141, %r2090;
	mov.u32 	%r2142, %r2091;
	mov.u32 	%r2143, %r2092;
	mov.u32 	%r2144, %r2093;
	mov.u32 	%r2145, %r2094;
	mov.u32 	%r2146, %r2095;
	mov.u32 	%r2147, %r2096;
	mov.u32 	%r2148, %r2097;
	mov.u32 	%r2149, %r2098;
	mov.u32 	%r2150, %r2099;
	mov.u32 	%r2151, %r2100;
	mov.u32 	%r2152, %r2101;
	mov.u32 	%r2153, %r2102;
	mov.u32 	%r2154, %r2103;
	mov.u32 	%r2155, %r2104;
	mov.u32 	%r2156, %r2105;
	mov.u32 	%r2157, %r2106;
	mov.u32 	%r2158, %r2107;
	mov.u32 	%r2159, %r2108;
	mov.u32 	%r2160, %r2109;
	mov.u32 	%r2161, %r2110;
	mov.u32 	%r2162, %r2513;
	mov.u32 	%r2163, %r2111;
	mov.u32 	%r2164, %r2112;
	mov.u32 	%r2165, %r2113;
	@%p407 bra 	$L__BB15_386;
	setp.leu.f32 	%p408, %f1028, %f1226;
	mov.f32 	%f1049, %f1024;
	mov.f32 	%f1050, %f1025;
	mov.f32 	%f1051, %f1026;
	mov.f32 	%f1052, %f1027;
	mov.f32 	%f1053, %f1226;
	mov.f32 	%f1054, %f1028;
	mov.f32 	%f1055, %f1029;
	mov.f32 	%f1056, %f1030;
	mov.f32 	%f1057, %f1031;
	mov.f32 	%f1058, %f1032;
	mov.f32 	%f1059, %f1033;
	mov.f32 	%f1060, %f1034;
	mov.f32 	%f1061, %f1035;
	mov.f32 	%f1062, %f1036;
	mov.f32 	%f1063, %f1037;
	mov.f32 	%f1064, %f1038;
	mov.f32 	%f1065, %f1039;
	mov.f32 	%f1066, %f1040;
	mov.f32 	%f1067, %f1041;
	mov.f32 	%f1068, %f1042;
	mov.f32 	%f1069, %f1043;
	mov.f32 	%f1070, %f1044;
	mov.f32 	%f1071, %f1045;
	mov.f32 	%f1072, %f1046;
	mov.f32 	%f1073, %f1047;
	mov.u32 	%r2114, %r2064;
	mov.u32 	%r2115, %r2065;
	mov.u32 	%r2116, %r2066;
	mov.u32 	%r2117, %r2067;
	mov.u32 	%r2118, %r2462;
	mov.u32 	%r2119, %r2068;
	mov.u32 	%r2120, %r2069;
	mov.u32 	%r2121, %r2070;
	mov.u32 	%r2122, %r2071;
	mov.u32 	%r2123, %r2072;
	mov.u32 	%r2124, %r2073;
	mov.u32 	%r2125, %r2074;
	mov.u32 	%r2126, %r2075;
	mov.u32 	%r2127, %r2076;
	mov.u32 	%r2128, %r2077;
	mov.u32 	%r2129, %r2078;
	mov.u32 	%r2130, %r2079;
	mov.u32 	%r2131, %r2080;
	mov.u32 	%r2132, %r2081;
	mov.u32 	%r2133, %r2082;
	mov.u32 	%r2134, %r2083;
	mov.u32 	%r2135, %r2084;
	mov.u32 	%r2136, %r2085;
	mov.u32 	%r2137, %r2086;
	mov.u32 	%r2138, %r2087;
	mov.u32 	%r2140, %r2089;
	mov.u32 	%r2141, %r2090;
	mov.u32 	%r2142, %r2091;
	mov.u32 	%r2143, %r2092;
	mov.u32 	%r2144, %r2093;
	mov.u32 	%r2145, %r2094;
	mov.u32 	%r2146, %r2095;
	mov.u32 	%r2147, %r2096;
	mov.u32 	%r2148, %r2097;
	mov.u32 	%r2149, %r2098;
	mov.u32 	%r2150, %r2099;
	mov.u32 	%r2151, %r2100;
	mov.u32 	%r2152, %r2101;
	mov.u32 	%r2153, %r2102;
	mov.u32 	%r2154, %r2103;
	mov.u32 	%r2155, %r2104;
	mov.u32 	%r2156, %r2105;
	mov.u32 	%r2157, %r2106;
	mov.u32 	%r2158, %r2107;
	mov.u32 	%r2159, %r2108;
	mov.u32 	%r2160, %r2109;
	mov.u32 	%r2161, %r2513;
	mov.u32 	%r2162, %r2110;
	mov.u32 	%r2163, %r2111;
	mov.u32 	%r2164, %r2112;
	mov.u32 	%r2165, %r2113;
	@%p408 bra 	$L__BB15_386;
	setp.leu.f32 	%p409, %f1029, %f1226;
	mov.f32 	%f1049, %f1024;
	mov.f32 	%f1050, %f1025;
	mov.f32 	%f1051, %f1026;
	mov.f32 	%f1052, %f1027;
	mov.f32 	%f1053, %f1028;
	mov.f32 	%f1054, %f1226;
	mov.f32 	%f1055, %f1029;
	mov.f32 	%f1056, %f1030;
	mov.f32 	%f1057, %f1031;
	mov.f32 	%f1058, %f1032;
	mov.f32 	%f1059, %f1033;
	mov.f32 	%f1060, %f1034;
	mov.f32 	%f1061, %f1035;
	mov.f32 	%f1062, %f1036;
	mov.f32 	%f1063, %f1037;
	mov.f32 	%f1064, %f1038;
	mov.f32 	%f1065, %f1039;
	mov.f32 	%f1066, %f1040;
	mov.f32 	%f1067, %f1041;
	mov.f32 	%f1068, %f1042;
	mov.f32 	%f1069, %f1043;
	mov.f32 	%f1070, %f1044;
	mov.f32 	%f1071, %f1045;
	mov.f32 	%f1072, %f1046;
	mov.f32 	%f1073, %f1047;
	mov.u32 	%r2114, %r2064;
	mov.u32 	%r2115, %r2065;
	mov.u32 	%r2116, %r2066;
	mov.u32 	%r2117, %r2067;
	mov.u32 	%r2118, %r2068;
	mov.u32 	%r2119, %r2462;
	mov.u32 	%r2120, %r2069;
	mov.u32 	%r2121, %r2070;
	mov.u32 	%r2122, %r2071;
	mov.u32 	%r2123, %r2072;
	mov.u32 	%r2124, %r2073;
	mov.u32 	%r2125, %r2074;
	mov.u32 	%r2126, %r2075;
	mov.u32 	%r2127, %r2076;
	mov.u32 	%r2128, %r2077;
	mov.u32 	%r2129, %r2078;
	mov.u32 	%r2130, %r2079;
	mov.u32 	%r2131, %r2080;
	mov.u32 	%r2132, %r2081;
	mov.u32 	%r2133, %r2082;
	mov.u32 	%r2134, %r2083;
	mov.u32 	%r2135, %r2084;
	mov.u32 	%r2136, %r2085;
	mov.u32 	%r2137, %r2086;
	mov.u32 	%r2138, %r2087;
	mov.u32 	%r2140, %r2089;
	mov.u32 	%r2141, %r2090;
	mov.u32 	%r2142, %r2091;
	mov.u32 	%r2143, %r2092;
	mov.u32 	%r2144, %r2093;
	mov.u32 	%r2145, %r2094;
	mov.u32 	%r2146, %r2095;
	mov.u32 	%r2147, %r2096;
	mov.u32 	%r2148, %r2097;
	mov.u32 	%r2149, %r2098;
	mov.u32 	%r2150, %r2099;
	mov.u32 	%r2151, %r2100;
	mov.u32 	%r2152, %r2101;
	mov.u32 	%r2153, %r2102;
	mov.u32 	%r2154, %r2103;
	mov.u32 	%r2155, %r2104;
	mov.u32 	%r2156, %r2105;
	mov.u32 	%r2157, %r2106;
	mov.u32 	%r2158, %r2107;
	mov.u32 	%r2159, %r2108;
	mov.u32 	%r2160, %r2513;
	mov.u32 	%r2161, %r2109;
	mov.u32 	%r2162, %r2110;
	mov.u32 	%r2163, %r2111;
	mov.u32 	%r2164, %r2112;
	mov.u32 	%r2165, %r2113;
	@%p409 bra 	$L__BB15_386;
	setp.leu.f32 	%p410, %f1030, %f1226;
	mov.f32 	%f1049, %f1024;
	mov.f32 	%f1050, %f1025;
	mov.f32 	%f1051, %f1026;
	mov.f32 	%f1052, %f1027;
	mov.f32 	%f1053, %f1028;
	mov.f32 	%f1054, %f1029;
	mov.f32 	%f1055, %f1226;
	mov.f32 	%f1056, %f1030;
	mov.f32 	%f1057, %f1031;
	mov.f32 	%f1058, %f1032;
	mov.f32 	%f1059, %f1033;
	mov.f32 	%f1060, %f1034;
	mov.f32 	%f1061, %f1035;
	mov.f32 	%f1062, %f1036;
	mov.f32 	%f1063, %f1037;
	mov.f32 	%f1064, %f1038;
	mov.f32 	%f1065, %f1039;
	mov.f32 	%f1066, %f1040;
	mov.f32 	%f1067, %f1041;
	mov.f32 	%f1068, %f1042;
	mov.f32 	%f1069, %f1043;
	mov.f32 	%f1070, %f1044;
	mov.f32 	%f1071, %f1045;
	mov.f32 	%f1072, %f1046;
	mov.f32 	%f1073, %f1047;
	mov.u32 	%r2114, %r2064;
	mov.u32 	%r2115, %r2065;
	mov.u32 	%r2116, %r2066;
	mov.u32 	%r2117, %r2067;
	mov.u32 	%r2118, %r2068;
	mov.u32 	%r2119, %r2069;
	mov.u32 	%r2120, %r2462;
	mov.u32 	%r2121, %r2070;
	mov.u32 	%r2122, %r2071;
	mov.u32 	%r2123, %r2072;
	mov.u32 	%r2124, %r2073;
	mov.u32 	%r2125, %r2074;
	mov.u32 	%r2126, %r2075;
	mov.u32 	%r2127, %r2076;
	mov.u32 	%r2128, %r2077;
	mov.u32 	%r2129, %r2078;
	mov.u32 	%r2130, %r2079;
	mov.u32 	%r2131, %r2080;
	mov.u32 	%r2132, %r2081;
	mov.u32 	%r2133, %r2082;
	mov.u32 	%r2134, %r2083;
	mov.u32 	%r2135, %r2084;
	mov.u32 	%r2136, %r2085;
	mov.u32 	%r2137, %r2086;
	mov.u32 	%r2138, %r2087;
	mov.u32 	%r2140, %r2089;
	mov.u32 	%r2141, %r2090;
	mov.u32 	%r2142, %r2091;
	mov.u32 	%r2143, %r2092;
	mov.u32 	%r2144, %r2093;
	mov.u32 	%r2145, %r2094;
	mov.u32 	%r2146, %r2095;
	mov.u32 	%r2147, %r2096;
	mov.u32 	%r2148, %r2097;
	mov.u32 	%r2149, %r2098;
	mov.u32 	%r2150, %r2099;
	mov.u32 	%r2151, %r2100;
	mov.u32 	%r2152, %r2101;
	mov.u32 	%r2153, %r2102;
	mov.u32 	%r2154, %r2103;
	mov.u32 	%r2155, %r2104;
	mov.u32 	%r2156, %r2105;
	mov.u32 	%r2157, %r2106;
	mov.u32 	%r2158, %r2107;
	mov.u32 	%r2159, %r2513;
	mov.u32 	%r2160, %r2108;
	mov.u32 	%r2161, %r2109;
	mov.u32 	%r2162, %r2110;
	mov.u32 	%r2163, %r2111;
	mov.u32 	%r2164, %r2112;
	mov.u32 	%r2165, %r2113;
	@%p410 bra 	$L__BB15_386;
	setp.leu.f32 	%p411, %f1031, %f1226;
	mov.f32 	%f1049, %f1024;
	mov.f32 	%f1050, %f1025;
	mov.f32 	%f1051, %f1026;
	mov.f32 	%f1052, %f1027;
	mov.f32 	%f1053, %f1028;
	mov.f32 	%f1054, %f1029;
	mov.f32 	%f1055, %f1030;
	mov.f32 	%f1056, %f1226;
	mov.f32 	%f1057, %f1031;
	mov.f32 	%f1058, %f1032;
	mov.f32 	%f1059, %f1033;
	mov.f32 	%f1060, %f1034;
	mov.f32 	%f1061, %f1035;
	mov.f32 	%f1062, %f1036;
	mov.f32 	%f1063, %f1037;
	mov.f32 	%f1064, %f1038;
	mov.f32 	%f1065, %f1039;
	mov.f32 	%f1066, %f1040;
	mov.f32 	%f1067, %f1041;
	mov.f32 	%f1068, %f1042;
	mov.f32 	%f1069, %f1043;
	mov.f32 	%f1070, %f1044;
	mov.f32 	%f1071, %f1045;
	mov.f32 	%f1072, %f1046;
	mov.f32 	%f1073, %f1047;
	mov.u32 	%r2114, %r2064;
	mov.u32 	%r2115, %r2065;
	mov.u32 	%r2116, %r2066;
	mov.u32 	%r2117, %r2067;
	mov.u32 	%r2118, %r2068;
	mov.u32 	%r2119, %r2069;
	mov.u32 	%r2120, %r2070;
	mov.u32 	%r2121, %r2462;
	mov.u32 	%r2122, %r2071;
	mov.u32 	%r2123, %r2072;
	mov.u32 	%r2124, %r2073;
	mov.u32 	%r2125, %r2074;
	mov.u32 	%r2126, %r2075;
	mov.u32 	%r2127, %r2076;
	mov.u32 	%r2128, %r2077;
	mov.u32 	%r2129, %r2078;
	mov.u32 	%r2130, %r2079;
	mov.u32 	%r2131, %r2080;
	mov.u32 	%r2132, %r2081;
	mov.u32 	%r2133, %r2082;
	mov.u32 	%r2134, %r2083;
	mov.u32 	%r2135, %r2084;
	mov.u32 	%r2136, %r2085;
	mov.u32 	%r2137, %r2086;
	mov.u32 	%r2138, %r2087;
	mov.u32 	%r2140, %r2089;
	mov.u32 	%r2141, %r2090;
	mov.u32 	%r2142, %r2091;
	mov.u32 	%r2143, %r2092;
	mov.u32 	%r2144, %r2093;
	mov.u32 	%r2145, %r2094;
	mov.u32 	%r2146, %r2095;
	mov.u32 	%r2147, %r2096;
	mov.u32 	%r2148, %r2097;
	mov.u32 	%r2149, %r2098;
	mov.u32 	%r2150, %r2099;
	mov.u32 	%r2151, %r2100;
	mov.u32 	%r2152, %r2101;
	mov.u32 	%r2153, %r2102;
	mov.u32 	%r2154, %r2103;
	mov.u32 	%r2155, %r2104;
	mov.u32 	%r2156, %r2105;
	mov.u32 	%r2157, %r2106;
	mov.u32 	%r2158, %r2513;
	mov.u32 	%r2159, %r2107;
	mov.u32 	%r2160, %r2108;
	mov.u32 	%r2161, %r2109;
	mov.u32 	%r2162, %r2110;
	mov.u32 	%r2163, %r2111;
	mov.u32 	%r2164, %r2112;
	mov.u32 	%r2165, %r2113;
	@%p411 bra 	$L__BB15_386;
	setp.leu.f32 	%p412, %f1032, %f1226;
	mov.f32 	%f1049, %f1024;
	mov.f32 	%f1050, %f1025;
	mov.f32 	%f1051, %f1026;
	mov.f32 	%f1052, %f1027;
	mov.f32 	%f1053, %f1028;
	mov.f32 	%f1054, %f1029;
	mov.f32 	%f1055, %f1030;
	mov.f32 	%f1056, %f1031;
	mov.f32 	%f1057, %f1226;
	mov.f32 	%f1058, %f1032;
	mov.f32 	%f1059, %f1033;
	mov.f32 	%f1060, %f1034;
	mov.f32 	%f1061, %f1035;
	mov.f32 	%f1062, %f1036;
	mov.f32 	%f1063, %f1037;
	mov.f32 	%f1064, %f1038;
	mov.f32 	%f1065, %f1039;
	mov.f32 	%f1066, %f1040;
	mov.f32 	%f1067, %f1041;
	mov.f32 	%f1068, %f1042;
	mov.f32 	%f1069, %f1043;
	mov.f32 	%f1070, %f1044;
	mov.f32 	%f1071, %f1045;
	mov.f32 	%f1072, %f1046;
	mov.f32 	%f1073, %f1047;
	mov.u32 	%r2114, %r2064;
	mov.u32 	%r2115, %r2065;
	mov.u32 	%r2116, %r2066;
	mov.u32 	%r2117, %r2067;
	mov.u32 	%r2118, %r2068;
	mov.u32 	%r2119, %r2069;
	mov.u32 	%r2120, %r2070;
	mov.u32 	%r2121, %r2071;
	mov.u32 	%r2122, %r2462;
	mov.u32 	%r2123, %r2072;
	mov.u32 	%r2124, %r2073;
	mov.u32 	%r2125, %r2074;
	mov.u32 	%r2126, %r2075;
	mov.u32 	%r2127, %r2076;
	mov.u32 	%r2128, %r2077;
	mov.u32 	%r2129, %r2078;
	mov.u32 	%r2130, %r2079;
	mov.u32 	%r2131, %r2080;
	mov.u32 	%r2132, %r2081;
	mov.u32 	%r2133, %r2082;
	mov.u32 	%r2134, %r2083;
	mov.u32 	%r2135, %r2084;
	mov.u32 	%r2136, %r2085;
	mov.u32 	%r2137, %r2086;
	mov.u32 	%r2138, %r2087;
	mov.u32 	%r2140, %r2089;
	mov.u32 	%r2141, %r2090;
	mov.u32 	%r2142, %r2091;
	mov.u32 	%r2143, %r2092;
	mov.u32 	%r2144, %r2093;
	mov.u32 	%r2145, %r2094;
	mov.u32 	%r2146, %r2095;
	mov.u32 	%r2147, %r2096;
	mov.u32 	%r2148, %r2097;
	mov.u32 	%r2149, %r2098;
	mov.u32 	%r2150, %r2099;
	mov.u32 	%r2151, %r2100;
	mov.u32 	%r2152, %r2101;
	mov.u32 	%r2153, %r2102;
	mov.u32 	%r2154, %r2103;
	mov.u32 	%r2155, %r2104;
	mov.u32 	%r2156, %r2105;
	mov.u32 	%r2157, %r2513;
	mov.u32 	%r2158, %r2106;
	mov.u32 	%r2159, %r2107;
	mov.u32 	%r2160, %r2108;
	mov.u32 	%r2161, %r2109;
	mov.u32 	%r2162, %r2110;
	mov.u32 	%r2163, %r2111;
	mov.u32 	%r2164, %r2112;
	mov.u32 	%r2165, %r2113;
	@%p412 bra 	$L__BB15_386;
	setp.leu.f32 	%p413, %f1033, %f1226;
	mov.f32 	%f1049, %f1024;
	mov.f32 	%f1050, %f1025;
	mov.f32 	%f1051, %f1026;
	mov.f32 	%f1052, %f1027;
	mov.f32 	%f1053, %f1028;
	mov.f32 	%f1054, %f1029;
	mov.f32 	%f1055, %f1030;
	mov.f32 	%f1056, %f1031;
	mov.f32 	%f1057, %f1032;
	mov.f32 	%f1058, %f1226;
	mov.f32 	%f1059, %f1033;
	mov.f32 	%f1060, %f1034;
	mov.f32 	%f1061, %f1035;
	mov.f32 	%f1062, %f1036;
	mov.f32 	%f1063, %f1037;
	mov.f32 	%f1064, %f1038;
	mov.f32 	%f1065, %f1039;
	mov.f32 	%f1066, %f1040;
	mov.f32 	%f1067, %f1041;
	mov.f32 	%f1068, %f1042;
	mov.f32 	%f1069, %f1043;
	mov.f32 	%f1070, %f1044;
	mov.f32 	%f1071, %f1045;
	mov.f32 	%f1072, %f1046;
	mov.f32 	%f1073, %f1047;
	mov.u32 	%r2114, %r2064;
	mov.u32 	%r2115, %r2065;
	mov.u32 	%r2116, %r2066;
	mov.u32 	%r2117, %r2067;
	mov.u32 	%r2118, %r2068;
	mov.u32 	%r2119, %r2069;
	mov.u32 	%r2120, %r2070;
	mov.u32 	%r2121, %r2071;
	mov.u32 	%r2122, %r2072;
	mov.u32 	%r2123, %r2462;
	mov.u32 	%r2124, %r2073;
	mov.u32 	%r2125, %r2074;
	mov.u32 	%r2126, %r2075;
	mov.u32 	%r2127, %r2076;
	mov.u32 	%r2128, %r2077;
	mov.u32 	%r2129, %r2078;
	mov.u32 	%r2130, %r2079;
	mov.u32 	%r2131, %r2080;
	mov.u32 	%r2132, %r2081;
	mov.u32 	%r2133, %r2082;
	mov.u32 	%r2134, %r2083;
	mov.u32 	%r2135, %r2084;
	mov.u32 	%r2136, %r2085;
	mov.u32 	%r2137, %r2086;
	mov.u32 	%r2138, %r2087;
	mov.u32 	%r2140, %r2089;
	mov.u32 	%r2141, %r2090;
	mov.u32 	%r2142, %r2091;
	mov.u32 	%r2143, %r2092;
	mov.u32 	%r2144, %r2093;
	mov.u32 	%r2145, %r2094;
	mov.u32 	%r2146, %r2095;
	mov.u32 	%r2147, %r2096;
	mov.u32 	%r2148, %r2097;
	mov.u32 	%r2149, %r2098;
	mov.u32 	%r2150, %r2099;
	mov.u32 	%r2151, %r2100;
	mov.u32 	%r2152, %r2101;
	mov.u32 	%r2153, %r2102;
	mov.u32 	%r2154, %r2103;
	mov.u32 	%r2155, %r2104;
	mov.u32 	%r2156, %r2513;
	mov.u32 	%r2157, %r2105;
	mov.u32 	%r2158, %r2106;
	mov.u32 	%r2159, %r2107;
	mov.u32 	%r2160, %r2108;
	mov.u32 	%r2161, %r2109;
	mov.u32 	%r2162, %r2110;
	mov.u32 	%r2163, %r2111;
	mov.u32 	%r2164, %r2112;
	mov.u32 	%r2165, %r2113;
	@%p413 bra 	$L__BB15_386;
	setp.leu.f32 	%p414, %f1034, %f1226;
	mov.f32 	%f1049, %f1024;
	mov.f32 	%f1050, %f1025;
	mov.f32 	%f1051, %f1026;
	mov.f32 	%f1052, %f1027;
	mov.f32 	%f1053, %f1028;
	mov.f32 	%f1054, %f1029;
	mov.f32 	%f1055, %f1030;
	mov.f32 	%f1056, %f1031;
	mov.f32 	%f1057, %f1032;
	mov.f32 	%f1058, %f1033;
	mov.f32 	%f1059, %f1226;
	mov.f32 	%f1060, %f1034;
	mov.f32 	%f1061, %f1035;
	mov.f32 	%f1062, %f1036;
	mov.f32 	%f1063, %f1037;
	mov.f32 	%f1064, %f1038;
	mov.f32 	%f1065, %f1039;
	mov.f32 	%f1066, %f1040;
	mov.f32 	%f1067, %f1041;
	mov.f32 	%f1068, %f1042;
	mov.f32 	%f1069, %f1043;
	mov.f32 	%f1070, %f1044;
	mov.f32 	%f1071, %f1045;
	mov.f32 	%f1072, %f1046;
	mov.f32 	%f1073, %f1047;
	mov.u32 	%r2114, %r2064;
	mov.u32 	%r2115, %r2065;
	mov.u32 	%r2116, %r2066;
	mov.u32 	%r2117, %r2067;
	mov.u32 	%r2118, %r2068;
	mov.u32 	%r2119, %r2069;
	mov.u32 	%r2120, %r2070;
	mov.u32 	%r2121, %r2071;
	mov.u32 	%r2122, %r2072;
	mov.u32 	%r2123, %r2073;
	mov.u32 	%r2124, %r2462;
	mov.u32 	%r2125, %r2074;
	mov.u32 	%r2126, %r2075;
	mov.u32 	%r2127, %r2076;
	mov.u32 	%r2128, %r2077;
	mov.u32 	%r2129, %r2078;
	mov.u32 	%r2130, %r2079;
	mov.u32 	%r2131, %r2080;
	mov.u32 	%r2132, %r2081;
	mov.u32 	%r2133, %r2082;
	mov.u32 	%r2134, %r2083;
	mov.u32 	%r2135, %r2084;
	mov.u32 	%r2136, %r2085;
	mov.u32 	%r2137, %r2086;
	mov.u32 	%r2138, %r2087;
	mov.u32 	%r2140, %r2089;
	mov.u32 	%r2141, %r2090;
	mov.u32 	%r2142, %r2091;
	mov.u32 	%r2143, %r2092;
	mov.u32 	%r2144, %r2093;
	mov.u32 	%r2145, %r2094;
	mov.u32 	%r2146, %r2095;
	mov.u32 	%r2147, %r2096;
	mov.u32 	%r2148, %r2097;
	mov.u32 	%r2149, %r2098;
	mov.u32 	%r2150, %r2099;
	mov.u32 	%r2151, %r2100;
	mov.u32 	%r2152, %r2101;
	mov.u32 	%r2153, %r2102;
	mov.u32 	%r2154, %r2103;
	mov.u32 	%r2155, %r2513;
	mov.u32 	%r2156, %r2104;
	mov.u32 	%r2157, %r2105;
	mov.u32 	%r2158, %r2106;
	mov.u32 	%r2159, %r2107;
	mov.u32 	%r2160, %r2108;
	mov.u32 	%r2161, %r2109;
	mov.u32 	%r2162, %r2110;
	mov.u32 	%r2163, %r2111;
	mov.u32 	%r2164, %r2112;
	mov.u32 	%r2165, %r2113;
	@%p414 bra 	$L__BB15_386;
	setp.leu.f32 	%p415, %f1035, %f1226;
	mov.f32 	%f1049, %f1024;
	mov.f32 	%f1050, %f1025;
	mov.f32 	%f1051, %f1026;
	mov.f32 	%f1052, %f1027;
	mov.f32 	%f1053, %f1028;
	mov.f32 	%f1054, %f1029;
	mov.f32 	%f1055, %f1030;
	mov.f32 	%f1056, %f1031;
	mov.f32 	%f1057, %f1032;
	mov.f32 	%f1058, %f1033;
	mov.f32 	%f1059, %f1034;
	mov.f32 	%f1060, %f1226;
	mov.f32 	%f1061, %f1035;
	mov.f32 	%f1062, %f1036;
	mov.f32 	%f1063, %f1037;
	mov.f32 	%f1064, %f1038;
	mov.f32 	%f1065, %f1039;
	mov.f32 	%f1066, %f1040;
	mov.f32 	%f1067, %f1041;
	mov.f32 	%f1068, %f1042;
	mov.f32 	%f1069, %f1043;
	mov.f32 	%f1070, %f1044;
	mov.f32 	%f1071, %f1045;
	mov.f32 	%f1072, %f1046;
	mov.f32 	%f1073, %f1047;
	mov.u32 	%r2114, %r2064;
	mov.u32 	%r2115, %r2065;
	mov.u32 	%r2116, %r2066;
	mov.u32 	%r2117, %r2067;
	mov.u32 	%r2118, %r2068;
	mov.u32 	%r2119, %r2069;
	mov.u32 	%r2120, %r2070;
	mov.u32 	%r2121, %r2071;
	mov.u32 	%r2122, %r2072;
	mov.u32 	%r2123, %r2073;
	mov.u32 	%r2124, %r2074;
	mov.u32 	%r2125, %r2462;
	mov.u32 	%r2126, %r2075;
	mov.u32 	%r2127, %r2076;
	mov.u32 	%r2128, %r2077;
	mov.u32 	%r2129, %r2078;
	mov.u32 	%r2130, %r2079;
	mov.u32 	%r2131, %r2080;
	mov.u32 	%r2132, %r2081;
	mov.u32 	%r2133, %r2082;
	mov.u32 	%r2134, %r2083;
	mov.u32 	%r2135, %r2084;
	mov.u32 	%r2136, %r2085;
	mov.u32 	%r2137, %r2086;
	mov.u32 	%r2138, %r2087;
	mov.u32 	%r2140, %r2089;
	mov.u32 	%r2141, %r2090;
	mov.u32 	%r2142, %r2091;
	mov.u32 	%r2143, %r2092;
	mov.u32 	%r2144, %r2093;
	mov.u32 	%r2145, %r2094;
	mov.u32 	%r2146, %r2095;
	mov.u32 	%r2147, %r2096;
	mov.u32 	%r2148, %r2097;
	mov.u32 	%r2149, %r2098;
	mov.u32 	%r2150, %r2099;
	mov.u32 	%r2151, %r2100;
	mov.u32 	%r2152, %r2101;
	mov.u32 	%r2153, %r2102;
	mov.u32 	%r2154, %r2513;
	mov.u32 	%r2155, %r2103;
	mov.u32 	%r2156, %r2104;
	mov.u32 	%r2157, %r2105;
	mov.u32 	%r2158, %r2106;
	mov.u32 	%r2159, %r2107;
	mov.u32 	%r2160, %r2108;
	mov.u32 	%r2161, %r2109;
	mov.u32 	%r2162, %r2110;
	mov.u32 	%r2163, %r2111;
	mov.u32 	%r2164, %r2112;
	mov.u32 	%r2165, %r2113;
	@%p415 bra 	$L__BB15_386;
	setp.leu.f32 	%p416, %f1036, %f1226;
	mov.f32 	%f1049, %f1024;
	mov.f32 	%f1050, %f1025;
	mov.f32 	%f1051, %f1026;
	mov.f32 	%f1052, %f1027;
	mov.f32 	%f1053, %f1028;
	mov.f32 	%f1054, %f1029;
	mov.f32 	%f1055, %f1030;
	mov.f32 	%f1056, %f1031;
	mov.f32 	%f1057, %f1032;
	mov.f32 	%f1058, %f1033;
	mov.f32 	%f1059, %f1034;
	mov.f32 	%f1060, %f1035;
	mov.f32 	%f1061, %f1226;
	mov.f32 	%f1062, %f1036;
	mov.f32 	%f1063, %f1037;
	mov.f32 	%f1064, %f1038;
	mov.f32 	%f1065, %f1039;
	mov.f32 	%f1066, %f1040;
	mov.f32 	%f1067, %f1041;
	mov.f32 	%f1068, %f1042;
	mov.f32 	%f1069, %f1043;
	mov.f32 	%f1070, %f1044;
	mov.f32 	%f1071, %f1045;
	mov.f32 	%f1072, %f1046;
	mov.f32 	%f1073, %f1047;
	mov.u32 	%r2114, %r2064;
	mov.u32 	%r2115, %r2065;
	mov.u32 	%r2116, %r2066;
	mov.u32 	%r2117, %r2067;
	mov.u32 	%r2118, %r2068;
	mov.u32 	%r2119, %r2069;
	mov.u32 	%r2120, %r2070;
	mov.u32 	%r2121, %r2071;
	mov.u32 	%r2122, %r2072;
	mov.u32 	%r2123, %r2073;
	mov.u32 	%r2124, %r2074;
	mov.u32 	%r2125, %r2075;
	mov.u32 	%r2126, %r2462;
	mov.u32 	%r2127, %r2076;
	mov.u32 	%r2128, %r2077;
	mov.u32 	%r2129, %r2078;
	mov.u32 	%r2130, %r2079;
	mov.u32 	%r2131, %r2080;
	mov.u32 	%r2132, %r2081;
	mov.u32 	%r2133, %r2082;
	mov.u32 	%r2134, %r2083;
	mov.u32 	%r2135, %r2084;
	mov.u32 	%r2136, %r2085;
	mov.u32 	%r2137, %r2086;
	mov.u32 	%r2138, %r2087;
	mov.u32 	%r2140, %r2089;
	mov.u32 	%r2141, %r2090;
	mov.u32 	%r2142, %r2091;
	mov.u32 	%r2143, %r2092;
	mov.u32 	%r2144, %r2093;
	mov.u32 	%r2145, %r2094;
	mov.u32 	%r2146, %r2095;
	mov.u32 	%r2147, %r2096;
	mov.u32 	%r2148, %r2097;
	mov.u32 	%r2149, %r2098;
	mov.u32 	%r2150, %r2099;
	mov.u32 	%r2151, %r2100;
	mov.u32 	%r2152, %r2101;
	mov.u32 	%r2153, %r2513;
	mov.u32 	%r2154, %r2102;
	mov.u32 	%r2155, %r2103;
	mov.u32 	%r2156, %r2104;
	mov.u32 	%r2157, %r2105;
	mov.u32 	%r2158, %r2106;
	mov.u32 	%r2159, %r2107;
	mov.u32 	%r2160, %r2108;
	mov.u32 	%r2161, %r2109;
	mov.u32 	%r2162, %r2110;
	mov.u32 	%r2163, %r2111;
	mov.u32 	%r2164, %r2112;
	mov.u32 	%r2165, %r2113;
	@%p416 bra 	$L__BB15_386;
	setp.leu.f32 	%p417, %f1037, %f1226;
	mov.f32 	%f1049, %f1024;
	mov.f32 	%f1050, %f1025;
	mov.f32 	%f1051, %f1026;
	mov.f32 	%f1052, %f1027;
	mov.f32 	%f1053, %f1028;
	mov.f32 	%f1054, %f1029;
	mov.f32 	%f1055, %f1030;
	mov.f32 	%f1056, %f1031;
	mov.f32 	%f1057, %f1032;
	mov.f32 	%f1058, %f1033;
	mov.f32 	%f1059, %f1034;
	mov.f32 	%f1060, %f1035;
	mov.f32 	%f1061, %f1036;
	mov.f32 	%f1062, %f1226;
	mov.f32 	%f1063, %f1037;
	mov.f32 	%f1064, %f1038;
	mov.f32 	%f1065, %f1039;
	mov.f32 	%f1066, %f1040;
	mov.f32 	%f1067, %f1041;
	mov.f32 	%f1068, %f1042;
	mov.f32 	%f1069, %f1043;
	mov.f32 	%f1070, %f1044;
	mov.f32 	%f1071, %f1045;
	mov.f32 	%f1072, %f1046;
	mov.f32 	%f1073, %f1047;
	mov.u32 	%r2114, %r2064;
	mov.u32 	%r2115, %r2065;
	mov.u32 	%r2116, %r2066;
	mov.u32 	%r2117, %r2067;
	mov.u32 	%r2118, %r2068;
	mov.u32 	%r2119, %r2069;
	mov.u32 	%r2120, %r2070;
	mov.u32 	%r2121, %r2071;
	mov.u32 	%r2122, %r2072;
	mov.u32 	%r2123, %r2073;
	mov.u32 	%r2124, %r2074;
	mov.u32 	%r2125, %r2075;
	mov.u32 	%r2126, %r2076;
	mov.u32 	%r2127, %r2462;
	mov.u32 	%r2128, %r2077;
	mov.u32 	%r2129, %r2078;
	mov.u32 	%r2130, %r2079;
	mov.u32 	%r2131, %r2080;
	mov.u32 	%r2132, %r2081;
	mov.u32 	%r2133, %r2082;
	mov.u32 	%r2134, %r2083;
	mov.u32 	%r2135, %r2084;
	mov.u32 	%r2136, %r2085;
	mov.u32 	%r2137, %r2086;
	mov.u32 	%r2138, %r2087;
	mov.u32 	%r2140, %r2089;
	mov.u32 	%r2141, %r2090;
	mov.u32 	%r2142, %r2091;
	mov.u32 	%r2143, %r2092;
	mov.u32 	%r2144, %r2093;
	mov.u32 	%r2145, %r2094;
	mov.u32 	%r2146, %r2095;
	mov.u32 	%r2147, %r2096;
	mov.u32 	%r2148, %r2097;
	mov.u32 	%r2149, %r2098;
	mov.u32 	%r2150, %r2099;
	mov.u32 	%r2151, %r2100;
	mov.u32 	%r2152, %r2513;
	mov.u32 	%r2153, %r2101;
	mov.u32 	%r2154, %r2102;
	mov.u32 	%r2155, %r2103;
	mov.u32 	%r2156, %r2104;
	mov.u32 	%r2157, %r2105;
	mov.u32 	%r2158, %r2106;
	mov.u32 	%r2159, %r2107;
	mov.u32 	%r2160, %r2108;
	mov.u32 	%r2161, %r2109;
	mov.u32 	%r2162, %r2110;
	mov.u32 	%r2163, %r2111;
	mov.u32 	%r2164, %r2112;
	mov.u32 	%r2165, %r2113;
	@%p417 bra 	$L__BB15_386;
	setp.leu.f32 	%p418, %f1038, %f1226;
	mov.f32 	%f1049, %f1024;
	mov.f32 	%f1050, %f1025;
	mov.f32 	%f1051, %f1026;
	mov.f32 	%f1052, %f1027;
	mov.f32 	%f1053, %f1028;
	mov.f32 	%f1054, %f1029;
	mov.f32 	%f1055, %f1030;
	mov.f32 	%f1056, %f1031;
	mov.f32 	%f1057, %f1032;
	mov.f32 	%f1058, %f1033;
	mov.f32 	%f1059, %f1034;
	mov.f32 	%f1060, %f1035;
	mov.f32 	%f1061, %f1036;
	mov.f32 	%f1062, %f1037;
	mov.f32 	%f1063, %f1226;
	mov.f32 	%f1064, %f1038;
	mov.f32 	%f1065, %f1039;
	mov.f32 	%f1066, %f1040;
	mov.f32 	%f1067, %f1041;
	mov.f32 	%f1068, %f1042;
	mov.f32 	%f1069, %f1043;
	mov.f32 	%f1070, %f1044;
	mov.f32 	%f1071, %f1045;
	mov.f32 	%f1072, %f1046;
	mov.f32 	%f1073, %f1047;
	mov.u32 	%r2114, %r2064;
	mov.u32 	%r2115, %r2065;
	mov.u32 	%r2116, %r2066;
	mov.u32 	%r2117, %r2067;
	mov.u32 	%r2118, %r2068;
	mov.u32 	%r2119, %r2069;
	mov.u32 	%r2120, %r2070;
	mov.u32 	%r2121, %r2071;
	mov.u32 	%r2122, %r2072;
	mov.u32 	%r2123, %r2073;
	mov.u32 	%r2124, %r2074;
	mov.u32 	%r2125, %r2075;
	mov.u32 	%r2126, %r2076;
	mov.u32 	%r2127, %r2077;
	mov.u32 	%r2128, %r2462;
	mov.u32 	%r2129, %r2078;
	mov.u32 	%r2130, %r2079;
	mov.u32 	%r2131, %r2080;
	mov.u32 	%r2132, %r2081;
	mov.u32 	%r2133, %r2082;
	mov.u32 	%r2134, %r2083;
	mov.u32 	%r2135, %r2084;
	mov.u32 	%r2136, %r2085;
	mov.u32 	%r2137, %r2086;
	mov.u32 	%r2138, %r2087;
	mov.u32 	%r2140, %r2089;
	mov.u32 	%r2141, %r2090;
	mov.u32 	%r2142, %r2091;
	mov.u32 	%r2143, %r2092;
	mov.u32 	%r2144, %r2093;
	mov.u32 	%r2145, %r2094;
	mov.u32 	%r2146, %r2095;
	mov.u32 	%r2147, %r2096;
	mov.u32 	%r2148, %r2097;
	mov.u32 	%r2149, %r2098;
	mov.u32 	%r2150, %r2099;
	mov.u32 	%r2151, %r2513;
	mov.u32 	%r2152, %r2100;
	mov.u32 	%r2153, %r2101;
	mov.u32 	%r2154, %r2102;
	mov.u32 	%r2155, %r2103;
	mov.u32 	%r2156, %r2104;
	mov.u32 	%r2157, %r2105;
	mov.u32 	%r2158, %r2106;
	mov.u32 	%r2159, %r2107;
	mov.u32 	%r2160, %r2108;
	mov.u32 	%r2161, %r2109;
	mov.u32 	%r2162, %r2110;
	mov.u32 	%r2163, %r2111;
	mov.u32 	%r2164, %r2112;
	mov.u32 	%r2165, %r2113;
	@%p418 bra 	$L__BB15_386;
	setp.leu.f32 	%p419, %f1039, %f1226;
	mov.f32 	%f1049, %f1024;
	mov.f32 	%f1050, %f1025;
	mov.f32 	%f1051, %f1026;
	mov.f32 	%f1052, %f1027;
	mov.f32 	%f1053, %f1028;
	mov.f32 	%f1054, %f1029;
	mov.f32 	%f1055, %f1030;
	mov.f32 	%f1056, %f1031;
	mov.f32 	%f1057, %f1032;
	mov.f32 	%f1058, %f1033;
	mov.f32 	%f1059, %f1034;
	mov.f32 	%f1060, %f1035;
	mov.f32 	%f1061, %f1036;
	mov.f32 	%f1062, %f1037;
	mov.f32 	%f1063, %f1038;
	mov.f32 	%f1064, %f1226;
	mov.f32 	%f1065, %f1039;
	mov.f32 	%f1066, %f1040;
	mov.f32 	%f1067, %f1041;
	mov.f32 	%f1068, %f1042;
	mov.f32 	%f1069, %f1043;
	mov.f32 	%f1070, %f1044;
	mov.f32 	%f1071, %f1045;
	mov.f32 	%f1072, %f1046;
	mov.f32 	%f1073, %f1047;
	mov.u32 	%r2114, %r2064;
	mov.u32 	%r2115, %r2065;
	mov.u32 	%r2116, %r2066;
	mov.u32 	%r2117, %r2067;
	mov.u32 	%r2118, %r2068;
	mov.u32 	%r2119, %r2069;
	mov.u32 	%r2120, %r2070;
	mov.u32 	%r2121, %r2071;
	mov.u32 	%r2122, %r2072;
	mov.u32 	%r2123, %r2073;
	mov.u32 	%r2124, %r2074;
	mov.u32 	%r2125, %r2075;
	mov.u32 	%r2126, %r2076;
	mov.u32 	%r2127, %r2077;
	mov.u32 	%r2128, %r2078;
	mov.u32 	%r2129, %r2462;
	mov.u32 	%r2130, %r2079;
	mov.u32 	%r2131, %r2080;
	mov.u32 	%r2132, %r2081;
	mov.u32 	%r2133, %r2082;
	mov.u32 	%r2134, %r2083;
	mov.u32 	%r2135, %r2084;
	mov.u32 	%r2136, %r2085;
	mov.u32 	%r2137, %r2086;
	mov.u32 	%r2138, %r2087;
	mov.u32 	%r2140, %r2089;
	mov.u32 	%r2141, %r2090;
	mov.u32 	%r2142, %r2091;
	mov.u32 	%r2143, %r2092;
	mov.u32 	%r2144, %r2093;
	mov.u32 	%r2145, %r2094;
	mov.u32 	%r2146, %r2095;
	mov.u32 	%r2147, %r2096;
	mov.u32 	%r2148, %r2097;
	mov.u32 	%r2149, %r2098;
	mov.u32 	%r2150, %r2513;
	mov.u32 	%r2151, %r2099;
	mov.u32 	%r2152, %r2100;
	mov.u32 	%r2153, %r2101;
	mov.u32 	%r2154, %r2102;
	mov.u32 	%r2155, %r2103;
	mov.u32 	%r2156, %r2104;
	mov.u32 	%r2157, %r2105;
	mov.u32 	%r2158, %r2106;
	mov.u32 	%r2159, %r2107;
	mov.u32 	%r2160, %r2108;
	mov.u32 	%r2161, %r2109;
	mov.u32 	%r2162, %r2110;
	mov.u32 	%r2163, %r2111;
	mov.u32 	%r2164, %r2112;
	mov.u32 	%r2165, %r2113;
	@%p419 bra 	$L__BB15_386;
	setp.leu.f32 	%p420, %f1040, %f1226;
	mov.f32 	%f1049, %f1024;
	mov.f32 	%f1050, %f1025;
	mov.f32 	%f1051, %f1026;
	mov.f32 	%f1052, %f1027;
	mov.f32 	%f1053, %f1028;
	mov.f32 	%f1054, %f1029;
	mov.f32 	%f1055, %f1030;
	mov.f32 	%f1056, %f1031;
	mov.f32 	%f1057, %f1032;
	mov.f32 	%f1058, %f1033;
	mov.f32 	%f1059, %f1034;
	mov.f32 	%f1060, %f1035;
	mov.f32 	%f1061, %f1036;
	mov.f32 	%f1062, %f1037;
	mov.f32 	%f1063, %f1038;
	mov.f32 	%f1064, %f1039;
	mov.f32 	%f1065, %f1226;
	mov.f32 	%f1066, %f1040;
	mov.f32 	%f1067, %f1041;
	mov.f32 	%f1068, %f1042;
	mov.f32 	%f1069, %f1043;
	mov.f32 	%f1070, %f1044;
	mov.f32 	%f1071, %f1045;
	mov.f32 	%f1072, %f1046;
	mov.f32 	%f1073, %f1047;
	mov.u32 	%r2114, %r2064;
	mov.u32 	%r2115, %r2065;
	mov.u32 	%r2116, %r2066;
	mov.u32 	%r2117, %r2067;
	mov.u32 	%r2118, %r2068;
	mov.u32 	%r2119, %r2069;
	mov.u32 	%r2120, %r2070;
	mov.u32 	%r2121, %r2071;
	mov.u32 	%r2122, %r2072;
	mov.u32 	%r2123, %r2073;
	mov.u32 	%r2124, %r2074;
	mov.u32 	%r2125, %r2075;
	mov.u32 	%r2126, %r2076;
	mov.u32 	%r2127, %r2077;
	mov.u32 	%r2128, %r2078;
	mov.u32 	%r2129, %r2079;
	mov.u32 	%r2130, %r2462;
	mov.u32 	%r2131, %r2080;
	mov.u32 	%r2132, %r2081;
	mov.u32 	%r2133, %r2082;
	mov.u32 	%r2134, %r2083;
	mov.u32 	%r2135, %r2084;
	mov.u32 	%r2136, %r2085;
	mov.u32 	%r2137, %r2086;
	mov.u32 	%r2138, %r2087;
	mov.u32 	%r2140, %r2089;
	mov.u32 	%r2141, %r2090;
	mov.u32 	%r2142, %r2091;
	mov.u32 	%r2143, %r2092;
	mov.u32 	%r2144, %r2093;
	mov.u32 	%r2145, %r2094;
	mov.u32 	%r2146, %r2095;
	mov.u32 	%r2147, %r2096;
	mov.u32 	%r2148, %r2097;
	mov.u32 	%r2149, %r2513;
	mov.u32 	%r2150, %r2098;
	mov.u32 	%r2151, %r2099;
	mov.u32 	%r2152, %r2100;
	mov.u32 	%r2153, %r2101;
	mov.u32 	%r2154, %r2102;
	mov.u32 	%r2155, %r2103;
	mov.u32 	%r2156, %r2104;
	mov.u32 	%r2157, %r2105;
	mov.u32 	%r2158, %r2106;
	mov.u32 	%r2159, %r2107;
	mov.u32 	%r2160, %r2108;
	mov.u32 	%r2161, %r2109;
	mov.u32 	%r2162, %r2110;
	mov.u32 	%r2163, %r2111;
	mov.u32 	%r2164, %r2112;
	mov.u32 	%r2165, %r2113;
	@%p420 bra 	$L__BB15_386;
	setp.leu.f32 	%p421, %f1041, %f1226;
	mov.f32 	%f1049, %f1024;
	mov.f32 	%f1050, %f1025;
	mov.f32 	%f1051, %f1026;
	mov.f32 	%f1052, %f1027;
	mov.f32 	%f1053, %f1028;
	mov.f32 	%f1054, %f1029;
	mov.f32 	%f1055, %f1030;
	mov.f32 	%f1056, %f1031;
	mov.f32 	%f1057, %f1032;
	mov.f32 	%f1058, %f1033;
	mov.f32 	%f1059, %f1034;
	mov.f32 	%f1060, %f1035;
	mov.f32 	%f1061, %f1036;
	mov.f32 	%f1062, %f1037;
	mov.f32 	%f1063, %f1038;
	mov.f32 	%f1064, %f1039;
	mov.f32 	%f1065, %f1040;
	mov.f32 	%f1066, %f1226;
	mov.f32 	%f1067, %f1041;
	mov.f32 	%f1068, %f1042;
	mov.f32 	%f1069, %f1043;
	mov.f32 	%f1070, %f1044;
	mov.f32 	%f1071, %f1045;
	mov.f32 	%f1072, %f1046;
	mov.f32 	%f1073, %f1047;
	mov.u32 	%r2114, %r2064;
	mov.u32 	%r2115, %r2065;
	mov.u32 	%r2116, %r2066;
	mov.u32 	%r2117, %r2067;
	mov.u32 	%r2118, %r2068;
	mov.u32 	%r2119, %r2069;
	mov.u32 	%r2120, %r2070;
	mov.u32 	%r2121, %r2071;
	mov.u32 	%r2122, %r2072;
	mov.u32 	%r2123, %r2073;
	mov.u32 	%r2124, %r2074;
	mov.u32 	%r2125, %r2075;
	mov.u32 	%r2126, %r2076;
	mov.u32 	%r2127, %r2077;
	mov.u32 	%r2128, %r2078;
	mov.u32 	%r2129, %r2079;
	mov.u32 	%r2130, %r2080;
	mov.u32 	%r2131, %r2462;
	mov.u32 	%r2132, %r2081;
	mov.u32 	%r2133, %r2082;
	mov.u32 	%r2134, %r2083;
	mov.u32 	%r2135, %r2084;
	mov.u32 	%r2136, %r2085;
	mov.u32 	%r2137, %r2086;
	mov.u32 	%r2138, %r2087;
	mov.u32 	%r2140, %r2089;
	mov.u32 	%r2141, %r2090;
	mov.u32 	%r2142, %r2091;
	mov.u32 	%r2143, %r2092;
	mov.u32 	%r2144, %r2093;
	mov.u32 	%r2145, %r2094;
	mov.u32 	%r2146, %r2095;
	mov.u32 	%r2147, %r2096;
	mov.u32 	%r2148, %r2513;
	mov.u32 	%r2149, %r2097;
	mov.u32 	%r2150, %r2098;
	mov.u32 	%r2151, %r2099;
	mov.u32 	%r2152, %r2100;
	mov.u32 	%r2153, %r2101;
	mov.u32 	%r2154, %r2102;
	mov.u32 	%r2155, %r2103;
	mov.u32 	%r2156, %r2104;
	mov.u32 	%r2157, %r2105;
	mov.u32 	%r2158, %r2106;
	mov.u32 	%r2159, %r2107;
	mov.u32 	%r2160, %r2108;
	mov.u32 	%r2161, %r2109;
	mov.u32 	%r2162, %r2110;
	mov.u32 	%r2163, %r2111;
	mov.u32 	%r2164, %r2112;
	mov.u32 	%r2165, %r2113;
	@%p421 bra 	$L__BB15_386;
	setp.leu.f32 	%p422, %f1042, %f1226;
	mov.f32 	%f1049, %f1024;
	mov.f32 	%f1050, %f1025;
	mov.f32 	%f1051, %f1026;
	mov.f32 	%f1052, %f1027;
	mov.f32 	%f1053, %f1028;
	mov.f32 	%f1054, %f1029;
	mov.f32 	%f1055, %f1030;
	mov.f32 	%f1056, %f1031;
	mov.f32 	%f1057, %f1032;
	mov.f32 	%f1058, %f1033;
	mov.f32 	%f1059, %f1034;
	mov.f32 	%f1060, %f1035;
	mov.f32 	%f1061, %f1036;
	mov.f32 	%f1062, %f1037;
	mov.f32 	%f1063, %f1038;
	mov.f32 	%f1064, %f1039;
	mov.f32 	%f1065, %f1040;
	mov.f32 	%f1066, %f1041;
	mov.f32 	%f1067, %f1226;
	mov.f32 	%f1068, %f1042;
	mov.f32 	%f1069, %f1043;
	mov.f32 	%f1070, %f1044;
	mov.f32 	%f1071, %f1045;
	mov.f32 	%f1072, %f1046;
	mov.f32 	%f1073, %f1047;
	mov.u32 	%r2114, %r2064;
	mov.u32 	%r2115, %r2065;
	mov.u32 	%r2116, %r2066;
	mov.u32 	%r2117, %r2067;
	mov.u32 	%r2118, %r2068;
	mov.u32 	%r2119, %r2069;
	mov.u32 	%r2120, %r2070;
	mov.u32 	%r2121, %r2071;
	mov.u32 	%r2122, %r2072;
	mov.u32 	%r2123, %r2073;
	mov.u32 	%r2124, %r2074;
	mov.u32 	%r2125, %r2075;
	mov.u32 	%r2126, %r2076;
	mov.u32 	%r2127, %r2077;
	mov.u32 	%r2128, %r2078;
	mov.u32 	%r2129, %r2079;
	mov.u32 	%r2130, %r2080;
	mov.u32 	%r2131, %r2081;
	mov.u32 	%r2132, %r2462;
	mov.u32 	%r2133, %r2082;
	mov.u32 	%r2134, %r2083;
	mov.u32 	%r2135, %r2084;
	mov.u32 	%r2136, %r2085;
	mov.u32 	%r2137, %r2086;
	mov.u32 	%r2138, %r2087;
	mov.u32 	%r2140, %r2089;
	mov.u32 	%r2141, %r2090;
	mov.u32 	%r2142, %r2091;
	mov.u32 	%r2143, %r2092;
	mov.u32 	%r2144, %r2093;
	mov.u32 	%r2145, %r2094;
	mov.u32 	%r2146, %r2095;
	mov.u32 	%r2147, %r2513;
	mov.u32 	%r2148, %r2096;
	mov.u32 	%r2149, %r2097;
	mov.u32 	%r2150, %r2098;
	mov.u32 	%r2151, %r2099;
	mov.u32 	%r2152, %r2100;
	mov.u32 	%r2153, %r2101;
	mov.u32 	%r2154, %r2102;
	mov.u32 	%r2155, %r2103;
	mov.u32 	%r2156, %r2104;
	mov.u32 	%r2157, %r2105;
	mov.u32 	%r2158, %r2106;
	mov.u32 	%r2159, %r2107;
	mov.u32 	%r2160, %r2108;
	mov.u32 	%r2161, %r2109;
	mov.u32 	%r2162, %r2110;
	mov.u32 	%r2163, %r2111;
	mov.u32 	%r2164, %r2112;
	mov.u32 	%r2165, %r2113;
	@%p422 bra 	$L__BB15_386;
	setp.leu.f32 	%p423, %f1043, %f1226;
	mov.f32 	%f1049, %f1024;
	mov.f32 	%f1050, %f1025;
	mov.f32 	%f1051, %f1026;
	mov.f32 	%f1052, %f1027;
	mov.f32 	%f1053, %f1028;
	mov.f32 	%f1054, %f1029;
	mov.f32 	%f1055, %f1030;
	mov.f32 	%f1056, %f1031;
	mov.f32 	%f1057, %f1032;
	mov.f32 	%f1058, %f1033;
	mov.f32 	%f1059, %f1034;
	mov.f32 	%f1060, %f1035;
	mov.f32 	%f1061, %f1036;
	mov.f32 	%f1062, %f1037;
	mov.f32 	%f1063, %f1038;
	mov.f32 	%f1064, %f1039;
	mov.f32 	%f1065, %f1040;
	mov.f32 	%f1066, %f1041;
	mov.f32 	%f1067, %f1042;
	mov.f32 	%f1068, %f1226;
	mov.f32 	%f1069, %f1043;
	mov.f32 	%f1070, %f1044;
	mov.f32 	%f1071, %f1045;
	mov.f32 	%f1072, %f1046;
	mov.f32 	%f1073, %f1047;
	mov.u32 	%r2114, %r2064;
	mov.u32 	%r2115, %r2065;
	mov.u32 	%r2116, %r2066;
	mov.u32 	%r2117, %r2067;
	mov.u32 	%r2118, %r2068;
	mov.u32 	%r2119, %r2069;
	mov.u32 	%r2120, %r2070;
	mov.u32 	%r2121, %r2071;
	mov.u32 	%r2122, %r2072;
	mov.u32 	%r2123, %r2073;
	mov.u32 	%r2124, %r2074;
	mov.u32 	%r2125, %r2075;
	mov.u32 	%r2126, %r2076;
	mov.u32 	%r2127, %r2077;
	mov.u32 	%r2128, %r2078;
	mov.u32 	%r2129, %r2079;
	mov.u32 	%r2130, %r2080;
	mov.u32 	%r2131, %r2081;
	mov.u32 	%r2132, %r2082;
	mov.u32 	%r2133, %r2462;
	mov.u32 	%r2134, %r2083;
	mov.u32 	%r2135, %r2084;
	mov.u32 	%r2136, %r2085;
	mov.u32 	%r2137, %r2086;
	mov.u32 	%r2138, %r2087;
	mov.u32 	%r2140, %r2089;
	mov.u32 	%r2141, %r2090;
	mov.u32 	%r2142, %r2091;
	mov.u32 	%r2143, %r2092;
	mov.u32 	%r2144, %r2093;
	mov.u32 	%r2145, %r2094;
	mov.u32 	%r2146, %r2513;
	mov.u32 	%r2147, %r2095;
	mov.u32 	%r2148, %r2096;
	mov.u32 	%r2149, %r2097;
	mov.u32 	%r2150, %r2098;
	mov.u32 	%r2151, %r2099;
	mov.u32 	%r2152, %r2100;
	mov.u32 	%r2153, %r2101;
	mov.u32 	%r2154, %r2102;
	mov.u32 	%r2155, %r2103;
	mov.u32 	%r2156, %r2104;
	mov.u32 	%r2157, %r2105;
	mov.u32 	%r2158, %r2106;
	mov.u32 	%r2159, %r2107;
	mov.u32 	%r2160, %r2108;
	mov.u32 	%r2161, %r2109;
	mov.u32 	%r2162, %r2110;
	mov.u32 	%r2163, %r2111;
	mov.u32 	%r2164, %r2112;
	mov.u32 	%r2165, %r2113;
	@%p423 bra 	$L__BB15_386;
	setp.leu.f32 	%p424, %f1044, %f1226;
	mov.f32 	%f1049, %f1024;
	mov.f32 	%f1050, %f1025;
	mov.f32 	%f1051, %f1026;
	mov.f32 	%f1052, %f1027;
	mov.f32 	%f1053, %f1028;
	mov.f32 	%f1054, %f1029;
	mov.f32 	%f1055, %f1030;
	mov.f32 	%f1056, %f1031;
	mov.f32 	%f1057, %f1032;
	mov.f32 	%f1058, %f1033;
	mov.f32 	%f1059, %f1034;
	mov.f32 	%f1060, %f1035;
	mov.f32 	%f1061, %f1036;
	mov.f32 	%f1062, %f1037;
	mov.f32 	%f1063, %f1038;
	mov.f32 	%f1064, %f1039;
	mov.f32 	%f1065, %f1040;
	mov.f32 	%f1066, %f1041;
	mov.f32 	%f1067, %f1042;
	mov.f32 	%f1068, %f1043;
	mov.f32 	%f1069, %f1226;
	mov.f32 	%f1070, %f1044;
	mov.f32 	%f1071, %f1045;
	mov.f32 	%f1072, %f1046;
	mov.f32 	%f1073, %f1047;
	mov.u32 	%r2114, %r2064;
	mov.u32 	%r2115, %r2065;
	mov.u32 	%r2116, %r2066;
	mov.u32 	%r2117, %r2067;
	mov.u32 	%r2118, %r2068;
	mov.u32 	%r2119, %r2069;
	mov.u32 	%r2120, %r2070;
	mov.u32 	%r2121, %r2071;
	mov.u32 	%r2122, %r2072;
	mov.u32 	%r2123, %r2073;
	mov.u32 	%r2124, %r2074;
	mov.u32 	%r2125, %r2075;
	mov.u32 	%r2126, %r2076;
	mov.u32 	%r2127, %r2077;
	mov.u32 	%r2128, %r2078;
	mov.u32 	%r2129, %r2079;
	mov.u32 	%r2130, %r2080;
	mov.u32 	%r2131, %r2081;
	mov.u32 	%r2132, %r2082;
	mov.u32 	%r2133, %r2083;
	mov.u32 	%r2134, %r2462;
	mov.u32 	%r2135, %r2084;
	mov.u32 	%r2136, %r2085;
	mov.u32 	%r2137, %r2086;
	mov.u32 	%r2138, %r2087;
	mov.u32 	%r2140, %r2089;
	mov.u32 	%r2141, %r2090;
	mov.u32 	%r2142, %r2091;
	mov.u32 	%r2143, %r2092;
	mov.u32 	%r2144, %r2093;
	mov.u32 	%r2145, %r2513;
	mov.u32 	%r2146, %r2094;
	mov.u32 	%r2147, %r2095;
	mov.u32 	%r2148, %r2096;
	mov.u32 	%r2149, %r2097;
	mov.u32 	%r2150, %r2098;
	mov.u32 	%r2151, %r2099;
	mov.u32 	%r2152, %r2100;
	mov.u32 	%r2153, %r2101;
	mov.u32 	%r2154, %r2102;
	mov.u32 	%r2155, %r2103;
	mov.u32 	%r2156, %r2104;
	mov.u32 	%r2157, %r2105;
	mov.u32 	%r2158, %r2106;
	mov.u32 	%r2159, %r2107;
	mov.u32 	%r2160, %r2108;
	mov.u32 	%r2161, %r2109;
	mov.u32 	%r2162, %r2110;
	mov.u32 	%r2163, %r2111;
	mov.u32 	%r2164, %r2112;
	mov.u32 	%r2165, %r2113;
	@%p424 bra 	$L__BB15_386;
	setp.leu.f32 	%p425, %f1045, %f1226;
	mov.f32 	%f1049, %f1024;
	mov.f32 	%f1050, %f1025;
	mov.f32 	%f1051, %f1026;
	mov.f32 	%f1052, %f1027;
	mov.f32 	%f1053, %f1028;
	mov.f32 	%f1054, %f1029;
	mov.f32 	%f1055, %f1030;
	mov.f32 	%f1056, %f1031;
	mov.f32 	%f1057, %f1032;
	mov.f32 	%f1058, %f1033;
	mov.f32 	%f1059, %f1034;
	mov.f32 	%f1060, %f1035;
	mov.f32 	%f1061, %f1036;
	mov.f32 	%f1062, %f1037;
	mov.f32 	%f1063, %f1038;
	mov.f32 	%f1064, %f1039;
	mov.f32 	%f1065, %f1040;
	mov.f32 	%f1066, %f1041;
	mov.f32 	%f1067, %f1042;
	mov.f32 	%f1068, %f1043;
	mov.f32 	%f1069, %f1044;
	mov.f32 	%f1070, %f1226;
	mov.f32 	%f1071, %f1045;
	mov.f32 	%f1072, %f1046;
	mov.f32 	%f1073, %f1047;
	mov.u32 	%r2114, %r2064;
	mov.u32 	%r2115, %r2065;
	mov.u32 	%r2116, %r2066;
	mov.u32 	%r2117, %r2067;
	mov.u32 	%r2118, %r2068;
	mov.u32 	%r2119, %r2069;
	mov.u32 	%r2120, %r2070;
	mov.u32 	%r2121, %r2071;
	mov.u32 	%r2122, %r2072;
	mov.u32 	%r2123, %r2073;
	mov.u32 	%r2124, %r2074;
	mov.u32 	%r2125, %r2075;
	mov.u32 	%r2126, %r2076;
	mov.u32 	%r2127, %r2077;
	mov.u32 	%r2128, %r2078;
	mov.u32 	%r2129, %r2079;
	mov.u32 	%r2130, %r2080;
	mov.u32 	%r2131, %r2081;
	mov.u32 	%r2132, %r2082;
	mov.u32 	%r2133, %r2083;
	mov.u32 	%r2134, %r2084;
	mov.u32 	%r2135, %r2462;
	mov.u32 	%r2136, %r2085;
	mov.u32 	%r2137, %r2086;
	mov.u32 	%r2138, %r2087;
	mov.u32 	%r2140, %r2089;
	mov.u32 	%r2141, %r2090;
	mov.u32 	%r2142, %r2091;
	mov.u32 	%r2143, %r2092;
	mov.u32 	%r2144, %r2513;
	mov.u32 	%r2145, %r2093;
	mov.u32 	%r2146, %r2094;
	mov.u32 	%r2147, %r2095;
	mov.u32 	%r2148, %r2096;
	mov.u32 	%r2149, %r2097;
	mov.u32 	%r2150, %r2098;
	mov.u32 	%r2151, %r2099;
	mov.u32 	%r2152, %r2100;
	mov.u32 	%r2153, %r2101;
	mov.u32 	%r2154, %r2102;
	mov.u32 	%r2155, %r2103;
	mov.u32 	%r2156, %r2104;
	mov.u32 	%r2157, %r2105;
	mov.u32 	%r2158, %r2106;
	mov.u32 	%r2159, %r2107;
	mov.u32 	%r2160, %r2108;
	mov.u32 	%r2161, %r2109;
	mov.u32 	%r2162, %r2110;
	mov.u32 	%r2163, %r2111;
	mov.u32 	%r2164, %r2112;
	mov.u32 	%r2165, %r2113;
	@%p425 bra 	$L__BB15_386;
	setp.leu.f32 	%p426, %f1046, %f1226;
	mov.f32 	%f1049, %f1024;
	mov.f32 	%f1050, %f1025;
	mov.f32 	%f1051, %f1026;
	mov.f32 	%f1052, %f1027;
	mov.f32 	%f1053, %f1028;
	mov.f32 	%f1054, %f1029;
	mov.f32 	%f1055, %f1030;
	mov.f32 	%f1056, %f1031;
	mov.f32 	%f1057, %f1032;
	mov.f32 	%f1058, %f1033;
	mov.f32 	%f1059, %f1034;
	mov.f32 	%f1060, %f1035;
	mov.f32 	%f1061, %f1036;
	mov.f32 	%f1062, %f1037;
	mov.f32 	%f1063, %f1038;
	mov.f32 	%f1064, %f1039;
	mov.f32 	%f1065, %f1040;
	mov.f32 	%f1066, %f1041;
	mov.f32 	%f1067, %f1042;
	mov.f32 	%f1068, %f1043;
	mov.f32 	%f1069, %f1044;
	mov.f32 	%f1070, %f1045;
	mov.f32 	%f1071, %f1226;
	mov.f32 	%f1072, %f1046;
	mov.f32 	%f1073, %f1047;
	mov.u32 	%r2114, %r2064;
	mov.u32 	%r2115, %r2065;
	mov.u32 	%r2116, %r2066;
	mov.u32 	%r2117, %r2067;
	mov.u32 	%r2118, %r2068;
	mov.u32 	%r2119, %r2069;
	mov.u32 	%r2120, %r2070;
	mov.u32 	%r2121, %r2071;
	mov.u32 	%r2122, %r2072;
	mov.u32 	%r2123, %r2073;
	mov.u32 	%r2124, %r2074;
	mov.u32 	%r2125, %r2075;
	mov.u32 	%r2126, %r2076;
	mov.u32 	%r2127, %r2077;
	mov.u32 	%r2128, %r2078;
	mov.u32 	%r2129, %r2079;
	mov.u32 	%r2130, %r2080;
	mov.u32 	%r2131, %r2081;
	mov.u32 	%r2132, %r2082;
	mov.u32 	%r2133, %r2083;
	mov.u32 	%r2134, %r2084;
	mov.u32 	%r2135, %r2085;
	mov.u32 	%r2136, %r2462;
	mov.u32 	%r2137, %r2086;
	mov.u32 	%r2138, %r2087;
	mov.u32 	%r2140, %r2089;
	mov.u32 	%r2141, %r2090;
	mov.u32 	%r2142, %r2091;
	mov.u32 	%r2143, %r2513;
	mov.u32 	%r2144, %r2092;
	mov.u32 	%r2145, %r2093;
	mov.u32 	%r2146, %r2094;
	mov.u32 	%r2147, %r2095;
	mov.u32 	%r2148, %r2096;
	mov.u32 	%r2149, %r2097;
	mov.u32 	%r2150, %r2098;
	mov.u32 	%r2151, %r2099;
	mov.u32 	%r2152, %r2100;
	mov.u32 	%r2153, %r2101;
	mov.u32 	%r2154, %r2102;
	mov.u32 	%r2155, %r2103;
	mov.u32 	%r2156, %r2104;
	mov.u32 	%r2157, %r2105;
	mov.u32 	%r2158, %r2106;
	mov.u32 	%r2159, %r2107;
	mov.u32 	%r2160, %r2108;
	mov.u32 	%r2161, %r2109;
	mov.u32 	%r2162, %r2110;
	mov.u32 	%r2163, %r2111;
	mov.u32 	%r2164, %r2112;
	mov.u32 	%r2165, %r2113;
	@%p426 bra 	$L__BB15_386;
	setp.leu.f32 	%p427, %f1047, %f1226;
	mov.f32 	%f1049, %f1024;
	mov.f32 	%f1050, %f1025;
	mov.f32 	%f1051, %f1026;
	mov.f32 	%f1052, %f1027;
	mov.f32 	%f1053, %f1028;
	mov.f32 	%f1054, %f1029;
	mov.f32 	%f1055, %f1030;
	mov.f32 	%f1056, %f1031;
	mov.f32 	%f1057, %f1032;
	mov.f32 	%f1058, %f1033;
	mov.f32 	%f1059, %f1034;
	mov.f32 	%f1060, %f1035;
	mov.f32 	%f1061, %f1036;
	mov.f32 	%f1062, %f1037;
	mov.f32 	%f1063, %f1038;
	mov.f32 	%f1064, %f1039;
	mov.f32 	%f1065, %f1040;
	mov.f32 	%f1066, %f1041;
	mov.f32 	%f1067, %f1042;
	mov.f32 	%f1068, %f1043;
	mov.f32 	%f1069, %f1044;
	mov.f32 	%f1070, %f1045;
	mov.f32 	%f1071, %f1046;
	mov.f32 	%f1072, %f1226;
	mov.f32 	%f1073, %f1047;
	mov.u32 	%r2114, %r2064;
	mov.u32 	%r2115, %r2065;
	mov.u32 	%r2116, %r2066;
	mov.u32 	%r2117, %r2067;
	mov.u32 	%r2118, %r2068;
	mov.u32 	%r2119, %r2069;
	mov.u32 	%r2120, %r2070;
	mov.u32 	%r2121, %r2071;
	mov.u32 	%r2122, %r2072;
	mov.u32 	%r2123, %r2073;
	mov.u32 	%r2124, %r2074;
	mov.u32 	%r2125, %r2075;
	mov.u32 	%r2126, %r2076;
	mov.u32 	%r2127, %r2077;
	mov.u32 	%r2128, %r2078;
	mov.u32 	%r2129, %r2079;
	mov.u32 	%r2130, %r2080;
	mov.u32 	%r2131, %r2081;
	mov.u32 	%r2132, %r2082;
	mov.u32 	%r2133, %r2083;
	mov.u32 	%r2134, %r2084;
	mov.u32 	%r2135, %r2085;
	mov.u32 	%r2136, %r2086;
	mov.u32 	%r2137, %r2462;
	mov.u32 	%r2138, %r2087;
	mov.u32 	%r2140, %r2089;
	mov.u32 	%r2141, %r2090;
	mov.u32 	%r2142, %r2513;
	mov.u32 	%r2143, %r2091;
	mov.u32 	%r2144, %r2092;
	mov.u32 	%r2145, %r2093;
	mov.u32 	%r2146, %r2094;
	mov.u32 	%r2147, %r2095;
	mov.u32 	%r2148, %r2096;
	mov.u32 	%r2149, %r2097;
	mov.u32 	%r2150, %r2098;
	mov.u32 	%r2151, %r2099;
	mov.u32 	%r2152, %r2100;
	mov.u32 	%r2153, %r2101;
	mov.u32 	%r2154, %r2102;
	mov.u32 	%r2155, %r2103;
	mov.u32 	%r2156, %r2104;
	mov.u32 	%r2157, %r2105;
	mov.u32 	%r2158, %r2106;
	mov.u32 	%r2159, %r2107;
	mov.u32 	%r2160, %r2108;
	mov.u32 	%r2161, %r2109;
	mov.u32 	%r2162, %r2110;
	mov.u32 	%r2163, %r2111;
	mov.u32 	%r2164, %r2112;
	mov.u32 	%r2165, %r2113;
	@%p427 bra 	$L__BB15_386;
	setp.leu.f32 	%p428, %f1251, %f1226;
	mov.f32 	%f1049, %f1024;
	mov.f32 	%f1050, %f1025;
	mov.f32 	%f1051, %f1026;
	mov.f32 	%f1052, %f1027;
	mov.f32 	%f1053, %f1028;
	mov.f32 	%f1054, %f1029;
	mov.f32 	%f1055, %f1030;
	mov.f32 	%f1056, %f1031;
	mov.f32 	%f1057, %f1032;
	mov.f32 	%f1058, %f1033;
	mov.f32 	%f1059, %f1034;
	mov.f32 	%f1060, %f1035;
	mov.f32 	%f1061, %f1036;
	mov.f32 	%f1062, %f1037;
	mov.f32 	%f1063, %f1038;
	mov.f32 	%f1064, %f1039;
	mov.f32 	%f1065, %f1040;
	mov.f32 	%f1066, %f1041;
	mov.f32 	%f1067, %f1042;
	mov.f32 	%f1068, %f1043;
	mov.f32 	%f1069, %f1044;
	mov.f32 	%f1070, %f1045;
	mov.f32 	%f1071, %f1046;
	mov.f32 	%f1072, %f1047;
	mov.f32 	%f1073, %f1226;
	mov.u32 	%r2114, %r2064;
	mov.u32 	%r2115, %r2065;
	mov.u32 	%r2116, %r2066;
	mov.u32 	%r2117, %r2067;
	mov.u32 	%r2118, %r2068;
	mov.u32 	%r2119, %r2069;
	mov.u32 	%r2120, %r2070;
	mov.u32 	%r2121, %r2071;
	mov.u32 	%r2122, %r2072;
	mov.u32 	%r2123, %r2073;
	mov.u32 	%r2124, %r2074;
	mov.u32 	%r2125, %r2075;
	mov.u32 	%r2126, %r2076;
	mov.u32 	%r2127, %r2077;
	mov.u32 	%r2128, %r2078;
	mov.u32 	%r2129, %r2079;
	mov.u32 	%r2130, %r2080;
	mov.u32 	%r2131, %r2081;
	mov.u32 	%r2132, %r2082;
	mov.u32 	%r2133, %r2083;
	mov.u32 	%r2134, %r2084;
	mov.u32 	%r2135, %r2085;
	mov.u32 	%r2136, %r2086;
	mov.u32 	%r2137, %r2087;
	mov.u32 	%r2138, %r2462;
	mov.u32 	%r2140, %r2089;
	mov.u32 	%r2141, %r2513;
	mov.u32 	%r2142, %r2090;
	mov.u32 	%r2143, %r2091;
	mov.u32 	%r2144, %r2092;
	mov.u32 	%r2145, %r2093;
	mov.u32 	%r2146, %r2094;
	mov.u32 	%r2147, %r2095;
	mov.u32 	%r2148, %r2096;
	mov.u32 	%r2149, %r2097;
	mov.u32 	%r2150, %r2098;
	mov.u32 	%r2151, %r2099;
	mov.u32 	%r2152, %r2100;
	mov.u32 	%r2153, %r2101;
	mov.u32 	%r2154, %r2102;
	mov.u32 	%r2155, %r2103;
	mov.u32 	%r2156, %r2104;
	mov.u32 	%r2157, %r2105;
	mov.u32 	%r2158, %r2106;
	mov.u32 	%r2159, %r2107;
	mov.u32 	%r2160, %r2108;
	mov.u32 	%r2161, %r2109;
	mov.u32 	%r2162, %r2110;
	mov.u32 	%r2163, %r2111;
	mov.u32 	%r2164, %r2112;
	mov.u32 	%r2165, %r2113;
	@%p428 bra 	$L__BB15_386;
	mov.f32 	%f1049, %f1024;
	mov.f32 	%f1050, %f1025;
	mov.f32 	%f1051, %f1026;
	mov.f32 	%f1052, %f1027;
	mov.f32 	%f1053, %f1028;
	mov.f32 	%f1054, %f1029;
	mov.f32 	%f1055, %f1030;
	mov.f32 	%f1056, %f1031;
	mov.f32 	%f1057, %f1032;
	mov.f32 	%f1058, %f1033;
	mov.f32 	%f1059, %f1034;
	mov.f32 	%f1060, %f1035;
	mov.f32 	%f1061, %f1036;
	mov.f32 	%f1062, %f1037;
	mov.f32 	%f1063, %f1038;
	mov.f32 	%f1064, %f1039;
	mov.f32 	%f1065, %f1040;
	mov.f32 	%f1066, %f1041;
	mov.f32 	%f1067, %f1042;
	mov.f32 	%f1068, %f1043;
	mov.f32 	%f1069, %f1044;
	mov.f32 	%f1070, %f1045;
	mov.f32 	%f1071, %f1046;
	mov.f32 	%f1072, %f1047;
	mov.f32 	%f1073, %f1251;
	mov.f32 	%f1251, %f1226;
	mov.u32 	%r2114, %r2064;
	mov.u32 	%r2115, %r2065;
	mov.u32 	%r2116, %r2066;
	mov.u32 	%r2117, %r2067;
	mov.u32 	%r2118, %r2068;
	mov.u32 	%r2119, %r2069;
	mov.u32 	%r2120, %r2070;
	mov.u32 	%r2121, %r2071;
	mov.u32 	%r2122, %r2072;
	mov.u32 	%r2123, %r2073;
	mov.u32 	%r2124, %r2074;
	mov.u32 	%r2125, %r2075;
	mov.u32 	%r2126, %r2076;
	mov.u32 	%r2127, %r2077;
	mov.u32 	%r2128, %r2078;
	mov.u32 	%r2129, %r2079;
	mov.u32 	%r2130, %r2080;
	mov.u32 	%r2131, %r2081;
	mov.u32 	%r2132, %r2082;
	mov.u32 	%r2133, %r2083;
	mov.u32 	%r2134, %r2084;
	mov.u32 	%r2135, %r2085;
	mov.u32 	%r2136, %r2086;
	mov.u32 	%r2137, %r2087;
	mov.u32 	%r2138, %r2487;
	mov.u32 	%r2487, %r2462;
	mov.u32 	%r2140, %r2513;
	mov.u32 	%r2141, %r2089;
	mov.u32 	%r2142, %r2090;
	mov.u32 	%r2143, %r2091;
	mov.u32 	%r2144, %r2092;
	mov.u32 	%r2145, %r2093;
	mov.u32 	%r2146, %r2094;
	mov.u32 	%r2147, %r2095;
	mov.u32 	%r2148, %r2096;
	mov.u32 	%r2149, %r2097;
	mov.u32 	%r2150, %r2098;
	mov.u32 	%r2151, %r2099;
	mov.u32 	%r2152, %r2100;
	mov.u32 	%r2153, %r2101;
	mov.u32 	%r2154, %r2102;
	mov.u32 	%r2155, %r2103;
	mov.u32 	%r2156, %r2104;
	mov.u32 	%r2157, %r2105;
	mov.u32 	%r2158, %r2106;
	mov.u32 	%r2159, %r2107;
	mov.u32 	%r2160, %r2108;
	mov.u32 	%r2161, %r2109;
	mov.u32 	%r2162, %r2110;
	mov.u32 	%r2163, %r2111;
	mov.u32 	%r2164, %r2112;
	mov.u32 	%r2165, %r2113;
$L__BB15_386:
	setp.leu.f32 	%p429, %f1049, %f1225;
	mov.f32 	%f1075, %f1225;
	mov.f32 	%f1076, %f1049;
	mov.f32 	%f1077, %f1050;
	mov.f32 	%f1078, %f1051;
	mov.f32 	%f1079, %f1052;
	mov.f32 	%f1080, %f1053;
	mov.f32 	%f1081, %f1054;
	mov.f32 	%f1082, %f1055;
	mov.f32 	%f1083, %f1056;
	mov.f32 	%f1084, %f1057;
	mov.f32 	%f1085, %f1058;
	mov.f32 	%f1086, %f1059;
	mov.f32 	%f1087, %f1060;
	mov.f32 	%f1088, %f1061;
	mov.f32 	%f1089, %f1062;
	mov.f32 	%f1090, %f1063;
	mov.f32 	%f1091, %f1064;
	mov.f32 	%f1092, %f1065;
	mov.f32 	%f1093, %f1066;
	mov.f32 	%f1094, %f1067;
	mov.f32 	%f1095, %f1068;
	mov.f32 	%f1096, %f1069;
	mov.f32 	%f1097, %f1070;
	mov.f32 	%f1098, %f1071;
	mov.f32 	%f1099, %f1072;
	mov.f32 	%f1100, %f1073;
	mov.u32 	%r2166, %r2461;
	mov.u32 	%r2167, %r2114;
	mov.u32 	%r2168, %r2115;
	mov.u32 	%r2169, %r2116;
	mov.u32 	%r2170, %r2117;
	mov.u32 	%r2171, %r2118;
	mov.u32 	%r2172, %r2119;
	mov.u32 	%r2173, %r2120;
	mov.u32 	%r2174, %r2121;
	mov.u32 	%r2175, %r2122;
	mov.u32 	%r2176, %r2123;
	mov.u32 	%r2177, %r2124;
	mov.u32 	%r2178, %r2125;
	mov.u32 	%r2179, %r2126;
	mov.u32 	%r2180, %r2127;
	mov.u32 	%r2181, %r2128;
	mov.u32 	%r2182, %r2129;
	mov.u32 	%r2183, %r2130;
	mov.u32 	%r2184, %r2131;
	mov.u32 	%r2185, %r2132;
	mov.u32 	%r2186, %r2133;
	mov.u32 	%r2187, %r2134;
	mov.u32 	%r2188, %r2135;
	mov.u32 	%r2189, %r2136;
	mov.u32 	%r2190, %r2137;
	mov.u32 	%r2191, %r2138;
	mov.u32 	%r2193, %r2140;
	mov.u32 	%r2194, %r2141;
	mov.u32 	%r2195, %r2142;
	mov.u32 	%r2196, %r2143;
	mov.u32 	%r2197, %r2144;
	mov.u32 	%r2198, %r2145;
	mov.u32 	%r2199, %r2146;
	mov.u32 	%r2200, %r2147;
	mov.u32 	%r2201, %r2148;
	mov.u32 	%r2202, %r2149;
	mov.u32 	%r2203, %r2150;
	mov.u32 	%r2204, %r2151;
	mov.u32 	%r2205, %r2152;
	mov.u32 	%r2206, %r2153;
	mov.u32 	%r2207, %r2154;
	mov.u32 	%r2208, %r2155;
	mov.u32 	%r2209, %r2156;
	mov.u32 	%r2210, %r2157;
	mov.u32 	%r2211, %r2158;
	mov.u32 	%r2212, %r2159;
	mov.u32 	%r2213, %r2160;
	mov.u32 	%r2214, %r2161;
	mov.u32 	%r2215, %r2162;
	mov.u32 	%r2216, %r2163;
	mov.u32 	%r2217, %r2164;
	mov.u32 	%r2218, %r2165;
	mov.u32 	%r2219, %r2514;
	@%p429 bra 	$L__BB15_413;
	setp.leu.f32 	%p430, %f1050, %f1225;
	mov.f32 	%f1075, %f1049;
	mov.f32 	%f1076, %f1225;
	mov.f32 	%f1077, %f1050;
	mov.f32 	%f1078, %f1051;
	mov.f32 	%f1079, %f1052;
	mov.f32 	%f1080, %f1053;
	mov.f32 	%f1081, %f1054;
	mov.f32 	%f1082, %f1055;
	mov.f32 	%f1083, %f1056;
	mov.f32 	%f1084, %f1057;
	mov.f32 	%f1085, %f1058;
	mov.f32 	%f1086, %f1059;
	mov.f32 	%f1087, %f1060;
	mov.f32 	%f1088, %f1061;
	mov.f32 	%f1089, %f1062;
	mov.f32 	%f1090, %f1063;
	mov.f32 	%f1091, %f1064;
	mov.f32 	%f1092, %f1065;
	mov.f32 	%f1093, %f1066;
	mov.f32 	%f1094, %f1067;
	mov.f32 	%f1095, %f1068;
	mov.f32 	%f1096, %f1069;
	mov.f32 	%f1097, %f1070;
	mov.f32 	%f1098, %f1071;
	mov.f32 	%f1099, %f1072;
	mov.f32 	%f1100, %f1073;
	mov.u32 	%r2166, %r2114;
	mov.u32 	%r2167, %r2461;
	mov.u32 	%r2168, %r2115;
	mov.u32 	%r2169, %r2116;
	mov.u32 	%r2170, %r2117;
	mov.u32 	%r2171, %r2118;
	mov.u32 	%r2172, %r2119;
	mov.u32 	%r2173, %r2120;
	mov.u32 	%r2174, %r2121;
	mov.u32 	%r2175, %r2122;
	mov.u32 	%r2176, %r2123;
	mov.u32 	%r2177, %r2124;
	mov.u32 	%r2178, %r2125;
	mov.u32 	%r2179, %r2126;
	mov.u32 	%r2180, %r2127;
	mov.u32 	%r2181, %r2128;
	mov.u32 	%r2182, %r2129;
	mov.u32 	%r2183, %r2130;
	mov.u32 	%r2184, %r2131;
	mov.u32 	%r2185, %r2132;
	mov.u32 	%r2186, %r2133;
	mov.u32 	%r2187, %r2134;
	mov.u32 	%r2188, %r2135;
	mov.u32 	%r2189, %r2136;
	mov.u32 	%r2190, %r2137;
	mov.u32 	%r2191, %r2138;
	mov.u32 	%r2193, %r2140;
	mov.u32 	%r2194, %r2141;
	mov.u32 	%r2195, %r2142;
	mov.u32 	%r2196, %r2143;
	mov.u32 	%r2197, %r2144;
	mov.u32 	%r2198, %r2145;
	mov.u32 	%r2199, %r2146;
	mov.u32 	%r2200, %r2147;
	mov.u32 	%r2201, %r2148;
	mov.u32 	%r2202, %r2149;
	mov.u32 	%r2203, %r2150;
	mov.u32 	%r2204, %r2151;
	mov.u32 	%r2205, %r2152;
	mov.u32 	%r2206, %r2153;
	mov.u32 	%r2207, %r2154;
	mov.u32 	%r2208, %r2155;
	mov.u32 	%r2209, %r2156;
	mov.u32 	%r2210, %r2157;
	mov.u32 	%r2211, %r2158;
	mov.u32 	%r2212, %r2159;
	mov.u32 	%r2213, %r2160;
	mov.u32 	%r2214, %r2161;
	mov.u32 	%r2215, %r2162;
	mov.u32 	%r2216, %r2163;
	mov.u32 	%r2217, %r2164;
	mov.u32 	%r2218, %r2514;
	mov.u32 	%r2219, %r2165;
	@%p430 bra 	$L__BB15_413;
	setp.leu.f32 	%p431, %f1051, %f1225;
	mov.f32 	%f1075, %f1049;
	mov.f32 	%f1076, %f1050;
	mov.f32 	%f1077, %f1225;
	mov.f32 	%f1078, %f1051;
	mov.f32 	%f1079, %f1052;
	mov.f32 	%f1080, %f1053;
	mov.f32 	%f1081, %f1054;
	mov.f32 	%f1082, %f1055;
	mov.f32 	%f1083, %f1056;
	mov.f32 	%f1084, %f1057;
	mov.f32 	%f1085, %f1058;
	mov.f32 	%f1086, %f1059;
	mov.f32 	%f1087, %f1060;
	mov.f32 	%f1088, %f1061;
	mov.f32 	%f1089, %f1062;
	mov.f32 	%f1090, %f1063;
	mov.f32 	%f1091, %f1064;
	mov.f32 	%f1092, %f1065;
	mov.f32 	%f1093, %f1066;
	mov.f32 	%f1094, %f1067;
	mov.f32 	%f1095, %f1068;
	mov.f32 	%f1096, %f1069;
	mov.f32 	%f1097, %f1070;
	mov.f32 	%f1098, %f1071;
	mov.f32 	%f1099, %f1072;
	mov.f32 	%f1100, %f1073;
	mov.u32 	%r2166, %r2114;
	mov.u32 	%r2167, %r2115;
	mov.u32 	%r2168, %r2461;
	mov.u32 	%r2169, %r2116;
	mov.u32 	%r2170, %r2117;
	mov.u32 	%r2171, %r2118;
	mov.u32 	%r2172, %r2119;
	mov.u32 	%r2173, %r2120;
	mov.u32 	%r2174, %r2121;
	mov.u32 	%r2175, %r2122;
	mov.u32 	%r2176, %r2123;
	mov.u32 	%r2177, %r2124;
	mov.u32 	%r2178, %r2125;
	mov.u32 	%r2179, %r2126;
	mov.u32 	%r2180, %r2127;
	mov.u32 	%r2181, %r2128;
	mov.u32 	%r2182, %r2129;
	mov.u32 	%r2183, %r2130;
	mov.u32 	%r2184, %r2131;
	mov.u32 	%r2185, %r2132;
	mov.u32 	%r2186, %r2133;
	mov.u32 	%r2187, %r2134;
	mov.u32 	%r2188, %r2135;
	mov.u32 	%r2189, %r2136;
	mov.u32 	%r2190, %r2137;
	mov.u32 	%r2191, %r2138;
	mov.u32 	%r2193, %r2140;
	mov.u32 	%r2194, %r2141;
	mov.u32 	%r2195, %r2142;
	mov.u32 	%r2196, %r2143;
	mov.u32 	%r2197, %r2144;
	mov.u32 	%r2198, %r2145;
	mov.u32 	%r2199, %r2146;
	mov.u32 	%r2200, %r2147;
	mov.u32 	%r2201, %r2148;
	mov.u32 	%r2202, %r2149;
	mov.u32 	%r2203, %r2150;
	mov.u32 	%r2204, %r2151;
	mov.u32 	%r2205, %r2152;
	mov.u32 	%r2206, %r2153;
	mov.u32 	%r2207, %r2154;
	mov.u32 	%r2208, %r2155;
	mov.u32 	%r2209, %r2156;
	mov.u32 	%r2210, %r2157;
	mov.u32 	%r2211, %r2158;
	mov.u32 	%r2212, %r2159;
	mov.u32 	%r2213, %r2160;
	mov.u32 	%r2214, %r2161;
	mov.u32 	%r2215, %r2162;
	mov.u32 	%r2216, %r2163;
	mov.u32 	%r2217, %r2514;
	mov.u32 	%r2218, %r2164;
	mov.u32 	%r2219, %r2165;
	@%p431 bra 	$L__BB15_413;
	setp.leu.f32 	%p432, %f1052, %f1225;
	mov.f32 	%f1075, %f1049;
	mov.f32 	%f1076, %f1050;
	mov.f32 	%f1077, %f1051;
	mov.f32 	%f1078, %f1225;
	mov.f32 	%f1079, %f1052;
	mov.f32 	%f1080, %f1053;
	mov.f32 	%f1081, %f1054;
	mov.f32 	%f1082, %f1055;
	mov.f32 	%f1083, %f1056;
	mov.f32 	%f1084, %f1057;
	mov.f32 	%f1085, %f1058;
	mov.f32 	%f1086, %f1059;
	mov.f32 	%f1087, %f1060;
	mov.f32 	%f1088, %f1061;
	mov.f32 	%f1089, %f1062;
	mov.f32 	%f1090, %f1063;
	mov.f32 	%f1091, %f1064;
	mov.f32 	%f1092, %f1065;
	mov.f32 	%f1093, %f1066;
	mov.f32 	%f1094, %f1067;
	mov.f32 	%f1095, %f1068;
	mov.f32 	%f1096, %f1069;
	mov.f32 	%f1097, %f1070;
	mov.f32 	%f1098, %f1071;
	mov.f32 	%f1099, %f1072;
	mov.f32 	%f1100, %f1073;
	mov.u32 	%r2166, %r2114;
	mov.u32 	%r2167, %r2115;
	mov.u32 	%r2168, %r2116;
	mov.u32 	%r2169, %r2461;
	mov.u32 	%r2170, %r2117;
	mov.u32 	%r2171, %r2118;
	mov.u32 	%r2172, %r2119;
	mov.u32 	%r2173, %r2120;
	mov.u32 	%r2174, %r2121;
	mov.u32 	%r2175, %r2122;
	mov.u32 	%r2176, %r2123;
	mov.u32 	%r2177, %r2124;
	mov.u32 	%r2178, %r2125;
	mov.u32 	%r2179, %r2126;
	mov.u32 	%r2180, %r2127;
	mov.u32 	%r2181, %r2128;
	mov.u32 	%r2182, %r2129;
	mov.u32 	%r2183, %r2130;
	mov.u32 	%r2184, %r2131;
	mov.u32 	%r2185, %r2132;
	mov.u32 	%r2186, %r2133;
	mov.u32 	%r2187, %r2134;
	mov.u32 	%r2188, %r2135;
	mov.u32 	%r2189, %r2136;
	mov.u32 	%r2190, %r2137;
	mov.u32 	%r2191, %r2138;
	mov.u32 	%r2193, %r2140;
	mov.u32 	%r2194, %r2141;
	mov.u32 	%r2195, %r2142;
	mov.u32 	%r2196, %r2143;
	mov.u32 	%r2197, %r2144;
	mov.u32 	%r2198, %r2145;
	mov.u32 	%r2199, %r2146;
	mov.u32 	%r2200, %r2147;
	mov.u32 	%r2201, %r2148;
	mov.u32 	%r2202, %r2149;
	mov.u32 	%r2203, %r2150;
	mov.u32 	%r2204, %r2151;
	mov.u32 	%r2205, %r2152;
	mov.u32 	%r2206, %r2153;
	mov.u32 	%r2207, %r2154;
	mov.u32 	%r2208, %r2155;
	mov.u32 	%r2209, %r2156;
	mov.u32 	%r2210, %r2157;
	mov.u32 	%r2211, %r2158;
	mov.u32 	%r2212, %r2159;
	mov.u32 	%r2213, %r2160;
	mov.u32 	%r2214, %r2161;
	mov.u32 	%r2215, %r2162;
	mov.u32 	%r2216, %r2514;
	mov.u32 	%r2217, %r2163;
	mov.u32 	%r2218, %r2164;
	mov.u32 	%r2219, %r2165;
	@%p432 bra 	$L__BB15_413;
	setp.leu.f32 	%p433, %f1053, %f1225;
	mov.f32 	%f1075, %f1049;
	mov.f32 	%f1076, %f1050;
	mov.f32 	%f1077, %f1051;
	mov.f32 	%f1078, %f1052;
	mov.f32 	%f1079, %f1225;
	mov.f32 	%f1080, %f1053;
	mov.f32 	%f1081, %f1054;
	mov.f32 	%f1082, %f1055;
	mov.f32 	%f1083, %f1056;
	mov.f32 	%f1084, %f1057;
	mov.f32 	%f1085, %f1058;
	mov.f32 	%f1086, %f1059;
	mov.f32 	%f1087, %f1060;
	mov.f32 	%f1088, %f1061;
	mov.f32 	%f1089, %f1062;
	mov.f32 	%f1090, %f1063;
	mov.f32 	%f1091, %f1064;
	mov.f32 	%f1092, %f1065;
	mov.f32 	%f1093, %f1066;
	mov.f32 	%f1094, %f1067;
	mov.f32 	%f1095, %f1068;
	mov.f32 	%f1096, %f1069;
	mov.f32 	%f1097, %f1070;
	mov.f32 	%f1098, %f1071;
	mov.f32 	%f1099, %f1072;
	mov.f32 	%f1100, %f1073;
	mov.u32 	%r2166, %r2114;
	mov.u32 	%r2167, %r2115;
	mov.u32 	%r2168, %r2116;
	mov.u32 	%r2169, %r2117;
	mov.u32 	%r2170, %r2461;
	mov.u32 	%r2171, %r2118;
	mov.u32 	%r2172, %r2119;
	mov.u32 	%r2173, %r2120;
	mov.u32 	%r2174, %r2121;
	mov.u32 	%r2175, %r2122;
	mov.u32 	%r2176, %r2123;
	mov.u32 	%r2177, %r2124;
	mov.u32 	%r2178, %r2125;
	mov.u32 	%r2179, %r2126;
	mov.u32 	%r2180, %r2127;
	mov.u32 	%r2181, %r2128;
	mov.u32 	%r2182, %r2129;
	mov.u32 	%r2183, %r2130;
	mov.u32 	%r2184, %r2131;
	mov.u32 	%r2185, %r2132;
	mov.u32 	%r2186, %r2133;
	mov.u32 	%r2187, %r2134;
	mov.u32 	%r2188, %r2135;
	mov.u32 	%r2189, %r2136;
	mov.u32 	%r2190, %r2137;
	mov.u32 	%r2191, %r2138;
	mov.u32 	%r2193, %r2140;
	mov.u32 	%r2194, %r2141;
	mov.u32 	%r2195, %r2142;
	mov.u32 	%r2196, %r2143;
	mov.u32 	%r2197, %r2144;
	mov.u32 	%r2198, %r2145;
	mov.u32 	%r2199, %r2146;
	mov.u32 	%r2200, %r2147;
	mov.u32 	%r2201, %r2148;
	mov.u32 	%r2202, %r2149;
	mov.u32 	%r2203, %r2150;
	mov.u32 	%r2204, %r2151;
	mov.u32 	%r2205, %r2152;
	mov.u32 	%r2206, %r2153;
	mov.u32 	%r2207, %r2154;
	mov.u32 	%r2208, %r2155;
	mov.u32 	%r2209, %r2156;
	mov.u32 	%r2210, %r2157;
	mov.u32 	%r2211, %r2158;
	mov.u32 	%r2212, %r2159;
	mov.u32 	%r2213, %r2160;
	mov.u32 	%r2214, %r2161;
	mov.u32 	%r2215, %r2514;
	mov.u32 	%r2216, %r2162;
	mov.u32 	%r2217, %r2163;
	mov.u32 	%r2218, %r2164;
	mov.u32 	%r2219, %r2165;
	@%p433 bra 	$L__BB15_413;
	setp.leu.f32 	%p434, %f1054, %f1225;
	mov.f32 	%f1075, %f1049;
	mov.f32 	%f1076, %f1050;
	mov.f32 	%f1077, %f1051;
	mov.f32 	%f1078, %f1052;
	mov.f32 	%f1079, %f1053;
	mov.f32 	%f1080, %f1225;
	mov.f32 	%f1081, %f1054;
	mov.f32 	%f1082, %f1055;
	mov.f32 	%f1083, %f1056;
	mov.f32 	%f1084, %f1057;
	mov.f32 	%f1085, %f1058;
	mov.f32 	%f1086, %f1059;
	mov.f32 	%f1087, %f1060;
	mov.f32 	%f1088, %f1061;
	mov.f32 	%f1089, %f1062;
	mov.f32 	%f1090, %f1063;
	mov.f32 	%f1091, %f1064;
	mov.f32 	%f1092, %f1065;
	mov.f32 	%f1093, %f1066;
	mov.f32 	%f1094, %f1067;
	mov.f32 	%f1095, %f1068;
	mov.f32 	%f1096, %f1069;
	mov.f32 	%f1097, %f1070;
	mov.f32 	%f1098, %f1071;
	mov.f32 	%f1099, %f1072;
	mov.f32 	%f1100, %f1073;
	mov.u32 	%r2166, %r2114;
	mov.u32 	%r2167, %r2115;
	mov.u32 	%r2168, %r2116;
	mov.u32 	%r2169, %r2117;
	mov.u32 	%r2170, %r2118;
	mov.u32 	%r2171, %r2461;
	mov.u32 	%r2172, %r2119;
	mov.u32 	%r2173, %r2120;
	mov.u32 	%r2174, %r2121;
	mov.u32 	%r2175, %r2122;
	mov.u32 	%r2176, %r2123;
	mov.u32 	%r2177, %r2124;
	mov.u32 	%r2178, %r2125;
	mov.u32 	%r2179, %r2126;
	mov.u32 	%r2180, %r2127;
	mov.u32 	%r2181, %r2128;
	mov.u32 	%r2182, %r2129;
	mov.u32 	%r2183, %r2130;
	mov.u32 	%r2184, %r2131;
	mov.u32 	%r2185, %r2132;
	mov.u32 	%r2186, %r2133;
	mov.u32 	%r2187, %r2134;
	mov.u32 	%r2188, %r2135;
	mov.u32 	%r2189, %r2136;
	mov.u32 	%r2190, %r2137;
	mov.u32 	%r2191, %r2138;
	mov.u32 	%r2193, %r2140;
	mov.u32 	%r2194, %r2141;
	mov.u32 	%r2195, %r2142;
	mov.u32 	%r2196, %r2143;
	mov.u32 	%r2197, %r2144;
	mov.u32 	%r2198, %r2145;
	mov.u32 	%r2199, %r2146;
	mov.u32 	%r2200, %r2147;
	mov.u32 	%r2201, %r2148;
	mov.u32 	%r2202, %r2149;
	mov.u32 	%r2203, %r2150;
	mov.u32 	%r2204, %r2151;
	mov.u32 	%r2205, %r2152;
	mov.u32 	%r2206, %r2153;
	mov.u32 	%r2207, %r2154;
	mov.u32 	%r2208, %r2155;
	mov.u32 	%r2209, %r2156;
	mov.u32 	%r2210, %r2157;
	mov.u32 	%r2211, %r2158;
	mov.u32 	%r2212, %r2159;
	mov.u32 	%r2213, %r2160;
	mov.u32 	%r2214, %r2514;
	mov.u32 	%r2215, %r2161;
	mov.u32 	%r2216, %r2162;
	mov.u32 	%r2217, %r2163;
	mov.u32 	%r2218, %r2164;
	mov.u32 	%r2219, %r2165;
	@%p434 bra 	$L__BB15_413;
	setp.leu.f32 	%p435, %f1055, %f1225;
	mov.f32 	%f1075, %f1049;
	mov.f32 	%f1076, %f1050;
	mov.f32 	%f1077, %f1051;
	mov.f32 	%f1078, %f1052;
	mov.f32 	%f1079, %f1053;
	mov.f32 	%f1080, %f1054;
	mov.f32 	%f1081, %f1225;
	mov.f32 	%f1082, %f1055;
	mov.f32 	%f1083, %f1056;
	mov.f32 	%f1084, %f1057;
	mov.f32 	%f1085, %f1058;
	mov.f32 	%f1086, %f1059;
	mov.f32 	%f1087, %f1060;
	mov.f32 	%f1088, %f1061;
	mov.f32 	%f1089, %f1062;
	mov.f32 	%f1090, %f1063;
	mov.f32 	%f1091, %f1064;
	mov.f32 	%f1092, %f1065;
	mov.f32 	%f1093, %f1066;
	mov.f32 	%f1094, %f1067;
	mov.f32 	%f1095, %f1068;
	mov.f32 	%f1096, %f1069;
	mov.f32 	%f1097, %f1070;
	mov.f32 	%f1098, %f1071;
	mov.f32 	%f1099, %f1072;
	mov.f32 	%f1100, %f1073;
	mov.u32 	%r2166, %r2114;
	mov.u32 	%r2167, %r2115;
	mov.u32 	%r2168, %r2116;
	mov.u32 	%r2169, %r2117;
	mov.u32 	%r2170, %r2118;
	mov.u32 	%r2171, %r2119;
	mov.u32 	%r2172, %r2461;
	mov.u32 	%r2173, %r2120;
	mov.u32 	%r2174, %r2121;
	mov.u32 	%r2175, %r2122;
	mov.u32 	%r2176, %r2123;
	mov.u32 	%r2177, %r2124;
	mov.u32 	%r2178, %r2125;
	mov.u32 	%r2179, %r2126;
	mov.u32 	%r2180, %r2127;
	mov.u32 	%r2181, %r2128;
	mov.u32 	%r2182, %r2129;
	mov.u32 	%r2183, %r2130;
	mov.u32 	%r2184, %r2131;
	mov.u32 	%r2185, %r2132;
	mov.u32 	%r2186, %r2133;
	mov.u32 	%r2187, %r2134;
	mov.u32 	%r2188, %r2135;
	mov.u32 	%r2189, %r2136;
	mov.u32 	%r2190, %r2137;
	mov.u32 	%r2191, %r2138;
	mov.u32 	%r2193, %r2140;
	mov.u32 	%r2194, %r2141;
	mov.u32 	%r2195, %r2142;
	mov.u32 	%r2196, %r2143;
	mov.u32 	%r2197, %r2144;
	mov.u32 	%r2198, %r2145;
	mov.u32 	%r2199, %r2146;
	mov.u32 	%r2200, %r2147;
	mov.u32 	%r2201, %r2148;
	mov.u32 	%r2202, %r2149;
	mov.u32 	%r2203, %r2150;
	mov.u32 	%r2204, %r2151;
	mov.u32 	%r2205, %r2152;
	mov.u32 	%r2206, %r2153;
	mov.u32 	%r2207, %r2154;
	mov.u32 	%r2208, %r2155;
	mov.u32 	%r2209, %r2156;
	mov.u32 	%r2210, %r2157;
	mov.u32 	%r2211, %r2158;
	mov.u32 	%r2212, %r2159;
	mov.u32 	%r2213, %r2514;
	mov.u32 	%r2214, %r2160;
	mov.u32 	%r2215, %r2161;
	mov.u32 	%r2216, %r2162;
	mov.u32 	%r2217, %r2163;
	mov.u32 	%r2218, %r2164;
	mov.u32 	%r2219, %r2165;
	@%p435 bra 	$L__BB15_413;
	setp.leu.f32 	%p436, %f1056, %f1225;
	mov.f32 	%f1075, %f1049;
	mov.f32 	%f1076, %f1050;
	mov.f32 	%f1077, %f1051;
	mov.f32 	%f1078, %f1052;
	mov.f32 	%f1079, %f1053;
	mov.f32 	%f1080, %f1054;
	mov.f32 	%f1081, %f1055;
	mov.f32 	%f1082, %f1225;
	mov.f32 	%f1083, %f1056;
	mov.f32 	%f1084, %f1057;
	mov.f32 	%f1085, %f1058;
	mov.f32 	%f1086, %f1059;
	mov.f32 	%f1087, %f1060;
	mov.f32 	%f1088, %f1061;
	mov.f32 	%f1089, %f1062;
	mov.f32 	%f1090, %f1063;
	mov.f32 	%f1091, %f1064;
	mov.f32 	%f1092, %f1065;
	mov.f32 	%f1093, %f1066;
	mov.f32 	%f1094, %f1067;
	mov.f32 	%f1095, %f1068;
	mov.f32 	%f1096, %f1069;
	mov.f32 	%f1097, %f1070;
	mov.f32 	%f1098, %f1071;
	mov.f32 	%f1099, %f1072;
	mov.f32 	%f1100, %f1073;
	mov.u32 	%r2166, %r2114;
	mov.u32 	%r2167, %r2115;
	mov.u32 	%r2168, %r2116;
	mov.u32 	%r2169, %r2117;
	mov.u32 	%r2170, %r2118;
	mov.u32 	%r2171, %r2119;
	mov.u32 	%r2172, %r2120;
	mov.u32 	%r2173, %r2461;
	mov.u32 	%r2174, %r2121;
	mov.u32 	%r2175, %r2122;
	mov.u32 	%r2176, %r2123;
	mov.u32 	%r2177, %r2124;
	mov.u32 	%r2178, %r2125;
	mov.u32 	%r2179, %r2126;
	mov.u32 	%r2180, %r2127;
	mov.u32 	%r2181, %r2128;
	mov.u32 	%r2182, %r2129;
	mov.u32 	%r2183, %r2130;
	mov.u32 	%r2184, %r2131;
	mov.u32 	%r2185, %r2132;
	mov.u32 	%r2186, %r2133;
	mov.u32 	%r2187, %r2134;
	mov.u32 	%r2188, %r2135;
	mov.u32 	%r2189, %r2136;
	mov.u32 	%r2190, %r2137;
	mov.u32 	%r2191, %r2138;
	mov.u32 	%r2193, %r2140;
	mov.u32 	%r2194, %r2141;
	mov.u32 	%r2195, %r2142;
	mov.u32 	%r2196, %r2143;
	mov.u32 	%r2197, %r2144;
	mov.u32 	%r2198, %r2145;
	mov.u32 	%r2199, %r2146;
	mov.u32 	%r2200, %r2147;
	mov.u32 	%r2201, %r2148;
	mov.u32 	%r2202, %r2149;
	mov.u32 	%r2203, %r2150;
	mov.u32 	%r2204, %r2151;
	mov.u32 	%r2205, %r2152;
	mov.u32 	%r2206, %r2153;
	mov.u32 	%r2207, %r2154;
	mov.u32 	%r2208, %r2155;
	mov.u32 	%r2209, %r2156;
	mov.u32 	%r2210, %r2157;
	mov.u32 	%r2211, %r2158;
	mov.u32 	%r2212, %r2514;
	mov.u32 	%r2213, %r2159;
	mov.u32 	%r2214, %r2160;
	mov.u32 	%r2215, %r2161;
	mov.u32 	%r2216, %r2162;
	mov.u32 	%r2217, %r2163;
	mov.u32 	%r2218, %r2164;
	mov.u32 	%r2219, %r2165;
	@%p436 bra 	$L__BB15_413;
	setp.leu.f32 	%p437, %f1057, %f1225;
	mov.f32 	%f1075, %f1049;
	mov.f32 	%f1076, %f1050;
	mov.f32 	%f1077, %f1051;
	mov.f32 	%f1078, %f1052;
	mov.f32 	%f1079, %f1053;
	mov.f32 	%f1080, %f1054;
	mov.f32 	%f1081, %f1055;
	mov.f32 	%f1082, %f1056;
	mov.f32 	%f1083, %f1225;
	mov.f32 	%f1084, %f1057;
	mov.f32 	%f1085, %f1058;
	mov.f32 	%f1086, %f1059;
	mov.f32 	%f1087, %f1060;
	mov.f32 	%f1088, %f1061;
	mov.f32 	%f1089, %f1062;
	mov.f32 	%f1090, %f1063;
	mov.f32 	%f1091, %f1064;
	mov.f32 	%f1092, %f1065;
	mov.f32 	%f1093, %f1066;
	mov.f32 	%f1094, %f1067;
	mov.f32 	%f1095, %f1068;
	mov.f32 	%f1096, %f1069;
	mov.f32 	%f1097, %f1070;
	mov.f32 	%f1098, %f1071;
	mov.f32 	%f1099, %f1072;
	mov.f32 	%f1100, %f1073;
	mov.u32 	%r2166, %r2114;
	mov.u32 	%r2167, %r2115;
	mov.u32 	%r2168, %r2116;
	mov.u32 	%r2169, %r2117;
	mov.u32 	%r2170, %r2118;
	mov.u32 	%r2171, %r2119;
	mov.u32 	%r2172, %r2120;
	mov.u32 	%r2173, %r2121;
	mov.u32 	%r2174, %r2461;
	mov.u32 	%r2175, %r2122;
	mov.u32 	%r2176, %r2123;
	mov.u32 	%r2177, %r2124;
	mov.u32 	%r2178, %r2125;
	mov.u32 	%r2179, %r2126;
	mov.u32 	%r2180, %r2127;
	mov.u32 	%r2181, %r2128;
	mov.u32 	%r2182, %r2129;
	mov.u32 	%r2183, %r2130;
	mov.u32 	%r2184, %r2131;
	mov.u32 	%r2185, %r2132;
	mov.u32 	%r2186, %r2133;
	mov.u32 	%r2187, %r2134;
	mov.u32 	%r2188, %r2135;
	mov.u32 	%r2189, %r2136;
	mov.u32 	%r2190, %r2137;
	mov.u32 	%r2191, %r2138;
	mov.u32 	%r2193, %r2140;
	mov.u32 	%r2194, %r2141;
	mov.u32 	%r2195, %r2142;
	mov.u32 	%r2196, %r2143;
	mov.u32 	%r2197, %r2144;
	mov.u32 	%r2198, %r2145;
	mov.u32 	%r2199, %r2146;
	mov.u32 	%r2200, %r2147;
	mov.u32 	%r2201, %r2148;
	mov.u32 	%r2202, %r2149;
	mov.u32 	%r2203, %r2150;
	mov.u32 	%r2204, %r2151;
	mov.u32 	%r2205, %r2152;
	mov.u32 	%r2206, %r2153;
	mov.u32 	%r2207, %r2154;
	mov.u32 	%r2208, %r2155;
	mov.u32 	%r2209, %r2156;
	mov.u32 	%r2210, %r2157;
	mov.u32 	%r2211, %r2514;
	mov.u32 	%r2212, %r2158;
	mov.u32 	%r2213, %r2159;
	mov.u32 	%r2214, %r2160;
	mov.u32 	%r2215, %r2161;
	mov.u32 	%r2216, %r2162;
	mov.u32 	%r2217, %r2163;
	mov.u32 	%r2218, %r2164;
	mov.u32 	%r2219, %r2165;
	@%p437 bra 	$L__BB15_413;
	setp.leu.f32 	%p438, %f1058, %f1225;
	mov.f32 	%f1075, %f1049;
	mov.f32 	%f1076, %f1050;
	mov.f32 	%f1077, %f1051;
	mov.f32 	%f1078, %f1052;
	mov.f32 	%f1079, %f1053;
	mov.f32 	%f1080, %f1054;
	mov.f32 	%f1081, %f1055;
	mov.f32 	%f1082, %f1056;
	mov.f32 	%f1083, %f1057;
	mov.f32 	%f1084, %f1225;
	mov.f32 	%f1085, %f1058;
	mov.f32 	%f1086, %f1059;
	mov.f32 	%f1087, %f1060;
	mov.f32 	%f1088, %f1061;
	mov.f32 	%f1089, %f1062;
	mov.f32 	%f1090, %f1063;
	mov.f32 	%f1091, %f1064;
	mov.f32 	%f1092, %f1065;
	mov.f32 	%f1093, %f1066;
	mov.f32 	%f1094, %f1067;
	mov.f32 	%f1095, %f1068;
	mov.f32 	%f1096, %f1069;
	mov.f32 	%f1097, %f1070;
	mov.f32 	%f1098, %f1071;
	mov.f32 	%f1099, %f1072;
	mov.f32 	%f1100, %f1073;
	mov.u32 	%r2166, %r2114;
	mov.u32 	%r2167, %r2115;
	mov.u32 	%r2168, %r2116;
	mov.u32 	%r2169, %r2117;
	mov.u32 	%r2170, %r2118;
	mov.u32 	%r2171, %r2119;
	mov.u32 	%r2172, %r2120;
	mov.u32 	%r2173, %r2121;
	mov.u32 	%r2174, %r2122;
	mov.u32 	%r2175, %r2461;
	mov.u32 	%r2176, %r2123;
	mov.u32 	%r2177, %r2124;
	mov.u32 	%r2178, %r2125;
	mov.u32 	%r2179, %r2126;
	mov.u32 	%r2180, %r2127;
	mov.u32 	%r2181, %r2128;
	mov.u32 	%r2182, %r2129;
	mov.u32 	%r2183, %r2130;
	mov.u32 	%r2184, %r2131;
	mov.u32 	%r2185, %r2132;
	mov.u32 	%r2186, %r2133;
	mov.u32 	%r2187, %r2134;
	mov.u32 	%r2188, %r2135;
	mov.u32 	%r2189, %r2136;
	mov.u32 	%r2190, %r2137;
	mov.u32 	%r2191, %r2138;
	mov.u32 	%r2193, %r2140;
	mov.u32 	%r2194, %r2141;
	mov.u32 	%r2195, %r2142;
	mov.u32 	%r2196, %r2143;
	mov.u32 	%r2197, %r2144;
	mov.u32 	%r2198, %r2145;
	mov.u32 	%r2199, %r2146;
	mov.u32 	%r2200, %r2147;
	mov.u32 	%r2201, %r2148;
	mov.u32 	%r2202, %r2149;
	mov.u32 	%r2203, %r2150;
	mov.u32 	%r2204, %r2151;
	mov.u32 	%r2205, %r2152;
	mov.u32 	%r2206, %r2153;
	mov.u32 	%r2207, %r2154;
	mov.u32 	%r2208, %r2155;
	mov.u32 	%r2209, %r2156;
	mov.u32 	%r2210, %r2514;
	mov.u32 	%r2211, %r2157;
	mov.u32 	%r2212, %r2158;
	mov.u32 	%r2213, %r2159;
	mov.u32 	%r2214, %r2160;
	mov.u32 	%r2215, %r2161;
	mov.u32 	%r2216, %r2162;
	mov.u32 	%r2217, %r2163;
	mov.u32 	%r2218, %r2164;
	mov.u32 	%r2219, %r2165;
	@%p438 bra 	$L__BB15_413;
	setp.leu.f32 	%p439, %f1059, %f1225;
	mov.f32 	%f1075, %f1049;
	mov.f32 	%f1076, %f1050;
	mov.f32 	%f1077, %f1051;
	mov.f32 	%f1078, %f1052;
	mov.f32 	%f1079, %f1053;
	mov.f32 	%f1080, %f1054;
	mov.f32 	%f1081, %f1055;
	mov.f32 	%f1082, %f1056;
	mov.f32 	%f1083, %f1057;
	mov.f32 	%f1084, %f1058;
	mov.f32 	%f1085, %f1225;
	mov.f32 	%f1086, %f1059;
	mov.f32 	%f1087, %f1060;
	mov.f32 	%f1088, %f1061;
	mov.f32 	%f1089, %f1062;
	mov.f32 	%f1090, %f1063;
	mov.f32 	%f1091, %f1064;
	mov.f32 	%f1092, %f1065;
	mov.f32 	%f1093, %f1066;
	mov.f32 	%f1094, %f1067;
	mov.f32 	%f1095, %f1068;
	mov.f32 	%f1096, %f1069;
	mov.f32 	%f1097, %f1070;
	mov.f32 	%f1098, %f1071;
	mov.f32 	%f1099, %f1072;
	mov.f32 	%f1100, %f1073;
	mov.u32 	%r2166, %r2114;
	mov.u32 	%r2167, %r2115;
	mov.u32 	%r2168, %r2116;
	mov.u32 	%r2169, %r2117;
	mov.u32 	%r2170, %r2118;
	mov.u32 	%r2171, %r2119;
	mov.u32 	%r2172, %r2120;
	mov.u32 	%r2173, %r2121;
	mov.u32 	%r2174, %r2122;
	mov.u32 	%r2175, %r2123;
	mov.u32 	%r2176, %r2461;
	mov.u32 	%r2177, %r2124;
	mov.u32 	%r2178, %r2125;
	mov.u32 	%r2179, %r2126;
	mov.u32 	%r2180, %r2127;
	mov.u32 	%r2181, %r2128;
	mov.u32 	%r2182, %r2129;
	mov.u32 	%r2183, %r2130;
	mov.u32 	%r2184, %r2131;
	mov.u32 	%r2185, %r2132;
	mov.u32 	%r2186, %r2133;
	mov.u32 	%r2187, %r2134;
	mov.u32 	%r2188, %r2135;
	mov.u32 	%r2189, %r2136;
	mov.u32 	%r2190, %r2137;
	mov.u32 	%r2191, %r2138;
	mov.u32 	%r2193, %r2140;
	mov.u32 	%r2194, %r2141;
	mov.u32 	%r2195, %r2142;
	mov.u32 	%r2196, %r2143;
	mov.u32 	%r2197, %r2144;
	mov.u32 	%r2198, %r2145;
	mov.u32 	%r2199, %r2146;
	mov.u32 	%r2200, %r2147;
	mov.u32 	%r2201, %r2148;
	mov.u32 	%r2202, %r2149;
	mov.u32 	%r2203, %r2150;
	mov.u32 	%r2204, %r2151;
	mov.u32 	%r2205, %r2152;
	mov.u32 	%r2206, %r2153;
	mov.u32 	%r2207, %r2154;
	mov.u32 	%r2208, %r2155;
	mov.u32 	%r2209, %r2514;
	mov.u32 	%r2210, %r2156;
	mov.u32 	%r2211, %r2157;
	mov.u32 	%r2212, %r2158;
	mov.u32 	%r2213, %r2159;
	mov.u32 	%r2214, %r2160;
	mov.u32 	%r2215, %r2161;
	mov.u32 	%r2216, %r2162;
	mov.u32 	%r2217, %r2163;
	mov.u32 	%r2218, %r2164;
	mov.u32 	%r2219, %r2165;
	@%p439 bra 	$L__BB15_413;
	setp.leu.f32 	%p440, %f1060, %f1225;
	mov.f32 	%f1075, %f1049;
	mov.f32 	%f1076, %f1050;
	mov.f32 	%f1077, %f1051;
	mov.f32 	%f1078, %f1052;
	mov.f32 	%f1079, %f1053;
	mov.f32 	%f1080, %f1054;
	mov.f32 	%f1081, %f1055;
	mov.f32 	%f1082, %f1056;
	mov.f32 	%f1083, %f1057;
	mov.f32 	%f1084, %f1058;
	mov.f32 	%f1085, %f1059;
	mov.f32 	%f1086, %f1225;
	mov.f32 	%f1087, %f1060;
	mov.f32 	%f1088, %f1061;
	mov.f32 	%f1089, %f1062;
	mov.f32 	%f1090, %f1063;
	mov.f32 	%f1091, %f1064;
	mov.f32 	%f1092, %f1065;
	mov.f32 	%f1093, %f1066;
	mov.f32 	%f1094, %f1067;
	mov.f32 	%f1095, %f1068;
	mov.f32 	%f1096, %f1069;
	mov.f32 	%f1097, %f1070;
	mov.f32 	%f1098, %f1071;
	mov.f32 	%f1099, %f1072;
	mov.f32 	%f1100, %f1073;
	mov.u32 	%r2166, %r2114;
	mov.u32 	%r2167, %r2115;
	mov.u32 	%r2168, %r2116;
	mov.u32 	%r2169, %r2117;
	mov.u32 	%r2170, %r2118;
	mov.u32 	%r2171, %r2119;
	mov.u32 	%r2172, %r2120;
	mov.u32 	%r2173, %r2121;
	mov.u32 	%r2174, %r2122;
	mov.u32 	%r2175, %r2123;
	mov.u32 	%r2176, %r2124;
	mov.u32 	%r2177, %r2461;
	mov.u32 	%r2178, %r2125;
	mov.u32 	%r2179, %r2126;
	mov.u32 	%r2180, %r2127;
	mov.u32 	%r2181, %r2128;
	mov.u32 	%r2182, %r2129;
	mov.u32 	%r2183, %r2130;
	mov.u32 	%r2184, %r2131;
	mov.u32 	%r2185, %r2132;
	mov.u32 	%r2186, %r2133;
	mov.u32 	%r2187, %r2134;
	mov.u32 	%r2188, %r2135;
	mov.u32 	%r2189, %r2136;
	mov.u32 	%r2190, %r2137;
	mov.u32 	%r2191, %r2138;
	mov.u32 	%r2193, %r2140;
	mov.u32 	%r2194, %r2141;
	mov.u32 	%r2195, %r2142;
	mov.u32 	%r2196, %r2143;
	mov.u32 	%r2197, %r2144;
	mov.u32 	%r2198, %r2145;
	mov.u32 	%r2199, %r2146;
	mov.u32 	%r2200, %r2147;
	mov.u32 	%r2201, %r2148;
	mov.u32 	%r2202, %r2149;
	mov.u32 	%r2203, %r2150;
	mov.u32 	%r2204, %r2151;
	mov.u32 	%r2205, %r2152;
	mov.u32 	%r2206, %r2153;
	mov.u32 	%r2207, %r2154;
	mov.u32 	%r2208, %r2514;
	mov.u32 	%r2209, %r2155;
	mov.u32 	%r2210, %r2156;
	mov.u32 	%r2211, %r2157;
	mov.u32 	%r2212, %r2158;
	mov.u32 	%r2213, %r2159;
	mov.u32 	%r2214, %r2160;
	mov.u32 	%r2215, %r2161;
	mov.u32 	%r2216, %r2162;
	mov.u32 	%r2217, %r2163;
	mov.u32 	%r2218, %r2164;
	mov.u32 	%r2219, %r2165;
	@%p440 bra 	$L__BB15_413;
	setp.leu.f32 	%p441, %f1061, %f1225;
	mov.f32 	%f1075, %f1049;
	mov.f32 	%f1076, %f1050;
	mov.f32 	%f1077, %f1051;
	mov.f32 	%f1078, %f1052;
	mov.f32 	%f1079, %f1053;
	mov.f32 	%f1080, %f1054;
	mov.f32 	%f1081, %f1055;
	mov.f32 	%f1082, %f1056;
	mov.f32 	%f1083, %f1057;
	mov.f32 	%f1084, %f1058;
	mov.f32 	%f1085, %f1059;
	mov.f32 	%f1086, %f1060;
	mov.f32 	%f1087, %f1225;
	mov.f32 	%f1088, %f1061;
	mov.f32 	%f1089, %f1062;
	mov.f32 	%f1090, %f1063;
	mov.f32 	%f1091, %f1064;
	mov.f32 	%f1092, %f1065;
	mov.f32 	%f1093, %f1066;
	mov.f32 	%f1094, %f1067;
	mov.f32 	%f1095, %f1068;
	mov.f32 	%f1096, %f1069;
	mov.f32 	%f1097, %f1070;
	mov.f32 	%f1098, %f1071;
	mov.f32 	%f1099, %f1072;
	mov.f32 	%f1100, %f1073;
	mov.u32 	%r2166, %r2114;
	mov.u32 	%r2167, %r2115;
	mov.u32 	%r2168, %r2116;
	mov.u32 	%r2169, %r2117;
	mov.u32 	%r2170, %r2118;
	mov.u32 	%r2171, %r2119;
	mov.u32 	%r2172, %r2120;
	mov.u32 	%r2173, %r2121;
	mov.u32 	%r2174, %r2122;
	mov.u32 	%r2175, %r2123;
	mov.u32 	%r2176, %r2124;
	mov.u32 	%r2177, %r2125;
	mov.u32 	%r2178, %r2461;
	mov.u32 	%r2179, %r2126;
	mov.u32 	%r2180, %r2127;
	mov.u32 	%r2181, %r2128;
	mov.u32 	%r2182, %r2129;
	mov.u32 	%r2183, %r2130;
	mov.u32 	%r2184, %r2131;
	mov.u32 	%r2185, %r2132;
	mov.u32 	%r2186, %r2133;
	mov.u32 	%r2187, %r2134;
	mov.u32 	%r2188, %r2135;
	mov.u32 	%r2189, %r2136;
	mov.u32 	%r2190, %r2137;
	mov.u32 	%r2191, %r2138;
	mov.u32 	%r2193, %r2140;
	mov.u32 	%r2194, %r2141;
	mov.u32 	%r2195, %r2142;
	mov.u32 	%r2196, %r2143;
	mov.u32 	%r2197, %r2144;
	mov.u32 	%r2198, %r2145;
	mov.u32 	%r2199, %r2146;
	mov.u32 	%r2200, %r2147;
	mov.u32 	%r2201, %r2148;
	mov.u32 	%r2202, %r2149;
	mov.u32 	%r2203, %r2150;
	mov.u32 	%r2204, %r2151;
	mov.u32 	%r2205, %r2152;
	mov.u32 	%r2206, %r2153;
	mov.u32 	%r2207, %r2514;
	mov.u32 	%r2208, %r2154;
	mov.u32 	%r2209, %r2155;
	mov.u32 	%r2210, %r2156;
	mov.u32 	%r2211, %r2157;
	mov.u32 	%r2212, %r2158;
	mov.u32 	%r2213, %r2159;
	mov.u32 	%r2214, %r2160;
	mov.u32 	%r2215, %r2161;
	mov.u32 	%r2216, %r2162;
	mov.u32 	%r2217, %r2163;
	mov.u32 	%r2218, %r2164;
	mov.u32 	%r2219, %r2165;
	@%p441 bra 	$L__BB15_413;
	setp.leu.f32 	%p442, %f1062, %f1225;
	mov.f32 	%f1075, %f1049;
	mov.f32 	%f1076, %f1050;
	mov.f32 	%f1077, %f1051;
	mov.f32 	%f1078, %f1052;
	mov.f32 	%f1079, %f1053;
	mov.f32 	%f1080, %f1054;
	mov.f32 	%f1081, %f1055;
	mov.f32 	%f1082, %f1056;
	mov.f32 	%f1083, %f1057;
	mov.f32 	%f1084, %f1058;
	mov.f32 	%f1085, %f1059;
	mov.f32 	%f1086, %f1060;
	mov.f32 	%f1087, %f1061;
	mov.f32 	%f1088, %f1225;
	mov.f32 	%f1089, %f1062;
	mov.f32 	%f1090, %f1063;
	mov.f32 	%f1091, %f1064;
	mov.f32 	%f1092, %f1065;
	mov.f32 	%f1093, %f1066;
	mov.f32 	%f1094, %f1067;
	mov.f32 	%f1095, %f1068;
	mov.f32 	%f1096, %f1069;
	mov.f32 	%f1097, %f1070;
	mov.f32 	%f1098, %f1071;
	mov.f32 	%f1099, %f1072;
	mov.f32 	%f1100, %f1073;
	mov.u32 	%r2166, %r2114;
	mov.u32 	%r2167, %r2115;
	mov.u32 	%r2168, %r2116;
	mov.u32 	%r2169, %r2117;
	mov.u32 	%r2170, %r2118;
	mov.u32 	%r2171, %r2119;
	mov.u32 	%r2172, %r2120;
	mov.u32 	%r2173, %r2121;
	mov.u32 	%r2174, %r2122;
	mov.u32 	%r2175, %r2123;
	mov.u32 	%r2176, %r2124;
	mov.u32 	%r2177, %r2125;
	mov.u32 	%r2178, %r2126;
	mov.u32 	%r2179, %r2461;
	mov.u32 	%r2180, %r2127;
	mov.u32 	%r2181, %r2128;
	mov.u32 	%r2182, %r2129;
	mov.u32 	%r2183, %r2130;
	mov.u32 	%r2184, %r2131;
	mov.u32 	%r2185, %r2132;
	mov.u32 	%r2186, %r2133;
	mov.u32 	%r2187, %r2134;
	mov.u32 	%r2188, %r2135;
	mov.u32 	%r2189, %r2136;
	mov.u32 	%r2190, %r2137;
	mov.u32 	%r2191, %r2138;
	mov.u32 	%r2193, %r2140;
	mov.u32 	%r2194, %r2141;
	mov.u32 	%r2195, %r2142;
	mov.u32 	%r2196, %r2143;
	mov.u32 	%r2197, %r2144;
	mov.u32 	%r2198, %r2145;
	mov.u32 	%r2199, %r2146;
	mov.u32 	%r2200, %r2147;
	mov.u32 	%r2201, %r2148;
	mov.u32 	%r2202, %r2149;
	mov.u32 	%r2203, %r2150;
	mov.u32 	%r2204, %r2151;
	mov.u32 	%r2205, %r2152;
	mov.u32 	%r2206, %r2514;
	mov.u32 	%r2207, %r2153;
	mov.u32 	%r2208, %r2154;
	mov.u32 	%r2209, %r2155;
	mov.u32 	%r2210, %r2156;
	mov.u32 	%r2211, %r2157;
	mov.u32 	%r2212, %r2158;
	mov.u32 	%r2213, %r2159;
	mov.u32 	%r2214, %r2160;
	mov.u32 	%r2215, %r2161;
	mov.u32 	%r2216, %r2162;
	mov.u32 	%r2217, %r2163;
	mov.u32 	%r2218, %r2164;
	mov.u32 	%r2219, %r2165;
	@%p442 bra 	$L__BB15_413;
	setp.leu.f32 	%p443, %f1063, %f1225;
	mov.f32 	%f1075, %f1049;
	mov.f32 	%f1076, %f1050;
	mov.f32 	%f1077, %f1051;
	mov.f32 	%f1078, %f1052;
	mov.f32 	%f1079, %f1053;
	mov.f32 	%f1080, %f1054;
	mov.f32 	%f1081, %f1055;
	mov.f32 	%f1082, %f1056;
	mov.f32 	%f1083, %f1057;
	mov.f32 	%f1084, %f1058;
	mov.f32 	%f1085, %f1059;
	mov.f32 	%f1086, %f1060;
	mov.f32 	%f1087, %f1061;
	mov.f32 	%f1088, %f1062;
	mov.f32 	%f1089, %f1225;
	mov.f32 	%f1090, %f1063;
	mov.f32 	%f1091, %f1064;
	mov.f32 	%f1092, %f1065;
	mov.f32 	%f1093, %f1066;
	mov.f32 	%f1094, %f1067;
	mov.f32 	%f1095, %f1068;
	mov.f32 	%f1096, %f1069;
	mov.f32 	%f1097, %f1070;
	mov.f32 	%f1098, %f1071;
	mov.f32 	%f1099, %f1072;
	mov.f32 	%f1100, %f1073;
	mov.u32 	%r2166, %r2114;
	mov.u32 	%r2167, %r2115;
	mov.u32 	%r2168, %r2116;
	mov.u32 	%r2169, %r2117;
	mov.u32 	%r2170, %r2118;
	mov.u32 	%r2171, %r2119;
	mov.u32 	%r2172, %r2120;
	mov.u32 	%r2173, %r2121;
	mov.u32 	%r2174, %r2122;
	mov.u32 	%r2175, %r2123;
	mov.u32 	%r2176, %r2124;
	mov.u32 	%r2177, %r2125;
	mov.u32 	%r2178, %r2126;
	mov.u32 	%r2179, %r2127;
	mov.u32 	%r2180, %r2461;
	mov.u32 	%r2181, %r2128;
	mov.u32 	%r2182, %r2129;
	mov.u32 	%r2183, %r2130;
	mov.u32 	%r2184, %r2131;
	mov.u32 	%r2185, %r2132;
	mov.u32 	%r2186, %r2133;
	mov.u32 	%r2187, %r2134;
	mov.u32 	%r2188, %r2135;
	mov.u32 	%r2189, %r2136;
	mov.u32 	%r2190, %r2137;
	mov.u32 	%r2191, %r2138;
	mov.u32 	%r2193, %r2140;
	mov.u32 	%r2194, %r2141;
	mov.u32 	%r2195, %r2142;
	mov.u32 	%r2196, %r2143;
	mov.u32 	%r2197, %r2144;
	mov.u32 	%r2198, %r2145;
	mov.u32 	%r2199, %r2146;
	mov.u32 	%r2200, %r2147;
	mov.u32 	%r2201, %r2148;
	mov.u32 	%r2202, %r2149;
	mov.u32 	%r2203, %r2150;
	mov.u32 	%r2204, %r2151;
	mov.u32 	%r2205, %r2514;
	mov.u32 	%r2206, %r2152;
	mov.u32 	%r2207, %r2153;
	mov.u32 	%r2208, %r2154;
	mov.u32 	%r2209, %r2155;
	mov.u32 	%r2210, %r2156;
	mov.u32 	%r2211, %r2157;
	mov.u32 	%r2212, %r2158;
	mov.u32 	%r2213, %r2159;
	mov.u32 	%r2214, %r2160;
	mov.u32 	%r2215, %r2161;
	mov.u32 	%r2216, %r2162;
	mov.u32 	%r2217, %r2163;
	mov.u32 	%r2218, %r2164;
	mov.u32 	%r2219, %r2165;
	@%p443 bra 	$L__BB15_413;
	setp.leu.f32 	%p444, %f1064, %f1225;
	mov.f32 	%f1075, %f1049;
	mov.f32 	%f1076, %f1050;
	mov.f32 	%f1077, %f1051;
	mov.f32 	%f1078, %f1052;
	mov.f32 	%f1079, %f1053;
	mov.f32 	%f1080, %f1054;
	mov.f32 	%f1081, %f1055;
	mov.f32 	%f1082, %f1056;
	mov.f32 	%f1083, %f1057;
	mov.f32 	%f1084, %f1058;
	mov.f32 	%f1085, %f1059;
	mov.f32 	%f1086, %f1060;
	mov.f32 	%f1087, %f1061;
	mov.f32 	%f1088, %f1062;
	mov.f32 	%f1089, %f1063;
	mov.f32 	%f1090, %f1225;
	mov.f32 	%f1091, %f1064;
	mov.f32 	%f1092, %f1065;
	mov.f32 	%f1093, %f1066;
	mov.f32 	%f1094, %f1067;
	mov.f32 	%f1095, %f1068;
	mov.f32 	%f1096, %f1069;
	mov.f32 	%f1097, %f1070;
	mov.f32 	%f1098, %f1071;
	mov.f32 	%f1099, %f1072;
	mov.f32 	%f1100, %f1073;
	mov.u32 	%r2166, %r2114;
	mov.u32 	%r2167, %r2115;
	mov.u32 	%r2168, %r2116;
	mov.u32 	%r2169, %r2117;
	mov.u32 	%r2170, %r2118;
	mov.u32 	%r2171, %r2119;
	mov.u32 	%r2172, %r2120;
	mov.u32 	%r2173, %r2121;
	mov.u32 	%r2174, %r2122;
	mov.u32 	%r2175, %r2123;
	mov.u32 	%r2176, %r2124;
	mov.u32 	%r2177, %r2125;
	mov.u32 	%r2178, %r2126;
	mov.u32 	%r2179, %r2127;
	mov.u32 	%r2180, %r2128;
	mov.u32 	%r2181, %r2461;
	mov.u32 	%r2182, %r2129;
	mov.u32 	%r2183, %r2130;
	mov.u32 	%r2184, %r2131;
	mov.u32 	%r2185, %r2132;
	mov.u32 	%r2186, %r2133;
	mov.u32 	%r2187, %r2134;
	mov.u32 	%r2188, %r2135;
	mov.u32 	%r2189, %r2136;
	mov.u32 	%r2190, %r2137;
	mov.u32 	%r2191, %r2138;
	mov.u32 	%r2193, %r2140;
	mov.u32 	%r2194, %r2141;
	mov.u32 	%r2195, %r2142;
	mov.u32 	%r2196, %r2143;
	mov.u32 	%r2197, %r2144;
	mov.u32 	%r2198, %r2145;
	mov.u32 	%r2199, %r2146;
	mov.u32 	%r2200, %r2147;
	mov.u32 	%r2201, %r2148;
	mov.u32 	%r2202, %r2149;
	mov.u32 	%r2203, %r2150;
	mov.u32 	%r2204, %r2514;
	mov.u32 	%r2205, %r2151;
	mov.u32 	%r2206, %r2152;
	mov.u32 	%r2207, %r2153;
	mov.u32 	%r2208, %r2154;
	mov.u32 	%r2209, %r2155;
	mov.u32 	%r2210, %r2156;
	mov.u32 	%r2211, %r2157;
	mov.u32 	%r2212, %r2158;
	mov.u32 	%r2213, %r2159;
	mov.u32 	%r2214, %r2160;
	mov.u32 	%r2215, %r2161;
	mov.u32 	%r2216, %r2162;
	mov.u32 	%r2217, %r2163;
	mov.u32 	%r2218, %r2164;
	mov.u32 	%r2219, %r2165;
	@%p444 bra 	$L__BB15_413;
	setp.leu.f32 	%p445, %f1065, %f1225;
	mov.f32 	%f1075, %f1049;
	mov.f32 	%f1076, %f1050;
	mov.f32 	%f1077, %f1051;
	mov.f32 	%f1078, %f1052;
	mov.f32 	%f1079, %f1053;
	mov.f32 	%f1080, %f1054;
	mov.f32 	%f1081, %f1055;
	mov.f32 	%f1082, %f1056;
	mov.f32 	%f1083, %f1057;
	mov.f32 	%f1084, %f1058;
	mov.f32 	%f1085, %f1059;
	mov.f32 	%f1086, %f1060;
	mov.f32 	%f1087, %f1061;
	mov.f32 	%f1088, %f1062;
	mov.f32 	%f1089, %f1063;
	mov.f32 	%f1090, %f1064;
	mov.f32 	%f1091, %f1225;
	mov.f32 	%f1092, %f1065;
	mov.f32 	%f1093, %f1066;
	mov.f32 	%f1094, %f1067;
	mov.f32 	%f1095, %f1068;
	mov.f32 	%f1096, %f1069;
	mov.f32 	%f1097, %f1070;
	mov.f32 	%f1098, %f1071;
	mov.f32 	%f1099, %f1072;
	mov.f32 	%f1100, %f1073;
	mov.u32 	%r2166, %r2114;
	mov.u32 	%r2167, %r2115;
	mov.u32 	%r2168, %r2116;
	mov.u32 	%r2169, %r2117;
	mov.u32 	%r2170, %r2118;
	mov.u32 	%r2171, %r2119;
	mov.u32 	%r2172, %r2120;
	mov.u32 	%r2173, %r2121;
	mov.u32 	%r2174, %r2122;
	mov.u32 	%r2175, %r2123;
	mov.u32 	%r2176, %r2124;
	mov.u32 	%r2177, %r2125;
	mov.u32 	%r2178, %r2126;
	mov.u32 	%r2179, %r2127;
	mov.u32 	%r2180, %r2128;
	mov.u32 	%r2181, %r2129;
	mov.u32 	%r2182, %r2461;
	mov.u32 	%r2183, %r2130;
	mov.u32 	%r2184, %r2131;
	mov.u32 	%r2185, %r2132;
	mov.u32 	%r2186, %r2133;
	mov.u32 	%r2187, %r2134;
	mov.u32 	%r2188, %r2135;
	mov.u32 	%r2189, %r2136;
	mov.u32 	%r2190, %r2137;
	mov.u32 	%r2191, %r2138;
	mov.u32 	%r2193, %r2140;
	mov.u32 	%r2194, %r2141;
	mov.u32 	%r2195, %r2142;
	mov.u32 	%r2196, %r2143;
	mov.u32 	%r2197, %r2144;
	mov.u32 	%r2198, %r2145;
	mov.u32 	%r2199, %r2146;
	mov.u32 	%r2200, %r2147;
	mov.u32 	%r2201, %r2148;
	mov.u32 	%r2202, %r2149;
	mov.u32 	%r2203, %r2514;
	mov.u32 	%r2204, %r2150;
	mov.u32 	%r2205, %r2151;
	mov.u32 	%r2206, %r2152;
	mov.u32 	%r2207, %r2153;
	mov.u32 	%r2208, %r2154;
	mov.u32 	%r2209, %r2155;
	mov.u32 	%r2210, %r2156;
	mov.u32 	%r2211, %r2157;
	mov.u32 	%r2212, %r2158;
	mov.u32 	%r2213, %r2159;
	mov.u32 	%r2214, %r2160;
	mov.u32 	%r2215, %r2161;
	mov.u32 	%r2216, %r2162;
	mov.u32 	%r2217, %r2163;
	mov.u32 	%r2218, %r2164;
	mov.u32 	%r2219, %r2165;
	@%p445 bra 	$L__BB15_413;
	setp.leu.f32 	%p446, %f1066, %f1225;
	mov.f32 	%f1075, %f1049;
	mov.f32 	%f1076, %f1050;
	mov.f32 	%f1077, %f1051;
	mov.f32 	%f1078, %f1052;
	mov.f32 	%f1079, %f1053;
	mov.f32 	%f1080, %f1054;
	mov.f32 	%f1081, %f1055;
	mov.f32 	%f1082, %f1056;
	mov.f32 	%f1083, %f1057;
	mov.f32 	%f1084, %f1058;
	mov.f32 	%f1085, %f1059;
	mov.f32 	%f1086, %f1060;
	mov.f32 	%f1087, %f1061;
	mov.f32 	%f1088, %f1062;
	mov.f32 	%f1089, %f1063;
	mov.f32 	%f1090, %f1064;
	mov.f32 	%f1091, %f1065;
	mov.f32 	%f1092, %f1225;
	mov.f32 	%f1093, %f1066;
	mov.f32 	%f1094, %f1067;
	mov.f32 	%f1095, %f1068;
	mov.f32 	%f1096, %f1069;
	mov.f32 	%f1097, %f1070;
	mov.f32 	%f1098, %f1071;
	mov.f32 	%f1099, %f1072;
	mov.f32 	%f1100, %f1073;
	mov.u32 	%r2166, %r2114;
	mov.u32 	%r2167, %r2115;
	mov.u32 	%r2168, %r2116;
	mov.u32 	%r2169, %r2117;
	mov.u32 	%r2170, %r2118;
	mov.u32 	%r2171, %r2119;
	mov.u32 	%r2172, %r2120;
	mov.u32 	%r2173, %r2121;
	mov.u32 	%r2174, %r2122;
	mov.u32 	%r2175, %r2123;
	mov.u32 	%r2176, %r2124;
	mov.u32 	%r2177, %r2125;
	mov.u32 	%r2178, %r2126;
	mov.u32 	%r2179, %r2127;
	mov.u32 	%r2180, %r2128;
	mov.u32 	%r2181, %r2129;
	mov.u32 	%r2182, %r2130;
	mov.u32 	%r2183, %r2461;
	mov.u32 	%r2184, %r2131;
	mov.u32 	%r2185, %r2132;
	mov.u32 	%r2186, %r2133;
	mov.u32 	%r2187, %r2134;
	mov.u32 	%r2188, %r2135;
	mov.u32 	%r2189, %r2136;
	mov.u32 	%r2190, %r2137;
	mov.u32 	%r2191, %r2138;
	mov.u32 	%r2193, %r2140;
	mov.u32 	%r2194, %r2141;
	mov.u32 	%r2195, %r2142;
	mov.u32 	%r2196, %r2143;
	mov.u32 	%r2197, %r2144;
	mov.u32 	%r2198, %r2145;
	mov.u32 	%r2199, %r2146;
	mov.u32 	%r2200, %r2147;
	mov.u32 	%r2201, %r2148;
	mov.u32 	%r2202, %r2514;
	mov.u32 	%r2203, %r2149;
	mov.u32 	%r2204, %r2150;
	mov.u32 	%r2205, %r2151;
	mov.u32 	%r2206, %r2152;
	mov.u32 	%r2207, %r2153;
	mov.u32 	%r2208, %r2154;
	mov.u32 	%r2209, %r2155;
	mov.u32 	%r2210, %r2156;
	mov.u32 	%r2211, %r2157;
	mov.u32 	%r2212, %r2158;
	mov.u32 	%r2213, %r2159;
	mov.u32 	%r2214, %r2160;
	mov.u32 	%r2215, %r2161;
	mov.u32 	%r2216, %r2162;
	mov.u32 	%r2217, %r2163;
	mov.u32 	%r2218, %r2164;
	mov.u32 	%r2219, %r2165;
	@%p446 bra 	$L__BB15_413;
	setp.leu.f32 	%p447, %f1067, %f1225;
	mov.f32 	%f1075, %f1049;
	mov.f32 	%f1076, %f1050;
	mov.f32 	%f1077, %f1051;
	mov.f32 	%f1078, %f1052;
	mov.f32 	%f1079, %f1053;
	mov.f32 	%f1080, %f1054;
	mov.f32 	%f1081, %f1055;
	mov.f32 	%f1082, %f1056;
	mov.f32 	%f1083, %f1057;
	mov.f32 	%f1084, %f1058;
	mov.f32 	%f1085, %f1059;
	mov.f32 	%f1086, %f1060;
	mov.f32 	%f1087, %f1061;
	mov.f32 	%f1088, %f1062;
	mov.f32 	%f1089, %f1063;
	mov.f32 	%f1090, %f1064;
	mov.f32 	%f1091, %f1065;
	mov.f32 	%f1092, %f1066;
	mov.f32 	%f1093, %f1225;
	mov.f32 	%f1094, %f1067;
	mov.f32 	%f1095, %f1068;
	mov.f32 	%f1096, %f1069;
	mov.f32 	%f1097, %f1070;
	mov.f32 	%f1098, %f1071;
	mov.f32 	%f1099, %f1072;
	mov.f32 	%f1100, %f1073;
	mov.u32 	%r2166, %r2114;
	mov.u32 	%r2167, %r2115;
	mov.u32 	%r2168, %r2116;
	mov.u32 	%r2169, %r2117;
	mov.u32 	%r2170, %r2118;
	mov.u32 	%r2171, %r2119;
	mov.u32 	%r2172, %r2120;
	mov.u32 	%r2173, %r2121;
	mov.u32 	%r2174, %r2122;
	mov.u32 	%r2175, %r2123;
	mov.u32 	%r2176, %r2124;
	mov.u32 	%r2177, %r2125;
	mov.u32 	%r2178, %r2126;
	mov.u32 	%r2179, %r2127;
	mov.u32 	%r2180, %r2128;
	mov.u32 	%r2181, %r2129;
	mov.u32 	%r2182, %r2130;
	mov.u32 	%r2183, %r2131;
	mov.u32 	%r2184, %r2461;
	mov.u32 	%r2185, %r2132;
	mov.u32 	%r2186, %r2133;
	mov.u32 	%r2187, %r2134;
	mov.u32 	%r2188, %r2135;
	mov.u32 	%r2189, %r2136;
	mov.u32 	%r2190, %r2137;
	mov.u32 	%r2191, %r2138;
	mov.u32 	%r2193, %r2140;
	mov.u32 	%r2194, %r2141;
	mov.u32 	%r2195, %r2142;
	mov.u32 	%r2196, %r2143;
	mov.u32 	%r2197, %r2144;
	mov.u32 	%r2198, %r2145;
	mov.u32 	%r2199, %r2146;
	mov.u32 	%r2200, %r2147;
	mov.u32 	%r2201, %r2514;
	mov.u32 	%r2202, %r2148;
	mov.u32 	%r2203, %r2149;
	mov.u32 	%r2204, %r2150;
	mov.u32 	%r2205, %r2151;
	mov.u32 	%r2206, %r2152;
	mov.u32 	%r2207, %r2153;
	mov.u32 	%r2208, %r2154;
	mov.u32 	%r2209, %r2155;
	mov.u32 	%r2210, %r2156;
	mov.u32 	%r2211, %r2157;
	mov.u32 	%r2212, %r2158;
	mov.u32 	%r2213, %r2159;
	mov.u32 	%r2214, %r2160;
	mov.u32 	%r2215, %r2161;
	mov.u32 	%r2216, %r2162;
	mov.u32 	%r2217, %r2163;
	mov.u32 	%r2218, %r2164;
	mov.u32 	%r2219, %r2165;
	@%p447 bra 	$L__BB15_413;
	setp.leu.f32 	%p448, %f1068, %f1225;
	mov.f32 	%f1075, %f1049;
	mov.f32 	%f1076, %f1050;
	mov.f32 	%f1077, %f1051;
	mov.f32 	%f1078, %f1052;
	mov.f32 	%f1079, %f1053;
	mov.f32 	%f1080, %f1054;
	mov.f32 	%f1081, %f1055;
	mov.f32 	%f1082, %f1056;
	mov.f32 	%f1083, %f1057;
	mov.f32 	%f1084, %f1058;
	mov.f32 	%f1085, %f1059;
	mov.f32 	%f1086, %f1060;
	mov.f32 	%f1087, %f1061;
	mov.f32 	%f1088, %f1062;
	mov.f32 	%f1089, %f1063;
	mov.f32 	%f1090, %f1064;
	mov.f32 	%f1091, %f1065;
	mov.f32 	%f1092, %f1066;
	mov.f32 	%f1093, %f1067;
	mov.f32 	%f1094, %f1225;
	mov.f32 	%f1095, %f1068;
	mov.f32 	%f1096, %f1069;
	mov.f32 	%f1097, %f1070;
	mov.f32 	%f1098, %f1071;
	mov.f32 	%f1099, %f1072;
	mov.f32 	%f1100, %f1073;
	mov.u32 	%r2166, %r2114;
	mov.u32 	%r2167, %r2115;
	mov.u32 	%r2168, %r2116;
	mov.u32 	%r2169, %r2117;
	mov.u32 	%r2170, %r2118;
	mov.u32 	%r2171, %r2119;
	mov.u32 	%r2172, %r2120;
	mov.u32 	%r2173, %r2121;
	mov.u32 	%r2174, %r2122;
	mov.u32 	%r2175, %r2123;
	mov.u32 	%r2176, %r2124;
	mov.u32 	%r2177, %r2125;
	mov.u32 	%r2178, %r2126;
	mov.u32 	%r2179, %r2127;
	mov.u32 	%r2180, %r2128;
	mov.u32 	%r2181, %r2129;
	mov.u32 	%r2182, %r2130;
	mov.u32 	%r2183, %r2131;
	mov.u32 	%r2184, %r2132;
	mov.u32 	%r2185, %r2461;
	mov.u32 	%r2186, %r2133;
	mov.u32 	%r2187, %r2134;
	mov.u32 	%r2188, %r2135;
	mov.u32 	%r2189, %r2136;
	mov.u32 	%r2190, %r2137;
	mov.u32 	%r2191, %r2138;
	mov.u32 	%r2193, %r2140;
	mov.u32 	%r2194, %r2141;
	mov.u32 	%r2195, %r2142;
	mov.u32 	%r2196, %r2143;
	mov.u32 	%r2197, %r2144;
	mov.u32 	%r2198, %r2145;
	mov.u32 	%r2199, %r2146;
	mov.u32 	%r2200, %r2514;
	mov.u32 	%r2201, %r2147;
	mov.u32 	%r2202, %r2148;
	mov.u32 	%r2203, %r2149;
	mov.u32 	%r2204, %r2150;
	mov.u32 	%r2205, %r2151;
	mov.u32 	%r2206, %r2152;
	mov.u32 	%r2207, %r2153;
	mov.u32 	%r2208, %r2154;
	mov.u32 	%r2209, %r2155;
	mov.u32 	%r2210, %r2156;
	mov.u32 	%r2211, %r2157;
	mov.u32 	%r2212, %r2158;
	mov.u32 	%r2213, %r2159;
	mov.u32 	%r2214, %r2160;
	mov.u32 	%r2215, %r2161;
	mov.u32 	%r2216, %r2162;
	mov.u32 	%r2217, %r2163;
	mov.u32 	%r2218, %r2164;
	mov.u32 	%r2219, %r2165;
	@%p448 bra 	$L__BB15_413;
	setp.leu.f32 	%p449, %f1069, %f1225;
	mov.f32 	%f1075, %f1049;
	mov.f32 	%f1076, %f1050;
	mov.f32 	%f1077, %f1051;
	mov.f32 	%f1078, %f1052;
	mov.f32 	%f1079, %f1053;
	mov.f32 	%f1080, %f1054;
	mov.f32 	%f1081, %f1055;
	mov.f32 	%f1082, %f1056;
	mov.f32 	%f1083, %f1057;
	mov.f32 	%f1084, %f1058;
	mov.f32 	%f1085, %f1059;
	mov.f32 	%f1086, %f1060;
	mov.f32 	%f1087, %f1061;
	mov.f32 	%f1088, %f1062;
	mov.f32 	%f1089, %f1063;
	mov.f32 	%f1090, %f1064;
	mov.f32 	%f1091, %f1065;
	mov.f32 	%f1092, %f1066;
	mov.f32 	%f1093, %f1067;
	mov.f32 	%f1094, %f1068;
	mov.f32 	%f1095, %f1225;
	mov.f32 	%f1096, %f1069;
	mov.f32 	%f1097, %f1070;
	mov.f32 	%f1098, %f1071;
	mov.f32 	%f1099, %f1072;
	mov.f32 	%f1100, %f1073;
	mov.u32 	%r2166, %r2114;
	mov.u32 	%r2167, %r2115;
	mov.u32 	%r2168, %r2116;
	mov.u32 	%r2169, %r2117;
	mov.u32 	%r2170, %r2118;
	mov.u32 	%r2171, %r2119;
	mov.u32 	%r2172, %r2120;
	mov.u32 	%r2173, %r2121;
	mov.u32 	%r2174, %r2122;
	mov.u32 	%r2175, %r2123;
	mov.u32 	%r2176, %r2124;
	mov.u32 	%r2177, %r2125;
	mov.u32 	%r2178, %r2126;
	mov.u32 	%r2179, %r2127;
	mov.u32 	%r2180, %r2128;
	mov.u32 	%r2181, %r2129;
	mov.u32 	%r2182, %r2130;
	mov.u32 	%r2183, %r2131;
	mov.u32 	%r2184, %r2132;
	mov.u32 	%r2185, %r2133;
	mov.u32 	%r2186, %r2461;
	mov.u32 	%r2187, %r2134;
	mov.u32 	%r2188, %r2135;
	mov.u32 	%r2189, %r2136;
	mov.u32 	%r2190, %r2137;
	mov.u32 	%r2191, %r2138;
	mov.u32 	%r2193, %r2140;
	mov.u32 	%r2194, %r2141;
	mov.u32 	%r2195, %r2142;
	mov.u32 	%r2196, %r2143;
	mov.u32 	%r2197, %r2144;
	mov.u32 	%r2198, %r2145;
	mov.u32 	%r2199, %r2514;
	mov.u32 	%r2200, %r2146;
	mov.u32 	%r2201, %r2147;
	mov.u32 	%r2202, %r2148;
	mov.u32 	%r2203, %r2149;
	mov.u32 	%r2204, %r2150;
	mov.u32 	%r2205, %r2151;
	mov.u32 	%r2206, %r2152;
	mov.u32 	%r2207, %r2153;
	mov.u32 	%r2208, %r2154;
	mov.u32 	%r2209, %r2155;
	mov.u32 	%r2210, %r2156;
	mov.u32 	%r2211, %r2157;
	mov.u32 	%r2212, %r2158;
	mov.u32 	%r2213, %r2159;
	mov.u32 	%r2214, %r2160;
	mov.u32 	%r2215, %r2161;
	mov.u32 	%r2216, %r2162;
	mov.u32 	%r2217, %r2163;
	mov.u32 	%r2218, %r2164;
	mov.u32 	%r2219, %r2165;
	@%p449 bra 	$L__BB15_413;
	setp.leu.f32 	%p450, %f1070, %f1225;
	mov.f32 	%f1075, %f1049;
	mov.f32 	%f1076, %f1050;
	mov.f32 	%f1077, %f1051;
	mov.f32 	%f1078, %f1052;
	mov.f32 	%f1079, %f1053;
	mov.f32 	%f1080, %f1054;
	mov.f32 	%f1081, %f1055;
	mov.f32 	%f1082, %f1056;
	mov.f32 	%f1083, %f1057;
	mov.f32 	%f1084, %f1058;
	mov.f32 	%f1085, %f1059;
	mov.f32 	%f1086, %f1060;
	mov.f32 	%f1087, %f1061;
	mov.f32 	%f1088, %f1062;
	mov.f32 	%f1089, %f1063;
	mov.f32 	%f1090, %f1064;
	mov.f32 	%f1091, %f1065;
	mov.f32 	%f1092, %f1066;
	mov.f32 	%f1093, %f1067;
	mov.f32 	%f1094, %f1068;
	mov.f32 	%f1095, %f1069;
	mov.f32 	%f1096, %f1225;
	mov.f32 	%f1097, %f1070;
	mov.f32 	%f1098, %f1071;
	mov.f32 	%f1099, %f1072;
	mov.f32 	%f1100, %f1073;
	mov.u32 	%r2166, %r2114;
	mov.u32 	%r2167, %r2115;
	mov.u32 	%r2168, %r2116;
	mov.u32 	%r2169, %r2117;
	mov.u32 	%r2170, %r2118;
	mov.u32 	%r2171, %r2119;
	mov.u32 	%r2172, %r2120;
	mov.u32 	%r2173, %r2121;
	mov.u32 	%r2174, %r2122;
	mov.u32 	%r2175, %r2123;
	mov.u32 	%r2176, %r2124;
	mov.u32 	%r2177, %r2125;
	mov.u32 	%r2178, %r2126;
	mov.u32 	%r2179, %r2127;
	mov.u32 	%r2180, %r2128;
	mov.u32 	%r2181, %r2129;
	mov.u32 	%r2182, %r2130;
	mov.u32 	%r2183, %r2131;
	mov.u32 	%r2184, %r2132;
	mov.u32 	%r2185, %r2133;
	mov.u32 	%r2186, %r2134;
	mov.u32 	%r2187, %r2461;
	mov.u32 	%r2188, %r2135;
	mov.u32 	%r2189, %r2136;
	mov.u32 	%r2190, %r2137;
	mov.u32 	%r2191, %r2138;
	mov.u32 	%r2193, %r2140;
	mov.u32 	%r2194, %r2141;
	mov.u32 	%r2195, %r2142;
	mov.u32 	%r2196, %r2143;
	mov.u32 	%r2197, %r2144;
	mov.u32 	%r2198, %r2514;
	mov.u32 	%r2199, %r2145;
	mov.u32 	%r2200, %r2146;
	mov.u32 	%r2201, %r2147;
	mov.u32 	%r2202, %r2148;
	mov.u32 	%r2203, %r2149;
	mov.u32 	%r2204, %r2150;
	mov.u32 	%r2205, %r2151;
	mov.u32 	%r2206, %r2152;
	mov.u32 	%r2207, %r2153;
	mov.u32 	%r2208, %r2154;
	mov.u32 	%r2209, %r2155;
	mov.u32 	%r2210, %r2156;
	mov.u32 	%r2211, %r2157;
	mov.u32 	%r2212, %r2158;
	mov.u32 	%r2213, %r2159;
	mov.u32 	%r2214, %r2160;
	mov.u32 	%r2215, %r2161;
	mov.u32 	%r2216, %r2162;
	mov.u32 	%r2217, %r2163;
	mov.u32 	%r2218, %r2164;
	mov.u32 	%r2219, %r2165;
	@%p450 bra 	$L__BB15_413;
	setp.leu.f32 	%p451, %f1071, %f1225;
	mov.f32 	%f1075, %f1049;
	mov.f32 	%f1076, %f1050;
	mov.f32 	%f1077, %f1051;
	mov.f32 	%f1078, %f1052;
	mov.f32 	%f1079, %f1053;
	mov.f32 	%f1080, %f1054;
	mov.f32 	%f1081, %f1055;
	mov.f32 	%f1082, %f1056;
	mov.f32 	%f1083, %f1057;
	mov.f32 	%f1084, %f1058;
	mov.f32 	%f1085, %f1059;
	mov.f32 	%f1086, %f1060;
	mov.f32 	%f1087, %f1061;
	mov.f32 	%f1088, %f1062;
	mov.f32 	%f1089, %f1063;
	mov.f32 	%f1090, %f1064;
	mov.f32 	%f1091, %f1065;
	mov.f32 	%f1092, %f1066;
	mov.f32 	%f1093, %f1067;
	mov.f32 	%f1094, %f1068;
	mov.f32 	%f1095, %f1069;
	mov.f32 	%f1096, %f1070;
	mov.f32 	%f1097, %f1225;
	mov.f32 	%f1098, %f1071;
	mov.f32 	%f1099, %f1072;
	mov.f32 	%f1100, %f1073;
	mov.u32 	%r2166, %r2114;
	mov.u32 	%r2167, %r2115;
	mov.u32 	%r2168, %r2116;
	mov.u32 	%r2169, %r2117;
	mov.u32 	%r2170, %r2118;
	mov.u32 	%r2171, %r2119;
	mov.u32 	%r2172, %r2120;
	mov.u32 	%r2173, %r2121;
	mov.u32 	%r2174, %r2122;
	mov.u32 	%r2175, %r2123;
	mov.u32 	%r2176, %r2124;
	mov.u32 	%r2177, %r2125;
	mov.u32 	%r2178, %r2126;
	mov.u32 	%r2179, %r2127;
	mov.u32 	%r2180, %r2128;
	mov.u32 	%r2181, %r2129;
	mov.u32 	%r2182, %r2130;
	mov.u32 	%r2183, %r2131;
	mov.u32 	%r2184, %r2132;
	mov.u32 	%r2185, %r2133;
	mov.u32 	%r2186, %r2134;
	mov.u32 	%r2187, %r2135;
	mov.u32 	%r2188, %r2461;
	mov.u32 	%r2189, %r2136;
	mov.u32 	%r2190, %r2137;
	mov.u32 	%r2191, %r2138;
	mov.u32 	%r2193, %r2140;
	mov.u32 	%r2194, %r2141;
	mov.u32 	%r2195, %r2142;
	mov.u32 	%r2196, %r2143;
	mov.u32 	%r2197, %r2514;
	mov.u32 	%r2198, %r2144;
	mov.u32 	%r2199, %r2145;
	mov.u32 	%r2200, %r2146;
	mov.u32 	%r2201, %r2147;
	mov.u32 	%r2202, %r2148;
	mov.u32 	%r2203, %r2149;
	mov.u32 	%r2204, %r2150;
	mov.u32 	%r2205, %r2151;
	mov.u32 	%r2206, %r2152;
	mov.u32 	%r2207, %r2153;
	mov.u32 	%r2208, %r2154;
	mov.u32 	%r2209, %r2155;
	mov.u32 	%r2210, %r2156;
	mov.u32 	%r2211, %r2157;
	mov.u32 	%r2212, %r2158;
	mov.u32 	%r2213, %r2159;
	mov.u32 	%r2214, %r2160;
	mov.u32 	%r2215, %r2161;
	mov.u32 	%r2216, %r2162;
	mov.u32 	%r2217, %r2163;
	mov.u32 	%r2218, %r2164;
	mov.u32 	%r2219, %r2165;
	@%p451 bra 	$L__BB15_413;
	setp.leu.f32 	%p452, %f1072, %f1225;
	mov.f32 	%f1075, %f1049;
	mov.f32 	%f1076, %f1050;
	mov.f32 	%f1077, %f1051;
	mov.f32 	%f1078, %f1052;
	mov.f32 	%f1079, %f1053;
	mov.f32 	%f1080, %f1054;
	mov.f32 	%f1081, %f1055;
	mov.f32 	%f1082, %f1056;
	mov.f32 	%f1083, %f1057;
	mov.f32 	%f1084, %f1058;
	mov.f32 	%f1085, %f1059;
	mov.f32 	%f1086, %f1060;
	mov.f32 	%f1087, %f1061;
	mov.f32 	%f1088, %f1062;
	mov.f32 	%f1089, %f1063;
	mov.f32 	%f1090, %f1064;
	mov.f32 	%f1091, %f1065;
	mov.f32 	%f1092, %f1066;
	mov.f32 	%f1093, %f1067;
	mov.f32 	%f1094, %f1068;
	mov.f32 	%f1095, %f1069;
	mov.f32 	%f1096, %f1070;
	mov.f32 	%f1097, %f1071;
	mov.f32 	%f1098, %f1225;
	mov.f32 	%f1099, %f1072;
	mov.f32 	%f1100, %f1073;
	mov.u32 	%r2166, %r2114;
	mov.u32 	%r2167, %r2115;
	mov.u32 	%r2168, %r2116;
	mov.u32 	%r2169, %r2117;
	mov.u32 	%r2170, %r2118;
	mov.u32 	%r2171, %r2119;
	mov.u32 	%r2172, %r2120;
	mov.u32 	%r2173, %r2121;
	mov.u32 	%r2174, %r2122;
	mov.u32 	%r2175, %r2123;
	mov.u32 	%r2176, %r2124;
	mov.u32 	%r2177, %r2125;
	mov.u32 	%r2178, %r2126;
	mov.u32 	%r2179, %r2127;
	mov.u32 	%r2180, %r2128;
	mov.u32 	%r2181, %r2129;
	mov.u32 	%r2182, %r2130;
	mov.u32 	%r2183, %r2131;
	mov.u32 	%r2184, %r2132;
	mov.u32 	%r2185, %r2133;
	mov.u32 	%r2186, %r2134;
	mov.u32 	%r2187, %r2135;
	mov.u32 	%r2188, %r2136;
	mov.u32 	%r2189, %r2461;
	mov.u32 	%r2190, %r2137;
	mov.u32 	%r2191, %r2138;
	mov.u32 	%r2193, %r2140;
	mov.u32 	%r2194, %r2141;
	mov.u32 	%r2195, %r2142;
	mov.u32 	%r2196, %r2514;
	mov.u32 	%r2197, %r2143;
	mov.u32 	%r2198, %r2144;
	mov.u32 	%r2199, %r2145;
	mov.u32 	%r2200, %r2146;
	mov.u32 	%r2201, %r2147;
	mov.u32 	%r2202, %r2148;
	mov.u32 	%r2203, %r2149;
	mov.u32 	%r2204, %r2150;
	mov.u32 	%r2205, %r2151;
	mov.u32 	%r2206, %r2152;
	mov.u32 	%r2207, %r2153;
	mov.u32 	%r2208, %r2154;
	mov.u32 	%r2209, %r2155;
	mov.u32 	%r2210, %r2156;
	mov.u32 	%r2211, %r2157;
	mov.u32 	%r2212, %r2158;
	mov.u32 	%r2213, %r2159;
	mov.u32 	%r2214, %r2160;
	mov.u32 	%r2215, %r2161;
	mov.u32 	%r2216, %r2162;
	mov.u32 	%r2217, %r2163;
	mov.u32 	%r2218, %r2164;
	mov.u32 	%r2219, %r2165;
	@%p452 bra 	$L__BB15_413;
	setp.leu.f32 	%p453, %f1073, %f1225;
	mov.f32 	%f1075, %f1049;
	mov.f32 	%f1076, %f1050;
	mov.f32 	%f1077, %f1051;
	mov.f32 	%f1078, %f1052;
	mov.f32 	%f1079, %f1053;
	mov.f32 	%f1080, %f1054;
	mov.f32 	%f1081, %f1055;
	mov.f32 	%f1082, %f1056;
	mov.f32 	%f1083, %f1057;
	mov.f32 	%f1084, %f1058;
	mov.f32 	%f1085, %f1059;
	mov.f32 	%f1086, %f1060;
	mov.f32 	%f1087, %f1061;
	mov.f32 	%f1088, %f1062;
	mov.f32 	%f1089, %f1063;
	mov.f32 	%f1090, %f1064;
	mov.f32 	%f1091, %f1065;
	mov.f32 	%f1092, %f1066;
	mov.f32 	%f1093, %f1067;
	mov.f32 	%f1094, %f1068;
	mov.f32 	%f1095, %f1069;
	mov.f32 	%f1096, %f1070;
	mov.f32 	%f1097, %f1071;
	mov.f32 	%f1098, %f1072;
	mov.f32 	%f1099, %f1225;
	mov.f32 	%f1100, %f1073;
	mov.u32 	%r2166, %r2114;
	mov.u32 	%r2167, %r2115;
	mov.u32 	%r2168, %r2116;
	mov.u32 	%r2169, %r2117;
	mov.u32 	%r2170, %r2118;
	mov.u32 	%r2171, %r2119;
	mov.u32 	%r2172, %r2120;
	mov.u32 	%r2173, %r2121;
	mov.u32 	%r2174, %r2122;
	mov.u32 	%r2175, %r2123;
	mov.u32 	%r2176, %r2124;
	mov.u32 	%r2177, %r2125;
	mov.u32 	%r2178, %r2126;
	mov.u32 	%r2179, %r2127;
	mov.u32 	%r2180, %r2128;
	mov.u32 	%r2181, %r2129;
	mov.u32 	%r2182, %r2130;
	mov.u32 	%r2183, %r2131;
	mov.u32 	%r2184, %r2132;
	mov.u32 	%r2185, %r2133;
	mov.u32 	%r2186, %r2134;
	mov.u32 	%r2187, %r2135;
	mov.u32 	%r2188, %r2136;
	mov.u32 	%r2189, %r2137;
	mov.u32 	%r2190, %r2461;
	mov.u32 	%r2191, %r2138;
	mov.u32 	%r2193, %r2140;
	mov.u32 	%r2194, %r2141;
	mov.u32 	%r2195, %r2514;
	mov.u32 	%r2196, %r2142;
	mov.u32 	%r2197, %r2143;
	mov.u32 	%r2198, %r2144;
	mov.u32 	%r2199, %r2145;
	mov.u32 	%r2200, %r2146;
	mov.u32 	%r2201, %r2147;
	mov.u32 	%r2202, %r2148;
	mov.u32 	%r2203, %r2149;
	mov.u32 	%r2204, %r2150;
	mov.u32 	%r2205, %r2151;
	mov.u32 	%r2206, %r2152;
	mov.u32 	%r2207, %r2153;
	mov.u32 	%r2208, %r2154;
	mov.u32 	%r2209, %r2155;
	mov.u32 	%r2210, %r2156;
	mov.u32 	%r2211, %r2157;
	mov.u32 	%r2212, %r2158;
	mov.u32 	%r2213, %r2159;
	mov.u32 	%r2214, %r2160;
	mov.u32 	%r2215, %r2161;
	mov.u32 	%r2216, %r2162;
	mov.u32 	%r2217, %r2163;
	mov.u32 	%r2218, %r2164;
	mov.u32 	%r2219, %r2165;
	@%p453 bra 	$L__BB15_413;
	setp.leu.f32 	%p454, %f1251, %f1225;
	mov.f32 	%f1075, %f1049;
	mov.f32 	%f1076, %f1050;
	mov.f32 	%f1077, %f1051;
	mov.f32 	%f1078, %f1052;
	mov.f32 	%f1079, %f1053;
	mov.f32 	%f1080, %f1054;
	mov.f32 	%f1081, %f1055;
	mov.f32 	%f1082, %f1056;
	mov.f32 	%f1083, %f1057;
	mov.f32 	%f1084, %f1058;
	mov.f32 	%f1085, %f1059;
	mov.f32 	%f1086, %f1060;
	mov.f32 	%f1087, %f1061;
	mov.f32 	%f1088, %f1062;
	mov.f32 	%f1089, %f1063;
	mov.f32 	%f1090, %f1064;
	mov.f32 	%f1091, %f1065;
	mov.f32 	%f1092, %f1066;
	mov.f32 	%f1093, %f1067;
	mov.f32 	%f1094, %f1068;
	mov.f32 	%f1095, %f1069;
	mov.f32 	%f1096, %f1070;
	mov.f32 	%f1097, %f1071;
	mov.f32 	%f1098, %f1072;
	mov.f32 	%f1099, %f1073;
	mov.f32 	%f1100, %f1225;
	mov.u32 	%r2166, %r2114;
	mov.u32 	%r2167, %r2115;
	mov.u32 	%r2168, %r2116;
	mov.u32 	%r2169, %r2117;
	mov.u32 	%r2170, %r2118;
	mov.u32 	%r2171, %r2119;
	mov.u32 	%r2172, %r2120;
	mov.u32 	%r2173, %r2121;
	mov.u32 	%r2174, %r2122;
	mov.u32 	%r2175, %r2123;
	mov.u32 	%r2176, %r2124;
	mov.u32 	%r2177, %r2125;
	mov.u32 	%r2178, %r2126;
	mov.u32 	%r2179, %r2127;
	mov.u32 	%r2180, %r2128;
	mov.u32 	%r2181, %r2129;
	mov.u32 	%r2182, %r2130;
	mov.u32 	%r2183, %r2131;
	mov.u32 	%r2184, %r2132;
	mov.u32 	%r2185, %r2133;
	mov.u32 	%r2186, %r2134;
	mov.u32 	%r2187, %r2135;
	mov.u32 	%r2188, %r2136;
	mov.u32 	%r2189, %r2137;
	mov.u32 	%r2190, %r2138;
	mov.u32 	%r2191, %r2461;
	mov.u32 	%r2193, %r2140;
	mov.u32 	%r2194, %r2514;
	mov.u32 	%r2195, %r2141;
	mov.u32 	%r2196, %r2142;
	mov.u32 	%r2197, %r2143;
	mov.u32 	%r2198, %r2144;
	mov.u32 	%r2199, %r2145;
	mov.u32 	%r2200, %r2146;
	mov.u32 	%r2201, %r2147;
	mov.u32 	%r2202, %r2148;
	mov.u32 	%r2203, %r2149;
	mov.u32 	%r2204, %r2150;
	mov.u32 	%r2205, %r2151;
	mov.u32 	%r2206, %r2152;
	mov.u32 	%r2207, %r2153;
	mov.u32 	%r2208, %r2154;
	mov.u32 	%r2209, %r2155;
	mov.u32 	%r2210, %r2156;
	mov.u32 	%r2211, %r2157;
	mov.u32 	%r2212, %r2158;
	mov.u32 	%r2213, %r2159;
	mov.u32 	%r2214, %r2160;
	mov.u32 	%r2215, %r2161;
	mov.u32 	%r2216, %r2162;
	mov.u32 	%r2217, %r2163;
	mov.u32 	%r2218, %r2164;
	mov.u32 	%r2219, %r2165;
	@%p454 bra 	$L__BB15_413;
	mov.f32 	%f1075, %f1049;
	mov.f32 	%f1076, %f1050;
	mov.f32 	%f1077, %f1051;
	mov.f32 	%f1078, %f1052;
	mov.f32 	%f1079, %f1053;
	mov.f32 	%f1080, %f1054;
	mov.f32 	%f1081, %f1055;
	mov.f32 	%f1082, %f1056;
	mov.f32 	%f1083, %f1057;
	mov.f32 	%f1084, %f1058;
	mov.f32 	%f1085, %f1059;
	mov.f32 	%f1086, %f1060;
	mov.f32 	%f1087, %f1061;
	mov.f32 	%f1088, %f1062;
	mov.f32 	%f1089, %f1063;
	mov.f32 	%f1090, %f1064;
	mov.f32 	%f1091, %f1065;
	mov.f32 	%f1092, %f1066;
	mov.f32 	%f1093, %f1067;
	mov.f32 	%f1094, %f1068;
	mov.f32 	%f1095, %f1069;
	mov.f32 	%f1096, %f1070;
	mov.f32 	%f1097, %f1071;
	mov.f32 	%f1098, %f1072;
	mov.f32 	%f1099, %f1073;
	mov.f32 	%f1100, %f1251;
	mov.f32 	%f1251, %f1225;
	mov.u32 	%r2166, %r2114;
	mov.u32 	%r2167, %r2115;
	mov.u32 	%r2168, %r2116;
	mov.u32 	%r2169, %r2117;
	mov.u32 	%r2170, %r2118;
	mov.u32 	%r2171, %r2119;
	mov.u32 	%r2172, %r2120;
	mov.u32 	%r2173, %r2121;
	mov.u32 	%r2174, %r2122;
	mov.u32 	%r2175, %r2123;
	mov.u32 	%r2176, %r2124;
	mov.u32 	%r2177, %r2125;
	mov.u32 	%r2178, %r2126;
	mov.u32 	%r2179, %r2127;
	mov.u32 	%r2180, %r2128;
	mov.u32 	%r2181, %r2129;
	mov.u32 	%r2182, %r2130;
	mov.u32 	%r2183, %r2131;
	mov.u32 	%r2184, %r2132;
	mov.u32 	%r2185, %r2133;
	mov.u32 	%r2186, %r2134;
	mov.u32 	%r2187, %r2135;
	mov.u32 	%r2188, %r2136;
	mov.u32 	%r2189, %r2137;
	mov.u32 	%r2190, %r2138;
	mov.u32 	%r2191, %r2487;
	mov.u32 	%r2487, %r2461;
	mov.u32 	%r2193, %r2514;
	mov.u32 	%r2194, %r2140;
	mov.u32 	%r2195, %r2141;
	mov.u32 	%r2196, %r2142;
	mov.u32 	%r2197, %r2143;
	mov.u32 	%r2198, %r2144;
	mov.u32 	%r2199, %r2145;
	mov.u32 	%r2200, %r2146;
	mov.u32 	%r2201, %r2147;
	mov.u32 	%r2202, %r2148;
	mov.u32 	%r2203, %r2149;
	mov.u32 	%r2204, %r2150;
	mov.u32 	%r2205, %r2151;
	mov.u32 	%r2206, %r2152;
	mov.u32 	%r2207, %r2153;
	mov.u32 	%r2208, %r2154;
	mov.u32 	%r2209, %r2155;
	mov.u32 	%r2210, %r2156;
	mov.u32 	%r2211, %r2157;
	mov.u32 	%r2212, %r2158;
	mov.u32 	%r2213, %r2159;
	mov.u32 	%r2214, %r2160;
	mov.u32 	%r2215, %r2161;
	mov.u32 	%r2216, %r2162;
	mov.u32 	%r2217, %r2163;
	mov.u32 	%r2218, %r2164;
	mov.u32 	%r2219, %r2165;
$L__BB15_413:
	setp.leu.f32 	%p455, %f1075, %f1224;
	mov.f32 	%f1102, %f1224;
	mov.f32 	%f1103, %f1075;
	mov.f32 	%f1104, %f1076;
	mov.f32 	%f1105, %f1077;
	mov.f32 	%f1106, %f1078;
	mov.f32 	%f1107, %f1079;
	mov.f32 	%f1108, %f1080;
	mov.f32 	%f1109, %f1081;
	mov.f32 	%f1110, %f1082;
	mov.f32 	%f1111, %f1083;
	mov.f32 	%f1112, %f1084;
	mov.f32 	%f1113, %f1085;
	mov.f32 	%f1114, %f1086;
	mov.f32 	%f1115, %f1087;
	mov.f32 	%f1116, %f1088;
	mov.f32 	%f1117, %f1089;
	mov.f32 	%f1118, %f1090;
	mov.f32 	%f1119, %f1091;
	mov.f32 	%f1120, %f1092;
	mov.f32 	%f1121, %f1093;
	mov.f32 	%f1122, %f1094;
	mov.f32 	%f1123, %f1095;
	mov.f32 	%f1124, %f1096;
	mov.f32 	%f1125, %f1097;
	mov.f32 	%f1126, %f1098;
	mov.f32 	%f1127, %f1099;
	mov.f32 	%f1128, %f1100;
	mov.u32 	%r2220, %r2460;
	mov.u32 	%r2221, %r2166;
	mov.u32 	%r2222, %r2167;
	mov.u32 	%r2223, %r2168;
	mov.u32 	%r2224, %r2169;
	mov.u32 	%r2225, %r2170;
	mov.u32 	%r2226, %r2171;
	mov.u32 	%r2227, %r2172;
	mov.u32 	%r2228, %r2173;
	mov.u32 	%r2229, %r2174;
	mov.u32 	%r2230, %r2175;
	mov.u32 	%r2231, %r2176;
	mov.u32 	%r2232, %r2177;
	mov.u32 	%r2233, %r2178;
	mov.u32 	%r2234, %r2179;
	mov.u32 	%r2235, %r2180;
	mov.u32 	%r2236, %r2181;
	mov.u32 	%r2237, %r2182;
	mov.u32 	%r2238, %r2183;
	mov.u32 	%r2239, %r2184;
	mov.u32 	%r2240, %r2185;
	mov.u32 	%r2241, %r2186;
	mov.u32 	%r2242, %r2187;
	mov.u32 	%r2243, %r2188;
	mov.u32 	%r2244, %r2189;
	mov.u32 	%r2245, %r2190;
	mov.u32 	%r2246, %r2191;
	mov.u32 	%r2248, %r2193;
	mov.u32 	%r2249, %r2194;
	mov.u32 	%r2250, %r2195;
	mov.u32 	%r2251, %r2196;
	mov.u32 	%r2252, %r2197;
	mov.u32 	%r2253, %r2198;
	mov.u32 	%r2254, %r2199;
	mov.u32 	%r2255, %r2200;
	mov.u32 	%r2256, %r2201;
	mov.u32 	%r2257, %r2202;
	mov.u32 	%r2258, %r2203;
	mov.u32 	%r2259, %r2204;
	mov.u32 	%r2260, %r2205;
	mov.u32 	%r2261, %r2206;
	mov.u32 	%r2262, %r2207;
	mov.u32 	%r2263, %r2208;
	mov.u32 	%r2264, %r2209;
	mov.u32 	%r2265, %r2210;
	mov.u32 	%r2266, %r2211;
	mov.u32 	%r2267, %r2212;
	mov.u32 	%r2268, %r2213;
	mov.u32 	%r2269, %r2214;
	mov.u32 	%r2270, %r2215;
	mov.u32 	%r2271, %r2216;
	mov.u32 	%r2272, %r2217;
	mov.u32 	%r2273, %r2218;
	mov.u32 	%r2274, %r2219;
	mov.u32 	%r2275, %r2515;
	@%p455 bra 	$L__BB15_441;
	setp.leu.f32 	%p456, %f1076, %f1224;
	mov.f32 	%f1102, %f1075;
	mov.f32 	%f1103, %f1224;
	mov.f32 	%f1104, %f1076;
	mov.f32 	%f1105, %f1077;
	mov.f32 	%f1106, %f1078;
	mov.f32 	%f1107, %f1079;
	mov.f32 	%f1108, %f1080;
	mov.f32 	%f1109, %f1081;
	mov.f32 	%f1110, %f1082;
	mov.f32 	%f1111, %f1083;
	mov.f32 	%f1112, %f1084;
	mov.f32 	%f1113, %f1085;
	mov.f32 	%f1114, %f1086;
	mov.f32 	%f1115, %f1087;
	mov.f32 	%f1116, %f1088;
	mov.f32 	%f1117, %f1089;
	mov.f32 	%f1118, %f1090;
	mov.f32 	%f1119, %f1091;
	mov.f32 	%f1120, %f1092;
	mov.f32 	%f1121, %f1093;
	mov.f32 	%f1122, %f1094;
	mov.f32 	%f1123, %f1095;
	mov.f32 	%f1124, %f1096;
	mov.f32 	%f1125, %f1097;
	mov.f32 	%f1126, %f1098;
	mov.f32 	%f1127, %f1099;
	mov.f32 	%f1128, %f1100;
	mov.u32 	%r2220, %r2166;
	mov.u32 	%r2221, %r2460;
	mov.u32 	%r2222, %r2167;
	mov.u32 	%r2223, %r2168;
	mov.u32 	%r2224, %r2169;
	mov.u32 	%r2225, %r2170;
	mov.u32 	%r2226, %r2171;
	mov.u32 	%r2227, %r2172;
	mov.u32 	%r2228, %r2173;
	mov.u32 	%r2229, %r2174;
	mov.u32 	%r2230, %r2175;
	mov.u32 	%r2231, %r2176;
	mov.u32 	%r2232, %r2177;
	mov.u32 	%r2233, %r2178;
	mov.u32 	%r2234, %r2179;
	mov.u32 	%r2235, %r2180;
	mov.u32 	%r2236, %r2181;
	mov.u32 	%r2237, %r2182;
	mov.u32 	%r2238, %r2183;
	mov.u32 	%r2239, %r2184;
	mov.u32 	%r2240, %r2185;
	mov.u32 	%r2241, %r2186;
	mov.u32 	%r2242, %r2187;
	mov.u32 	%r2243, %r2188;
	mov.u32 	%r2244, %r2189;
	mov.u32 	%r2245, %r2190;
	mov.u32 	%r2246, %r2191;
	mov.u32 	%r2248, %r2193;
	mov.u32 	%r2249, %r2194;
	mov.u32 	%r2250, %r2195;
	mov.u32 	%r2251, %r2196;
	mov.u32 	%r2252, %r2197;
	mov.u32 	%r2253, %r2198;
	mov.u32 	%r2254, %r2199;
	mov.u32 	%r2255, %r2200;
	mov.u32 	%r2256, %r2201;
	mov.u32 	%r2257, %r2202;
	mov.u32 	%r2258, %r2203;
	mov.u32 	%r2259, %r2204;
	mov.u32 	%r2260, %r2205;
	mov.u32 	%r2261, %r2206;
	mov.u32 	%r2262, %r2207;
	mov.u32 	%r2263, %r2208;
	mov.u32 	%r2264, %r2209;
	mov.u32 	%r2265, %r2210;
	mov.u32 	%r2266, %r2211;
	mov.u32 	%r2267, %r2212;
	mov.u32 	%r2268, %r2213;
	mov.u32 	%r2269, %r2214;
	mov.u32 	%r2270, %r2215;
	mov.u32 	%r2271, %r2216;
	mov.u32 	%r2272, %r2217;
	mov.u32 	%r2273, %r2218;
	mov.u32 	%r2274, %r2515;
	mov.u32 	%r2275, %r2219;
	@%p456 bra 	$L__BB15_441;
	setp.leu.f32 	%p457, %f1077, %f1224;
	mov.f32 	%f1102, %f1075;
	mov.f32 	%f1103, %f1076;
	mov.f32 	%f1104, %f1224;
	mov.f32 	%f1105, %f1077;
	mov.f32 	%f1106, %f1078;
	mov.f32 	%f1107, %f1079;
	mov.f32 	%f1108, %f1080;
	mov.f32 	%f1109, %f1081;
	mov.f32 	%f1110, %f1082;
	mov.f32 	%f1111, %f1083;
	mov.f32 	%f1112, %f1084;
	mov.f32 	%f1113, %f1085;
	mov.f32 	%f1114, %f1086;
	mov.f32 	%f1115, %f1087;
	mov.f32 	%f1116, %f1088;
	mov.f32 	%f1117, %f1089;
	mov.f32 	%f1118, %f1090;
	mov.f32 	%f1119, %f1091;
	mov.f32 	%f1120, %f1092;
	mov.f32 	%f1121, %f1093;
	mov.f32 	%f1122, %f1094;
	mov.f32 	%f1123, %f1095;
	mov.f32 	%f1124, %f1096;
	mov.f32 	%f1125, %f1097;
	mov.f32 	%f1126, %f1098;
	mov.f32 	%f1127, %f1099;
	mov.f32 	%f1128, %f1100;
	mov.u32 	%r2220, %r2166;
	mov.u32 	%r2221, %r2167;
	mov.u32 	%r2222, %r2460;
	mov.u32 	%r2223, %r2168;
	mov.u32 	%r2224, %r2169;
	mov.u32 	%r2225, %r2170;
	mov.u32 	%r2226, %r2171;
	mov.u32 	%r2227, %r2172;
	mov.u32 	%r2228, %r2173;
	mov.u32 	%r2229, %r2174;
	mov.u32 	%r2230, %r2175;
	mov.u32 	%r2231, %r2176;
	mov.u32 	%r2232, %r2177;
	mov.u32 	%r2233, %r2178;
	mov.u32 	%r2234, %r2179;
	mov.u32 	%r2235, %r2180;
	mov.u32 	%r2236, %r2181;
	mov.u32 	%r2237, %r2182;
	mov.u32 	%r2238, %r2183;
	mov.u32 	%r2239, %r2184;
	mov.u32 	%r2240, %r2185;
	mov.u32 	%r2241, %r2186;
	mov.u32 	%r2242, %r2187;
	mov.u32 	%r2243, %r2188;
	mov.u32 	%r2244, %r2189;
	mov.u32 	%r2245, %r2190;
	mov.u32 	%r2246, %r2191;
	mov.u32 	%r2248, %r2193;
	mov.u32 	%r2249, %r2194;
	mov.u32 	%r2250, %r2195;
	mov.u32 	%r2251, %r2196;
	mov.u32 	%r2252, %r2197;
	mov.u32 	%r2253, %r2198;
	mov.u32 	%r2254, %r2199;
	mov.u32 	%r2255, %r2200;
	mov.u32 	%r2256, %r2201;
	mov.u32 	%r2257, %r2202;
	mov.u32 	%r2258, %r2203;
	mov.u32 	%r2259, %r2204;
	mov.u32 	%r2260, %r2205;
	mov.u32 	%r2261, %r2206;
	mov.u32 	%r2262, %r2207;
	mov.u32 	%r2263, %r2208;
	mov.u32 	%r2264, %r2209;
	mov.u32 	%r2265, %r2210;
	mov.u32 	%r2266, %r2211;
	mov.u32 	%r2267, %r2212;
	mov.u32 	%r2268, %r2213;
	mov.u32 	%r2269, %r2214;
	mov.u32 	%r2270, %r2215;
	mov.u32 	%r2271, %r2216;
	mov.u32 	%r2272, %r2217;
	mov.u32 	%r2273, %r2515;
	mov.u32 	%r2274, %r2218;
	mov.u32 	%r2275, %r2219;
	@%p457 bra 	$L__BB15_441;
	setp.leu.f32 	%p458, %f1078, %f1224;
	mov.f32 	%f1102, %f1075;
	mov.f32 	%f1103, %f1076;
	mov.f32 	%f1104, %f1077;
	mov.f32 	%f1105, %f1224;
	mov.f32 	%f1106, %f1078;
	mov.f32 	%f1107, %f1079;
	mov.f32 	%f1108, %f1080;
	mov.f32 	%f1109, %f1081;
	mov.f32 	%f1110, %f1082;
	mov.f32 	%f1111, %f1083;
	mov.f32 	%f1112, %f1084;
	mov.f32 	%f1113, %f1085;
	mov.f32 	%f1114, %f1086;
	mov.f32 	%f1115, %f1087;
	mov.f32 	%f1116, %f1088;
	mov.f32 	%f1117, %f1089;
	mov.f32 	%f1118, %f1090;
	mov.f32 	%f1119, %f1091;
	mov.f32 	%f1120, %f1092;
	mov.f32 	%f1121, %f1093;
	mov.f32 	%f1122, %f1094;
	mov.f32 	%f1123, %f1095;
	mov.f32 	%f1124, %f1096;
	mov.f32 	%f1125, %f1097;
	mov.f32 	%f1126, %f1098;
	mov.f32 	%f1127, %f1099;
	mov.f32 	%f1128, %f1100;
	mov.u32 	%r2220, %r2166;
	mov.u32 	%r2221, %r2167;
	mov.u32 	%r2222, %r2168;
	mov.u32 	%r2223, %r2460;
	mov.u32 	%r2224, %r2169;
	mov.u32 	%r2225, %r2170;
	mov.u32 	%r2226, %r2171;
	mov.u32 	%r2227, %r2172;
	mov.u32 	%r2228, %r2173;
	mov.u32 	%r2229, %r2174;
	mov.u32 	%r2230, %r2175;
	mov.u32 	%r2231, %r2176;
	mov.u32 	%r2232, %r2177;
	mov.u32 	%r2233, %r2178;
	mov.u32 	%r2234, %r2179;
	mov.u32 	%r2235, %r2180;
	mov.u32 	%r2236, %r2181;
	mov.u32 	%r2237, %r2182;
	mov.u32 	%r2238, %r2183;
	mov.u32 	%r2239, %r2184;
	mov.u32 	%r2240, %r2185;
	mov.u32 	%r2241, %r2186;
	mov.u32 	%r2242, %r2187;
	mov.u32 	%r2243, %r2188;
	mov.u32 	%r2244, %r2189;
	mov.u32 	%r2245, %r2190;
	mov.u32 	%r2246, %r2191;
	mov.u32 	%r2248, %r2193;
	mov.u32 	%r2249, %r2194;
	mov.u32 	%r2250, %r2195;
	mov.u32 	%r2251, %r2196;
	mov.u32 	%r2252, %r2197;
	mov.u32 	%r2253, %r2198;
	mov.u32 	%r2254, %r2199;
	mov.u32 	%r2255, %r2200;
	mov.u32 	%r2256, %r2201;
	mov.u32 	%r2257, %r2202;
	mov.u32 	%r2258, %r2203;
	mov.u32 	%r2259, %r2204;
	mov.u32 	%r2260, %r2205;
	mov.u32 	%r2261, %r2206;
	mov.u32 	%r2262, %r2207;
	mov.u32 	%r2263, %r2208;
	mov.u32 	%r2264, %r2209;
	mov.u32 	%r2265, %r2210;
	mov.u32 	%r2266, %r2211;
	mov.u32 	%r2267, %r2212;
	mov.u32 	%r2268, %r2213;
	mov.u32 	%r2269, %r2214;
	mov.u32 	%r2270, %r2215;
	mov.u32 	%r2271, %r2216;
	mov.u32 	%r2272, %r2515;
	mov.u32 	%r2273, %r2217;
	mov.u32 	%r2274, %r2218;
	mov.u32 	%r2275, %r2219;
	@%p458 bra 	$L__BB15_441;
	setp.leu.f32 	%p459, %f1079, %f1224;
	mov.f32 	%f1102, %f1075;
	mov.f32 	%f1103, %f1076;
	mov.f32 	%f1104, %f1077;
	mov.f32 	%f1105, %f1078;
	mov.f32 	%f1106, %f1224;
	mov.f32 	%f1107, %f1079;
	mov.f32 	%f1108, %f1080;
	mov.f32 	%f1109, %f1081;
	mov.f32 	%f1110, %f1082;
	mov.f32 	%f1111, %f1083;
	mov.f32 	%f1112, %f1084;
	mov.f32 	%f1113, %f1085;
	mov.f32 	%f1114, %f1086;
	mov.f32 	%f1115, %f1087;
	mov.f32 	%f1116, %f1088;
	mov.f32 	%f1117, %f1089;
	mov.f32 	%f1118, %f1090;
	mov.f32 	%f1119, %f1091;
	mov.f32 	%f1120, %f1092;
	mov.f32 	%f1121, %f1093;
	mov.f32 	%f1122, %f1094;
	mov.f32 	%f1123, %f1095;
	mov.f32 	%f1124, %f1096;
	mov.f32 	%f1125, %f1097;
	mov.f32 	%f1126, %f1098;
	mov.f32 	%f1127, %f1099;
	mov.f32 	%f1128, %f1100;
	mov.u32 	%r2220, %r2166;
	mov.u32 	%r2221, %r2167;
	mov.u32 	%r2222, %r2168;
	mov.u32 	%r2223, %r2169;
	mov.u32 	%r2224, %r2460;
	mov.u32 	%r2225, %r2170;
	mov.u32 	%r2226, %r2171;
	mov.u32 	%r2227, %r2172;
	mov.u32 	%r2228, %r2173;
	mov.u32 	%r2229, %r2174;
	mov.u32 	%r2230, %r2175;
	mov.u32 	%r2231, %r2176;
	mov.u32 	%r2232, %r2177;
	mov.u32 	%r2233, %r2178;
	mov.u32 	%r2234, %r2179;
	mov.u32 	%r2235, %r2180;
	mov.u32 	%r2236, %r2181;
	mov.u32 	%r2237, %r2182;
	mov.u32 	%r2238, %r2183;
	mov.u32 	%r2239, %r2184;
	mov.u32 	%r2240, %r2185;
	mov.u32 	%r2241, %r2186;
	mov.u32 	%r2242, %r2187;
	mov.u32 	%r2243, %r2188;
	mov.u32 	%r2244, %r2189;
	mov.u32 	%r2245, %r2190;
	mov.u32 	%r2246, %r2191;
	mov.u32 	%r2248, %r2193;
	mov.u32 	%r2249, %r2194;
	mov.u32 	%r2250, %r2195;
	mov.u32 	%r2251, %r2196;
	mov.u32 	%r2252, %r2197;
	mov.u32 	%r2253, %r2198;
	mov.u32 	%r2254, %r2199;
	mov.u32 	%r2255, %r2200;
	mov.u32 	%r2256, %r2201;
	mov.u32 	%r2257, %r2202;
	mov.u32 	%r2258, %r2203;
	mov.u32 	%r2259, %r2204;
	mov.u32 	%r2260, %r2205;
	mov.u32 	%r2261, %r2206;
	mov.u32 	%r2262, %r2207;
	mov.u32 	%r2263, %r2208;
	mov.u32 	%r2264, %r2209;
	mov.u32 	%r2265, %r2210;
	mov.u32 	%r2266, %r2211;
	mov.u32 	%r2267, %r2212;
	mov.u32 	%r2268, %r2213;
	mov.u32 	%r2269, %r2214;
	mov.u32 	%r2270, %r2215;
	mov.u32 	%r2271, %r2515;
	mov.u32 	%r2272, %r2216;
	mov.u32 	%r2273, %r2217;
	mov.u32 	%r2274, %r2218;
	mov.u32 	%r2275, %r2219;
	@%p459 bra 	$L__BB15_441;
	setp.leu.f32 	%p460, %f1080, %f1224;
	mov.f32 	%f1102, %f1075;
	mov.f32 	%f1103, %f1076;
	mov.f32 	%f1104, %f1077;
	mov.f32 	%f1105, %f1078;
	mov.f32 	%f1106, %f1079;
	mov.f32 	%f1107, %f1224;
	mov.f32 	%f1108, %f1080;
	mov.f32 	%f1109, %f1081;
	mov.f32 	%f1110, %f1082;
	mov.f32 	%f1111, %f1083;
	mov.f32 	%f1112, %f1084;
	mov.f32 	%f1113, %f1085;
	mov.f32 	%f1114, %f1086;
	mov.f32 	%f1115, %f1087;
	mov.f32 	%f1116, %f1088;
	mov.f32 	%f1117, %f1089;
	mov.f32 	%f1118, %f1090;
	mov.f32 	%f1119, %f1091;
	mov.f32 	%f1120, %f1092;
	mov.f32 	%f1121, %f1093;
	mov.f32 	%f1122, %f1094;
	mov.f32 	%f1123, %f1095;
	mov.f32 	%f1124, %f1096;
	mov.f32 	%f1125, %f1097;
	mov.f32 	%f1126, %f1098;
	mov.f32 	%f1127, %f1099;
	mov.f32 	%f1128, %f1100;
	mov.u32 	%r2220, %r2166;
	mov.u32 	%r2221, %r2167;
	mov.u32 	%r2222, %r2168;
	mov.u32 	%r2223, %r2169;
	mov.u32 	%r2224, %r2170;
	mov.u32 	%r2225, %r2460;
	mov.u32 	%r2226, %r2171;
	mov.u32 	%r2227, %r2172;
	mov.u32 	%r2228, %r2173;
	mov.u32 	%r2229, %r2174;
	mov.u32 	%r2230, %r2175;
	mov.u32 	%r2231, %r2176;
	mov.u32 	%r2232, %r2177;
	mov.u32 	%r2233, %r2178;
	mov.u32 	%r2234, %r2179;
	mov.u32 	%r2235, %r2180;
	mov.u32 	%r2236, %r2181;
	mov.u32 	%r2237, %r2182;
	mov.u32 	%r2238, %r2183;
	mov.u32 	%r2239, %r2184;
	mov.u32 	%r2240, %r2185;
	mov.u32 	%r2241, %r2186;
	mov.u32 	%r2242, %r2187;
	mov.u32 	%r2243, %r2188;
	mov.u32 	%r2244, %r2189;
	mov.u32 	%r2245, %r2190;
	mov.u32 	%r2246, %r2191;
	mov.u32 	%r2248, %r2193;
	mov.u32 	%r2249, %r2194;
	mov.u32 	%r2250, %r2195;
	mov.u32 	%r2251, %r2196;
	mov.u32 	%r2252, %r2197;
	mov.u32 	%r2253, %r2198;
	mov.u32 	%r2254, %r2199;
	mov.u32 	%r2255, %r2200;
	mov.u32 	%r2256, %r2201;
	mov.u32 	%r2257, %r2202;
	mov.u32 	%r2258, %r2203;
	mov.u32 	%r2259, %r2204;
	mov.u32 	%r2260, %r2205;
	mov.u32 	%r2261, %r2206;
	mov.u32 	%r2262, %r2207;
	mov.u32 	%r2263, %r2208;
	mov.u32 	%r2264, %r2209;
	mov.u32 	%r2265, %r2210;
	mov.u32 	%r2266, %r2211;
	mov.u32 	%r2267, %r2212;
	mov.u32 	%r2268, %r2213;
	mov.u32 	%r2269, %r2214;
	mov.u32 	%r2270, %r2515;
	mov.u32 	%r2271, %r2215;
	mov.u32 	%r2272, %r2216;
	mov.u32 	%r2273, %r2217;
	mov.u32 	%r2274, %r2218;
	mov.u32 	%r2275, %r2219;
	@%p460 bra 	$L__BB15_441;
	setp.leu.f32 	%p461, %f1081, %f1224;
	mov.f32 	%f1102, %f1075;
	mov.f32 	%f1103, %f1076;
	mov.f32 	%f1104, %f1077;
	mov.f32 	%f1105, %f1078;
	mov.f32 	%f1106, %f1079;
	mov.f32 	%f1107, %f1080;
	mov.f32 	%f1108, %f1224;
	mov.f32 	%f1109, %f1081;
	mov.f32 	%f1110, %f1082;
	mov.f32 	%f1111, %f1083;
	mov.f32 	%f1112, %f1084;
	mov.f32 	%f1113, %f1085;
	mov.f32 	%f1114, %f1086;
	mov.f32 	%f1115, %f1087;
	mov.f32 	%f1116, %f1088;
	mov.f32 	%f1117, %f1089;
	mov.f32 	%f1118, %f1090;
	mov.f32 	%f1119, %f1091;
	mov.f32 	%f1120, %f1092;
	mov.f32 	%f1121, %f1093;
	mov.f32 	%f1122, %f1094;
	mov.f32 	%f1123, %f1095;
	mov.f32 	%f1124, %f1096;
	mov.f32 	%f1125, %f1097;
	mov.f32 	%f1126, %f1098;
	mov.f32 	%f1127, %f1099;
	mov.f32 	%f1128, %f1100;
	mov.u32 	%r2220, %r2166;
	mov.u32 	%r2221, %r2167;
	mov.u32 	%r2222, %r2168;
	mov.u32 	%r2223, %r2169;
	mov.u32 	%r2224, %r2170;
	mov.u32 	%r2225, %r2171;
	mov.u32 	%r2226, %r2460;
	mov.u32 	%r2227, %r2172;
	mov.u32 	%r2228, %r2173;
	mov.u32 	%r2229, %r2174;
	mov.u32 	%r2230, %r2175;
	mov.u32 	%r2231, %r2176;
	mov.u32 	%r2232, %r2177;
	mov.u32 	%r2233, %r2178;
	mov.u32 	%r2234, %r2179;
	mov.u32 	%r2235, %r2180;
	mov.u32 	%r2236, %r2181;
	mov.u32 	%r2237, %r2182;
	mov.u32 	%r2238, %r2183;
	mov.u32 	%r2239, %r2184;
	mov.u32 	%r2240, %r2185;
	mov.u32 	%r2241, %r2186;
	mov.u32 	%r2242, %r2187;
	mov.u32 	%r2243, %r2188;
	mov.u32 	%r2244, %r2189;
	mov.u32 	%r2245, %r2190;
	mov.u32 	%r2246, %r2191;
	mov.u32 	%r2248, %r2193;
	mov.u32 	%r2249, %r2194;
	mov.u32 	%r2250, %r2195;
	mov.u32 	%r2251, %r2196;
	mov.u32 	%r2252, %r2197;
	mov.u32 	%r2253, %r2198;
	mov.u32 	%r2254, %r2199;
	mov.u32 	%r2255, %r2200;
	mov.u32 	%r2256, %r2201;
	mov.u32 	%r2257, %r2202;
	mov.u32 	%r2258, %r2203;
	mov.u32 	%r2259, %r2204;
	mov.u32 	%r2260, %r2205;
	mov.u32 	%r2261, %r2206;
	mov.u32 	%r2262, %r2207;
	mov.u32 	%r2263, %r2208;
	mov.u32 	%r2264, %r2209;
	mov.u32 	%r2265, %r2210;
	mov.u32 	%r2266, %r2211;
	mov.u32 	%r2267, %r2212;
	mov.u32 	%r2268, %r2213;
	mov.u32 	%r2269, %r2515;
	mov.u32 	%r2270, %r2214;
	mov.u32 	%r2271, %r2215;
	mov.u32 	%r2272, %r2216;
	mov.u32 	%r2273, %r2217;
	mov.u32 	%r2274, %r2218;
	mov.u32 	%r2275, %r2219;
	@%p461 bra 	$L__BB15_441;
	setp.leu.f32 	%p462, %f1082, %f1224;
	mov.f32 	%f1102, %f1075;
	mov.f32 	%f1103, %f1076;
	mov.f32 	%f1104, %f1077;
	mov.f32 	%f1105, %f1078;
	mov.f32 	%f1106, %f1079;
	mov.f32 	%f1107, %f1080;
	mov.f32 	%f1108, %f1081;
	mov.f32 	%f1109, %f1224;
	mov.f32 	%f1110, %f1082;
	mov.f32 	%f1111, %f1083;
	mov.f32 	%f1112, %f1084;
	mov.f32 	%f1113, %f1085;
	mov.f32 	%f1114, %f1086;
	mov.f32 	%f1115, %f1087;
	mov.f32 	%f1116, %f1088;
	mov.f32 	%f1117, %f1089;
	mov.f32 	%f1118, %f1090;
	mov.f32 	%f1119, %f1091;
	mov.f32 	%f1120, %f1092;
	mov.f32 	%f1121, %f1093;
	mov.f32 	%f1122, %f1094;
	mov.f32 	%f1123, %f1095;
	mov.f32 	%f1124, %f1096;
	mov.f32 	%f1125, %f1097;
	mov.f32 	%f1126, %f1098;
	mov.f32 	%f1127, %f1099;
	mov.f32 	%f1128, %f1100;
	mov.u32 	%r2220, %r2166;
	mov.u32 	%r2221, %r2167;
	mov.u32 	%r2222, %r2168;
	mov.u32 	%r2223, %r2169;
	mov.u32 	%r2224, %r2170;
	mov.u32 	%r2225, %r2171;
	mov.u32 	%r2226, %r2172;
	mov.u32 	%r2227, %r2460;
	mov.u32 	%r2228, %r2173;
	mov.u32 	%r2229, %r2174;
	mov.u32 	%r2230, %r2175;
	mov.u32 	%r2231, %r2176;
	mov.u32 	%r2232, %r2177;
	mov.u32 	%r2233, %r2178;
	mov.u32 	%r2234, %r2179;
	mov.u32 	%r2235, %r2180;
	mov.u32 	%r2236, %r2181;
	mov.u32 	%r2237, %r2182;
	mov.u32 	%r2238, %r2183;
	mov.u32 	%r2239, %r2184;
	mov.u32 	%r2240, %r2185;
	mov.u32 	%r2241, %r2186;
	mov.u32 	%r2242, %r2187;
	mov.u32 	%r2243, %r2188;
	mov.u32 	%r2244, %r2189;
	mov.u32 	%r2245, %r2190;
	mov.u32 	%r2246, %r2191;
	mov.u32 	%r2248, %r2193;
	mov.u32 	%r2249, %r2194;
	mov.u32 	%r2250, %r2195;
	mov.u32 	%r2251, %r2196;
	mov.u32 	%r2252, %r2197;
	mov.u32 	%r2253, %r2198;
	mov.u32 	%r2254, %r2199;
	mov.u32 	%r2255, %r2200;
	mov.u32 	%r2256, %r2201;
	mov.u32 	%r2257, %r2202;
	mov.u32 	%r2258, %r2203;
	mov.u32 	%r2259, %r2204;
	mov.u32 	%r2260, %r2205;
	mov.u32 	%r2261, %r2206;
	mov.u32 	%r2262, %r2207;
	mov.u32 	%r2263, %r2208;
	mov.u32 	%r2264, %r2209;
	mov.u32 	%r2265, %r2210;
	mov.u32 	%r2266, %r2211;
	mov.u32 	%r2267, %r2212;
	mov.u32 	%r2268, %r2515;
	mov.u32 	%r2269, %r2213;
	mov.u32 	%r2270, %r2214;
	mov.u32 	%r2271, %r2215;
	mov.u32 	%r2272, %r2216;
	mov.u32 	%r2273, %r2217;
	mov.u32 	%r2274, %r2218;
	mov.u32 	%r2275, %r2219;
	@%p462 bra 	$L__BB15_441;
	setp.leu.f32 	%p463, %f1083, %f1224;
	mov.f32 	%f1102, %f1075;
	mov.f32 	%f1103, %f1076;
	mov.f32 	%f1104, %f1077;
	mov.f32 	%f1105, %f1078;
	mov.f32 	%f1106, %f1079;
	mov.f32 	%f1107, %f1080;
	mov.f32 	%f1108, %f1081;
	mov.f32 	%f1109, %f1082;
	mov.f32 	%f1110, %f1224;
	mov.f32 	%f1111, %f1083;
	mov.f32 	%f1112, %f1084;
	mov.f32 	%f1113, %f1085;
	mov.f32 	%f1114, %f1086;
	mov.f32 	%f1115, %f1087;
	mov.f32 	%f1116, %f1088;
	mov.f32 	%f1117, %f1089;
	mov.f32 	%f1118, %f1090;
	mov.f32 	%f1119, %f1091;
	mov.f32 	%f1120, %f1092;
	mov.f32 	%f1121, %f1093;
	mov.f32 	%f1122, %f1094;
	mov.f32 	%f1123, %f1095;
	mov.f32 	%f1124, %f1096;
	mov.f32 	%f1125, %f1097;
	mov.f32 	%f1126, %f1098;
	mov.f32 	%f1127, %f1099;
	mov.f32 	%f1128, %f1100;
	mov.u32 	%r2220, %r2166;
	mov.u32 	%r2221, %r2167;
	mov.u32 	%r2222, %r2168;
	mov.u32 	%r2223, %r2169;
	mov.u32 	%r2224, %r2170;
	mov.u32 	%r2225, %r2171;
	mov.u32 	%r2226, %r2172;
	mov.u32 	%r2227, %r2173;
	mov.u32 	%r2228, %r2460;
	mov.u32 	%r2229, %r2174;
	mov.u32 	%r2230, %r2175;
	mov.u32 	%r2231, %r2176;
	mov.u32 	%r2232, %r2177;
	mov.u32 	%r2233, %r2178;
	mov.u32 	%r2234, %r2179;
	mov.u32 	%r2235, %r2180;
	mov.u32 	%r2236, %r2181;
	mov.u32 	%r2237, %r2182;
	mov.u32 	%r2238, %r2183;
	mov.u32 	%r2239, %r2184;
	mov.u32 	%r2240, %r2185;
	mov.u32 	%r2241, %r2186;
	mov.u32 	%r2242, %r2187;
	mov.u32 	%r2243, %r2188;
	mov.u32 	%r2244, %r2189;
	mov.u32 	%r2245, %r2190;
	mov.u32 	%r2246, %r2191;
	mov.u32 	%r2248, %r2193;
	mov.u32 	%r2249, %r2194;
	mov.u32 	%r2250, %r2195;
	mov.u32 	%r2251, %r2196;
	mov.u32 	%r2252, %r2197;
	mov.u32 	%r2253, %r2198;
	mov.u32 	%r2254, %r2199;
	mov.u32 	%r2255, %r2200;
	mov.u32 	%r2256, %r2201;
	mov.u32 	%r2257, %r2202;
	mov.u32 	%r2258, %r2203;
	mov.u32 	%r2259, %r2204;
	mov.u32 	%r2260, %r2205;
	mov.u32 	%r2261, %r2206;
	mov.u32 	%r2262, %r2207;
	mov.u32 	%r2263, %r2208;
	mov.u32 	%r2264, %r2209;
	mov.u32 	%r2265, %r2210;
	mov.u32 	%r2266, %r2211;
	mov.u32 	%r2267, %r2515;
	mov.u32 	%r2268, %r2212;
	mov.u32 	%r2269, %r2213;
	mov.u32 	%r2270, %r2214;
	mov.u32 	%r2271, %r2215;
	mov.u32 	%r2272, %r2216;
	mov.u32 	%r2273, %r2217;
	mov.u32 	%r2274, %r2218;
	mov.u32 	%r2275, %r2219;
	@%p463 bra 	$L__BB15_441;
	setp.leu.f32 	%p464, %f1084, %f1224;
	mov.f32 	%f1102, %f1075;
	mov.f32 	%f1103, %f1076;
	mov.f32 	%f1104, %f1077;
	mov.f32 	%f1105, %f1078;
	mov.f32 	%f1106, %f1079;
	mov.f32 	%f1107, %f1080;
	mov.f32 	%f1108, %f1081;
	mov.f32 	%f1109, %f1082;
	mov.f32 	%f1110, %f1083;
	mov.f32 	%f1111, %f1224;
	mov.f32 	%f1112, %f1084;
	mov.f32 	%f1113, %f1085;
	mov.f32 	%f1114, %f1086;
	mov.f32 	%f1115, %f1087;
	mov.f32 	%f1116, %f1088;
	mov.f32 	%f1117, %f1089;
	mov.f32 	%f1118, %f1090;
	mov.f32 	%f1119, %f1091;
	mov.f32 	%f1120, %f1092;
	mov.f32 	%f1121, %f1093;
	mov.f32 	%f1122, %f1094;
	mov.f32 	%f1123, %f1095;
	mov.f32 	%f1124, %f1096;
	mov.f32 	%f1125, %f1097;
	mov.f32 	%f1126, %f1098;
	mov.f32 	%f1127, %f1099;
	mov.f32 	%f1128, %f1100;
	mov.u32 	%r2220, %r2166;
	mov.u32 	%r2221, %r2167;
	mov.u32 	%r2222, %r2168;
	mov.u32 	%r2223, %r2169;
	mov.u32 	%r2224, %r2170;
	mov.u32 	%r2225, %r2171;
	mov.u32 	%r2226, %r2172;
	mov.u32 	%r2227, %r2173;
	mov.u32 	%r2228, %r2174;
	mov.u32 	%r2229, %r2460;
	mov.u32 	%r2230, %r2175;
	mov.u32 	%r2231, %r2176;
	mov.u32 	%r2232, %r2177;
	mov.u32 	%r2233, %r2178;
	mov.u32 	%r2234, %r2179;
	mov.u32 	%r2235, %r2180;
	mov.u32 	%r2236, %r2181;
	mov.u32 	%r2237, %r2182;
	mov.u32 	%r2238, %r2183;
	mov.u32 	%r2239, %r2184;
	mov.u32 	%r2240, %r2185;
	mov.u32 	%r2241, %r2186;
	mov.u32 	%r2242, %r2187;
	mov.u32 	%r2243, %r2188;
	mov.u32 	%r2244, %r2189;
	mov.u32 	%r2245, %r2190;
	mov.u32 	%r2246, %r2191;
	mov.u32 	%r2248, %r2193;
	mov.u32 	%r2249, %r2194;
	mov.u32 	%r2250, %r2195;
	mov.u32 	%r2251, %r2196;
	mov.u32 	%r2252, %r2197;
	mov.u32 	%r2253, %r2198;
	mov.u32 	%r2254, %r2199;
	mov.u32 	%r2255, %r2200;
	mov.u32 	%r2256, %r2201;
	mov.u32 	%r2257, %r2202;
	mov.u32 	%r2258, %r2203;
	mov.u32 	%r2259, %r2204;
	mov.u32 	%r2260, %r2205;
	mov.u32 	%r2261, %r2206;
	mov.u32 	%r2262, %r2207;
	mov.u32 	%r2263, %r2208;
	mov.u32 	%r2264, %r2209;
	mov.u32 	%r2265, %r2210;
	mov.u32 	%r2266, %r2515;
	mov.u32 	%r2267, %r2211;
	mov.u32 	%r2268, %r2212;
	mov.u32 	%r2269, %r2213;
	mov.u32 	%r2270, %r2214;
	mov.u32 	%r2271, %r2215;
	mov.u32 	%r2272, %r2216;
	mov.u32 	%r2273, %r2217;
	mov.u32 	%r2274, %r2218;
	mov.u32 	%r2275, %r2219;
	@%p464 bra 	$L__BB15_441;
	setp.leu.f32 	%p465, %f1085, %f1224;
	mov.f32 	%f1102, %f1075;
	mov.f32 	%f1103, %f1076;
	mov.f32 	%f1104, %f1077;
	mov.f32 	%f1105, %f1078;
	mov.f32 	%f1106, %f1079;
	mov.f32 	%f1107, %f1080;
	mov.f32 	%f1108, %f1081;
	mov.f32 	%f1109, %f1082;
	mov.f32 	%f1110, %f1083;
	mov.f32 	%f1111, %f1084;
	mov.f32 	%f1112, %f1224;
	mov.f32 	%f1113, %f1085;
	mov.f32 	%f1114, %f1086;
	mov.f32 	%f1115, %f1087;
	mov.f32 	%f1116, %f1088;
	mov.f32 	%f1117, %f1089;
	mov.f32 	%f1118, %f1090;
	mov.f32 	%f1119, %f1091;
	mov.f32 	%f1120, %f1092;
	mov.f32 	%f1121, %f1093;
	mov.f32 	%f1122, %f1094;
	mov.f32 	%f1123, %f1095;
	mov.f32 	%f1124, %f1096;
	mov.f32 	%f1125, %f1097;
	mov.f32 	%f1126, %f1098;
	mov.f32 	%f1127, %f1099;
	mov.f32 	%f1128, %f1100;
	mov.u32 	%r2220, %r2166;
	mov.u32 	%r2221, %r2167;
	mov.u32 	%r2222, %r2168;
	mov.u32 	%r2223, %r2169;
	mov.u32 	%r2224, %r2170;
	mov.u32 	%r2225, %r2171;
	mov.u32 	%r2226, %r2172;
	mov.u32 	%r2227, %r2173;
	mov.u32 	%r2228, %r2174;
	mov.u32 	%r2229, %r2175;
	mov.u32 	%r2230, %r2460;
	mov.u32 	%r2231, %r2176;
	mov.u32 	%r2232, %r2177;
	mov.u32 	%r2233, %r2178;
	mov.u32 	%r2234, %r2179;
	mov.u32 	%r2235, %r2180;
	mov.u32 	%r2236, %r2181;
	mov.u32 	%r2237, %r2182;
	mov.u32 	%r2238, %r2183;
	mov.u32 	%r2239, %r2184;
	mov.u32 	%r2240, %r2185;
	mov.u32 	%r2241, %r2186;
	mov.u32 	%r2242, %r2187;
	mov.u32 	%r2243, %r2188;
	mov.u32 	%r2244, %r2189;
	mov.u32 	%r2245, %r2190;
	mov.u32 	%r2246, %r2191;
	mov.u32 	%r2248, %r2193;
	mov.u32 	%r2249, %r2194;
	mov.u32 	%r2250, %r2195;
	mov.u32 	%r2251, %r2196;
	mov.u32 	%r2252, %r2197;
	mov.u32 	%r2253, %r2198;
	mov.u32 	%r2254, %r2199;
	mov.u32 	%r2255, %r2200;
	mov.u32 	%r2256, %r2201;
	mov.u32 	%r2257, %r2202;
	mov.u32 	%r2258, %r2203;
	mov.u32 	%r2259, %r2204;
	mov.u32 	%r2260, %r2205;
	mov.u32 	%r2261, %r2206;
	mov.u32 	%r2262, %r2207;
	mov.u32 	%r2263, %r2208;
	mov.u32 	%r2264, %r2209;
	mov.u32 	%r2265, %r2515;
	mov.u32 	%r2266, %r2210;
	mov.u32 	%r2267, %r2211;
	mov.u32 	%r2268, %r2212;
	mov.u32 	%r2269, %r2213;
	mov.u32 	%r2270, %r2214;
	mov.u32 	%r2271, %r2215;
	mov.u32 	%r2272, %r2216;
	mov.u32 	%r2273, %r2217;
	mov.u32 	%r2274, %r2218;
	mov.u32 	%r2275, %r2219;
	@%p465 bra 	$L__BB15_441;
	setp.leu.f32 	%p466, %f1086, %f1224;
	mov.f32 	%f1102, %f1075;
	mov.f32 	%f1103, %f1076;
	mov.f32 	%f1104, %f1077;
	mov.f32 	%f1105, %f1078;
	mov.f32 	%f1106, %f1079;
	mov.f32 	%f1107, %f1080;
	mov.f32 	%f1108, %f1081;
	mov.f32 	%f1109, %f1082;
	mov.f32 	%f1110, %f1083;
	mov.f32 	%f1111, %f1084;
	mov.f32 	%f1112, %f1085;
	mov.f32 	%f1113, %f1224;
	mov.f32 	%f1114, %f1086;
	mov.f32 	%f1115, %f1087;
	mov.f32 	%f1116, %f1088;
	mov.f32 	%f1117, %f1089;
	mov.f32 	%f1118, %f1090;
	mov.f32 	%f1119, %f1091;
	mov.f32 	%f1120, %f1092;
	mov.f32 	%f1121, %f1093;
	mov.f32 	%f1122, %f1094;
	mov.f32 	%f1123, %f1095;
	mov.f32 	%f1124, %f1096;
	mov.f32 	%f1125, %f1097;
	mov.f32 	%f1126, %f1098;
	mov.f32 	%f1127, %f1099;
	mov.f32 	%f1128, %f1100;
	mov.u32 	%r2220, %r2166;
	mov.u32 	%r2221, %r2167;
	mov.u32 	%r2222, %r2168;
	mov.u32 	%r2223, %r2169;
	mov.u32 	%r2224, %r2170;
	mov.u32 	%r2225, %r2171;
	mov.u32 	%r2226, %r2172;
	mov.u32 	%r2227, %r2173;
	mov.u32 	%r2228, %r2174;
	mov.u32 	%r2229, %r2175;
	mov.u32 	%r2230, %r2176;
	mov.u32 	%r2231, %r2460;
	mov.u32 	%r2232, %r2177;
	mov.u32 	%r2233, %r2178;
	mov.u32 	%r2234, %r2179;
	mov.u32 	%r2235, %r2180;
	mov.u32 	%r2236, %r2181;
	mov.u32 	%r2237, %r2182;
	mov.u32 	%r2238, %r2183;
	mov.u32 	%r2239, %r2184;
	mov.u32 	%r2240, %r2185;
	mov.u32 	%r2241, %r2186;
	mov.u32 	%r2242, %r2187;
	mov.u32 	%r2243, %r2188;
	mov.u32 	%r2244, %r2189;
	mov.u32 	%r2245, %r2190;
	mov.u32 	%r2246, %r2191;
	mov.u32 	%r2248, %r2193;
	mov.u32 	%r2249, %r2194;
	mov.u32 	%r2250, %r2195;
	mov.u32 	%r2251, %r2196;
	mov.u32 	%r2252, %r2197;
	mov.u32 	%r2253, %r2198;
	mov.u32 	%r2254, %r2199;
	mov.u32 	%r2255, %r2200;
	mov.u32 	%r2256, %r2201;
	mov.u32 	%r2257, %r2202;
	mov.u32 	%r2258, %r2203;
	mov.u32 	%r2259, %r2204;
	mov.u32 	%r2260, %r2205;
	mov.u32 	%r2261, %r2206;
	mov.u32 	%r2262, %r2207;
	mov.u32 	%r2263, %r2208;
	mov.u32 	%r2264, %r2515;
	mov.u32 	%r2265, %r2209;
	mov.u32 	%r2266, %r2210;
	mov.u32 	%r2267, %r2211;
	mov.u32 	%r2268, %r2212;
	mov.u32 	%r2269, %r2213;
	mov.u32 	%r2270, %r2214;
	mov.u32 	%r2271, %r2215;
	mov.u32 	%r2272, %r2216;
	mov.u32 	%r2273, %r2217;
	mov.u32 	%r2274, %r2218;
	mov.u32 	%r2275, %r2219;
	@%p466 bra 	$L__BB15_441;
	setp.leu.f32 	%p467, %f1087, %f1224;
	mov.f32 	%f1102, %f1075;
	mov.f32 	%f1103, %f1076;
	mov.f32 	%f1104, %f1077;
	mov.f32 	%f1105, %f1078;
	mov.f32 	%f1106, %f1079;
	mov.f32 	%f1107, %f1080;
	mov.f32 	%f1108, %f1081;
	mov.f32 	%f1109, %f1082;
	mov.f32 	%f1110, %f1083;
	mov.f32 	%f1111, %f1084;
	mov.f32 	%f1112, %f1085;
	mov.f32 	%f1113, %f1086;
	mov.f32 	%f1114, %f1224;
	mov.f32 	%f1115, %f1087;
	mov.f32 	%f1116, %f1088;
	mov.f32 	%f1117, %f1089;
	mov.f32 	%f1118, %f1090;
	mov.f32 	%f1119, %f1091;
	mov.f32 	%f1120, %f1092;
	mov.f32 	%f1121, %f1093;
	mov.f32 	%f1122, %f1094;
	mov.f32 	%f1123, %f1095;
	mov.f32 	%f1124, %f1096;
	mov.f32 	%f1125, %f1097;
	mov.f32 	%f1126, %f1098;
	mov.f32 	%f1127, %f1099;
	mov.f32 	%f1128, %f1100;
	mov.u32 	%r2220, %r2166;
	mov.u32 	%r2221, %r2167;
	mov.u32 	%r2222, %r2168;
	mov.u32 	%r2223, %r2169;
	mov.u32 	%r2224, %r2170;
	mov.u32 	%r2225, %r2171;
	mov.u32 	%r2226, %r2172;
	mov.u32 	%r2227, %r2173;
	mov.u32 	%r2228, %r2174;
	mov.u32 	%r2229, %r2175;
	mov.u32 	%r2230, %r2176;
	mov.u32 	%r2231, %r2177;
	mov.u32 	%r2232, %r2460;
	mov.u32 	%r2233, %r2178;
	mov.u32 	%r2234, %r2179;
	mov.u32 	%r2235, %r2180;
	mov.u32 	%r2236, %r2181;
	mov.u32 	%r2237, %r2182;
	mov.u32 	%r2238, %r2183;
	mov.u32 	%r2239, %r2184;
	mov.u32 	%r2240, %r2185;
	mov.u32 	%r2241, %r2186;
	mov.u32 	%r2242, %r2187;
	mov.u32 	%r2243, %r2188;
	mov.u32 	%r2244, %r2189;
	mov.u32 	%r2245, %r2190;
	mov.u32 	%r2246, %r2191;
	mov.u32 	%r2248, %r2193;
	mov.u32 	%r2249, %r2194;
	mov.u32 	%r2250, %r2195;
	mov.u32 	%r2251, %r2196;
	mov.u32 	%r2252, %r2197;
	mov.u32 	%r2253, %r2198;
	mov.u32 	%r2254, %r2199;
	mov.u32 	%r2255, %r2200;
	mov.u32 	%r2256, %r2201;
	mov.u32 	%r2257, %r2202;
	mov.u32 	%r2258, %r2203;
	mov.u32 	%r2259, %r2204;
	mov.u32 	%r2260, %r2205;
	mov.u32 	%r2261, %r2206;
	mov.u32 	%r2262, %r2207;
	mov.u32 	%r2263, %r2515;
	mov.u32 	%r2264, %r2208;
	mov.u32 	%r2265, %r2209;
	mov.u32 	%r2266, %r2210;
	mov.u32 	%r2267, %r2211;
	mov.u32 	%r2268, %r2212;
	mov.u32 	%r2269, %r2213;
	mov.u32 	%r2270, %r2214;
	mov.u32 	%r2271, %r2215;
	mov.u32 	%r2272, %r2216;
	mov.u32 	%r2273, %r2217;
	mov.u32 	%r2274, %r2218;
	mov.u32 	%r2275, %r2219;
	@%p467 bra 	$L__BB15_441;
	setp.leu.f32 	%p468, %f1088, %f1224;
	mov.f32 	%f1102, %f1075;
	mov.f32 	%f1103, %f1076;
	mov.f32 	%f1104, %f1077;
	mov.f32 	%f1105, %f1078;
	mov.f32 	%f1106, %f1079;
	mov.f32 	%f1107, %f1080;
	mov.f32 	%f1108, %f1081;
	mov.f32 	%f1109, %f1082;
	mov.f32 	%f1110, %f1083;
	mov.f32 	%f1111, %f1084;
	mov.f32 	%f1112, %f1085;
	mov.f32 	%f1113, %f1086;
	mov.f32 	%f1114, %f1087;
	mov.f32 	%f1115, %f1224;
	mov.f32 	%f1116, %f1088;
	mov.f32 	%f1117, %f1089;
	mov.f32 	%f1118, %f1090;
	mov.f32 	%f1119, %f1091;
	mov.f32 	%f1120, %f1092;
	mov.f32 	%f1121, %f1093;
	mov.f32 	%f1122, %f1094;
	mov.f32 	%f1123, %f1095;
	mov.f32 	%f1124, %f1096;
	mov.f32 	%f1125, %f1097;
	mov.f32 	%f1126, %f1098;
	mov.f32 	%f1127, %f1099;
	mov.f32 	%f1128, %f1100;
	mov.u32 	%r2220, %r2166;
	mov.u32 	%r2221, %r2167;
	mov.u32 	%r2222, %r2168;
	mov.u32 	%r2223, %r2169;
	mov.u32 	%r2224, %r2170;
	mov.u32 	%r2225, %r2171;
	mov.u32 	%r2226, %r2172;
	mov.u32 	%r2227, %r2173;
	mov.u32 	%r2228, %r2174;
	mov.u32 	%r2229, %r2175;
	mov.u32 	%r2230, %r2176;
	mov.u32 	%r2231, %r2177;
	mov.u32 	%r2232, %r2178;
	mov.u32 	%r2233, %r2460;
	mov.u32 	%r2234, %r2179;
	mov.u32 	%r2235, %r2180;
	mov.u32 	%r2236, %r2181;
	mov.u32 	%r2237, %r2182;
	mov.u32 	%r2238, %r2183;
	mov.u32 	%r2239, %r2184;
	mov.u32 	%r2240, %r2185;
	mov.u32 	%r2241, %r2186;
	mov.u32 	%r2242, %r2187;
	mov.u32 	%r2243, %r2188;
	mov.u32 	%r2244, %r2189;
	mov.u32 	%r2245, %r2190;
	mov.u32 	%r2246, %r2191;
	mov.u32 	%r2248, %r2193;
	mov.u32 	%r2249, %r2194;
	mov.u32 	%r2250, %r2195;
	mov.u32 	%r2251, %r2196;
	mov.u32 	%r2252, %r2197;
	mov.u32 	%r2253, %r2198;
	mov.u32 	%r2254, %r2199;
	mov.u32 	%r2255, %r2200;
	mov.u32 	%r2256, %r2201;
	mov.u32 	%r2257, %r2202;
	mov.u32 	%r2258, %r2203;
	mov.u32 	%r2259, %r2204;
	mov.u32 	%r2260, %r2205;
	mov.u32 	%r2261, %r2206;
	mov.u32 	%r2262, %r2515;
	mov.u32 	%r2263, %r2207;
	mov.u32 	%r2264, %r2208;
	mov.u32 	%r2265, %r2209;
	mov.u32 	%r2266, %r2210;
	mov.u32 	%r2267, %r2211;
	mov.u32 	%r2268, %r2212;
	mov.u32 	%r2269, %r2213;
	mov.u32 	%r2270, %r2214;
	mov.u32 	%r2271, %r2215;
	mov.u32 	%r2272, %r2216;
	mov.u32 	%r2273, %r2217;
	mov.u32 	%r2274, %r2218;
	mov.u32 	%r2275, %r2219;
	@%p468 bra 	$L__BB15_441;
	setp.leu.f32 	%p469, %f1089, %f1224;
	mov.f32 	%f1102, %f1075;
	mov.f32 	%f1103, %f1076;
	mov.f32 	%f1104, %f1077;
	mov.f32 	%f1105, %f1078;
	mov.f32 	%f1106, %f1079;
	mov.f32 	%f1107, %f1080;
	mov.f32 	%f1108, %f1081;
	mov.f32 	%f1109, %f1082;
	mov.f32 	%f1110, %f1083;
	mov.f32 	%f1111, %f1084;
	mov.f32 	%f1112, %f1085;
	mov.f32 	%f1113, %f1086;
	mov.f32 	%f1114, %f1087;
	mov.f32 	%f1115, %f1088;
	mov.f32 	%f1116, %f1224;
	mov.f32 	%f1117, %f1089;
	mov.f32 	%f1118, %f1090;
	mov.f32 	%f1119, %f1091;
	mov.f32 	%f1120, %f1092;
	mov.f32 	%f1121, %f1093;
	mov.f32 	%f1122, %f1094;
	mov.f32 	%f1123, %f1095;
	mov.f32 	%f1124, %f1096;
	mov.f32 	%f1125, %f1097;
	mov.f32 	%f1126, %f1098;
	mov.f32 	%f1127, %f1099;
	mov.f32 	%f1128, %f1100;
	mov.u32 	%r2220, %r2166;
	mov.u32 	%r2221, %r2167;
	mov.u32 	%r2222, %r2168;
	mov.u32 	%r2223, %r2169;
	mov.u32 	%r2224, %r2170;
	mov.u32 	%r2225, %r2171;
	mov.u32 	%r2226, %r2172;
	mov.u32 	%r2227, %r2173;
	mov.u32 	%r2228, %r2174;
	mov.u32 	%r2229, %r2175;
	mov.u32 	%r2230, %r2176;
	mov.u32 	%r2231, %r2177;
	mov.u32 	%r2232, %r2178;
	mov.u32 	%r2233, %r2179;
	mov.u32 	%r2234, %r2460;
	mov.u32 	%r2235, %r2180;
	mov.u32 	%r2236, %r2181;
	mov.u32 	%r2237, %r2182;
	mov.u32 	%r2238, %r2183;
	mov.u32 	%r2239, %r2184;
	mov.u32 	%r2240, %r2185;
	mov.u32 	%r2241, %r2186;
	mov.u32 	%r2242, %r2187;
	mov.u32 	%r2243, %r2188;
	mov.u32 	%r2244, %r2189;
	mov.u32 	%r2245, %r2190;
	mov.u32 	%r2246, %r2191;
	mov.u32 	%r2248, %r2193;
	mov.u32 	%r2249, %r2194;
	mov.u32 	%r2250, %r2195;
	mov.u32 	%r2251, %r2196;
	mov.u32 	%r2252, %r2197;
	mov.u32 	%r2253, %r2198;
	mov.u32 	%r2254, %r2199;
	mov.u32 	%r2255, %r2200;
	mov.u32 	%r2256, %r2201;
	mov.u32 	%r2257, %r2202;
	mov.u32 	%r2258, %r2203;
	mov.u32 	%r2259, %r2204;
	mov.u32 	%r2260, %r2205;
	mov.u32 	%r2261, %r2515;
	mov.u32 	%r2262, %r2206;
	mov.u32 	%r2263, %r2207;
	mov.u32 	%r2264, %r2208;
	mov.u32 	%r2265, %r2209;
	mov.u32 	%r2266, %r2210;
	mov.u32 	%r2267, %r2211;
	mov.u32 	%r2268, %r2212;
	mov.u32 	%r2269, %r2213;
	mov.u32 	%r2270, %r2214;
	mov.u32 	%r2271, %r2215;
	mov.u32 	%r2272, %r2216;
	mov.u32 	%r2273, %r2217;
	mov.u32 	%r2274, %r2218;
	mov.u32 	%r2275, %r2219;
	@%p469 bra 	$L__BB15_441;
	setp.leu.f32 	%p470, %f1090, %f1224;
	mov.f32 	%f1102, %f1075;
	mov.f32 	%f1103, %f1076;
	mov.f32 	%f1104, %f1077;
	mov.f32 	%f1105, %f1078;
	mov.f32 	%f1106, %f1079;
	mov.f32 	%f1107, %f1080;
	mov.f32 	%f1108, %f1081;
	mov.f32 	%f1109, %f1082;
	mov.f32 	%f1110, %f1083;
	mov.f32 	%f1111, %f1084;
	mov.f32 	%f1112, %f1085;
	mov.f32 	%f1113, %f1086;
	mov.f32 	%f1114, %f1087;
	mov.f32 	%f1115, %f1088;
	mov.f32 	%f1116, %f1089;
	mov.f32 	%f1117, %f1224;
	mov.f32 	%f1118, %f1090;
	mov.f32 	%f1119, %f1091;
	mov.f32 	%f1120, %f1092;
	mov.f32 	%f1121, %f1093;
	mov.f32 	%f1122, %f1094;
	mov.f32 	%f1123, %f1095;
	mov.f32 	%f1124, %f1096;
	mov.f32 	%f1125, %f1097;
	mov.f32 	%f1126, %f1098;
	mov.f32 	%f1127, %f1099;
	mov.f32 	%f1128, %f1100;
	mov.u32 	%r2220, %r2166;
	mov.u32 	%r2221, %r2167;
	mov.u32 	%r2222, %r2168;
	mov.u32 	%r2223, %r2169;
	mov.u32 	%r2224, %r2170;
	mov.u32 	%r2225, %r2171;
	mov.u32 	%r2226, %r2172;
	mov.u32 	%r2227, %r2173;
	mov.u32 	%r2228, %r2174;
	mov.u32 	%r2229, %r2175;
	mov.u32 	%r2230, %r2176;
	mov.u32 	%r2231, %r2177;
	mov.u32 	%r2232, %r2178;
	mov.u32 	%r2233, %r2179;
	mov.u32 	%r2234, %r2180;
	mov.u32 	%r2235, %r2460;
	mov.u32 	%r2236, %r2181;
	mov.u32 	%r2237, %r2182;
	mov.u32 	%r2238, %r2183;
	mov.u32 	%r2239, %r2184;
	mov.u32 	%r2240, %r2185;
	mov.u32 	%r2241, %r2186;
	mov.u32 	%r2242, %r2187;
	mov.u32 	%r2243, %r2188;
	mov.u32 	%r2244, %r2189;
	mov.u32 	%r2245, %r2190;
	mov.u32 	%r2246, %r2191;
	mov.u32 	%r2248, %r2193;
	mov.u32 	%r2249, %r2194;
	mov.u32 	%r2250, %r2195;
	mov.u32 	%r2251, %r2196;
	mov.u32 	%r2252, %r2197;
	mov.u32 	%r2253, %r2198;
	mov.u32 	%r2254, %r2199;
	mov.u32 	%r2255, %r2200;
	mov.u32 	%r2256, %r2201;
	mov.u32 	%r2257, %r2202;
	mov.u32 	%r2258, %r2203;
	mov.u32 	%r2259, %r2204;
	mov.u32 	%r2260, %r2515;
	mov.u32 	%r2261, %r2205;
	mov.u32 	%r2262, %r2206;
	mov.u32 	%r2263, %r2207;
	mov.u32 	%r2264, %r2208;
	mov.u32 	%r2265, %r2209;
	mov.u32 	%r2266, %r2210;
	mov.u32 	%r2267, %r2211;
	mov.u32 	%r2268, %r2212;
	mov.u32 	%r2269, %r2213;
	mov.u32 	%r2270, %r2214;
	mov.u32 	%r2271, %r2215;
	mov.u32 	%r2272, %r2216;
	mov.u32 	%r2273, %r2217;
	mov.u32 	%r2274, %r2218;
	mov.u32 	%r2275, %r2219;
	@%p470 bra 	$L__BB15_441;
	setp.leu.f32 	%p471, %f1091, %f1224;
	mov.f32 	%f1102, %f1075;
	mov.f32 	%f1103, %f1076;
	mov.f32 	%f1104, %f1077;
	mov.f32 	%f1105, %f1078;
	mov.f32 	%f1106, %f1079;
	mov.f32 	%f1107, %f1080;
	mov.f32 	%f1108, %f1081;
	mov.f32 	%f1109, %f1082;
	mov.f32 	%f1110, %f1083;
	mov.f32 	%f1111, %f1084;
	mov.f32 	%f1112, %f1085;
	mov.f32 	%f1113, %f1086;
	mov.f32 	%f1114, %f1087;
	mov.f32 	%f1115, %f1088;
	mov.f32 	%f1116, %f1089;
	mov.f32 	%f1117, %f1090;
	mov.f32 	%f1118, %f1224;
	mov.f32 	%f1119, %f1091;
	mov.f32 	%f1120, %f1092;
	mov.f32 	%f1121, %f1093;
	mov.f32 	%f1122, %f1094;
	mov.f32 	%f1123, %f1095;
	mov.f32 	%f1124, %f1096;
	mov.f32 	%f1125, %f1097;
	mov.f32 	%f1126, %f1098;
	mov.f32 	%f1127, %f1099;
	mov.f32 	%f1128, %f1100;
	mov.u32 	%r2220, %r2166;
	mov.u32 	%r2221, %r2167;
	mov.u32 	%r2222, %r2168;
	mov.u32 	%r2223, %r2169;
	mov.u32 	%r2224, %r2170;
	mov.u32 	%r2225, %r2171;
	mov.u32 	%r2226, %r2172;
	mov.u32 	%r2227, %r2173;
	mov.u32 	%r2228, %r2174;
	mov.u32 	%r2229, %r2175;
	mov.u32 	%r2230, %r2176;
	mov.u32 	%r2231, %r2177;
	mov.u32 	%r2232, %r2178;
	mov.u32 	%r2233, %r2179;
	mov.u32 	%r2234, %r2180;
	mov.u32 	%r2235, %r2181;
	mov.u32 	%r2236, %r2460;
	mov.u32 	%r2237, %r2182;
	mov.u32 	%r2238, %r2183;
	mov.u32 	%r2239, %r2184;
	mov.u32 	%r2240, %r2185;
	mov.u32 	%r2241, %r2186;
	mov.u32 	%r2242, %r2187;
	mov.u32 	%r2243, %r2188;
	mov.u32 	%r2244, %r2189;
	mov.u32 	%r2245, %r2190;
	mov.u32 	%r2246, %r2191;
	mov.u32 	%r2248, %r2193;
	mov.u32 	%r2249, %r2194;
	mov.u32 	%r2250, %r2195;
	mov.u32 	%r2251, %r2196;
	mov.u32 	%r2252, %r2197;
	mov.u32 	%r2253, %r2198;
	mov.u32 	%r2254, %r2199;
	mov.u32 	%r2255, %r2200;
	mov.u32 	%r2256, %r2201;
	mov.u32 	%r2257, %r2202;
	mov.u32 	%r2258, %r2203;
	mov.u32 	%r2259, %r2515;
	mov.u32 	%r2260, %r2204;
	mov.u32 	%r2261, %r2205;
	mov.u32 	%r2262, %r2206;
	mov.u32 	%r2263, %r2207;
	mov.u32 	%r2264, %r2208;
	mov.u32 	%r2265, %r2209;
	mov.u32 	%r2266, %r2210;
	mov.u32 	%r2267, %r2211;
	mov.u32 	%r2268, %r2212;
	mov.u32 	%r2269, %r2213;
	mov.u32 	%r2270, %r2214;
	mov.u32 	%r2271, %r2215;
	mov.u32 	%r2272, %r2216;
	mov.u32 	%r2273, %r2217;
	mov.u32 	%r2274, %r2218;
	mov.u32 	%r2275, %r2219;
	@%p471 bra 	$L__BB15_441;
	setp.leu.f32 	%p472, %f1092, %f1224;
	mov.f32 	%f1102, %f1075;
	mov.f32 	%f1103, %f1076;
	mov.f32 	%f1104, %f1077;
	mov.f32 	%f1105, %f1078;
	mov.f32 	%f1106, %f1079;
	mov.f32 	%f1107, %f1080;
	mov.f32 	%f1108, %f1081;
	mov.f32 	%f1109, %f1082;
	mov.f32 	%f1110, %f1083;
	mov.f32 	%f1111, %f1084;
	mov.f32 	%f1112, %f1085;
	mov.f32 	%f1113, %f1086;
	mov.f32 	%f1114, %f1087;
	mov.f32 	%f1115, %f1088;
	mov.f32 	%f1116, %f1089;
	mov.f32 	%f1117, %f1090;
	mov.f32 	%f1118, %f1091;
	mov.f32 	%f1119, %f1224;
	mov.f32 	%f1120, %f1092;
	mov.f32 	%f1121, %f1093;
	mov.f32 	%f1122, %f1094;
	mov.f32 	%f1123, %f1095;
	mov.f32 	%f1124, %f1096;
	mov.f32 	%f1125, %f1097;
	mov.f32 	%f1126, %f1098;
	mov.f32 	%f1127, %f1099;
	mov.f32 	%f1128, %f1100;
	mov.u32 	%r2220, %r2166;
	mov.u32 	%r2221, %r2167;
	mov.u32 	%r2222, %r2168;
	mov.u32 	%r2223, %r2169;
	mov.u32 	%r2224, %r2170;
	mov.u32 	%r2225, %r2171;
	mov.u32 	%r2226, %r2172;
	mov.u32 	%r2227, %r2173;
	mov.u32 	%r2228, %r2174;
	mov.u32 	%r2229, %r2175;
	mov.u32 	%r2230, %r2176;
	mov.u32 	%r2231, %r2177;
	mov.u32 	%r2232, %r2178;
	mov.u32 	%r2233, %r2179;
	mov.u32 	%r2234, %r2180;
	mov.u32 	%r2235, %r2181;
	mov.u32 	%r2236, %r2182;
	mov.u32 	%r2237, %r2460;
	mov.u32 	%r2238, %r2183;
	mov.u32 	%r2239, %r2184;
	mov.u32 	%r2240, %r2185;
	mov.u32 	%r2241, %r2186;
	mov.u32 	%r2242, %r2187;
	mov.u32 	%r2243, %r2188;
	mov.u32 	%r2244, %r2189;
	mov.u32 	%r2245, %r2190;
	mov.u32 	%r2246, %r2191;
	mov.u32 	%r2248, %r2193;
	mov.u32 	%r2249, %r2194;
	mov.u32 	%r2250, %r2195;
	mov.u32 	%r2251, %r2196;
	mov.u32 	%r2252, %r2197;
	mov.u32 	%r2253, %r2198;
	mov.u32 	%r2254, %r2199;
	mov.u32 	%r2255, %r2200;
	mov.u32 	%r2256, %r2201;
	mov.u32 	%r2257, %r2202;
	mov.u32 	%r2258, %r2515;
	mov.u32 	%r2259, %r2203;
	mov.u32 	%r2260, %r2204;
	mov.u32 	%r2261, %r2205;
	mov.u32 	%r2262, %r2206;
	mov.u32 	%r2263, %r2207;
	mov.u32 	%r2264, %r2208;
	mov.u32 	%r2265, %r2209;
	mov.u32 	%r2266, %r2210;
	mov.u32 	%r2267, %r2211;
	mov.u32 	%r2268, %r2212;
	mov.u32 	%r2269, %r2213;
	mov.u32 	%r2270, %r2214;
	mov.u32 	%r2271, %r2215;
	mov.u32 	%r2272, %r2216;
	mov.u32 	%r2273, %r2217;
	mov.u32 	%r2274, %r2218;
	mov.u32 	%r2275, %r2219;
	@%p472 bra 	$L__BB15_441;
	setp.leu.f32 	%p473, %f1093, %f1224;
	mov.f32 	%f1102, %f1075;
	mov.f32 	%f1103, %f1076;
	mov.f32 	%f1104, %f1077;
	mov.f32 	%f1105, %f1078;
	mov.f32 	%f1106, %f1079;
	mov.f32 	%f1107, %f1080;
	mov.f32 	%f1108, %f1081;
	mov.f32 	%f1109, %f1082;
	mov.f32 	%f1110, %f1083;
	mov.f32 	%f1111, %f1084;
	mov.f32 	%f1112, %f1085;
	mov.f32 	%f1113, %f1086;
	mov.f32 	%f1114, %f1087;
	mov.f32 	%f1115, %f1088;
	mov.f32 	%f1116, %f1089;
	mov.f32 	%f1117, %f1090;
	mov.f32 	%f1118, %f1091;
	mov.f32 	%f1119, %f1092;
	mov.f32 	%f1120, %f1224;
	mov.f32 	%f1121, %f1093;
	mov.f32 	%f1122, %f1094;
	mov.f32 	%f1123, %f1095;
	mov.f32 	%f1124, %f1096;
	mov.f32 	%f1125, %f1097;
	mov.f32 	%f1126, %f1098;
	mov.f32 	%f1127, %f1099;
	mov.f32 	%f1128, %f1100;
	mov.u32 	%r2220, %r2166;
	mov.u32 	%r2221, %r2167;
	mov.u32 	%r2222, %r2168;
	mov.u32 	%r2223, %r2169;
	mov.u32 	%r2224, %r2170;
	mov.u32 	%r2225, %r2171;
	mov.u32 	%r2226, %r2172;
	mov.u32 	%r2227, %r2173;
	mov.u32 	%r2228, %r2174;
	mov.u32 	%r2229, %r2175;
	mov.u32 	%r2230, %r2176;
	mov.u32 	%r2231, %r2177;
	mov.u32 	%r2232, %r2178;
	mov.u32 	%r2233, %r2179;
	mov.u32 	%r2234, %r2180;
	mov.u32 	%r2235, %r2181;
	mov.u32 	%r2236, %r2182;
	mov.u32 	%r2237, %r2183;
	mov.u32 	%r2238, %r2460;
	mov.u32 	%r2239, %r2184;
	mov.u32 	%r2240, %r2185;
	mov.u32 	%r2241, %r2186;
	mov.u32 	%r2242, %r2187;
	mov.u32 	%r2243, %r2188;
	mov.u32 	%r2244, %r2189;
	mov.u32 	%r2245, %r2190;
	mov.u32 	%r2246, %r2191;
	mov.u32 	%r2248, %r2193;
	mov.u32 	%r2249, %r2194;
	mov.u32 	%r2250, %r2195;
	mov.u32 	%r2251, %r2196;
	mov.u32 	%r2252, %r2197;
	mov.u32 	%r2253, %r2198;
	mov.u32 	%r2254, %r2199;
	mov.u32 	%r2255, %r2200;
	mov.u32 	%r2256, %r2201;
	mov.u32 	%r2257, %r2515;
	mov.u32 	%r2258, %r2202;
	mov.u32 	%r2259, %r2203;
	mov.u32 	%r2260, %r2204;
	mov.u32 	%r2261, %r2205;
	mov.u32 	%r2262, %r2206;
	mov.u32 	%r2263, %r2207;
	mov.u32 	%r2264, %r2208;
	mov.u32 	%r2265, %r2209;
	mov.u32 	%r2266, %r2210;
	mov.u32 	%r2267, %r2211;
	mov.u32 	%r2268, %r2212;
	mov.u32 	%r2269, %r2213;
	mov.u32 	%r2270, %r2214;
	mov.u32 	%r2271, %r2215;
	mov.u32 	%r2272, %r2216;
	mov.u32 	%r2273, %r2217;
	mov.u32 	%r2274, %r2218;
	mov.u32 	%r2275, %r2219;
	@%p473 bra 	$L__BB15_441;
	setp.leu.f32 	%p474, %f1094, %f1224;
	mov.f32 	%f1102, %f1075;
	mov.f32 	%f1103, %f1076;
	mov.f32 	%f1104, %f1077;
	mov.f32 	%f1105, %f1078;
	mov.f32 	%f1106, %f1079;
	mov.f32 	%f1107, %f1080;
	mov.f32 	%f1108, %f1081;
	mov.f32 	%f1109, %f1082;
	mov.f32 	%f1110, %f1083;
	mov.f32 	%f1111, %f1084;
	mov.f32 	%f1112, %f1085;
	mov.f32 	%f1113, %f1086;
	mov.f32 	%f1114, %f1087;
	mov.f32 	%f1115, %f1088;
	mov.f32 	%f1116, %f1089;
	mov.f32 	%f1117, %f1090;
	mov.f32 	%f1118, %f1091;
	mov.f32 	%f1119, %f1092;
	mov.f32 	%f1120, %f1093;
	mov.f32 	%f1121, %f1224;
	mov.f32 	%f1122, %f1094;
	mov.f32 	%f1123, %f1095;
	mov.f32 	%f1124, %f1096;
	mov.f32 	%f1125, %f1097;
	mov.f32 	%f1126, %f1098;
	mov.f32 	%f1127, %f1099;
	mov.f32 	%f1128, %f1100;
	mov.u32 	%r2220, %r2166;
	mov.u32 	%r2221, %r2167;
	mov.u32 	%r2222, %r2168;
	mov.u32 	%r2223, %r2169;
	mov.u32 	%r2224, %r2170;
	mov.u32 	%r2225, %r2171;
	mov.u32 	%r2226, %r2172;
	mov.u32 	%r2227, %r2173;
	mov.u32 	%r2228, %r2174;
	mov.u32 	%r2229, %r2175;
	mov.u32 	%r2230, %r2176;
	mov.u32 	%r2231, %r2177;
	mov.u32 	%r2232, %r2178;
	mov.u32 	%r2233, %r2179;
	mov.u32 	%r2234, %r2180;
	mov.u32 	%r2235, %r2181;
	mov.u32 	%r2236, %r2182;
	mov.u32 	%r2237, %r2183;
	mov.u32 	%r2238, %r2184;
	mov.u32 	%r2239, %r2460;
	mov.u32 	%r2240, %r2185;
	mov.u32 	%r2241, %r2186;
	mov.u32 	%r2242, %r2187;
	mov.u32 	%r2243, %r2188;
	mov.u32 	%r2244, %r2189;
	mov.u32 	%r2245, %r2190;
	mov.u32 	%r2246, %r2191;
	mov.u32 	%r2248, %r2193;
	mov.u32 	%r2249, %r2194;
	mov.u32 	%r2250, %r2195;
	mov.u32 	%r2251, %r2196;
	mov.u32 	%r2252, %r2197;
	mov.u32 	%r2253, %r2198;
	mov.u32 	%r2254, %r2199;
	mov.u32 	%r2255, %r2200;
	mov.u32 	%r2256, %r2515;
	mov.u32 	%r2257, %r2201;
	mov.u32 	%r2258, %r2202;
	mov.u32 	%r2259, %r2203;
	mov.u32 	%r2260, %r2204;
	mov.u32 	%r2261, %r2205;
	mov.u32 	%r2262, %r2206;
	mov.u32 	%r2263, %r2207;
	mov.u32 	%r2264, %r2208;
	mov.u32 	%r2265, %r2209;
	mov.u32 	%r2266, %r2210;
	mov.u32 	%r2267, %r2211;
	mov.u32 	%r2268, %r2212;
	mov.u32 	%r2269, %r2213;
	mov.u32 	%r2270, %r2214;
	mov.u32 	%r2271, %r2215;
	mov.u32 	%r2272, %r2216;
	mov.u32 	%r2273, %r2217;
	mov.u32 	%r2274, %r2218;
	mov.u32 	%r2275, %r2219;
	@%p474 bra 	$L__BB15_441;
	setp.leu.f32 	%p475, %f1095, %f1224;
	mov.f32 	%f1102, %f1075;
	mov.f32 	%f1103, %f1076;
	mov.f32 	%f1104, %f1077;
	mov.f32 	%f1105, %f1078;
	mov.f32 	%f1106, %f1079;
	mov.f32 	%f1107, %f1080;
	mov.f32 	%f1108, %f1081;
	mov.f32 	%f1109, %f1082;
	mov.f32 	%f1110, %f1083;
	mov.f32 	%f1111, %f1084;
	mov.f32 	%f1112, %f1085;
	mov.f32 	%f1113, %f1086;
	mov.f32 	%f1114, %f1087;
	mov.f32 	%f1115, %f1088;
	mov.f32 	%f1116, %f1089;
	mov.f32 	%f1117, %f1090;
	mov.f32 	%f1118, %f1091;
	mov.f32 	%f1119, %f1092;
	mov.f32 	%f1120, %f1093;
	mov.f32 	%f1121, %f1094;
	mov.f32 	%f1122, %f1224;
	mov.f32 	%f1123, %f1095;
	mov.f32 	%f1124, %f1096;
	mov.f32 	%f1125, %f1097;
	mov.f32 	%f1126, %f1098;
	mov.f32 	%f1127, %f1099;
	mov.f32 	%f1128, %f1100;
	mov.u32 	%r2220, %r2166;
	mov.u32 	%r2221, %r2167;
	mov.u32 	%r2222, %r2168;
	mov.u32 	%r2223, %r2169;
	mov.u32 	%r2224, %r2170;
	mov.u32 	%r2225, %r2171;
	mov.u32 	%r2226, %r2172;
	mov.u32 	%r2227, %r2173;
	mov.u32 	%r2228, %r2174;
	mov.u32 	%r2229, %r2175;
	mov.u32 	%r2230, %r2176;
	mov.u32 	%r2231, %r2177;
	mov.u32 	%r2232, %r2178;
	mov.u32 	%r2233, %r2179;
	mov.u32 	%r2234, %r2180;
	mov.u32 	%r2235, %r2181;
	mov.u32 	%r2236, %r2182;
	mov.u32 	%r2237, %r2183;
	mov.u32 	%r2238, %r2184;
	mov.u32 	%r2239, %r2185;
	mov.u32 	%r2240, %r2460;
	mov.u32 	%r2241, %r2186;
	mov.u32 	%r2242, %r2187;
	mov.u32 	%r2243, %r2188;
	mov.u32 	%r2244, %r2189;
	mov.u32 	%r2245, %r2190;
	mov.u32 	%r2246, %r2191;
	mov.u32 	%r2248, %r2193;
	mov.u32 	%r2249, %r2194;
	mov.u32 	%r2250, %r2195;
	mov.u32 	%r2251, %r2196;
	mov.u32 	%r2252, %r2197;
	mov.u32 	%r2253, %r2198;
	mov.u32 	%r2254, %r2199;
	mov.u32 	%r2255, %r2515;
	mov.u32 	%r2256, %r2200;
	mov.u32 	%r2257, %r2201;
	mov.u32 	%r2258, %r2202;
	mov.u32 	%r2259, %r2203;
	mov.u32 	%r2260, %r2204;
	mov.u32 	%r2261, %r2205;
	mov.u32 	%r2262, %r2206;
	mov.u32 	%r2263, %r2207;
	mov.u32 	%r2264, %r2208;
	mov.u32 	%r2265, %r2209;
	mov.u32 	%r2266, %r2210;
	mov.u32 	%r2267, %r2211;
	mov.u32 	%r2268, %r2212;
	mov.u32 	%r2269, %r2213;
	mov.u32 	%r2270, %r2214;
	mov.u32 	%r2271, %r2215;
	mov.u32 	%r2272, %r2216;
	mov.u32 	%r2273, %r2217;
	mov.u32 	%r2274, %r2218;
	mov.u32 	%r2275, %r2219;
	@%p475 bra 	$L__BB15_441;
	setp.leu.f32 	%p476, %f1096, %f1224;
	mov.f32 	%f1102, %f1075;
	mov.f32 	%f1103, %f1076;
	mov.f32 	%f1104, %f1077;
	mov.f32 	%f1105, %f1078;
	mov.f32 	%f1106, %f1079;
	mov.f32 	%f1107, %f1080;
	mov.f32 	%f1108, %f1081;
	mov.f32 	%f1109, %f1082;
	mov.f32 	%f1110, %f1083;
	mov.f32 	%f1111, %f1084;
	mov.f32 	%f1112, %f1085;
	mov.f32 	%f1113, %f1086;
	mov.f32 	%f1114, %f1087;
	mov.f32 	%f1115, %f1088;
	mov.f32 	%f1116, %f1089;
	mov.f32 	%f1117, %f1090;
	mov.f32 	%f1118, %f1091;
	mov.f32 	%f1119, %f1092;
	mov.f32 	%f1120, %f1093;
	mov.f32 	%f1121, %f1094;
	mov.f32 	%f1122, %f1095;
	mov.f32 	%f1123, %f1224;
	mov.f32 	%f1124, %f1096;
	mov.f32 	%f1125, %f1097;
	mov.f32 	%f1126, %f1098;
	mov.f32 	%f1127, %f1099;
	mov.f32 	%f1128, %f1100;
	mov.u32 	%r2220, %r2166;
	mov.u32 	%r2221, %r2167;
	mov.u32 	%r2222, %r2168;
	mov.u32 	%r2223, %r2169;
	mov.u32 	%r2224, %r2170;
	mov.u32 	%r2225, %r2171;
	mov.u32 	%r2226, %r2172;
	mov.u32 	%r2227, %r2173;
	mov.u32 	%r2228, %r2174;
	mov.u32 	%r2229, %r2175;
	mov.u32 	%r2230, %r2176;
	mov.u32 	%r2231, %r2177;
	mov.u32 	%r2232, %r2178;
	mov.u32 	%r2233, %r2179;
	mov.u32 	%r2234, %r2180;
	mov.u32 	%r2235, %r2181;
	mov.u32 	%r2236, %r2182;
	mov.u32 	%r2237, %r2183;
	mov.u32 	%r2238, %r2184;
	mov.u32 	%r2239, %r2185;
	mov.u32 	%r2240, %r2186;
	mov.u32 	%r2241, %r2460;
	mov.u32 	%r2242, %r2187;
	mov.u32 	%r2243, %r2188;
	mov.u32 	%r2244, %r2189;
	mov.u32 	%r2245, %r2190;
	mov.u32 	%r2246, %r2191;
	mov.u32 	%r2248, %r2193;
	mov.u32 	%r2249, %r2194;
	mov.u32 	%r2250, %r2195;
	mov.u32 	%r2251, %r2196;
	mov.u32 	%r2252, %r2197;
	mov.u32 	%r2253, %r2198;
	mov.u32 	%r2254, %r2515;
	mov.u32 	%r2255, %r2199;
	mov.u32 	%r2256, %r2200;
	mov.u32 	%r2257, %r2201;
	mov.u32 	%r2258, %r2202;
	mov.u32 	%r2259, %r2203;
	mov.u32 	%r2260, %r2204;
	mov.u32 	%r2261, %r2205;
	mov.u32 	%r2262, %r2206;
	mov.u32 	%r2263, %r2207;
	mov.u32 	%r2264, %r2208;
	mov.u32 	%r2265, %r2209;
	mov.u32 	%r2266, %r2210;
	mov.u32 	%r2267, %r2211;
	mov.u32 	%r2268, %r2212;
	mov.u32 	%r2269, %r2213;
	mov.u32 	%r2270, %r2214;
	mov.u32 	%r2271, %r2215;
	mov.u32 	%r2272, %r2216;
	mov.u32 	%r2273, %r2217;
	mov.u32 	%r2274, %r2218;
	mov.u32 	%r2275, %r2219;
	@%p476 bra 	$L__BB15_441;
	setp.leu.f32 	%p477, %f1097, %f1224;
	mov.f32 	%f1102, %f1075;
	mov.f32 	%f1103, %f1076;
	mov.f32 	%f1104, %f1077;
	mov.f32 	%f1105, %f1078;
	mov.f32 	%f1106, %f1079;
	mov.f32 	%f1107, %f1080;
	mov.f32 	%f1108, %f1081;
	mov.f32 	%f1109, %f1082;
	mov.f32 	%f1110, %f1083;
	mov.f32 	%f1111, %f1084;
	mov.f32 	%f1112, %f1085;
	mov.f32 	%f1113, %f1086;
	mov.f32 	%f1114, %f1087;
	mov.f32 	%f1115, %f1088;
	mov.f32 	%f1116, %f1089;
	mov.f32 	%f1117, %f1090;
	mov.f32 	%f1118, %f1091;
	mov.f32 	%f1119, %f1092;
	mov.f32 	%f1120, %f1093;
	mov.f32 	%f1121, %f1094;
	mov.f32 	%f1122, %f1095;
	mov.f32 	%f1123, %f1096;
	mov.f32 	%f1124, %f1224;
	mov.f32 	%f1125, %f1097;
	mov.f32 	%f1126, %f1098;
	mov.f32 	%f1127, %f1099;
	mov.f32 	%f1128, %f1100;
	mov.u32 	%r2220, %r2166;
	mov.u32 	%r2221, %r2167;
	mov.u32 	%r2222, %r2168;
	mov.u32 	%r2223, %r2169;
	mov.u32 	%r2224, %r2170;
	mov.u32 	%r2225, %r2171;
	mov.u32 	%r2226, %r2172;
	mov.u32 	%r2227, %r2173;
	mov.u32 	%r2228, %r2174;
	mov.u32 	%r2229, %r2175;
	mov.u32 	%r2230, %r2176;
	mov.u32 	%r2231, %r2177;
	mov.u32 	%r2232, %r2178;
	mov.u32 	%r2233, %r2179;
	mov.u32 	%r2234, %r2180;
	mov.u32 	%r2235, %r2181;
	mov.u32 	%r2236, %r2182;
	mov.u32 	%r2237, %r2183;
	mov.u32 	%r2238, %r2184;
	mov.u32 	%r2239, %r2185;
	mov.u32 	%r2240, %r2186;
	mov.u32 	%r2241, %r2187;
	mov.u32 	%r2242, %r2460;
	mov.u32 	%r2243, %r2188;
	mov.u32 	%r2244, %r2189;
	mov.u32 	%r2245, %r2190;
	mov.u32 	%r2246, %r2191;
	mov.u32 	%r2248, %r2193;
	mov.u32 	%r2249, %r2194;
	mov.u32 	%r2250, %r2195;
	mov.u32 	%r2251, %r2196;
	mov.u32 	%r2252, %r2197;
	mov.u32 	%r2253, %r2515;
	mov.u32 	%r2254, %r2198;
	mov.u32 	%r2255, %r2199;
	mov.u32 	%r2256, %r2200;
	mov.u32 	%r2257, %r2201;
	mov.u32 	%r2258, %r2202;
	mov.u32 	%r2259, %r2203;
	mov.u32 	%r2260, %r2204;
	mov.u32 	%r2261, %r2205;
	mov.u32 	%r2262, %r2206;
	mov.u32 	%r2263, %r2207;
	mov.u32 	%r2264, %r2208;
	mov.u32 	%r2265, %r2209;
	mov.u32 	%r2266, %r2210;
	mov.u32 	%r2267, %r2211;
	mov.u32 	%r2268, %r2212;
	mov.u32 	%r2269, %r2213;
	mov.u32 	%r2270, %r2214;
	mov.u32 	%r2271, %r2215;
	mov.u32 	%r2272, %r2216;
	mov.u32 	%r2273, %r2217;
	mov.u32 	%r2274, %r2218;
	mov.u32 	%r2275, %r2219;
	@%p477 bra 	$L__BB15_441;
	setp.leu.f32 	%p478, %f1098, %f1224;
	mov.f32 	%f1102, %f1075;
	mov.f32 	%f1103, %f1076;
	mov.f32 	%f1104, %f1077;
	mov.f32 	%f1105, %f1078;
	mov.f32 	%f1106, %f1079;
	mov.f32 	%f1107, %f1080;
	mov.f32 	%f1108, %f1081;
	mov.f32 	%f1109, %f1082;
	mov.f32 	%f1110, %f1083;
	mov.f32 	%f1111, %f1084;
	mov.f32 	%f1112, %f1085;
	mov.f32 	%f1113, %f1086;
	mov.f32 	%f1114, %f1087;
	mov.f32 	%f1115, %f1088;
	mov.f32 	%f1116, %f1089;
	mov.f32 	%f1117, %f1090;
	mov.f32 	%f1118, %f1091;
	mov.f32 	%f1119, %f1092;
	mov.f32 	%f1120, %f1093;
	mov.f32 	%f1121, %f1094;
	mov.f32 	%f1122, %f1095;
	mov.f32 	%f1123, %f1096;
	mov.f32 	%f1124, %f1097;
	mov.f32 	%f1125, %f1224;
	mov.f32 	%f1126, %f1098;
	mov.f32 	%f1127, %f1099;
	mov.f32 	%f1128, %f1100;
	mov.u32 	%r2220, %r2166;
	mov.u32 	%r2221, %r2167;
	mov.u32 	%r2222, %r2168;
	mov.u32 	%r2223, %r2169;
	mov.u32 	%r2224, %r2170;
	mov.u32 	%r2225, %r2171;
	mov.u32 	%r2226, %r2172;
	mov.u32 	%r2227, %r2173;
	mov.u32 	%r2228, %r2174;
	mov.u32 	%r2229, %r2175;
	mov.u32 	%r2230, %r2176;
	mov.u32 	%r2231, %r2177;
	mov.u32 	%r2232, %r2178;
	mov.u32 	%r2233, %r2179;
	mov.u32 	%r2234, %r2180;
	mov.u32 	%r2235, %r2181;
	mov.u32 	%r2236, %r2182;
	mov.u32 	%r2237, %r2183;
	mov.u32 	%r2238, %r2184;
	mov.u32 	%r2239, %r2185;
	mov.u32 	%r2240, %r2186;
	mov.u32 	%r2241, %r2187;
	mov.u32 	%r2242, %r2188;
	mov.u32 	%r2243, %r2460;
	mov.u32 	%r2244, %r2189;
	mov.u32 	%r2245, %r2190;
	mov.u32 	%r2246, %r2191;
	mov.u32 	%r2248, %r2193;
	mov.u32 	%r2249, %r2194;
	mov.u32 	%r2250, %r2195;
	mov.u32 	%r2251, %r2196;
	mov.u32 	%r2252, %r2515;
	mov.u32 	%r2253, %r2197;
	mov.u32 	%r2254, %r2198;
	mov.u32 	%r2255, %r2199;
	mov.u32 	%r2256, %r2200;
	mov.u32 	%r2257, %r2201;
	mov.u32 	%r2258, %r2202;
	mov.u32 	%r2259, %r2203;
	mov.u32 	%r2260, %r2204;
	mov.u32 	%r2261, %r2205;
	mov.u32 	%r2262, %r2206;
	mov.u32 	%r2263, %r2207;
	mov.u32 	%r2264, %r2208;
	mov.u32 	%r2265, %r2209;
	mov.u32 	%r2266, %r2210;
	mov.u32 	%r2267, %r2211;
	mov.u32 	%r2268, %r2212;
	mov.u32 	%r2269, %r2213;
	mov.u32 	%r2270, %r2214;
	mov.u32 	%r2271, %r2215;
	mov.u32 	%r2272, %r2216;
	mov.u32 	%r2273, %r2217;
	mov.u32 	%r2274, %r2218;
	mov.u32 	%r2275, %r2219;
	@%p478 bra 	$L__BB15_441;
	setp.leu.f32 	%p479, %f1099, %f1224;
	mov.f32 	%f1102, %f1075;
	mov.f32 	%f1103, %f1076;
	mov.f32 	%f1104, %f1077;
	mov.f32 	%f1105, %f1078;
	mov.f32 	%f1106, %f1079;
	mov.f32 	%f1107, %f1080;
	mov.f32 	%f1108, %f1081;
	mov.f32 	%f1109, %f1082;
	mov.f32 	%f1110, %f1083;
	mov.f32 	%f1111, %f1084;
	mov.f32 	%f1112, %f1085;
	mov.f32 	%f1113, %f1086;
	mov.f32 	%f1114, %f1087;
	mov.f32 	%f1115, %f1088;
	mov.f32 	%f1116, %f1089;
	mov.f32 	%f1117, %f1090;
	mov.f32 	%f1118, %f1091;
	mov.f32 	%f1119, %f1092;
	mov.f32 	%f1120, %f1093;
	mov.f32 	%f1121, %f1094;
	mov.f32 	%f1122, %f1095;
	mov.f32 	%f1123, %f1096;
	mov.f32 	%f1124, %f1097;
	mov.f32 	%f1125, %f1098;
	mov.f32 	%f1126, %f1224;
	mov.f32 	%f1127, %f1099;
	mov.f32 	%f1128, %f1100;
	mov.u32 	%r2220, %r2166;
	mov.u32 	%r2221, %r2167;
	mov.u32 	%r2222, %r2168;
	mov.u32 	%r2223, %r2169;
	mov.u32 	%r2224, %r2170;
	mov.u32 	%r2225, %r2171;
	mov.u32 	%r2226, %r2172;
	mov.u32 	%r2227, %r2173;
	mov.u32 	%r2228, %r2174;
	mov.u32 	%r2229, %r2175;
	mov.u32 	%r2230, %r2176;
	mov.u32 	%r2231, %r2177;
	mov.u32 	%r2232, %r2178;
	mov.u32 	%r2233, %r2179;
	mov.u32 	%r2234, %r2180;
	mov.u32 	%r2235, %r2181;
	mov.u32 	%r2236, %r2182;
	mov.u32 	%r2237, %r2183;
	mov.u32 	%r2238, %r2184;
	mov.u32 	%r2239, %r2185;
	mov.u32 	%r2240, %r2186;
	mov.u32 	%r2241, %r2187;
	mov.u32 	%r2242, %r2188;
	mov.u32 	%r2243, %r2189;
	mov.u32 	%r2244, %r2460;
	mov.u32 	%r2245, %r2190;
	mov.u32 	%r2246, %r2191;
	mov.u32 	%r2248, %r2193;
	mov.u32 	%r2249, %r2194;
	mov.u32 	%r2250, %r2195;
	mov.u32 	%r2251, %r2515;
	mov.u32 	%r2252, %r2196;
	mov.u32 	%r2253, %r2197;
	mov.u32 	%r2254, %r2198;
	mov.u32 	%r2255, %r2199;
	mov.u32 	%r2256, %r2200;
	mov.u32 	%r2257, %r2201;
	mov.u32 	%r2258, %r2202;
	mov.u32 	%r2259, %r2203;
	mov.u32 	%r2260, %r2204;
	mov.u32 	%r2261, %r2205;
	mov.u32 	%r2262, %r2206;
	mov.u32 	%r2263, %r2207;
	mov.u32 	%r2264, %r2208;
	mov.u32 	%r2265, %r2209;
	mov.u32 	%r2266, %r2210;
	mov.u32 	%r2267, %r2211;
	mov.u32 	%r2268, %r2212;
	mov.u32 	%r2269, %r2213;
	mov.u32 	%r2270, %r2214;
	mov.u32 	%r2271, %r2215;
	mov.u32 	%r2272, %r2216;
	mov.u32 	%r2273, %r2217;
	mov.u32 	%r2274, %r2218;
	mov.u32 	%r2275, %r2219;
	@%p479 bra 	$L__BB15_441;
	setp.leu.f32 	%p480, %f1100, %f1224;
	mov.f32 	%f1102, %f1075;
	mov.f32 	%f1103, %f1076;
	mov.f32 	%f1104, %f1077;
	mov.f32 	%f1105, %f1078;
	mov.f32 	%f1106, %f1079;
	mov.f32 	%f1107, %f1080;
	mov.f32 	%f1108, %f1081;
	mov.f32 	%f1109, %f1082;
	mov.f32 	%f1110, %f1083;
	mov.f32 	%f1111, %f1084;
	mov.f32 	%f1112, %f1085;
	mov.f32 	%f1113, %f1086;
	mov.f32 	%f1114, %f1087;
	mov.f32 	%f1115, %f1088;
	mov.f32 	%f1116, %f1089;
	mov.f32 	%f1117, %f1090;
	mov.f32 	%f1118, %f1091;
	mov.f32 	%f1119, %f1092;
	mov.f32 	%f1120, %f1093;
	mov.f32 	%f1121, %f1094;
	mov.f32 	%f1122, %f1095;
	mov.f32 	%f1123, %f1096;
	mov.f32 	%f1124, %f1097;
	mov.f32 	%f1125, %f1098;
	mov.f32 	%f1126, %f1099;
	mov.f32 	%f1127, %f1224;
	mov.f32 	%f1128, %f1100;
	mov.u32 	%r2220, %r2166;
	mov.u32 	%r2221, %r2167;
	mov.u32 	%r2222, %r2168;
	mov.u32 	%r2223, %r2169;
	mov.u32 	%r2224, %r2170;
	mov.u32 	%r2225, %r2171;
	mov.u32 	%r2226, %r2172;
	mov.u32 	%r2227, %r2173;
	mov.u32 	%r2228, %r2174;
	mov.u32 	%r2229, %r2175;
	mov.u32 	%r2230, %r2176;
	mov.u32 	%r2231, %r2177;
	mov.u32 	%r2232, %r2178;
	mov.u32 	%r2233, %r2179;
	mov.u32 	%r2234, %r2180;
	mov.u32 	%r2235, %r2181;
	mov.u32 	%r2236, %r2182;
	mov.u32 	%r2237, %r2183;
	mov.u32 	%r2238, %r2184;
	mov.u32 	%r2239, %r2185;
	mov.u32 	%r2240, %r2186;
	mov.u32 	%r2241, %r2187;
	mov.u32 	%r2242, %r2188;
	mov.u32 	%r2243, %r2189;
	mov.u32 	%r2244, %r2190;
	mov.u32 	%r2245, %r2460;
	mov.u32 	%r2246, %r2191;
	mov.u32 	%r2248, %r2193;
	mov.u32 	%r2249, %r2194;
	mov.u32 	%r2250, %r2515;
	mov.u32 	%r2251, %r2195;
	mov.u32 	%r2252, %r2196;
	mov.u32 	%r2253, %r2197;
	mov.u32 	%r2254, %r2198;
	mov.u32 	%r2255, %r2199;
	mov.u32 	%r2256, %r2200;
	mov.u32 	%r2257, %r2201;
	mov.u32 	%r2258, %r2202;
	mov.u32 	%r2259, %r2203;
	mov.u32 	%r2260, %r2204;
	mov.u32 	%r2261, %r2205;
	mov.u32 	%r2262, %r2206;
	mov.u32 	%r2263, %r2207;
	mov.u32 	%r2264, %r2208;
	mov.u32 	%r2265, %r2209;
	mov.u32 	%r2266, %r2210;
	mov.u32 	%r2267, %r2211;
	mov.u32 	%r2268, %r2212;
	mov.u32 	%r2269, %r2213;
	mov.u32 	%r2270, %r2214;
	mov.u32 	%r2271, %r2215;
	mov.u32 	%r2272, %r2216;
	mov.u32 	%r2273, %r2217;
	mov.u32 	%r2274, %r2218;
	mov.u32 	%r2275, %r2219;
	@%p480 bra 	$L__BB15_441;
	setp.leu.f32 	%p481, %f1251, %f1224;
	mov.f32 	%f1102, %f1075;
	mov.f32 	%f1103, %f1076;
	mov.f32 	%f1104, %f1077;
	mov.f32 	%f1105, %f1078;
	mov.f32 	%f1106, %f1079;
	mov.f32 	%f1107, %f1080;
	mov.f32 	%f1108, %f1081;
	mov.f32 	%f1109, %f1082;
	mov.f32 	%f1110, %f1083;
	mov.f32 	%f1111, %f1084;
	mov.f32 	%f1112, %f1085;
	mov.f32 	%f1113, %f1086;
	mov.f32 	%f1114, %f1087;
	mov.f32 	%f1115, %f1088;
	mov.f32 	%f1116, %f1089;
	mov.f32 	%f1117, %f1090;
	mov.f32 	%f1118, %f1091;
	mov.f32 	%f1119, %f1092;
	mov.f32 	%f1120, %f1093;
	mov.f32 	%f1121, %f1094;
	mov.f32 	%f1122, %f1095;
	mov.f32 	%f1123, %f1096;
	mov.f32 	%f1124, %f1097;
	mov.f32 	%f1125, %f1098;
	mov.f32 	%f1126, %f1099;
	mov.f32 	%f1127, %f1100;
	mov.f32 	%f1128, %f1224;
	mov.u32 	%r2220, %r2166;
	mov.u32 	%r2221, %r2167;
	mov.u32 	%r2222, %r2168;
	mov.u32 	%r2223, %r2169;
	mov.u32 	%r2224, %r2170;
	mov.u32 	%r2225, %r2171;
	mov.u32 	%r2226, %r2172;
	mov.u32 	%r2227, %r2173;
	mov.u32 	%r2228, %r2174;
	mov.u32 	%r2229, %r2175;
	mov.u32 	%r2230, %r2176;
	mov.u32 	%r2231, %r2177;
	mov.u32 	%r2232, %r2178;
	mov.u32 	%r2233, %r2179;
	mov.u32 	%r2234, %r2180;
	mov.u32 	%r2235, %r2181;
	mov.u32 	%r2236, %r2182;
	mov.u32 	%r2237, %r2183;
	mov.u32 	%r2238, %r2184;
	mov.u32 	%r2239, %r2185;
	mov.u32 	%r2240, %r2186;
	mov.u32 	%r2241, %r2187;
	mov.u32 	%r2242, %r2188;
	mov.u32 	%r2243, %r2189;
	mov.u32 	%r2244, %r2190;
	mov.u32 	%r2245, %r2191;
	mov.u32 	%r2246, %r2460;
	mov.u32 	%r2248, %r2193;
	mov.u32 	%r2249, %r2515;
	mov.u32 	%r2250, %r2194;
	mov.u32 	%r2251, %r2195;
	mov.u32 	%r2252, %r2196;
	mov.u32 	%r2253, %r2197;
	mov.u32 	%r2254, %r2198;
	mov.u32 	%r2255, %r2199;
	mov.u32 	%r2256, %r2200;
	mov.u32 	%r2257, %r2201;
	mov.u32 	%r2258, %r2202;
	mov.u32 	%r2259, %r2203;
	mov.u32 	%r2260, %r2204;
	mov.u32 	%r2261, %r2205;
	mov.u32 	%r2262, %r2206;
	mov.u32 	%r2263, %r2207;
	mov.u32 	%r2264, %r2208;
	mov.u32 	%r2265, %r2209;
	mov.u32 	%r2266, %r2210;
	mov.u32 	%r2267, %r2211;
	mov.u32 	%r2268, %r2212;
	mov.u32 	%r2269, %r2213;
	mov.u32 	%r2270, %r2214;
	mov.u32 	%r2271, %r2215;
	mov.u32 	%r2272, %r2216;
	mov.u32 	%r2273, %r2217;
	mov.u32 	%r2274, %r2218;
	mov.u32 	%r2275, %r2219;
	@%p481 bra 	$L__BB15_441;
	mov.f32 	%f1102, %f1075;
	mov.f32 	%f1103, %f1076;
	mov.f32 	%f1104, %f1077;
	mov.f32 	%f1105, %f1078;
	mov.f32 	%f1106, %f1079;
	mov.f32 	%f1107, %f1080;
	mov.f32 	%f1108, %f1081;
	mov.f32 	%f1109, %f1082;
	mov.f32 	%f1110, %f1083;
	mov.f32 	%f1111, %f1084;
	mov.f32 	%f1112, %f1085;
	mov.f32 	%f1113, %f1086;
	mov.f32 	%f1114, %f1087;
	mov.f32 	%f1115, %f1088;
	mov.f32 	%f1116, %f1089;
	mov.f32 	%f1117, %f1090;
	mov.f32 	%f1118, %f1091;
	mov.f32 	%f1119, %f1092;
	mov.f32 	%f1120, %f1093;
	mov.f32 	%f1121, %f1094;
	mov.f32 	%f1122, %f1095;
	mov.f32 	%f1123, %f1096;
	mov.f32 	%f1124, %f1097;
	mov.f32 	%f1125, %f1098;
	mov.f32 	%f1126, %f1099;
	mov.f32 	%f1127, %f1100;
	mov.f32 	%f1128, %f1251;
	mov.f32 	%f1251, %f1224;
	mov.u32 	%r2220, %r2166;
	mov.u32 	%r2221, %r2167;
	mov.u32 	%r2222, %r2168;
	mov.u32 	%r2223, %r2169;
	mov.u32 	%r2224, %r2170;
	mov.u32 	%r2225, %r2171;
	mov.u32 	%r2226, %r2172;
	mov.u32 	%r2227, %r2173;
	mov.u32 	%r2228, %r2174;
	mov.u32 	%r2229, %r2175;
	mov.u32 	%r2230, %r2176;
	mov.u32 	%r2231, %r2177;
	mov.u32 	%r2232, %r2178;
	mov.u32 	%r2233, %r2179;
	mov.u32 	%r2234, %r2180;
	mov.u32 	%r2235, %r2181;
	mov.u32 	%r2236, %r2182;
	mov.u32 	%r2237, %r2183;
	mov.u32 	%r2238, %r2184;
	mov.u32 	%r2239, %r2185;
	mov.u32 	%r2240, %r2186;
	mov.u32 	%r2241, %r2187;
	mov.u32 	%r2242, %r2188;
	mov.u32 	%r2243, %r2189;
	mov.u32 	%r2244, %r2190;
	mov.u32 	%r2245, %r2191;
	mov.u32 	%r2246, %r2487;
	mov.u32 	%r2487, %r2460;
	mov.u32 	%r2248, %r2515;
	mov.u32 	%r2249, %r2193;
	mov.u32 	%r2250, %r2194;
	mov.u32 	%r2251, %r2195;
	mov.u32 	%r2252, %r2196;
	mov.u32 	%r2253, %r2197;
	mov.u32 	%r2254, %r2198;
	mov.u32 	%r2255, %r2199;
	mov.u32 	%r2256, %r2200;
	mov.u32 	%r2257, %r2201;
	mov.u32 	%r2258, %r2202;
	mov.u32 	%r2259, %r2203;
	mov.u32 	%r2260, %r2204;
	mov.u32 	%r2261, %r2205;
	mov.u32 	%r2262, %r2206;
	mov.u32 	%r2263, %r2207;
	mov.u32 	%r2264, %r2208;
	mov.u32 	%r2265, %r2209;
	mov.u32 	%r2266, %r2210;
	mov.u32 	%r2267, %r2211;
	mov.u32 	%r2268, %r2212;
	mov.u32 	%r2269, %r2213;
	mov.u32 	%r2270, %r2214;
	mov.u32 	%r2271, %r2215;
	mov.u32 	%r2272, %r2216;
	mov.u32 	%r2273, %r2217;
	mov.u32 	%r2274, %r2218;
	mov.u32 	%r2275, %r2219;
$L__BB15_441:
	setp.leu.f32 	%p482, %f1102, %f1223;
	mov.f32 	%f1130, %f1223;
	mov.f32 	%f1131, %f1102;
	mov.f32 	%f1132, %f1103;
	mov.f32 	%f1133, %f1104;
	mov.f32 	%f1134, %f1105;
	mov.f32 	%f1135, %f1106;
	mov.f32 	%f1136, %f1107;
	mov.f32 	%f1137, %f1108;
	mov.f32 	%f1138, %f1109;
	mov.f32 	%f1139, %f1110;
	mov.f32 	%f1140, %f1111;
	mov.f32 	%f1141, %f1112;
	mov.f32 	%f1142, %f1113;
	mov.f32 	%f1143, %f1114;
	mov.f32 	%f1144, %f1115;
	mov.f32 	%f1145, %f1116;
	mov.f32 	%f1146, %f1117;
	mov.f32 	%f1147, %f1118;
	mov.f32 	%f1148, %f1119;
	mov.f32 	%f1149, %f1120;
	mov.f32 	%f1150, %f1121;
	mov.f32 	%f1151, %f1122;
	mov.f32 	%f1152, %f1123;
	mov.f32 	%f1153, %f1124;
	mov.f32 	%f1154, %f1125;
	mov.f32 	%f1155, %f1126;
	mov.f32 	%f1156, %f1127;
	mov.f32 	%f1157, %f1128;
	mov.u32 	%r2276, %r2459;
	mov.u32 	%r2277, %r2220;
	mov.u32 	%r2278, %r2221;
	mov.u32 	%r2279, %r2222;
	mov.u32 	%r2280, %r2223;
	mov.u32 	%r2281, %r2224;
	mov.u32 	%r2282, %r2225;
	mov.u32 	%r2283, %r2226;
	mov.u32 	%r2284, %r2227;
	mov.u32 	%r2285, %r2228;
	mov.u32 	%r2286, %r2229;
	mov.u32 	%r2287, %r2230;
	mov.u32 	%r2288, %r2231;
	mov.u32 	%r2289, %r2232;
	mov.u32 	%r2290, %r2233;
	mov.u32 	%r2291, %r2234;
	mov.u32 	%r2292, %r2235;
	mov.u32 	%r2293, %r2236;
	mov.u32 	%r2294, %r2237;
	mov.u32 	%r2295, %r2238;
	mov.u32 	%r2296, %r2239;
	mov.u32 	%r2297, %r2240;
	mov.u32 	%r2298, %r2241;
	mov.u32 	%r2299, %r2242;
	mov.u32 	%r2300, %r2243;
	mov.u32 	%r2301, %r2244;
	mov.u32 	%r2302, %r2245;
	mov.u32 	%r2303, %r2246;
	mov.u32 	%r2305, %r2248;
	mov.u32 	%r2306, %r2249;
	mov.u32 	%r2307, %r2250;
	mov.u32 	%r2308, %r2251;
	mov.u32 	%r2309, %r2252;
	mov.u32 	%r2310, %r2253;
	mov.u32 	%r2311, %r2254;
	mov.u32 	%r2312, %r2255;
	mov.u32 	%r2313, %r2256;
	mov.u32 	%r2314, %r2257;
	mov.u32 	%r2315, %r2258;
	mov.u32 	%r2316, %r2259;
	mov.u32 	%r2317, %r2260;
	mov.u32 	%r2318, %r2261;
	mov.u32 	%r2319, %r2262;
	mov.u32 	%r2320, %r2263;
	mov.u32 	%r2321, %r2264;
	mov.u32 	%r2322, %r2265;
	mov.u32 	%r2323, %r2266;
	mov.u32 	%r2324, %r2267;
	mov.u32 	%r2325, %r2268;
	mov.u32 	%r2326, %r2269;
	mov.u32 	%r2327, %r2270;
	mov.u32 	%r2328, %r2271;
	mov.u32 	%r2329, %r2272;
	mov.u32 	%r2330, %r2273;
	mov.u32 	%r2331, %r2274;
	mov.u32 	%r2332, %r2275;
	mov.u32 	%r2333, %r2516;
	@%p482 bra 	$L__BB15_470;
	setp.leu.f32 	%p483, %f1103, %f1223;
	mov.f32 	%f1130, %f1102;
	mov.f32 	%f1131, %f1223;
	mov.f32 	%f1132, %f1103;
	mov.f32 	%f1133, %f1104;
	mov.f32 	%f1134, %f1105;
	mov.f32 	%f1135, %f1106;
	mov.f32 	%f1136, %f1107;
	mov.f32 	%f1137, %f1108;
	mov.f32 	%f1138, %f1109;
	mov.f32 	%f1139, %f1110;
	mov.f32 	%f1140, %f1111;
	mov.f32 	%f1141, %f1112;
	mov.f32 	%f1142, %f1113;
	mov.f32 	%f1143, %f1114;
	mov.f32 	%f1144, %f1115;
	mov.f32 	%f1145, %f1116;
	mov.f32 	%f1146, %f1117;
	mov.f32 	%f1147, %f1118;
	mov.f32 	%f1148, %f1119;
	mov.f32 	%f1149, %f1120;
	mov.f32 	%f1150, %f1121;
	mov.f32 	%f1151, %f1122;
	mov.f32 	%f1152, %f1123;
	mov.f32 	%f1153, %f1124;
	mov.f32 	%f1154, %f1125;
	mov.f32 	%f1155, %f1126;
	mov.f32 	%f1156, %f1127;
	mov.f32 	%f1157, %f1128;
	mov.u32 	%r2276, %r2220;
	mov.u32 	%r2277, %r2459;
	mov.u32 	%r2278, %r2221;
	mov.u32 	%r2279, %r2222;
	mov.u32 	%r2280, %r2223;
	mov.u32 	%r2281, %r2224;
	mov.u32 	%r2282, %r2225;
	mov.u32 	%r2283, %r2226;
	mov.u32 	%r2284, %r2227;
	mov.u32 	%r2285, %r2228;
	mov.u32 	%r2286, %r2229;
	mov.u32 	%r2287, %r2230;
	mov.u32 	%r2288, %r2231;
	mov.u32 	%r2289, %r2232;
	mov.u32 	%r2290, %r2233;
	mov.u32 	%r2291, %r2234;
	mov.u32 	%r2292, %r2235;
	mov.u32 	%r2293, %r2236;
	mov.u32 	%r2294, %r2237;
	mov.u32 	%r2295, %r2238;
	mov.u32 	%r2296, %r2239;
	mov.u32 	%r2297, %r2240;
	mov.u32 	%r2298, %r2241;
	mov.u32 	%r2299, %r2242;
	mov.u32 	%r2300, %r2243;
	mov.u32 	%r2301, %r2244;
	mov.u32 	%r2302, %r2245;
	mov.u32 	%r2303, %r2246;
	mov.u32 	%r2305, %r2248;
	mov.u32 	%r2306, %r2249;
	mov.u32 	%r2307, %r2250;
	mov.u32 	%r2308, %r2251;
	mov.u32 	%r2309, %r2252;
	mov.u32 	%r2310, %r2253;
	mov.u32 	%r2311, %r2254;
	mov.u32 	%r2312, %r2255;
	mov.u32 	%r2313, %r2256;
	mov.u32 	%r2314, %r2257;
	mov.u32 	%r2315, %r2258;
	mov.u32 	%r2316, %r2259;
	mov.u32 	%r2317, %r2260;
	mov.u32 	%r2318, %r2261;
	mov.u32 	%r2319, %r2262;
	mov.u32 	%r2320, %r2263;
	mov.u32 	%r2321, %r2264;
	mov.u32 	%r2322, %r2265;
	mov.u32 	%r2323, %r2266;
	mov.u32 	%r2324, %r2267;
	mov.u32 	%r2325, %r2268;
	mov.u32 	%r2326, %r2269;
	mov.u32 	%r2327, %r2270;
	mov.u32 	%r2328, %r2271;
	mov.u32 	%r2329, %r2272;
	mov.u32 	%r2330, %r2273;
	mov.u32 	%r2331, %r2274;
	mov.u32 	%r2332, %r2516;
	mov.u32 	%r2333, %r2275;
	@%p483 bra 	$L__BB15_470;
	setp.leu.f32 	%p484, %f1104, %f1223;
	mov.f32 	%f1130, %f1102;
	mov.f32 	%f1131, %f1103;
	mov.f32 	%f1132, %f1223;
	mov.f32 	%f1133, %f1104;
	mov.f32 	%f1134, %f1105;
	mov.f32 	%f1135, %f1106;
	mov.f32 	%f1136, %f1107;
	mov.f32 	%f1137, %f1108;
	mov.f32 	%f1138, %f1109;
	mov.f32 	%f1139, %f1110;
	mov.f32 	%f1140, %f1111;
	mov.f32 	%f1141, %f1112;
	mov.f32 	%f1142, %f1113;
	mov.f32 	%f1143, %f1114;
	mov.f32 	%f1144, %f1115;
	mov.f32 	%f1145, %f1116;
	mov.f32 	%f1146, %f1117;
	mov.f32 	%f1147, %f1118;
	mov.f32 	%f1148, %f1119;
	mov.f32 	%f1149, %f1120;
	mov.f32 	%f1150, %f1121;
	mov.f32 	%f1151, %f1122;
	mov.f32 	%f1152, %f1123;
	mov.f32 	%f1153, %f1124;
	mov.f32 	%f1154, %f1125;
	mov.f32 	%f1155, %f1126;
	mov.f32 	%f1156, %f1127;
	mov.f32 	%f1157, %f1128;
	mov.u32 	%r2276, %r2220;
	mov.u32 	%r2277, %r2221;
	mov.u32 	%r2278, %r2459;
	mov.u32 	%r2279, %r2222;
	mov.u32 	%r2280, %r2223;
	mov.u32 	%r2281, %r2224;
	mov.u32 	%r2282, %r2225;
	mov.u32 	%r2283, %r2226;
	mov.u32 	%r2284, %r2227;
	mov.u32 	%r2285, %r2228;
	mov.u32 	%r2286, %r2229;
	mov.u32 	%r2287, %r2230;
	mov.u32 	%r2288, %r2231;
	mov.u32 	%r2289, %r2232;
	mov.u32 	%r2290, %r2233;
	mov.u32 	%r2291, %r2234;
	mov.u32 	%r2292, %r2235;
	mov.u32 	%r2293, %r2236;
	mov.u32 	%r2294, %r2237;
	mov.u32 	%r2295, %r2238;
	mov.u32 	%r2296, %r2239;
	mov.u32 	%r2297, %r2240;
	mov.u32 	%r2298, %r2241;
	mov.u32 	%r2299, %r2242;
	mov.u32 	%r2300, %r2243;
	mov.u32 	%r2301, %r2244;
	mov.u32 	%r2302, %r2245;
	mov.u32 	%r2303, %r2246;
	mov.u32 	%r2305, %r2248;
	mov.u32 	%r2306, %r2249;
	mov.u32 	%r2307, %r2250;
	mov.u32 	%r2308, %r2251;
	mov.u32 	%r2309, %r2252;
	mov.u32 	%r2310, %r2253;
	mov.u32 	%r2311, %r2254;
	mov.u32 	%r2312, %r2255;
	mov.u32 	%r2313, %r2256;
	mov.u32 	%r2314, %r2257;
	mov.u32 	%r2315, %r2258;
	mov.u32 	%r2316, %r2259;
	mov.u32 	%r2317, %r2260;
	mov.u32 	%r2318, %r2261;
	mov.u32 	%r2319, %r2262;
	mov.u32 	%r2320, %r2263;
	mov.u32 	%r2321, %r2264;
	mov.u32 	%r2322, %r2265;
	mov.u32 	%r2323, %r2266;
	mov.u32 	%r2324, %r2267;
	mov.u32 	%r2325, %r2268;
	mov.u32 	%r2326, %r2269;
	mov.u32 	%r2327, %r2270;
	mov.u32 	%r2328, %r2271;
	mov.u32 	%r2329, %r2272;
	mov.u32 	%r2330, %r2273;
	mov.u32 	%r2331, %r2516;
	mov.u32 	%r2332, %r2274;
	mov.u32 	%r2333, %r2275;
	@%p484 bra 	$L__BB15_470;
	setp.leu.f32 	%p485, %f1105, %f1223;
	mov.f32 	%f1130, %f1102;
	mov.f32 	%f1131, %f1103;
	mov.f32 	%f1132, %f1104;
	mov.f32 	%f1133, %f1223;
	mov.f32 	%f1134, %f1105;
	mov.f32 	%f1135, %f1106;
	mov.f32 	%f1136, %f1107;
	mov.f32 	%f1137, %f1108;
	mov.f32 	%f1138, %f1109;
	mov.f32 	%f1139, %f1110;
	mov.f32 	%f1140, %f1111;
	mov.f32 	%f1141, %f1112;
	mov.f32 	%f1142, %f1113;
	mov.f32 	%f1143, %f1114;
	mov.f32 	%f1144, %f1115;
	mov.f32 	%f1145, %f1116;
	mov.f32 	%f1146, %f1117;
	mov.f32 	%f1147, %f1118;
	mov.f32 	%f1148, %f1119;
	mov.f32 	%f1149, %f1120;
	mov.f32 	%f1150, %f1121;
	mov.f32 	%f1151, %f1122;
	mov.f32 	%f1152, %f1123;
	mov.f32 	%f1153, %f1124;
	mov.f32 	%f1154, %f1125;
	mov.f32 	%f1155, %f1126;
	mov.f32 	%f1156, %f1127;
	mov.f32 	%f1157, %f1128;
	mov.u32 	%r2276, %r2220;
	mov.u32 	%r2277, %r2221;
	mov.u32 	%r2278, %r2222;
	mov.u32 	%r2279, %r2459;
	mov.u32 	%r2280, %r2223;
	mov.u32 	%r2281, %r2224;
	mov.u32 	%r2282, %r2225;
	mov.u32 	%r2283, %r2226;
	mov.u32 	%r2284, %r2227;
	mov.u32 	%r2285, %r2228;
	mov.u32 	%r2286, %r2229;
	mov.u32 	%r2287, %r2230;
	mov.u32 	%r2288, %r2231;
	mov.u32 	%r2289, %r2232;
	mov.u32 	%r2290, %r2233;
	mov.u32 	%r2291, %r2234;
	mov.u32 	%r2292, %r2235;
	mov.u32 	%r2293, %r2236;
	mov.u32 	%r2294, %r2237;
	mov.u32 	%r2295, %r2238;
	mov.u32 	%r2296, %r2239;
	mov.u32 	%r2297, %r2240;
	mov.u32 	%r2298, %r2241;
	mov.u32 	%r2299, %r2242;
	mov.u32 	%r2300, %r2243;
	mov.u32 	%r2301, %r2244;
	mov.u32 	%r2302, %r2245;
	mov.u32 	%r2303, %r2246;
	mov.u32 	%r2305, %r2248;
	mov.u32 	%r2306, %r2249;
	mov.u32 	%r2307, %r2250;
	mov.u32 	%r2308, %r2251;
	mov.u32 	%r2309, %r2252;
	mov.u32 	%r2310, %r2253;
	mov.u32 	%r2311, %r2254;
	mov.u32 	%r2312, %r2255;
	mov.u32 	%r2313, %r2256;
	mov.u32 	%r2314, %r2257;
	mov.u32 	%r2315, %r2258;
	mov.u32 	%r2316, %r2259;
	mov.u32 	%r2317, %r2260;
	mov.u32 	%r2318, %r2261;
	mov.u32 	%r2319, %r2262;
	mov.u32 	%r2320, %r2263;
	mov.u32 	%r2321, %r2264;
	mov.u32 	%r2322, %r2265;
	mov.u32 	%r2323, %r2266;
	mov.u32 	%r2324, %r2267;
	mov.u32 	%r2325, %r2268;
	mov.u32 	%r2326, %r2269;
	mov.u32 	%r2327, %r2270;
	mov.u32 	%r2328, %r2271;
	mov.u32 	%r2329, %r2272;
	mov.u32 	%r2330, %r2516;
	mov.u32 	%r2331, %r2273;
	mov.u32 	%r2332, %r2274;
	mov.u32 	%r2333, %r2275;
	@%p485 bra 	$L__BB15_470;
	setp.leu.f32 	%p486, %f1106, %f1223;
	mov.f32 	%f1130, %f1102;
	mov.f32 	%f1131, %f1103;
	mov.f32 	%f1132, %f1104;
	mov.f32 	%f1133, %f1105;
	mov.f32 	%f1134, %f1223;
	mov.f32 	%f1135, %f1106;
	mov.f32 	%f1136, %f1107;
	mov.f32 	%f1137, %f1108;
	mov.f32 	%f1138, %f1109;
	mov.f32 	%f1139, %f1110;
	mov.f32 	%f1140, %f1111;
	mov.f32 	%f1141, %f1112;
	mov.f32 	%f1142, %f1113;
	mov.f32 	%f1143, %f1114;
	mov.f32 	%f1144, %f1115;
	mov.f32 	%f1145, %f1116;
	mov.f32 	%f1146, %f1117;
	mov.f32 	%f1147, %f1118;
	mov.f32 	%f1148, %f1119;
	mov.f32 	%f1149, %f1120;
	mov.f32 	%f1150, %f1121;
	mov.f32 	%f1151, %f1122;
	mov.f32 	%f1152, %f1123;
	mov.f32 	%f1153, %f1124;
	mov.f32 	%f1154, %f1125;
	mov.f32 	%f1155, %f1126;
	mov.f32 	%f1156, %f1127;
	mov.f32 	%f1157, %f1128;
	mov.u32 	%r2276, %r2220;
	mov.u32 	%r2277, %r2221;
	mov.u32 	%r2278, %r2222;
	mov.u32 	%r2279, %r2223;
	mov.u32 	%r2280, %r2459;
	mov.u32 	%r2281, %r2224;
	mov.u32 	%r2282, %r2225;
	mov.u32 	%r2283, %r2226;
	mov.u32 	%r2284, %r2227;
	mov.u32 	%r2285, %r2228;
	mov.u32 	%r2286, %r2229;
	mov.u32 	%r2287, %r2230;
	mov.u32 	%r2288, %r2231;
	mov.u32 	%r2289, %r2232;
	mov.u32 	%r2290, %r2233;
	mov.u32 	%r2291, %r2234;
	mov.u32 	%r2292, %r2235;
	mov.u32 	%r2293, %r2236;
	mov.u32 	%r2294, %r2237;
	mov.u32 	%r2295, %r2238;
	mov.u32 	%r2296, %r2239;
	mov.u32 	%r2297, %r2240;
	mov.u32 	%r2298, %r2241;
	mov.u32 	%r2299, %r2242;
	mov.u32 	%r2300, %r2243;
	mov.u32 	%r2301, %r2244;
	mov.u32 	%r2302, %r2245;
	mov.u32 	%r2303, %r2246;
	mov.u32 	%r2305, %r2248;
	mov.u32 	%r2306, %r2249;
	mov.u32 	%r2307, %r2250;
	mov.u32 	%r2308, %r2251;
	mov.u32 	%r2309, %r2252;
	mov.u32 	%r2310, %r2253;
	mov.u32 	%r2311, %r2254;
	mov.u32 	%r2312, %r2255;
	mov.u32 	%r2313, %r2256;
	mov.u32 	%r2314, %r2257;
	mov.u32 	%r2315, %r2258;
	mov.u32 	%r2316, %r2259;
	mov.u32 	%r2317, %r2260;
	mov.u32 	%r2318, %r2261;
	mov.u32 	%r2319, %r2262;
	mov.u32 	%r2320, %r2263;
	mov.u32 	%r2321, %r2264;
	mov.u32 	%r2322, %r2265;
	mov.u32 	%r2323, %r2266;
	mov.u32 	%r2324, %r2267;
	mov.u32 	%r2325, %r2268;
	mov.u32 	%r2326, %r2269;
	mov.u32 	%r2327, %r2270;
	mov.u32 	%r2328, %r2271;
	mov.u32 	%r2329, %r2516;
	mov.u32 	%r2330, %r2272;
	mov.u32 	%r2331, %r2273;
	mov.u32 	%r2332, %r2274;
	mov.u32 	%r2333, %r2275;
	@%p486 bra 	$L__BB15_470;
	setp.leu.f32 	%p487, %f1107, %f1223;
	mov.f32 	%f1130, %f1102;
	mov.f32 	%f1131, %f1103;
	mov.f32 	%f1132, %f1104;
	mov.f32 	%f1133, %f1105;
	mov.f32 	%f1134, %f1106;
	mov.f32 	%f1135, %f1223;
	mov.f32 	%f1136, %f1107;
	mov.f32 	%f1137, %f1108;
	mov.f32 	%f1138, %f1109;
	mov.f32 	%f1139, %f1110;
	mov.f32 	%f1140, %f1111;
	mov.f32 	%f1141, %f1112;
	mov.f32 	%f1142, %f1113;
	mov.f32 	%f1143, %f1114;
	mov.f32 	%f1144, %f1115;
	mov.f32 	%f1145, %f1116;
	mov.f32 	%f1146, %f1117;
	mov.f32 	%f1147, %f1118;
	mov.f32 	%f1148, %f1119;
	mov.f32 	%f1149, %f1120;
	mov.f32 	%f1150, %f1121;
	mov.f32 	%f1151, %f1122;
	mov.f32 	%f1152, %f1123;
	mov.f32 	%f1153, %f1124;
	mov.f32 	%f1154, %f1125;
	mov.f32 	%f1155, %f1126;
	mov.f32 	%f1156, %f1127;
	mov.f32 	%f1157, %f1128;
	mov.u32 	%r2276, %r2220;
	mov.u32 	%r2277, %r2221;
	mov.u32 	%r2278, %r2222;
	mov.u32 	%r2279, %r2223;
	mov.u32 	%r2280, %r2224;
	mov.u32 	%r2281, %r2459;
	mov.u32 	%r2282, %r2225;
	mov.u32 	%r2283, %r2226;
	mov.u32 	%r2284, %r2227;
	mov.u32 	%r2285, %r2228;
	mov.u32 	%r2286, %r2229;
	mov.u32 	%r2287, %r2230;
	mov.u32 	%r2288, %r2231;
	mov.u32 	%r2289, %r2232;
	mov.u32 	%r2290, %r2233;
	mov.u32 	%r2291, %r2234;
	mov.u32 	%r2292, %r2235;
	mov.u32 	%r2293, %r2236;
	mov.u32 	%r2294, %r2237;
	mov.u32 	%r2295, %r2238;
	mov.u32 	%r2296, %r2239;
	mov.u32 	%r2297, %r2240;
	mov.u32 	%r2298, %r2241;
	mov.u32 	%r2299, %r2242;
	mov.u32 	%r2300, %r2243;
	mov.u32 	%r2301, %r2244;
	mov.u32 	%r2302, %r2245;
	mov.u32 	%r2303, %r2246;
	mov.u32 	%r2305, %r2248;
	mov.u32 	%r2306, %r2249;
	mov.u32 	%r2307, %r2250;
	mov.u32 	%r2308, %r2251;
	mov.u32 	%r2309, %r2252;
	mov.u32 	%r2310, %r2253;
	mov.u32 	%r2311, %r2254;
	mov.u32 	%r2312, %r2255;
	mov.u32 	%r2313, %r2256;
	mov.u32 	%r2314, %r2257;
	mov.u32 	%r2315, %r2258;
	mov.u32 	%r2316, %r2259;
	mov.u32 	%r2317, %r2260;
	mov.u32 	%r2318, %r2261;
	mov.u32 	%r2319, %r2262;
	mov.u32 	%r2320, %r2263;
	mov.u32 	%r2321, %r2264;
	mov.u32 	%r2322, %r2265;
	mov.u32 	%r2323, %r2266;
	mov.u32 	%r2324, %r2267;
	mov.u32 	%r2325, %r2268;
	mov.u32 	%r2326, %r2269;
	mov.u32 	%r2327, %r2270;
	mov.u32 	%r2328, %r2516;
	mov.u32 	%r2329, %r2271;
	mov.u32 	%r2330, %r2272;
	mov.u32 	%r2331, %r2273;
	mov.u32 	%r2332, %r2274;
	mov.u32 	%r2333, %r2275;
	@%p487 bra 	$L__BB15_470;
	setp.leu.f32 	%p488, %f1108, %f1223;
	mov.f32 	%f1130, %f1102;
	mov.f32 	%f1131, %f1103;
	mov.f32 	%f1132, %f1104;
	mov.f32 	%f1133, %f1105;
	mov.f32 	%f1134, %f1106;
	mov.f32 	%f1135, %f1107;
	mov.f32 	%f1136, %f1223;
	mov.f32 	%f1137, %f1108;
	mov.f32 	%f1138, %f1109;
	mov.f32 	%f1139, %f1110;
	mov.f32 	%f1140, %f1111;
	mov.f32 	%f1141, %f1112;
	mov.f32 	%f1142, %f1113;
	mov.f32 	%f1143, %f1114;
	mov.f32 	%f1144, %f1115;
	mov.f32 	%f1145, %f1116;
	mov.f32 	%f1146, %f1117;
	mov.f32 	%f1147, %f1118;
	mov.f32 	%f1148, %f1119;
	mov.f32 	%f1149, %f1120;
	mov.f32 	%f1150, %f1121;
	mov.f32 	%f1151, %f1122;
	mov.f32 	%f1152, %f1123;
	mov.f32 	%f1153, %f1124;
	mov.f32 	%f1154, %f1125;
	mov.f32 	%f1155, %f1126;
	mov.f32 	%f1156, %f1127;
	mov.f32 	%f1157, %f1128;
	mov.u32 	%r2276, %r2220;
	mov.u32 	%r2277, %r2221;
	mov.u32 	%r2278, %r2222;
	mov.u32 	%r2279, %r2223;
	mov.u32 	%r2280, %r2224;
	mov.u32 	%r2281, %r2225;
	mov.u32 	%r2282, %r2459;
	mov.u32 	%r2283, %r2226;
	mov.u32 	%r2284, %r2227;
	mov.u32 	%r2285, %r2228;
	mov.u32 	%r2286, %r2229;
	mov.u32 	%r2287, %r2230;
	mov.u32 	%r2288, %r2231;
	mov.u32 	%r2289, %r2232;
	mov.u32 	%r2290, %r2233;
	mov.u32 	%r2291, %r2234;
	mov.u32 	%r2292, %r2235;
	mov.u32 	%r2293, %r2236;
	mov.u32 	%r2294, %r2237;
	mov.u32 	%r2295, %r2238;
	mov.u32 	%r2296, %r2239;
	mov.u32 	%r2297, %r2240;
	mov.u32 	%r2298, %r2241;
	mov.u32 	%r2299, %r2242;
	mov.u32 	%r2300, %r2243;
	mov.u32 	%r2301, %r2244;
	mov.u32 	%r2302, %r2245;
	mov.u32 	%r2303, %r2246;
	mov.u32 	%r2305, %r2248;
	mov.u32 	%r2306, %r2249;
	mov.u32 	%r2307, %r2250;
	mov.u32 	%r2308, %r2251;
	mov.u32 	%r2309, %r2252;
	mov.u32 	%r2310, %r2253;
	mov.u32 	%r2311, %r2254;
	mov.u32 	%r2312, %r2255;
	mov.u32 	%r2313, %r2256;
	mov.u32 	%r2314, %r2257;
	mov.u32 	%r2315, %r2258;
	mov.u32 	%r2316, %r2259;
	mov.u32 	%r2317, %r2260;
	mov.u32 	%r2318, %r2261;
	mov.u32 	%r2319, %r2262;
	mov.u32 	%r2320, %r2263;
	mov.u32 	%r2321, %r2264;
	mov.u32 	%r2322, %r2265;
	mov.u32 	%r2323, %r2266;
	mov.u32 	%r2324, %r2267;
	mov.u32 	%r2325, %r2268;
	mov.u32 	%r2326, %r2269;
	mov.u32 	%r2327, %r2516;
	mov.u32 	%r2328, %r2270;
	mov.u32 	%r2329, %r2271;
	mov.u32 	%r2330, %r2272;
	mov.u32 	%r2331, %r2273;
	mov.u32 	%r2332, %r2274;
	mov.u32 	%r2333, %r2275;
	@%p488 bra 	$L__BB15_470;
	setp.leu.f32 	%p489, %f1109, %f1223;
	mov.f32 	%f1130, %f1102;
	mov.f32 	%f1131, %f1103;
	mov.f32 	%f1132, %f1104;
	mov.f32 	%f1133, %f1105;
	mov.f32 	%f1134, %f1106;
	mov.f32 	%f1135, %f1107;
	mov.f32 	%f1136, %f1108;
	mov.f32 	%f1137, %f1223;
	mov.f32 	%f1138, %f1109;
	mov.f32 	%f1139, %f1110;
	mov.f32 	%f1140, %f1111;
	mov.f32 	%f1141, %f1112;
	mov.f32 	%f1142, %f1113;
	mov.f32 	%f1143, %f1114;
	mov.f32 	%f1144, %f1115;
	mov.f32 	%f1145, %f1116;
	mov.f32 	%f1146, %f1117;
	mov.f32 	%f1147, %f1118;
	mov.f32 	%f1148, %f1119;
	mov.f32 	%f1149, %f1120;
	mov.f32 	%f1150, %f1121;
	mov.f32 	%f1151, %f1122;
	mov.f32 	%f1152, %f1123;
	mov.f32 	%f1153, %f1124;
	mov.f32 	%f1154, %f1125;
	mov.f32 	%f1155, %f1126;
	mov.f32 	%f1156, %f1127;
	mov.f32 	%f1157, %f1128;
	mov.u32 	%r2276, %r2220;
	mov.u32 	%r2277, %r2221;
	mov.u32 	%r2278, %r2222;
	mov.u32 	%r2279, %r2223;
	mov.u32 	%r2280, %r2224;
	mov.u32 	%r2281, %r2225;
	mov.u32 	%r2282, %r2226;
	mov.u32 	%r2283, %r2459;
	mov.u32 	%r2284, %r2227;
	mov.u32 	%r2285, %r2228;
	mov.u32 	%r2286, %r2229;
	mov.u32 	%r2287, %r2230;
	mov.u32 	%r2288, %r2231;
	mov.u32 	%r2289, %r2232;
	mov.u32 	%r2290, %r2233;
	mov.u32 	%r2291, %r2234;
	mov.u32 	%r2292, %r2235;
	mov.u32 	%r2293, %r2236;
	mov.u32 	%r2294, %r2237;
	mov.u32 	%r2295, %r2238;
	mov.u32 	%r2296, %r2239;
	mov.u32 	%r2297, %r2240;
	mov.u32 	%r2298, %r2241;
	mov.u32 	%r2299, %r2242;
	mov.u32 	%r2300, %r2243;
	mov.u32 	%r2301, %r2244;
	mov.u32 	%r2302, %r2245;
	mov.u32 	%r2303, %r2246;
	mov.u32 	%r2305, %r2248;
	mov.u32 	%r2306, %r2249;
	mov.u32 	%r2307, %r2250;
	mov.u32 	%r2308, %r2251;
	mov.u32 	%r2309, %r2252;
	mov.u32 	%r2310, %r2253;
	mov.u32 	%r2311, %r2254;
	mov.u32 	%r2312, %r2255;
	mov.u32 	%r2313, %r2256;
	mov.u32 	%r2314, %r2257;
	mov.u32 	%r2315, %r2258;
	mov.u32 	%r2316, %r2259;
	mov.u32 	%r2317, %r2260;
	mov.u32 	%r2318, %r2261;
	mov.u32 	%r2319, %r2262;
	mov.u32 	%r2320, %r2263;
	mov.u32 	%r2321, %r2264;
	mov.u32 	%r2322, %r2265;
	mov.u32 	%r2323, %r2266;
	mov.u32 	%r2324, %r2267;
	mov.u32 	%r2325, %r2268;
	mov.u32 	%r2326, %r2516;
	mov.u32 	%r2327, %r2269;
	mov.u32 	%r2328, %r2270;
	mov.u32 	%r2329, %r2271;
	mov.u32 	%r2330, %r2272;
	mov.u32 	%r2331, %r2273;
	mov.u32 	%r2332, %r2274;
	mov.u32 	%r2333, %r2275;
	@%p489 bra 	$L__BB15_470;
	setp.leu.f32 	%p490, %f1110, %f1223;
	mov.f32 	%f1130, %f1102;
	mov.f32 	%f1131, %f1103;
	mov.f32 	%f1132, %f1104;
	mov.f32 	%f1133, %f1105;
	mov.f32 	%f1134, %f1106;
	mov.f32 	%f1135, %f1107;
	mov.f32 	%f1136, %f1108;
	mov.f32 	%f1137, %f1109;
	mov.f32 	%f1138, %f1223;
	mov.f32 	%f1139, %f1110;
	mov.f32 	%f1140, %f1111;
	mov.f32 	%f1141, %f1112;
	mov.f32 	%f1142, %f1113;
	mov.f32 	%f1143, %f1114;
	mov.f32 	%f1144, %f1115;
	mov.f32 	%f1145, %f1116;
	mov.f32 	%f1146, %f1117;
	mov.f32 	%f1147, %f1118;
	mov.f32 	%f1148, %f1119;
	mov.f32 	%f1149, %f1120;
	mov.f32 	%f1150, %f1121;
	mov.f32 	%f1151, %f1122;
	mov.f32 	%f1152, %f1123;
	mov.f32 	%f1153, %f1124;
	mov.f32 	%f1154, %f1125;
	mov.f32 	%f1155, %f1126;
	mov.f32 	%f1156, %f1127;
	mov.f32 	%f1157, %f1128;
	mov.u32 	%r2276, %r2220;
	mov.u32 	%r2277, %r2221;
	mov.u32 	%r2278, %r2222;
	mov.u32 	%r2279, %r2223;
	mov.u32 	%r2280, %r2224;
	mov.u32 	%r2281, %r2225;
	mov.u32 	%r2282, %r2226;
	mov.u32 	%r2283, %r2227;
	mov.u32 	%r2284, %r2459;
	mov.u32 	%r2285, %r2228;
	mov.u32 	%r2286, %r2229;
	mov.u32 	%r2287, %r2230;
	mov.u32 	%r2288, %r2231;
	mov.u32 	%r2289, %r2232;
	mov.u32 	%r2290, %r2233;
	mov.u32 	%r2291, %r2234;
	mov.u32 	%r2292, %r2235;
	mov.u32 	%r2293, %r2236;
	mov.u32 	%r2294, %r2237;
	mov.u32 	%r2295, %r2238;
	mov.u32 	%r2296, %r2239;
	mov.u32 	%r2297, %r2240;
	mov.u32 	%r2298, %r2241;
	mov.u32 	%r2299, %r2242;
	mov.u32 	%r2300, %r2243;
	mov.u32 	%r2301, %r2244;
	mov.u32 	%r2302, %r2245;
	mov.u32 	%r2303, %r2246;
	mov.u32 	%r2305, %r2248;
	mov.u32 	%r2306, %r2249;
	mov.u32 	%r2307, %r2250;
	mov.u32 	%r2308, %r2251;
	mov.u32 	%r2309, %r2252;
	mov.u32 	%r2310, %r2253;
	mov.u32 	%r2311, %r2254;
	mov.u32 	%r2312, %r2255;
	mov.u32 	%r2313, %r2256;
	mov.u32 	%r2314, %r2257;
	mov.u32 	%r2315, %r2258;
	mov.u32 	%r2316, %r2259;
	mov.u32 	%r2317, %r2260;
	mov.u32 	%r2318, %r2261;
	mov.u32 	%r2319, %r2262;
	mov.u32 	%r2320, %r2263;
	mov.u32 	%r2321, %r2264;
	mov.u32 	%r2322, %r2265;
	mov.u32 	%r2323, %r2266;
	mov.u32 	%r2324, %r2267;
	mov.u32 	%r2325, %r2516;
	mov.u32 	%r2326, %r2268;
	mov.u32 	%r2327, %r2269;
	mov.u32 	%r2328, %r2270;
	mov.u32 	%r2329, %r2271;
	mov.u32 	%r2330, %r2272;
	mov.u32 	%r2331, %r2273;
	mov.u32 	%r2332, %r2274;
	mov.u32 	%r2333, %r2275;
	@%p490 bra 	$L__BB15_470;
	setp.leu.f32 	%p491, %f1111, %f1223;
	mov.f32 	%f1130, %f1102;
	mov.f32 	%f1131, %f1103;
	mov.f32 	%f1132, %f1104;
	mov.f32 	%f1133, %f1105;
	mov.f32 	%f1134, %f1106;
	mov.f32 	%f1135, %f1107;
	mov.f32 	%f1136, %f1108;
	mov.f32 	%f1137, %f1109;
	mov.f32 	%f1138, %f1110;
	mov.f32 	%f1139, %f1223;
	mov.f32 	%f1140, %f1111;
	mov.f32 	%f1141, %f1112;
	mov.f32 	%f1142, %f1113;
	mov.f32 	%f1143, %f1114;
	mov.f32 	%f1144, %f1115;
	mov.f32 	%f1145, %f1116;
	mov.f32 	%f1146, %f1117;
	mov.f32 	%f1147, %f1118;
	mov.f32 	%f1148, %f1119;
	mov.f32 	%f1149, %f1120;
	mov.f32 	%f1150, %f1121;
	mov.f32 	%f1151, %f1122;
	mov.f32 	%f1152, %f1123;
	mov.f32 	%f1153, %f1124;
	mov.f32 	%f1154, %f1125;
	mov.f32 	%f1155, %f1126;
	mov.f32 	%f1156, %f1127;
	mov.f32 	%f1157, %f1128;
	mov.u32 	%r2276, %r2220;
	mov.u32 	%r2277, %r2221;
	mov.u32 	%r2278, %r2222;
	mov.u32 	%r2279, %r2223;
	mov.u32 	%r2280, %r2224;
	mov.u32 	%r2281, %r2225;
	mov.u32 	%r2282, %r2226;
	mov.u32 	%r2283, %r2227;
	mov.u32 	%r2284, %r2228;
	mov.u32 	%r2285, %r2459;
	mov.u32 	%r2286, %r2229;
	mov.u32 	%r2287, %r2230;
	mov.u32 	%r2288, %r2231;
	mov.u32 	%r2289, %r2232;
	mov.u32 	%r2290, %r2233;
	mov.u32 	%r2291, %r2234;
	mov.u32 	%r2292, %r2235;
	mov.u32 	%r2293, %r2236;
	mov.u32 	%r2294, %r2237;
	mov.u32 	%r2295, %r2238;
	mov.u32 	%r2296, %r2239;
	mov.u32 	%r2297, %r2240;
	mov.u32 	%r2298, %r2241;
	mov.u32 	%r2299, %r2242;
	mov.u32 	%r2300, %r2243;
	mov.u32 	%r2301, %r2244;
	mov.u32 	%r2302, %r2245;
	mov.u32 	%r2303, %r2246;
	mov.u32 	%r2305, %r2248;
	mov.u32 	%r2306, %r2249;
	mov.u32 	%r2307, %r2250;
	mov.u32 	%r2308, %r2251;
	mov.u32 	%r2309, %r2252;
	mov.u32 	%r2310, %r2253;
	mov.u32 	%r2311, %r2254;
	mov.u32 	%r2312, %r2255;
	mov.u32 	%r2313, %r2256;
	mov.u32 	%r2314, %r2257;
	mov.u32 	%r2315, %r2258;
	mov.u32 	%r2316, %r2259;
	mov.u32 	%r2317, %r2260;
	mov.u32 	%r2318, %r2261;
	mov.u32 	%r2319, %r2262;
	mov.u32 	%r2320, %r2263;
	mov.u32 	%r2321, %r2264;
	mov.u32 	%r2322, %r2265;
	mov.u32 	%r2323, %r2266;
	mov.u32 	%r2324, %r2516;
	mov.u32 	%r2325, %r2267;
	mov.u32 	%r2326, %r2268;
	mov.u32 	%r2327, %r2269;
	mov.u32 	%r2328, %r2270;
	mov.u32 	%r2329, %r2271;
	mov.u32 	%r2330, %r2272;
	mov.u32 	%r2331, %r2273;
	mov.u32 	%r2332, %r2274;
	mov.u32 	%r2333, %r2275;
	@%p491 bra 	$L__BB15_470;
	setp.leu.f32 	%p492, %f1112, %f1223;
	mov.f32 	%f1130, %f1102;
	mov.f32 	%f1131, %f1103;
	mov.f32 	%f1132, %f1104;
	mov.f32 	%f1133, %f1105;
	mov.f32 	%f1134, %f1106;
	mov.f32 	%f1135, %f1107;
	mov.f32 	%f1136, %f1108;
	mov.f32 	%f1137, %f1109;
	mov.f32 	%f1138, %f1110;
	mov.f32 	%f1139, %f1111;
	mov.f32 	%f1140, %f1223;
	mov.f32 	%f1141, %f1112;
	mov.f32 	%f1142, %f1113;
	mov.f32 	%f1143, %f1114;
	mov.f32 	%f1144, %f1115;
	mov.f32 	%f1145, %f1116;
	mov.f32 	%f1146, %f1117;
	mov.f32 	%f1147, %f1118;
	mov.f32 	%f1148, %f1119;
	mov.f32 	%f1149, %f1120;
	mov.f32 	%f1150, %f1121;
	mov.f32 	%f1151, %f1122;
	mov.f32 	%f1152, %f1123;
	mov.f32 	%f1153, %f1124;
	mov.f32 	%f1154, %f1125;
	mov.f32 	%f1155, %f1126;
	mov.f32 	%f1156, %f1127;
	mov.f32 	%f1157, %f1128;
	mov.u32 	%r2276, %r2220;
	mov.u32 	%r2277, %r2221;
	mov.u32 	%r2278, %r2222;
	mov.u32 	%r2279, %r2223;
	mov.u32 	%r2280, %r2224;
	mov.u32 	%r2281, %r2225;
	mov.u32 	%r2282, %r2226;
	mov.u32 	%r2283, %r2227;
	mov.u32 	%r2284, %r2228;
	mov.u32 	%r2285, %r2229;
	mov.u32 	%r2286, %r2459;
	mov.u32 	%r2287, %r2230;
	mov.u32 	%r2288, %r2231;
	mov.u32 	%r2289, %r2232;
	mov.u32 	%r2290, %r2233;
	mov.u32 	%r2291, %r2234;
	mov.u32 	%r2292, %r2235;
	mov.u32 	%r2293, %r2236;
	mov.u32 	%r2294, %r2237;
	mov.u32 	%r2295, %r2238;
	mov.u32 	%r2296, %r2239;
	mov.u32 	%r2297, %r2240;
	mov.u32 	%r2298, %r2241;
	mov.u32 	%r2299, %r2242;
	mov.u32 	%r2300, %r2243;
	mov.u32 	%r2301, %r2244;
	mov.u32 	%r2302, %r2245;
	mov.u32 	%r2303, %r2246;
	mov.u32 	%r2305, %r2248;
	mov.u32 	%r2306, %r2249;
	mov.u32 	%r2307, %r2250;
	mov.u32 	%r2308, %r2251;
	mov.u32 	%r2309, %r2252;
	mov.u32 	%r2310, %r2253;
	mov.u32 	%r2311, %r2254;
	mov.u32 	%r2312, %r2255;
	mov.u32 	%r2313, %r2256;
	mov.u32 	%r2314, %r2257;
	mov.u32 	%r2315, %r2258;
	mov.u32 	%r2316, %r2259;
	mov.u32 	%r2317, %r2260;
	mov.u32 	%r2318, %r2261;
	mov.u32 	%r2319, %r2262;
	mov.u32 	%r2320, %r2263;
	mov.u32 	%r2321, %r2264;
	mov.u32 	%r2322, %r2265;
	mov.u32 	%r2323, %r2516;
	mov.u32 	%r2324, %r2266;
	mov.u32 	%r2325, %r2267;
	mov.u32 	%r2326, %r2268;
	mov.u32 	%r2327, %r2269;
	mov.u32 	%r2328, %r2270;
	mov.u32 	%r2329, %r2271;
	mov.u32 	%r2330, %r2272;
	mov.u32 	%r2331, %r2273;
	mov.u32 	%r2332, %r2274;
	mov.u32 	%r2333, %r2275;
	@%p492 bra 	$L__BB15_470;
	setp.leu.f32 	%p493, %f1113, %f1223;
	mov.f32 	%f1130, %f1102;
	mov.f32 	%f1131, %f1103;
	mov.f32 	%f1132, %f1104;
	mov.f32 	%f1133, %f1105;
	mov.f32 	%f1134, %f1106;
	mov.f32 	%f1135, %f1107;
	mov.f32 	%f1136, %f1108;
	mov.f32 	%f1137, %f1109;
	mov.f32 	%f1138, %f1110;
	mov.f32 	%f1139, %f1111;
	mov.f32 	%f1140, %f1112;
	mov.f32 	%f1141, %f1223;
	mov.f32 	%f1142, %f1113;
	mov.f32 	%f1143, %f1114;
	mov.f32 	%f1144, %f1115;
	mov.f32 	%f1145, %f1116;
	mov.f32 	%f1146, %f1117;
	mov.f32 	%f1147, %f1118;
	mov.f32 	%f1148, %f1119;
	mov.f32 	%f1149, %f1120;
	mov.f32 	%f1150, %f1121;
	mov.f32 	%f1151, %f1122;
	mov.f32 	%f1152, %f1123;
	mov.f32 	%f1153, %f1124;
	mov.f32 	%f1154, %f1125;
	mov.f32 	%f1155, %f1126;
	mov.f32 	%f1156, %f1127;
	mov.f32 	%f1157, %f1128;
	mov.u32 	%r2276, %r2220;
	mov.u32 	%r2277, %r2221;
	mov.u32 	%r2278, %r2222;
	mov.u32 	%r2279, %r2223;
	mov.u32 	%r2280, %r2224;
	mov.u32 	%r2281, %r2225;
	mov.u32 	%r2282, %r2226;
	mov.u32 	%r2283, %r2227;
	mov.u32 	%r2284, %r2228;
	mov.u32 	%r2285, %r2229;
	mov.u32 	%r2286, %r2230;
	mov.u32 	%r2287, %r2459;
	mov.u32 	%r2288, %r2231;
	mov.u32 	%r2289, %r2232;
	mov.u32 	%r2290, %r2233;
	mov.u32 	%r2291, %r2234;
	mov.u32 	%r2292, %r2235;
	mov.u32 	%r2293, %r2236;
	mov.u32 	%r2294, %r2237;
	mov.u32 	%r2295, %r2238;
	mov.u32 	%r2296, %r2239;
	mov.u32 	%r2297, %r2240;
	mov.u32 	%r2298, %r2241;
	mov.u32 	%r2299, %r2242;
	mov.u32 	%r2300, %r2243;
	mov.u32 	%r2301, %r2244;
	mov.u32 	%r2302, %r2245;
	mov.u32 	%r2303, %r2246;
	mov.u32 	%r2305, %r2248;
	mov.u32 	%r2306, %r2249;
	mov.u32 	%r2307, %r2250;
	mov.u32 	%r2308, %r2251;
	mov.u32 	%r2309, %r2252;
	mov.u32 	%r2310, %r2253;
	mov.u32 	%r2311, %r2254;
	mov.u32 	%r2312, %r2255;
	mov.u32 	%r2313, %r2256;
	mov.u32 	%r2314, %r2257;
	mov.u32 	%r2315, %r2258;
	mov.u32 	%r2316, %r2259;
	mov.u32 	%r2317, %r2260;
	mov.u32 	%r2318, %r2261;
	mov.u32 	%r2319, %r2262;
	mov.u32 	%r2320, %r2263;
	mov.u32 	%r2321, %r2264;
	mov.u32 	%r2322, %r2516;
	mov.u32 	%r2323, %r2265;
	mov.u32 	%r2324, %r2266;
	mov.u32 	%r2325, %r2267;
	mov.u32 	%r2326, %r2268;
	mov.u32 	%r2327, %r2269;
	mov.u32 	%r2328, %r2270;
	mov.u32 	%r2329, %r2271;
	mov.u32 	%r2330, %r2272;
	mov.u32 	%r2331, %r2273;
	mov.u32 	%r2332, %r2274;
	mov.u32 	%r2333, %r2275;
	@%p493 bra 	$L__BB15_470;
	setp.leu.f32 	%p494, %f1114, %f1223;
	mov.f32 	%f1130, %f1102;
	mov.f32 	%f1131, %f1103;
	mov.f32 	%f1132, %f1104;
	mov.f32 	%f1133, %f1105;
	mov.f32 	%f1134, %f1106;
	mov.f32 	%f1135, %f1107;
	mov.f32 	%f1136, %f1108;
	mov.f32 	%f1137, %f1109;
	mov.f32 	%f1138, %f1110;
	mov.f32 	%f1139, %f1111;
	mov.f32 	%f1140, %f1112;
	mov.f32 	%f1141, %f1113;
	mov.f32 	%f1142, %f1223;
	mov.f32 	%f1143, %f1114;
	mov.f32 	%f1144, %f1115;
	mov.f32 	%f1145, %f1116;
	mov.f32 	%f1146, %f1117;
	mov.f32 	%f1147, %f1118;
	mov.f32 	%f1148, %f1119;
	mov.f32 	%f1149, %f1120;
	mov.f32 	%f1150, %f1121;
	mov.f32 	%f1151, %f1122;
	mov.f32 	%f1152, %f1123;
	mov.f32 	%f1153, %f1124;
	mov.f32 	%f1154, %f1125;
	mov.f32 	%f1155, %f1126;
	mov.f32 	%f1156, %f1127;
	mov.f32 	%f1157, %f1128;
	mov.u32 	%r2276, %r2220;
	mov.u32 	%r2277, %r2221;
	mov.u32 	%r2278, %r2222;
	mov.u32 	%r2279, %r2223;
	mov.u32 	%r2280, %r2224;
	mov.u32 	%r2281, %r2225;
	mov.u32 	%r2282, %r2226;
	mov.u32 	%r2283, %r2227;
	mov.u32 	%r2284, %r2228;
	mov.u32 	%r2285, %r2229;
	mov.u32 	%r2286, %r2230;
	mov.u32 	%r2287, %r2231;
	mov.u32 	%r2288, %r2459;
	mov.u32 	%r2289, %r2232;
	mov.u32 	%r2290, %r2233;
	mov.u32 	%r2291, %r2234;
	mov.u32 	%r2292, %r2235;
	mov.u32 	%r2293, %r2236;
	mov.u32 	%r2294, %r2237;
	mov.u32 	%r2295, %r2238;
	mov.u32 	%r2296, %r2239;
	mov.u32 	%r2297, %r2240;
	mov.u32 	%r2298, %r2241;
	mov.u32 	%r2299, %r2242;
	mov.u32 	%r2300, %r2243;
	mov.u32 	%r2301, %r2244;
	mov.u32 	%r2302, %r2245;
	mov.u32 	%r2303, %r2246;
	mov.u32 	%r2305, %r2248;
	mov.u32 	%r2306, %r2249;
	mov.u32 	%r2307, %r2250;
	mov.u32 	%r2308, %r2251;
	mov.u32 	%r2309, %r2252;
	mov.u32 	%r2310, %r2253;
	mov.u32 	%r2311, %r2254;
	mov.u32 	%r2312, %r2255;
	mov.u32 	%r2313, %r2256;
	mov.u32 	%r2314, %r2257;
	mov.u32 	%r2315, %r2258;
	mov.u32 	%r2316, %r2259;
	mov.u32 	%r2317, %r2260;
	mov.u32 	%r2318, %r2261;
	mov.u32 	%r2319, %r2262;
	mov.u32 	%r2320, %r2263;
	mov.u32 	%r2321, %r2516;
	mov.u32 	%r2322, %r2264;
	mov.u32 	%r2323, %r2265;
	mov.u32 	%r2324, %r2266;
	mov.u32 	%r2325, %r2267;
	mov.u32 	%r2326, %r2268;
	mov.u32 	%r2327, %r2269;
	mov.u32 	%r2328, %r2270;
	mov.u32 	%r2329, %r2271;
	mov.u32 	%r2330, %r2272;
	mov.u32 	%r2331, %r2273;
	mov.u32 	%r2332, %r2274;
	mov.u32 	%r2333, %r2275;
	@%p494 bra 	$L__BB15_470;
	setp.leu.f32 	%p495, %f1115, %f1223;
	mov.f32 	%f1130, %f1102;
	mov.f32 	%f1131, %f1103;
	mov.f32 	%f1132, %f1104;
	mov.f32 	%f1133, %f1105;
	mov.f32 	%f1134, %f1106;
	mov.f32 	%f1135, %f1107;
	mov.f32 	%f1136, %f1108;
	mov.f32 	%f1137, %f1109;
	mov.f32 	%f1138, %f1110;
	mov.f32 	%f1139, %f1111;
	mov.f32 	%f1140, %f1112;
	mov.f32 	%f1141, %f1113;
	mov.f32 	%f1142, %f1114;
	mov.f32 	%f1143, %f1223;
	mov.f32 	%f1144, %f1115;
	mov.f32 	%f1145, %f1116;
	mov.f32 	%f1146, %f1117;
	mov.f32 	%f1147, %f1118;
	mov.f32 	%f1148, %f1119;
	mov.f32 	%f1149, %f1120;
	mov.f32 	%f1150, %f1121;
	mov.f32 	%f1151, %f1122;
	mov.f32 	%f1152, %f1123;
	mov.f32 	%f1153, %f1124;
	mov.f32 	%f1154, %f1125;
	mov.f32 	%f1155, %f1126;
	mov.f32 	%f1156, %f1127;
	mov.f32 	%f1157, %f1128;
	mov.u32 	%r2276, %r2220;
	mov.u32 	%r2277, %r2221;
	mov.u32 	%r2278, %r2222;
	mov.u32 	%r2279, %r2223;
	mov.u32 	%r2280, %r2224;
	mov.u32 	%r2281, %r2225;
	mov.u32 	%r2282, %r2226;
	mov.u32 	%r2283, %r2227;
	mov.u32 	%r2284, %r2228;
	mov.u32 	%r2285, %r2229;
	mov.u32 	%r2286, %r2230;
	mov.u32 	%r2287, %r2231;
	mov.u32 	%r2288, %r2232;
	mov.u32 	%r2289, %r2459;
	mov.u32 	%r2290, %r2233;
	mov.u32 	%r2291, %r2234;
	mov.u32 	%r2292, %r2235;
	mov.u32 	%r2293, %r2236;
	mov.u32 	%r2294, %r2237;
	mov.u32 	%r2295, %r2238;
	mov.u32 	%r2296, %r2239;
	mov.u32 	%r2297, %r2240;
	mov.u32 	%r2298, %r2241;
	mov.u32 	%r2299, %r2242;
	mov.u32 	%r2300, %r2243;
	mov.u32 	%r2301, %r2244;
	mov.u32 	%r2302, %r2245;
	mov.u32 	%r2303, %r2246;
	mov.u32 	%r2305, %r2248;
	mov.u32 	%r2306, %r2249;
	mov.u32 	%r2307, %r2250;
	mov.u32 	%r2308, %r2251;
	mov.u32 	%r2309, %r2252;
	mov.u32 	%r2310, %r2253;
	mov.u32 	%r2311, %r2254;
	mov.u32 	%r2312, %r2255;
	mov.u32 	%r2313, %r2256;
	mov.u32 	%r2314, %r2257;
	mov.u32 	%r2315, %r2258;
	mov.u32 	%r2316, %r2259;
	mov.u32 	%r2317, %r2260;
	mov.u32 	%r2318, %r2261;
	mov.u32 	%r2319, %r2262;
	mov.u32 	%r2320, %r2516;
	mov.u32 	%r2321, %r2263;
	mov.u32 	%r2322, %r2264;
	mov.u32 	%r2323, %r2265;
	mov.u32 	%r2324, %r2266;
	mov.u32 	%r2325, %r2267;
	mov.u32 	%r2326, %r2268;
	mov.u32 	%r2327, %r2269;
	mov.u32 	%r2328, %r2270;
	mov.u32 	%r2329, %r2271;
	mov.u32 	%r2330, %r2272;
	mov.u32 	%r2331, %r2273;
	mov.u32 	%r2332, %r2274;
	mov.u32 	%r2333, %r2275;
	@%p495 bra 	$L__BB15_470;
	setp.leu.f32 	%p496, %f1116, %f1223;
	mov.f32 	%f1130, %f1102;
	mov.f32 	%f1131, %f1103;
	mov.f32 	%f1132, %f1104;
	mov.f32 	%f1133, %f1105;
	mov.f32 	%f1134, %f1106;
	mov.f32 	%f1135, %f1107;
	mov.f32 	%f1136, %f1108;
	mov.f32 	%f1137, %f1109;
	mov.f32 	%f1138, %f1110;
	mov.f32 	%f1139, %f1111;
	mov.f32 	%f1140, %f1112;
	mov.f32 	%f1141, %f1113;
	mov.f32 	%f1142, %f1114;
	mov.f32 	%f1143, %f1115;
	mov.f32 	%f1144, %f1223;
	mov.f32 	%f1145, %f1116;
	mov.f32 	%f1146, %f1117;
	mov.f32 	%f1147, %f1118;
	mov.f32 	%f1148, %f1119;
	mov.f32 	%f1149, %f1120;
	mov.f32 	%f1150, %f1121;
	mov.f32 	%f1151, %f1122;
	mov.f32 	%f1152, %f1123;
	mov.f32 	%f1153, %f1124;
	mov.f32 	%f1154, %f1125;
	mov.f32 	%f1155, %f1126;
	mov.f32 	%f1156, %f1127;
	mov.f32 	%f1157, %f1128;
	mov.u32 	%r2276, %r2220;
	mov.u32 	%r2277, %r2221;
	mov.u32 	%r2278, %r2222;
	mov.u32 	%r2279, %r2223;
	mov.u32 	%r2280, %r2224;
	mov.u32 	%r2281, %r2225;
	mov.u32 	%r2282, %r2226;
	mov.u32 	%r2283, %r2227;
	mov.u32 	%r2284, %r2228;
	mov.u32 	%r2285, %r2229;
	mov.u32 	%r2286, %r2230;
	mov.u32 	%r2287, %r2231;
	mov.u32 	%r2288, %r2232;
	mov.u32 	%r2289, %r2233;
	mov.u32 	%r2290, %r2459;
	mov.u32 	%r2291, %r2234;
	mov.u32 	%r2292, %r2235;
	mov.u32 	%r2293, %r2236;
	mov.u32 	%r2294, %r2237;
	mov.u32 	%r2295, %r2238;
	mov.u32 	%r2296, %r2239;
	mov.u32 	%r2297, %r2240;
	mov.u32 	%r2298, %r2241;
	mov.u32 	%r2299, %r2242;
	mov.u32 	%r2300, %r2243;
	mov.u32 	%r2301, %r2244;
	mov.u32 	%r2302, %r2245;
	mov.u32 	%r2303, %r2246;
	mov.u32 	%r2305, %r2248;
	mov.u32 	%r2306, %r2249;
	mov.u32 	%r2307, %r2250;
	mov.u32 	%r2308, %r2251;
	mov.u32 	%r2309, %r2252;
	mov.u32 	%r2310, %r2253;
	mov.u32 	%r2311, %r2254;
	mov.u32 	%r2312, %r2255;
	mov.u32 	%r2313, %r2256;
	mov.u32 	%r2314, %r2257;
	mov.u32 	%r2315, %r2258;
	mov.u32 	%r2316, %r2259;
	mov.u32 	%r2317, %r2260;
	mov.u32 	%r2318, %r2261;
	mov.u32 	%r2319, %r2516;
	mov.u32 	%r2320, %r2262;
	mov.u32 	%r2321, %r2263;
	mov.u32 	%r2322, %r2264;
	mov.u32 	%r2323, %r2265;
	mov.u32 	%r2324, %r2266;
	mov.u32 	%r2325, %r2267;
	mov.u32 	%r2326, %r2268;
	mov.u32 	%r2327, %r2269;
	mov.u32 	%r2328, %r2270;
	mov.u32 	%r2329, %r2271;
	mov.u32 	%r2330, %r2272;
	mov.u32 	%r2331, %r2273;
	mov.u32 	%r2332, %r2274;
	mov.u32 	%r2333, %r2275;
	@%p496 bra 	$L__BB15_470;
	setp.leu.f32 	%p497, %f1117, %f1223;
	mov.f32 	%f1130, %f1102;
	mov.f32 	%f1131, %f1103;
	mov.f32 	%f1132, %f1104;
	mov.f32 	%f1133, %f1105;
	mov.f32 	%f1134, %f1106;
	mov.f32 	%f1135, %f1107;
	mov.f32 	%f1136, %f1108;
	mov.f32 	%f1137, %f1109;
	mov.f32 	%f1138, %f1110;
	mov.f32 	%f1139, %f1111;
	mov.f32 	%f1140, %f1112;
	mov.f32 	%f1141, %f1113;
	mov.f32 	%f1142, %f1114;
	mov.f32 	%f1143, %f1115;
	mov.f32 	%f1144, %f1116;
	mov.f32 	%f1145, %f1223;
	mov.f32 	%f1146, %f1117;
	mov.f32 	%f1147, %f1118;
	mov.f32 	%f1148, %f1119;
	mov.f32 	%f1149, %f1120;
	mov.f32 	%f1150, %f1121;
	mov.f32 	%f1151, %f1122;
	mov.f32 	%f1152, %f1123;
	mov.f32 	%f1153, %f1124;
	mov.f32 	%f1154, %f1125;
	mov.f32 	%f1155, %f1126;
	mov.f32 	%f1156, %f1127;
	mov.f32 	%f1157, %f1128;
	mov.u32 	%r2276, %r2220;
	mov.u32 	%r2277, %r2221;
	mov.u32 	%r2278, %r2222;
	mov.u32 	%r2279, %r2223;
	mov.u32 	%r2280, %r2224;
	mov.u32 	%r2281, %r2225;
	mov.u32 	%r2282, %r2226;
	mov.u32 	%r2283, %r2227;
	mov.u32 	%r2284, %r2228;
	mov.u32 	%r2285, %r2229;
	mov.u32 	%r2286, %r2230;
	mov.u32 	%r2287, %r2231;
	mov.u32 	%r2288, %r2232;
	mov.u32 	%r2289, %r2233;
	mov.u32 	%r2290, %r2234;
	mov.u32 	%r2291, %r2459;
	mov.u32 	%r2292, %r2235;
	mov.u32 	%r2293, %r2236;
	mov.u32 	%r2294, %r2237;
	mov.u32 	%r2295, %r2238;
	mov.u32 	%r2296, %r2239;
	mov.u32 	%r2297, %r2240;
	mov.u32 	%r2298, %r2241;
	mov.u32 	%r2299, %r2242;
	mov.u32 	%r2300, %r2243;
	mov.u32 	%r2301, %r2244;
	mov.u32 	%r2302, %r2245;
	mov.u32 	%r2303, %r2246;
	mov.u32 	%r2305, %r2248;
	mov.u32 	%r2306, %r2249;
	mov.u32 	%r2307, %r2250;
	mov.u32 	%r2308, %r2251;
	mov.u32 	%r2309, %r2252;
	mov.u32 	%r2310, %r2253;
	mov.u32 	%r2311, %r2254;
	mov.u32 	%r2312, %r2255;
	mov.u32 	%r2313, %r2256;
	mov.u32 	%r2314, %r2257;
	mov.u32 	%r2315, %r2258;
	mov.u32 	%r2316, %r2259;
	mov.u32 	%r2317, %r2260;
	mov.u32 	%r2318, %r2516;
	mov.u32 	%r2319, %r2261;
	mov.u32 	%r2320, %r2262;
	mov.u32 	%r2321, %r2263;
	mov.u32 	%r2322, %r2264;
	mov.u32 	%r2323, %r2265;
	mov.u32 	%r2324, %r2266;
	mov.u32 	%r2325, %r2267;
	mov.u32 	%r2326, %r2268;
	mov.u32 	%r2327, %r2269;
	mov.u32 	%r2328, %r2270;
	mov.u32 	%r2329, %r2271;
	mov.u32 	%r2330, %r2272;
	mov.u32 	%r2331, %r2273;
	mov.u32 	%r2332, %r2274;
	mov.u32 	%r2333, %r2275;
	@%p497 bra 	$L__BB15_470;
	setp.leu.f32 	%p498, %f1118, %f1223;
	mov.f32 	%f1130, %f1102;
	mov.f32 	%f1131, %f1103;
	mov.f32 	%f1132, %f1104;
	mov.f32 	%f1133, %f1105;
	mov.f32 	%f1134, %f1106;
	mov.f32 	%f1135, %f1107;
	mov.f32 	%f1136, %f1108;
	mov.f32 	%f1137, %f1109;
	mov.f32 	%f1138, %f1110;
	mov.f32 	%f1139, %f1111;
	mov.f32 	%f1140, %f1112;
	mov.f32 	%f1141, %f1113;
	mov.f32 	%f1142, %f1114;
	mov.f32 	%f1143, %f1115;
	mov.f32 	%f1144, %f1116;
	mov.f32 	%f1145, %f1117;
	mov.f32 	%f1146, %f1223;
	mov.f32 	%f1147, %f1118;
	mov.f32 	%f1148, %f1119;
	mov.f32 	%f1149, %f1120;
	mov.f32 	%f1150, %f1121;
	mov.f32 	%f1151, %f1122;
	mov.f32 	%f1152, %f1123;
	mov.f32 	%f1153, %f1124;
	mov.f32 	%f1154, %f1125;
	mov.f32 	%f1155, %f1126;
	mov.f32 	%f1156, %f1127;
	mov.f32 	%f1157, %f1128;
	mov.u32 	%r2276, %r2220;
	mov.u32 	%r2277, %r2221;
	mov.u32 	%r2278, %r2222;
	mov.u32 	%r2279, %r2223;
	mov.u32 	%r2280, %r2224;
	mov.u32 	%r2281, %r2225;
	mov.u32 	%r2282, %r2226;
	mov.u32 	%r2283, %r2227;
	mov.u32 	%r2284, %r2228;
	mov.u32 	%r2285, %r2229;
	mov.u32 	%r2286, %r2230;
	mov.u32 	%r2287, %r2231;
	mov.u32 	%r2288, %r2232;
	mov.u32 	%r2289, %r2233;
	mov.u32 	%r2290, %r2234;
	mov.u32 	%r2291, %r2235;
	mov.u32 	%r2292, %r2459;
	mov.u32 	%r2293, %r2236;
	mov.u32 	%r2294, %r2237;
	mov.u32 	%r2295, %r2238;
	mov.u32 	%r2296, %r2239;
	mov.u32 	%r2297, %r2240;
	mov.u32 	%r2298, %r2241;
	mov.u32 	%r2299, %r2242;
	mov.u32 	%r2300, %r2243;
	mov.u32 	%r2301, %r2244;
	mov.u32 	%r2302, %r2245;
	mov.u32 	%r2303, %r2246;
	mov.u32 	%r2305, %r2248;
	mov.u32 	%r2306, %r2249;
	mov.u32 	%r2307, %r2250;
	mov.u32 	%r2308, %r2251;
	mov.u32 	%r2309, %r2252;
	mov.u32 	%r2310, %r2253;
	mov.u32 	%r2311, %r2254;
	mov.u32 	%r2312, %r2255;
	mov.u32 	%r2313, %r2256;
	mov.u32 	%r2314, %r2257;
	mov.u32 	%r2315, %r2258;
	mov.u32 	%r2316, %r2259;
	mov.u32 	%r2317, %r2516;
	mov.u32 	%r2318, %r2260;
	mov.u32 	%r2319, %r2261;
	mov.u32 	%r2320, %r2262;
	mov.u32 	%r2321, %r2263;
	mov.u32 	%r2322, %r2264;
	mov.u32 	%r2323, %r2265;
	mov.u32 	%r2324, %r2266;
	mov.u32 	%r2325, %r2267;
	mov.u32 	%r2326, %r2268;
	mov.u32 	%r2327, %r2269;
	mov.u32 	%r2328, %r2270;
	mov.u32 	%r2329, %r2271;
	mov.u32 	%r2330, %r2272;
	mov.u32 	%r2331, %r2273;
	mov.u32 	%r2332, %r2274;
	mov.u32 	%r2333, %r2275;
	@%p498 bra 	$L__BB15_470;
	setp.leu.f32 	%p499, %f1119, %f1223;
	mov.f32 	%f1130, %f1102;
	mov.f32 	%f1131, %f1103;
	mov.f32 	%f1132, %f1104;
	mov.f32 	%f1133, %f1105;
	mov.f32 	%f1134, %f1106;
	mov.f32 	%f1135, %f1107;
	mov.f32 	%f1136, %f1108;
	mov.f32 	%f1137, %f1109;
	mov.f32 	%f1138, %f1110;
	mov.f32 	%f1139, %f1111;
	mov.f32 	%f1140, %f1112;
	mov.f32 	%f1141, %f1113;
	mov.f32 	%f1142, %f1114;
	mov.f32 	%f1143, %f1115;
	mov.f32 	%f1144, %f1116;
	mov.f32 	%f1145, %f1117;
	mov.f32 	%f1146, %f1118;
	mov.f32 	%f1147, %f1223;
	mov.f32 	%f1148, %f1119;
	mov.f32 	%f1149, %f1120;
	mov.f32 	%f1150, %f1121;
	mov.f32 	%f1151, %f1122;
	mov.f32 	%f1152, %f1123;
	mov.f32 	%f1153, %f1124;
	mov.f32 	%f1154, %f1125;
	mov.f32 	%f1155, %f1126;
	mov.f32 	%f1156, %f1127;
	mov.f32 	%f1157, %f1128;
	mov.u32 	%r2276, %r2220;
	mov.u32 	%r2277, %r2221;
	mov.u32 	%r2278, %r2222;
	mov.u32 	%r2279, %r2223;
	mov.u32 	%r2280, %r2224;
	mov.u32 	%r2281, %r2225;
	mov.u32 	%r2282, %r2226;
	mov.u32 	%r2283, %r2227;
	mov.u32 	%r2284, %r2228;
	mov.u32 	%r2285, %r2229;
	mov.u32 	%r2286, %r2230;
	mov.u32 	%r2287, %r2231;
	mov.u32 	%r2288, %r2232;
	mov.u32 	%r2289, %r2233;
	mov.u32 	%r2290, %r2234;
	mov.u32 	%r2291, %r2235;
	mov.u32 	%r2292, %r2236;
	mov.u32 	%r2293, %r2459;
	mov.u32 	%r2294, %r2237;
	mov.u32 	%r2295, %r2238;
	mov.u32 	%r2296, %r2239;
	mov.u32 	%r2297, %r2240;
	mov.u32 	%r2298, %r2241;
	mov.u32 	%r2299, %r2242;
	mov.u32 	%r2300, %r2243;
	mov.u32 	%r2301, %r2244;
	mov.u32 	%r2302, %r2245;
	mov.u32 	%r2303, %r2246;
	mov.u32 	%r2305, %r2248;
	mov.u32 	%r2306, %r2249;
	mov.u32 	%r2307, %r2250;
	mov.u32 	%r2308, %r2251;
	mov.u32 	%r2309, %r2252;
	mov.u32 	%r2310, %r2253;
	mov.u32 	%r2311, %r2254;
	mov.u32 	%r2312, %r2255;
	mov.u32 	%r2313, %r2256;
	mov.u32 	%r2314, %r2257;
	mov.u32 	%r2315, %r2258;
	mov.u32 	%r2316, %r2516;
	mov.u32 	%r2317, %r2259;
	mov.u32 	%r2318, %r2260;
	mov.u32 	%r2319, %r2261;
	mov.u32 	%r2320, %r2262;
	mov.u32 	%r2321, %r2263;
	mov.u32 	%r2322, %r2264;
	mov.u32 	%r2323, %r2265;
	mov.u32 	%r2324, %r2266;
	mov.u32 	%r2325, %r2267;
	mov.u32 	%r2326, %r2268;
	mov.u32 	%r2327, %r2269;
	mov.u32 	%r2328, %r2270;
	mov.u32 	%r2329, %r2271;
	mov.u32 	%r2330, %r2272;
	mov.u32 	%r2331, %r2273;
	mov.u32 	%r2332, %r2274;
	mov.u32 	%r2333, %r2275;
	@%p499 bra 	$L__BB15_470;
	setp.leu.f32 	%p500, %f1120, %f1223;
	mov.f32 	%f1130, %f1102;
	mov.f32 	%f1131, %f1103;
	mov.f32 	%f1132, %f1104;
	mov.f32 	%f1133, %f1105;
	mov.f32 	%f1134, %f1106;
	mov.f32 	%f1135, %f1107;
	mov.f32 	%f1136, %f1108;
	mov.f32 	%f1137, %f1109;
	mov.f32 	%f1138, %f1110;
	mov.f32 	%f1139, %f1111;
	mov.f32 	%f1140, %f1112;
	mov.f32 	%f1141, %f1113;
	mov.f32 	%f1142, %f1114;
	mov.f32 	%f1143, %f1115;
	mov.f32 	%f1144, %f1116;
	mov.f32 	%f1145, %f1117;
	mov.f32 	%f1146, %f1118;
	mov.f32 	%f1147, %f1119;
	mov.f32 	%f1148, %f1223;
	mov.f32 	%f1149, %f1120;
	mov.f32 	%f1150, %f1121;
	mov.f32 	%f1151, %f1122;
	mov.f32 	%f1152, %f1123;
	mov.f32 	%f1153, %f1124;
	mov.f32 	%f1154, %f1125;
	mov.f32 	%f1155, %f1126;
	mov.f32 	%f1156, %f1127;
	mov.f32 	%f1157, %f1128;
	mov.u32 	%r2276, %r2220;
	mov.u32 	%r2277, %r2221;
	mov.u32 	%r2278, %r2222;
	mov.u32 	%r2279, %r2223;
	mov.u32 	%r2280, %r2224;
	mov.u32 	%r2281, %r2225;
	mov.u32 	%r2282, %r2226;
	mov.u32 	%r2283, %r2227;
	mov.u32 	%r2284, %r2228;
	mov.u32 	%r2285, %r2229;
	mov.u32 	%r2286, %r2230;
	mov.u32 	%r2287, %r2231;
	mov.u32 	%r2288, %r2232;
	mov.u32 	%r2289, %r2233;
	mov.u32 	%r2290, %r2234;
	mov.u32 	%r2291, %r2235;
	mov.u32 	%r2292, %r2236;
	mov.u32 	%r2293, %r2237;
	mov.u32 	%r2294, %r2459;
	mov.u32 	%r2295, %r2238;
	mov.u32 	%r2296, %r2239;
	mov.u32 	%r2297, %r2240;
	mov.u32 	%r2298, %r2241;
	mov.u32 	%r2299, %r2242;
	mov.u32 	%r2300, %r2243;
	mov.u32 	%r2301, %r2244;
	mov.u32 	%r2302, %r2245;
	mov.u32 	%r2303, %r2246;
	mov.u32 	%r2305, %r2248;
	mov.u32 	%r2306, %r2249;
	mov.u32 	%r2307, %r2250;
	mov.u32 	%r2308, %r2251;
	mov.u32 	%r2309, %r2252;
	mov.u32 	%r2310, %r2253;
	mov.u32 	%r2311, %r2254;
	mov.u32 	%r2312, %r2255;
	mov.u32 	%r2313, %r2256;
	mov.u32 	%r2314, %r2257;
	mov.u32 	%r2315, %r2516;
	mov.u32 	%r2316, %r2258;
	mov.u32 	%r2317, %r2259;
	mov.u32 	%r2318, %r2260;
	mov.u32 	%r2319, %r2261;
	mov.u32 	%r2320, %r2262;
	mov.u32 	%r2321, %r2263;
	mov.u32 	%r2322, %r2264;
	mov.u32 	%r2323, %r2265;
	mov.u32 	%r2324, %r2266;
	mov.u32 	%r2325, %r2267;
	mov.u32 	%r2326, %r2268;
	mov.u32 	%r2327, %r2269;
	mov.u32 	%r2328, %r2270;
	mov.u32 	%r2329, %r2271;
	mov.u32 	%r2330, %r2272;
	mov.u32 	%r2331, %r2273;
	mov.u32 	%r2332, %r2274;
	mov.u32 	%r2333, %r2275;
	@%p500 bra 	$L__BB15_470;
	setp.leu.f32 	%p501, %f1121, %f1223;
	mov.f32 	%f1130, %f1102;
	mov.f32 	%f1131, %f1103;
	mov.f32 	%f1132, %f1104;
	mov.f32 	%f1133, %f1105;
	mov.f32 	%f1134, %f1106;
	mov.f32 	%f1135, %f1107;
	mov.f32 	%f1136, %f1108;
	mov.f32 	%f1137, %f1109;
	mov.f32 	%f1138, %f1110;
	mov.f32 	%f1139, %f1111;
	mov.f32 	%f1140, %f1112;
	mov.f32 	%f1141, %f1113;
	mov.f32 	%f1142, %f1114;
	mov.f32 	%f1143, %f1115;
	mov.f32 	%f1144, %f1116;
	mov.f32 	%f1145, %f1117;
	mov.f32 	%f1146, %f1118;
	mov.f32 	%f1147, %f1119;
	mov.f32 	%f1148, %f1120;
	mov.f32 	%f1149, %f1223;
	mov.f32 	%f1150, %f1121;
	mov.f32 	%f1151, %f1122;
	mov.f32 	%f1152, %f1123;
	mov.f32 	%f1153, %f1124;
	mov.f32 	%f1154, %f1125;
	mov.f32 	%f1155, %f1126;
	mov.f32 	%f1156, %f1127;
	mov.f32 	%f1157, %f1128;
	mov.u32 	%r2276, %r2220;
	mov.u32 	%r2277, %r2221;
	mov.u32 	%r2278, %r2222;
	mov.u32 	%r2279, %r2223;
	mov.u32 	%r2280, %r2224;
	mov.u32 	%r2281, %r2225;
	mov.u32 	%r2282, %r2226;
	mov.u32 	%r2283, %r2227;
	mov.u32 	%r2284, %r2228;
	mov.u32 	%r2285, %r2229;
	mov.u32 	%r2286, %r2230;
	mov.u32 	%r2287, %r2231;
	mov.u32 	%r2288, %r2232;
	mov.u32 	%r2289, %r2233;
	mov.u32 	%r2290, %r2234;
	mov.u32 	%r2291, %r2235;
	mov.u32 	%r2292, %r2236;
	mov.u32 	%r2293, %r2237;
	mov.u32 	%r2294, %r2238;
	mov.u32 	%r2295, %r2459;
	mov.u32 	%r2296, %r2239;
	mov.u32 	%r2297, %r2240;
	mov.u32 	%r2298, %r2241;
	mov.u32 	%r2299, %r2242;
	mov.u32 	%r2300, %r2243;
	mov.u32 	%r2301, %r2244;
	mov.u32 	%r2302, %r2245;
	mov.u32 	%r2303, %r2246;
	mov.u32 	%r2305, %r2248;
	mov.u32 	%r2306, %r2249;
	mov.u32 	%r2307, %r2250;
	mov.u32 	%r2308, %r2251;
	mov.u32 	%r2309, %r2252;
	mov.u32 	%r2310, %r2253;
	mov.u32 	%r2311, %r2254;
	mov.u32 	%r2312, %r2255;
	mov.u32 	%r2313, %r2256;
	mov.u32 	%r2314, %r2516;
	mov.u32 	%r2315, %r2257;
	mov.u32 	%r2316, %r2258;
	mov.u32 	%r2317, %r2259;
	mov.u32 	%r2318, %r2260;
	mov.u32 	%r2319, %r2261;
	mov.u32 	%r2320, %r2262;
	mov.u32 	%r2321, %r2263;
	mov.u32 	%r2322, %r2264;
	mov.u32 	%r2323, %r2265;
	mov.u32 	%r2324, %r2266;
	mov.u32 	%r2325, %r2267;
	mov.u32 	%r2326, %r2268;
	mov.u32 	%r2327, %r2269;
	mov.u32 	%r2328, %r2270;
	mov.u32 	%r2329, %r2271;
	mov.u32 	%r2330, %r2272;
	mov.u32 	%r2331, %r2273;
	mov.u32 	%r2332, %r2274;
	mov.u32 	%r2333, %r2275;
	@%p501 bra 	$L__BB15_470;
	setp.leu.f32 	%p502, %f1122, %f1223;
	mov.f32 	%f1130, %f1102;
	mov.f32 	%f1131, %f1103;
	mov.f32 	%f1132, %f1104;
	mov.f32 	%f1133, %f1105;
	mov.f32 	%f1134, %f1106;
	mov.f32 	%f1135, %f1107;
	mov.f32 	%f1136, %f1108;
	mov.f32 	%f1137, %f1109;
	mov.f32 	%f1138, %f1110;
	mov.f32 	%f1139, %f1111;
	mov.f32 	%f1140, %f1112;
	mov.f32 	%f1141, %f1113;
	mov.f32 	%f1142, %f1114;
	mov.f32 	%f1143, %f1115;
	mov.f32 	%f1144, %f1116;
	mov.f32 	%f1145, %f1117;
	mov.f32 	%f1146, %f1118;
	mov.f32 	%f1147, %f1119;
	mov.f32 	%f1148, %f1120;
	mov.f32 	%f1149, %f1121;
	mov.f32 	%f1150, %f1223;
	mov.f32 	%f1151, %f1122;
	mov.f32 	%f1152, %f1123;
	mov.f32 	%f1153, %f1124;
	mov.f32 	%f1154, %f1125;
	mov.f32 	%f1155, %f1126;
	mov.f32 	%f1156, %f1127;
	mov.f32 	%f1157, %f1128;
	mov.u32 	%r2276, %r2220;
	mov.u32 	%r2277, %r2221;
	mov.u32 	%r2278, %r2222;
	mov.u32 	%r2279, %r2223;
	mov.u32 	%r2280, %r2224;
	mov.u32 	%r2281, %r2225;
	mov.u32 	%r2282, %r2226;
	mov.u32 	%r2283, %r2227;
	mov.u32 	%r2284, %r2228;
	mov.u32 	%r2285, %r2229;
	mov.u32 	%r2286, %r2230;
	mov.u32 	%r2287, %r2231;
	mov.u32 	%r2288, %r2232;
	mov.u32 	%r2289, %r2233;
	mov.u32 	%r2290, %r2234;
	mov.u32 	%r2291, %r2235;
	mov.u32 	%r2292, %r2236;
	mov.u32 	%r2293, %r2237;
	mov.u32 	%r2294, %r2238;
	mov.u32 	%r2295, %r2239;
	mov.u32 	%r2296, %r2459;
	mov.u32 	%r2297, %r2240;
	mov.u32 	%r2298, %r2241;
	mov.u32 	%r2299, %r2242;
	mov.u32 	%r2300, %r2243;
	mov.u32 	%r2301, %r2244;
	mov.u32 	%r2302, %r2245;
	mov.u32 	%r2303, %r2246;
	mov.u32 	%r2305, %r2248;
	mov.u32 	%r2306, %r2249;
	mov.u32 	%r2307, %r2250;
	mov.u32 	%r2308, %r2251;
	mov.u32 	%r2309, %r2252;
	mov.u32 	%r2310, %r2253;
	mov.u32 	%r2311, %r2254;
	mov.u32 	%r2312, %r2255;
	mov.u32 	%r2313, %r2516;
	mov.u32 	%r2314, %r2256;
	mov.u32 	%r2315, %r2257;
	mov.u32 	%r2316, %r2258;
	mov.u32 	%r2317, %r2259;
	mov.u32 	%r2318, %r2260;
	mov.u32 	%r2319, %r2261;
	mov.u32 	%r2320, %r2262;
	mov.u32 	%r2321, %r2263;
	mov.u32 	%r2322, %r2264;
	mov.u32 	%r2323, %r2265;
	mov.u32 	%r2324, %r2266;
	mov.u32 	%r2325, %r2267;
	mov.u32 	%r2326, %r2268;
	mov.u32 	%r2327, %r2269;
	mov.u32 	%r2328, %r2270;
	mov.u32 	%r2329, %r2271;
	mov.u32 	%r2330, %r2272;
	mov.u32 	%r2331, %r2273;
	mov.u32 	%r2332, %r2274;
	mov.u32 	%r2333, %r2275;
	@%p502 bra 	$L__BB15_470;
	setp.leu.f32 	%p503, %f1123, %f1223;
	mov.f32 	%f1130, %f1102;
	mov.f32 	%f1131, %f1103;
	mov.f32 	%f1132, %f1104;
	mov.f32 	%f1133, %f1105;
	mov.f32 	%f1134, %f1106;
	mov.f32 	%f1135, %f1107;
	mov.f32 	%f1136, %f1108;
	mov.f32 	%f1137, %f1109;
	mov.f32 	%f1138, %f1110;
	mov.f32 	%f1139, %f1111;
	mov.f32 	%f1140, %f1112;
	mov.f32 	%f1141, %f1113;
	mov.f32 	%f1142, %f1114;
	mov.f32 	%f1143, %f1115;
	mov.f32 	%f1144, %f1116;
	mov.f32 	%f1145, %f1117;
	mov.f32 	%f1146, %f1118;
	mov.f32 	%f1147, %f1119;
	mov.f32 	%f1148, %f1120;
	mov.f32 	%f1149, %f1121;
	mov.f32 	%f1150, %f1122;
	mov.f32 	%f1151, %f1223;
	mov.f32 	%f1152, %f1123;
	mov.f32 	%f1153, %f1124;
	mov.f32 	%f1154, %f1125;
	mov.f32 	%f1155, %f1126;
	mov.f32 	%f1156, %f1127;
	mov.f32 	%f1157, %f1128;
	mov.u32 	%r2276, %r2220;
	mov.u32 	%r2277, %r2221;
	mov.u32 	%r2278, %r2222;
	mov.u32 	%r2279, %r2223;
	mov.u32 	%r2280, %r2224;
	mov.u32 	%r2281, %r2225;
	mov.u32 	%r2282, %r2226;
	mov.u32 	%r2283, %r2227;
	mov.u32 	%r2284, %r2228;
	mov.u32 	%r2285, %r2229;
	mov.u32 	%r2286, %r2230;
	mov.u32 	%r2287, %r2231;
	mov.u32 	%r2288, %r2232;
	mov.u32 	%r2289, %r2233;
	mov.u32 	%r2290, %r2234;
	mov.u32 	%r2291, %r2235;
	mov.u32 	%r2292, %r2236;
	mov.u32 	%r2293, %r2237;
	mov.u32 	%r2294, %r2238;
	mov.u32 	%r2295, %r2239;
	mov.u32 	%r2296, %r2240;
	mov.u32 	%r2297, %r2459;
	mov.u32 	%r2298, %r2241;
	mov.u32 	%r2299, %r2242;
	mov.u32 	%r2300, %r2243;
	mov.u32 	%r2301, %r2244;
	mov.u32 	%r2302, %r2245;
	mov.u32 	%r2303, %r2246;
	mov.u32 	%r2305, %r2248;
	mov.u32 	%r2306, %r2249;
	mov.u32 	%r2307, %r2250;
	mov.u32 	%r2308, %r2251;
	mov.u32 	%r2309, %r2252;
	mov.u32 	%r2310, %r2253;
	mov.u32 	%r2311, %r2254;
	mov.u32 	%r2312, %r2516;
	mov.u32 	%r2313, %r2255;
	mov.u32 	%r2314, %r2256;
	mov.u32 	%r2315, %r2257;
	mov.u32 	%r2316, %r2258;
	mov.u32 	%r2317, %r2259;
	mov.u32 	%r2318, %r2260;
	mov.u32 	%r2319, %r2261;
	mov.u32 	%r2320, %r2262;
	mov.u32 	%r2321, %r2263;
	mov.u32 	%r2322, %r2264;
	mov.u32 	%r2323, %r2265;
	mov.u32 	%r2324, %r2266;
	mov.u32 	%r2325, %r2267;
	mov.u32 	%r2326, %r2268;
	mov.u32 	%r2327, %r2269;
	mov.u32 	%r2328, %r2270;
	mov.u32 	%r2329, %r2271;
	mov.u32 	%r2330, %r2272;
	mov.u32 	%r2331, %r2273;
	mov.u32 	%r2332, %r2274;
	mov.u32 	%r2333, %r2275;
	@%p503 bra 	$L__BB15_470;
	setp.leu.f32 	%p504, %f1124, %f1223;
	mov.f32 	%f1130, %f1102;
	mov.f32 	%f1131, %f1103;
	mov.f32 	%f1132, %f1104;
	mov.f32 	%f1133, %f1105;
	mov.f32 	%f1134, %f1106;
	mov.f32 	%f1135, %f1107;
	mov.f32 	%f1136, %f1108;
	mov.f32 	%f1137, %f1109;
	mov.f32 	%f1138, %f1110;
	mov.f32 	%f1139, %f1111;
	mov.f32 	%f1140, %f1112;
	mov.f32 	%f1141, %f1113;
	mov.f32 	%f1142, %f1114;
	mov.f32 	%f1143, %f1115;
	mov.f32 	%f1144, %f1116;
	mov.f32 	%f1145, %f1117;
	mov.f32 	%f1146, %f1118;
	mov.f32 	%f1147, %f1119;
	mov.f32 	%f1148, %f1120;
	mov.f32 	%f1149, %f1121;
	mov.f32 	%f1150, %f1122;
	mov.f32 	%f1151, %f1123;
	mov.f32 	%f1152, %f1223;
	mov.f32 	%f1153, %f1124;
	mov.f32 	%f1154, %f1125;
	mov.f32 	%f1155, %f1126;
	mov.f32 	%f1156, %f1127;
	mov.f32 	%f1157, %f1128;
	mov.u32 	%r2276, %r2220;
	mov.u32 	%r2277, %r2221;
	mov.u32 	%r2278, %r2222;
	mov.u32 	%r2279, %r2223;
	mov.u32 	%r2280, %r2224;
	mov.u32 	%r2281, %r2225;
	mov.u32 	%r2282, %r2226;
	mov.u32 	%r2283, %r2227;
	mov.u32 	%r2284, %r2228;
	mov.u32 	%r2285, %r2229;
	mov.u32 	%r2286, %r2230;
	mov.u32 	%r2287, %r2231;
	mov.u32 	%r2288, %r2232;
	mov.u32 	%r2289, %r2233;
	mov.u32 	%r2290, %r2234;
	mov.u32 	%r2291, %r2235;
	mov.u32 	%r2292, %r2236;
	mov.u32 	%r2293, %r2237;
	mov.u32 	%r2294, %r2238;
	mov.u32 	%r2295, %r2239;
	mov.u32 	%r2296, %r2240;
	mov.u32 	%r2297, %r2241;
	mov.u32 	%r2298, %r2459;
	mov.u32 	%r2299, %r2242;
	mov.u32 	%r2300, %r2243;
	mov.u32 	%r2301, %r2244;
	mov.u32 	%r2302, %r2245;
	mov.u32 	%r2303, %r2246;
	mov.u32 	%r2305, %r2248;
	mov.u32 	%r2306, %r2249;
	mov.u32 	%r2307, %r2250;
	mov.u32 	%r2308, %r2251;
	mov.u32 	%r2309, %r2252;
	mov.u32 	%r2310, %r2253;
	mov.u32 	%r2311, %r2516;
	mov.u32 	%r2312, %r2254;
	mov.u32 	%r2313, %r2255;
	mov.u32 	%r2314, %r2256;
	mov.u32 	%r2315, %r2257;
	mov.u32 	%r2316, %r2258;
	mov.u32 	%r2317, %r2259;
	mov.u32 	%r2318, %r2260;
	mov.u32 	%r2319, %r2261;
	mov.u32 	%r2320, %r2262;
	mov.u32 	%r2321, %r2263;
	mov.u32 	%r2322, %r2264;
	mov.u32 	%r2323, %r2265;
	mov.u32 	%r2324, %r2266;
	mov.u32 	%r2325, %r2267;
	mov.u32 	%r2326, %r2268;
	mov.u32 	%r2327, %r2269;
	mov.u32 	%r2328, %r2270;
	mov.u32 	%r2329, %r2271;
	mov.u32 	%r2330, %r2272;
	mov.u32 	%r2331, %r2273;
	mov.u32 	%r2332, %r2274;
	mov.u32 	%r2333, %r2275;
	@%p504 bra 	$L__BB15_470;
	setp.leu.f32 	%p505, %f1125, %f1223;
	mov.f32 	%f1130, %f1102;
	mov.f32 	%f1131, %f1103;
	mov.f32 	%f1132, %f1104;
	mov.f32 	%f1133, %f1105;
	mov.f32 	%f1134, %f1106;
	mov.f32 	%f1135, %f1107;
	mov.f32 	%f1136, %f1108;
	mov.f32 	%f1137, %f1109;
	mov.f32 	%f1138, %f1110;
	mov.f32 	%f1139, %f1111;
	mov.f32 	%f1140, %f1112;
	mov.f32 	%f1141, %f1113;
	mov.f32 	%f1142, %f1114;
	mov.f32 	%f1143, %f1115;
	mov.f32 	%f1144, %f1116;
	mov.f32 	%f1145, %f1117;
	mov.f32 	%f1146, %f1118;
	mov.f32 	%f1147, %f1119;
	mov.f32 	%f1148, %f1120;
	mov.f32 	%f1149, %f1121;
	mov.f32 	%f1150, %f1122;
	mov.f32 	%f1151, %f1123;
	mov.f32 	%f1152, %f1124;
	mov.f32 	%f1153, %f1223;
	mov.f32 	%f1154, %f1125;
	mov.f32 	%f1155, %f1126;
	mov.f32 	%f1156, %f1127;
	mov.f32 	%f1157, %f1128;
	mov.u32 	%r2276, %r2220;
	mov.u32 	%r2277, %r2221;
	mov.u32 	%r2278, %r2222;
	mov.u32 	%r2279, %r2223;
	mov.u32 	%r2280, %r2224;
	mov.u32 	%r2281, %r2225;
	mov.u32 	%r2282, %r2226;
	mov.u32 	%r2283, %r2227;
	mov.u32 	%r2284, %r2228;
	mov.u32 	%r2285, %r2229;
	mov.u32 	%r2286, %r2230;
	mov.u32 	%r2287, %r2231;
	mov.u32 	%r2288, %r2232;
	mov.u32 	%r2289, %r2233;
	mov.u32 	%r2290, %r2234;
	mov.u32 	%r2291, %r2235;
	mov.u32 	%r2292, %r2236;
	mov.u32 	%r2293, %r2237;
	mov.u32 	%r2294, %r2238;
	mov.u32 	%r2295, %r2239;
	mov.u32 	%r2296, %r2240;
	mov.u32 	%r2297, %r2241;
	mov.u32 	%r2298, %r2242;
	mov.u32 	%r2299, %r2459;
	mov.u32 	%r2300, %r2243;
	mov.u32 	%r2301, %r2244;
	mov.u32 	%r2302, %r2245;
	mov.u32 	%r2303, %r2246;
	mov.u32 	%r2305, %r2248;
	mov.u32 	%r2306, %r2249;
	mov.u32 	%r2307, %r2250;
	mov.u32 	%r2308, %r2251;
	mov.u32 	%r2309, %r2252;
	mov.u32 	%r2310, %r2516;
	mov.u32 	%r2311, %r2253;
	mov.u32 	%r2312, %r2254;
	mov.u32 	%r2313, %r2255;
	mov.u32 	%r2314, %r2256;
	mov.u32 	%r2315, %r2257;
	mov.u32 	%r2316, %r2258;
	mov.u32 	%r2317, %r2259;
	mov.u32 	%r2318, %r2260;
	mov.u32 	%r2319, %r2261;
	mov.u32 	%r2320, %r2262;
	mov.u32 	%r2321, %r2263;
	mov.u32 	%r2322, %r2264;
	mov.u32 	%r2323, %r2265;
	mov.u32 	%r2324, %r2266;
	mov.u32 	%r2325, %r2267;
	mov.u32 	%r2326, %r2268;
	mov.u32 	%r2327, %r2269;
	mov.u32 	%r2328, %r2270;
	mov.u32 	%r2329, %r2271;
	mov.u32 	%r2330, %r2272;
	mov.u32 	%r2331, %r2273;
	mov.u32 	%r2332, %r2274;
	mov.u32 	%r2333, %r2275;
	@%p505 bra 	$L__BB15_470;
	setp.leu.f32 	%p506, %f1126, %f1223;
	mov.f32 	%f1130, %f1102;
	mov.f32 	%f1131, %f1103;
	mov.f32 	%f1132, %f1104;
	mov.f32 	%f1133, %f1105;
	mov.f32 	%f1134, %f1106;
	mov.f32 	%f1135, %f1107;
	mov.f32 	%f1136, %f1108;
	mov.f32 	%f1137, %f1109;
	mov.f32 	%f1138, %f1110;
	mov.f32 	%f1139, %f1111;
	mov.f32 	%f1140, %f1112;
	mov.f32 	%f1141, %f1113;
	mov.f32 	%f1142, %f1114;
	mov.f32 	%f1143, %f1115;
	mov.f32 	%f1144, %f1116;
	mov.f32 	%f1145, %f1117;
	mov.f32 	%f1146, %f1118;
	mov.f32 	%f1147, %f1119;
	mov.f32 	%f1148, %f1120;
	mov.f32 	%f1149, %f1121;
	mov.f32 	%f1150, %f1122;
	mov.f32 	%f1151, %f1123;
	mov.f32 	%f1152, %f1124;
	mov.f32 	%f1153, %f1125;
	mov.f32 	%f1154, %f1223;
	mov.f32 	%f1155, %f1126;
	mov.f32 	%f1156, %f1127;
	mov.f32 	%f1157, %f1128;
	mov.u32 	%r2276, %r2220;
	mov.u32 	%r2277, %r2221;
	mov.u32 	%r2278, %r2222;
	mov.u32 	%r2279, %r2223;
	mov.u32 	%r2280, %r2224;
	mov.u32 	%r2281, %r2225;
	mov.u32 	%r2282, %r2226;
	mov.u32 	%r2283, %r2227;
	mov.u32 	%r2284, %r2228;
	mov.u32 	%r2285, %r2229;
	mov.u32 	%r2286, %r2230;
	mov.u32 	%r2287, %r2231;
	mov.u32 	%r2288, %r2232;
	mov.u32 	%r2289, %r2233;
	mov.u32 	%r2290, %r2234;
	mov.u32 	%r2291, %r2235;
	mov.u32 	%r2292, %r2236;
	mov.u32 	%r2293, %r2237;
	mov.u32 	%r2294, %r2238;
	mov.u32 	%r2295, %r2239;
	mov.u32 	%r2296, %r2240;
	mov.u32 	%r2297, %r2241;
	mov.u32 	%r2298, %r2242;
	mov.u32 	%r2299, %r2243;
	mov.u32 	%r2300, %r2459;
	mov.u32 	%r2301, %r2244;
	mov.u32 	%r2302, %r2245;
	mov.u32 	%r2303, %r2246;
	mov.u32 	%r2305, %r2248;
	mov.u32 	%r2306, %r2249;
	mov.u32 	%r2307, %r2250;
	mov.u32 	%r2308, %r2251;
	mov.u32 	%r2309, %r2516;
	mov.u32 	%r2310, %r2252;
	mov.u32 	%r2311, %r2253;
	mov.u32 	%r2312, %r2254;
	mov.u32 	%r2313, %r2255;
	mov.u32 	%r2314, %r2256;
	mov.u32 	%r2315, %r2257;
	mov.u32 	%r2316, %r2258;
	mov.u32 	%r2317, %r2259;
	mov.u32 	%r2318, %r2260;
	mov.u32 	%r2319, %r2261;
	mov.u32 	%r2320, %r2262;
	mov.u32 	%r2321, %r2263;
	mov.u32 	%r2322, %r2264;
	mov.u32 	%r2323, %r2265;
	mov.u32 	%r2324, %r2266;
	mov.u32 	%r2325, %r2267;
	mov.u32 	%r2326, %r2268;
	mov.u32 	%r2327, %r2269;
	mov.u32 	%r2328, %r2270;
	mov.u32 	%r2329, %r2271;
	mov.u32 	%r2330, %r2272;
	mov.u32 	%r2331, %r2273;
	mov.u32 	%r2332, %r2274;
	mov.u32 	%r2333, %r2275;
	@%p506 bra 	$L__BB15_470;
	setp.leu.f32 	%p507, %f1127, %f1223;
	mov.f32 	%f1130, %f1102;
	mov.f32 	%f1131, %f1103;
	mov.f32 	%f1132, %f1104;
	mov.f32 	%f1133, %f1105;
	mov.f32 	%f1134, %f1106;
	mov.f32 	%f1135, %f1107;
	mov.f32 	%f1136, %f1108;
	mov.f32 	%f1137, %f1109;
	mov.f32 	%f1138, %f1110;
	mov.f32 	%f1139, %f1111;
	mov.f32 	%f1140, %f1112;
	mov.f32 	%f1141, %f1113;
	mov.f32 	%f1142, %f1114;
	mov.f32 	%f1143, %f1115;
	mov.f32 	%f1144, %f1116;
	mov.f32 	%f1145, %f1117;
	mov.f32 	%f1146, %f1118;
	mov.f32 	%f1147, %f1119;
	mov.f32 	%f1148, %f1120;
	mov.f32 	%f1149, %f1121;
	mov.f32 	%f1150, %f1122;
	mov.f32 	%f1151, %f1123;
	mov.f32 	%f1152, %f1124;
	mov.f32 	%f1153, %f1125;
	mov.f32 	%f1154, %f1126;
	mov.f32 	%f1155, %f1223;
	mov.f32 	%f1156, %f1127;
	mov.f32 	%f1157, %f1128;
	mov.u32 	%r2276, %r2220;
	mov.u32 	%r2277, %r2221;
	mov.u32 	%r2278, %r2222;
	mov.u32 	%r2279, %r2223;
	mov.u32 	%r2280, %r2224;
	mov.u32 	%r2281, %r2225;
	mov.u32 	%r2282, %r2226;
	mov.u32 	%r2283, %r2227;
	mov.u32 	%r2284, %r2228;
	mov.u32 	%r2285, %r2229;
	mov.u32 	%r2286, %r2230;
	mov.u32 	%r2287, %r2231;
	mov.u32 	%r2288, %r2232;
	mov.u32 	%r2289, %r2233;
	mov.u32 	%r2290, %r2234;
	mov.u32 	%r2291, %r2235;
	mov.u32 	%r2292, %r2236;
	mov.u32 	%r2293, %r2237;
	mov.u32 	%r2294, %r2238;
	mov.u32 	%r2295, %r2239;
	mov.u32 	%r2296, %r2240;
	mov.u32 	%r2297, %r2241;
	mov.u32 	%r2298, %r2242;
	mov.u32 	%r2299, %r2243;
	mov.u32 	%r2300, %r2244;
	mov.u32 	%r2301, %r2459;
	mov.u32 	%r2302, %r2245;
	mov.u32 	%r2303, %r2246;
	mov.u32 	%r2305, %r2248;
	mov.u32 	%r2306, %r2249;
	mov.u32 	%r2307, %r2250;
	mov.u32 	%r2308, %r2516;
	mov.u32 	%r2309, %r2251;
	mov.u32 	%r2310, %r2252;
	mov.u32 	%r2311, %r2253;
	mov.u32 	%r2312, %r2254;
	mov.u32 	%r2313, %r2255;
	mov.u32 	%r2314, %r2256;
	mov.u32 	%r2315, %r2257;
	mov.u32 	%r2316, %r2258;
	mov.u32 	%r2317, %r2259;
	mov.u32 	%r2318, %r2260;
	mov.u32 	%r2319, %r2261;
	mov.u32 	%r2320, %r2262;
	mov.u32 	%r2321, %r2263;
	mov.u32 	%r2322, %r2264;
	mov.u32 	%r2323, %r2265;
	mov.u32 	%r2324, %r2266;
	mov.u32 	%r2325, %r2267;
	mov.u32 	%r2326, %r2268;
	mov.u32 	%r2327, %r2269;
	mov.u32 	%r2328, %r2270;
	mov.u32 	%r2329, %r2271;
	mov.u32 	%r2330, %r2272;
	mov.u32 	%r2331, %r2273;
	mov.u32 	%r2332, %r2274;
	mov.u32 	%r2333, %r2275;
	@%p507 bra 	$L__BB15_470;
	setp.leu.f32 	%p508, %f1128, %f1223;
	mov.f32 	%f1130, %f1102;
	mov.f32 	%f1131, %f1103;
	mov.f32 	%f1132, %f1104;
	mov.f32 	%f1133, %f1105;
	mov.f32 	%f1134, %f1106;
	mov.f32 	%f1135, %f1107;
	mov.f32 	%f1136, %f1108;
	mov.f32 	%f1137, %f1109;
	mov.f32 	%f1138, %f1110;
	mov.f32 	%f1139, %f1111;
	mov.f32 	%f1140, %f1112;
	mov.f32 	%f1141, %f1113;
	mov.f32 	%f1142, %f1114;
	mov.f32 	%f1143, %f1115;
	mov.f32 	%f1144, %f1116;
	mov.f32 	%f1145, %f1117;
	mov.f32 	%f1146, %f1118;
	mov.f32 	%f1147, %f1119;
	mov.f32 	%f1148, %f1120;
	mov.f32 	%f1149, %f1121;
	mov.f32 	%f1150, %f1122;
	mov.f32 	%f1151, %f1123;
	mov.f32 	%f1152, %f1124;
	mov.f32 	%f1153, %f1125;
	mov.f32 	%f1154, %f1126;
	mov.f32 	%f1155, %f1127;
	mov.f32 	%f1156, %f1223;
	mov.f32 	%f1157, %f1128;
	mov.u32 	%r2276, %r2220;
	mov.u32 	%r2277, %r2221;
	mov.u32 	%r2278, %r2222;
	mov.u32 	%r2279, %r2223;
	mov.u32 	%r2280, %r2224;
	mov.u32 	%r2281, %r2225;
	mov.u32 	%r2282, %r2226;
	mov.u32 	%r2283, %r2227;
	mov.u32 	%r2284, %r2228;
	mov.u32 	%r2285, %r2229;
	mov.u32 	%r2286, %r2230;
	mov.u32 	%r2287, %r2231;
	mov.u32 	%r2288, %r2232;
	mov.u32 	%r2289, %r2233;
	mov.u32 	%r2290, %r2234;
	mov.u32 	%r2291, %r2235;
	mov.u32 	%r2292, %r2236;
	mov.u32 	%r2293, %r2237;
	mov.u32 	%r2294, %r2238;
	mov.u32 	%r2295, %r2239;
	mov.u32 	%r2296, %r2240;
	mov.u32 	%r2297, %r2241;
	mov.u32 	%r2298, %r2242;
	mov.u32 	%r2299, %r2243;
	mov.u32 	%r2300, %r2244;
	mov.u32 	%r2301, %r2245;
	mov.u32 	%r2302, %r2459;
	mov.u32 	%r2303, %r2246;
	mov.u32 	%r2305, %r2248;
	mov.u32 	%r2306, %r2249;
	mov.u32 	%r2307, %r2516;
	mov.u32 	%r2308, %r2250;
	mov.u32 	%r2309, %r2251;
	mov.u32 	%r2310, %r2252;
	mov.u32 	%r2311, %r2253;
	mov.u32 	%r2312, %r2254;
	mov.u32 	%r2313, %r2255;
	mov.u32 	%r2314, %r2256;
	mov.u32 	%r2315, %r2257;
	mov.u32 	%r2316, %r2258;
	mov.u32 	%r2317, %r2259;
	mov.u32 	%r2318, %r2260;
	mov.u32 	%r2319, %r2261;
	mov.u32 	%r2320, %r2262;
	mov.u32 	%r2321, %r2263;
	mov.u32 	%r2322, %r2264;
	mov.u32 	%r2323, %r2265;
	mov.u32 	%r2324, %r2266;
	mov.u32 	%r2325, %r2267;
	mov.u32 	%r2326, %r2268;
	mov.u32 	%r2327, %r2269;
	mov.u32 	%r2328, %r2270;
	mov.u32 	%r2329, %r2271;
	mov.u32 	%r2330, %r2272;
	mov.u32 	%r2331, %r2273;
	mov.u32 	%r2332, %r2274;
	mov.u32 	%r2333, %r2275;
	@%p508 bra 	$L__BB15_470;
	setp.leu.f32 	%p509, %f1251, %f1223;
	mov.f32 	%f1130, %f1102;
	mov.f32 	%f1131, %f1103;
	mov.f32 	%f1132, %f1104;
	mov.f32 	%f1133, %f1105;
	mov.f32 	%f1134, %f1106;
	mov.f32 	%f1135, %f1107;
	mov.f32 	%f1136, %f1108;
	mov.f32 	%f1137, %f1109;
	mov.f32 	%f1138, %f1110;
	mov.f32 	%f1139, %f1111;
	mov.f32 	%f1140, %f1112;
	mov.f32 	%f1141, %f1113;
	mov.f32 	%f1142, %f1114;
	mov.f32 	%f1143, %f1115;
	mov.f32 	%f1144, %f1116;
	mov.f32 	%f1145, %f1117;
	mov.f32 	%f1146, %f1118;
	mov.f32 	%f1147, %f1119;
	mov.f32 	%f1148, %f1120;
	mov.f32 	%f1149, %f1121;
	mov.f32 	%f1150, %f1122;
	mov.f32 	%f1151, %f1123;
	mov.f32 	%f1152, %f1124;
	mov.f32 	%f1153, %f1125;
	mov.f32 	%f1154, %f1126;
	mov.f32 	%f1155, %f1127;
	mov.f32 	%f1156, %f1128;
	mov.f32 	%f1157, %f1223;
	mov.u32 	%r2276, %r2220;
	mov.u32 	%r2277, %r2221;
	mov.u32 	%r2278, %r2222;
	mov.u32 	%r2279, %r2223;
	mov.u32 	%r2280, %r2224;
	mov.u32 	%r2281, %r2225;
	mov.u32 	%r2282, %r2226;
	mov.u32 	%r2283, %r2227;
	mov.u32 	%r2284, %r2228;
	mov.u32 	%r2285, %r2229;
	mov.u32 	%r2286, %r2230;
	mov.u32 	%r2287, %r2231;
	mov.u32 	%r2288, %r2232;
	mov.u32 	%r2289, %r2233;
	mov.u32 	%r2290, %r2234;
	mov.u32 	%r2291, %r2235;
	mov.u32 	%r2292, %r2236;
	mov.u32 	%r2293, %r2237;
	mov.u32 	%r2294, %r2238;
	mov.u32 	%r2295, %r2239;
	mov.u32 	%r2296, %r2240;
	mov.u32 	%r2297, %r2241;
	mov.u32 	%r2298, %r2242;
	mov.u32 	%r2299, %r2243;
	mov.u32 	%r2300, %r2244;
	mov.u32 	%r2301, %r2245;
	mov.u32 	%r2302, %r2246;
	mov.u32 	%r2303, %r2459;
	mov.u32 	%r2305, %r2248;
	mov.u32 	%r2306, %r2516;
	mov.u32 	%r2307, %r2249;
	mov.u32 	%r2308, %r2250;
	mov.u32 	%r2309, %r2251;
	mov.u32 	%r2310, %r2252;
	mov.u32 	%r2311, %r2253;
	mov.u32 	%r2312, %r2254;
	mov.u32 	%r2313, %r2255;
	mov.u32 	%r2314, %r2256;
	mov.u32 	%r2315, %r2257;
	mov.u32 	%r2316, %r2258;
	mov.u32 	%r2317, %r2259;
	mov.u32 	%r2318, %r2260;
	mov.u32 	%r2319, %r2261;
	mov.u32 	%r2320, %r2262;
	mov.u32 	%r2321, %r2263;
	mov.u32 	%r2322, %r2264;
	mov.u32 	%r2323, %r2265;
	mov.u32 	%r2324, %r2266;
	mov.u32 	%r2325, %r2267;
	mov.u32 	%r2326, %r2268;
	mov.u32 	%r2327, %r2269;
	mov.u32 	%r2328, %r2270;
	mov.u32 	%r2329, %r2271;
	mov.u32 	%r2330, %r2272;
	mov.u32 	%r2331, %r2273;
	mov.u32 	%r2332, %r2274;
	mov.u32 	%r2333, %r2275;
	@%p509 bra 	$L__BB15_470;
	mov.f32 	%f1130, %f1102;
	mov.f32 	%f1131, %f1103;
	mov.f32 	%f1132, %f1104;
	mov.f32 	%f1133, %f1105;
	mov.f32 	%f1134, %f1106;
	mov.f32 	%f1135, %f1107;
	mov.f32 	%f1136, %f1108;
	mov.f32 	%f1137, %f1109;
	mov.f32 	%f1138, %f1110;
	mov.f32 	%f1139, %f1111;
	mov.f32 	%f1140, %f1112;
	mov.f32 	%f1141, %f1113;
	mov.f32 	%f1142, %f1114;
	mov.f32 	%f1143, %f1115;
	mov.f32 	%f1144, %f1116;
	mov.f32 	%f1145, %f1117;
	mov.f32 	%f1146, %f1118;
	mov.f32 	%f1147, %f1119;
	mov.f32 	%f1148, %f1120;
	mov.f32 	%f1149, %f1121;
	mov.f32 	%f1150, %f1122;
	mov.f32 	%f1151, %f1123;
	mov.f32 	%f1152, %f1124;
	mov.f32 	%f1153, %f1125;
	mov.f32 	%f1154, %f1126;
	mov.f32 	%f1155, %f1127;
	mov.f32 	%f1156, %f1128;
	mov.f32 	%f1157, %f1251;
	mov.f32 	%f1251, %f1223;
	mov.u32 	%r2276, %r2220;
	mov.u32 	%r2277, %r2221;
	mov.u32 	%r2278, %r2222;
	mov.u32 	%r2279, %r2223;
	mov.u32 	%r2280, %r2224;
	mov.u32 	%r2281, %r2225;
	mov.u32 	%r2282, %r2226;
	mov.u32 	%r2283, %r2227;
	mov.u32 	%r2284, %r2228;
	mov.u32 	%r2285, %r2229;
	mov.u32 	%r2286, %r2230;
	mov.u32 	%r2287, %r2231;
	mov.u32 	%r2288, %r2232;
	mov.u32 	%r2289, %r2233;
	mov.u32 	%r2290, %r2234;
	mov.u32 	%r2291, %r2235;
	mov.u32 	%r2292, %r2236;
	mov.u32 	%r2293, %r2237;
	mov.u32 	%r2294, %r2238;
	mov.u32 	%r2295, %r2239;
	mov.u32 	%r2296, %r2240;
	mov.u32 	%r2297, %r2241;
	mov.u32 	%r2298, %r2242;
	mov.u32 	%r2299, %r2243;
	mov.u32 	%r2300, %r2244;
	mov.u32 	%r2301, %r2245;
	mov.u32 	%r2302, %r2246;
	mov.u32 	%r2303, %r2487;
	mov.u32 	%r2487, %r2459;
	mov.u32 	%r2305, %r2516;
	mov.u32 	%r2306, %r2248;
	mov.u32 	%r2307, %r2249;
	mov.u32 	%r2308, %r2250;
	mov.u32 	%r2309, %r2251;
	mov.u32 	%r2310, %r2252;
	mov.u32 	%r2311, %r2253;
	mov.u32 	%r2312, %r2254;
	mov.u32 	%r2313, %r2255;
	mov.u32 	%r2314, %r2256;
	mov.u32 	%r2315, %r2257;
	mov.u32 	%r2316, %r2258;
	mov.u32 	%r2317, %r2259;
	mov.u32 	%r2318, %r2260;
	mov.u32 	%r2319, %r2261;
	mov.u32 	%r2320, %r2262;
	mov.u32 	%r2321, %r2263;
	mov.u32 	%r2322, %r2264;
	mov.u32 	%r2323, %r2265;
	mov.u32 	%r2324, %r2266;
	mov.u32 	%r2325, %r2267;
	mov.u32 	%r2326, %r2268;
	mov.u32 	%r2327, %r2269;
	mov.u32 	%r2328, %r2270;
	mov.u32 	%r2329, %r2271;
	mov.u32 	%r2330, %r2272;
	mov.u32 	%r2331, %r2273;
	mov.u32 	%r2332, %r2274;
	mov.u32 	%r2333, %r2275;
$L__BB15_470:
	setp.leu.f32 	%p510, %f1130, %f1222;
	mov.f32 	%f1159, %f1222;
	mov.f32 	%f1160, %f1130;
	mov.f32 	%f1161, %f1131;
	mov.f32 	%f1162, %f1132;
	mov.f32 	%f1163, %f1133;
	mov.f32 	%f1164, %f1134;
	mov.f32 	%f1165, %f1135;
	mov.f32 	%f1166, %f1136;
	mov.f32 	%f1167, %f1137;
	mov.f32 	%f1168, %f1138;
	mov.f32 	%f1169, %f1139;
	mov.f32 	%f1170, %f1140;
	mov.f32 	%f1171, %f1141;
	mov.f32 	%f1172, %f1142;
	mov.f32 	%f1173, %f1143;
	mov.f32 	%f1174, %f1144;
	mov.f32 	%f1175, %f1145;
	mov.f32 	%f1176, %f1146;
	mov.f32 	%f1177, %f1147;
	mov.f32 	%f1178, %f1148;
	mov.f32 	%f1179, %f1149;
	mov.f32 	%f1180, %f1150;
	mov.f32 	%f1181, %f1151;
	mov.f32 	%f1182, %f1152;
	mov.f32 	%f1183, %f1153;
	mov.f32 	%f1184, %f1154;
	mov.f32 	%f1185, %f1155;
	mov.f32 	%f1186, %f1156;
	mov.f32 	%f1187, %f1157;
	mov.u32 	%r2334, %r2458;
	mov.u32 	%r2335, %r2276;
	mov.u32 	%r2336, %r2277;
	mov.u32 	%r2337, %r2278;
	mov.u32 	%r2338, %r2279;
	mov.u32 	%r2339, %r2280;
	mov.u32 	%r2340, %r2281;
	mov.u32 	%r2341, %r2282;
	mov.u32 	%r2342, %r2283;
	mov.u32 	%r2343, %r2284;
	mov.u32 	%r2344, %r2285;
	mov.u32 	%r2345, %r2286;
	mov.u32 	%r2346, %r2287;
	mov.u32 	%r2347, %r2288;
	mov.u32 	%r2348, %r2289;
	mov.u32 	%r2349, %r2290;
	mov.u32 	%r2350, %r2291;
	mov.u32 	%r2351, %r2292;
	mov.u32 	%r2352, %r2293;
	mov.u32 	%r2353, %r2294;
	mov.u32 	%r2354, %r2295;
	mov.u32 	%r2355, %r2296;
	mov.u32 	%r2356, %r2297;
	mov.u32 	%r2357, %r2298;
	mov.u32 	%r2358, %r2299;
	mov.u32 	%r2359, %r2300;
	mov.u32 	%r2360, %r2301;
	mov.u32 	%r2361, %r2302;
	mov.u32 	%r2362, %r2303;
	mov.u32 	%r2364, %r2305;
	mov.u32 	%r2365, %r2306;
	mov.u32 	%r2366, %r2307;
	mov.u32 	%r2367, %r2308;
	mov.u32 	%r2368, %r2309;
	mov.u32 	%r2369, %r2310;
	mov.u32 	%r2370, %r2311;
	mov.u32 	%r2371, %r2312;
	mov.u32 	%r2372, %r2313;
	mov.u32 	%r2373, %r2314;
	mov.u32 	%r2374, %r2315;
	mov.u32 	%r2375, %r2316;
	mov.u32 	%r2376, %r2317;
	mov.u32 	%r2377, %r2318;
	mov.u32 	%r2378, %r2319;
	mov.u32 	%r2379, %r2320;
	mov.u32 	%r2380, %r2321;
	mov.u32 	%r2381, %r2322;
	mov.u32 	%r2382, %r2323;
	mov.u32 	%r2383, %r2324;
	mov.u32 	%r2384, %r2325;
	mov.u32 	%r2385, %r2326;
	mov.u32 	%r2386, %r2327;
	mov.u32 	%r2387, %r2328;
	mov.u32 	%r2388, %r2329;
	mov.u32 	%r2389, %r2330;
	mov.u32 	%r2390, %r2331;
	mov.u32 	%r2391, %r2332;
	mov.u32 	%r2392, %r2333;
	mov.u32 	%r2393, %r2517;
	@%p510 bra 	$L__BB15_500;
	setp.leu.f32 	%p511, %f1131, %f1222;
	mov.f32 	%f1159, %f1130;
	mov.f32 	%f1160, %f1222;
	mov.f32 	%f1161, %f1131;
	mov.f32 	%f1162, %f1132;
	mov.f32 	%f1163, %f1133;
	mov.f32 	%f1164, %f1134;
	mov.f32 	%f1165, %f1135;
	mov.f32 	%f1166, %f1136;
	mov.f32 	%f1167, %f1137;
	mov.f32 	%f1168, %f1138;
	mov.f32 	%f1169, %f1139;
	mov.f32 	%f1170, %f1140;
	mov.f32 	%f1171, %f1141;
	mov.f32 	%f1172, %f1142;
	mov.f32 	%f1173, %f1143;
	mov.f32 	%f1174, %f1144;
	mov.f32 	%f1175, %f1145;
	mov.f32 	%f1176, %f1146;
	mov.f32 	%f1177, %f1147;
	mov.f32 	%f1178, %f1148;
	mov.f32 	%f1179, %f1149;
	mov.f32 	%f1180, %f1150;
	mov.f32 	%f1181, %f1151;
	mov.f32 	%f1182, %f1152;
	mov.f32 	%f1183, %f1153;
	mov.f32 	%f1184, %f1154;
	mov.f32 	%f1185, %f1155;
	mov.f32 	%f1186, %f1156;
	mov.f32 	%f1187, %f1157;
	mov.u32 	%r2334, %r2276;
	mov.u32 	%r2335, %r2458;
	mov.u32 	%r2336, %r2277;
	mov.u32 	%r2337, %r2278;
	mov.u32 	%r2338, %r2279;
	mov.u32 	%r2339, %r2280;
	mov.u32 	%r2340, %r2281;
	mov.u32 	%r2341, %r2282;
	mov.u32 	%r2342, %r2283;
	mov.u32 	%r2343, %r2284;
	mov.u32 	%r2344, %r2285;
	mov.u32 	%r2345, %r2286;
	mov.u32 	%r2346, %r2287;
	mov.u32 	%r2347, %r2288;
	mov.u32 	%r2348, %r2289;
	mov.u32 	%r2349, %r2290;
	mov.u32 	%r2350, %r2291;
	mov.u32 	%r2351, %r2292;
	mov.u32 	%r2352, %r2293;
	mov.u32 	%r2353, %r2294;
	mov.u32 	%r2354, %r2295;
	mov.u32 	%r2355, %r2296;
	mov.u32 	%r2356, %r2297;
	mov.u32 	%r2357, %r2298;
	mov.u32 	%r2358, %r2299;
	mov.u32 	%r2359, %r2300;
	mov.u32 	%r2360, %r2301;
	mov.u32 	%r2361, %r2302;
	mov.u32 	%r2362, %r2303;
	mov.u32 	%r2364, %r2305;
	mov.u32 	%r2365, %r2306;
	mov.u32 	%r2366, %r2307;
	mov.u32 	%r2367, %r2308;
	mov.u32 	%r2368, %r2309;
	mov.u32 	%r2369, %r2310;
	mov.u32 	%r2370, %r2311;
	mov.u32 	%r2371, %r2312;
	mov.u32 	%r2372, %r2313;
	mov.u32 	%r2373, %r2314;
	mov.u32 	%r2374, %r2315;
	mov.u32 	%r2375, %r2316;
	mov.u32 	%r2376, %r2317;
	mov.u32 	%r2377, %r2318;
	mov.u32 	%r2378, %r2319;
	mov.u32 	%r2379, %r2320;
	mov.u32 	%r2380, %r2321;
	mov.u32 	%r2381, %r2322;
	mov.u32 	%r2382, %r2323;
	mov.u32 	%r2383, %r2324;
	mov.u32 	%r2384, %r2325;
	mov.u32 	%r2385, %r2326;
	mov.u32 	%r2386, %r2327;
	mov.u32 	%r2387, %r2328;
	mov.u32 	%r2388, %r2329;
	mov.u32 	%r2389, %r2330;
	mov.u32 	%r2390, %r2331;
	mov.u32 	%r2391, %r2332;
	mov.u32 	%r2392, %r2517;
	mov.u32 	%r2393, %r2333;
	@%p511 bra 	$L__BB15_500;
	setp.leu.f32 	%p512, %f1132, %f1222;
	mov.f32 	%f1159, %f1130;
	mov.f32 	%f1160, %f1131;
	mov.f32 	%f1161, %f1222;
	mov.f32 	%f1162, %f1132;
	mov.f32 	%f1163, %f1133;
	mov.f32 	%f1164, %f1134;
	mov.f32 	%f1165, %f1135;
	mov.f32 	%f1166, %f1136;
	mov.f32 	%f1167, %f1137;
	mov.f32 	%f1168, %f1138;
	mov.f32 	%f1169, %f1139;
	mov.f32 	%f1170, %f1140;
	mov.f32 	%f1171, %f1141;
	mov.f32 	%f1172, %f1142;
	mov.f32 	%f1173, %f1143;
	mov.f32 	%f1174, %f1144;
	mov.f32 	%f1175, %f1145;
	mov.f32 	%f1176, %f1146;
	mov.f32 	%f1177, %f1147;
	mov.f32 	%f1178, %f1148;
	mov.f32 	%f1179, %f1149;
	mov.f32 	%f1180, %f1150;
	mov.f32 	%f1181, %f1151;
	mov.f32 	%f1182, %f1152;
	mov.f32 	%f1183, %f1153;
	mov.f32 	%f1184, %f1154;
	mov.f32 	%f1185, %f1155;
	mov.f32 	%f1186, %f1156;
	mov.f32 	%f1187, %f1157;
	mov.u32 	%r2334, %r2276;
	mov.u32 	%r2335, %r2277;
	mov.u32 	%r2336, %r2458;
	mov.u32 	%r2337, %r2278;
	mov.u32 	%r2338, %r2279;
	mov.u32 	%r2339, %r2280;
	mov.u32 	%r2340, %r2281;
	mov.u32 	%r2341, %r2282;
	mov.u32 	%r2342, %r2283;
	mov.u32 	%r2343, %r2284;
	mov.u32 	%r2344, %r2285;
	mov.u32 	%r2345, %r2286;
	mov.u32 	%r2346, %r2287;
	mov.u32 	%r2347, %r2288;
	mov.u32 	%r2348, %r2289;
	mov.u32 	%r2349, %r2290;
	mov.u32 	%r2350, %r2291;
	mov.u32 	%r2351, %r2292;
	mov.u32 	%r2352, %r2293;
	mov.u32 	%r2353, %r2294;
	mov.u32 	%r2354, %r2295;
	mov.u32 	%r2355, %r2296;
	mov.u32 	%r2356, %r2297;
	mov.u32 	%r2357, %r2298;
	mov.u32 	%r2358, %r2299;
	mov.u32 	%r2359, %r2300;
	mov.u32 	%r2360, %r2301;
	mov.u32 	%r2361, %r2302;
	mov.u32 	%r2362, %r2303;
	mov.u32 	%r2364, %r2305;
	mov.u32 	%r2365, %r2306;
	mov.u32 	%r2366, %r2307;
	mov.u32 	%r2367, %r2308;
	mov.u32 	%r2368, %r2309;
	mov.u32 	%r2369, %r2310;
	mov.u32 	%r2370, %r2311;
	mov.u32 	%r2371, %r2312;
	mov.u32 	%r2372, %r2313;
	mov.u32 	%r2373, %r2314;
	mov.u32 	%r2374, %r2315;
	mov.u32 	%r2375, %r2316;
	mov.u32 	%r2376, %r2317;
	mov.u32 	%r2377, %r2318;
	mov.u32 	%r2378, %r2319;
	mov.u32 	%r2379, %r2320;
	mov.u32 	%r2380, %r2321;
	mov.u32 	%r2381, %r2322;
	mov.u32 	%r2382, %r2323;
	mov.u32 	%r2383, %r2324;
	mov.u32 	%r2384, %r2325;
	mov.u32 	%r2385, %r2326;
	mov.u32 	%r2386, %r2327;
	mov.u32 	%r2387, %r2328;
	mov.u32 	%r2388, %r2329;
	mov.u32 	%r2389, %r2330;
	mov.u32 	%r2390, %r2331;
	mov.u32 	%r2391, %r2517;
	mov.u32 	%r2392, %r2332;
	mov.u32 	%r2393, %r2333;
	@%p512 bra 	$L__BB15_500;
	setp.leu.f32 	%p513, %f1133, %f1222;
	mov.f32 	%f1159, %f1130;
	mov.f32 	%f1160, %f1131;
	mov.f32 	%f1161, %f1132;
	mov.f32 	%f1162, %f1222;
	mov.f32 	%f1163, %f1133;
	mov.f32 	%f1164, %f1134;
	mov.f32 	%f1165, %f1135;
	mov.f32 	%f1166, %f1136;
	mov.f32 	%f1167, %f1137;
	mov.f32 	%f1168, %f1138;
	mov.f32 	%f1169, %f1139;
	mov.f32 	%f1170, %f1140;
	mov.f32 	%f1171, %f1141;
	mov.f32 	%f1172, %f1142;
	mov.f32 	%f1173, %f1143;
	mov.f32 	%f1174, %f1144;
	mov.f32 	%f1175, %f1145;
	mov.f32 	%f1176, %f1146;
	mov.f32 	%f1177, %f1147;
	mov.f32 	%f1178, %f1148;
	mov.f32 	%f1179, %f1149;
	mov.f32 	%f1180, %f1150;
	mov.f32 	%f1181, %f1151;
	mov.f32 	%f1182, %f1152;
	mov.f32 	%f1183, %f1153;
	mov.f32 	%f1184, %f1154;
	mov.f32 	%f1185, %f1155;
	mov.f32 	%f1186, %f1156;
	mov.f32 	%f1187, %f1157;
	mov.u32 	%r2334, %r2276;
	mov.u32 	%r2335, %r2277;
	mov.u32 	%r2336, %r2278;
	mov.u32 	%r2337, %r2458;
	mov.u32 	%r2338, %r2279;
	mov.u32 	%r2339, %r2280;
	mov.u32 	%r2340, %r2281;
	mov.u32 	%r2341, %r2282;
	mov.u32 	%r2342, %r2283;
	mov.u32 	%r2343, %r2284;
	mov.u32 	%r2344, %r2285;
	mov.u32 	%r2345, %r2286;
	mov.u32 	%r2346, %r2287;
	mov.u32 	%r2347, %r2288;
	mov.u32 	%r2348, %r2289;
	mov.u32 	%r2349, %r2290;
	mov.u32 	%r2350, %r2291;
	mov.u32 	%r2351, %r2292;
	mov.u32 	%r2352, %r2293;
	mov.u32 	%r2353, %r2294;
	mov.u32 	%r2354, %r2295;
	mov.u32 	%r2355, %r2296;
	mov.u32 	%r2356, %r2297;
	mov.u32 	%r2357, %r2298;
	mov.u32 	%r2358, %r2299;
	mov.u32 	%r2359, %r2300;
	mov.u32 	%r2360, %r2301;
	mov.u32 	%r2361, %r2302;
	mov.u32 	%r2362, %r2303;
	mov.u32 	%r2364, %r2305;
	mov.u32 	%r2365, %r2306;
	mov.u32 	%r2366, %r2307;
	mov.u32 	%r2367, %r2308;
	mov.u32 	%r2368, %r2309;
	mov.u32 	%r2369, %r2310;
	mov.u32 	%r2370, %r2311;
	mov.u32 	%r2371, %r2312;
	mov.u32 	%r2372, %r2313;
	mov.u32 	%r2373, %r2314;
	mov.u32 	%r2374, %r2315;
	mov.u32 	%r2375, %r2316;
	mov.u32 	%r2376, %r2317;
	mov.u32 	%r2377, %r2318;
	mov.u32 	%r2378, %r2319;
	mov.u32 	%r2379, %r2320;
	mov.u32 	%r2380, %r2321;
	mov.u32 	%r2381, %r2322;
	mov.u32 	%r2382, %r2323;
	mov.u32 	%r2383, %r2324;
	mov.u32 	%r2384, %r2325;
	mov.u32 	%r2385, %r2326;
	mov.u32 	%r2386, %r2327;
	mov.u32 	%r2387, %r2328;
	mov.u32 	%r2388, %r2329;
	mov.u32 	%r2389, %r2330;
	mov.u32 	%r2390, %r2517;
	mov.u32 	%r2391, %r2331;
	mov.u32 	%r2392, %r2332;
	mov.u32 	%r2393, %r2333;
	@%p513 bra 	$L__BB15_500;
	setp.leu.f32 	%p514, %f1134, %f1222;
	mov.f32 	%f1159, %f1130;
	mov.f32 	%f1160, %f1131;
	mov.f32 	%f1161, %f1132;
	mov.f32 	%f1162, %f1133;
	mov.f32 	%f1163, %f1222;
	mov.f32 	%f1164, %f1134;
	mov.f32 	%f1165, %f1135;
	mov.f32 	%f1166, %f1136;
	mov.f32 	%f1167, %f1137;
	mov.f32 	%f1168, %f1138;
	mov.f32 	%f1169, %f1139;
	mov.f32 	%f1170, %f1140;
	mov.f32 	%f1171, %f1141;
	mov.f32 	%f1172, %f1142;
	mov.f32 	%f1173, %f1143;
	mov.f32 	%f1174, %f1144;
	mov.f32 	%f1175, %f1145;
	mov.f32 	%f1176, %f1146;
	mov.f32 	%f1177, %f1147;
	mov.f32 	%f1178, %f1148;
	mov.f32 	%f1179, %f1149;
	mov.f32 	%f1180, %f1150;
	mov.f32 	%f1181, %f1151;
	mov.f32 	%f1182, %f1152;
	mov.f32 	%f1183, %f1153;
	mov.f32 	%f1184, %f1154;
	mov.f32 	%f1185, %f1155;
	mov.f32 	%f1186, %f1156;
	mov.f32 	%f1187, %f1157;
	mov.u32 	%r2334, %r2276;
	mov.u32 	%r2335, %r2277;
	mov.u32 	%r2336, %r2278;
	mov.u32 	%r2337, %r2279;
	mov.u32 	%r2338, %r2458;
	mov.u32 	%r2339, %r2280;
	mov.u32 	%r2340, %r2281;
	mov.u32 	%r2341, %r2282;
	mov.u32 	%r2342, %r2283;
	mov.u32 	%r2343, %r2284;
	mov.u32 	%r2344, %r2285;
	mov.u32 	%r2345, %r2286;
	mov.u32 	%r2346, %r2287;
	mov.u32 	%r2347, %r2288;
	mov.u32 	%r2348, %r2289;
	mov.u32 	%r2349, %r2290;
	mov.u32 	%r2350, %r2291;
	mov.u32 	%r2351, %r2292;
	mov.u32 	%r2352, %r2293;
	mov.u32 	%r2353, %r2294;
	mov.u32 	%r2354, %r2295;
	mov.u32 	%r2355, %r2296;
	mov.u32 	%r2356, %r2297;
	mov.u32 	%r2357, %r2298;
	mov.u32 	%r2358, %r2299;
	mov.u32 	%r2359, %r2300;
	mov.u32 	%r2360, %r2301;
	mov.u32 	%r2361, %r2302;
	mov.u32 	%r2362, %r2303;
	mov.u32 	%r2364, %r2305;
	mov.u32 	%r2365, %r2306;
	mov.u32 	%r2366, %r2307;
	mov.u32 	%r2367, %r2308;
	mov.u32 	%r2368, %r2309;
	mov.u32 	%r2369, %r2310;
	mov.u32 	%r2370, %r2311;
	mov.u32 	%r2371, %r2312;
	mov.u32 	%r2372, %r2313;
	mov.u32 	%r2373, %r2314;
	mov.u32 	%r2374, %r2315;
	mov.u32 	%r2375, %r2316;
	mov.u32 	%r2376, %r2317;
	mov.u32 	%r2377, %r2318;
	mov.u32 	%r2378, %r2319;
	mov.u32 	%r2379, %r2320;
	mov.u32 	%r2380, %r2321;
	mov.u32 	%r2381, %r2322;
	mov.u32 	%r2382, %r2323;
	mov.u32 	%r2383, %r2324;
	mov.u32 	%r2384, %r2325;
	mov.u32 	%r2385, %r2326;
	mov.u32 	%r2386, %r2327;
	mov.u32 	%r2387, %r2328;
	mov.u32 	%r2388, %r2329;
	mov.u32 	%r2389, %r2517;
	mov.u32 	%r2390, %r2330;
	mov.u32 	%r2391, %r2331;
	mov.u32 	%r2392, %r2332;
	mov.u32 	%r2393, %r2333;
	@%p514 bra 	$L__BB15_500;
	setp.leu.f32 	%p515, %f1135, %f1222;
	mov.f32 	%f1159, %f1130;
	mov.f32 	%f1160, %f1131;
	mov.f32 	%f1161, %f1132;
	mov.f32 	%f1162, %f1133;
	mov.f32 	%f1163, %f1134;
	mov.f32 	%f1164, %f1222;
	mov.f32 	%f1165, %f1135;
	mov.f32 	%f1166, %f1136;
	mov.f32 	%f1167, %f1137;
	mov.f32 	%f1168, %f1138;
	mov.f32 	%f1169, %f1139;
	mov.f32 	%f1170, %f1140;
	mov.f32 	%f1171, %f1141;
	mov.f32 	%f1172, %f1142;
	mov.f32 	%f1173, %f1143;
	mov.f32 	%f1174, %f1144;
	mov.f32 	%f1175, %f1145;
	mov.f32 	%f1176, %f1146;
	mov.f32 	%f1177, %f1147;
	mov.f32 	%f1178, %f1148;
	mov.f32 	%f1179, %f1149;
	mov.f32 	%f1180, %f1150;
	mov.f32 	%f1181, %f1151;
	mov.f32 	%f1182, %f1152;
	mov.f32 	%f1183, %f1153;
	mov.f32 	%f1184, %f1154;
	mov.f32 	%f1185, %f1155;
	mov.f32 	%f1186, %f1156;
	mov.f32 	%f1187, %f1157;
	mov.u32 	%r2334, %r2276;
	mov.u32 	%r2335, %r2277;
	mov.u32 	%r2336, %r2278;
	mov.u32 	%r2337, %r2279;
	mov.u32 	%r2338, %r2280;
	mov.u32 	%r2339, %r2458;
	mov.u32 	%r2340, %r2281;
	mov.u32 	%r2341, %r2282;
	mov.u32 	%r2342, %r2283;
	mov.u32 	%r2343, %r2284;
	mov.u32 	%r2344, %r2285;
	mov.u32 	%r2345, %r2286;
	mov.u32 	%r2346, %r2287;
	mov.u32 	%r2347, %r2288;
	mov.u32 	%r2348, %r2289;
	mov.u32 	%r2349, %r2290;
	mov.u32 	%r2350, %r2291;
	mov.u32 	%r2351, %r2292;
	mov.u32 	%r2352, %r2293;
	mov.u32 	%r2353, %r2294;
	mov.u32 	%r2354, %r2295;
	mov.u32 	%r2355, %r2296;
	mov.u32 	%r2356, %r2297;
	mov.u32 	%r2357, %r2298;
	mov.u32 	%r2358, %r2299;
	mov.u32 	%r2359, %r2300;
	mov.u32 	%r2360, %r2301;
	mov.u32 	%r2361, %r2302;
	mov.u32 	%r2362, %r2303;
	mov.u32 	%r2364, %r2305;
	mov.u32 	%r2365, %r2306;
	mov.u32 	%r2366, %r2307;
	mov.u32 	%r2367, %r2308;
	mov.u32 	%r2368, %r2309;
	mov.u32 	%r2369, %r2310;
	mov.u32 	%r2370, %r2311;
	mov.u32 	%r2371, %r2312;
	mov.u32 	%r2372, %r2313;
	mov.u32 	%r2373, %r2314;
	mov.u32 	%r2374, %r2315;
	mov.u32 	%r2375, %r2316;
	mov.u32 	%r2376, %r2317;
	mov.u32 	%r2377, %r2318;
	mov.u32 	%r2378, %r2319;
	mov.u32 	%r2379, %r2320;
	mov.u32 	%r2380, %r2321;
	mov.u32 	%r2381, %r2322;
	mov.u32 	%r2382, %r2323;
	mov.u32 	%r2383, %r2324;
	mov.u32 	%r2384, %r2325;
	mov.u32 	%r2385, %r2326;
	mov.u32 	%r2386, %r2327;
	mov.u32 	%r2387, %r2328;
	mov.u32 	%r2388, %r2517;
	mov.u32 	%r2389, %r2329;
	mov.u32 	%r2390, %r2330;
	mov.u32 	%r2391, %r2331;
	mov.u32 	%r2392, %r2332;
	mov.u32 	%r2393, %r2333;
	@%p515 bra 	$L__BB15_500;
	setp.leu.f32 	%p516, %f1136, %f1222;
	mov.f32 	%f1159, %f1130;
	mov.f32 	%f1160, %f1131;
	mov.f32 	%f1161, %f1132;
	mov.f32 	%f1162, %f1133;
	mov.f32 	%f1163, %f1134;
	mov.f32 	%f1164, %f1135;
	mov.f32 	%f1165, %f1222;
	mov.f32 	%f1166, %f1136;
	mov.f32 	%f1167, %f1137;
	mov.f32 	%f1168, %f1138;
	mov.f32 	%f1169, %f1139;
	mov.f32 	%f1170, %f1140;
	mov.f32 	%f1171, %f1141;
	mov.f32 	%f1172, %f1142;
	mov.f32 	%f1173, %f1143;
	mov.f32 	%f1174, %f1144;
	mov.f32 	%f1175, %f1145;
	mov.f32 	%f1176, %f1146;
	mov.f32 	%f1177, %f1147;
	mov.f32 	%f1178, %f1148;
	mov.f32 	%f1179, %f1149;
	mov.f32 	%f1180, %f1150;
	mov.f32 	%f1181, %f1151;
	mov.f32 	%f1182, %f1152;
	mov.f32 	%f1183, %f1153;
	mov.f32 	%f1184, %f1154;
	mov.f32 	%f1185, %f1155;
	mov.f32 	%f1186, %f1156;
	mov.f32 	%f1187, %f1157;
	mov.u32 	%r2334, %r2276;
	mov.u32 	%r2335, %r2277;
	mov.u32 	%r2336, %r2278;
	mov.u32 	%r2337, %r2279;
	mov.u32 	%r2338, %r2280;
	mov.u32 	%r2339, %r2281;
	mov.u32 	%r2340, %r2458;
	mov.u32 	%r2341, %r2282;
	mov.u32 	%r2342, %r2283;
	mov.u32 	%r2343, %r2284;
	mov.u32 	%r2344, %r2285;
	mov.u32 	%r2345, %r2286;
	mov.u32 	%r2346, %r2287;
	mov.u32 	%r2347, %r2288;
	mov.u32 	%r2348, %r2289;
	mov.u32 	%r2349, %r2290;
	mov.u32 	%r2350, %r2291;
	mov.u32 	%r2351, %r2292;
	mov.u32 	%r2352, %r2293;
	mov.u32 	%r2353, %r2294;
	mov.u32 	%r2354, %r2295;
	mov.u32 	%r2355, %r2296;
	mov.u32 	%r2356, %r2297;
	mov.u32 	%r2357, %r2298;
	mov.u32 	%r2358, %r2299;
	mov.u32 	%r2359, %r2300;
	mov.u32 	%r2360, %r2301;
	mov.u32 	%r2361, %r2302;
	mov.u32 	%r2362, %r2303;
	mov.u32 	%r2364, %r2305;
	mov.u32 	%r2365, %r2306;
	mov.u32 	%r2366, %r2307;
	mov.u32 	%r2367, %r2308;
	mov.u32 	%r2368, %r2309;
	mov.u32 	%r2369, %r2310;
	mov.u32 	%r2370, %r2311;
	mov.u32 	%r2371, %r2312;
	mov.u32 	%r2372, %r2313;
	mov.u32 	%r2373, %r2314;
	mov.u32 	%r2374, %r2315;
	mov.u32 	%r2375, %r2316;
	mov.u32 	%r2376, %r2317;
	mov.u32 	%r2377, %r2318;
	mov.u32 	%r2378, %r2319;
	mov.u32 	%r2379, %r2320;
	mov.u32 	%r2380, %r2321;
	mov.u32 	%r2381, %r2322;
	mov.u32 	%r2382, %r2323;
	mov.u32 	%r2383, %r2324;
	mov.u32 	%r2384, %r2325;
	mov.u32 	%r2385, %r2326;
	mov.u32 	%r2386, %r2327;
	mov.u32 	%r2387, %r2517;
	mov.u32 	%r2388, %r2328;
	mov.u32 	%r2389, %r2329;
	mov.u32 	%r2390, %r2330;
	mov.u32 	%r2391, %r2331;
	mov.u32 	%r2392, %r2332;
	mov.u32 	%r2393, %r2333;
	@%p516 bra 	$L__BB15_500;
	setp.leu.f32 	%p517, %f1137, %f1222;
	mov.f32 	%f1159, %f1130;
	mov.f32 	%f1160, %f1131;
	mov.f32 	%f1161, %f1132;
	mov.f32 	%f1162, %f1133;
	mov.f32 	%f1163, %f1134;
	mov.f32 	%f1164, %f1135;
	mov.f32 	%f1165, %f1136;
	mov.f32 	%f1166, %f1222;
	mov.f32 	%f1167, %f1137;
	mov.f32 	%f1168, %f1138;
	mov.f32 	%f1169, %f1139;
	mov.f32 	%f1170, %f1140;
	mov.f32 	%f1171, %f1141;
	mov.f32 	%f1172, %f1142;
	mov.f32 	%f1173, %f1143;
	mov.f32 	%f1174, %f1144;
	mov.f32 	%f1175, %f1145;
	mov.f32 	%f1176, %f1146;
	mov.f32 	%f1177, %f1147;
	mov.f32 	%f1178, %f1148;
	mov.f32 	%f1179, %f1149;
	mov.f32 	%f1180, %f1150;
	mov.f32 	%f1181, %f1151;
	mov.f32 	%f1182, %f1152;
	mov.f32 	%f1183, %f1153;
	mov.f32 	%f1184, %f1154;
	mov.f32 	%f1185, %f1155;
	mov.f32 	%f1186, %f1156;
	mov.f32 	%f1187, %f1157;
	mov.u32 	%r2334, %r2276;
	mov.u32 	%r2335, %r2277;
	mov.u32 	%r2336, %r2278;
	mov.u32 	%r2337, %r2279;
	mov.u32 	%r2338, %r2280;
	mov.u32 	%r2339, %r2281;
	mov.u32 	%r2340, %r2282;
	mov.u32 	%r2341, %r2458;
	mov.u32 	%r2342, %r2283;
	mov.u32 	%r2343, %r2284;
	mov.u32 	%r2344, %r2285;
	mov.u32 	%r2345, %r2286;
	mov.u32 	%r2346, %r2287;
	mov.u32 	%r2347, %r2288;
	mov.u32 	%r2348, %r2289;
	mov.u32 	%r2349, %r2290;
	mov.u32 	%r2350, %r2291;
	mov.u32 	%r2351, %r2292;
	mov.u32 	%r2352, %r2293;
	mov.u32 	%r2353, %r2294;
	mov.u32 	%r2354, %r2295;
	mov.u32 	%r2355, %r2296;
	mov.u32 	%r2356, %r2297;
	mov.u32 	%r2357, %r2298;
	mov.u32 	%r2358, %r2299;
	mov.u32 	%r2359, %r2300;
	mov.u32 	%r2360, %r2301;
	mov.u32 	%r2361, %r2302;
	mov.u32 	%r2362, %r2303;
	mov.u32 	%r2364, %r2305;
	mov.u32 	%r2365, %r2306;
	mov.u32 	%r2366, %r2307;
	mov.u32 	%r2367, %r2308;
	mov.u32 	%r2368, %r2309;
	mov.u32 	%r2369, %r2310;
	mov.u32 	%r2370, %r2311;
	mov.u32 	%r2371, %r2312;
	mov.u32 	%r2372, %r2313;
	mov.u32 	%r2373, %r2314;
	mov.u32 	%r2374, %r2315;
	mov.u32 	%r2375, %r2316;
	mov.u32 	%r2376, %r2317;
	mov.u32 	%r2377, %r2318;
	mov.u32 	%r2378, %r2319;
	mov.u32 	%r2379, %r2320;
	mov.u32 	%r2380, %r2321;
	mov.u32 	%r2381, %r2322;
	mov.u32 	%r2382, %r2323;
	mov.u32 	%r2383, %r2324;
	mov.u32 	%r2384, %r2325;
	mov.u32 	%r2385, %r2326;
	mov.u32 	%r2386, %r2517;
	mov.u32 	%r2387, %r2327;
	mov.u32 	%r2388, %r2328;
	mov.u32 	%r2389, %r2329;
	mov.u32 	%r2390, %r2330;
	mov.u32 	%r2391, %r2331;
	mov.u32 	%r2392, %r2332;
	mov.u32 	%r2393, %r2333;
	@%p517 bra 	$L__BB15_500;
	setp.leu.f32 	%p518, %f1138, %f1222;
	mov.f32 	%f1159, %f1130;
	mov.f32 	%f1160, %f1131;
	mov.f32 	%f1161, %f1132;
	mov.f32 	%f1162, %f1133;
	mov.f32 	%f1163, %f1134;
	mov.f32 	%f1164, %f1135;
	mov.f32 	%f1165, %f1136;
	mov.f32 	%f1166, %f1137;
	mov.f32 	%f1167, %f1222;
	mov.f32 	%f1168, %f1138;
	mov.f32 	%f1169, %f1139;
	mov.f32 	%f1170, %f1140;
	mov.f32 	%f1171, %f1141;
	mov.f32 	%f1172, %f1142;
	mov.f32 	%f1173, %f1143;
	mov.f32 	%f1174, %f1144;
	mov.f32 	%f1175, %f1145;
	mov.f32 	%f1176, %f1146;
	mov.f32 	%f1177, %f1147;
	mov.f32 	%f1178, %f1148;
	mov.f32 	%f1179, %f1149;
	mov.f32 	%f1180, %f1150;
	mov.f32 	%f1181, %f1151;
	mov.f32 	%f1182, %f1152;
	mov.f32 	%f1183, %f1153;
	mov.f32 	%f1184, %f1154;
	mov.f32 	%f1185, %f1155;
	mov.f32 	%f1186, %f1156;
	mov.f32 	%f1187, %f1157;
	mov.u32 	%r2334, %r2276;
	mov.u32 	%r2335, %r2277;
	mov.u32 	%r2336, %r2278;
	mov.u32 	%r2337, %r2279;
	mov.u32 	%r2338, %r2280;
	mov.u32 	%r2339, %r2281;
	mov.u32 	%r2340, %r2282;
	mov.u32 	%r2341, %r2283;
	mov.u32 	%r2342, %r2458;
	mov.u32 	%r2343, %r2284;
	mov.u32 	%r2344, %r2285;
	mov.u32 	%r2345, %r2286;
	mov.u32 	%r2346, %r2287;
	mov.u32 	%r2347, %r2288;
	mov.u32 	%r2348, %r2289;
	mov.u32 	%r2349, %r2290;
	mov.u32 	%r2350, %r2291;
	mov.u32 	%r2351, %r2292;
	mov.u32 	%r2352, %r2293;
	mov.u32 	%r2353, %r2294;
	mov.u32 	%r2354, %r2295;
	mov.u32 	%r2355, %r2296;
	mov.u32 	%r2356, %r2297;
	mov.u32 	%r2357, %r2298;
	mov.u32 	%r2358, %r2299;
	mov.u32 	%r2359, %r2300;
	mov.u32 	%r2360, %r2301;
	mov.u32 	%r2361, %r2302;
	mov.u32 	%r2362, %r2303;
	mov.u32 	%r2364, %r2305;
	mov.u32 	%r2365, %r2306;
	mov.u32 	%r2366, %r2307;
	mov.u32 	%r2367, %r2308;
	mov.u32 	%r2368, %r2309;
	mov.u32 	%r2369, %r2310;
	mov.u32 	%r2370, %r2311;
	mov.u32 	%r2371, %r2312;
	mov.u32 	%r2372, %r2313;
	mov.u32 	%r2373, %r2314;
	mov.u32 	%r2374, %r2315;
	mov.u32 	%r2375, %r2316;
	mov.u32 	%r2376, %r2317;
	mov.u32 	%r2377, %r2318;
	mov.u32 	%r2378, %r2319;
	mov.u32 	%r2379, %r2320;
	mov.u32 	%r2380, %r2321;
	mov.u32 	%r2381, %r2322;
	mov.u32 	%r2382, %r2323;
	mov.u32 	%r2383, %r2324;
	mov.u32 	%r2384, %r2325;
	mov.u32 	%r2385, %r2517;
	mov.u32 	%r2386, %r2326;
	mov.u32 	%r2387, %r2327;
	mov.u32 	%r2388, %r2328;
	mov.u32 	%r2389, %r2329;
	mov.u32 	%r2390, %r2330;
	mov.u32 	%r2391, %r2331;
	mov.u32 	%r2392, %r2332;
	mov.u32 	%r2393, %r2333;
	@%p518 bra 	$L__BB15_500;
	setp.leu.f32 	%p519, %f1139, %f1222;
	mov.f32 	%f1159, %f1130;
	mov.f32 	%f1160, %f1131;
	mov.f32 	%f1161, %f1132;
	mov.f32 	%f1162, %f1133;
	mov.f32 	%f1163, %f1134;
	mov.f32 	%f1164, %f1135;
	mov.f32 	%f1165, %f1136;
	mov.f32 	%f1166, %f1137;
	mov.f32 	%f1167, %f1138;
	mov.f32 	%f1168, %f1222;
	mov.f32 	%f1169, %f1139;
	mov.f32 	%f1170, %f1140;
	mov.f32 	%f1171, %f1141;
	mov.f32 	%f1172, %f1142;
	mov.f32 	%f1173, %f1143;
	mov.f32 	%f1174, %f1144;
	mov.f32 	%f1175, %f1145;
	mov.f32 	%f1176, %f1146;
	mov.f32 	%f1177, %f1147;
	mov.f32 	%f1178, %f1148;
	mov.f32 	%f1179, %f1149;
	mov.f32 	%f1180, %f1150;
	mov.f32 	%f1181, %f1151;
	mov.f32 	%f1182, %f1152;
	mov.f32 	%f1183, %f1153;
	mov.f32 	%f1184, %f1154;
	mov.f32 	%f1185, %f1155;
	mov.f32 	%f1186, %f1156;
	mov.f32 	%f1187, %f1157;
	mov.u32 	%r2334, %r2276;
	mov.u32 	%r2335, %r2277;
	mov.u32 	%r2336, %r2278;
	mov.u32 	%r2337, %r2279;
	mov.u32 	%r2338, %r2280;
	mov.u32 	%r2339, %r2281;
	mov.u32 	%r2340, %r2282;
	mov.u32 	%r2341, %r2283;
	mov.u32 	%r2342, %r2284;
	mov.u32 	%r2343, %r2458;
	mov.u32 	%r2344, %r2285;
	mov.u32 	%r2345, %r2286;
	mov.u32 	%r2346, %r2287;
	mov.u32 	%r2347, %r2288;
	mov.u32 	%r2348, %r2289;
	mov.u32 	%r2349, %r2290;
	mov.u32 	%r2350, %r2291;
	mov.u32 	%r2351, %r2292;
	mov.u32 	%r2352, %r2293;
	mov.u32 	%r2353, %r2294;
	mov.u32 	%r2354, %r2295;
	mov.u32 	%r2355, %r2296;
	mov.u32 	%r2356, %r2297;
	mov.u32 	%r2357, %r2298;
	mov.u32 	%r2358, %r2299;
	mov.u32 	%r2359, %r2300;
	mov.u32 	%r2360, %r2301;
	mov.u32 	%r2361, %r2302;
	mov.u32 	%r2362, %r2303;
	mov.u32 	%r2364, %r2305;
	mov.u32 	%r2365, %r2306;
	mov.u32 	%r2366, %r2307;
	mov.u32 	%r2367, %r2308;
	mov.u32 	%r2368, %r2309;
	mov.u32 	%r2369, %r2310;
	mov.u32 	%r2370, %r2311;
	mov.u32 	%r2371, %r2312;
	mov.u32 	%r2372, %r2313;
	mov.u32 	%r2373, %r2314;
	mov.u32 	%r2374, %r2315;
	mov.u32 	%r2375, %r2316;
	mov.u32 	%r2376, %r2317;
	mov.u32 	%r2377, %r2318;
	mov.u32 	%r2378, %r2319;
	mov.u32 	%r2379, %r2320;
	mov.u32 	%r2380, %r2321;
	mov.u32 	%r2381, %r2322;
	mov.u32 	%r2382, %r2323;
	mov.u32 	%r2383, %r2324;
	mov.u32 	%r2384, %r2517;
	mov.u32 	%r2385, %r2325;
	mov.u32 	%r2386, %r2326;
	mov.u32 	%r2387, %r2327;
	mov.u32 	%r2388, %r2328;
	mov.u32 	%r2389, %r2329;
	mov.u32 	%r2390, %r2330;
	mov.u32 	%r2391, %r2331;
	mov.u32 	%r2392, %r2332;
	mov.u32 	%r2393, %r2333;
	@%p519 bra 	$L__BB15_500;
	setp.leu.f32 	%p520, %f1140, %f1222;
	mov.f32 	%f1159, %f1130;
	mov.f32 	%f1160, %f1131;
	mov.f32 	%f1161, %f1132;
	mov.f32 	%f1162, %f1133;
	mov.f32 	%f1163, %f1134;
	mov.f32 	%f1164, %f1135;
	mov.f32 	%f1165, %f1136;
	mov.f32 	%f1166, %f1137;
	mov.f32 	%f1167, %f1138;
	mov.f32 	%f1168, %f1139;
	mov.f32 	%f1169, %f1222;
	mov.f32 	%f1170, %f1140;
	mov.f32 	%f1171, %f1141;
	mov.f32 	%f1172, %f1142;
	mov.f32 	%f1173, %f1143;
	mov.f32 	%f1174, %f1144;
	mov.f32 	%f1175, %f1145;
	mov.f32 	%f1176, %f1146;
	mov.f32 	%f1177, %f1147;
	mov.f32 	%f1178, %f1148;
	mov.f32 	%f1179, %f1149;
	mov.f32 	%f1180, %f1150;
	mov.f32 	%f1181, %f1151;
	mov.f32 	%f1182, %f1152;
	mov.f32 	%f1183, %f1153;
	mov.f32 	%f1184, %f1154;
	mov.f32 	%f1185, %f1155;
	mov.f32 	%f1186, %f1156;
	mov.f32 	%f1187, %f1157;
	mov.u32 	%r2334, %r2276;
	mov.u32 	%r2335, %r2277;
	mov.u32 	%r2336, %r2278;
	mov.u32 	%r2337, %r2279;
	mov.u32 	%r2338, %r2280;
	mov.u32 	%r2339, %r2281;
	mov.u32 	%r2340, %r2282;
	mov.u32 	%r2341, %r2283;
	mov.u32 	%r2342, %r2284;
	mov.u32 	%r2343, %r2285;
	mov.u32 	%r2344, %r2458;
	mov.u32 	%r2345, %r2286;
	mov.u32 	%r2346, %r2287;
	mov.u32 	%r2347, %r2288;
	mov.u32 	%r2348, %r2289;
	mov.u32 	%r2349, %r2290;
	mov.u32 	%r2350, %r2291;
	mov.u32 	%r2351, %r2292;
	mov.u32 	%r2352, %r2293;
	mov.u32 	%r2353, %r2294;
	mov.u32 	%r2354, %r2295;
	mov.u32 	%r2355, %r2296;
	mov.u32 	%r2356, %r2297;
	mov.u32 	%r2357, %r2298;
	mov.u32 	%r2358, %r2299;
	mov.u32 	%r2359, %r2300;
	mov.u32 	%r2360, %r2301;
	mov.u32 	%r2361, %r2302;
	mov.u32 	%r2362, %r2303;
	mov.u32 	%r2364, %r2305;
	mov.u32 	%r2365, %r2306;
	mov.u32 	%r2366, %r2307;
	mov.u32 	%r2367, %r2308;
	mov.u32 	%r2368, %r2309;
	mov.u32 	%r2369, %r2310;
	mov.u32 	%r2370, %r2311;
	mov.u32 	%r2371, %r2312;
	mov.u32 	%r2372, %r2313;
	mov.u32 	%r2373, %r2314;
	mov.u32 	%r2374, %r2315;
	mov.u32 	%r2375, %r2316;
	mov.u32 	%r2376, %r2317;
	mov.u32 	%r2377, %r2318;
	mov.u32 	%r2378, %r2319;
	mov.u32 	%r2379, %r2320;
	mov.u32 	%r2380, %r2321;
	mov.u32 	%r2381, %r2322;
	mov.u32 	%r2382, %r2323;
	mov.u32 	%r2383, %r2517;
	mov.u32 	%r2384, %r2324;
	mov.u32 	%r2385, %r2325;
	mov.u32 	%r2386, %r2326;
	mov.u32 	%r2387, %r2327;
	mov.u32 	%r2388, %r2328;
	mov.u32 	%r2389, %r2329;
	mov.u32 	%r2390, %r2330;
	mov.u32 	%r2391, %r2331;
	mov.u32 	%r2392, %r2332;
	mov.u32 	%r2393, %r2333;
	@%p520 bra 	$L__BB15_500;
	setp.leu.f32 	%p521, %f1141, %f1222;
	mov.f32 	%f1159, %f1130;
	mov.f32 	%f1160, %f1131;
	mov.f32 	%f1161, %f1132;
	mov.f32 	%f1162, %f1133;
	mov.f32 	%f1163, %f1134;
	mov.f32 	%f1164, %f1135;
	mov.f32 	%f1165, %f1136;
	mov.f32 	%f1166, %f1137;
	mov.f32 	%f1167, %f1138;
	mov.f32 	%f1168, %f1139;
	mov.f32 	%f1169, %f1140;
	mov.f32 	%f1170, %f1222;
	mov.f32 	%f1171, %f1141;
	mov.f32 	%f1172, %f1142;
	mov.f32 	%f1173, %f1143;
	mov.f32 	%f1174, %f1144;
	mov.f32 	%f1175, %f1145;
	mov.f32 	%f1176, %f1146;
	mov.f32 	%f1177, %f1147;
	mov.f32 	%f1178, %f1148;
	mov.f32 	%f1179, %f1149;
	mov.f32 	%f1180, %f1150;
	mov.f32 	%f1181, %f1151;
	mov.f32 	%f1182, %f1152;
	mov.f32 	%f1183, %f1153;
	mov.f32 	%f1184, %f1154;
	mov.f32 	%f1185, %f1155;
	mov.f32 	%f1186, %f1156;
	mov.f32 	%f1187, %f1157;
	mov.u32 	%r2334, %r2276;
	mov.u32 	%r2335, %r2277;
	mov.u32 	%r2336, %r2278;
	mov.u32 	%r2337, %r2279;
	mov.u32 	%r2338, %r2280;
	mov.u32 	%r2339, %r2281;
	mov.u32 	%r2340, %r2282;
	mov.u32 	%r2341, %r2283;
	mov.u32 	%r2342, %r2284;
	mov.u32 	%r2343, %r2285;
	mov.u32 	%r2344, %r2286;
	mov.u32 	%r2345, %r2458;
	mov.u32 	%r2346, %r2287;
	mov.u32 	%r2347, %r2288;
	mov.u32 	%r2348, %r2289;
	mov.u32 	%r2349, %r2290;
	mov.u32 	%r2350, %r2291;
	mov.u32 	%r2351, %r2292;
	mov.u32 	%r2352, %r2293;
	mov.u32 	%r2353, %r2294;
	mov.u32 	%r2354, %r2295;
	mov.u32 	%r2355, %r2296;
	mov.u32 	%r2356, %r2297;
	mov.u32 	%r2357, %r2298;
	mov.u32 	%r2358, %r2299;
	mov.u32 	%r2359, %r2300;
	mov.u32 	%r2360, %r2301;
	mov.u32 	%r2361, %r2302;
	mov.u32 	%r2362, %r2303;
	mov.u32 	%r2364, %r2305;
	mov.u32 	%r2365, %r2306;
	mov.u32 	%r2366, %r2307;
	mov.u32 	%r2367, %r2308;
	mov.u32 	%r2368, %r2309;
	mov.u32 	%r2369, %r2310;
	mov.u32 	%r2370, %r2311;
	mov.u32 	%r2371, %r2312;
	mov.u32 	%r2372, %r2313;
	mov.u32 	%r2373, %r2314;
	mov.u32 	%r2374, %r2315;
	mov.u32 	%r2375, %r2316;
	mov.u32 	%r2376, %r2317;
	mov.u32 	%r2377, %r2318;
	mov.u32 	%r2378, %r2319;
	mov.u32 	%r2379, %r2320;
	mov.u32 	%r2380, %r2321;
	mov.u32 	%r2381, %r2322;
	mov.u32 	%r2382, %r2517;
	mov.u32 	%r2383, %r2323;
	mov.u32 	%r2384, %r2324;
	mov.u32 	%r2385, %r2325;
	mov.u32 	%r2386, %r2326;
	mov.u32 	%r2387, %r2327;
	mov.u32 	%r2388, %r2328;
	mov.u32 	%r2389, %r2329;
	mov.u32 	%r2390, %r2330;
	mov.u32 	%r2391, %r2331;
	mov.u32 	%r2392, %r2332;
	mov.u32 	%r2393, %r2333;
	@%p521 bra 	$L__BB15_500;
	setp.leu.f32 	%p522, %f1142, %f1222;
	mov.f32 	%f1159, %f1130;
	mov.f32 	%f1160, %f1131;
	mov.f32 	%f1161, %f1132;
	mov.f32 	%f1162, %f1133;
	mov.f32 	%f1163, %f1134;
	mov.f32 	%f1164, %f1135;
	mov.f32 	%f1165, %f1136;
	mov.f32 	%f1166, %f1137;
	mov.f32 	%f1167, %f1138;
	mov.f32 	%f1168, %f1139;
	mov.f32 	%f1169, %f1140;
	mov.f32 	%f1170, %f1141;
	mov.f32 	%f1171, %f1222;
	mov.f32 	%f1172, %f1142;
	mov.f32 	%f1173, %f1143;
	mov.f32 	%f1174, %f1144;
	mov.f32 	%f1175, %f1145;
	mov.f32 	%f1176, %f1146;
	mov.f32 	%f1177, %f1147;
	mov.f32 	%f1178, %f1148;
	mov.f32 	%f1179, %f1149;
	mov.f32 	%f1180, %f1150;
	mov.f32 	%f1181, %f1151;
	mov.f32 	%f1182, %f1152;
	mov.f32 	%f1183, %f1153;
	mov.f32 	%f1184, %f1154;
	mov.f32 	%f1185, %f1155;
	mov.f32 	%f1186, %f1156;
	mov.f32 	%f1187, %f1157;
	mov.u32 	%r2334, %r2276;
	mov.u32 	%r2335, %r2277;
	mov.u32 	%r2336, %r2278;
	mov.u32 	%r2337, %r2279;
	mov.u32 	%r2338, %r2280;
	mov.u32 	%r2339, %r2281;
	mov.u32 	%r2340, %r2282;
	mov.u32 	%r2341, %r2283;
	mov.u32 	%r2342, %r2284;
	mov.u32 	%r2343, %r2285;
	mov.u32 	%r2344, %r2286;
	mov.u32 	%r2345, %r2287;
	mov.u32 	%r2346, %r2458;
	mov.u32 	%r2347, %r2288;
	mov.u32 	%r2348, %r2289;
	mov.u32 	%r2349, %r2290;
	mov.u32 	%r2350, %r2291;
	mov.u32 	%r2351, %r2292;
	mov.u32 	%r2352, %r2293;
	mov.u32 	%r2353, %r2294;
	mov.u32 	%r2354, %r2295;
	mov.u32 	%r2355, %r2296;
	mov.u32 	%r2356, %r2297;
	mov.u32 	%r2357, %r2298;
	mov.u32 	%r2358, %r2299;
	mov.u32 	%r2359, %r2300;
	mov.u32 	%r2360, %r2301;
	mov.u32 	%r2361, %r2302;
	mov.u32 	%r2362, %r2303;
	mov.u32 	%r2364, %r2305;
	mov.u32 	%r2365, %r2306;
	mov.u32 	%r2366, %r2307;
	mov.u32 	%r2367, %r2308;
	mov.u32 	%r2368, %r2309;
	mov.u32 	%r2369, %r2310;
	mov.u32 	%r2370, %r2311;
	mov.u32 	%r2371, %r2312;
	mov.u32 	%r2372, %r2313;
	mov.u32 	%r2373, %r2314;
	mov.u32 	%r2374, %r2315;
	mov.u32 	%r2375, %r2316;
	mov.u32 	%r2376, %r2317;
	mov.u32 	%r2377, %r2318;
	mov.u32 	%r2378, %r2319;
	mov.u32 	%r2379, %r2320;
	mov.u32 	%r2380, %r2321;
	mov.u32 	%r2381, %r2517;
	mov.u32 	%r2382, %r2322;
	mov.u32 	%r2383, %r2323;
	mov.u32 	%r2384, %r2324;
	mov.u32 	%r2385, %r2325;
	mov.u32 	%r2386, %r2326;
	mov.u32 	%r2387, %r2327;
	mov.u32 	%r2388, %r2328;
	mov.u32 	%r2389, %r2329;
	mov.u32 	%r2390, %r2330;
	mov.u32 	%r2391, %r2331;
	mov.u32 	%r2392, %r2332;
	mov.u32 	%r2393, %r2333;
	@%p522 bra 	$L__BB15_500;
	setp.leu.f32 	%p523, %f1143, %f1222;
	mov.f32 	%f1159, %f1130;
	mov.f32 	%f1160, %f1131;
	mov.f32 	%f1161, %f1132;
	mov.f32 	%f1162, %f1133;
	mov.f32 	%f1163, %f1134;
	mov.f32 	%f1164, %f1135;
	mov.f32 	%f1165, %f1136;
	mov.f32 	%f1166, %f1137;
	mov.f32 	%f1167, %f1138;
	mov.f32 	%f1168, %f1139;
	mov.f32 	%f1169, %f1140;
	mov.f32 	%f1170, %f1141;
	mov.f32 	%f1171, %f1142;
	mov.f32 	%f1172, %f1222;
	mov.f32 	%f1173, %f1143;
	mov.f32 	%f1174, %f1144;
	mov.f32 	%f1175, %f1145;
	mov.f32 	%f1176, %f1146;
	mov.f32 	%f1177, %f1147;
	mov.f32 	%f1178, %f1148;
	mov.f32 	%f1179, %f1149;
	mov.f32 	%f1180, %f1150;
	mov.f32 	%f1181, %f1151;
	mov.f32 	%f1182, %f1152;
	mov.f32 	%f1183, %f1153;
	mov.f32 	%f1184, %f1154;
	mov.f32 	%f1185, %f1155;
	mov.f32 	%f1186, %f1156;
	mov.f32 	%f1187, %f1157;
	mov.u32 	%r2334, %r2276;
	mov.u32 	%r2335, %r2277;
	mov.u32 	%r2336, %r2278;
	mov.u32 	%r2337, %r2279;
	mov.u32 	%r2338, %r2280;
	mov.u32 	%r2339, %r2281;
	mov.u32 	%r2340, %r2282;
	mov.u32 	%r2341, %r2283;
	mov.u32 	%r2342, %r2284;
	mov.u32 	%r2343, %r2285;
	mov.u32 	%r2344, %r2286;
	mov.u32 	%r2345, %r2287;
	mov.u32 	%r2346, %r2288;
	mov.u32 	%r2347, %r2458;
	mov.u32 	%r2348, %r2289;
	mov.u32 	%r2349, %r2290;
	mov.u32 	%r2350, %r2291;
	mov.u32 	%r2351, %r2292;
	mov.u32 	%r2352, %r2293;
	mov.u32 	%r2353, %r2294;
	mov.u32 	%r2354, %r2295;
	mov.u32 	%r2355, %r2296;
	mov.u32 	%r2356, %r2297;
	mov.u32 	%r2357, %r2298;
	mov.u32 	%r2358, %r2299;
	mov.u32 	%r2359, %r2300;
	mov.u32 	%r2360, %r2301;
	mov.u32 	%r2361, %r2302;
	mov.u32 	%r2362, %r2303;
	mov.u32 	%r2364, %r2305;
	mov.u32 	%r2365, %r2306;
	mov.u32 	%r2366, %r2307;
	mov.u32 	%r2367, %r2308;
	mov.u32 	%r2368, %r2309;
	mov.u32 	%r2369, %r2310;
	mov.u32 	%r2370, %r2311;
	mov.u32 	%r2371, %r2312;
	mov.u32 	%r2372, %r2313;
	mov.u32 	%r2373, %r2314;
	mov.u32 	%r2374, %r2315;
	mov.u32 	%r2375, %r2316;
	mov.u32 	%r2376, %r2317;
	mov.u32 	%r2377, %r2318;
	mov.u32 	%r2378, %r2319;
	mov.u32 	%r2379, %r2320;
	mov.u32 	%r2380, %r2517;
	mov.u32 	%r2381, %r2321;
	mov.u32 	%r2382, %r2322;
	mov.u32 	%r2383, %r2323;
	mov.u32 	%r2384, %r2324;
	mov.u32 	%r2385, %r2325;
	mov.u32 	%r2386, %r2326;
	mov.u32 	%r2387, %r2327;
	mov.u32 	%r2388, %r2328;
	mov.u32 	%r2389, %r2329;
	mov.u32 	%r2390, %r2330;
	mov.u32 	%r2391, %r2331;
	mov.u32 	%r2392, %r2332;
	mov.u32 	%r2393, %r2333;
	@%p523 bra 	$L__BB15_500;
	setp.leu.f32 	%p524, %f1144, %f1222;
	mov.f32 	%f1159, %f1130;
	mov.f32 	%f1160, %f1131;
	mov.f32 	%f1161, %f1132;
	mov.f32 	%f1162, %f1133;
	mov.f32 	%f1163, %f1134;
	mov.f32 	%f1164, %f1135;
	mov.f32 	%f1165, %f1136;
	mov.f32 	%f1166, %f1137;
	mov.f32 	%f1167, %f1138;
	mov.f32 	%f1168, %f1139;
	mov.f32 	%f1169, %f1140;
	mov.f32 	%f1170, %f1141;
	mov.f32 	%f1171, %f1142;
	mov.f32 	%f1172, %f1143;
	mov.f32 	%f1173, %f1222;
	mov.f32 	%f1174, %f1144;
	mov.f32 	%f1175, %f1145;
	mov.f32 	%f1176, %f1146;
	mov.f32 	%f1177, %f1147;
	mov.f32 	%f1178, %f1148;
	mov.f32 	%f1179, %f1149;
	mov.f32 	%f1180, %f1150;
	mov.f32 	%f1181, %f1151;
	mov.f32 	%f1182, %f1152;
	mov.f32 	%f1183, %f1153;
	mov.f32 	%f1184, %f1154;
	mov.f32 	%f1185, %f1155;
	mov.f32 	%f1186, %f1156;
	mov.f32 	%f1187, %f1157;
	mov.u32 	%r2334, %r2276;
	mov.u32 	%r2335, %r2277;
	mov.u32 	%r2336, %r2278;
	mov.u32 	%r2337, %r2279;
	mov.u32 	%r2338, %r2280;
	mov.u32 	%r2339, %r2281;
	mov.u32 	%r2340, %r2282;
	mov.u32 	%r2341, %r2283;
	mov.u32 	%r2342, %r2284;
	mov.u32 	%r2343, %r2285;
	mov.u32 	%r2344, %r2286;
	mov.u32 	%r2345, %r2287;
	mov.u32 	%r2346, %r2288;
	mov.u32 	%r2347, %r2289;
	mov.u32 	%r2348, %r2458;
	mov.u32 	%r2349, %r2290;
	mov.u32 	%r2350, %r2291;
	mov.u32 	%r2351, %r2292;
	mov.u32 	%r2352, %r2293;
	mov.u32 	%r2353, %r2294;
	mov.u32 	%r2354, %r2295;
	mov.u32 	%r2355, %r2296;
	mov.u32 	%r2356, %r2297;
	mov.u32 	%r2357, %r2298;
	mov.u32 	%r2358, %r2299;
	mov.u32 	%r2359, %r2300;
	mov.u32 	%r2360, %r2301;
	mov.u32 	%r2361, %r2302;
	mov.u32 	%r2362, %r2303;
	mov.u32 	%r2364, %r2305;
	mov.u32 	%r2365, %r2306;
	mov.u32 	%r2366, %r2307;
	mov.u32 	%r2367, %r2308;
	mov.u32 	%r2368, %r2309;
	mov.u32 	%r2369, %r2310;
	mov.u32 	%r2370, %r2311;
	mov.u32 	%r2371, %r2312;
	mov.u32 	%r2372, %r2313;
	mov.u32 	%r2373, %r2314;
	mov.u32 	%r2374, %r2315;
	mov.u32 	%r2375, %r2316;
	mov.u32 	%r2376, %r2317;
	mov.u32 	%r2377, %r2318;
	mov.u32 	%r2378, %r2319;
	mov.u32 	%r2379, %r2517;
	mov.u32 	%r2380, %r2320;
	mov.u32 	%r2381, %r2321;
	mov.u32 	%r2382, %r2322;
	mov.u32 	%r2383, %r2323;
	mov.u32 	%r2384, %r2324;
	mov.u32 	%r2385, %r2325;
	mov.u32 	%r2386, %r2326;
	mov.u32 	%r2387, %r2327;
	mov.u32 	%r2388, %r2328;
	mov.u32 	%r2389, %r2329;
	mov.u32 	%r2390, %r2330;
	mov.u32 	%r2391, %r2331;
	mov.u32 	%r2392, %r2332;
	mov.u32 	%r2393, %r2333;
	@%p524 bra 	$L__BB15_500;
	setp.leu.f32 	%p525, %f1145, %f1222;
	mov.f32 	%f1159, %f1130;
	mov.f32 	%f1160, %f1131;
	mov.f32 	%f1161, %f1132;
	mov.f32 	%f1162, %f1133;
	mov.f32 	%f1163, %f1134;
	mov.f32 	%f1164, %f1135;
	mov.f32 	%f1165, %f1136;
	mov.f32 	%f1166, %f1137;
	mov.f32 	%f1167, %f1138;
	mov.f32 	%f1168, %f1139;
	mov.f32 	%f1169, %f1140;
	mov.f32 	%f1170, %f1141;
	mov.f32 	%f1171, %f1142;
	mov.f32 	%f1172, %f1143;
	mov.f32 	%f1173, %f1144;
	mov.f32 	%f1174, %f1222;
	mov.f32 	%f1175, %f1145;
	mov.f32 	%f1176, %f1146;
	mov.f32 	%f1177, %f1147;
	mov.f32 	%f1178, %f1148;
	mov.f32 	%f1179, %f1149;
	mov.f32 	%f1180, %f1150;
	mov.f32 	%f1181, %f1151;
	mov.f32 	%f1182, %f1152;
	mov.f32 	%f1183, %f1153;
	mov.f32 	%f1184, %f1154;
	mov.f32 	%f1185, %f1155;
	mov.f32 	%f1186, %f1156;
	mov.f32 	%f1187, %f1157;
	mov.u32 	%r2334, %r2276;
	mov.u32 	%r2335, %r2277;
	mov.u32 	%r2336, %r2278;
	mov.u32 	%r2337, %r2279;
	mov.u32 	%r2338, %r2280;
	mov.u32 	%r2339, %r2281;
	mov.u32 	%r2340, %r2282;
	mov.u32 	%r2341, %r2283;
	mov.u32 	%r2342, %r2284;
	mov.u32 	%r2343, %r2285;
	mov.u32 	%r2344, %r2286;
	mov.u32 	%r2345, %r2287;
	mov.u32 	%r2346, %r2288;
	mov.u32 	%r2347, %r2289;
	mov.u32 	%r2348, %r2290;
	mov.u32 	%r2349, %r2458;
	mov.u32 	%r2350, %r2291;
	mov.u32 	%r2351, %r2292;
	mov.u32 	%r2352, %r2293;
	mov.u32 	%r2353, %r2294;
	mov.u32 	%r2354, %r2295;
	mov.u32 	%r2355, %r2296;
	mov.u32 	%r2356, %r2297;
	mov.u32 	%r2357, %r2298;
	mov.u32 	%r2358, %r2299;
	mov.u32 	%r2359, %r2300;
	mov.u32 	%r2360, %r2301;
	mov.u32 	%r2361, %r2302;
	mov.u32 	%r2362, %r2303;
	mov.u32 	%r2364, %r2305;
	mov.u32 	%r2365, %r2306;
	mov.u32 	%r2366, %r2307;
	mov.u32 	%r2367, %r2308;
	mov.u32 	%r2368, %r2309;
	mov.u32 	%r2369, %r2310;
	mov.u32 	%r2370, %r2311;
	mov.u32 	%r2371, %r2312;
	mov.u32 	%r2372, %r2313;
	mov.u32 	%r2373, %r2314;
	mov.u32 	%r2374, %r2315;
	mov.u32 	%r2375, %r2316;
	mov.u32 	%r2376, %r2317;
	mov.u32 	%r2377, %r2318;
	mov.u32 	%r2378, %r2517;
	mov.u32 	%r2379, %r2319;
	mov.u32 	%r2380, %r2320;
	mov.u32 	%r2381, %r2321;
	mov.u32 	%r2382, %r2322;
	mov.u32 	%r2383, %r2323;
	mov.u32 	%r2384, %r2324;
	mov.u32 	%r2385, %r2325;
	mov.u32 	%r2386, %r2326;
	mov.u32 	%r2387, %r2327;
	mov.u32 	%r2388, %r2328;
	mov.u32 	%r2389, %r2329;
	mov.u32 	%r2390, %r2330;
	mov.u32 	%r2391, %r2331;
	mov.u32 	%r2392, %r2332;
	mov.u32 	%r2393, %r2333;
	@%p525 bra 	$L__BB15_500;
	setp.leu.f32 	%p526, %f1146, %f1222;
	mov.f32 	%f1159, %f1130;
	mov.f32 	%f1160, %f1131;
	mov.f32 	%f1161, %f1132;
	mov.f32 	%f1162, %f1133;
	mov.f32 	%f1163, %f1134;
	mov.f32 	%f1164, %f1135;
	mov.f32 	%f1165, %f1136;
	mov.f32 	%f1166, %f1137;
	mov.f32 	%f1167, %f1138;
	mov.f32 	%f1168, %f1139;
	mov.f32 	%f1169, %f1140;
	mov.f32 	%f1170, %f1141;
	mov.f32 	%f1171, %f1142;
	mov.f32 	%f1172, %f1143;
	mov.f32 	%f1173, %f1144;
	mov.f32 	%f1174, %f1145;
	mov.f32 	%f1175, %f1222;
	mov.f32 	%f1176, %f1146;
	mov.f32 	%f1177, %f1147;
	mov.f32 	%f1178, %f1148;
	mov.f32 	%f1179, %f1149;
	mov.f32 	%f1180, %f1150;
	mov.f32 	%f1181, %f1151;
	mov.f32 	%f1182, %f1152;
	mov.f32 	%f1183, %f1153;
	mov.f32 	%f1184, %f1154;
	mov.f32 	%f1185, %f1155;
	mov.f32 	%f1186, %f1156;
	mov.f32 	%f1187, %f1157;
	mov.u32 	%r2334, %r2276;
	mov.u32 	%r2335, %r2277;
	mov.u32 	%r2336, %r2278;
	mov.u32 	%r2337, %r2279;
	mov.u32 	%r2338, %r2280;
	mov.u32 	%r2339, %r2281;
	mov.u32 	%r2340, %r2282;
	mov.u32 	%r2341, %r2283;
	mov.u32 	%r2342, %r2284;
	mov.u32 	%r2343, %r2285;
	mov.u32 	%r2344, %r2286;
	mov.u32 	%r2345, %r2287;
	mov.u32 	%r2346, %r2288;
	mov.u32 	%r2347, %r2289;
	mov.u32 	%r2348, %r2290;
	mov.u32 	%r2349, %r2291;
	mov.u32 	%r2350, %r2458;
	mov.u32 	%r2351, %r2292;
	mov.u32 	%r2352, %r2293;
	mov.u32 	%r2353, %r2294;
	mov.u32 	%r2354, %r2295;
	mov.u32 	%r2355, %r2296;
	mov.u32 	%r2356, %r2297;
	mov.u32 	%r2357, %r2298;
	mov.u32 	%r2358, %r2299;
	mov.u32 	%r2359, %r2300;
	mov.u32 	%r2360, %r2301;
	mov.u32 	%r2361, %r2302;
	mov.u32 	%r2362, %r2303;
	mov.u32 	%r2364, %r2305;
	mov.u32 	%r2365, %r2306;
	mov.u32 	%r2366, %r2307;
	mov.u32 	%r2367, %r2308;
	mov.u32 	%r2368, %r2309;
	mov.u32 	%r2369, %r2310;
	mov.u32 	%r2370, %r2311;
	mov.u32 	%r2371, %r2312;
	mov.u32 	%r2372, %r2313;
	mov.u32 	%r2373, %r2314;
	mov.u32 	%r2374, %r2315;
	mov.u32 	%r2375, %r2316;
	mov.u32 	%r2376, %r2317;
	mov.u32 	%r2377, %r2517;
	mov.u32 	%r2378, %r2318;
	mov.u32 	%r2379, %r2319;
	mov.u32 	%r2380, %r2320;
	mov.u32 	%r2381, %r2321;
	mov.u32 	%r2382, %r2322;
	mov.u32 	%r2383, %r2323;
	mov.u32 	%r2384, %r2324;
	mov.u32 	%r2385, %r2325;
	mov.u32 	%r2386, %r2326;
	mov.u32 	%r2387, %r2327;
	mov.u32 	%r2388, %r2328;
	mov.u32 	%r2389, %r2329;
	mov.u32 	%r2390, %r2330;
	mov.u32 	%r2391, %r2331;
	mov.u32 	%r2392, %r2332;
	mov.u32 	%r2393, %r2333;
	@%p526 bra 	$L__BB15_500;
	setp.leu.f32 	%p527, %f1147, %f1222;
	mov.f32 	%f1159, %f1130;
	mov.f32 	%f1160, %f1131;
	mov.f32 	%f1161, %f1132;
	mov.f32 	%f1162, %f1133;
	mov.f32 	%f1163, %f1134;
	mov.f32 	%f1164, %f1135;
	mov.f32 	%f1165, %f1136;
	mov.f32 	%f1166, %f1137;
	mov.f32 	%f1167, %f1138;
	mov.f32 	%f1168, %f1139;
	mov.f32 	%f1169, %f1140;
	mov.f32 	%f1170, %f1141;
	mov.f32 	%f1171, %f1142;
	mov.f32 	%f1172, %f1143;
	mov.f32 	%f1173, %f1144;
	mov.f32 	%f1174, %f1145;
	mov.f32 	%f1175, %f1146;
	mov.f32 	%f1176, %f1222;
	mov.f32 	%f1177, %f1147;
	mov.f32 	%f1178, %f1148;
	mov.f32 	%f1179, %f1149;
	mov.f32 	%f1180, %f1150;
	mov.f32 	%f1181, %f1151;
	mov.f32 	%f1182, %f1152;
	mov.f32 	%f1183, %f1153;
	mov.f32 	%f1184, %f1154;
	mov.f32 	%f1185, %f1155;
	mov.f32 	%f1186, %f1156;
	mov.f32 	%f1187, %f1157;
	mov.u32 	%r2334, %r2276;
	mov.u32 	%r2335, %r2277;
	mov.u32 	%r2336, %r2278;
	mov.u32 	%r2337, %r2279;
	mov.u32 	%r2338, %r2280;
	mov.u32 	%r2339, %r2281;
	mov.u32 	%r2340, %r2282;
	mov.u32 	%r2341, %r2283;
	mov.u32 	%r2342, %r2284;
	mov.u32 	%r2343, %r2285;
	mov.u32 	%r2344, %r2286;
	mov.u32 	%r2345, %r2287;
	mov.u32 	%r2346, %r2288;
	mov.u32 	%r2347, %r2289;
	mov.u32 	%r2348, %r2290;
	mov.u32 	%r2349, %r2291;
	mov.u32 	%r2350, %r2292;
	mov.u32 	%r2351, %r2458;
	mov.u32 	%r2352, %r2293;
	mov.u32 	%r2353, %r2294;
	mov.u32 	%r2354, %r2295;
	mov.u32 	%r2355, %r2296;
	mov.u32 	%r2356, %r2297;
	mov.u32 	%r2357, %r2298;
	mov.u32 	%r2358, %r2299;
	mov.u32 	%r2359, %r2300;
	mov.u32 	%r2360, %r2301;
	mov.u32 	%r2361, %r2302;
	mov.u32 	%r2362, %r2303;
	mov.u32 	%r2364, %r2305;
	mov.u32 	%r2365, %r2306;
	mov.u32 	%r2366, %r2307;
	mov.u32 	%r2367, %r2308;
	mov.u32 	%r2368, %r2309;
	mov.u32 	%r2369, %r2310;
	mov.u32 	%r2370, %r2311;
	mov.u32 	%r2371, %r2312;
	mov.u32 	%r2372, %r2313;
	mov.u32 	%r2373, %r2314;
	mov.u32 	%r2374, %r2315;
	mov.u32 	%r2375, %r2316;
	mov.u32 	%r2376, %r2517;
	mov.u32 	%r2377, %r2317;
	mov.u32 	%r2378, %r2318;
	mov.u32 	%r2379, %r2319;
	mov.u32 	%r2380, %r2320;
	mov.u32 	%r2381, %r2321;
	mov.u32 	%r2382, %r2322;
	mov.u32 	%r2383, %r2323;
	mov.u32 	%r2384, %r2324;
	mov.u32 	%r2385, %r2325;
	mov.u32 	%r2386, %r2326;
	mov.u32 	%r2387, %r2327;
	mov.u32 	%r2388, %r2328;
	mov.u32 	%r2389, %r2329;
	mov.u32 	%r2390, %r2330;
	mov.u32 	%r2391, %r2331;
	mov.u32 	%r2392, %r2332;
	mov.u32 	%r2393, %r2333;
	@%p527 bra 	$L__BB15_500;
	setp.leu.f32 	%p528, %f1148, %f1222;
	mov.f32 	%f1159, %f1130;
	mov.f32 	%f1160, %f1131;
	mov.f32 	%f1161, %f1132;
	mov.f32 	%f1162, %f1133;
	mov.f32 	%f1163, %f1134;
	mov.f32 	%f1164, %f1135;
	mov.f32 	%f1165, %f1136;
	mov.f32 	%f1166, %f1137;
	mov.f32 	%f1167, %f1138;
	mov.f32 	%f1168, %f1139;
	mov.f32 	%f1169, %f1140;
	mov.f32 	%f1170, %f1141;
	mov.f32 	%f1171, %f1142;
	mov.f32 	%f1172, %f1143;
	mov.f32 	%f1173, %f1144;
	mov.f32 	%f1174, %f1145;
	mov.f32 	%f1175, %f1146;
	mov.f32 	%f1176, %f1147;
	mov.f32 	%f1177, %f1222;
	mov.f32 	%f1178, %f1148;
	mov.f32 	%f1179, %f1149;
	mov.f32 	%f1180, %f1150;
	mov.f32 	%f1181, %f1151;
	mov.f32 	%f1182, %f1152;
	mov.f32 	%f1183, %f1153;
	mov.f32 	%f1184, %f1154;
	mov.f32 	%f1185, %f1155;
	mov.f32 	%f1186, %f1156;
	mov.f32 	%f1187, %f1157;
	mov.u32 	%r2334, %r2276;
	mov.u32 	%r2335, %r2277;
	mov.u32 	%r2336, %r2278;
	mov.u32 	%r2337, %r2279;
	mov.u32 	%r2338, %r2280;
	mov.u32 	%r2339, %r2281;
	mov.u32 	%r2340, %r2282;
	mov.u32 	%r2341, %r2283;
	mov.u32 	%r2342, %r2284;
	mov.u32 	%r2343, %r2285;
	mov.u32 	%r2344, %r2286;
	mov.u32 	%r2345, %r2287;
	mov.u32 	%r2346, %r2288;
	mov.u32 	%r2347, %r2289;
	mov.u32 	%r2348, %r2290;
	mov.u32 	%r2349, %r2291;
	mov.u32 	%r2350, %r2292;
	mov.u32 	%r2351, %r2293;
	mov.u32 	%r2352, %r2458;
	mov.u32 	%r2353, %r2294;
	mov.u32 	%r2354, %r2295;
	mov.u32 	%r2355, %r2296;
	mov.u32 	%r2356, %r2297;
	mov.u32 	%r2357, %r2298;
	mov.u32 	%r2358, %r2299;
	mov.u32 	%r2359, %r2300;
	mov.u32 	%r2360, %r2301;
	mov.u32 	%r2361, %r2302;
	mov.u32 	%r2362, %r2303;
	mov.u32 	%r2364, %r2305;
	mov.u32 	%r2365, %r2306;
	mov.u32 	%r2366, %r2307;
	mov.u32 	%r2367, %r2308;
	mov.u32 	%r2368, %r2309;
	mov.u32 	%r2369, %r2310;
	mov.u32 	%r2370, %r2311;
	mov.u32 	%r2371, %r2312;
	mov.u32 	%r2372, %r2313;
	mov.u32 	%r2373, %r2314;
	mov.u32 	%r2374, %r2315;
	mov.u32 	%r2375, %r2517;
	mov.u32 	%r2376, %r2316;
	mov.u32 	%r2377, %r2317;
	mov.u32 	%r2378, %r2318;
	mov.u32 	%r2379, %r2319;
	mov.u32 	%r2380, %r2320;
	mov.u32 	%r2381, %r2321;
	mov.u32 	%r2382, %r2322;
	mov.u32 	%r2383, %r2323;
	mov.u32 	%r2384, %r2324;
	mov.u32 	%r2385, %r2325;
	mov.u32 	%r2386, %r2326;
	mov.u32 	%r2387, %r2327;
	mov.u32 	%r2388, %r2328;
	mov.u32 	%r2389, %r2329;
	mov.u32 	%r2390, %r2330;
	mov.u32 	%r2391, %r2331;
	mov.u32 	%r2392, %r2332;
	mov.u32 	%r2393, %r2333;
	@%p528 bra 	$L__BB15_500;
	setp.leu.f32 	%p529, %f1149, %f1222;
	mov.f32 	%f1159, %f1130;
	mov.f32 	%f1160, %f1131;
	mov.f32 	%f1161, %f1132;
	mov.f32 	%f1162, %f1133;
	mov.f32 	%f1163, %f1134;
	mov.f32 	%f1164, %f1135;
	mov.f32 	%f1165, %f1136;
	mov.f32 	%f1166, %f1137;
	mov.f32 	%f1167, %f1138;
	mov.f32 	%f1168, %f1139;
	mov.f32 	%f1169, %f1140;
	mov.f32 	%f1170, %f1141;
	mov.f32 	%f1171, %f1142;
	mov.f32 	%f1172, %f1143;
	mov.f32 	%f1173, %f1144;
	mov.f32 	%f1174, %f1145;
	mov.f32 	%f1175, %f1146;
	mov.f32 	%f1176, %f1147;
	mov.f32 	%f1177, %f1148;
	mov.f32 	%f1178, %f1222;
	mov.f32 	%f1179, %f1149;
	mov.f32 	%f1180, %f1150;
	mov.f32 	%f1181, %f1151;
	mov.f32 	%f1182, %f1152;
	mov.f32 	%f1183, %f1153;
	mov.f32 	%f1184, %f1154;
	mov.f32 	%f1185, %f1155;
	mov.f32 	%f1186, %f1156;
	mov.f32 	%f1187, %f1157;
	mov.u32 	%r2334, %r2276;
	mov.u32 	%r2335, %r2277;
	mov.u32 	%r2336, %r2278;
	mov.u32 	%r2337, %r2279;
	mov.u32 	%r2338, %r2280;
	mov.u32 	%r2339, %r2281;
	mov.u32 	%r2340, %r2282;
	mov.u32 	%r2341, %r2283;
	mov.u32 	%r2342, %r2284;
	mov.u32 	%r2343, %r2285;
	mov.u32 	%r2344, %r2286;
	mov.u32 	%r2345, %r2287;
	mov.u32 	%r2346, %r2288;
	mov.u32 	%r2347, %r2289;
	mov.u32 	%r2348, %r2290;
	mov.u32 	%r2349, %r2291;
	mov.u32 	%r2350, %r2292;
	mov.u32 	%r2351, %r2293;
	mov.u32 	%r2352, %r2294;
	mov.u32 	%r2353, %r2458;
	mov.u32 	%r2354, %r2295;
	mov.u32 	%r2355, %r2296;
	mov.u32 	%r2356, %r2297;
	mov.u32 	%r2357, %r2298;
	mov.u32 	%r2358, %r2299;
	mov.u32 	%r2359, %r2300;
	mov.u32 	%r2360, %r2301;
	mov.u32 	%r2361, %r2302;
	mov.u32 	%r2362, %r2303;
	mov.u32 	%r2364, %r2305;
	mov.u32 	%r2365, %r2306;
	mov.u32 	%r2366, %r2307;
	mov.u32 	%r2367, %r2308;
	mov.u32 	%r2368, %r2309;
	mov.u32 	%r2369, %r2310;
	mov.u32 	%r2370, %r2311;
	mov.u32 	%r2371, %r2312;
	mov.u32 	%r2372, %r2313;
	mov.u32 	%r2373, %r2314;
	mov.u32 	%r2374, %r2517;
	mov.u32 	%r2375, %r2315;
	mov.u32 	%r2376, %r2316;
	mov.u32 	%r2377, %r2317;
	mov.u32 	%r2378, %r2318;
	mov.u32 	%r2379, %r2319;
	mov.u32 	%r2380, %r2320;
	mov.u32 	%r2381, %r2321;
	mov.u32 	%r2382, %r2322;
	mov.u32 	%r2383, %r2323;
	mov.u32 	%r2384, %r2324;
	mov.u32 	%r2385, %r2325;
	mov.u32 	%r2386, %r2326;
	mov.u32 	%r2387, %r2327;
	mov.u32 	%r2388, %r2328;
	mov.u32 	%r2389, %r2329;
	mov.u32 	%r2390, %r2330;
	mov.u32 	%r2391, %r2331;
	mov.u32 	%r2392, %r2332;
	mov.u32 	%r2393, %r2333;
	@%p529 bra 	$L__BB15_500;
	setp.leu.f32 	%p530, %f1150, %f1222;
	mov.f32 	%f1159, %f1130;
	mov.f32 	%f1160, %f1131;
	mov.f32 	%f1161, %f1132;
	mov.f32 	%f1162, %f1133;
	mov.f32 	%f1163, %f1134;
	mov.f32 	%f1164, %f1135;
	mov.f32 	%f1165, %f1136;
	mov.f32 	%f1166, %f1137;
	mov.f32 	%f1167, %f1138;
	mov.f32 	%f1168, %f1139;
	mov.f32 	%f1169, %f1140;
	mov.f32 	%f1170, %f1141;
	mov.f32 	%f1171, %f1142;
	mov.f32 	%f1172, %f1143;
	mov.f32 	%f1173, %f1144;
	mov.f32 	%f1174, %f1145;
	mov.f32 	%f1175, %f1146;
	mov.f32 	%f1176, %f1147;
	mov.f32 	%f1177, %f1148;
	mov.f32 	%f1178, %f1149;
	mov.f32 	%f1179, %f1222;
	mov.f32 	%f1180, %f1150;
	mov.f32 	%f1181, %f1151;
	mov.f32 	%f1182, %f1152;
	mov.f32 	%f1183, %f1153;
	mov.f32 	%f1184, %f1154;
	mov.f32 	%f1185, %f1155;
	mov.f32 	%f1186, %f1156;
	mov.f32 	%f1187, %f1157;
	mov.u32 	%r2334, %r2276;
	mov.u32 	%r2335, %r2277;
	mov.u32 	%r2336, %r2278;
	mov.u32 	%r2337, %r2279;
	mov.u32 	%r2338, %r2280;
	mov.u32 	%r2339, %r2281;
	mov.u32 	%r2340, %r2282;
	mov.u32 	%r2341, %r2283;
	mov.u32 	%r2342, %r2284;
	mov.u32 	%r2343, %r2285;
	mov.u32 	%r2344, %r2286;
	mov.u32 	%r2345, %r2287;
	mov.u32 	%r2346, %r2288;
	mov.u32 	%r2347, %r2289;
	mov.u32 	%r2348, %r2290;
	mov.u32 	%r2349, %r2291;
	mov.u32 	%r2350, %r2292;
	mov.u32 	%r2351, %r2293;
	mov.u32 	%r2352, %r2294;
	mov.u32 	%r2353, %r2295;
	mov.u32 	%r2354, %r2458;
	mov.u32 	%r2355, %r2296;
	mov.u32 	%r2356, %r2297;
	mov.u32 	%r2357, %r2298;
	mov.u32 	%r2358, %r2299;
	mov.u32 	%r2359, %r2300;
	mov.u32 	%r2360, %r2301;
	mov.u32 	%r2361, %r2302;
	mov.u32 	%r2362, %r2303;
	mov.u32 	%r2364, %r2305;
	mov.u32 	%r2365, %r2306;
	mov.u32 	%r2366, %r2307;
	mov.u32 	%r2367, %r2308;
	mov.u32 	%r2368, %r2309;
	mov.u32 	%r2369, %r2310;
	mov.u32 	%r2370, %r2311;
	mov.u32 	%r2371, %r2312;
	mov.u32 	%r2372, %r2313;
	mov.u32 	%r2373, %r2517;
	mov.u32 	%r2374, %r2314;
	mov.u32 	%r2375, %r2315;
	mov.u32 	%r2376, %r2316;
	mov.u32 	%r2377, %r2317;
	mov.u32 	%r2378, %r2318;
	mov.u32 	%r2379, %r2319;
	mov.u32 	%r2380, %r2320;
	mov.u32 	%r2381, %r2321;
	mov.u32 	%r2382, %r2322;
	mov.u32 	%r2383, %r2323;
	mov.u32 	%r2384, %r2324;
	mov.u32 	%r2385, %r2325;
	mov.u32 	%r2386, %r2326;
	mov.u32 	%r2387, %r2327;
	mov.u32 	%r2388, %r2328;
	mov.u32 	%r2389, %r2329;
	mov.u32 	%r2390, %r2330;
	mov.u32 	%r2391, %r2331;
	mov.u32 	%r2392, %r2332;
	mov.u32 	%r2393, %r2333;
	@%p530 bra 	$L__BB15_500;
	setp.leu.f32 	%p531, %f1151, %f1222;
	mov.f32 	%f1159, %f1130;
	mov.f32 	%f1160, %f1131;
	mov.f32 	%f1161, %f1132;
	mov.f32 	%f1162, %f1133;
	mov.f32 	%f1163, %f1134;
	mov.f32 	%f1164, %f1135;
	mov.f32 	%f1165, %f1136;
	mov.f32 	%f1166, %f1137;
	mov.f32 	%f1167, %f1138;
	mov.f32 	%f1168, %f1139;
	mov.f32 	%f1169, %f1140;
	mov.f32 	%f1170, %f1141;
	mov.f32 	%f1171, %f1142;
	mov.f32 	%f1172, %f1143;
	mov.f32 	%f1173, %f1144;
	mov.f32 	%f1174, %f1145;
	mov.f32 	%f1175, %f1146;
	mov.f32 	%f1176, %f1147;
	mov.f32 	%f1177, %f1148;
	mov.f32 	%f1178, %f1149;
	mov.f32 	%f1179, %f1150;
	mov.f32 	%f1180, %f1222;
	mov.f32 	%f1181, %f1151;
	mov.f32 	%f1182, %f1152;
	mov.f32 	%f1183, %f1153;
	mov.f32 	%f1184, %f1154;
	mov.f32 	%f1185, %f1155;
	mov.f32 	%f1186, %f1156;
	mov.f32 	%f1187, %f1157;
	mov.u32 	%r2334, %r2276;
	mov.u32 	%r2335, %r2277;
	mov.u32 	%r2336, %r2278;
	mov.u32 	%r2337, %r2279;
	mov.u32 	%r2338, %r2280;
	mov.u32 	%r2339, %r2281;
	mov.u32 	%r2340, %r2282;
	mov.u32 	%r2341, %r2283;
	mov.u32 	%r2342, %r2284;
	mov.u32 	%r2343, %r2285;
	mov.u32 	%r2344, %r2286;
	mov.u32 	%r2345, %r2287;
	mov.u32 	%r2346, %r2288;
	mov.u32 	%r2347, %r2289;
	mov.u32 	%r2348, %r2290;
	mov.u32 	%r2349, %r2291;
	mov.u32 	%r2350, %r2292;
	mov.u32 	%r2351, %r2293;
	mov.u32 	%r2352, %r2294;
	mov.u32 	%r2353, %r2295;
	mov.u32 	%r2354, %r2296;
	mov.u32 	%r2355, %r2458;
	mov.u32 	%r2356, %r2297;
	mov.u32 	%r2357, %r2298;
	mov.u32 	%r2358, %r2299;
	mov.u32 	%r2359, %r2300;
	mov.u32 	%r2360, %r2301;
	mov.u32 	%r2361, %r2302;
	mov.u32 	%r2362, %r2303;
	mov.u32 	%r2364, %r2305;
	mov.u32 	%r2365, %r2306;
	mov.u32 	%r2366, %r2307;
	mov.u32 	%r2367, %r2308;
	mov.u32 	%r2368, %r2309;
	mov.u32 	%r2369, %r2310;
	mov.u32 	%r2370, %r2311;
	mov.u32 	%r2371, %r2312;
	mov.u32 	%r2372, %r2517;
	mov.u32 	%r2373, %r2313;
	mov.u32 	%r2374, %r2314;
	mov.u32 	%r2375, %r2315;
	mov.u32 	%r2376, %r2316;
	mov.u32 	%r2377, %r2317;
	mov.u32 	%r2378, %r2318;
	mov.u32 	%r2379, %r2319;
	mov.u32 	%r2380, %r2320;
	mov.u32 	%r2381, %r2321;
	mov.u32 	%r2382, %r2322;
	mov.u32 	%r2383, %r2323;
	mov.u32 	%r2384, %r2324;
	mov.u32 	%r2385, %r2325;
	mov.u32 	%r2386, %r2326;
	mov.u32 	%r2387, %r2327;
	mov.u32 	%r2388, %r2328;
	mov.u32 	%r2389, %r2329;
	mov.u32 	%r2390, %r2330;
	mov.u32 	%r2391, %r2331;
	mov.u32 	%r2392, %r2332;
	mov.u32 	%r2393, %r2333;
	@%p531 bra 	$L__BB15_500;
	setp.leu.f32 	%p532, %f1152, %f1222;
	mov.f32 	%f1159, %f1130;
	mov.f32 	%f1160, %f1131;
	mov.f32 	%f1161, %f1132;
	mov.f32 	%f1162, %f1133;
	mov.f32 	%f1163, %f1134;
	mov.f32 	%f1164, %f1135;
	mov.f32 	%f1165, %f1136;
	mov.f32 	%f1166, %f1137;
	mov.f32 	%f1167, %f1138;
	mov.f32 	%f1168, %f1139;
	mov.f32 	%f1169, %f1140;
	mov.f32 	%f1170, %f1141;
	mov.f32 	%f1171, %f1142;
	mov.f32 	%f1172, %f1143;
	mov.f32 	%f1173, %f1144;
	mov.f32 	%f1174, %f1145;
	mov.f32 	%f1175, %f1146;
	mov.f32 	%f1176, %f1147;
	mov.f32 	%f1177, %f1148;
	mov.f32 	%f1178, %f1149;
	mov.f32 	%f1179, %f1150;
	mov.f32 	%f1180, %f1151;
	mov.f32 	%f1181, %f1222;
	mov.f32 	%f1182, %f1152;
	mov.f32 	%f1183, %f1153;
	mov.f32 	%f1184, %f1154;
	mov.f32 	%f1185, %f1155;
	mov.f32 	%f1186, %f1156;
	mov.f32 	%f1187, %f1157;
	mov.u32 	%r2334, %r2276;
	mov.u32 	%r2335, %r2277;
	mov.u32 	%r2336, %r2278;
	mov.u32 	%r2337, %r2279;
	mov.u32 	%r2338, %r2280;
	mov.u32 	%r2339, %r2281;
	mov.u32 	%r2340, %r2282;
	mov.u32 	%r2341, %r2283;
	mov.u32 	%r2342, %r2284;
	mov.u32 	%r2343, %r2285;
	mov.u32 	%r2344, %r2286;
	mov.u32 	%r2345, %r2287;
	mov.u32 	%r2346, %r2288;
	mov.u32 	%r2347, %r2289;
	mov.u32 	%r2348, %r2290;
	mov.u32 	%r2349, %r2291;
	mov.u32 	%r2350, %r2292;
	mov.u32 	%r2351, %r2293;
	mov.u32 	%r2352, %r2294;
	mov.u32 	%r2353, %r2295;
	mov.u32 	%r2354, %r2296;
	mov.u32 	%r2355, %r2297;
	mov.u32 	%r2356, %r2458;
	mov.u32 	%r2357, %r2298;
	mov.u32 	%r2358, %r2299;
	mov.u32 	%r2359, %r2300;
	mov.u32 	%r2360, %r2301;
	mov.u32 	%r2361, %r2302;
	mov.u32 	%r2362, %r2303;
	mov.u32 	%r2364, %r2305;
	mov.u32 	%r2365, %r2306;
	mov.u32 	%r2366, %r2307;
	mov.u32 	%r2367, %r2308;
	mov.u32 	%r2368, %r2309;
	mov.u32 	%r2369, %r2310;
	mov.u32 	%r2370, %r2311;
	mov.u32 	%r2371, %r2517;
	mov.u32 	%r2372, %r2312;
	mov.u32 	%r2373, %r2313;
	mov.u32 	%r2374, %r2314;
	mov.u32 	%r2375, %r2315;
	mov.u32 	%r2376, %r2316;
	mov.u32 	%r2377, %r2317;
	mov.u32 	%r2378, %r2318;
	mov.u32 	%r2379, %r2319;
	mov.u32 	%r2380, %r2320;
	mov.u32 	%r2381, %r2321;
	mov.u32 	%r2382, %r2322;
	mov.u32 	%r2383, %r2323;
	mov.u32 	%r2384, %r2324;
	mov.u32 	%r2385, %r2325;
	mov.u32 	%r2386, %r2326;
	mov.u32 	%r2387, %r2327;
	mov.u32 	%r2388, %r2328;
	mov.u32 	%r2389, %r2329;
	mov.u32 	%r2390, %r2330;
	mov.u32 	%r2391, %r2331;
	mov.u32 	%r2392, %r2332;
	mov.u32 	%r2393, %r2333;
	@%p532 bra 	$L__BB15_500;
	setp.leu.f32 	%p533, %f1153, %f1222;
	mov.f32 	%f1159, %f1130;
	mov.f32 	%f1160, %f1131;
	mov.f32 	%f1161, %f1132;
	mov.f32 	%f1162, %f1133;
	mov.f32 	%f1163, %f1134;
	mov.f32 	%f1164, %f1135;
	mov.f32 	%f1165, %f1136;
	mov.f32 	%f1166, %f1137;
	mov.f32 	%f1167, %f1138;
	mov.f32 	%f1168, %f1139;
	mov.f32 	%f1169, %f1140;
	mov.f32 	%f1170, %f1141;
	mov.f32 	%f1171, %f1142;
	mov.f32 	%f1172, %f1143;
	mov.f32 	%f1173, %f1144;
	mov.f32 	%f1174, %f1145;
	mov.f32 	%f1175, %f1146;
	mov.f32 	%f1176, %f1147;
	mov.f32 	%f1177, %f1148;
	mov.f32 	%f1178, %f1149;
	mov.f32 	%f1179, %f1150;
	mov.f32 	%f1180, %f1151;
	mov.f32 	%f1181, %f1152;
	mov.f32 	%f1182, %f1222;
	mov.f32 	%f1183, %f1153;
	mov.f32 	%f1184, %f1154;
	mov.f32 	%f1185, %f1155;
	mov.f32 	%f1186, %f1156;
	mov.f32 	%f1187, %f1157;
	mov.u32 	%r2334, %r2276;
	mov.u32 	%r2335, %r2277;
	mov.u32 	%r2336, %r2278;
	mov.u32 	%r2337, %r2279;
	mov.u32 	%r2338, %r2280;
	mov.u32 	%r2339, %r2281;
	mov.u32 	%r2340, %r2282;
	mov.u32 	%r2341, %r2283;
	mov.u32 	%r2342, %r2284;
	mov.u32 	%r2343, %r2285;
	mov.u32 	%r2344, %r2286;
	mov.u32 	%r2345, %r2287;
	mov.u32 	%r2346, %r2288;
	mov.u32 	%r2347, %r2289;
	mov.u32 	%r2348, %r2290;
	mov.u32 	%r2349, %r2291;
	mov.u32 	%r2350, %r2292;
	mov.u32 	%r2351, %r2293;
	mov.u32 	%r2352, %r2294;
	mov.u32 	%r2353, %r2295;
	mov.u32 	%r2354, %r2296;
	mov.u32 	%r2355, %r2297;
	mov.u32 	%r2356, %r2298;
	mov.u32 	%r2357, %r2458;
	mov.u32 	%r2358, %r2299;
	mov.u32 	%r2359, %r2300;
	mov.u32 	%r2360, %r2301;
	mov.u32 	%r2361, %r2302;
	mov.u32 	%r2362, %r2303;
	mov.u32 	%r2364, %r2305;
	mov.u32 	%r2365, %r2306;
	mov.u32 	%r2366, %r2307;
	mov.u32 	%r2367, %r2308;
	mov.u32 	%r2368, %r2309;
	mov.u32 	%r2369, %r2310;
	mov.u32 	%r2370, %r2517;
	mov.u32 	%r2371, %r2311;
	mov.u32 	%r2372, %r2312;
	mov.u32 	%r2373, %r2313;
	mov.u32 	%r2374, %r2314;
	mov.u32 	%r2375, %r2315;
	mov.u32 	%r2376, %r2316;
	mov.u32 	%r2377, %r2317;
	mov.u32 	%r2378, %r2318;
	mov.u32 	%r2379, %r2319;
	mov.u32 	%r2380, %r2320;
	mov.u32 	%r2381, %r2321;
	mov.u32 	%r2382, %r2322;
	mov.u32 	%r2383, %r2323;
	mov.u32 	%r2384, %r2324;
	mov.u32 	%r2385, %r2325;
	mov.u32 	%r2386, %r2326;
	mov.u32 	%r2387, %r2327;
	mov.u32 	%r2388, %r2328;
	mov.u32 	%r2389, %r2329;
	mov.u32 	%r2390, %r2330;
	mov.u32 	%r2391, %r2331;
	mov.u32 	%r2392, %r2332;
	mov.u32 	%r2393, %r2333;
	@%p533 bra 	$L__BB15_500;
	setp.leu.f32 	%p534, %f1154, %f1222;
	mov.f32 	%f1159, %f1130;
	mov.f32 	%f1160, %f1131;
	mov.f32 	%f1161, %f1132;
	mov.f32 	%f1162, %f1133;
	mov.f32 	%f1163, %f1134;
	mov.f32 	%f1164, %f1135;
	mov.f32 	%f1165, %f1136;
	mov.f32 	%f1166, %f1137;
	mov.f32 	%f1167, %f1138;
	mov.f32 	%f1168, %f1139;
	mov.f32 	%f1169, %f1140;
	mov.f32 	%f1170, %f1141;
	mov.f32 	%f1171, %f1142;
	mov.f32 	%f1172, %f1143;
	mov.f32 	%f1173, %f1144;
	mov.f32 	%f1174, %f1145;
	mov.f32 	%f1175, %f1146;
	mov.f32 	%f1176, %f1147;
	mov.f32 	%f1177, %f1148;
	mov.f32 	%f1178, %f1149;
	mov.f32 	%f1179, %f1150;
	mov.f32 	%f1180, %f1151;
	mov.f32 	%f1181, %f1152;
	mov.f32 	%f1182, %f1153;
	mov.f32 	%f1183, %f1222;
	mov.f32 	%f1184, %f1154;
	mov.f32 	%f1185, %f1155;
	mov.f32 	%f1186, %f1156;
	mov.f32 	%f1187, %f1157;
	mov.u32 	%r2334, %r2276;
	mov.u32 	%r2335, %r2277;
	mov.u32 	%r2336, %r2278;
	mov.u32 	%r2337, %r2279;
	mov.u32 	%r2338, %r2280;
	mov.u32 	%r2339, %r2281;
	mov.u32 	%r2340, %r2282;
	mov.u32 	%r2341, %r2283;
	mov.u32 	%r2342, %r2284;
	mov.u32 	%r2343, %r2285;
	mov.u32 	%r2344, %r2286;
	mov.u32 	%r2345, %r2287;
	mov.u32 	%r2346, %r2288;
	mov.u32 	%r2347, %r2289;
	mov.u32 	%r2348, %r2290;
	mov.u32 	%r2349, %r2291;
	mov.u32 	%r2350, %r2292;
	mov.u32 	%r2351, %r2293;
	mov.u32 	%r2352, %r2294;
	mov.u32 	%r2353, %r2295;
	mov.u32 	%r2354, %r2296;
	mov.u32 	%r2355, %r2297;
	mov.u32 	%r2356, %r2298;
	mov.u32 	%r2357, %r2299;
	mov.u32 	%r2358, %r2458;
	mov.u32 	%r2359, %r2300;
	mov.u32 	%r2360, %r2301;
	mov.u32 	%r2361, %r2302;
	mov.u32 	%r2362, %r2303;
	mov.u32 	%r2364, %r2305;
	mov.u32 	%r2365, %r2306;
	mov.u32 	%r2366, %r2307;
	mov.u32 	%r2367, %r2308;
	mov.u32 	%r2368, %r2309;
	mov.u32 	%r2369, %r2517;
	mov.u32 	%r2370, %r2310;
	mov.u32 	%r2371, %r2311;
	mov.u32 	%r2372, %r2312;
	mov.u32 	%r2373, %r2313;
	mov.u32 	%r2374, %r2314;
	mov.u32 	%r2375, %r2315;
	mov.u32 	%r2376, %r2316;
	mov.u32 	%r2377, %r2317;
	mov.u32 	%r2378, %r2318;
	mov.u32 	%r2379, %r2319;
	mov.u32 	%r2380, %r2320;
	mov.u32 	%r2381, %r2321;
	mov.u32 	%r2382, %r2322;
	mov.u32 	%r2383, %r2323;
	mov.u32 	%r2384, %r2324;
	mov.u32 	%r2385, %r2325;
	mov.u32 	%r2386, %r2326;
	mov.u32 	%r2387, %r2327;
	mov.u32 	%r2388, %r2328;
	mov.u32 	%r2389, %r2329;
	mov.u32 	%r2390, %r2330;
	mov.u32 	%r2391, %r2331;
	mov.u32 	%r2392, %r2332;
	mov.u32 	%r2393, %r2333;
	@%p534 bra 	$L__BB15_500;
	setp.leu.f32 	%p535, %f1155, %f1222;
	mov.f32 	%f1159, %f1130;
	mov.f32 	%f1160, %f1131;
	mov.f32 	%f1161, %f1132;
	mov.f32 	%f1162, %f1133;
	mov.f32 	%f1163, %f1134;
	mov.f32 	%f1164, %f1135;
	mov.f32 	%f1165, %f1136;
	mov.f32 	%f1166, %f1137;
	mov.f32 	%f1167, %f1138;
	mov.f32 	%f1168, %f1139;
	mov.f32 	%f1169, %f1140;
	mov.f32 	%f1170, %f1141;
	mov.f32 	%f1171, %f1142;
	mov.f32 	%f1172, %f1143;
	mov.f32 	%f1173, %f1144;
	mov.f32 	%f1174, %f1145;
	mov.f32 	%f1175, %f1146;
	mov.f32 	%f1176, %f1147;
	mov.f32 	%f1177, %f1148;
	mov.f32 	%f1178, %f1149;
	mov.f32 	%f1179, %f1150;
	mov.f32 	%f1180, %f1151;
	mov.f32 	%f1181, %f1152;
	mov.f32 	%f1182, %f1153;
	mov.f32 	%f1183, %f1154;
	mov.f32 	%f1184, %f1222;
	mov.f32 	%f1185, %f1155;
	mov.f32 	%f1186, %f1156;
	mov.f32 	%f1187, %f1157;
	mov.u32 	%r2334, %r2276;
	mov.u32 	%r2335, %r2277;
	mov.u32 	%r2336, %r2278;
	mov.u32 	%r2337, %r2279;
	mov.u32 	%r2338, %r2280;
	mov.u32 	%r2339, %r2281;
	mov.u32 	%r2340, %r2282;
	mov.u32 	%r2341, %r2283;
	mov.u32 	%r2342, %r2284;
	mov.u32 	%r2343, %r2285;
	mov.u32 	%r2344, %r2286;
	mov.u32 	%r2345, %r2287;
	mov.u32 	%r2346, %r2288;
	mov.u32 	%r2347, %r2289;
	mov.u32 	%r2348, %r2290;
	mov.u32 	%r2349, %r2291;
	mov.u32 	%r2350, %r2292;
	mov.u32 	%r2351, %r2293;
	mov.u32 	%r2352, %r2294;
	mov.u32 	%r2353, %r2295;
	mov.u32 	%r2354, %r2296;
	mov.u32 	%r2355, %r2297;
	mov.u32 	%r2356, %r2298;
	mov.u32 	%r2357, %r2299;
	mov.u32 	%r2358, %r2300;
	mov.u32 	%r2359, %r2458;
	mov.u32 	%r2360, %r2301;
	mov.u32 	%r2361, %r2302;
	mov.u32 	%r2362, %r2303;
	mov.u32 	%r2364, %r2305;
	mov.u32 	%r2365, %r2306;
	mov.u32 	%r2366, %r2307;
	mov.u32 	%r2367, %r2308;
	mov.u32 	%r2368, %r2517;
	mov.u32 	%r2369, %r2309;
	mov.u32 	%r2370, %r2310;
	mov.u32 	%r2371, %r2311;
	mov.u32 	%r2372, %r2312;
	mov.u32 	%r2373, %r2313;
	mov.u32 	%r2374, %r2314;
	mov.u32 	%r2375, %r2315;
	mov.u32 	%r2376, %r2316;
	mov.u32 	%r2377, %r2317;
	mov.u32 	%r2378, %r2318;
	mov.u32 	%r2379, %r2319;
	mov.u32 	%r2380, %r2320;
	mov.u32 	%r2381, %r2321;
	mov.u32 	%r2382, %r2322;
	mov.u32 	%r2383, %r2323;
	mov.u32 	%r2384, %r2324;
	mov.u32 	%r2385, %r2325;
	mov.u32 	%r2386, %r2326;
	mov.u32 	%r2387, %r2327;
	mov.u32 	%r2388, %r2328;
	mov.u32 	%r2389, %r2329;
	mov.u32 	%r2390, %r2330;
	mov.u32 	%r2391, %r2331;
	mov.u32 	%r2392, %r2332;
	mov.u32 	%r2393, %r2333;
	@%p535 bra 	$L__BB15_500;
	setp.leu.f32 	%p536, %f1156, %f1222;
	mov.f32 	%f1159, %f1130;
	mov.f32 	%f1160, %f1131;
	mov.f32 	%f1161, %f1132;
	mov.f32 	%f1162, %f1133;
	mov.f32 	%f1163, %f1134;
	mov.f32 	%f1164, %f1135;
	mov.f32 	%f1165, %f1136;
	mov.f32 	%f1166, %f1137;
	mov.f32 	%f1167, %f1138;
	mov.f32 	%f1168, %f1139;
	mov.f32 	%f1169, %f1140;
	mov.f32 	%f1170, %f1141;
	mov.f32 	%f1171, %f1142;
	mov.f32 	%f1172, %f1143;
	mov.f32 	%f1173, %f1144;
	mov.f32 	%f1174, %f1145;
	mov.f32 	%f1175, %f1146;
	mov.f32 	%f1176, %f1147;
	mov.f32 	%f1177, %f1148;
	mov.f32 	%f1178, %f1149;
	mov.f32 	%f1179, %f1150;
	mov.f32 	%f1180, %f1151;
	mov.f32 	%f1181, %f1152;
	mov.f32 	%f1182, %f1153;
	mov.f32 	%f1183, %f1154;
	mov.f32 	%f1184, %f1155;
	mov.f32 	%f1185, %f1222;
	mov.f32 	%f1186, %f1156;
	mov.f32 	%f1187, %f1157;
	mov.u32 	%r2334, %r2276;
	mov.u32 	%r2335, %r2277;
	mov.u32 	%r2336, %r2278;
	mov.u32 	%r2337, %r2279;
	mov.u32 	%r2338, %r2280;
	mov.u32 	%r2339, %r2281;
	mov.u32 	%r2340, %r2282;
	mov.u32 	%r2341, %r2283;
	mov.u32 	%r2342, %r2284;
	mov.u32 	%r2343, %r2285;
	mov.u32 	%r2344, %r2286;
	mov.u32 	%r2345, %r2287;
	mov.u32 	%r2346, %r2288;
	mov.u32 	%r2347, %r2289;
	mov.u32 	%r2348, %r2290;
	mov.u32 	%r2349, %r2291;
	mov.u32 	%r2350, %r2292;
	mov.u32 	%r2351, %r2293;
	mov.u32 	%r2352, %r2294;
	mov.u32 	%r2353, %r2295;
	mov.u32 	%r2354, %r2296;
	mov.u32 	%r2355, %r2297;
	mov.u32 	%r2356, %r2298;
	mov.u32 	%r2357, %r2299;
	mov.u32 	%r2358, %r2300;
	mov.u32 	%r2359, %r2301;
	mov.u32 	%r2360, %r2458;
	mov.u32 	%r2361, %r2302;
	mov.u32 	%r2362, %r2303;
	mov.u32 	%r2364, %r2305;
	mov.u32 	%r2365, %r2306;
	mov.u32 	%r2366, %r2307;
	mov.u32 	%r2367, %r2517;
	mov.u32 	%r2368, %r2308;
	mov.u32 	%r2369, %r2309;
	mov.u32 	%r2370, %r2310;
	mov.u32 	%r2371, %r2311;
	mov.u32 	%r2372, %r2312;
	mov.u32 	%r2373, %r2313;
	mov.u32 	%r2374, %r2314;
	mov.u32 	%r2375, %r2315;
	mov.u32 	%r2376, %r2316;
	mov.u32 	%r2377, %r2317;
	mov.u32 	%r2378, %r2318;
	mov.u32 	%r2379, %r2319;
	mov.u32 	%r2380, %r2320;
	mov.u32 	%r2381, %r2321;
	mov.u32 	%r2382, %r2322;
	mov.u32 	%r2383, %r2323;
	mov.u32 	%r2384, %r2324;
	mov.u32 	%r2385, %r2325;
	mov.u32 	%r2386, %r2326;
	mov.u32 	%r2387, %r2327;
	mov.u32 	%r2388, %r2328;
	mov.u32 	%r2389, %r2329;
	mov.u32 	%r2390, %r2330;
	mov.u32 	%r2391, %r2331;
	mov.u32 	%r2392, %r2332;
	mov.u32 	%r2393, %r2333;
	@%p536 bra 	$L__BB15_500;
	setp.leu.f32 	%p537, %f1157, %f1222;
	mov.f32 	%f1159, %f1130;
	mov.f32 	%f1160, %f1131;
	mov.f32 	%f1161, %f1132;
	mov.f32 	%f1162, %f1133;
	mov.f32 	%f1163, %f1134;
	mov.f32 	%f1164, %f1135;
	mov.f32 	%f1165, %f1136;
	mov.f32 	%f1166, %f1137;
	mov.f32 	%f1167, %f1138;
	mov.f32 	%f1168, %f1139;
	mov.f32 	%f1169, %f1140;
	mov.f32 	%f1170, %f1141;
	mov.f32 	%f1171, %f1142;
	mov.f32 	%f1172, %f1143;
	mov.f32 	%f1173, %f1144;
	mov.f32 	%f1174, %f1145;
	mov.f32 	%f1175, %f1146;
	mov.f32 	%f1176, %f1147;
	mov.f32 	%f1177, %f1148;
	mov.f32 	%f1178, %f1149;
	mov.f32 	%f1179, %f1150;
	mov.f32 	%f1180, %f1151;
	mov.f32 	%f1181, %f1152;
	mov.f32 	%f1182, %f1153;
	mov.f32 	%f1183, %f1154;
	mov.f32 	%f1184, %f1155;
	mov.f32 	%f1185, %f1156;
	mov.f32 	%f1186, %f1222;
	mov.f32 	%f1187, %f1157;
	mov.u32 	%r2334, %r2276;
	mov.u32 	%r2335, %r2277;
	mov.u32 	%r2336, %r2278;
	mov.u32 	%r2337, %r2279;
	mov.u32 	%r2338, %r2280;
	mov.u32 	%r2339, %r2281;
	mov.u32 	%r2340, %r2282;
	mov.u32 	%r2341, %r2283;
	mov.u32 	%r2342, %r2284;
	mov.u32 	%r2343, %r2285;
	mov.u32 	%r2344, %r2286;
	mov.u32 	%r2345, %r2287;
	mov.u32 	%r2346, %r2288;
	mov.u32 	%r2347, %r2289;
	mov.u32 	%r2348, %r2290;
	mov.u32 	%r2349, %r2291;
	mov.u32 	%r2350, %r2292;
	mov.u32 	%r2351, %r2293;
	mov.u32 	%r2352, %r2294;
	mov.u32 	%r2353, %r2295;
	mov.u32 	%r2354, %r2296;
	mov.u32 	%r2355, %r2297;
	mov.u32 	%r2356, %r2298;
	mov.u32 	%r2357, %r2299;
	mov.u32 	%r2358, %r2300;
	mov.u32 	%r2359, %r2301;
	mov.u32 	%r2360, %r2302;
	mov.u32 	%r2361, %r2458;
	mov.u32 	%r2362, %r2303;
	mov.u32 	%r2364, %r2305;
	mov.u32 	%r2365, %r2306;
	mov.u32 	%r2366, %r2517;
	mov.u32 	%r2367, %r2307;
	mov.u32 	%r2368, %r2308;
	mov.u32 	%r2369, %r2309;
	mov.u32 	%r2370, %r2310;
	mov.u32 	%r2371, %r2311;
	mov.u32 	%r2372, %r2312;
	mov.u32 	%r2373, %r2313;
	mov.u32 	%r2374, %r2314;
	mov.u32 	%r2375, %r2315;
	mov.u32 	%r2376, %r2316;
	mov.u32 	%r2377, %r2317;
	mov.u32 	%r2378, %r2318;
	mov.u32 	%r2379, %r2319;
	mov.u32 	%r2380, %r2320;
	mov.u32 	%r2381, %r2321;
	mov.u32 	%r2382, %r2322;
	mov.u32 	%r2383, %r2323;
	mov.u32 	%r2384, %r2324;
	mov.u32 	%r2385, %r2325;
	mov.u32 	%r2386, %r2326;
	mov.u32 	%r2387, %r2327;
	mov.u32 	%r2388, %r2328;
	mov.u32 	%r2389, %r2329;
	mov.u32 	%r2390, %r2330;
	mov.u32 	%r2391, %r2331;
	mov.u32 	%r2392, %r2332;
	mov.u32 	%r2393, %r2333;
	@%p537 bra 	$L__BB15_500;
	setp.leu.f32 	%p538, %f1251, %f1222;
	mov.f32 	%f1159, %f1130;
	mov.f32 	%f1160, %f1131;
	mov.f32 	%f1161, %f1132;
	mov.f32 	%f1162, %f1133;
	mov.f32 	%f1163, %f1134;
	mov.f32 	%f1164, %f1135;
	mov.f32 	%f1165, %f1136;
	mov.f32 	%f1166, %f1137;
	mov.f32 	%f1167, %f1138;
	mov.f32 	%f1168, %f1139;
	mov.f32 	%f1169, %f1140;
	mov.f32 	%f1170, %f1141;
	mov.f32 	%f1171, %f1142;
	mov.f32 	%f1172, %f1143;
	mov.f32 	%f1173, %f1144;
	mov.f32 	%f1174, %f1145;
	mov.f32 	%f1175, %f1146;
	mov.f32 	%f1176, %f1147;
	mov.f32 	%f1177, %f1148;
	mov.f32 	%f1178, %f1149;
	mov.f32 	%f1179, %f1150;
	mov.f32 	%f1180, %f1151;
	mov.f32 	%f1181, %f1152;
	mov.f32 	%f1182, %f1153;
	mov.f32 	%f1183, %f1154;
	mov.f32 	%f1184, %f1155;
	mov.f32 	%f1185, %f1156;
	mov.f32 	%f1186, %f1157;
	mov.f32 	%f1187, %f1222;
	mov.u32 	%r2334, %r2276;
	mov.u32 	%r2335, %r2277;
	mov.u32 	%r2336, %r2278;
	mov.u32 	%r2337, %r2279;
	mov.u32 	%r2338, %r2280;
	mov.u32 	%r2339, %r2281;
	mov.u32 	%r2340, %r2282;
	mov.u32 	%r2341, %r2283;
	mov.u32 	%r2342, %r2284;
	mov.u32 	%r2343, %r2285;
	mov.u32 	%r2344, %r2286;
	mov.u32 	%r2345, %r2287;
	mov.u32 	%r2346, %r2288;
	mov.u32 	%r2347, %r2289;
	mov.u32 	%r2348, %r2290;
	mov.u32 	%r2349, %r2291;
	mov.u32 	%r2350, %r2292;
	mov.u32 	%r2351, %r2293;
	mov.u32 	%r2352, %r2294;
	mov.u32 	%r2353, %r2295;
	mov.u32 	%r2354, %r2296;
	mov.u32 	%r2355, %r2297;
	mov.u32 	%r2356, %r2298;
	mov.u32 	%r2357, %r2299;
	mov.u32 	%r2358, %r2300;
	mov.u32 	%r2359, %r2301;
	mov.u32 	%r2360, %r2302;
	mov.u32 	%r2361, %r2303;
	mov.u32 	%r2362, %r2458;
	mov.u32 	%r2364, %r2305;
	mov.u32 	%r2365, %r2517;
	mov.u32 	%r2366, %r2306;
	mov.u32 	%r2367, %r2307;
	mov.u32 	%r2368, %r2308;
	mov.u32 	%r2369, %r2309;
	mov.u32 	%r2370, %r2310;
	mov.u32 	%r2371, %r2311;
	mov.u32 	%r2372, %r2312;
	mov.u32 	%r2373, %r2313;
	mov.u32 	%r2374, %r2314;
	mov.u32 	%r2375, %r2315;
	mov.u32 	%r2376, %r2316;
	mov.u32 	%r2377, %r2317;
	mov.u32 	%r2378, %r2318;
	mov.u32 	%r2379, %r2319;
	mov.u32 	%r2380, %r2320;
	mov.u32 	%r2381, %r2321;
	mov.u32 	%r2382, %r2322;
	mov.u32 	%r2383, %r2323;
	mov.u32 	%r2384, %r2324;
	mov.u32 	%r2385, %r2325;
	mov.u32 	%r2386, %r2326;
	mov.u32 	%r2387, %r2327;
	mov.u32 	%r2388, %r2328;
	mov.u32 	%r2389, %r2329;
	mov.u32 	%r2390, %r2330;
	mov.u32 	%r2391, %r2331;
	mov.u32 	%r2392, %r2332;
	mov.u32 	%r2393, %r2333;
	@%p538 bra 	$L__BB15_500;
	mov.f32 	%f1159, %f1130;
	mov.f32 	%f1160, %f1131;
	mov.f32 	%f1161, %f1132;
	mov.f32 	%f1162, %f1133;
	mov.f32 	%f1163, %f1134;
	mov.f32 	%f1164, %f1135;
	mov.f32 	%f1165, %f1136;
	mov.f32 	%f1166, %f1137;
	mov.f32 	%f1167, %f1138;
	mov.f32 	%f1168, %f1139;
	mov.f32 	%f1169, %f1140;
	mov.f32 	%f1170, %f1141;
	mov.f32 	%f1171, %f1142;
	mov.f32 	%f1172, %f1143;
	mov.f32 	%f1173, %f1144;
	mov.f32 	%f1174, %f1145;
	mov.f32 	%f1175, %f1146;
	mov.f32 	%f1176, %f1147;
	mov.f32 	%f1177, %f1148;
	mov.f32 	%f1178, %f1149;
	mov.f32 	%f1179, %f1150;
	mov.f32 	%f1180, %f1151;
	mov.f32 	%f1181, %f1152;
	mov.f32 	%f1182, %f1153;
	mov.f32 	%f1183, %f1154;
	mov.f32 	%f1184, %f1155;
	mov.f32 	%f1185, %f1156;
	mov.f32 	%f1186, %f1157;
	mov.f32 	%f1187, %f1251;
	mov.f32 	%f1251, %f1222;
	mov.u32 	%r2334, %r2276;
	mov.u32 	%r2335, %r2277;
	mov.u32 	%r2336, %r2278;
	mov.u32 	%r2337, %r2279;
	mov.u32 	%r2338, %r2280;
	mov.u32 	%r2339, %r2281;
	mov.u32 	%r2340, %r2282;
	mov.u32 	%r2341, %r2283;
	mov.u32 	%r2342, %r2284;
	mov.u32 	%r2343, %r2285;
	mov.u32 	%r2344, %r2286;
	mov.u32 	%r2345, %r2287;
	mov.u32 	%r2346, %r2288;
	mov.u32 	%r2347, %r2289;
	mov.u32 	%r2348, %r2290;
	mov.u32 	%r2349, %r2291;
	mov.u32 	%r2350, %r2292;
	mov.u32 	%r2351, %r2293;
	mov.u32 	%r2352, %r2294;
	mov.u32 	%r2353, %r2295;
	mov.u32 	%r2354, %r2296;
	mov.u32 	%r2355, %r2297;
	mov.u32 	%r2356, %r2298;
	mov.u32 	%r2357, %r2299;
	mov.u32 	%r2358, %r2300;
	mov.u32 	%r2359, %r2301;
	mov.u32 	%r2360, %r2302;
	mov.u32 	%r2361, %r2303;
	mov.u32 	%r2362, %r2487;
	mov.u32 	%r2487, %r2458;
	mov.u32 	%r2364, %r2517;
	mov.u32 	%r2365, %r2305;
	mov.u32 	%r2366, %r2306;
	mov.u32 	%r2367, %r2307;
	mov.u32 	%r2368, %r2308;
	mov.u32 	%r2369, %r2309;
	mov.u32 	%r2370, %r2310;
	mov.u32 	%r2371, %r2311;
	mov.u32 	%r2372, %r2312;
	mov.u32 	%r2373, %r2313;
	mov.u32 	%r2374, %r2314;
	mov.u32 	%r2375, %r2315;
	mov.u32 	%r2376, %r2316;
	mov.u32 	%r2377, %r2317;
	mov.u32 	%r2378, %r2318;
	mov.u32 	%r2379, %r2319;
	mov.u32 	%r2380, %r2320;
	mov.u32 	%r2381, %r2321;
	mov.u32 	%r2382, %r2322;
	mov.u32 	%r2383, %r2323;
	mov.u32 	%r2384, %r2324;
	mov.u32 	%r2385, %r2325;
	mov.u32 	%r2386, %r2326;
	mov.u32 	%r2387, %r2327;
	mov.u32 	%r2388, %r2328;
	mov.u32 	%r2389, %r2329;
	mov.u32 	%r2390, %r2330;
	mov.u32 	%r2391, %r2331;
	mov.u32 	%r2392, %r2332;
	mov.u32 	%r2393, %r2333;
$L__BB15_500:
	add.s32 	%r2394, %r69, -1;
	add.s32 	%r1000, %r1465, 1;
	setp.leu.f32 	%p539, %f1159, %f724;
	mov.f32 	%f1189, %f724;
	mov.f32 	%f1190, %f1159;
	mov.f32 	%f1191, %f1160;
	mov.f32 	%f1192, %f1161;
	mov.f32 	%f1193, %f1162;
	mov.f32 	%f1194, %f1163;
	mov.f32 	%f1195, %f1164;
	mov.f32 	%f1196, %f1165;
	mov.f32 	%f1197, %f1166;
	mov.f32 	%f1198, %f1167;
	mov.f32 	%f1199, %f1168;
	mov.f32 	%f1200, %f1169;
	mov.f32 	%f1201, %f1170;
	mov.f32 	%f1202, %f1171;
	mov.f32 	%f1203, %f1172;
	mov.f32 	%f1204, %f1173;
	mov.f32 	%f1205, %f1174;
	mov.f32 	%f1206, %f1175;
	mov.f32 	%f1207, %f1176;
	mov.f32 	%f1208, %f1177;
	mov.f32 	%f1209, %f1178;
	mov.f32 	%f1210, %f1179;
	mov.f32 	%f1211, %f1180;
	mov.f32 	%f1212, %f1181;
	mov.f32 	%f1213, %f1182;
	mov.f32 	%f1214, %f1183;
	mov.f32 	%f1215, %f1184;
	mov.f32 	%f1216, %f1185;
	mov.f32 	%f1217, %f1186;
	mov.f32 	%f1218, %f1187;
	mov.u32 	%r2395, %r2334;
	mov.u32 	%r2396, %r2335;
	mov.u32 	%r2397, %r2336;
	mov.u32 	%r2398, %r2337;
	mov.u32 	%r2399, %r2338;
	mov.u32 	%r2400, %r2339;
	mov.u32 	%r2401, %r2340;
	mov.u32 	%r2402, %r2341;
	mov.u32 	%r2403, %r2342;
	mov.u32 	%r2404, %r2343;
	mov.u32 	%r2405, %r2344;
	mov.u32 	%r2406, %r2345;
	mov.u32 	%r2407, %r2346;
	mov.u32 	%r2408, %r2347;
	mov.u32 	%r2409, %r2348;
	mov.u32 	%r2410, %r2349;
	mov.u32 	%r2411, %r2350;
	mov.u32 	%r2412, %r2351;
	mov.u32 	%r2413, %r2352;
	mov.u32 	%r2414, %r2353;
	mov.u32 	%r2415, %r2354;
	mov.u32 	%r2416, %r2355;
	mov.u32 	%r2417, %r2356;
	mov.u32 	%r2418, %r2357;
	mov.u32 	%r2419, %r2358;
	mov.u32 	%r2420, %r2359;
	mov.u32 	%r2421, %r2360;
	mov.u32 	%r2422, %r2361;
	mov.u32 	%r2423, %r2362;
	mov.u32 	%r2425, %r2364;
	mov.u32 	%r2426, %r2365;
	mov.u32 	%r2427, %r2366;
	mov.u32 	%r2428, %r2367;
	mov.u32 	%r2429, %r2368;
	mov.u32 	%r2430, %r2369;
	mov.u32 	%r2431, %r2370;
	mov.u32 	%r2432, %r2371;
	mov.u32 	%r2433, %r2372;
	mov.u32 	%r2434, %r2373;
	mov.u32 	%r2435, %r2374;
	mov.u32 	%r2436, %r2375;
	mov.u32 	%r2437, %r2376;
	mov.u32 	%r2438, %r2377;
	mov.u32 	%r2439, %r2378;
	mov.u32 	%r2440, %r2379;
	mov.u32 	%r2441, %r2380;
	mov.u32 	%r2442, %r2381;
	mov.u32 	%r2443, %r2382;
	mov.u32 	%r2444, %r2383;
	mov.u32 	%r2445, %r2384;
	mov.u32 	%r2446, %r2385;
	mov.u32 	%r2447, %r2386;
	mov.u32 	%r2448, %r2387;
	mov.u32 	%r2449, %r2388;
	mov.u32 	%r2450, %r2389;
	mov.u32 	%r2451, %r2390;
	mov.u32 	%r2452, %r2391;
	mov.u32 	%r2453, %r2392;
	mov.u32 	%r2454, %r2393;
	mov.u32 	%r2455, %r1000;
	@%p539 bra 	$L__BB15_531;
	add.s32 	%r2395, %r69, -1;
	setp.leu.f32 	%p540, %f1160, %f724;
	mov.f32 	%f1189, %f1159;
	mov.f32 	%f1190, %f724;
	mov.f32 	%f1191, %f1160;
	mov.f32 	%f1192, %f1161;
	mov.f32 	%f1193, %f1162;
	mov.f32 	%f1194, %f1163;
	mov.f32 	%f1195, %f1164;
	mov.f32 	%f1196, %f1165;
	mov.f32 	%f1197, %f1166;
	mov.f32 	%f1198, %f1167;
	mov.f32 	%f1199, %f1168;
	mov.f32 	%f1200, %f1169;
	mov.f32 	%f1201, %f1170;
	mov.f32 	%f1202, %f1171;
	mov.f32 	%f1203, %f1172;
	mov.f32 	%f1204, %f1173;
	mov.f32 	%f1205, %f1174;
	mov.f32 	%f1206, %f1175;
	mov.f32 	%f1207, %f1176;
	mov.f32 	%f1208, %f1177;
	mov.f32 	%f1209, %f1178;
	mov.f32 	%f1210, %f1179;
	mov.f32 	%f1211, %f1180;
	mov.f32 	%f1212, %f1181;
	mov.f32 	%f1213, %f1182;
	mov.f32 	%f1214, %f1183;
	mov.f32 	%f1215, %f1184;
	mov.f32 	%f1216, %f1185;
	mov.f32 	%f1217, %f1186;
	mov.f32 	%f1218, %f1187;
	mov.u32 	%r2394, %r2334;
	mov.u32 	%r2396, %r2335;
	mov.u32 	%r2397, %r2336;
	mov.u32 	%r2398, %r2337;
	mov.u32 	%r2399, %r2338;
	mov.u32 	%r2400, %r2339;
	mov.u32 	%r2401, %r2340;
	mov.u32 	%r2402, %r2341;
	mov.u32 	%r2403, %r2342;
	mov.u32 	%r2404, %r2343;
	mov.u32 	%r2405, %r2344;
	mov.u32 	%r2406, %r2345;
	mov.u32 	%r2407, %r2346;
	mov.u32 	%r2408, %r2347;
	mov.u32 	%r2409, %r2348;
	mov.u32 	%r2410, %r2349;
	mov.u32 	%r2411, %r2350;
	mov.u32 	%r2412, %r2351;
	mov.u32 	%r2413, %r2352;
	mov.u32 	%r2414, %r2353;
	mov.u32 	%r2415, %r2354;
	mov.u32 	%r2416, %r2355;
	mov.u32 	%r2417, %r2356;
	mov.u32 	%r2418, %r2357;
	mov.u32 	%r2419, %r2358;
	mov.u32 	%r2420, %r2359;
	mov.u32 	%r2421, %r2360;
	mov.u32 	%r2422, %r2361;
	mov.u32 	%r2423, %r2362;
	mov.u32 	%r2425, %r2364;
	mov.u32 	%r2426, %r2365;
	mov.u32 	%r2427, %r2366;
	mov.u32 	%r2428, %r2367;
	mov.u32 	%r2429, %r2368;
	mov.u32 	%r2430, %r2369;
	mov.u32 	%r2431, %r2370;
	mov.u32 	%r2432, %r2371;
	mov.u32 	%r2433, %r2372;
	mov.u32 	%r2434, %r2373;
	mov.u32 	%r2435, %r2374;
	mov.u32 	%r2436, %r2375;
	mov.u32 	%r2437, %r2376;
	mov.u32 	%r2438, %r2377;
	mov.u32 	%r2439, %r2378;
	mov.u32 	%r2440, %r2379;
	mov.u32 	%r2441, %r2380;
	mov.u32 	%r2442, %r2381;
	mov.u32 	%r2443, %r2382;
	mov.u32 	%r2444, %r2383;
	mov.u32 	%r2445, %r2384;
	mov.u32 	%r2446, %r2385;
	mov.u32 	%r2447, %r2386;
	mov.u32 	%r2448, %r2387;
	mov.u32 	%r2449, %r2388;
	mov.u32 	%r2450, %r2389;
	mov.u32 	%r2451, %r2390;
	mov.u32 	%r2452, %r2391;
	mov.u32 	%r2453, %r2392;
	mov.u32 	%r2454, %r1000;
	mov.u32 	%r2455, %r2393;
	@%p540 bra 	$L__BB15_531;
	add.s32 	%r2396, %r69, -1;
	setp.leu.f32 	%p541, %f1161, %f724;
	mov.f32 	%f1189, %f1159;
	mov.f32 	%f1190, %f1160;
	mov.f32 	%f1191, %f724;
	mov.f32 	%f1192, %f1161;
	mov.f32 	%f1193, %f1162;
	mov.f32 	%f1194, %f1163;
	mov.f32 	%f1195, %f1164;
	mov.f32 	%f1196, %f1165;
	mov.f32 	%f1197, %f1166;
	mov.f32 	%f1198, %f1167;
	mov.f32 	%f1199, %f1168;
	mov.f32 	%f1200, %f1169;
	mov.f32 	%f1201, %f1170;
	mov.f32 	%f1202, %f1171;
	mov.f32 	%f1203, %f1172;
	mov.f32 	%f1204, %f1173;
	mov.f32 	%f1205, %f1174;
	mov.f32 	%f1206, %f1175;
	mov.f32 	%f1207, %f1176;
	mov.f32 	%f1208, %f1177;
	mov.f32 	%f1209, %f1178;
	mov.f32 	%f1210, %f1179;
	mov.f32 	%f1211, %f1180;
	mov.f32 	%f1212, %f1181;
	mov.f32 	%f1213, %f1182;
	mov.f32 	%f1214, %f1183;
	mov.f32 	%f1215, %f1184;
	mov.f32 	%f1216, %f1185;
	mov.f32 	%f1217, %f1186;
	mov.f32 	%f1218, %f1187;
	mov.u32 	%r2394, %r2334;
	mov.u32 	%r2395, %r2335;
	mov.u32 	%r2397, %r2336;
	mov.u32 	%r2398, %r2337;
	mov.u32 	%r2399, %r2338;
	mov.u32 	%r2400, %r2339;
	mov.u32 	%r2401, %r2340;
	mov.u32 	%r2402, %r2341;
	mov.u32 	%r2403, %r2342;
	mov.u32 	%r2404, %r2343;
	mov.u32 	%r2405, %r2344;
	mov.u32 	%r2406, %r2345;
	mov.u32 	%r2407, %r2346;
	mov.u32 	%r2408, %r2347;
	mov.u32 	%r2409, %r2348;
	mov.u32 	%r2410, %r2349;
	mov.u32 	%r2411, %r2350;
	mov.u32 	%r2412, %r2351;
	mov.u32 	%r2413, %r2352;
	mov.u32 	%r2414, %r2353;
	mov.u32 	%r2415, %r2354;
	mov.u32 	%r2416, %r2355;
	mov.u32 	%r2417, %r2356;
	mov.u32 	%r2418, %r2357;
	mov.u32 	%r2419, %r2358;
	mov.u32 	%r2420, %r2359;
	mov.u32 	%r2421, %r2360;
	mov.u32 	%r2422, %r2361;
	mov.u32 	%r2423, %r2362;
	mov.u32 	%r2425, %r2364;
	mov.u32 	%r2426, %r2365;
	mov.u32 	%r2427, %r2366;
	mov.u32 	%r2428, %r2367;
	mov.u32 	%r2429, %r2368;
	mov.u32 	%r2430, %r2369;
	mov.u32 	%r2431, %r2370;
	mov.u32 	%r2432, %r2371;
	mov.u32 	%r2433, %r2372;
	mov.u32 	%r2434, %r2373;
	mov.u32 	%r2435, %r2374;
	mov.u32 	%r2436, %r2375;
	mov.u32 	%r2437, %r2376;
	mov.u32 	%r2438, %r2377;
	mov.u32 	%r2439, %r2378;
	mov.u32 	%r2440, %r2379;
	mov.u32 	%r2441, %r2380;
	mov.u32 	%r2442, %r2381;
	mov.u32 	%r2443, %r2382;
	mov.u32 	%r2444, %r2383;
	mov.u32 	%r2445, %r2384;
	mov.u32 	%r2446, %r2385;
	mov.u32 	%r2447, %r2386;
	mov.u32 	%r2448, %r2387;
	mov.u32 	%r2449, %r2388;
	mov.u32 	%r2450, %r2389;
	mov.u32 	%r2451, %r2390;
	mov.u32 	%r2452, %r2391;
	mov.u32 	%r2453, %r1000;
	mov.u32 	%r2454, %r2392;
	mov.u32 	%r2455, %r2393;
	@%p541 bra 	$L__BB15_531;
	add.s32 	%r2397, %r69, -1;
	setp.leu.f32 	%p542, %f1162, %f724;
	mov.f32 	%f1189, %f1159;
	mov.f32 	%f1190, %f1160;
	mov.f32 	%f1191, %f1161;
	mov.f32 	%f1192, %f724;
	mov.f32 	%f1193, %f1162;
	mov.f32 	%f1194, %f1163;
	mov.f32 	%f1195, %f1164;
	mov.f32 	%f1196, %f1165;
	mov.f32 	%f1197, %f1166;
	mov.f32 	%f1198, %f1167;
	mov.f32 	%f1199, %f1168;
	mov.f32 	%f1200, %f1169;
	mov.f32 	%f1201, %f1170;
	mov.f32 	%f1202, %f1171;
	mov.f32 	%f1203, %f1172;
	mov.f32 	%f1204, %f1173;
	mov.f32 	%f1205, %f1174;
	mov.f32 	%f1206, %f1175;
	mov.f32 	%f1207, %f1176;
	mov.f32 	%f1208, %f1177;
	mov.f32 	%f1209, %f1178;
	mov.f32 	%f1210, %f1179;
	mov.f32 	%f1211, %f1180;
	mov.f32 	%f1212, %f1181;
	mov.f32 	%f1213, %f1182;
	mov.f32 	%f1214, %f1183;
	mov.f32 	%f1215, %f1184;
	mov.f32 	%f1216, %f1185;
	mov.f32 	%f1217, %f1186;
	mov.f32 	%f1218, %f1187;
	mov.u32 	%r2394, %r2334;
	mov.u32 	%r2395, %r2335;
	mov.u32 	%r2396, %r2336;
	mov.u32 	%r2398, %r2337;
	mov.u32 	%r2399, %r2338;
	mov.u32 	%r2400, %r2339;
	mov.u32 	%r2401, %r2340;
	mov.u32 	%r2402, %r2341;
	mov.u32 	%r2403, %r2342;
	mov.u32 	%r2404, %r2343;
	mov.u32 	%r2405, %r2344;
	mov.u32 	%r2406, %r2345;
	mov.u32 	%r2407, %r2346;
	mov.u32 	%r2408, %r2347;
	mov.u32 	%r2409, %r2348;
	mov.u32 	%r2410, %r2349;
	mov.u32 	%r2411, %r2350;
	mov.u32 	%r2412, %r2351;
	mov.u32 	%r2413, %r2352;
	mov.u32 	%r2414, %r2353;
	mov.u32 	%r2415, %r2354;
	mov.u32 	%r2416, %r2355;
	mov.u32 	%r2417, %r2356;
	mov.u32 	%r2418, %r2357;
	mov.u32 	%r2419, %r2358;
	mov.u32 	%r2420, %r2359;
	mov.u32 	%r2421, %r2360;
	mov.u32 	%r2422, %r2361;
	mov.u32 	%r2423, %r2362;
	mov.u32 	%r2425, %r2364;
	mov.u32 	%r2426, %r2365;
	mov.u32 	%r2427, %r2366;
	mov.u32 	%r2428, %r2367;
	mov.u32 	%r2429, %r2368;
	mov.u32 	%r2430, %r2369;
	mov.u32 	%r2431, %r2370;
	mov.u32 	%r2432, %r2371;
	mov.u32 	%r2433, %r2372;
	mov.u32 	%r2434, %r2373;
	mov.u32 	%r2435, %r2374;
	mov.u32 	%r2436, %r2375;
	mov.u32 	%r2437, %r2376;
	mov.u32 	%r2438, %r2377;
	mov.u32 	%r2439, %r2378;
	mov.u32 	%r2440, %r2379;
	mov.u32 	%r2441, %r2380;
	mov.u32 	%r2442, %r2381;
	mov.u32 	%r2443, %r2382;
	mov.u32 	%r2444, %r2383;
	mov.u32 	%r2445, %r2384;
	mov.u32 	%r2446, %r2385;
	mov.u32 	%r2447, %r2386;
	mov.u32 	%r2448, %r2387;
	mov.u32 	%r2449, %r2388;
	mov.u32 	%r2450, %r2389;
	mov.u32 	%r2451, %r2390;
	mov.u32 	%r2452, %r1000;
	mov.u32 	%r2453, %r2391;
	mov.u32 	%r2454, %r2392;
	mov.u32 	%r2455, %r2393;
	@%p542 bra 	$L__BB15_531;
	add.s32 	%r2398, %r69, -1;
	setp.leu.f32 	%p543, %f1163, %f724;
	mov.f32 	%f1189, %f1159;
	mov.f32 	%f1190, %f1160;
	mov.f32 	%f1191, %f1161;
	mov.f32 	%f1192, %f1162;
	mov.f32 	%f1193, %f724;
	mov.f32 	%f1194, %f1163;
	mov.f32 	%f1195, %f1164;
	mov.f32 	%f1196, %f1165;
	mov.f32 	%f1197, %f1166;
	mov.f32 	%f1198, %f1167;
	mov.f32 	%f1199, %f1168;
	mov.f32 	%f1200, %f1169;
	mov.f32 	%f1201, %f1170;
	mov.f32 	%f1202, %f1171;
	mov.f32 	%f1203, %f1172;
	mov.f32 	%f1204, %f1173;
	mov.f32 	%f1205, %f1174;
	mov.f32 	%f1206, %f1175;
	mov.f32 	%f1207, %f1176;
	mov.f32 	%f1208, %f1177;
	mov.f32 	%f1209, %f1178;
	mov.f32 	%f1210, %f1179;
	mov.f32 	%f1211, %f1180;
	mov.f32 	%f1212, %f1181;
	mov.f32 	%f1213, %f1182;
	mov.f32 	%f1214, %f1183;
	mov.f32 	%f1215, %f1184;
	mov.f32 	%f1216, %f1185;
	mov.f32 	%f1217, %f1186;
	mov.f32 	%f1218, %f1187;
	mov.u32 	%r2394, %r2334;
	mov.u32 	%r2395, %r2335;
	mov.u32 	%r2396, %r2336;
	mov.u32 	%r2397, %r2337;
	mov.u32 	%r2399, %r2338;
	mov.u32 	%r2400, %r2339;
	mov.u32 	%r2401, %r2340;
	mov.u32 	%r2402, %r2341;
	mov.u32 	%r2403, %r2342;
	mov.u32 	%r2404, %r2343;
	mov.u32 	%r2405, %r2344;
	mov.u32 	%r2406, %r2345;
	mov.u32 	%r2407, %r2346;
	mov.u32 	%r2408, %r2347;
	mov.u32 	%r2409, %r2348;
	mov.u32 	%r2410, %r2349;
	mov.u32 	%r2411, %r2350;
	mov.u32 	%r2412, %r2351;
	mov.u32 	%r2413, %r2352;
	mov.u32 	%r2414, %r2353;
	mov.u32 	%r2415, %r2354;
	mov.u32 	%r2416, %r2355;
	mov.u32 	%r2417, %r2356;
	mov.u32 	%r2418, %r2357;
	mov.u32 	%r2419, %r2358;
	mov.u32 	%r2420, %r2359;
	mov.u32 	%r2421, %r2360;
	mov.u32 	%r2422, %r2361;
	mov.u32 	%r2423, %r2362;
	mov.u32 	%r2425, %r2364;
	mov.u32 	%r2426, %r2365;
	mov.u32 	%r2427, %r2366;
	mov.u32 	%r2428, %r2367;
	mov.u32 	%r2429, %r2368;
	mov.u32 	%r2430, %r2369;
	mov.u32 	%r2431, %r2370;
	mov.u32 	%r2432, %r2371;
	mov.u32 	%r2433, %r2372;
	mov.u32 	%r2434, %r2373;
	mov.u32 	%r2435, %r2374;
	mov.u32 	%r2436, %r2375;
	mov.u32 	%r2437, %r2376;
	mov.u32 	%r2438, %r2377;
	mov.u32 	%r2439, %r2378;
	mov.u32 	%r2440, %r2379;
	mov.u32 	%r2441, %r2380;
	mov.u32 	%r2442, %r2381;
	mov.u32 	%r2443, %r2382;
	mov.u32 	%r2444, %r2383;
	mov.u32 	%r2445, %r2384;
	mov.u32 	%r2446, %r2385;
	mov.u32 	%r2447, %r2386;
	mov.u32 	%r2448, %r2387;
	mov.u32 	%r2449, %r2388;
	mov.u32 	%r2450, %r2389;
	mov.u32 	%r2451, %r1000;
	mov.u32 	%r2452, %r2390;
	mov.u32 	%r2453, %r2391;
	mov.u32 	%r2454, %r2392;
	mov.u32 	%r2455, %r2393;
	@%p543 bra 	$L__BB15_531;
	add.s32 	%r2399, %r69, -1;
	setp.leu.f32 	%p544, %f1164, %f724;
	mov.f32 	%f1189, %f1159;
	mov.f32 	%f1190, %f1160;
	mov.f32 	%f1191, %f1161;
	mov.f32 	%f1192, %f1162;
	mov.f32 	%f1193, %f1163;
	mov.f32 	%f1194, %f724;
	mov.f32 	%f1195, %f1164;
	mov.f32 	%f1196, %f1165;
	mov.f32 	%f1197, %f1166;
	mov.f32 	%f1198, %f1167;
	mov.f32 	%f1199, %f1168;
	mov.f32 	%f1200, %f1169;
	mov.f32 	%f1201, %f1170;
	mov.f32 	%f1202, %f1171;
	mov.f32 	%f1203, %f1172;
	mov.f32 	%f1204, %f1173;
	mov.f32 	%f1205, %f1174;
	mov.f32 	%f1206, %f1175;
	mov.f32 	%f1207, %f1176;
	mov.f32 	%f1208, %f1177;
	mov.f32 	%f1209, %f1178;
	mov.f32 	%f1210, %f1179;
	mov.f32 	%f1211, %f1180;
	mov.f32 	%f1212, %f1181;
	mov.f32 	%f1213, %f1182;
	mov.f32 	%f1214, %f1183;
	mov.f32 	%f1215, %f1184;
	mov.f32 	%f1216, %f1185;
	mov.f32 	%f1217, %f1186;
	mov.f32 	%f1218, %f1187;
	mov.u32 	%r2394, %r2334;
	mov.u32 	%r2395, %r2335;
	mov.u32 	%r2396, %r2336;
	mov.u32 	%r2397, %r2337;
	mov.u32 	%r2398, %r2338;
	mov.u32 	%r2400, %r2339;
	mov.u32 	%r2401, %r2340;
	mov.u32 	%r2402, %r2341;
	mov.u32 	%r2403, %r2342;
	mov.u32 	%r2404, %r2343;
	mov.u32 	%r2405, %r2344;
	mov.u32 	%r2406, %r2345;
	mov.u32 	%r2407, %r2346;
	mov.u32 	%r2408, %r2347;
	mov.u32 	%r2409, %r2348;
	mov.u32 	%r2410, %r2349;
	mov.u32 	%r2411, %r2350;
	mov.u32 	%r2412, %r2351;
	mov.u32 	%r2413, %r2352;
	mov.u32 	%r2414, %r2353;
	mov.u32 	%r2415, %r2354;
	mov.u32 	%r2416, %r2355;
	mov.u32 	%r2417, %r2356;
	mov.u32 	%r2418, %r2357;
	mov.u32 	%r2419, %r2358;
	mov.u32 	%r2420, %r2359;
	mov.u32 	%r2421, %r2360;
	mov.u32 	%r2422, %r2361;
	mov.u32 	%r2423, %r2362;
	mov.u32 	%r2425, %r2364;
	mov.u32 	%r2426, %r2365;
	mov.u32 	%r2427, %r2366;
	mov.u32 	%r2428, %r2367;
	mov.u32 	%r2429, %r2368;
	mov.u32 	%r2430, %r2369;
	mov.u32 	%r2431, %r2370;
	mov.u32 	%r2432, %r2371;
	mov.u32 	%r2433, %r2372;
	mov.u32 	%r2434, %r2373;
	mov.u32 	%r2435, %r2374;
	mov.u32 	%r2436, %r2375;
	mov.u32 	%r2437, %r2376;
	mov.u32 	%r2438, %r2377;
	mov.u32 	%r2439, %r2378;
	mov.u32 	%r2440, %r2379;
	mov.u32 	%r2441, %r2380;
	mov.u32 	%r2442, %r2381;
	mov.u32 	%r2443, %r2382;
	mov.u32 	%r2444, %r2383;
	mov.u32 	%r2445, %r2384;
	mov.u32 	%r2446, %r2385;
	mov.u32 	%r2447, %r2386;
	mov.u32 	%r2448, %r2387;
	mov.u32 	%r2449, %r2388;
	mov.u32 	%r2450, %r1000;
	mov.u32 	%r2451, %r2389;
	mov.u32 	%r2452, %r2390;
	mov.u32 	%r2453, %r2391;
	mov.u32 	%r2454, %r2392;
	mov.u32 	%r2455, %r2393;
	@%p544 bra 	$L__BB15_531;
	add.s32 	%r2400, %r69, -1;
	setp.leu.f32 	%p545, %f1165, %f724;
	mov.f32 	%f1189, %f1159;
	mov.f32 	%f1190, %f1160;
	mov.f32 	%f1191, %f1161;
	mov.f32 	%f1192, %f1162;
	mov.f32 	%f1193, %f1163;
	mov.f32 	%f1194, %f1164;
	mov.f32 	%f1195, %f724;
	mov.f32 	%f1196, %f1165;
	mov.f32 	%f1197, %f1166;
	mov.f32 	%f1198, %f1167;
	mov.f32 	%f1199, %f1168;
	mov.f32 	%f1200, %f1169;
	mov.f32 	%f1201, %f1170;
	mov.f32 	%f1202, %f1171;
	mov.f32 	%f1203, %f1172;
	mov.f32 	%f1204, %f1173;
	mov.f32 	%f1205, %f1174;
	mov.f32 	%f1206, %f1175;
	mov.f32 	%f1207, %f1176;
	mov.f32 	%f1208, %f1177;
	mov.f32 	%f1209, %f1178;
	mov.f32 	%f1210, %f1179;
	mov.f32 	%f1211, %f1180;
	mov.f32 	%f1212, %f1181;
	mov.f32 	%f1213, %f1182;
	mov.f32 	%f1214, %f1183;
	mov.f32 	%f1215, %f1184;
	mov.f32 	%f1216, %f1185;
	mov.f32 	%f1217, %f1186;
	mov.f32 	%f1218, %f1187;
	mov.u32 	%r2394, %r2334;
	mov.u32 	%r2395, %r2335;
	mov.u32 	%r2396, %r2336;
	mov.u32 	%r2397, %r2337;
	mov.u32 	%r2398, %r2338;
	mov.u32 	%r2399, %r2339;
	mov.u32 	%r2401, %r2340;
	mov.u32 	%r2402, %r2341;
	mov.u32 	%r2403, %r2342;
	mov.u32 	%r2404, %r2343;
	mov.u32 	%r2405, %r2344;
	mov.u32 	%r2406, %r2345;
	mov.u32 	%r2407, %r2346;
	mov.u32 	%r2408, %r2347;
	mov.u32 	%r2409, %r2348;
	mov.u32 	%r2410, %r2349;
	mov.u32 	%r2411, %r2350;
	mov.u32 	%r2412, %r2351;
	mov.u32 	%r2413, %r2352;
	mov.u32 	%r2414, %r2353;
	mov.u32 	%r2415, %r2354;
	mov.u32 	%r2416, %r2355;
	mov.u32 	%r2417, %r2356;
	mov.u32 	%r2418, %r2357;
	mov.u32 	%r2419, %r2358;
	mov.u32 	%r2420, %r2359;
	mov.u32 	%r2421, %r2360;
	mov.u32 	%r2422, %r2361;
	mov.u32 	%r2423, %r2362;
	mov.u32 	%r2425, %r2364;
	mov.u32 	%r2426, %r2365;
	mov.u32 	%r2427, %r2366;
	mov.u32 	%r2428, %r2367;
	mov.u32 	%r2429, %r2368;
	mov.u32 	%r2430, %r2369;
	mov.u32 	%r2431, %r2370;
	mov.u32 	%r2432, %r2371;
	mov.u32 	%r2433, %r2372;
	mov.u32 	%r2434, %r2373;
	mov.u32 	%r2435, %r2374;
	mov.u32 	%r2436, %r2375;
	mov.u32 	%r2437, %r2376;
	mov.u32 	%r2438, %r2377;
	mov.u32 	%r2439, %r2378;
	mov.u32 	%r2440, %r2379;
	mov.u32 	%r2441, %r2380;
	mov.u32 	%r2442, %r2381;
	mov.u32 	%r2443, %r2382;
	mov.u32 	%r2444, %r2383;
	mov.u32 	%r2445, %r2384;
	mov.u32 	%r2446, %r2385;
	mov.u32 	%r2447, %r2386;
	mov.u32 	%r2448, %r2387;
	mov.u32 	%r2449, %r1000;
	mov.u32 	%r2450, %r2388;
	mov.u32 	%r2451, %r2389;
	mov.u32 	%r2452, %r2390;
	mov.u32 	%r2453, %r2391;
	mov.u32 	%r2454, %r2392;
	mov.u32 	%r2455, %r2393;
	@%p545 bra 	$L__BB15_531;
	add.s32 	%r2401, %r69, -1;
	setp.leu.f32 	%p546, %f1166, %f724;
	mov.f32 	%f1189, %f1159;
	mov.f32 	%f1190, %f1160;
	mov.f32 	%f1191, %f1161;
	mov.f32 	%f1192, %f1162;
	mov.f32 	%f1193, %f1163;
	mov.f32 	%f1194, %f1164;
	mov.f32 	%f1195, %f1165;
	mov.f32 	%f1196, %f724;
	mov.f32 	%f1197, %f1166;
	mov.f32 	%f1198, %f1167;
	mov.f32 	%f1199, %f1168;
	mov.f32 	%f1200, %f1169;
	mov.f32 	%f1201, %f1170;
	mov.f32 	%f1202, %f1171;
	mov.f32 	%f1203, %f1172;
	mov.f32 	%f1204, %f1173;
	mov.f32 	%f1205, %f1174;
	mov.f32 	%f1206, %f1175;
	mov.f32 	%f1207, %f1176;
	mov.f32 	%f1208, %f1177;
	mov.f32 	%f1209, %f1178;
	mov.f32 	%f1210, %f1179;
	mov.f32 	%f1211, %f1180;
	mov.f32 	%f1212, %f1181;
	mov.f32 	%f1213, %f1182;
	mov.f32 	%f1214, %f1183;
	mov.f32 	%f1215, %f1184;
	mov.f32 	%f1216, %f1185;
	mov.f32 	%f1217, %f1186;
	mov.f32 	%f1218, %f1187;
	mov.u32 	%r2394, %r2334;
	mov.u32 	%r2395, %r2335;
	mov.u32 	%r2396, %r2336;
	mov.u32 	%r2397, %r2337;
	mov.u32 	%r2398, %r2338;
	mov.u32 	%r2399, %r2339;
	mov.u32 	%r2400, %r2340;
	mov.u32 	%r2402, %r2341;
	mov.u32 	%r2403, %r2342;
	mov.u32 	%r2404, %r2343;
	mov.u32 	%r2405, %r2344;
	mov.u32 	%r2406, %r2345;
	mov.u32 	%r2407, %r2346;
	mov.u32 	%r2408, %r2347;
	mov.u32 	%r2409, %r2348;
	mov.u32 	%r2410, %r2349;
	mov.u32 	%r2411, %r2350;
	mov.u32 	%r2412, %r2351;
	mov.u32 	%r2413, %r2352;
	mov.u32 	%r2414, %r2353;
	mov.u32 	%r2415, %r2354;
	mov.u32 	%r2416, %r2355;
	mov.u32 	%r2417, %r2356;
	mov.u32 	%r2418, %r2357;
	mov.u32 	%r2419, %r2358;
	mov.u32 	%r2420, %r2359;
	mov.u32 	%r2421, %r2360;
	mov.u32 	%r2422, %r2361;
	mov.u32 	%r2423, %r2362;
	mov.u32 	%r2425, %r2364;
	mov.u32 	%r2426, %r2365;
	mov.u32 	%r2427, %r2366;
	mov.u32 	%r2428, %r2367;
	mov.u32 	%r2429, %r2368;
	mov.u32 	%r2430, %r2369;
	mov.u32 	%r2431, %r2370;
	mov.u32 	%r2432, %r2371;
	mov.u32 	%r2433, %r2372;
	mov.u32 	%r2434, %r2373;
	mov.u32 	%r2435, %r2374;
	mov.u32 	%r2436, %r2375;
	mov.u32 	%r2437, %r2376;
	mov.u32 	%r2438, %r2377;
	mov.u32 	%r2439, %r2378;
	mov.u32 	%r2440, %r2379;
	mov.u32 	%r2441, %r2380;
	mov.u32 	%r2442, %r2381;
	mov.u32 	%r2443, %r2382;
	mov.u32 	%r2444, %r2383;
	mov.u32 	%r2445, %r2384;
	mov.u32 	%r2446, %r2385;
	mov.u32 	%r2447, %r2386;
	mov.u32 	%r2448, %r1000;
	mov.u32 	%r2449, %r2387;
	mov.u32 	%r2450, %r2388;
	mov.u32 	%r2451, %r2389;
	mov.u32 	%r2452, %r2390;
	mov.u32 	%r2453, %r2391;
	mov.u32 	%r2454, %r2392;
	mov.u32 	%r2455, %r2393;
	@%p546 bra 	$L__BB15_531;
	add.s32 	%r2402, %r69, -1;
	setp.leu.f32 	%p547, %f1167, %f724;
	mov.f32 	%f1189, %f1159;
	mov.f32 	%f1190, %f1160;
	mov.f32 	%f1191, %f1161;
	mov.f32 	%f1192, %f1162;
	mov.f32 	%f1193, %f1163;
	mov.f32 	%f1194, %f1164;
	mov.f32 	%f1195, %f1165;
	mov.f32 	%f1196, %f1166;
	mov.f32 	%f1197, %f724;
	mov.f32 	%f1198, %f1167;
	mov.f32 	%f1199, %f1168;
	mov.f32 	%f1200, %f1169;
	mov.f32 	%f1201, %f1170;
	mov.f32 	%f1202, %f1171;
	mov.f32 	%f1203, %f1172;
	mov.f32 	%f1204, %f1173;
	mov.f32 	%f1205, %f1174;
	mov.f32 	%f1206, %f1175;
	mov.f32 	%f1207, %f1176;
	mov.f32 	%f1208, %f1177;
	mov.f32 	%f1209, %f1178;
	mov.f32 	%f1210, %f1179;
	mov.f32 	%f1211, %f1180;
	mov.f32 	%f1212, %f1181;
	mov.f32 	%f1213, %f1182;
	mov.f32 	%f1214, %f1183;
	mov.f32 	%f1215, %f1184;
	mov.f32 	%f1216, %f1185;
	mov.f32 	%f1217, %f1186;
	mov.f32 	%f1218, %f1187;
	mov.u32 	%r2394, %r2334;
	mov.u32 	%r2395, %r2335;
	mov.u32 	%r2396, %r2336;
	mov.u32 	%r2397, %r2337;
	mov.u32 	%r2398, %r2338;
	mov.u32 	%r2399, %r2339;
	mov.u32 	%r2400, %r2340;
	mov.u32 	%r2401, %r2341;
	mov.u32 	%r2403, %r2342;
	mov.u32 	%r2404, %r2343;
	mov.u32 	%r2405, %r2344;
	mov.u32 	%r2406, %r2345;
	mov.u32 	%r2407, %r2346;
	mov.u32 	%r2408, %r2347;
	mov.u32 	%r2409, %r2348;
	mov.u32 	%r2410, %r2349;
	mov.u32 	%r2411, %r2350;
	mov.u32 	%r2412, %r2351;
	mov.u32 	%r2413, %r2352;
	mov.u32 	%r2414, %r2353;
	mov.u32 	%r2415, %r2354;
	mov.u32 	%r2416, %r2355;
	mov.u32 	%r2417, %r2356;
	mov.u32 	%r2418, %r2357;
	mov.u32 	%r2419, %r2358;
	mov.u32 	%r2420, %r2359;
	mov.u32 	%r2421, %r2360;
	mov.u32 	%r2422, %r2361;
	mov.u32 	%r2423, %r2362;
	mov.u32 	%r2425, %r2364;
	mov.u32 	%r2426, %r2365;
	mov.u32 	%r2427, %r2366;
	mov.u32 	%r2428, %r2367;
	mov.u32 	%r2429, %r2368;
	mov.u32 	%r2430, %r2369;
	mov.u32 	%r2431, %r2370;
	mov.u32 	%r2432, %r2371;
	mov.u32 	%r2433, %r2372;
	mov.u32 	%r2434, %r2373;
	mov.u32 	%r2435, %r2374;
	mov.u32 	%r2436, %r2375;
	mov.u32 	%r2437, %r2376;
	mov.u32 	%r2438, %r2377;
	mov.u32 	%r2439, %r2378;
	mov.u32 	%r2440, %r2379;
	mov.u32 	%r2441, %r2380;
	mov.u32 	%r2442, %r2381;
	mov.u32 	%r2443, %r2382;
	mov.u32 	%r2444, %r2383;
	mov.u32 	%r2445, %r2384;
	mov.u32 	%r2446, %r2385;
	mov.u32 	%r2447, %r1000;
	mov.u32 	%r2448, %r2386;
	mov.u32 	%r2449, %r2387;
	mov.u32 	%r2450, %r2388;
	mov.u32 	%r2451, %r2389;
	mov.u32 	%r2452, %r2390;
	mov.u32 	%r2453, %r2391;
	mov.u32 	%r2454, %r2392;
	mov.u32 	%r2455, %r2393;
	@%p547 bra 	$L__BB15_531;
	add.s32 	%r2403, %r69, -1;
	setp.leu.f32 	%p548, %f1168, %f724;
	mov.f32 	%f1189, %f1159;
	mov.f32 	%f1190, %f1160;
	mov.f32 	%f1191, %f1161;
	mov.f32 	%f1192, %f1162;
	mov.f32 	%f1193, %f1163;
	mov.f32 	%f1194, %f1164;
	mov.f32 	%f1195, %f1165;
	mov.f32 	%f1196, %f1166;
	mov.f32 	%f1197, %f1167;
	mov.f32 	%f1198, %f724;
	mov.f32 	%f1199, %f1168;
	mov.f32 	%f1200, %f1169;
	mov.f32 	%f1201, %f1170;
	mov.f32 	%f1202, %f1171;
	mov.f32 	%f1203, %f1172;
	mov.f32 	%f1204, %f1173;
	mov.f32 	%f1205, %f1174;
	mov.f32 	%f1206, %f1175;
	mov.f32 	%f1207, %f1176;
	mov.f32 	%f1208, %f1177;
	mov.f32 	%f1209, %f1178;
	mov.f32 	%f1210, %f1179;
	mov.f32 	%f1211, %f1180;
	mov.f32 	%f1212, %f1181;
	mov.f32 	%f1213, %f1182;
	mov.f32 	%f1214, %f1183;
	mov.f32 	%f1215, %f1184;
	mov.f32 	%f1216, %f1185;
	mov.f32 	%f1217, %f1186;
	mov.f32 	%f1218, %f1187;
	mov.u32 	%r2394, %r2334;
	mov.u32 	%r2395, %r2335;
	mov.u32 	%r2396, %r2336;
	mov.u32 	%r2397, %r2337;
	mov.u32 	%r2398, %r2338;
	mov.u32 	%r2399, %r2339;
	mov.u32 	%r2400, %r2340;
	mov.u32 	%r2401, %r2341;
	mov.u32 	%r2402, %r2342;
	mov.u32 	%r2404, %r2343;
	mov.u32 	%r2405, %r2344;
	mov.u32 	%r2406, %r2345;
	mov.u32 	%r2407, %r2346;
	mov.u32 	%r2408, %r2347;
	mov.u32 	%r2409, %r2348;
	mov.u32 	%r2410, %r2349;
	mov.u32 	%r2411, %r2350;
	mov.u32 	%r2412, %r2351;
	mov.u32 	%r2413, %r2352;
	mov.u32 	%r2414, %r2353;
	mov.u32 	%r2415, %r2354;
	mov.u32 	%r2416, %r2355;
	mov.u32 	%r2417, %r2356;
	mov.u32 	%r2418, %r2357;
	mov.u32 	%r2419, %r2358;
	mov.u32 	%r2420, %r2359;
	mov.u32 	%r2421, %r2360;
	mov.u32 	%r2422, %r2361;
	mov.u32 	%r2423, %r2362;
	mov.u32 	%r2425, %r2364;
	mov.u32 	%r2426, %r2365;
	mov.u32 	%r2427, %r2366;
	mov.u32 	%r2428, %r2367;
	mov.u32 	%r2429, %r2368;
	mov.u32 	%r2430, %r2369;
	mov.u32 	%r2431, %r2370;
	mov.u32 	%r2432, %r2371;
	mov.u32 	%r2433, %r2372;
	mov.u32 	%r2434, %r2373;
	mov.u32 	%r2435, %r2374;
	mov.u32 	%r2436, %r2375;
	mov.u32 	%r2437, %r2376;
	mov.u32 	%r2438, %r2377;
	mov.u32 	%r2439, %r2378;
	mov.u32 	%r2440, %r2379;
	mov.u32 	%r2441, %r2380;
	mov.u32 	%r2442, %r2381;
	mov.u32 	%r2443, %r2382;
	mov.u32 	%r2444, %r2383;
	mov.u32 	%r2445, %r2384;
	mov.u32 	%r2446, %r1000;
	mov.u32 	%r2447, %r2385;
	mov.u32 	%r2448, %r2386;
	mov.u32 	%r2449, %r2387;
	mov.u32 	%r2450, %r2388;
	mov.u32 	%r2451, %r2389;
	mov.u32 	%r2452, %r2390;
	mov.u32 	%r2453, %r2391;
	mov.u32 	%r2454, %r2392;
	mov.u32 	%r2455, %r2393;
	@%p548 bra 	$L__BB15_531;
	add.s32 	%r2404, %r69, -1;
	setp.leu.f32 	%p549, %f1169, %f724;
	mov.f32 	%f1189, %f1159;
	mov.f32 	%f1190, %f1160;
	mov.f32 	%f1191, %f1161;
	mov.f32 	%f1192, %f1162;
	mov.f32 	%f1193, %f1163;
	mov.f32 	%f1194, %f1164;
	mov.f32 	%f1195, %f1165;
	mov.f32 	%f1196, %f1166;
	mov.f32 	%f1197, %f1167;
	mov.f32 	%f1198, %f1168;
	mov.f32 	%f1199, %f724;
	mov.f32 	%f1200, %f1169;
	mov.f32 	%f1201, %f1170;
	mov.f32 	%f1202, %f1171;
	mov.f32 	%f1203, %f1172;
	mov.f32 	%f1204, %f1173;
	mov.f32 	%f1205, %f1174;
	mov.f32 	%f1206, %f1175;
	mov.f32 	%f1207, %f1176;
	mov.f32 	%f1208, %f1177;
	mov.f32 	%f1209, %f1178;
	mov.f32 	%f1210, %f1179;
	mov.f32 	%f1211, %f1180;
	mov.f32 	%f1212, %f1181;
	mov.f32 	%f1213, %f1182;
	mov.f32 	%f1214, %f1183;
	mov.f32 	%f1215, %f1184;
	mov.f32 	%f1216, %f1185;
	mov.f32 	%f1217, %f1186;
	mov.f32 	%f1218, %f1187;
	mov.u32 	%r2394, %r2334;
	mov.u32 	%r2395, %r2335;
	mov.u32 	%r2396, %r2336;
	mov.u32 	%r2397, %r2337;
	mov.u32 	%r2398, %r2338;
	mov.u32 	%r2399, %r2339;
	mov.u32 	%r2400, %r2340;
	mov.u32 	%r2401, %r2341;
	mov.u32 	%r2402, %r2342;
	mov.u32 	%r2403, %r2343;
	mov.u32 	%r2405, %r2344;
	mov.u32 	%r2406, %r2345;
	mov.u32 	%r2407, %r2346;
	mov.u32 	%r2408, %r2347;
	mov.u32 	%r2409, %r2348;
	mov.u32 	%r2410, %r2349;
	mov.u32 	%r2411, %r2350;
	mov.u32 	%r2412, %r2351;
	mov.u32 	%r2413, %r2352;
	mov.u32 	%r2414, %r2353;
	mov.u32 	%r2415, %r2354;
	mov.u32 	%r2416, %r2355;
	mov.u32 	%r2417, %r2356;
	mov.u32 	%r2418, %r2357;
	mov.u32 	%r2419, %r2358;
	mov.u32 	%r2420, %r2359;
	mov.u32 	%r2421, %r2360;
	mov.u32 	%r2422, %r2361;
	mov.u32 	%r2423, %r2362;
	mov.u32 	%r2425, %r2364;
	mov.u32 	%r2426, %r2365;
	mov.u32 	%r2427, %r2366;
	mov.u32 	%r2428, %r2367;
	mov.u32 	%r2429, %r2368;
	mov.u32 	%r2430, %r2369;
	mov.u32 	%r2431, %r2370;
	mov.u32 	%r2432, %r2371;
	mov.u32 	%r2433, %r2372;
	mov.u32 	%r2434, %r2373;
	mov.u32 	%r2435, %r2374;
	mov.u32 	%r2436, %r2375;
	mov.u32 	%r2437, %r2376;
	mov.u32 	%r2438, %r2377;
	mov.u32 	%r2439, %r2378;
	mov.u32 	%r2440, %r2379;
	mov.u32 	%r2441, %r2380;
	mov.u32 	%r2442, %r2381;
	mov.u32 	%r2443, %r2382;
	mov.u32 	%r2444, %r2383;
	mov.u32 	%r2445, %r1000;
	mov.u32 	%r2446, %r2384;
	mov.u32 	%r2447, %r2385;
	mov.u32 	%r2448, %r2386;
	mov.u32 	%r2449, %r2387;
	mov.u32 	%r2450, %r2388;
	mov.u32 	%r2451, %r2389;
	mov.u32 	%r2452, %r2390;
	mov.u32 	%r2453, %r2391;
	mov.u32 	%r2454, %r2392;
	mov.u32 	%r2455, %r2393;
	@%p549 bra 	$L__BB15_531;
	add.s32 	%r2405, %r69, -1;
	setp.leu.f32 	%p550, %f1170, %f724;
	mov.f32 	%f1189, %f1159;
	mov.f32 	%f1190, %f1160;
	mov.f32 	%f1191, %f1161;
	mov.f32 	%f1192, %f1162;
	mov.f32 	%f1193, %f1163;
	mov.f32 	%f1194, %f1164;
	mov.f32 	%f1195, %f1165;
	mov.f32 	%f1196, %f1166;
	mov.f32 	%f1197, %f1167;
	mov.f32 	%f1198, %f1168;
	mov.f32 	%f1199, %f1169;
	mov.f32 	%f1200, %f724;
	mov.f32 	%f1201, %f1170;
	mov.f32 	%f1202, %f1171;
	mov.f32 	%f1203, %f1172;
	mov.f32 	%f1204, %f1173;
	mov.f32 	%f1205, %f1174;
	mov.f32 	%f1206, %f1175;
	mov.f32 	%f1207, %f1176;
	mov.f32 	%f1208, %f1177;
	mov.f32 	%f1209, %f1178;
	mov.f32 	%f1210, %f1179;
	mov.f32 	%f1211, %f1180;
	mov.f32 	%f1212, %f1181;
	mov.f32 	%f1213, %f1182;
	mov.f32 	%f1214, %f1183;
	mov.f32 	%f1215, %f1184;
	mov.f32 	%f1216, %f1185;
	mov.f32 	%f1217, %f1186;
	mov.f32 	%f1218, %f1187;
	mov.u32 	%r2394, %r2334;
	mov.u32 	%r2395, %r2335;
	mov.u32 	%r2396, %r2336;
	mov.u32 	%r2397, %r2337;
	mov.u32 	%r2398, %r2338;
	mov.u32 	%r2399, %r2339;
	mov.u32 	%r2400, %r2340;
	mov.u32 	%r2401, %r2341;
	mov.u32 	%r2402, %r2342;
	mov.u32 	%r2403, %r2343;
	mov.u32 	%r2404, %r2344;
	mov.u32 	%r2406, %r2345;
	mov.u32 	%r2407, %r2346;
	mov.u32 	%r2408, %r2347;
	mov.u32 	%r2409, %r2348;
	mov.u32 	%r2410, %r2349;
	mov.u32 	%r2411, %r2350;
	mov.u32 	%r2412, %r2351;
	mov.u32 	%r2413, %r2352;
	mov.u32 	%r2414, %r2353;
	mov.u32 	%r2415, %r2354;
	mov.u32 	%r2416, %r2355;
	mov.u32 	%r2417, %r2356;
	mov.u32 	%r2418, %r2357;
	mov.u32 	%r2419, %r2358;
	mov.u32 	%r2420, %r2359;
	mov.u32 	%r2421, %r2360;
	mov.u32 	%r2422, %r2361;
	mov.u32 	%r2423, %r2362;
	mov.u32 	%r2425, %r2364;
	mov.u32 	%r2426, %r2365;
	mov.u32 	%r2427, %r2366;
	mov.u32 	%r2428, %r2367;
	mov.u32 	%r2429, %r2368;
	mov.u32 	%r2430, %r2369;
	mov.u32 	%r2431, %r2370;
	mov.u32 	%r2432, %r2371;
	mov.u32 	%r2433, %r2372;
	mov.u32 	%r2434, %r2373;
	mov.u32 	%r2435, %r2374;
	mov.u32 	%r2436, %r2375;
	mov.u32 	%r2437, %r2376;
	mov.u32 	%r2438, %r2377;
	mov.u32 	%r2439, %r2378;
	mov.u32 	%r2440, %r2379;
	mov.u32 	%r2441, %r2380;
	mov.u32 	%r2442, %r2381;
	mov.u32 	%r2443, %r2382;
	mov.u32 	%r2444, %r1000;
	mov.u32 	%r2445, %r2383;
	mov.u32 	%r2446, %r2384;
	mov.u32 	%r2447, %r2385;
	mov.u32 	%r2448, %r2386;
	mov.u32 	%r2449, %r2387;
	mov.u32 	%r2450, %r2388;
	mov.u32 	%r2451, %r2389;
	mov.u32 	%r2452, %r2390;
	mov.u32 	%r2453, %r2391;
	mov.u32 	%r2454, %r2392;
	mov.u32 	%r2455, %r2393;
	@%p550 bra 	$L__BB15_531;
	add.s32 	%r2406, %r69, -1;
	setp.leu.f32 	%p551, %f1171, %f724;
	mov.f32 	%f1189, %f1159;
	mov.f32 	%f1190, %f1160;
	mov.f32 	%f1191, %f1161;
	mov.f32 	%f1192, %f1162;
	mov.f32 	%f1193, %f1163;
	mov.f32 	%f1194, %f1164;
	mov.f32 	%f1195, %f1165;
	mov.f32 	%f1196, %f1166;
	mov.f32 	%f1197, %f1167;
	mov.f32 	%f1198, %f1168;
	mov.f32 	%f1199, %f1169;
	mov.f32 	%f1200, %f1170;
	mov.f32 	%f1201, %f724;
	mov.f32 	%f1202, %f1171;
	mov.f32 	%f1203, %f1172;
	mov.f32 	%f1204, %f1173;
	mov.f32 	%f1205, %f1174;
	mov.f32 	%f1206, %f1175;
	mov.f32 	%f1207, %f1176;
	mov.f32 	%f1208, %f1177;
	mov.f32 	%f1209, %f1178;
	mov.f32 	%f1210, %f1179;
	mov.f32 	%f1211, %f1180;
	mov.f32 	%f1212, %f1181;
	mov.f32 	%f1213, %f1182;
	mov.f32 	%f1214, %f1183;
	mov.f32 	%f1215, %f1184;
	mov.f32 	%f1216, %f1185;
	mov.f32 	%f1217, %f1186;
	mov.f32 	%f1218, %f1187;
	mov.u32 	%r2394, %r2334;
	mov.u32 	%r2395, %r2335;
	mov.u32 	%r2396, %r2336;
	mov.u32 	%r2397, %r2337;
	mov.u32 	%r2398, %r2338;
	mov.u32 	%r2399, %r2339;
	mov.u32 	%r2400, %r2340;
	mov.u32 	%r2401, %r2341;
	mov.u32 	%r2402, %r2342;
	mov.u32 	%r2403, %r2343;
	mov.u32 	%r2404, %r2344;
	mov.u32 	%r2405, %r2345;
	mov.u32 	%r2407, %r2346;
	mov.u32 	%r2408, %r2347;
	mov.u32 	%r2409, %r2348;
	mov.u32 	%r2410, %r2349;
	mov.u32 	%r2411, %r2350;
	mov.u32 	%r2412, %r2351;
	mov.u32 	%r2413, %r2352;
	mov.u32 	%r2414, %r2353;
	mov.u32 	%r2415, %r2354;
	mov.u32 	%r2416, %r2355;
	mov.u32 	%r2417, %r2356;
	mov.u32 	%r2418, %r2357;
	mov.u32 	%r2419, %r2358;
	mov.u32 	%r2420, %r2359;
	mov.u32 	%r2421, %r2360;
	mov.u32 	%r2422, %r2361;
	mov.u32 	%r2423, %r2362;
	mov.u32 	%r2425, %r2364;
	mov.u32 	%r2426, %r2365;
	mov.u32 	%r2427, %r2366;
	mov.u32 	%r2428, %r2367;
	mov.u32 	%r2429, %r2368;
	mov.u32 	%r2430, %r2369;
	mov.u32 	%r2431, %r2370;
	mov.u32 	%r2432, %r2371;
	mov.u32 	%r2433, %r2372;
	mov.u32 	%r2434, %r2373;
	mov.u32 	%r2435, %r2374;
	mov.u32 	%r2436, %r2375;
	mov.u32 	%r2437, %r2376;
	mov.u32 	%r2438, %r2377;
	mov.u32 	%r2439, %r2378;
	mov.u32 	%r2440, %r2379;
	mov.u32 	%r2441, %r2380;
	mov.u32 	%r2442, %r2381;
	mov.u32 	%r2443, %r1000;
	mov.u32 	%r2444, %r2382;
	mov.u32 	%r2445, %r2383;
	mov.u32 	%r2446, %r2384;
	mov.u32 	%r2447, %r2385;
	mov.u32 	%r2448, %r2386;
	mov.u32 	%r2449, %r2387;
	mov.u32 	%r2450, %r2388;
	mov.u32 	%r2451, %r2389;
	mov.u32 	%r2452, %r2390;
	mov.u32 	%r2453, %r2391;
	mov.u32 	%r2454, %r2392;
	mov.u32 	%r2455, %r2393;
	@%p551 bra 	$L__BB15_531;
	add.s32 	%r2407, %r69, -1;
	setp.leu.f32 	%p552, %f1172, %f724;
	mov.f32 	%f1189, %f1159;
	mov.f32 	%f1190, %f1160;
	mov.f32 	%f1191, %f1161;
	mov.f32 	%f1192, %f1162;
	mov.f32 	%f1193, %f1163;
	mov.f32 	%f1194, %f1164;
	mov.f32 	%f1195, %f1165;
	mov.f32 	%f1196, %f1166;
	mov.f32 	%f1197, %f1167;
	mov.f32 	%f1198, %f1168;
	mov.f32 	%f1199, %f1169;
	mov.f32 	%f1200, %f1170;
	mov.f32 	%f1201, %f1171;
	mov.f32 	%f1202, %f724;
	mov.f32 	%f1203, %f1172;
	mov.f32 	%f1204, %f1173;
	mov.f32 	%f1205, %f1174;
	mov.f32 	%f1206, %f1175;
	mov.f32 	%f1207, %f1176;
	mov.f32 	%f1208, %f1177;
	mov.f32 	%f1209, %f1178;
	mov.f32 	%f1210, %f1179;
	mov.f32 	%f1211, %f1180;
	mov.f32 	%f1212, %f1181;
	mov.f32 	%f1213, %f1182;
	mov.f32 	%f1214, %f1183;
	mov.f32 	%f1215, %f1184;
	mov.f32 	%f1216, %f1185;
	mov.f32 	%f1217, %f1186;
	mov.f32 	%f1218, %f1187;
	mov.u32 	%r2394, %r2334;
	mov.u32 	%r2395, %r2335;
	mov.u32 	%r2396, %r2336;
	mov.u32 	%r2397, %r2337;
	mov.u32 	%r2398, %r2338;
	mov.u32 	%r2399, %r2339;
	mov.u32 	%r2400, %r2340;
	mov.u32 	%r2401, %r2341;
	mov.u32 	%r2402, %r2342;
	mov.u32 	%r2403, %r2343;
	mov.u32 	%r2404, %r2344;
	mov.u32 	%r2405, %r2345;
	mov.u32 	%r2406, %r2346;
	mov.u32 	%r2408, %r2347;
	mov.u32 	%r2409, %r2348;
	mov.u32 	%r2410, %r2349;
	mov.u32 	%r2411, %r2350;
	mov.u32 	%r2412, %r2351;
	mov.u32 	%r2413, %r2352;
	mov.u32 	%r2414, %r2353;
	mov.u32 	%r2415, %r2354;
	mov.u32 	%r2416, %r2355;
	mov.u32 	%r2417, %r2356;
	mov.u32 	%r2418, %r2357;
	mov.u32 	%r2419, %r2358;
	mov.u32 	%r2420, %r2359;
	mov.u32 	%r2421, %r2360;
	mov.u32 	%r2422, %r2361;
	mov.u32 	%r2423, %r2362;
	mov.u32 	%r2425, %r2364;
	mov.u32 	%r2426, %r2365;
	mov.u32 	%r2427, %r2366;
	mov.u32 	%r2428, %r2367;
	mov.u32 	%r2429, %r2368;
	mov.u32 	%r2430, %r2369;
	mov.u32 	%r2431, %r2370;
	mov.u32 	%r2432, %r2371;
	mov.u32 	%r2433, %r2372;
	mov.u32 	%r2434, %r2373;
	mov.u32 	%r2435, %r2374;
	mov.u32 	%r2436, %r2375;
	mov.u32 	%r2437, %r2376;
	mov.u32 	%r2438, %r2377;
	mov.u32 	%r2439, %r2378;
	mov.u32 	%r2440, %r2379;
	mov.u32 	%r2441, %r2380;
	mov.u32 	%r2442, %r1000;
	mov.u32 	%r2443, %r2381;
	mov.u32 	%r2444, %r2382;
	mov.u32 	%r2445, %r2383;
	mov.u32 	%r2446, %r2384;
	mov.u32 	%r2447, %r2385;
	mov.u32 	%r2448, %r2386;
	mov.u32 	%r2449, %r2387;
	mov.u32 	%r2450, %r2388;
	mov.u32 	%r2451, %r2389;
	mov.u32 	%r2452, %r2390;
	mov.u32 	%r2453, %r2391;
	mov.u32 	%r2454, %r2392;
	mov.u32 	%r2455, %r2393;
	@%p552 bra 	$L__BB15_531;
	add.s32 	%r2408, %r69, -1;
	setp.leu.f32 	%p553, %f1173, %f724;
	mov.f32 	%f1189, %f1159;
	mov.f32 	%f1190, %f1160;
	mov.f32 	%f1191, %f1161;
	mov.f32 	%f1192, %f1162;
	mov.f32 	%f1193, %f1163;
	mov.f32 	%f1194, %f1164;
	mov.f32 	%f1195, %f1165;
	mov.f32 	%f1196, %f1166;
	mov.f32 	%f1197, %f1167;
	mov.f32 	%f1198, %f1168;
	mov.f32 	%f1199, %f1169;
	mov.f32 	%f1200, %f1170;
	mov.f32 	%f1201, %f1171;
	mov.f32 	%f1202, %f1172;
	mov.f32 	%f1203, %f724;
	mov.f32 	%f1204, %f1173;
	mov.f32 	%f1205, %f1174;
	mov.f32 	%f1206, %f1175;
	mov.f32 	%f1207, %f1176;
	mov.f32 	%f1208, %f1177;
	mov.f32 	%f1209, %f1178;
	mov.f32 	%f1210, %f1179;
	mov.f32 	%f1211, %f1180;
	mov.f32 	%f1212, %f1181;
	mov.f32 	%f1213, %f1182;
	mov.f32 	%f1214, %f1183;
	mov.f32 	%f1215, %f1184;
	mov.f32 	%f1216, %f1185;
	mov.f32 	%f1217, %f1186;
	mov.f32 	%f1218, %f1187;
	mov.u32 	%r2394, %r2334;
	mov.u32 	%r2395, %r2335;
	mov.u32 	%r2396, %r2336;
	mov.u32 	%r2397, %r2337;
	mov.u32 	%r2398, %r2338;
	mov.u32 	%r2399, %r2339;
	mov.u32 	%r2400, %r2340;
	mov.u32 	%r2401, %r2341;
	mov.u32 	%r2402, %r2342;
	mov.u32 	%r2403, %r2343;
	mov.u32 	%r2404, %r2344;
	mov.u32 	%r2405, %r2345;
	mov.u32 	%r2406, %r2346;
	mov.u32 	%r2407, %r2347;
	mov.u32 	%r2409, %r2348;
	mov.u32 	%r2410, %r2349;
	mov.u32 	%r2411, %r2350;
	mov.u32 	%r2412, %r2351;
	mov.u32 	%r2413, %r2352;
	mov.u32 	%r2414, %r2353;
	mov.u32 	%r2415, %r2354;
	mov.u32 	%r2416, %r2355;
	mov.u32 	%r2417, %r2356;
	mov.u32 	%r2418, %r2357;
	mov.u32 	%r2419, %r2358;
	mov.u32 	%r2420, %r2359;
	mov.u32 	%r2421, %r2360;
	mov.u32 	%r2422, %r2361;
	mov.u32 	%r2423, %r2362;
	mov.u32 	%r2425, %r2364;
	mov.u32 	%r2426, %r2365;
	mov.u32 	%r2427, %r2366;
	mov.u32 	%r2428, %r2367;
	mov.u32 	%r2429, %r2368;
	mov.u32 	%r2430, %r2369;
	mov.u32 	%r2431, %r2370;
	mov.u32 	%r2432, %r2371;
	mov.u32 	%r2433, %r2372;
	mov.u32 	%r2434, %r2373;
	mov.u32 	%r2435, %r2374;
	mov.u32 	%r2436, %r2375;
	mov.u32 	%r2437, %r2376;
	mov.u32 	%r2438, %r2377;
	mov.u32 	%r2439, %r2378;
	mov.u32 	%r2440, %r2379;
	mov.u32 	%r2441, %r1000;
	mov.u32 	%r2442, %r2380;
	mov.u32 	%r2443, %r2381;
	mov.u32 	%r2444, %r2382;
	mov.u32 	%r2445, %r2383;
	mov.u32 	%r2446, %r2384;
	mov.u32 	%r2447, %r2385;
	mov.u32 	%r2448, %r2386;
	mov.u32 	%r2449, %r2387;
	mov.u32 	%r2450, %r2388;
	mov.u32 	%r2451, %r2389;
	mov.u32 	%r2452, %r2390;
	mov.u32 	%r2453, %r2391;
	mov.u32 	%r2454, %r2392;
	mov.u32 	%r2455, %r2393;
	@%p553 bra 	$L__BB15_531;
	add.s32 	%r2409, %r69, -1;
	setp.leu.f32 	%p554, %f1174, %f724;
	mov.f32 	%f1189, %f1159;
	mov.f32 	%f1190, %f1160;
	mov.f32 	%f1191, %f1161;
	mov.f32 	%f1192, %f1162;
	mov.f32 	%f1193, %f1163;
	mov.f32 	%f1194, %f1164;
	mov.f32 	%f1195, %f1165;
	mov.f32 	%f1196, %f1166;
	mov.f32 	%f1197, %f1167;
	mov.f32 	%f1198, %f1168;
	mov.f32 	%f1199, %f1169;
	mov.f32 	%f1200, %f1170;
	mov.f32 	%f1201, %f1171;
	mov.f32 	%f1202, %f1172;
	mov.f32 	%f1203, %f1173;
	mov.f32 	%f1204, %f724;
	mov.f32 	%f1205, %f1174;
	mov.f32 	%f1206, %f1175;
	mov.f32 	%f1207, %f1176;
	mov.f32 	%f1208, %f1177;
	mov.f32 	%f1209, %f1178;
	mov.f32 	%f1210, %f1179;
	mov.f32 	%f1211, %f1180;
	mov.f32 	%f1212, %f1181;
	mov.f32 	%f1213, %f1182;
	mov.f32 	%f1214, %f1183;
	mov.f32 	%f1215, %f1184;
	mov.f32 	%f1216, %f1185;
	mov.f32 	%f1217, %f1186;
	mov.f32 	%f1218, %f1187;
	mov.u32 	%r2394, %r2334;
	mov.u32 	%r2395, %r2335;
	mov.u32 	%r2396, %r2336;
	mov.u32 	%r2397, %r2337;
	mov.u32 	%r2398, %r2338;
	mov.u32 	%r2399, %r2339;
	mov.u32 	%r2400, %r2340;
	mov.u32 	%r2401, %r2341;
	mov.u32 	%r2402, %r2342;
	mov.u32 	%r2403, %r2343;
	mov.u32 	%r2404, %r2344;
	mov.u32 	%r2405, %r2345;
	mov.u32 	%r2406, %r2346;
	mov.u32 	%r2407, %r2347;
	mov.u32 	%r2408, %r2348;
	mov.u32 	%r2410, %r2349;
	mov.u32 	%r2411, %r2350;
	mov.u32 	%r2412, %r2351;
	mov.u32 	%r2413, %r2352;
	mov.u32 	%r2414, %r2353;
	mov.u32 	%r2415, %r2354;
	mov.u32 	%r2416, %r2355;
	mov.u32 	%r2417, %r2356;
	mov.u32 	%r2418, %r2357;
	mov.u32 	%r2419, %r2358;
	mov.u32 	%r2420, %r2359;
	mov.u32 	%r2421, %r2360;
	mov.u32 	%r2422, %r2361;
	mov.u32 	%r2423, %r2362;
	mov.u32 	%r2425, %r2364;
	mov.u32 	%r2426, %r2365;
	mov.u32 	%r2427, %r2366;
	mov.u32 	%r2428, %r2367;
	mov.u32 	%r2429, %r2368;
	mov.u32 	%r2430, %r2369;
	mov.u32 	%r2431, %r2370;
	mov.u32 	%r2432, %r2371;
	mov.u32 	%r2433, %r2372;
	mov.u32 	%r2434, %r2373;
	mov.u32 	%r2435, %r2374;
	mov.u32 	%r2436, %r2375;
	mov.u32 	%r2437, %r2376;
	mov.u32 	%r2438, %r2377;
	mov.u32 	%r2439, %r2378;
	mov.u32 	%r2440, %r1000;
	mov.u32 	%r2441, %r2379;
	mov.u32 	%r2442, %r2380;
	mov.u32 	%r2443, %r2381;
	mov.u32 	%r2444, %r2382;
	mov.u32 	%r2445, %r2383;
	mov.u32 	%r2446, %r2384;
	mov.u32 	%r2447, %r2385;
	mov.u32 	%r2448, %r2386;
	mov.u32 	%r2449, %r2387;
	mov.u32 	%r2450, %r2388;
	mov.u32 	%r2451, %r2389;
	mov.u32 	%r2452, %r2390;
	mov.u32 	%r2453, %r2391;
	mov.u32 	%r2454, %r2392;
	mov.u32 	%r2455, %r2393;
	@%p554 bra 	$L__BB15_531;
	add.s32 	%r2410, %r69, -1;
	setp.leu.f32 	%p555, %f1175, %f724;
	mov.f32 	%f1189, %f1159;
	mov.f32 	%f1190, %f1160;
	mov.f32 	%f1191, %f1161;
	mov.f32 	%f1192, %f1162;
	mov.f32 	%f1193, %f1163;
	mov.f32 	%f1194, %f1164;
	mov.f32 	%f1195, %f1165;
	mov.f32 	%f1196, %f1166;
	mov.f32 	%f1197, %f1167;
	mov.f32 	%f1198, %f1168;
	mov.f32 	%f1199, %f1169;
	mov.f32 	%f1200, %f1170;
	mov.f32 	%f1201, %f1171;
	mov.f32 	%f1202, %f1172;
	mov.f32 	%f1203, %f1173;
	mov.f32 	%f1204, %f1174;
	mov.f32 	%f1205, %f724;
	mov.f32 	%f1206, %f1175;
	mov.f32 	%f1207, %f1176;
	mov.f32 	%f1208, %f1177;
	mov.f32 	%f1209, %f1178;
	mov.f32 	%f1210, %f1179;
	mov.f32 	%f1211, %f1180;
	mov.f32 	%f1212, %f1181;
	mov.f32 	%f1213, %f1182;
	mov.f32 	%f1214, %f1183;
	mov.f32 	%f1215, %f1184;
	mov.f32 	%f1216, %f1185;
	mov.f32 	%f1217, %f1186;
	mov.f32 	%f1218, %f1187;
	mov.u32 	%r2394, %r2334;
	mov.u32 	%r2395, %r2335;
	mov.u32 	%r2396, %r2336;
	mov.u32 	%r2397, %r2337;
	mov.u32 	%r2398, %r2338;
	mov.u32 	%r2399, %r2339;
	mov.u32 	%r2400, %r2340;
	mov.u32 	%r2401, %r2341;
	mov.u32 	%r2402, %r2342;
	mov.u32 	%r2403, %r2343;
	mov.u32 	%r2404, %r2344;
	mov.u32 	%r2405, %r2345;
	mov.u32 	%r2406, %r2346;
	mov.u32 	%r2407, %r2347;
	mov.u32 	%r2408, %r2348;
	mov.u32 	%r2409, %r2349;
	mov.u32 	%r2411, %r2350;
	mov.u32 	%r2412, %r2351;
	mov.u32 	%r2413, %r2352;
	mov.u32 	%r2414, %r2353;
	mov.u32 	%r2415, %r2354;
	mov.u32 	%r2416, %r2355;
	mov.u32 	%r2417, %r2356;
	mov.u32 	%r2418, %r2357;
	mov.u32 	%r2419, %r2358;
	mov.u32 	%r2420, %r2359;
	mov.u32 	%r2421, %r2360;
	mov.u32 	%r2422, %r2361;
	mov.u32 	%r2423, %r2362;
	mov.u32 	%r2425, %r2364;
	mov.u32 	%r2426, %r2365;
	mov.u32 	%r2427, %r2366;
	mov.u32 	%r2428, %r2367;
	mov.u32 	%r2429, %r2368;
	mov.u32 	%r2430, %r2369;
	mov.u32 	%r2431, %r2370;
	mov.u32 	%r2432, %r2371;
	mov.u32 	%r2433, %r2372;
	mov.u32 	%r2434, %r2373;
	mov.u32 	%r2435, %r2374;
	mov.u32 	%r2436, %r2375;
	mov.u32 	%r2437, %r2376;
	mov.u32 	%r2438, %r2377;
	mov.u32 	%r2439, %r1000;
	mov.u32 	%r2440, %r2378;
	mov.u32 	%r2441, %r2379;
	mov.u32 	%r2442, %r2380;
	mov.u32 	%r2443, %r2381;
	mov.u32 	%r2444, %r2382;
	mov.u32 	%r2445, %r2383;
	mov.u32 	%r2446, %r2384;
	mov.u32 	%r2447, %r2385;
	mov.u32 	%r2448, %r2386;
	mov.u32 	%r2449, %r2387;
	mov.u32 	%r2450, %r2388;
	mov.u32 	%r2451, %r2389;
	mov.u32 	%r2452, %r2390;
	mov.u32 	%r2453, %r2391;
	mov.u32 	%r2454, %r2392;
	mov.u32 	%r2455, %r2393;
	@%p555 bra 	$L__BB15_531;
	add.s32 	%r2411, %r69, -1;
	setp.leu.f32 	%p556, %f1176, %f724;
	mov.f32 	%f1189, %f1159;
	mov.f32 	%f1190, %f1160;
	mov.f32 	%f1191, %f1161;
	mov.f32 	%f1192, %f1162;
	mov.f32 	%f1193, %f1163;
	mov.f32 	%f1194, %f1164;
	mov.f32 	%f1195, %f1165;
	mov.f32 	%f1196, %f1166;
	mov.f32 	%f1197, %f1167;
	mov.f32 	%f1198, %f1168;
	mov.f32 	%f1199, %f1169;
	mov.f32 	%f1200, %f1170;
	mov.f32 	%f1201, %f1171;
	mov.f32 	%f1202, %f1172;
	mov.f32 	%f1203, %f1173;
	mov.f32 	%f1204, %f1174;
	mov.f32 	%f1205, %f1175;
	mov.f32 	%f1206, %f724;
	mov.f32 	%f1207, %f1176;
	mov.f32 	%f1208, %f1177;
	mov.f32 	%f1209, %f1178;
	mov.f32 	%f1210, %f1179;
	mov.f32 	%f1211, %f1180;
	mov.f32 	%f1212, %f1181;
	mov.f32 	%f1213, %f1182;
	mov.f32 	%f1214, %f1183;
	mov.f32 	%f1215, %f1184;
	mov.f32 	%f1216, %f1185;
	mov.f32 	%f1217, %f1186;
	mov.f32 	%f1218, %f1187;
	mov.u32 	%r2394, %r2334;
	mov.u32 	%r2395, %r2335;
	mov.u32 	%r2396, %r2336;
	mov.u32 	%r2397, %r2337;
	mov.u32 	%r2398, %r2338;
	mov.u32 	%r2399, %r2339;
	mov.u32 	%r2400, %r2340;
	mov.u32 	%r2401, %r2341;
	mov.u32 	%r2402, %r2342;
	mov.u32 	%r2403, %r2343;
	mov.u32 	%r2404, %r2344;
	mov.u32 	%r2405, %r2345;
	mov.u32 	%r2406, %r2346;
	mov.u32 	%r2407, %r2347;
	mov.u32 	%r2408, %r2348;
	mov.u32 	%r2409, %r2349;
	mov.u32 	%r2410, %r2350;
	mov.u32 	%r2412, %r2351;
	mov.u32 	%r2413, %r2352;
	mov.u32 	%r2414, %r2353;
	mov.u32 	%r2415, %r2354;
	mov.u32 	%r2416, %r2355;
	mov.u32 	%r2417, %r2356;
	mov.u32 	%r2418, %r2357;
	mov.u32 	%r2419, %r2358;
	mov.u32 	%r2420, %r2359;
	mov.u32 	%r2421, %r2360;
	mov.u32 	%r2422, %r2361;
	mov.u32 	%r2423, %r2362;
	mov.u32 	%r2425, %r2364;
	mov.u32 	%r2426, %r2365;
	mov.u32 	%r2427, %r2366;
	mov.u32 	%r2428, %r2367;
	mov.u32 	%r2429, %r2368;
	mov.u32 	%r2430, %r2369;
	mov.u32 	%r2431, %r2370;
	mov.u32 	%r2432, %r2371;
	mov.u32 	%r2433, %r2372;
	mov.u32 	%r2434, %r2373;
	mov.u32 	%r2435, %r2374;
	mov.u32 	%r2436, %r2375;
	mov.u32 	%r2437, %r2376;
	mov.u32 	%r2438, %r1000;
	mov.u32 	%r2439, %r2377;
	mov.u32 	%r2440, %r2378;
	mov.u32 	%r2441, %r2379;
	mov.u32 	%r2442, %r2380;
	mov.u32 	%r2443, %r2381;
	mov.u32 	%r2444, %r2382;
	mov.u32 	%r2445, %r2383;
	mov.u32 	%r2446, %r2384;
	mov.u32 	%r2447, %r2385;
	mov.u32 	%r2448, %r2386;
	mov.u32 	%r2449, %r2387;
	mov.u32 	%r2450, %r2388;
	mov.u32 	%r2451, %r2389;
	mov.u32 	%r2452, %r2390;
	mov.u32 	%r2453, %r2391;
	mov.u32 	%r2454, %r2392;
	mov.u32 	%r2455, %r2393;
	@%p556 bra 	$L__BB15_531;
	add.s32 	%r2412, %r69, -1;
	setp.leu.f32 	%p557, %f1177, %f724;
	mov.f32 	%f1189, %f1159;
	mov.f32 	%f1190, %f1160;
	mov.f32 	%f1191, %f1161;
	mov.f32 	%f1192, %f1162;
	mov.f32 	%f1193, %f1163;
	mov.f32 	%f1194, %f1164;
	mov.f32 	%f1195, %f1165;
	mov.f32 	%f1196, %f1166;
	mov.f32 	%f1197, %f1167;
	mov.f32 	%f1198, %f1168;
	mov.f32 	%f1199, %f1169;
	mov.f32 	%f1200, %f1170;
	mov.f32 	%f1201, %f1171;
	mov.f32 	%f1202, %f1172;
	mov.f32 	%f1203, %f1173;
	mov.f32 	%f1204, %f1174;
	mov.f32 	%f1205, %f1175;
	mov.f32 	%f1206, %f1176;
	mov.f32 	%f1207, %f724;
	mov.f32 	%f1208, %f1177;
	mov.f32 	%f1209, %f1178;
	mov.f32 	%f1210, %f1179;
	mov.f32 	%f1211, %f1180;
	mov.f32 	%f1212, %f1181;
	mov.f32 	%f1213, %f1182;
	mov.f32 	%f1214, %f1183;
	mov.f32 	%f1215, %f1184;
	mov.f32 	%f1216, %f1185;
	mov.f32 	%f1217, %f1186;
	mov.f32 	%f1218, %f1187;
	mov.u32 	%r2394, %r2334;
	mov.u32 	%r2395, %r2335;
	mov.u32 	%r2396, %r2336;
	mov.u32 	%r2397, %r2337;
	mov.u32 	%r2398, %r2338;
	mov.u32 	%r2399, %r2339;
	mov.u32 	%r2400, %r2340;
	mov.u32 	%r2401, %r2341;
	mov.u32 	%r2402, %r2342;
	mov.u32 	%r2403, %r2343;
	mov.u32 	%r2404, %r2344;
	mov.u32 	%r2405, %r2345;
	mov.u32 	%r2406, %r2346;
	mov.u32 	%r2407, %r2347;
	mov.u32 	%r2408, %r2348;
	mov.u32 	%r2409, %r2349;
	mov.u32 	%r2410, %r2350;
	mov.u32 	%r2411, %r2351;
	mov.u32 	%r2413, %r2352;
	mov.u32 	%r2414, %r2353;
	mov.u32 	%r2415, %r2354;
	mov.u32 	%r2416, %r2355;
	mov.u32 	%r2417, %r2356;
	mov.u32 	%r2418, %r2357;
	mov.u32 	%r2419, %r2358;
	mov.u32 	%r2420, %r2359;
	mov.u32 	%r2421, %r2360;
	mov.u32 	%r2422, %r2361;
	mov.u32 	%r2423, %r2362;
	mov.u32 	%r2425, %r2364;
	mov.u32 	%r2426, %r2365;
	mov.u32 	%r2427, %r2366;
	mov.u32 	%r2428, %r2367;
	mov.u32 	%r2429, %r2368;
	mov.u32 	%r2430, %r2369;
	mov.u32 	%r2431, %r2370;
	mov.u32 	%r2432, %r2371;
	mov.u32 	%r2433, %r2372;
	mov.u32 	%r2434, %r2373;
	mov.u32 	%r2435, %r2374;
	mov.u32 	%r2436, %r2375;
	mov.u32 	%r2437, %r1000;
	mov.u32 	%r2438, %r2376;
	mov.u32 	%r2439, %r2377;
	mov.u32 	%r2440, %r2378;
	mov.u32 	%r2441, %r2379;
	mov.u32 	%r2442, %r2380;
	mov.u32 	%r2443, %r2381;
	mov.u32 	%r2444, %r2382;
	mov.u32 	%r2445, %r2383;
	mov.u32 	%r2446, %r2384;
	mov.u32 	%r2447, %r2385;
	mov.u32 	%r2448, %r2386;
	mov.u32 	%r2449, %r2387;
	mov.u32 	%r2450, %r2388;
	mov.u32 	%r2451, %r2389;
	mov.u32 	%r2452, %r2390;
	mov.u32 	%r2453, %r2391;
	mov.u32 	%r2454, %r2392;
	mov.u32 	%r2455, %r2393;
	@%p557 bra 	$L__BB15_531;
	add.s32 	%r2413, %r69, -1;
	setp.leu.f32 	%p558, %f1178, %f724;
	mov.f32 	%f1189, %f1159;
	mov.f32 	%f1190, %f1160;
	mov.f32 	%f1191, %f1161;
	mov.f32 	%f1192, %f1162;
	mov.f32 	%f1193, %f1163;
	mov.f32 	%f1194, %f1164;
	mov.f32 	%f1195, %f1165;
	mov.f32 	%f1196, %f1166;
	mov.f32 	%f1197, %f1167;
	mov.f32 	%f1198, %f1168;
	mov.f32 	%f1199, %f1169;
	mov.f32 	%f1200, %f1170;
	mov.f32 	%f1201, %f1171;
	mov.f32 	%f1202, %f1172;
	mov.f32 	%f1203, %f1173;
	mov.f32 	%f1204, %f1174;
	mov.f32 	%f1205, %f1175;
	mov.f32 	%f1206, %f1176;
	mov.f32 	%f1207, %f1177;
	mov.f32 	%f1208, %f724;
	mov.f32 	%f1209, %f1178;
	mov.f32 	%f1210, %f1179;
	mov.f32 	%f1211, %f1180;
	mov.f32 	%f1212, %f1181;
	mov.f32 	%f1213, %f1182;
	mov.f32 	%f1214, %f1183;
	mov.f32 	%f1215, %f1184;
	mov.f32 	%f1216, %f1185;
	mov.f32 	%f1217, %f1186;
	mov.f32 	%f1218, %f1187;
	mov.u32 	%r2394, %r2334;
	mov.u32 	%r2395, %r2335;
	mov.u32 	%r2396, %r2336;
	mov.u32 	%r2397, %r2337;
	mov.u32 	%r2398, %r2338;
	mov.u32 	%r2399, %r2339;
	mov.u32 	%r2400, %r2340;
	mov.u32 	%r2401, %r2341;
	mov.u32 	%r2402, %r2342;
	mov.u32 	%r2403, %r2343;
	mov.u32 	%r2404, %r2344;
	mov.u32 	%r2405, %r2345;
	mov.u32 	%r2406, %r2346;
	mov.u32 	%r2407, %r2347;
	mov.u32 	%r2408, %r2348;
	mov.u32 	%r2409, %r2349;
	mov.u32 	%r2410, %r2350;
	mov.u32 	%r2411, %r2351;
	mov.u32 	%r2412, %r2352;
	mov.u32 	%r2414, %r2353;
	mov.u32 	%r2415, %r2354;
	mov.u32 	%r2416, %r2355;
	mov.u32 	%r2417, %r2356;
	mov.u32 	%r2418, %r2357;
	mov.u32 	%r2419, %r2358;
	mov.u32 	%r2420, %r2359;
	mov.u32 	%r2421, %r2360;
	mov.u32 	%r2422, %r2361;
	mov.u32 	%r2423, %r2362;
	mov.u32 	%r2425, %r2364;
	mov.u32 	%r2426, %r2365;
	mov.u32 	%r2427, %r2366;
	mov.u32 	%r2428, %r2367;
	mov.u32 	%r2429, %r2368;
	mov.u32 	%r2430, %r2369;
	mov.u32 	%r2431, %r2370;
	mov.u32 	%r2432, %r2371;
	mov.u32 	%r2433, %r2372;
	mov.u32 	%r2434, %r2373;
	mov.u32 	%r2435, %r2374;
	mov.u32 	%r2436, %r1000;
	mov.u32 	%r2437, %r2375;
	mov.u32 	%r2438, %r2376;
	mov.u32 	%r2439, %r2377;
	mov.u32 	%r2440, %r2378;
	mov.u32 	%r2441, %r2379;
	mov.u32 	%r2442, %r2380;
	mov.u32 	%r2443, %r2381;
	mov.u32 	%r2444, %r2382;
	mov.u32 	%r2445, %r2383;
	mov.u32 	%r2446, %r2384;
	mov.u32 	%r2447, %r2385;
	mov.u32 	%r2448, %r2386;
	mov.u32 	%r2449, %r2387;
	mov.u32 	%r2450, %r2388;
	mov.u32 	%r2451, %r2389;
	mov.u32 	%r2452, %r2390;
	mov.u32 	%r2453, %r2391;
	mov.u32 	%r2454, %r2392;
	mov.u32 	%r2455, %r2393;
	@%p558 bra 	$L__BB15_531;
	add.s32 	%r2414, %r69, -1;
	setp.leu.f32 	%p559, %f1179, %f724;
	mov.f32 	%f1189, %f1159;
	mov.f32 	%f1190, %f1160;
	mov.f32 	%f1191, %f1161;
	mov.f32 	%f1192, %f1162;
	mov.f32 	%f1193, %f1163;
	mov.f32 	%f1194, %f1164;
	mov.f32 	%f1195, %f1165;
	mov.f32 	%f1196, %f1166;
	mov.f32 	%f1197, %f1167;
	mov.f32 	%f1198, %f1168;
	mov.f32 	%f1199, %f1169;
	mov.f32 	%f1200, %f1170;
	mov.f32 	%f1201, %f1171;
	mov.f32 	%f1202, %f1172;
	mov.f32 	%f1203, %f1173;
	mov.f32 	%f1204, %f1174;
	mov.f32 	%f1205, %f1175;
	mov.f32 	%f1206, %f1176;
	mov.f32 	%f1207, %f1177;
	mov.f32 	%f1208, %f1178;
	mov.f32 	%f1209, %f724;
	mov.f32 	%f1210, %f1179;
	mov.f32 	%f1211, %f1180;
	mov.f32 	%f1212, %f1181;
	mov.f32 	%f1213, %f1182;
	mov.f32 	%f1214, %f1183;
	mov.f32 	%f1215, %f1184;
	mov.f32 	%f1216, %f1185;
	mov.f32 	%f1217, %f1186;
	mov.f32 	%f1218, %f1187;
	mov.u32 	%r2394, %r2334;
	mov.u32 	%r2395, %r2335;
	mov.u32 	%r2396, %r2336;
	mov.u32 	%r2397, %r2337;
	mov.u32 	%r2398, %r2338;
	mov.u32 	%r2399, %r2339;
	mov.u32 	%r2400, %r2340;
	mov.u32 	%r2401, %r2341;
	mov.u32 	%r2402, %r2342;
	mov.u32 	%r2403, %r2343;
	mov.u32 	%r2404, %r2344;
	mov.u32 	%r2405, %r2345;
	mov.u32 	%r2406, %r2346;
	mov.u32 	%r2407, %r2347;
	mov.u32 	%r2408, %r2348;
	mov.u32 	%r2409, %r2349;
	mov.u32 	%r2410, %r2350;
	mov.u32 	%r2411, %r2351;
	mov.u32 	%r2412, %r2352;
	mov.u32 	%r2413, %r2353;
	mov.u32 	%r2415, %r2354;
	mov.u32 	%r2416, %r2355;
	mov.u32 	%r2417, %r2356;
	mov.u32 	%r2418, %r2357;
	mov.u32 	%r2419, %r2358;
	mov.u32 	%r2420, %r2359;
	mov.u32 	%r2421, %r2360;
	mov.u32 	%r2422, %r2361;
	mov.u32 	%r2423, %r2362;
	mov.u32 	%r2425, %r2364;
	mov.u32 	%r2426, %r2365;
	mov.u32 	%r2427, %r2366;
	mov.u32 	%r2428, %r2367;
	mov.u32 	%r2429, %r2368;
	mov.u32 	%r2430, %r2369;
	mov.u32 	%r2431, %r2370;
	mov.u32 	%r2432, %r2371;
	mov.u32 	%r2433, %r2372;
	mov.u32 	%r2434, %r2373;
	mov.u32 	%r2435, %r1000;
	mov.u32 	%r2436, %r2374;
	mov.u32 	%r2437, %r2375;
	mov.u32 	%r2438, %r2376;
	mov.u32 	%r2439, %r2377;
	mov.u32 	%r2440, %r2378;
	mov.u32 	%r2441, %r2379;
	mov.u32 	%r2442, %r2380;
	mov.u32 	%r2443, %r2381;
	mov.u32 	%r2444, %r2382;
	mov.u32 	%r2445, %r2383;
	mov.u32 	%r2446, %r2384;
	mov.u32 	%r2447, %r2385;
	mov.u32 	%r2448, %r2386;
	mov.u32 	%r2449, %r2387;
	mov.u32 	%r2450, %r2388;
	mov.u32 	%r2451, %r2389;
	mov.u32 	%r2452, %r2390;
	mov.u32 	%r2453, %r2391;
	mov.u32 	%r2454, %r2392;
	mov.u32 	%r2455, %r2393;
	@%p559 bra 	$L__BB15_531;
	add.s32 	%r2415, %r69, -1;
	setp.leu.f32 	%p560, %f1180, %f724;
	mov.f32 	%f1189, %f1159;
	mov.f32 	%f1190, %f1160;
	mov.f32 	%f1191, %f1161;
	mov.f32 	%f1192, %f1162;
	mov.f32 	%f1193, %f1163;
	mov.f32 	%f1194, %f1164;
	mov.f32 	%f1195, %f1165;
	mov.f32 	%f1196, %f1166;
	mov.f32 	%f1197, %f1167;
	mov.f32 	%f1198, %f1168;
	mov.f32 	%f1199, %f1169;
	mov.f32 	%f1200, %f1170;
	mov.f32 	%f1201, %f1171;
	mov.f32 	%f1202, %f1172;
	mov.f32 	%f1203, %f1173;
	mov.f32 	%f1204, %f1174;
	mov.f32 	%f1205, %f1175;
	mov.f32 	%f1206, %f1176;
	mov.f32 	%f1207, %f1177;
	mov.f32 	%f1208, %f1178;
	mov.f32 	%f1209, %f1179;
	mov.f32 	%f1210, %f724;
	mov.f32 	%f1211, %f1180;
	mov.f32 	%f1212, %f1181;
	mov.f32 	%f1213, %f1182;
	mov.f32 	%f1214, %f1183;
	mov.f32 	%f1215, %f1184;
	mov.f32 	%f1216, %f1185;
	mov.f32 	%f1217, %f1186;
	mov.f32 	%f1218, %f1187;
	mov.u32 	%r2394, %r2334;
	mov.u32 	%r2395, %r2335;
	mov.u32 	%r2396, %r2336;
	mov.u32 	%r2397, %r2337;
	mov.u32 	%r2398, %r2338;
	mov.u32 	%r2399, %r2339;
	mov.u32 	%r2400, %r2340;
	mov.u32 	%r2401, %r2341;
	mov.u32 	%r2402, %r2342;
	mov.u32 	%r2403, %r2343;
	mov.u32 	%r2404, %r2344;
	mov.u32 	%r2405, %r2345;
	mov.u32 	%r2406, %r2346;
	mov.u32 	%r2407, %r2347;
	mov.u32 	%r2408, %r2348;
	mov.u32 	%r2409, %r2349;
	mov.u32 	%r2410, %r2350;
	mov.u32 	%r2411, %r2351;
	mov.u32 	%r2412, %r2352;
	mov.u32 	%r2413, %r2353;
	mov.u32 	%r2414, %r2354;
	mov.u32 	%r2416, %r2355;
	mov.u32 	%r2417, %r2356;
	mov.u32 	%r2418, %r2357;
	mov.u32 	%r2419, %r2358;
	mov.u32 	%r2420, %r2359;
	mov.u32 	%r2421, %r2360;
	mov.u32 	%r2422, %r2361;
	mov.u32 	%r2423, %r2362;
	mov.u32 	%r2425, %r2364;
	mov.u32 	%r2426, %r2365;
	mov.u32 	%r2427, %r2366;
	mov.u32 	%r2428, %r2367;
	mov.u32 	%r2429, %r2368;
	mov.u32 	%r2430, %r2369;
	mov.u32 	%r2431, %r2370;
	mov.u32 	%r2432, %r2371;
	mov.u32 	%r2433, %r2372;
	mov.u32 	%r2434, %r1000;
	mov.u32 	%r2435, %r2373;
	mov.u32 	%r2436, %r2374;
	mov.u32 	%r2437, %r2375;
	mov.u32 	%r2438, %r2376;
	mov.u32 	%r2439, %r2377;
	mov.u32 	%r2440, %r2378;
	mov.u32 	%r2441, %r2379;
	mov.u32 	%r2442, %r2380;
	mov.u32 	%r2443, %r2381;
	mov.u32 	%r2444, %r2382;
	mov.u32 	%r2445, %r2383;
	mov.u32 	%r2446, %r2384;
	mov.u32 	%r2447, %r2385;
	mov.u32 	%r2448, %r2386;
	mov.u32 	%r2449, %r2387;
	mov.u32 	%r2450, %r2388;
	mov.u32 	%r2451, %r2389;
	mov.u32 	%r2452, %r2390;
	mov.u32 	%r2453, %r2391;
	mov.u32 	%r2454, %r2392;
	mov.u32 	%r2455, %r2393;
	@%p560 bra 	$L__BB15_531;
	add.s32 	%r2416, %r69, -1;
	setp.leu.f32 	%p561, %f1181, %f724;
	mov.f32 	%f1189, %f1159;
	mov.f32 	%f1190, %f1160;
	mov.f32 	%f1191, %f1161;
	mov.f32 	%f1192, %f1162;
	mov.f32 	%f1193, %f1163;
	mov.f32 	%f1194, %f1164;
	mov.f32 	%f1195, %f1165;
	mov.f32 	%f1196, %f1166;
	mov.f32 	%f1197, %f1167;
	mov.f32 	%f1198, %f1168;
	mov.f32 	%f1199, %f1169;
	mov.f32 	%f1200, %f1170;
	mov.f32 	%f1201, %f1171;
	mov.f32 	%f1202, %f1172;
	mov.f32 	%f1203, %f1173;
	mov.f32 	%f1204, %f1174;
	mov.f32 	%f1205, %f1175;
	mov.f32 	%f1206, %f1176;
	mov.f32 	%f1207, %f1177;
	mov.f32 	%f1208, %f1178;
	mov.f32 	%f1209, %f1179;
	mov.f32 	%f1210, %f1180;
	mov.f32 	%f1211, %f724;
	mov.f32 	%f1212, %f1181;
	mov.f32 	%f1213, %f1182;
	mov.f32 	%f1214, %f1183;
	mov.f32 	%f1215, %f1184;
	mov.f32 	%f1216, %f1185;
	mov.f32 	%f1217, %f1186;
	mov.f32 	%f1218, %f1187;
	mov.u32 	%r2394, %r2334;
	mov.u32 	%r2395, %r2335;
	mov.u32 	%r2396, %r2336;
	mov.u32 	%r2397, %r2337;
	mov.u32 	%r2398, %r2338;
	mov.u32 	%r2399, %r2339;
	mov.u32 	%r2400, %r2340;
	mov.u32 	%r2401, %r2341;
	mov.u32 	%r2402, %r2342;
	mov.u32 	%r2403, %r2343;
	mov.u32 	%r2404, %r2344;
	mov.u32 	%r2405, %r2345;
	mov.u32 	%r2406, %r2346;
	mov.u32 	%r2407, %r2347;
	mov.u32 	%r2408, %r2348;
	mov.u32 	%r2409, %r2349;
	mov.u32 	%r2410, %r2350;
	mov.u32 	%r2411, %r2351;
	mov.u32 	%r2412, %r2352;
	mov.u32 	%r2413, %r2353;
	mov.u32 	%r2414, %r2354;
	mov.u32 	%r2415, %r2355;
	mov.u32 	%r2417, %r2356;
	mov.u32 	%r2418, %r2357;
	mov.u32 	%r2419, %r2358;
	mov.u32 	%r2420, %r2359;
	mov.u32 	%r2421, %r2360;
	mov.u32 	%r2422, %r2361;
	mov.u32 	%r2423, %r2362;
	mov.u32 	%r2425, %r2364;
	mov.u32 	%r2426, %r2365;
	mov.u32 	%r2427, %r2366;
	mov.u32 	%r2428, %r2367;
	mov.u32 	%r2429, %r2368;
	mov.u32 	%r2430, %r2369;
	mov.u32 	%r2431, %r2370;
	mov.u32 	%r2432, %r2371;
	mov.u32 	%r2433, %r1000;
	mov.u32 	%r2434, %r2372;
	mov.u32 	%r2435, %r2373;
	mov.u32 	%r2436, %r2374;
	mov.u32 	%r2437, %r2375;
	mov.u32 	%r2438, %r2376;
	mov.u32 	%r2439, %r2377;
	mov.u32 	%r2440, %r2378;
	mov.u32 	%r2441, %r2379;
	mov.u32 	%r2442, %r2380;
	mov.u32 	%r2443, %r2381;
	mov.u32 	%r2444, %r2382;
	mov.u32 	%r2445, %r2383;
	mov.u32 	%r2446, %r2384;
	mov.u32 	%r2447, %r2385;
	mov.u32 	%r2448, %r2386;
	mov.u32 	%r2449, %r2387;
	mov.u32 	%r2450, %r2388;
	mov.u32 	%r2451, %r2389;
	mov.u32 	%r2452, %r2390;
	mov.u32 	%r2453, %r2391;
	mov.u32 	%r2454, %r2392;
	mov.u32 	%r2455, %r2393;
	@%p561 bra 	$L__BB15_531;
	add.s32 	%r2417, %r69, -1;
	setp.leu.f32 	%p562, %f1182, %f724;
	mov.f32 	%f1189, %f1159;
	mov.f32 	%f1190, %f1160;
	mov.f32 	%f1191, %f1161;
	mov.f32 	%f1192, %f1162;
	mov.f32 	%f1193, %f1163;
	mov.f32 	%f1194, %f1164;
	mov.f32 	%f1195, %f1165;
	mov.f32 	%f1196, %f1166;
	mov.f32 	%f1197, %f1167;
	mov.f32 	%f1198, %f1168;
	mov.f32 	%f1199, %f1169;
	mov.f32 	%f1200, %f1170;
	mov.f32 	%f1201, %f1171;
	mov.f32 	%f1202, %f1172;
	mov.f32 	%f1203, %f1173;
	mov.f32 	%f1204, %f1174;
	mov.f32 	%f1205, %f1175;
	mov.f32 	%f1206, %f1176;
	mov.f32 	%f1207, %f1177;
	mov.f32 	%f1208, %f1178;
	mov.f32 	%f1209, %f1179;
	mov.f32 	%f1210, %f1180;
	mov.f32 	%f1211, %f1181;
	mov.f32 	%f1212, %f724;
	mov.f32 	%f1213, %f1182;
	mov.f32 	%f1214, %f1183;
	mov.f32 	%f1215, %f1184;
	mov.f32 	%f1216, %f1185;
	mov.f32 	%f1217, %f1186;
	mov.f32 	%f1218, %f1187;
	mov.u32 	%r2394, %r2334;
	mov.u32 	%r2395, %r2335;
	mov.u32 	%r2396, %r2336;
	mov.u32 	%r2397, %r2337;
	mov.u32 	%r2398, %r2338;
	mov.u32 	%r2399, %r2339;
	mov.u32 	%r2400, %r2340;
	mov.u32 	%r2401, %r2341;
	mov.u32 	%r2402, %r2342;
	mov.u32 	%r2403, %r2343;
	mov.u32 	%r2404, %r2344;
	mov.u32 	%r2405, %r2345;
	mov.u32 	%r2406, %r2346;
	mov.u32 	%r2407, %r2347;
	mov.u32 	%r2408, %r2348;
	mov.u32 	%r2409, %r2349;
	mov.u32 	%r2410, %r2350;
	mov.u32 	%r2411, %r2351;
	mov.u32 	%r2412, %r2352;
	mov.u32 	%r2413, %r2353;
	mov.u32 	%r2414, %r2354;
	mov.u32 	%r2415, %r2355;
	mov.u32 	%r2416, %r2356;
	mov.u32 	%r2418, %r2357;
	mov.u32 	%r2419, %r2358;
	mov.u32 	%r2420, %r2359;
	mov.u32 	%r2421, %r2360;
	mov.u32 	%r2422, %r2361;
	mov.u32 	%r2423, %r2362;
	mov.u32 	%r2425, %r2364;
	mov.u32 	%r2426, %r2365;
	mov.u32 	%r2427, %r2366;
	mov.u32 	%r2428, %r2367;
	mov.u32 	%r2429, %r2368;
	mov.u32 	%r2430, %r2369;
	mov.u32 	%r2431, %r2370;
	mov.u32 	%r2432, %r1000;
	mov.u32 	%r2433, %r2371;
	mov.u32 	%r2434, %r2372;
	mov.u32 	%r2435, %r2373;
	mov.u32 	%r2436, %r2374;
	mov.u32 	%r2437, %r2375;
	mov.u32 	%r2438, %r2376;
	mov.u32 	%r2439, %r2377;
	mov.u32 	%r2440, %r2378;
	mov.u32 	%r2441, %r2379;
	mov.u32 	%r2442, %r2380;
	mov.u32 	%r2443, %r2381;
	mov.u32 	%r2444, %r2382;
	mov.u32 	%r2445, %r2383;
	mov.u32 	%r2446, %r2384;
	mov.u32 	%r2447, %r2385;
	mov.u32 	%r2448, %r2386;
	mov.u32 	%r2449, %r2387;
	mov.u32 	%r2450, %r2388;
	mov.u32 	%r2451, %r2389;
	mov.u32 	%r2452, %r2390;
	mov.u32 	%r2453, %r2391;
	mov.u32 	%r2454, %r2392;
	mov.u32 	%r2455, %r2393;
	@%p562 bra 	$L__BB15_531;
	add.s32 	%r2418, %r69, -1;
	setp.leu.f32 	%p563, %f1183, %f724;
	mov.f32 	%f1189, %f1159;
	mov.f32 	%f1190, %f1160;
	mov.f32 	%f1191, %f1161;
	mov.f32 	%f1192, %f1162;
	mov.f32 	%f1193, %f1163;
	mov.f32 	%f1194, %f1164;
	mov.f32 	%f1195, %f1165;
	mov.f32 	%f1196, %f1166;
	mov.f32 	%f1197, %f1167;
	mov.f32 	%f1198, %f1168;
	mov.f32 	%f1199, %f1169;
	mov.f32 	%f1200, %f1170;
	mov.f32 	%f1201, %f1171;
	mov.f32 	%f1202, %f1172;
	mov.f32 	%f1203, %f1173;
	mov.f32 	%f1204, %f1174;
	mov.f32 	%f1205, %f1175;
	mov.f32 	%f1206, %f1176;
	mov.f32 	%f1207, %f1177;
	mov.f32 	%f1208, %f1178;
	mov.f32 	%f1209, %f1179;
	mov.f32 	%f1210, %f1180;
	mov.f32 	%f1211, %f1181;
	mov.f32 	%f1212, %f1182;
	mov.f32 	%f1213, %f724;
	mov.f32 	%f1214, %f1183;
	mov.f32 	%f1215, %f1184;
	mov.f32 	%f1216, %f1185;
	mov.f32 	%f1217, %f1186;
	mov.f32 	%f1218, %f1187;
	mov.u32 	%r2394, %r2334;
	mov.u32 	%r2395, %r2335;
	mov.u32 	%r2396, %r2336;
	mov.u32 	%r2397, %r2337;
	mov.u32 	%r2398, %r2338;
	mov.u32 	%r2399, %r2339;
	mov.u32 	%r2400, %r2340;
	mov.u32 	%r2401, %r2341;
	mov.u32 	%r2402, %r2342;
	mov.u32 	%r2403, %r2343;
	mov.u32 	%r2404, %r2344;
	mov.u32 	%r2405, %r2345;
	mov.u32 	%r2406, %r2346;
	mov.u32 	%r2407, %r2347;
	mov.u32 	%r2408, %r2348;
	mov.u32 	%r2409, %r2349;
	mov.u32 	%r2410, %r2350;
	mov.u32 	%r2411, %r2351;
	mov.u32 	%r2412, %r2352;
	mov.u32 	%r2413, %r2353;
	mov.u32 	%r2414, %r2354;
	mov.u32 	%r2415, %r2355;
	mov.u32 	%r2416, %r2356;
	mov.u32 	%r2417, %r2357;
	mov.u32 	%r2419, %r2358;
	mov.u32 	%r2420, %r2359;
	mov.u32 	%r2421, %r2360;
	mov.u32 	%r2422, %r2361;
	mov.u32 	%r2423, %r2362;
	mov.u32 	%r2425, %r2364;
	mov.u32 	%r2426, %r2365;
	mov.u32 	%r2427, %r2366;
	mov.u32 	%r2428, %r2367;
	mov.u32 	%r2429, %r2368;
	mov.u32 	%r2430, %r2369;
	mov.u32 	%r2431, %r1000;
	mov.u32 	%r2432, %r2370;
	mov.u32 	%r2433, %r2371;
	mov.u32 	%r2434, %r2372;
	mov.u32 	%r2435, %r2373;
	mov.u32 	%r2436, %r2374;
	mov.u32 	%r2437, %r2375;
	mov.u32 	%r2438, %r2376;
	mov.u32 	%r2439, %r2377;
	mov.u32 	%r2440, %r2378;
	mov.u32 	%r2441, %r2379;
	mov.u32 	%r2442, %r2380;
	mov.u32 	%r2443, %r2381;
	mov.u32 	%r2444, %r2382;
	mov.u32 	%r2445, %r2383;
	mov.u32 	%r2446, %r2384;
	mov.u32 	%r2447, %r2385;
	mov.u32 	%r2448, %r2386;
	mov.u32 	%r2449, %r2387;
	mov.u32 	%r2450, %r2388;
	mov.u32 	%r2451, %r2389;
	mov.u32 	%r2452, %r2390;
	mov.u32 	%r2453, %r2391;
	mov.u32 	%r2454, %r2392;
	mov.u32 	%r2455, %r2393;
	@%p563 bra 	$L__BB15_531;
	add.s32 	%r2419, %r69, -1;
	setp.leu.f32 	%p564, %f1184, %f724;
	mov.f32 	%f1189, %f1159;
	mov.f32 	%f1190, %f1160;
	mov.f32 	%f1191, %f1161;
	mov.f32 	%f1192, %f1162;
	mov.f32 	%f1193, %f1163;
	mov.f32 	%f1194, %f1164;
	mov.f32 	%f1195, %f1165;
	mov.f32 	%f1196, %f1166;
	mov.f32 	%f1197, %f1167;
	mov.f32 	%f1198, %f1168;
	mov.f32 	%f1199, %f1169;
	mov.f32 	%f1200, %f1170;
	mov.f32 	%f1201, %f1171;
	mov.f32 	%f1202, %f1172;
	mov.f32 	%f1203, %f1173;
	mov.f32 	%f1204, %f1174;
	mov.f32 	%f1205, %f1175;
	mov.f32 	%f1206, %f1176;
	mov.f32 	%f1207, %f1177;
	mov.f32 	%f1208, %f1178;
	mov.f32 	%f1209, %f1179;
	mov.f32 	%f1210, %f1180;
	mov.f32 	%f1211, %f1181;
	mov.f32 	%f1212, %f1182;
	mov.f32 	%f1213, %f1183;
	mov.f32 	%f1214, %f724;
	mov.f32 	%f1215, %f1184;
	mov.f32 	%f1216, %f1185;
	mov.f32 	%f1217, %f1186;
	mov.f32 	%f1218, %f1187;
	mov.u32 	%r2394, %r2334;
	mov.u32 	%r2395, %r2335;
	mov.u32 	%r2396, %r2336;
	mov.u32 	%r2397, %r2337;
	mov.u32 	%r2398, %r2338;
	mov.u32 	%r2399, %r2339;
	mov.u32 	%r2400, %r2340;
	mov.u32 	%r2401, %r2341;
	mov.u32 	%r2402, %r2342;
	mov.u32 	%r2403, %r2343;
	mov.u32 	%r2404, %r2344;
	mov.u32 	%r2405, %r2345;
	mov.u32 	%r2406, %r2346;
	mov.u32 	%r2407, %r2347;
	mov.u32 	%r2408, %r2348;
	mov.u32 	%r2409, %r2349;
	mov.u32 	%r2410, %r2350;
	mov.u32 	%r2411, %r2351;
	mov.u32 	%r2412, %r2352;
	mov.u32 	%r2413, %r2353;
	mov.u32 	%r2414, %r2354;
	mov.u32 	%r2415, %r2355;
	mov.u32 	%r2416, %r2356;
	mov.u32 	%r2417, %r2357;
	mov.u32 	%r2418, %r2358;
	mov.u32 	%r2420, %r2359;
	mov.u32 	%r2421, %r2360;
	mov.u32 	%r2422, %r2361;
	mov.u32 	%r2423, %r2362;
	mov.u32 	%r2425, %r2364;
	mov.u32 	%r2426, %r2365;
	mov.u32 	%r2427, %r2366;
	mov.u32 	%r2428, %r2367;
	mov.u32 	%r2429, %r2368;
	mov.u32 	%r2430, %r1000;
	mov.u32 	%r2431, %r2369;
	mov.u32 	%r2432, %r2370;
	mov.u32 	%r2433, %r2371;
	mov.u32 	%r2434, %r2372;
	mov.u32 	%r2435, %r2373;
	mov.u32 	%r2436, %r2374;
	mov.u32 	%r2437, %r2375;
	mov.u32 	%r2438, %r2376;
	mov.u32 	%r2439, %r2377;
	mov.u32 	%r2440, %r2378;
	mov.u32 	%r2441, %r2379;
	mov.u32 	%r2442, %r2380;
	mov.u32 	%r2443, %r2381;
	mov.u32 	%r2444, %r2382;
	mov.u32 	%r2445, %r2383;
	mov.u32 	%r2446, %r2384;
	mov.u32 	%r2447, %r2385;
	mov.u32 	%r2448, %r2386;
	mov.u32 	%r2449, %r2387;
	mov.u32 	%r2450, %r2388;
	mov.u32 	%r2451, %r2389;
	mov.u32 	%r2452, %r2390;
	mov.u32 	%r2453, %r2391;
	mov.u32 	%r2454, %r2392;
	mov.u32 	%r2455, %r2393;
	@%p564 bra 	$L__BB15_531;
	add.s32 	%r2420, %r69, -1;
	setp.leu.f32 	%p565, %f1185, %f724;
	mov.f32 	%f1189, %f1159;
	mov.f32 	%f1190, %f1160;
	mov.f32 	%f1191, %f1161;
	mov.f32 	%f1192, %f1162;
	mov.f32 	%f1193, %f1163;
	mov.f32 	%f1194, %f1164;
	mov.f32 	%f1195, %f1165;
	mov.f32 	%f1196, %f1166;
	mov.f32 	%f1197, %f1167;
	mov.f32 	%f1198, %f1168;
	mov.f32 	%f1199, %f1169;
	mov.f32 	%f1200, %f1170;
	mov.f32 	%f1201, %f1171;
	mov.f32 	%f1202, %f1172;
	mov.f32 	%f1203, %f1173;
	mov.f32 	%f1204, %f1174;
	mov.f32 	%f1205, %f1175;
	mov.f32 	%f1206, %f1176;
	mov.f32 	%f1207, %f1177;
	mov.f32 	%f1208, %f1178;
	mov.f32 	%f1209, %f1179;
	mov.f32 	%f1210, %f1180;
	mov.f32 	%f1211, %f1181;
	mov.f32 	%f1212, %f1182;
	mov.f32 	%f1213, %f1183;
	mov.f32 	%f1214, %f1184;
	mov.f32 	%f1215, %f724;
	mov.f32 	%f1216, %f1185;
	mov.f32 	%f1217, %f1186;
	mov.f32 	%f1218, %f1187;
	mov.u32 	%r2394, %r2334;
	mov.u32 	%r2395, %r2335;
	mov.u32 	%r2396, %r2336;
	mov.u32 	%r2397, %r2337;
	mov.u32 	%r2398, %r2338;
	mov.u32 	%r2399, %r2339;
	mov.u32 	%r2400, %r2340;
	mov.u32 	%r2401, %r2341;
	mov.u32 	%r2402, %r2342;
	mov.u32 	%r2403, %r2343;
	mov.u32 	%r2404, %r2344;
	mov.u32 	%r2405, %r2345;
	mov.u32 	%r2406, %r2346;
	mov.u32 	%r2407, %r2347;
	mov.u32 	%r2408, %r2348;
	mov.u32 	%r2409, %r2349;
	mov.u32 	%r2410, %r2350;
	mov.u32 	%r2411, %r2351;
	mov.u32 	%r2412, %r2352;
	mov.u32 	%r2413, %r2353;
	mov.u32 	%r2414, %r2354;
	mov.u32 	%r2415, %r2355;
	mov.u32 	%r2416, %r2356;
	mov.u32 	%r2417, %r2357;
	mov.u32 	%r2418, %r2358;
	mov.u32 	%r2419, %r2359;
	mov.u32 	%r2421, %r2360;
	mov.u32 	%r2422, %r2361;
	mov.u32 	%r2423, %r2362;
	mov.u32 	%r2425, %r2364;
	mov.u32 	%r2426, %r2365;
	mov.u32 	%r2427, %r2366;
	mov.u32 	%r2428, %r2367;
	mov.u32 	%r2429, %r1000;
	mov.u32 	%r2430, %r2368;
	mov.u32 	%r2431, %r2369;
	mov.u32 	%r2432, %r2370;
	mov.u32 	%r2433, %r2371;
	mov.u32 	%r2434, %r2372;
	mov.u32 	%r2435, %r2373;
	mov.u32 	%r2436, %r2374;
	mov.u32 	%r2437, %r2375;
	mov.u32 	%r2438, %r2376;
	mov.u32 	%r2439, %r2377;
	mov.u32 	%r2440, %r2378;
	mov.u32 	%r2441, %r2379;
	mov.u32 	%r2442, %r2380;
	mov.u32 	%r2443, %r2381;
	mov.u32 	%r2444, %r2382;
	mov.u32 	%r2445, %r2383;
	mov.u32 	%r2446, %r2384;
	mov.u32 	%r2447, %r2385;
	mov.u32 	%r2448, %r2386;
	mov.u32 	%r2449, %r2387;
	mov.u32 	%r2450, %r2388;
	mov.u32 	%r2451, %r2389;
	mov.u32 	%r2452, %r2390;
	mov.u32 	%r2453, %r2391;
	mov.u32 	%r2454, %r2392;
	mov.u32 	%r2455, %r2393;
	@%p565 bra 	$L__BB15_531;
	add.s32 	%r2421, %r69, -1;
	setp.leu.f32 	%p566, %f1186, %f724;
	mov.f32 	%f1189, %f1159;
	mov.f32 	%f1190, %f1160;
	mov.f32 	%f1191, %f1161;
	mov.f32 	%f1192, %f1162;
	mov.f32 	%f1193, %f1163;
	mov.f32 	%f1194, %f1164;
	mov.f32 	%f1195, %f1165;
	mov.f32 	%f1196, %f1166;
	mov.f32 	%f1197, %f1167;
	mov.f32 	%f1198, %f1168;
	mov.f32 	%f1199, %f1169;
	mov.f32 	%f1200, %f1170;
	mov.f32 	%f1201, %f1171;
	mov.f32 	%f1202, %f1172;
	mov.f32 	%f1203, %f1173;
	mov.f32 	%f1204, %f1174;
	mov.f32 	%f1205, %f1175;
	mov.f32 	%f1206, %f1176;
	mov.f32 	%f1207, %f1177;
	mov.f32 	%f1208, %f1178;
	mov.f32 	%f1209, %f1179;
	mov.f32 	%f1210, %f1180;
	mov.f32 	%f1211, %f1181;
	mov.f32 	%f1212, %f1182;
	mov.f32 	%f1213, %f1183;
	mov.f32 	%f1214, %f1184;
	mov.f32 	%f1215, %f1185;
	mov.f32 	%f1216, %f724;
	mov.f32 	%f1217, %f1186;
	mov.f32 	%f1218, %f1187;
	mov.u32 	%r2394, %r2334;
	mov.u32 	%r2395, %r2335;
	mov.u32 	%r2396, %r2336;
	mov.u32 	%r2397, %r2337;
	mov.u32 	%r2398, %r2338;
	mov.u32 	%r2399, %r2339;
	mov.u32 	%r2400, %r2340;
	mov.u32 	%r2401, %r2341;
	mov.u32 	%r2402, %r2342;
	mov.u32 	%r2403, %r2343;
	mov.u32 	%r2404, %r2344;
	mov.u32 	%r2405, %r2345;
	mov.u32 	%r2406, %r2346;
	mov.u32 	%r2407, %r2347;
	mov.u32 	%r2408, %r2348;
	mov.u32 	%r2409, %r2349;
	mov.u32 	%r2410, %r2350;
	mov.u32 	%r2411, %r2351;
	mov.u32 	%r2412, %r2352;
	mov.u32 	%r2413, %r2353;
	mov.u32 	%r2414, %r2354;
	mov.u32 	%r2415, %r2355;
	mov.u32 	%r2416, %r2356;
	mov.u32 	%r2417, %r2357;
	mov.u32 	%r2418, %r2358;
	mov.u32 	%r2419, %r2359;
	mov.u32 	%r2420, %r2360;
	mov.u32 	%r2422, %r2361;
	mov.u32 	%r2423, %r2362;
	mov.u32 	%r2425, %r2364;
	mov.u32 	%r2426, %r2365;
	mov.u32 	%r2427, %r2366;
	mov.u32 	%r2428, %r1000;
	mov.u32 	%r2429, %r2367;
	mov.u32 	%r2430, %r2368;
	mov.u32 	%r2431, %r2369;
	mov.u32 	%r2432, %r2370;
	mov.u32 	%r2433, %r2371;
	mov.u32 	%r2434, %r2372;
	mov.u32 	%r2435, %r2373;
	mov.u32 	%r2436, %r2374;
	mov.u32 	%r2437, %r2375;
	mov.u32 	%r2438, %r2376;
	mov.u32 	%r2439, %r2377;
	mov.u32 	%r2440, %r2378;
	mov.u32 	%r2441, %r2379;
	mov.u32 	%r2442, %r2380;
	mov.u32 	%r2443, %r2381;
	mov.u32 	%r2444, %r2382;
	mov.u32 	%r2445, %r2383;
	mov.u32 	%r2446, %r2384;
	mov.u32 	%r2447, %r2385;
	mov.u32 	%r2448, %r2386;
	mov.u32 	%r2449, %r2387;
	mov.u32 	%r2450, %r2388;
	mov.u32 	%r2451, %r2389;
	mov.u32 	%r2452, %r2390;
	mov.u32 	%r2453, %r2391;
	mov.u32 	%r2454, %r2392;
	mov.u32 	%r2455, %r2393;
	@%p566 bra 	$L__BB15_531;
	add.s32 	%r2422, %r69, -1;
	setp.leu.f32 	%p567, %f1187, %f724;
	mov.f32 	%f1189, %f1159;
	mov.f32 	%f1190, %f1160;
	mov.f32 	%f1191, %f1161;
	mov.f32 	%f1192, %f1162;
	mov.f32 	%f1193, %f1163;
	mov.f32 	%f1194, %f1164;
	mov.f32 	%f1195, %f1165;
	mov.f32 	%f1196, %f1166;
	mov.f32 	%f1197, %f1167;
	mov.f32 	%f1198, %f1168;
	mov.f32 	%f1199, %f1169;
	mov.f32 	%f1200, %f1170;
	mov.f32 	%f1201, %f1171;
	mov.f32 	%f1202, %f1172;
	mov.f32 	%f1203, %f1173;
	mov.f32 	%f1204, %f1174;
	mov.f32 	%f1205, %f1175;
	mov.f32 	%f1206, %f1176;
	mov.f32 	%f1207, %f1177;
	mov.f32 	%f1208, %f1178;
	mov.f32 	%f1209, %f1179;
	mov.f32 	%f1210, %f1180;
	mov.f32 	%f1211, %f1181;
	mov.f32 	%f1212, %f1182;
	mov.f32 	%f1213, %f1183;
	mov.f32 	%f1214, %f1184;
	mov.f32 	%f1215, %f1185;
	mov.f32 	%f1216, %f1186;
	mov.f32 	%f1217, %f724;
	mov.f32 	%f1218, %f1187;
	mov.u32 	%r2394, %r2334;
	mov.u32 	%r2395, %r2335;
	mov.u32 	%r2396, %r2336;
	mov.u32 	%r2397, %r2337;
	mov.u32 	%r2398, %r2338;
	mov.u32 	%r2399, %r2339;
	mov.u32 	%r2400, %r2340;
	mov.u32 	%r2401, %r2341;
	mov.u32 	%r2402, %r2342;
	mov.u32 	%r2403, %r2343;
	mov.u32 	%r2404, %r2344;
	mov.u32 	%r2405, %r2345;
	mov.u32 	%r2406, %r2346;
	mov.u32 	%r2407, %r2347;
	mov.u32 	%r2408, %r2348;
	mov.u32 	%r2409, %r2349;
	mov.u32 	%r2410, %r2350;
	mov.u32 	%r2411, %r2351;
	mov.u32 	%r2412, %r2352;
	mov.u32 	%r2413, %r2353;
	mov.u32 	%r2414, %r2354;
	mov.u32 	%r2415, %r2355;
	mov.u32 	%r2416, %r2356;
	mov.u32 	%r2417, %r2357;
	mov.u32 	%r2418, %r2358;
	mov.u32 	%r2419, %r2359;
	mov.u32 	%r2420, %r2360;
	mov.u32 	%r2421, %r2361;
	mov.u32 	%r2423, %r2362;
	mov.u32 	%r2425, %r2364;
	mov.u32 	%r2426, %r2365;
	mov.u32 	%r2427, %r1000;
	mov.u32 	%r2428, %r2366;
	mov.u32 	%r2429, %r2367;
	mov.u32 	%r2430, %r2368;
	mov.u32 	%r2431, %r2369;
	mov.u32 	%r2432, %r2370;
	mov.u32 	%r2433, %r2371;
	mov.u32 	%r2434, %r2372;
	mov.u32 	%r2435, %r2373;
	mov.u32 	%r2436, %r2374;
	mov.u32 	%r2437, %r2375;
	mov.u32 	%r2438, %r2376;
	mov.u32 	%r2439, %r2377;
	mov.u32 	%r2440, %r2378;
	mov.u32 	%r2441, %r2379;
	mov.u32 	%r2442, %r2380;
	mov.u32 	%r2443, %r2381;
	mov.u32 	%r2444, %r2382;
	mov.u32 	%r2445, %r2383;
	mov.u32 	%r2446, %r2384;
	mov.u32 	%r2447, %r2385;
	mov.u32 	%r2448, %r2386;
	mov.u32 	%r2449, %r2387;
	mov.u32 	%r2450, %r2388;
	mov.u32 	%r2451, %r2389;
	mov.u32 	%r2452, %r2390;
	mov.u32 	%r2453, %r2391;
	mov.u32 	%r2454, %r2392;
	mov.u32 	%r2455, %r2393;
	@%p567 bra 	$L__BB15_531;
	add.s32 	%r2423, %r69, -1;
	setp.leu.f32 	%p568, %f1251, %f724;
	mov.f32 	%f1189, %f1159;
	mov.f32 	%f1190, %f1160;
	mov.f32 	%f1191, %f1161;
	mov.f32 	%f1192, %f1162;
	mov.f32 	%f1193, %f1163;
	mov.f32 	%f1194, %f1164;
	mov.f32 	%f1195, %f1165;
	mov.f32 	%f1196, %f1166;
	mov.f32 	%f1197, %f1167;
	mov.f32 	%f1198, %f1168;
	mov.f32 	%f1199, %f1169;
	mov.f32 	%f1200, %f1170;
	mov.f32 	%f1201, %f1171;
	mov.f32 	%f1202, %f1172;
	mov.f32 	%f1203, %f1173;
	mov.f32 	%f1204, %f1174;
	mov.f32 	%f1205, %f1175;
	mov.f32 	%f1206, %f1176;
	mov.f32 	%f1207, %f1177;
	mov.f32 	%f1208, %f1178;
	mov.f32 	%f1209, %f1179;
	mov.f32 	%f1210, %f1180;
	mov.f32 	%f1211, %f1181;
	mov.f32 	%f1212, %f1182;
	mov.f32 	%f1213, %f1183;
	mov.f32 	%f1214, %f1184;
	mov.f32 	%f1215, %f1185;
	mov.f32 	%f1216, %f1186;
	mov.f32 	%f1217, %f1187;
	mov.f32 	%f1218, %f724;
	mov.u32 	%r2394, %r2334;
	mov.u32 	%r2395, %r2335;
	mov.u32 	%r2396, %r2336;
	mov.u32 	%r2397, %r2337;
	mov.u32 	%r2398, %r2338;
	mov.u32 	%r2399, %r2339;
	mov.u32 	%r2400, %r2340;
	mov.u32 	%r2401, %r2341;
	mov.u32 	%r2402, %r2342;
	mov.u32 	%r2403, %r2343;
	mov.u32 	%r2404, %r2344;
	mov.u32 	%r2405, %r2345;
	mov.u32 	%r2406, %r2346;
	mov.u32 	%r2407, %r2347;
	mov.u32 	%r2408, %r2348;
	mov.u32 	%r2409, %r2349;
	mov.u32 	%r2410, %r2350;
	mov.u32 	%r2411, %r2351;
	mov.u32 	%r2412, %r2352;
	mov.u32 	%r2413, %r2353;
	mov.u32 	%r2414, %r2354;
	mov.u32 	%r2415, %r2355;
	mov.u32 	%r2416, %r2356;
	mov.u32 	%r2417, %r2357;
	mov.u32 	%r2418, %r2358;
	mov.u32 	%r2419, %r2359;
	mov.u32 	%r2420, %r2360;
	mov.u32 	%r2421, %r2361;
	mov.u32 	%r2422, %r2362;
	mov.u32 	%r2425, %r2364;
	mov.u32 	%r2426, %r1000;
	mov.u32 	%r2427, %r2365;
	mov.u32 	%r2428, %r2366;
	mov.u32 	%r2429, %r2367;
	mov.u32 	%r2430, %r2368;
	mov.u32 	%r2431, %r2369;
	mov.u32 	%r2432, %r2370;
	mov.u32 	%r2433, %r2371;
	mov.u32 	%r2434, %r2372;
	mov.u32 	%r2435, %r2373;
	mov.u32 	%r2436, %r2374;
	mov.u32 	%r2437, %r2375;
	mov.u32 	%r2438, %r2376;
	mov.u32 	%r2439, %r2377;
	mov.u32 	%r2440, %r2378;
	mov.u32 	%r2441, %r2379;
	mov.u32 	%r2442, %r2380;
	mov.u32 	%r2443, %r2381;
	mov.u32 	%r2444, %r2382;
	mov.u32 	%r2445, %r2383;
	mov.u32 	%r2446, %r2384;
	mov.u32 	%r2447, %r2385;
	mov.u32 	%r2448, %r2386;
	mov.u32 	%r2449, %r2387;
	mov.u32 	%r2450, %r2388;
	mov.u32 	%r2451, %r2389;
	mov.u32 	%r2452, %r2390;
	mov.u32 	%r2453, %r2391;
	mov.u32 	%r2454, %r2392;
	mov.u32 	%r2455, %r2393;
	@%p568 bra 	$L__BB15_531;
	add.s32 	%r1030, %r69, -1;
	mov.f32 	%f1189, %f1159;
	mov.f32 	%f1190, %f1160;
	mov.f32 	%f1191, %f1161;
	mov.f32 	%f1192, %f1162;
	mov.f32 	%f1193, %f1163;
	mov.f32 	%f1194, %f1164;
	mov.f32 	%f1195, %f1165;
	mov.f32 	%f1196, %f1166;
	mov.f32 	%f1197, %f1167;
	mov.f32 	%f1198, %f1168;
	mov.f32 	%f1199, %f1169;
	mov.f32 	%f1200, %f1170;
	mov.f32 	%f1201, %f1171;
	mov.f32 	%f1202, %f1172;
	mov.f32 	%f1203, %f1173;
	mov.f32 	%f1204, %f1174;
	mov.f32 	%f1205, %f1175;
	mov.f32 	%f1206, %f1176;
	mov.f32 	%f1207, %f1177;
	mov.f32 	%f1208, %f1178;
	mov.f32 	%f1209, %f1179;
	mov.f32 	%f1210, %f1180;
	mov.f32 	%f1211, %f1181;
	mov.f32 	%f1212, %f1182;
	mov.f32 	%f1213, %f1183;
	mov.f32 	%f1214, %f1184;
	mov.f32 	%f1215, %f1185;
	mov.f32 	%f1216, %f1186;
	mov.f32 	%f1217, %f1187;
	mov.f32 	%f1218, %f1251;
	mov.f32 	%f1251, %f724;
	mov.u32 	%r2394, %r2334;
	mov.u32 	%r2395, %r2335;
	mov.u32 	%r2396, %r2336;
	mov.u32 	%r2397, %r2337;
	mov.u32 	%r2398, %r2338;
	mov.u32 	%r2399, %r2339;
	mov.u32 	%r2400, %r2340;
	mov.u32 	%r2401, %r2341;
	mov.u32 	%r2402, %r2342;
	mov.u32 	%r2403, %r2343;
	mov.u32 	%r2404, %r2344;
	mov.u32 	%r2405, %r2345;
	mov.u32 	%r2406, %r2346;
	mov.u32 	%r2407, %r2347;
	mov.u32 	%r2408, %r2348;
	mov.u32 	%r2409, %r2349;
	mov.u32 	%r2410, %r2350;
	mov.u32 	%r2411, %r2351;
	mov.u32 	%r2412, %r2352;
	mov.u32 	%r2413, %r2353;
	mov.u32 	%r2414, %r2354;
	mov.u32 	%r2415, %r2355;
	mov.u32 	%r2416, %r2356;
	mov.u32 	%r2417, %r2357;
	mov.u32 	%r2418, %r2358;
	mov.u32 	%r2419, %r2359;
	mov.u32 	%r2420, %r2360;
	mov.u32 	%r2421, %r2361;
	mov.u32 	%r2422, %r2362;
	mov.u32 	%r2423, %r2487;
	mov.u32 	%r2487, %r1030;
	mov.u32 	%r2425, %r1000;
	mov.u32 	%r2426, %r2364;
	mov.u32 	%r2427, %r2365;
	mov.u32 	%r2428, %r2366;
	mov.u32 	%r2429, %r2367;
	mov.u32 	%r2430, %r2368;
	mov.u32 	%r2431, %r2369;
	mov.u32 	%r2432, %r2370;
	mov.u32 	%r2433, %r2371;
	mov.u32 	%r2434, %r2372;
	mov.u32 	%r2435, %r2373;
	mov.u32 	%r2436, %r2374;
	mov.u32 	%r2437, %r2375;
	mov.u32 	%r2438, %r2376;
	mov.u32 	%r2439, %r2377;
	mov.u32 	%r2440, %r2378;
	mov.u32 	%r2441, %r2379;
	mov.u32 	%r2442, %r2380;
	mov.u32 	%r2443, %r2381;
	mov.u32 	%r2444, %r2382;
	mov.u32 	%r2445, %r2383;
	mov.u32 	%r2446, %r2384;
	mov.u32 	%r2447, %r2385;
	mov.u32 	%r2448, %r2386;
	mov.u32 	%r2449, %r2387;
	mov.u32 	%r2450, %r2388;
	mov.u32 	%r2451, %r2389;
	mov.u32 	%r2452, %r2390;
	mov.u32 	%r2453, %r2391;
	mov.u32 	%r2454, %r2392;
	mov.u32 	%r2455, %r2393;
$L__BB15_531:
	setp.leu.f32 	%p569, %f1189, %f1;
	mov.f32 	%f1220, %f1;
	mov.f32 	%f1221, %f1189;
	mov.f32 	%f1222, %f1190;
	mov.f32 	%f1223, %f1191;
	mov.f32 	%f1224, %f1192;
	mov.f32 	%f1225, %f1193;
	mov.f32 	%f1226, %f1194;
	mov.f32 	%f1227, %f1195;
	mov.f32 	%f1228, %f1196;
	mov.f32 	%f1229, %f1197;
	mov.f32 	%f1230, %f1198;
	mov.f32 	%f1231, %f1199;
	mov.f32 	%f1232, %f1200;
	mov.f32 	%f1233, %f1201;
	mov.f32 	%f1234, %f1202;
	mov.f32 	%f1235, %f1203;
	mov.f32 	%f1236, %f1204;
	mov.f32 	%f1237, %f1205;
	mov.f32 	%f1238, %f1206;
	mov.f32 	%f1239, %f1207;
	mov.f32 	%f1240, %f1208;
	mov.f32 	%f1241, %f1209;
	mov.f32 	%f1242, %f1210;
	mov.f32 	%f1243, %f1211;
	mov.f32 	%f1244, %f1212;
	mov.f32 	%f1245, %f1213;
	mov.f32 	%f1246, %f1214;
	mov.f32 	%f1247, %f1215;
	mov.f32 	%f1248, %f1216;
	mov.f32 	%f1249, %f1217;
	mov.f32 	%f1250, %f1218;
	mov.u32 	%r2456, %r5;
	mov.u32 	%r2457, %r2394;
	mov.u32 	%r2458, %r2395;
	mov.u32 	%r2459, %r2396;
	mov.u32 	%r2460, %r2397;
	mov.u32 	%r2461, %r2398;
	mov.u32 	%r2462, %r2399;
	mov.u32 	%r2463, %r2400;
	mov.u32 	%r2464, %r2401;
	mov.u32 	%r2465, %r2402;
	mov.u32 	%r2466, %r2403;
	mov.u32 	%r2467, %r2404;
	mov.u32 	%r2468, %r2405;
	mov.u32 	%r2469, %r2406;
	mov.u32 	%r2470, %r2407;
	mov.u32 	%r2471, %r2408;
	mov.u32 	%r2472, %r2409;
	mov.u32 	%r2473, %r2410;
	mov.u32 	%r2474, %r2411;
	mov.u32 	%r2475, %r2412;
	mov.u32 	%r2476, %r2413;
	mov.u32 	%r2477, %r2414;
	mov.u32 	%r2478, %r2415;
	mov.u32 	%r2479, %r2416;
	mov.u32 	%r2480, %r2417;
	mov.u32 	%r2481, %r2418;
	mov.u32 	%r2482, %r2419;
	mov.u32 	%r2483, %r2420;
	mov.u32 	%r2484, %r2421;
	mov.u32 	%r2485, %r2422;
	mov.u32 	%r2486, %r2423;
	mov.u32 	%r2488, %r2425;
	mov.u32 	%r2489, %r2426;
	mov.u32 	%r2490, %r2427;
	mov.u32 	%r2491, %r2428;
	mov.u32 	%r2492, %r2429;
	mov.u32 	%r2493, %r2430;
	mov.u32 	%r2494, %r2431;
	mov.u32 	%r2495, %r2432;
	mov.u32 	%r2496, %r2433;
	mov.u32 	%r2497, %r2434;
	mov.u32 	%r2498, %r2435;
	mov.u32 	%r2499, %r2436;
	mov.u32 	%r2500, %r2437;
	mov.u32 	%r2501, %r2438;
	mov.u32 	%r2502, %r2439;
	mov.u32 	%r2503, %r2440;
	mov.u32 	%r2504, %r2441;
	mov.u32 	%r2505, %r2442;
	mov.u32 	%r2506, %r2443;
	mov.u32 	%r2507, %r2444;
	mov.u32 	%r2508, %r2445;
	mov.u32 	%r2509, %r2446;
	mov.u32 	%r2510, %r2447;
	mov.u32 	%r2511, %r2448;
	mov.u32 	%r2512, %r2449;
	mov.u32 	%r2513, %r2450;
	mov.u32 	%r2514, %r2451;
	mov.u32 	%r2515, %r2452;
	mov.u32 	%r2516, %r2453;
	mov.u32 	%r2517, %r2454;
	mov.u32 	%r2518, %r2455;
	mov.u32 	%r2519, %r68;
	@%p569 bra 	$L__BB15_563;
	setp.leu.f32 	%p570, %f1190, %f1;
	mov.f32 	%f1220, %f1189;
	mov.f32 	%f1221, %f1;
	mov.f32 	%f1222, %f1190;
	mov.f32 	%f1223, %f1191;
	mov.f32 	%f1224, %f1192;
	mov.f32 	%f1225, %f1193;
	mov.f32 	%f1226, %f1194;
	mov.f32 	%f1227, %f1195;
	mov.f32 	%f1228, %f1196;
	mov.f32 	%f1229, %f1197;
	mov.f32 	%f1230, %f1198;
	mov.f32 	%f1231, %f1199;
	mov.f32 	%f1232, %f1200;
	mov.f32 	%f1233, %f1201;
	mov.f32 	%f1234, %f1202;
	mov.f32 	%f1235, %f1203;
	mov.f32 	%f1236, %f1204;
	mov.f32 	%f1237, %f1205;
	mov.f32 	%f1238, %f1206;
	mov.f32 	%f1239, %f1207;
	mov.f32 	%f1240, %f1208;
	mov.f32 	%f1241, %f1209;
	mov.f32 	%f1242, %f1210;
	mov.f32 	%f1243, %f1211;
	mov.f32 	%f1244, %f1212;
	mov.f32 	%f1245, %f1213;
	mov.f32 	%f1246, %f1214;
	mov.f32 	%f1247, %f1215;
	mov.f32 	%f1248, %f1216;
	mov.f32 	%f1249, %f1217;
	mov.f32 	%f1250, %f1218;
	mov.u32 	%r2456, %r2394;
	mov.u32 	%r2457, %r5;
	mov.u32 	%r2458, %r2395;
	mov.u32 	%r2459, %r2396;
	mov.u32 	%r2460, %r2397;
	mov.u32 	%r2461, %r2398;
	mov.u32 	%r2462, %r2399;
	mov.u32 	%r2463, %r2400;
	mov.u32 	%r2464, %r2401;
	mov.u32 	%r2465, %r2402;
	mov.u32 	%r2466, %r2403;
	mov.u32 	%r2467, %r2404;
	mov.u32 	%r2468, %r2405;
	mov.u32 	%r2469, %r2406;
	mov.u32 	%r2470, %r2407;
	mov.u32 	%r2471, %r2408;
	mov.u32 	%r2472, %r2409;
	mov.u32 	%r2473, %r2410;
	mov.u32 	%r2474, %r2411;
	mov.u32 	%r2475, %r2412;
	mov.u32 	%r2476, %r2413;
	mov.u32 	%r2477, %r2414;
	mov.u32 	%r2478, %r2415;
	mov.u32 	%r2479, %r2416;
	mov.u32 	%r2480, %r2417;
	mov.u32 	%r2481, %r2418;
	mov.u32 	%r2482, %r2419;
	mov.u32 	%r2483, %r2420;
	mov.u32 	%r2484, %r2421;
	mov.u32 	%r2485, %r2422;
	mov.u32 	%r2486, %r2423;
	mov.u32 	%r2488, %r2425;
	mov.u32 	%r2489, %r2426;
	mov.u32 	%r2490, %r2427;
	mov.u32 	%r2491, %r2428;
	mov.u32 	%r2492, %r2429;
	mov.u32 	%r2493, %r2430;
	mov.u32 	%r2494, %r2431;
	mov.u32 	%r2495, %r2432;
	mov.u32 	%r2496, %r2433;
	mov.u32 	%r2497, %r2434;
	mov.u32 	%r2498, %r2435;
	mov.u32 	%r2499, %r2436;
	mov.u32 	%r2500, %r2437;
	mov.u32 	%r2501, %r2438;
	mov.u32 	%r2502, %r2439;
	mov.u32 	%r2503, %r2440;
	mov.u32 	%r2504, %r2441;
	mov.u32 	%r2505, %r2442;
	mov.u32 	%r2506, %r2443;
	mov.u32 	%r2507, %r2444;
	mov.u32 	%r2508, %r2445;
	mov.u32 	%r2509, %r2446;
	mov.u32 	%r2510, %r2447;
	mov.u32 	%r2511, %r2448;
	mov.u32 	%r2512, %r2449;
	mov.u32 	%r2513, %r2450;
	mov.u32 	%r2514, %r2451;
	mov.u32 	%r2515, %r2452;
	mov.u32 	%r2516, %r2453;
	mov.u32 	%r2517, %r2454;
	mov.u32 	%r2518, %r68;
	mov.u32 	%r2519, %r2455;
	@%p570 bra 	$L__BB15_563;
	setp.leu.f32 	%p571, %f1191, %f1;
	mov.f32 	%f1220, %f1189;
	mov.f32 	%f1221, %f1190;
	mov.f32 	%f1222, %f1;
	mov.f32 	%f1223, %f1191;
	mov.f32 	%f1224, %f1192;
	mov.f32 	%f1225, %f1193;
	mov.f32 	%f1226, %f1194;
	mov.f32 	%f1227, %f1195;
	mov.f32 	%f1228, %f1196;
	mov.f32 	%f1229, %f1197;
	mov.f32 	%f1230, %f1198;
	mov.f32 	%f1231, %f1199;
	mov.f32 	%f1232, %f1200;
	mov.f32 	%f1233, %f1201;
	mov.f32 	%f1234, %f1202;
	mov.f32 	%f1235, %f1203;
	mov.f32 	%f1236, %f1204;
	mov.f32 	%f1237, %f1205;
	mov.f32 	%f1238, %f1206;
	mov.f32 	%f1239, %f1207;
	mov.f32 	%f1240, %f1208;
	mov.f32 	%f1241, %f1209;
	mov.f32 	%f1242, %f1210;
	mov.f32 	%f1243, %f1211;
	mov.f32 	%f1244, %f1212;
	mov.f32 	%f1245, %f1213;
	mov.f32 	%f1246, %f1214;
	mov.f32 	%f1247, %f1215;
	mov.f32 	%f1248, %f1216;
	mov.f32 	%f1249, %f1217;
	mov.f32 	%f1250, %f1218;
	mov.u32 	%r2456, %r2394;
	mov.u32 	%r2457, %r2395;
	mov.u32 	%r2458, %r5;
	mov.u32 	%r2459, %r2396;
	mov.u32 	%r2460, %r2397;
	mov.u32 	%r2461, %r2398;
	mov.u32 	%r2462, %r2399;
	mov.u32 	%r2463, %r2400;
	mov.u32 	%r2464, %r2401;
	mov.u32 	%r2465, %r2402;
	mov.u32 	%r2466, %r2403;
	mov.u32 	%r2467, %r2404;
	mov.u32 	%r2468, %r2405;
	mov.u32 	%r2469, %r2406;
	mov.u32 	%r2470, %r2407;
	mov.u32 	%r2471, %r2408;
	mov.u32 	%r2472, %r2409;
	mov.u32 	%r2473, %r2410;
	mov.u32 	%r2474, %r2411;
	mov.u32 	%r2475, %r2412;
	mov.u32 	%r2476, %r2413;
	mov.u32 	%r2477, %r2414;
	mov.u32 	%r2478, %r2415;
	mov.u32 	%r2479, %r2416;
	mov.u32 	%r2480, %r2417;
	mov.u32 	%r2481, %r2418;
	mov.u32 	%r2482, %r2419;
	mov.u32 	%r2483, %r2420;
	mov.u32 	%r2484, %r2421;
	mov.u32 	%r2485, %r2422;
	mov.u32 	%r2486, %r2423;
	mov.u32 	%r2488, %r2425;
	mov.u32 	%r2489, %r2426;
	mov.u32 	%r2490, %r2427;
	mov.u32 	%r2491, %r2428;
	mov.u32 	%r2492, %r2429;
	mov.u32 	%r2493, %r2430;
	mov.u32 	%r2494, %r2431;
	mov.u32 	%r2495, %r2432;
	mov.u32 	%r2496, %r2433;
	mov.u32 	%r2497, %r2434;
	mov.u32 	%r2498, %r2435;
	mov.u32 	%r2499, %r2436;
	mov.u32 	%r2500, %r2437;
	mov.u32 	%r2501, %r2438;
	mov.u32 	%r2502, %r2439;
	mov.u32 	%r2503, %r2440;
	mov.u32 	%r2504, %r2441;
	mov.u32 	%r2505, %r2442;
	mov.u32 	%r2506, %r2443;
	mov.u32 	%r2507, %r2444;
	mov.u32 	%r2508, %r2445;
	mov.u32 	%r2509, %r2446;
	mov.u32 	%r2510, %r2447;
	mov.u32 	%r2511, %r2448;
	mov.u32 	%r2512, %r2449;
	mov.u32 	%r2513, %r2450;
	mov.u32 	%r2514, %r2451;
	mov.u32 	%r2515, %r2452;
	mov.u32 	%r2516, %r2453;
	mov.u32 	%r2517, %r68;
	mov.u32 	%r2518, %r2454;
	mov.u32 	%r2519, %r2455;
	@%p571 bra 	$L__BB15_563;
	setp.leu.f32 	%p572, %f1192, %f1;
	mov.f32 	%f1220, %f1189;
	mov.f32 	%f1221, %f1190;
	mov.f32 	%f1222, %f1191;
	mov.f32 	%f1223, %f1;
	mov.f32 	%f1224, %f1192;
	mov.f32 	%f1225, %f1193;
	mov.f32 	%f1226, %f1194;
	mov.f32 	%f1227, %f1195;
	mov.f32 	%f1228, %f1196;
	mov.f32 	%f1229, %f1197;
	mov.f32 	%f1230, %f1198;
	mov.f32 	%f1231, %f1199;
	mov.f32 	%f1232, %f1200;
	mov.f32 	%f1233, %f1201;
	mov.f32 	%f1234, %f1202;
	mov.f32 	%f1235, %f1203;
	mov.f32 	%f1236, %f1204;
	mov.f32 	%f1237, %f1205;
	mov.f32 	%f1238, %f1206;
	mov.f32 	%f1239, %f1207;
	mov.f32 	%f1240, %f1208;
	mov.f32 	%f1241, %f1209;
	mov.f32 	%f1242, %f1210;
	mov.f32 	%f1243, %f1211;
	mov.f32 	%f1244, %f1212;
	mov.f32 	%f1245, %f1213;
	mov.f32 	%f1246, %f1214;
	mov.f32 	%f1247, %f1215;
	mov.f32 	%f1248, %f1216;
	mov.f32 	%f1249, %f1217;
	mov.f32 	%f1250, %f1218;
	mov.u32 	%r2456, %r2394;
	mov.u32 	%r2457, %r2395;
	mov.u32 	%r2458, %r2396;
	mov.u32 	%r2459, %r5;
	mov.u32 	%r2460, %r2397;
	mov.u32 	%r2461, %r2398;
	mov.u32 	%r2462, %r2399;
	mov.u32 	%r2463, %r2400;
	mov.u32 	%r2464, %r2401;
	mov.u32 	%r2465, %r2402;
	mov.u32 	%r2466, %r2403;
	mov.u32 	%r2467, %r2404;
	mov.u32 	%r2468, %r2405;
	mov.u32 	%r2469, %r2406;
	mov.u32 	%r2470, %r2407;
	mov.u32 	%r2471, %r2408;
	mov.u32 	%r2472, %r2409;
	mov.u32 	%r2473, %r2410;
	mov.u32 	%r2474, %r2411;
	mov.u32 	%r2475, %r2412;
	mov.u32 	%r2476, %r2413;
	mov.u32 	%r2477, %r2414;
	mov.u32 	%r2478, %r2415;
	mov.u32 	%r2479, %r2416;
	mov.u32 	%r2480, %r2417;
	mov.u32 	%r2481, %r2418;
	mov.u32 	%r2482, %r2419;
	mov.u32 	%r2483, %r2420;
	mov.u32 	%r2484, %r2421;
	mov.u32 	%r2485, %r2422;
	mov.u32 	%r2486, %r2423;
	mov.u32 	%r2488, %r2425;
	mov.u32 	%r2489, %r2426;
	mov.u32 	%r2490, %r2427;
	mov.u32 	%r2491, %r2428;
	mov.u32 	%r2492, %r2429;
	mov.u32 	%r2493, %r2430;
	mov.u32 	%r2494, %r2431;
	mov.u32 	%r2495, %r2432;
	mov.u32 	%r2496, %r2433;
	mov.u32 	%r2497, %r2434;
	mov.u32 	%r2498, %r2435;
	mov.u32 	%r2499, %r2436;
	mov.u32 	%r2500, %r2437;
	mov.u32 	%r2501, %r2438;
	mov.u32 	%r2502, %r2439;
	mov.u32 	%r2503, %r2440;
	mov.u32 	%r2504, %r2441;
	mov.u32 	%r2505, %r2442;
	mov.u32 	%r2506, %r2443;
	mov.u32 	%r2507, %r2444;
	mov.u32 	%r2508, %r2445;
	mov.u32 	%r2509, %r2446;
	mov.u32 	%r2510, %r2447;
	mov.u32 	%r2511, %r2448;
	mov.u32 	%r2512, %r2449;
	mov.u32 	%r2513, %r2450;
	mov.u32 	%r2514, %r2451;
	mov.u32 	%r2515, %r2452;
	mov.u32 	%r2516, %r68;
	mov.u32 	%r2517, %r2453;
	mov.u32 	%r2518, %r2454;
	mov.u32 	%r2519, %r2455;
	@%p572 bra 	$L__BB15_563;
	setp.leu.f32 	%p573, %f1193, %f1;
	mov.f32 	%f1220, %f1189;
	mov.f32 	%f1221, %f1190;
	mov.f32 	%f1222, %f1191;
	mov.f32 	%f1223, %f1192;
	mov.f32 	%f1224, %f1;
	mov.f32 	%f1225, %f1193;
	mov.f32 	%f1226, %f1194;
	mov.f32 	%f1227, %f1195;
	mov.f32 	%f1228, %f1196;
	mov.f32 	%f1229, %f1197;
	mov.f32 	%f1230, %f1198;
	mov.f32 	%f1231, %f1199;
	mov.f32 	%f1232, %f1200;
	mov.f32 	%f1233, %f1201;
	mov.f32 	%f1234, %f1202;
	mov.f32 	%f1235, %f1203;
	mov.f32 	%f1236, %f1204;
	mov.f32 	%f1237, %f1205;
	mov.f32 	%f1238, %f1206;
	mov.f32 	%f1239, %f1207;
	mov.f32 	%f1240, %f1208;
	mov.f32 	%f1241, %f1209;
	mov.f32 	%f1242, %f1210;
	mov.f32 	%f1243, %f1211;
	mov.f32 	%f1244, %f1212;
	mov.f32 	%f1245, %f1213;
	mov.f32 	%f1246, %f1214;
	mov.f32 	%f1247, %f1215;
	mov.f32 	%f1248, %f1216;
	mov.f32 	%f1249, %f1217;
	mov.f32 	%f1250, %f1218;
	mov.u32 	%r2456, %r2394;
	mov.u32 	%r2457, %r2395;
	mov.u32 	%r2458, %r2396;
	mov.u32 	%r2459, %r2397;
	mov.u32 	%r2460, %r5;
	mov.u32 	%r2461, %r2398;
	mov.u32 	%r2462, %r2399;
	mov.u32 	%r2463, %r2400;
	mov.u32 	%r2464, %r2401;
	mov.u32 	%r2465, %r2402;
	mov.u32 	%r2466, %r2403;
	mov.u32 	%r2467, %r2404;
	mov.u32 	%r2468, %r2405;
	mov.u32 	%r2469, %r2406;
	mov.u32 	%r2470, %r2407;
	mov.u32 	%r2471, %r2408;
	mov.u32 	%r2472, %r2409;
	mov.u32 	%r2473, %r2410;
	mov.u32 	%r2474, %r2411;
	mov.u32 	%r2475, %r2412;
	mov.u32 	%r2476, %r2413;
	mov.u32 	%r2477, %r2414;
	mov.u32 	%r2478, %r2415;
	mov.u32 	%r2479, %r2416;
	mov.u32 	%r2480, %r2417;
	mov.u32 	%r2481, %r2418;
	mov.u32 	%r2482, %r2419;
	mov.u32 	%r2483, %r2420;
	mov.u32 	%r2484, %r2421;
	mov.u32 	%r2485, %r2422;
	mov.u32 	%r2486, %r2423;
	mov.u32 	%r2488, %r2425;
	mov.u32 	%r2489, %r2426;
	mov.u32 	%r2490, %r2427;
	mov.u32 	%r2491, %r2428;
	mov.u32 	%r2492, %r2429;
	mov.u32 	%r2493, %r2430;
	mov.u32 	%r2494, %r2431;
	mov.u32 	%r2495, %r2432;
	mov.u32 	%r2496, %r2433;
	mov.u32 	%r2497, %r2434;
	mov.u32 	%r2498, %r2435;
	mov.u32 	%r2499, %r2436;
	mov.u32 	%r2500, %r2437;
	mov.u32 	%r2501, %r2438;
	mov.u32 	%r2502, %r2439;
	mov.u32 	%r2503, %r2440;
	mov.u32 	%r2504, %r2441;
	mov.u32 	%r2505, %r2442;
	mov.u32 	%r2506, %r2443;
	mov.u32 	%r2507, %r2444;
	mov.u32 	%r2508, %r2445;
	mov.u32 	%r2509, %r2446;
	mov.u32 	%r2510, %r2447;
	mov.u32 	%r2511, %r2448;
	mov.u32 	%r2512, %r2449;
	mov.u32 	%r2513, %r2450;
	mov.u32 	%r2514, %r2451;
	mov.u32 	%r2515, %r68;
	mov.u32 	%r2516, %r2452;
	mov.u32 	%r2517, %r2453;
	mov.u32 	%r2518, %r2454;
	mov.u32 	%r2519, %r2455;
	@%p573 bra 	$L__BB15_563;
	setp.leu.f32 	%p574, %f1194, %f1;
	mov.f32 	%f1220, %f1189;
	mov.f32 	%f1221, %f1190;
	mov.f32 	%f1222, %f1191;
	mov.f32 	%f1223, %f1192;
	mov.f32 	%f1224, %f1193;
	mov.f32 	%f1225, %f1;
	mov.f32 	%f1226, %f1194;
	mov.f32 	%f1227, %f1195;
	mov.f32 	%f1228, %f1196;
	mov.f32 	%f1229, %f1197;
	mov.f32 	%f1230, %f1198;
	mov.f32 	%f1231, %f1199;
	mov.f32 	%f1232, %f1200;
	mov.f32 	%f1233, %f1201;
	mov.f32 	%f1234, %f1202;
	mov.f32 	%f1235, %f1203;
	mov.f32 	%f1236, %f1204;
	mov.f32 	%f1237, %f1205;
	mov.f32 	%f1238, %f1206;
	mov.f32 	%f1239, %f1207;
	mov.f32 	%f1240, %f1208;
	mov.f32 	%f1241, %f1209;
	mov.f32 	%f1242, %f1210;
	mov.f32 	%f1243, %f1211;
	mov.f32 	%f1244, %f1212;
	mov.f32 	%f1245, %f1213;
	mov.f32 	%f1246, %f1214;
	mov.f32 	%f1247, %f1215;
	mov.f32 	%f1248, %f1216;
	mov.f32 	%f1249, %f1217;
	mov.f32 	%f1250, %f1218;
	mov.u32 	%r2456, %r2394;
	mov.u32 	%r2457, %r2395;
	mov.u32 	%r2458, %r2396;
	mov.u32 	%r2459, %r2397;
	mov.u32 	%r2460, %r2398;
	mov.u32 	%r2461, %r5;
	mov.u32 	%r2462, %r2399;
	mov.u32 	%r2463, %r2400;
	mov.u32 	%r2464, %r2401;
	mov.u32 	%r2465, %r2402;
	mov.u32 	%r2466, %r2403;
	mov.u32 	%r2467, %r2404;
	mov.u32 	%r2468, %r2405;
	mov.u32 	%r2469, %r2406;
	mov.u32 	%r2470, %r2407;
	mov.u32 	%r2471, %r2408;
	mov.u32 	%r2472, %r2409;
	mov.u32 	%r2473, %r2410;
	mov.u32 	%r2474, %r2411;
	mov.u32 	%r2475, %r2412;
	mov.u32 	%r2476, %r2413;
	mov.u32 	%r2477, %r2414;
	mov.u32 	%r2478, %r2415;
	mov.u32 	%r2479, %r2416;
	mov.u32 	%r2480, %r2417;
	mov.u32 	%r2481, %r2418;
	mov.u32 	%r2482, %r2419;
	mov.u32 	%r2483, %r2420;
	mov.u32 	%r2484, %r2421;
	mov.u32 	%r2485, %r2422;
	mov.u32 	%r2486, %r2423;
	mov.u32 	%r2488, %r2425;
	mov.u32 	%r2489, %r2426;
	mov.u32 	%r2490, %r2427;
	mov.u32 	%r2491, %r2428;
	mov.u32 	%r2492, %r2429;
	mov.u32 	%r2493, %r2430;
	mov.u32 	%r2494, %r2431;
	mov.u32 	%r2495, %r2432;
	mov.u32 	%r2496, %r2433;
	mov.u32 	%r2497, %r2434;
	mov.u32 	%r2498, %r2435;
	mov.u32 	%r2499, %r2436;
	mov.u32 	%r2500, %r2437;
	mov.u32 	%r2501, %r2438;
	mov.u32 	%r2502, %r2439;
	mov.u32 	%r2503, %r2440;
	mov.u32 	%r2504, %r2441;
	mov.u32 	%r2505, %r2442;
	mov.u32 	%r2506, %r2443;
	mov.u32 	%r2507, %r2444;
	mov.u32 	%r2508, %r2445;
	mov.u32 	%r2509, %r2446;
	mov.u32 	%r2510, %r2447;
	mov.u32 	%r2511, %r2448;
	mov.u32 	%r2512, %r2449;
	mov.u32 	%r2513, %r2450;
	mov.u32 	%r2514, %r68;
	mov.u32 	%r2515, %r2451;
	mov.u32 	%r2516, %r2452;
	mov.u32 	%r2517, %r2453;
	mov.u32 	%r2518, %r2454;
	mov.u32 	%r2519, %r2455;
	@%p574 bra 	$L__BB15_563;
	setp.leu.f32 	%p575, %f1195, %f1;
	mov.f32 	%f1220, %f1189;
	mov.f32 	%f1221, %f1190;
	mov.f32 	%f1222, %f1191;
	mov.f32 	%f1223, %f1192;
	mov.f32 	%f1224, %f1193;
	mov.f32 	%f1225, %f1194;
	mov.f32 	%f1226, %f1;
	mov.f32 	%f1227, %f1195;
	mov.f32 	%f1228, %f1196;
	mov.f32 	%f1229, %f1197;
	mov.f32 	%f1230, %f1198;
	mov.f32 	%f1231, %f1199;
	mov.f32 	%f1232, %f1200;
	mov.f32 	%f1233, %f1201;
	mov.f32 	%f1234, %f1202;
	mov.f32 	%f1235, %f1203;
	mov.f32 	%f1236, %f1204;
	mov.f32 	%f1237, %f1205;
	mov.f32 	%f1238, %f1206;
	mov.f32 	%f1239, %f1207;
	mov.f32 	%f1240, %f1208;
	mov.f32 	%f1241, %f1209;
	mov.f32 	%f1242, %f1210;
	mov.f32 	%f1243, %f1211;
	mov.f32 	%f1244, %f1212;
	mov.f32 	%f1245, %f1213;
	mov.f32 	%f1246, %f1214;
	mov.f32 	%f1247, %f1215;
	mov.f32 	%f1248, %f1216;
	mov.f32 	%f1249, %f1217;
	mov.f32 	%f1250, %f1218;
	mov.u32 	%r2456, %r2394;
	mov.u32 	%r2457, %r2395;
	mov.u32 	%r2458, %r2396;
	mov.u32 	%r2459, %r2397;
	mov.u32 	%r2460, %r2398;
	mov.u32 	%r2461, %r2399;
	mov.u32 	%r2462, %r5;
	mov.u32 	%r2463, %r2400;
	mov.u32 	%r2464, %r2401;
	mov.u32 	%r2465, %r2402;
	mov.u32 	%r2466, %r2403;
	mov.u32 	%r2467, %r2404;
	mov.u32 	%r2468, %r2405;
	mov.u32 	%r2469, %r2406;
	mov.u32 	%r2470, %r2407;
	mov.u32 	%r2471, %r2408;
	mov.u32 	%r2472, %r2409;
	mov.u32 	%r2473, %r2410;
	mov.u32 	%r2474, %r2411;
	mov.u32 	%r2475, %r2412;
	mov.u32 	%r2476, %r2413;
	mov.u32 	%r2477, %r2414;
	mov.u32 	%r2478, %r2415;
	mov.u32 	%r2479, %r2416;
	mov.u32 	%r2480, %r2417;
	mov.u32 	%r2481, %r2418;
	mov.u32 	%r2482, %r2419;
	mov.u32 	%r2483, %r2420;
	mov.u32 	%r2484, %r2421;
	mov.u32 	%r2485, %r2422;
	mov.u32 	%r2486, %r2423;
	mov.u32 	%r2488, %r2425;
	mov.u32 	%r2489, %r2426;
	mov.u32 	%r2490, %r2427;
	mov.u32 	%r2491, %r2428;
	mov.u32 	%r2492, %r2429;
	mov.u32 	%r2493, %r2430;
	mov.u32 	%r2494, %r2431;
	mov.u32 	%r2495, %r2432;
	mov.u32 	%r2496, %r2433;
	mov.u32 	%r2497, %r2434;
	mov.u32 	%r2498, %r2435;
	mov.u32 	%r2499, %r2436;
	mov.u32 	%r2500, %r2437;
	mov.u32 	%r2501, %r2438;
	mov.u32 	%r2502, %r2439;
	mov.u32 	%r2503, %r2440;
	mov.u32 	%r2504, %r2441;
	mov.u32 	%r2505, %r2442;
	mov.u32 	%r2506, %r2443;
	mov.u32 	%r2507, %r2444;
	mov.u32 	%r2508, %r2445;
	mov.u32 	%r2509, %r2446;
	mov.u32 	%r2510, %r2447;
	mov.u32 	%r2511, %r2448;
	mov.u32 	%r2512, %r2449;
	mov.u32 	%r2513, %r68;
	mov.u32 	%r2514, %r2450;
	mov.u32 	%r2515, %r2451;
	mov.u32 	%r2516, %r2452;
	mov.u32 	%r2517, %r2453;
	mov.u32 	%r2518, %r2454;
	mov.u32 	%r2519, %r2455;
	@%p575 bra 	$L__BB15_563;
	setp.leu.f32 	%p576, %f1196, %f1;
	mov.f32 	%f1220, %f1189;
	mov.f32 	%f1221, %f1190;
	mov.f32 	%f1222, %f1191;
	mov.f32 	%f1223, %f1192;
	mov.f32 	%f1224, %f1193;
	mov.f32 	%f1225, %f1194;
	mov.f32 	%f1226, %f1195;
	mov.f32 	%f1227, %f1;
	mov.f32 	%f1228, %f1196;
	mov.f32 	%f1229, %f1197;
	mov.f32 	%f1230, %f1198;
	mov.f32 	%f1231, %f1199;
	mov.f32 	%f1232, %f1200;
	mov.f32 	%f1233, %f1201;
	mov.f32 	%f1234, %f1202;
	mov.f32 	%f1235, %f1203;
	mov.f32 	%f1236, %f1204;
	mov.f32 	%f1237, %f1205;
	mov.f32 	%f1238, %f1206;
	mov.f32 	%f1239, %f1207;
	mov.f32 	%f1240, %f1208;
	mov.f32 	%f1241, %f1209;
	mov.f32 	%f1242, %f1210;
	mov.f32 	%f1243, %f1211;
	mov.f32 	%f1244, %f1212;
	mov.f32 	%f1245, %f1213;
	mov.f32 	%f1246, %f1214;
	mov.f32 	%f1247, %f1215;
	mov.f32 	%f1248, %f1216;
	mov.f32 	%f1249, %f1217;
	mov.f32 	%f1250, %f1218;
	mov.u32 	%r2456, %r2394;
	mov.u32 	%r2457, %r2395;
	mov.u32 	%r2458, %r2396;
	mov.u32 	%r2459, %r2397;
	mov.u32 	%r2460, %r2398;
	mov.u32 	%r2461, %r2399;
	mov.u32 	%r2462, %r2400;
	mov.u32 	%r2463, %r5;
	mov.u32 	%r2464, %r2401;
	mov.u32 	%r2465, %r2402;
	mov.u32 	%r2466, %r2403;
	mov.u32 	%r2467, %r2404;
	mov.u32 	%r2468, %r2405;
	mov.u32 	%r2469, %r2406;
	mov.u32 	%r2470, %r2407;
	mov.u32 	%r2471, %r2408;
	mov.u32 	%r2472, %r2409;
	mov.u32 	%r2473, %r2410;
	mov.u32 	%r2474, %r2411;
	mov.u32 	%r2475, %r2412;
	mov.u32 	%r2476, %r2413;
	mov.u32 	%r2477, %r2414;
	mov.u32 	%r2478, %r2415;
	mov.u32 	%r2479, %r2416;
	mov.u32 	%r2480, %r2417;
	mov.u32 	%r2481, %r2418;
	mov.u32 	%r2482, %r2419;
	mov.u32 	%r2483, %r2420;
	mov.u32 	%r2484, %r2421;
	mov.u32 	%r2485, %r2422;
	mov.u32 	%r2486, %r2423;
	mov.u32 	%r2488, %r2425;
	mov.u32 	%r2489, %r2426;
	mov.u32 	%r2490, %r2427;
	mov.u32 	%r2491, %r2428;
	mov.u32 	%r2492, %r2429;
	mov.u32 	%r2493, %r2430;
	mov.u32 	%r2494, %r2431;
	mov.u32 	%r2495, %r2432;
	mov.u32 	%r2496, %r2433;
	mov.u32 	%r2497, %r2434;
	mov.u32 	%r2498, %r2435;
	mov.u32 	%r2499, %r2436;
	mov.u32 	%r2500, %r2437;
	mov.u32 	%r2501, %r2438;
	mov.u32 	%r2502, %r2439;
	mov.u32 	%r2503, %r2440;
	mov.u32 	%r2504, %r2441;
	mov.u32 	%r2505, %r2442;
	mov.u32 	%r2506, %r2443;
	mov.u32 	%r2507, %r2444;
	mov.u32 	%r2508, %r2445;
	mov.u32 	%r2509, %r2446;
	mov.u32 	%r2510, %r2447;
	mov.u32 	%r2511, %r2448;
	mov.u32 	%r2512, %r68;
	mov.u32 	%r2513, %r2449;
	mov.u32 	%r2514, %r2450;
	mov.u32 	%r2515, %r2451;
	mov.u32 	%r2516, %r2452;
	mov.u32 	%r2517, %r2453;
	mov.u32 	%r2518, %r2454;
	mov.u32 	%r2519, %r2455;
	@%p576 bra 	$L__BB15_563;
	setp.leu.f32 	%p577, %f1197, %f1;
	mov.f32 	%f1220, %f1189;
	mov.f32 	%f1221, %f1190;
	mov.f32 	%f1222, %f1191;
	mov.f32 	%f1223, %f1192;
	mov.f32 	%f1224, %f1193;
	mov.f32 	%f1225, %f1194;
	mov.f32 	%f1226, %f1195;
	mov.f32 	%f1227, %f1196;
	mov.f32 	%f1228, %f1;
	mov.f32 	%f1229, %f1197;
	mov.f32 	%f1230, %f1198;
	mov.f32 	%f1231, %f1199;
	mov.f32 	%f1232, %f1200;
	mov.f32 	%f1233, %f1201;
	mov.f32 	%f1234, %f1202;
	mov.f32 	%f1235, %f1203;
	mov.f32 	%f1236, %f1204;
	mov.f32 	%f1237, %f1205;
	mov.f32 	%f1238, %f1206;
	mov.f32 	%f1239, %f1207;
	mov.f32 	%f1240, %f1208;
	mov.f32 	%f1241, %f1209;
	mov.f32 	%f1242, %f1210;
	mov.f32 	%f1243, %f1211;
	mov.f32 	%f1244, %f1212;
	mov.f32 	%f1245, %f1213;
	mov.f32 	%f1246, %f1214;
	mov.f32 	%f1247, %f1215;
	mov.f32 	%f1248, %f1216;
	mov.f32 	%f1249, %f1217;
	mov.f32 	%f1250, %f1218;
	mov.u32 	%r2456, %r2394;
	mov.u32 	%r2457, %r2395;
	mov.u32 	%r2458, %r2396;
	mov.u32 	%r2459, %r2397;
	mov.u32 	%r2460, %r2398;
	mov.u32 	%r2461, %r2399;
	mov.u32 	%r2462, %r2400;
	mov.u32 	%r2463, %r2401;
	mov.u32 	%r2464, %r5;
	mov.u32 	%r2465, %r2402;
	mov.u32 	%r2466, %r2403;
	mov.u32 	%r2467, %r2404;
	mov.u32 	%r2468, %r2405;
	mov.u32 	%r2469, %r2406;
	mov.u32 	%r2470, %r2407;
	mov.u32 	%r2471, %r2408;
	mov.u32 	%r2472, %r2409;
	mov.u32 	%r2473, %r2410;
	mov.u32 	%r2474, %r2411;
	mov.u32 	%r2475, %r2412;
	mov.u32 	%r2476, %r2413;
	mov.u32 	%r2477, %r2414;
	mov.u32 	%r2478, %r2415;
	mov.u32 	%r2479, %r2416;
	mov.u32 	%r2480, %r2417;
	mov.u32 	%r2481, %r2418;
	mov.u32 	%r2482, %r2419;
	mov.u32 	%r2483, %r2420;
	mov.u32 	%r2484, %r2421;
	mov.u32 	%r2485, %r2422;
	mov.u32 	%r2486, %r2423;
	mov.u32 	%r2488, %r2425;
	mov.u32 	%r2489, %r2426;
	mov.u32 	%r2490, %r2427;
	mov.u32 	%r2491, %r2428;
	mov.u32 	%r2492, %r2429;
	mov.u32 	%r2493, %r2430;
	mov.u32 	%r2494, %r2431;
	mov.u32 	%r2495, %r2432;
	mov.u32 	%r2496, %r2433;
	mov.u32 	%r2497, %r2434;
	mov.u32 	%r2498, %r2435;
	mov.u32 	%r2499, %r2436;
	mov.u32 	%r2500, %r2437;
	mov.u32 	%r2501, %r2438;
	mov.u32 	%r2502, %r2439;
	mov.u32 	%r2503, %r2440;
	mov.u32 	%r2504, %r2441;
	mov.u32 	%r2505, %r2442;
	mov.u32 	%r2506, %r2443;
	mov.u32 	%r2507, %r2444;
	mov.u32 	%r2508, %r2445;
	mov.u32 	%r2509, %r2446;
	mov.u32 	%r2510, %r2447;
	mov.u32 	%r2511, %r68;
	mov.u32 	%r2512, %r2448;
	mov.u32 	%r2513, %r2449;
	mov.u32 	%r2514, %r2450;
	mov.u32 	%r2515, %r2451;
	mov.u32 	%r2516, %r2452;
	mov.u32 	%r2517, %r2453;
	mov.u32 	%r2518, %r2454;
	mov.u32 	%r2519, %r2455;
	@%p577 bra 	$L__BB15_563;
	setp.leu.f32 	%p578, %f1198, %f1;
	mov.f32 	%f1220, %f1189;
	mov.f32 	%f1221, %f1190;
	mov.f32 	%f1222, %f1191;
	mov.f32 	%f1223, %f1192;
	mov.f32 	%f1224, %f1193;
	mov.f32 	%f1225, %f1194;
	mov.f32 	%f1226, %f1195;
	mov.f32 	%f1227, %f1196;
	mov.f32 	%f1228, %f1197;
	mov.f32 	%f1229, %f1;
	mov.f32 	%f1230, %f1198;
	mov.f32 	%f1231, %f1199;
	mov.f32 	%f1232, %f1200;
	mov.f32 	%f1233, %f1201;
	mov.f32 	%f1234, %f1202;
	mov.f32 	%f1235, %f1203;
	mov.f32 	%f1236, %f1204;
	mov.f32 	%f1237, %f1205;
	mov.f32 	%f1238, %f1206;
	mov.f32 	%f1239, %f1207;
	mov.f32 	%f1240, %f1208;
	mov.f32 	%f1241, %f1209;
	mov.f32 	%f1242, %f1210;
	mov.f32 	%f1243, %f1211;
	mov.f32 	%f1244, %f1212;
	mov.f32 	%f1245, %f1213;
	mov.f32 	%f1246, %f1214;
	mov.f32 	%f1247, %f1215;
	mov.f32 	%f1248, %f1216;
	mov.f32 	%f1249, %f1217;
	mov.f32 	%f1250, %f1218;
	mov.u32 	%r2456, %r2394;
	mov.u32 	%r2457, %r2395;
	mov.u32 	%r2458, %r2396;
	mov.u32 	%r2459, %r2397;
	mov.u32 	%r2460, %r2398;
	mov.u32 	%r2461, %r2399;
	mov.u32 	%r2462, %r2400;
	mov.u32 	%r2463, %r2401;
	mov.u32 	%r2464, %r2402;
	mov.u32 	%r2465, %r5;
	mov.u32 	%r2466, %r2403;
	mov.u32 	%r2467, %r2404;
	mov.u32 	%r2468, %r2405;
	mov.u32 	%r2469, %r2406;
	mov.u32 	%r2470, %r2407;
	mov.u32 	%r2471, %r2408;
	mov.u32 	%r2472, %r2409;
	mov.u32 	%r2473, %r2410;
	mov.u32 	%r2474, %r2411;
	mov.u32 	%r2475, %r2412;
	mov.u32 	%r2476, %r2413;
	mov.u32 	%r2477, %r2414;
	mov.u32 	%r2478, %r2415;
	mov.u32 	%r2479, %r2416;
	mov.u32 	%r2480, %r2417;
	mov.u32 	%r2481, %r2418;
	mov.u32 	%r2482, %r2419;
	mov.u32 	%r2483, %r2420;
	mov.u32 	%r2484, %r2421;
	mov.u32 	%r2485, %r2422;
	mov.u32 	%r2486, %r2423;
	mov.u32 	%r2488, %r2425;
	mov.u32 	%r2489, %r2426;
	mov.u32 	%r2490, %r2427;
	mov.u32 	%r2491, %r2428;
	mov.u32 	%r2492, %r2429;
	mov.u32 	%r2493, %r2430;
	mov.u32 	%r2494, %r2431;
	mov.u32 	%r2495, %r2432;
	mov.u32 	%r2496, %r2433;
	mov.u32 	%r2497, %r2434;
	mov.u32 	%r2498, %r2435;
	mov.u32 	%r2499, %r2436;
	mov.u32 	%r2500, %r2437;
	mov.u32 	%r2501, %r2438;
	mov.u32 	%r2502, %r2439;
	mov.u32 	%r2503, %r2440;
	mov.u32 	%r2504, %r2441;
	mov.u32 	%r2505, %r2442;
	mov.u32 	%r2506, %r2443;
	mov.u32 	%r2507, %r2444;
	mov.u32 	%r2508, %r2445;
	mov.u32 	%r2509, %r2446;
	mov.u32 	%r2510, %r68;
	mov.u32 	%r2511, %r2447;
	mov.u32 	%r2512, %r2448;
	mov.u32 	%r2513, %r2449;
	mov.u32 	%r2514, %r2450;
	mov.u32 	%r2515, %r2451;
	mov.u32 	%r2516, %r2452;
	mov.u32 	%r2517, %r2453;
	mov.u32 	%r2518, %r2454;
	mov.u32 	%r2519, %r2455;
	@%p578 bra 	$L__BB15_563;
	setp.leu.f32 	%p579, %f1199, %f1;
	mov.f32 	%f1220, %f1189;
	mov.f32 	%f1221, %f1190;
	mov.f32 	%f1222, %f1191;
	mov.f32 	%f1223, %f1192;
	mov.f32 	%f1224, %f1193;
	mov.f32 	%f1225, %f1194;
	mov.f32 	%f1226, %f1195;
	mov.f32 	%f1227, %f1196;
	mov.f32 	%f1228, %f1197;
	mov.f32 	%f1229, %f1198;
	mov.f32 	%f1230, %f1;
	mov.f32 	%f1231, %f1199;
	mov.f32 	%f1232, %f1200;
	mov.f32 	%f1233, %f1201;
	mov.f32 	%f1234, %f1202;
	mov.f32 	%f1235, %f1203;
	mov.f32 	%f1236, %f1204;
	mov.f32 	%f1237, %f1205;
	mov.f32 	%f1238, %f1206;
	mov.f32 	%f1239, %f1207;
	mov.f32 	%f1240, %f1208;
	mov.f32 	%f1241, %f1209;
	mov.f32 	%f1242, %f1210;
	mov.f32 	%f1243, %f1211;
	mov.f32 	%f1244, %f1212;
	mov.f32 	%f1245, %f1213;
	mov.f32 	%f1246, %f1214;
	mov.f32 	%f1247, %f1215;
	mov.f32 	%f1248, %f1216;
	mov.f32 	%f1249, %f1217;
	mov.f32 	%f1250, %f1218;
	mov.u32 	%r2456, %r2394;
	mov.u32 	%r2457, %r2395;
	mov.u32 	%r2458, %r2396;
	mov.u32 	%r2459, %r2397;
	mov.u32 	%r2460, %r2398;
	mov.u32 	%r2461, %r2399;
	mov.u32 	%r2462, %r2400;
	mov.u32 	%r2463, %r2401;
	mov.u32 	%r2464, %r2402;
	mov.u32 	%r2465, %r2403;
	mov.u32 	%r2466, %r5;
	mov.u32 	%r2467, %r2404;
	mov.u32 	%r2468, %r2405;
	mov.u32 	%r2469, %r2406;
	mov.u32 	%r2470, %r2407;
	mov.u32 	%r2471, %r2408;
	mov.u32 	%r2472, %r2409;
	mov.u32 	%r2473, %r2410;
	mov.u32 	%r2474, %r2411;
	mov.u32 	%r2475, %r2412;
	mov.u32 	%r2476, %r2413;
	mov.u32 	%r2477, %r2414;
	mov.u32 	%r2478, %r2415;
	mov.u32 	%r2479, %r2416;
	mov.u32 	%r2480, %r2417;
	mov.u32 	%r2481, %r2418;
	mov.u32 	%r2482, %r2419;
	mov.u32 	%r2483, %r2420;
	mov.u32 	%r2484, %r2421;
	mov.u32 	%r2485, %r2422;
	mov.u32 	%r2486, %r2423;
	mov.u32 	%r2488, %r2425;
	mov.u32 	%r2489, %r2426;
	mov.u32 	%r2490, %r2427;
	mov.u32 	%r2491, %r2428;
	mov.u32 	%r2492, %r2429;
	mov.u32 	%r2493, %r2430;
	mov.u32 	%r2494, %r2431;
	mov.u32 	%r2495, %r2432;
	mov.u32 	%r2496, %r2433;
	mov.u32 	%r2497, %r2434;
	mov.u32 	%r2498, %r2435;
	mov.u32 	%r2499, %r2436;
	mov.u32 	%r2500, %r2437;
	mov.u32 	%r2501, %r2438;
	mov.u32 	%r2502, %r2439;
	mov.u32 	%r2503, %r2440;
	mov.u32 	%r2504, %r2441;
	mov.u32 	%r2505, %r2442;
	mov.u32 	%r2506, %r2443;
	mov.u32 	%r2507, %r2444;
	mov.u32 	%r2508, %r2445;
	mov.u32 	%r2509, %r68;
	mov.u32 	%r2510, %r2446;
	mov.u32 	%r2511, %r2447;
	mov.u32 	%r2512, %r2448;
	mov.u32 	%r2513, %r2449;
	mov.u32 	%r2514, %r2450;
	mov.u32 	%r2515, %r2451;
	mov.u32 	%r2516, %r2452;
	mov.u32 	%r2517, %r2453;
	mov.u32 	%r2518, %r2454;
	mov.u32 	%r2519, %r2455;
	@%p579 bra 	$L__BB15_563;
	setp.leu.f32 	%p580, %f1200, %f1;
	mov.f32 	%f1220, %f1189;
	mov.f32 	%f1221, %f1190;
	mov.f32 	%f1222, %f1191;
	mov.f32 	%f1223, %f1192;
	mov.f32 	%f1224, %f1193;
	mov.f32 	%f1225, %f1194;
	mov.f32 	%f1226, %f1195;
	mov.f32 	%f1227, %f1196;
	mov.f32 	%f1228, %f1197;
	mov.f32 	%f1229, %f1198;
	mov.f32 	%f1230, %f1199;
	mov.f32 	%f1231, %f1;
	mov.f32 	%f1232, %f1200;
	mov.f32 	%f1233, %f1201;
	mov.f32 	%f1234, %f1202;
	mov.f32 	%f1235, %f1203;
	mov.f32 	%f1236, %f1204;
	mov.f32 	%f1237, %f1205;
	mov.f32 	%f1238, %f1206;
	mov.f32 	%f1239, %f1207;
	mov.f32 	%f1240, %f1208;
	mov.f32 	%f1241, %f1209;
	mov.f32 	%f1242, %f1210;
	mov.f32 	%f1243, %f1211;
	mov.f32 	%f1244, %f1212;
	mov.f32 	%f1245, %f1213;
	mov.f32 	%f1246, %f1214;
	mov.f32 	%f1247, %f1215;
	mov.f32 	%f1248, %f1216;
	mov.f32 	%f1249, %f1217;
	mov.f32 	%f1250, %f1218;
	mov.u32 	%r2456, %r2394;
	mov.u32 	%r2457, %r2395;
	mov.u32 	%r2458, %r2396;
	mov.u32 	%r2459, %r2397;
	mov.u32 	%r2460, %r2398;
	mov.u32 	%r2461, %r2399;
	mov.u32 	%r2462, %r2400;
	mov.u32 	%r2463, %r2401;
	mov.u32 	%r2464, %r2402;
	mov.u32 	%r2465, %r2403;
	mov.u32 	%r2466, %r2404;
	mov.u32 	%r2467, %r5;
	mov.u32 	%r2468, %r2405;
	mov.u32 	%r2469, %r2406;
	mov.u32 	%r2470, %r2407;
	mov.u32 	%r2471, %r2408;
	mov.u32 	%r2472, %r2409;
	mov.u32 	%r2473, %r2410;
	mov.u32 	%r2474, %r2411;
	mov.u32 	%r2475, %r2412;
	mov.u32 	%r2476, %r2413;
	mov.u32 	%r2477, %r2414;
	mov.u32 	%r2478, %r2415;
	mov.u32 	%r2479, %r2416;
	mov.u32 	%r2480, %r2417;
	mov.u32 	%r2481, %r2418;
	mov.u32 	%r2482, %r2419;
	mov.u32 	%r2483, %r2420;
	mov.u32 	%r2484, %r2421;
	mov.u32 	%r2485, %r2422;
	mov.u32 	%r2486, %r2423;
	mov.u32 	%r2488, %r2425;
	mov.u32 	%r2489, %r2426;
	mov.u32 	%r2490, %r2427;
	mov.u32 	%r2491, %r2428;
	mov.u32 	%r2492, %r2429;
	mov.u32 	%r2493, %r2430;
	mov.u32 	%r2494, %r2431;
	mov.u32 	%r2495, %r2432;
	mov.u32 	%r2496, %r2433;
	mov.u32 	%r2497, %r2434;
	mov.u32 	%r2498, %r2435;
	mov.u32 	%r2499, %r2436;
	mov.u32 	%r2500, %r2437;
	mov.u32 	%r2501, %r2438;
	mov.u32 	%r2502, %r2439;
	mov.u32 	%r2503, %r2440;
	mov.u32 	%r2504, %r2441;
	mov.u32 	%r2505, %r2442;
	mov.u32 	%r2506, %r2443;
	mov.u32 	%r2507, %r2444;
	mov.u32 	%r2508, %r68;
	mov.u32 	%r2509, %r2445;
	mov.u32 	%r2510, %r2446;
	mov.u32 	%r2511, %r2447;
	mov.u32 	%r2512, %r2448;
	mov.u32 	%r2513, %r2449;
	mov.u32 	%r2514, %r2450;
	mov.u32 	%r2515, %r2451;
	mov.u32 	%r2516, %r2452;
	mov.u32 	%r2517, %r2453;
	mov.u32 	%r2518, %r2454;
	mov.u32 	%r2519, %r2455;
	@%p580 bra 	$L__BB15_563;
	setp.leu.f32 	%p581, %f1201, %f1;
	mov.f32 	%f1220, %f1189;
	mov.f32 	%f1221, %f1190;
	mov.f32 	%f1222, %f1191;
	mov.f32 	%f1223, %f1192;
	mov.f32 	%f1224, %f1193;
	mov.f32 	%f1225, %f1194;
	mov.f32 	%f1226, %f1195;
	mov.f32 	%f1227, %f1196;
	mov.f32 	%f1228, %f1197;
	mov.f32 	%f1229, %f1198;
	mov.f32 	%f1230, %f1199;
	mov.f32 	%f1231, %f1200;
	mov.f32 	%f1232, %f1;
	mov.f32 	%f1233, %f1201;
	mov.f32 	%f1234, %f1202;
	mov.f32 	%f1235, %f1203;
	mov.f32 	%f1236, %f1204;
	mov.f32 	%f1237, %f1205;
	mov.f32 	%f1238, %f1206;
	mov.f32 	%f1239, %f1207;
	mov.f32 	%f1240, %f1208;
	mov.f32 	%f1241, %f1209;
	mov.f32 	%f1242, %f1210;
	mov.f32 	%f1243, %f1211;
	mov.f32 	%f1244, %f1212;
	mov.f32 	%f1245, %f1213;
	mov.f32 	%f1246, %f1214;
	mov.f32 	%f1247, %f1215;
	mov.f32 	%f1248, %f1216;
	mov.f32 	%f1249, %f1217;
	mov.f32 	%f1250, %f1218;
	mov.u32 	%r2456, %r2394;
	mov.u32 	%r2457, %r2395;
	mov.u32 	%r2458, %r2396;
	mov.u32 	%r2459, %r2397;
	mov.u32 	%r2460, %r2398;
	mov.u32 	%r2461, %r2399;
	mov.u32 	%r2462, %r2400;
	mov.u32 	%r2463, %r2401;
	mov.u32 	%r2464, %r2402;
	mov.u32 	%r2465, %r2403;
	mov.u32 	%r2466, %r2404;
	mov.u32 	%r2467, %r2405;
	mov.u32 	%r2468, %r5;
	mov.u32 	%r2469, %r2406;
	mov.u32 	%r2470, %r2407;
	mov.u32 	%r2471, %r2408;
	mov.u32 	%r2472, %r2409;
	mov.u32 	%r2473, %r2410;
	mov.u32 	%r2474, %r2411;
	mov.u32 	%r2475, %r2412;
	mov.u32 	%r2476, %r2413;
	mov.u32 	%r2477, %r2414;
	mov.u32 	%r2478, %r2415;
	mov.u32 	%r2479, %r2416;
	mov.u32 	%r2480, %r2417;
	mov.u32 	%r2481, %r2418;
	mov.u32 	%r2482, %r2419;
	mov.u32 	%r2483, %r2420;
	mov.u32 	%r2484, %r2421;
	mov.u32 	%r2485, %r2422;
	mov.u32 	%r2486, %r2423;
	mov.u32 	%r2488, %r2425;
	mov.u32 	%r2489, %r2426;
	mov.u32 	%r2490, %r2427;
	mov.u32 	%r2491, %r2428;
	mov.u32 	%r2492, %r2429;
	mov.u32 	%r2493, %r2430;
	mov.u32 	%r2494, %r2431;
	mov.u32 	%r2495, %r2432;
	mov.u32 	%r2496, %r2433;
	mov.u32 	%r2497, %r2434;
	mov.u32 	%r2498, %r2435;
	mov.u32 	%r2499, %r2436;
	mov.u32 	%r2500, %r2437;
	mov.u32 	%r2501, %r2438;
	mov.u32 	%r2502, %r2439;
	mov.u32 	%r2503, %r2440;
	mov.u32 	%r2504, %r2441;
	mov.u32 	%r2505, %r2442;
	mov.u32 	%r2506, %r2443;
	mov.u32 	%r2507, %r68;
	mov.u32 	%r2508, %r2444;
	mov.u32 	%r2509, %r2445;
	mov.u32 	%r2510, %r2446;
	mov.u32 	%r2511, %r2447;
	mov.u32 	%r2512, %r2448;
	mov.u32 	%r2513, %r2449;
	mov.u32 	%r2514, %r2450;
	mov.u32 	%r2515, %r2451;
	mov.u32 	%r2516, %r2452;
	mov.u32 	%r2517, %r2453;
	mov.u32 	%r2518, %r2454;
	mov.u32 	%r2519, %r2455;
	@%p581 bra 	$L__BB15_563;
	setp.leu.f32 	%p582, %f1202, %f1;
	mov.f32 	%f1220, %f1189;
	mov.f32 	%f1221, %f1190;
	mov.f32 	%f1222, %f1191;
	mov.f32 	%f1223, %f1192;
	mov.f32 	%f1224, %f1193;
	mov.f32 	%f1225, %f1194;
	mov.f32 	%f1226, %f1195;
	mov.f32 	%f1227, %f1196;
	mov.f32 	%f1228, %f1197;
	mov.f32 	%f1229, %f1198;
	mov.f32 	%f1230, %f1199;
	mov.f32 	%f1231, %f1200;
	mov.f32 	%f1232, %f1201;
	mov.f32 	%f1233, %f1;
	mov.f32 	%f1234, %f1202;
	mov.f32 	%f1235, %f1203;
	mov.f32 	%f1236, %f1204;
	mov.f32 	%f1237, %f1205;
	mov.f32 	%f1238, %f1206;
	mov.f32 	%f1239, %f1207;
	mov.f32 	%f1240, %f1208;
	mov.f32 	%f1241, %f1209;
	mov.f32 	%f1242, %f1210;
	mov.f32 	%f1243, %f1211;
	mov.f32 	%f1244, %f1212;
	mov.f32 	%f1245, %f1213;
	mov.f32 	%f1246, %f1214;
	mov.f32 	%f1247, %f1215;
	mov.f32 	%f1248, %f1216;
	mov.f32 	%f1249, %f1217;
	mov.f32 	%f1250, %f1218;
	mov.u32 	%r2456, %r2394;
	mov.u32 	%r2457, %r2395;
	mov.u32 	%r2458, %r2396;
	mov.u32 	%r2459, %r2397;
	mov.u32 	%r2460, %r2398;
	mov.u32 	%r2461, %r2399;
	mov.u32 	%r2462, %r2400;
	mov.u32 	%r2463, %r2401;
	mov.u32 	%r2464, %r2402;
	mov.u32 	%r2465, %r2403;
	mov.u32 	%r2466, %r2404;
	mov.u32 	%r2467, %r2405;
	mov.u32 	%r2468, %r2406;
	mov.u32 	%r2469, %r5;
	mov.u32 	%r2470, %r2407;
	mov.u32 	%r2471, %r2408;
	mov.u32 	%r2472, %r2409;
	mov.u32 	%r2473, %r2410;
	mov.u32 	%r2474, %r2411;
	mov.u32 	%r2475, %r2412;
	mov.u32 	%r2476, %r2413;
	mov.u32 	%r2477, %r2414;
	mov.u32 	%r2478, %r2415;
	mov.u32 	%r2479, %r2416;
	mov.u32 	%r2480, %r2417;
	mov.u32 	%r2481, %r2418;
	mov.u32 	%r2482, %r2419;
	mov.u32 	%r2483, %r2420;
	mov.u32 	%r2484, %r2421;
	mov.u32 	%r2485, %r2422;
	mov.u32 	%r2486, %r2423;
	mov.u32 	%r2488, %r2425;
	mov.u32 	%r2489, %r2426;
	mov.u32 	%r2490, %r2427;
	mov.u32 	%r2491, %r2428;
	mov.u32 	%r2492, %r2429;
	mov.u32 	%r2493, %r2430;
	mov.u32 	%r2494, %r2431;
	mov.u32 	%r2495, %r2432;
	mov.u32 	%r2496, %r2433;
	mov.u32 	%r2497, %r2434;
	mov.u32 	%r2498, %r2435;
	mov.u32 	%r2499, %r2436;
	mov.u32 	%r2500, %r2437;
	mov.u32 	%r2501, %r2438;
	mov.u32 	%r2502, %r2439;
	mov.u32 	%r2503, %r2440;
	mov.u32 	%r2504, %r2441;
	mov.u32 	%r2505, %r2442;
	mov.u32 	%r2506, %r68;
	mov.u32 	%r2507, %r2443;
	mov.u32 	%r2508, %r2444;
	mov.u32 	%r2509, %r2445;
	mov.u32 	%r2510, %r2446;
	mov.u32 	%r2511, %r2447;
	mov.u32 	%r2512, %r2448;
	mov.u32 	%r2513, %r2449;
	mov.u32 	%r2514, %r2450;
	mov.u32 	%r2515, %r2451;
	mov.u32 	%r2516, %r2452;
	mov.u32 	%r2517, %r2453;
	mov.u32 	%r2518, %r2454;
	mov.u32 	%r2519, %r2455;
	@%p582 bra 	$L__BB15_563;
	setp.leu.f32 	%p583, %f1203, %f1;
	mov.f32 	%f1220, %f1189;
	mov.f32 	%f1221, %f1190;
	mov.f32 	%f1222, %f1191;
	mov.f32 	%f1223, %f1192;
	mov.f32 	%f1224, %f1193;
	mov.f32 	%f1225, %f1194;
	mov.f32 	%f1226, %f1195;
	mov.f32 	%f1227, %f1196;
	mov.f32 	%f1228, %f1197;
	mov.f32 	%f1229, %f1198;
	mov.f32 	%f1230, %f1199;
	mov.f32 	%f1231, %f1200;
	mov.f32 	%f1232, %f1201;
	mov.f32 	%f1233, %f1202;
	mov.f32 	%f1234, %f1;
	mov.f32 	%f1235, %f1203;
	mov.f32 	%f1236, %f1204;
	mov.f32 	%f1237, %f1205;
	mov.f32 	%f1238, %f1206;
	mov.f32 	%f1239, %f1207;
	mov.f32 	%f1240, %f1208;
	mov.f32 	%f1241, %f1209;
	mov.f32 	%f1242, %f1210;
	mov.f32 	%f1243, %f1211;
	mov.f32 	%f1244, %f1212;
	mov.f32 	%f1245, %f1213;
	mov.f32 	%f1246, %f1214;
	mov.f32 	%f1247, %f1215;
	mov.f32 	%f1248, %f1216;
	mov.f32 	%f1249, %f1217;
	mov.f32 	%f1250, %f1218;
	mov.u32 	%r2456, %r2394;
	mov.u32 	%r2457, %r2395;
	mov.u32 	%r2458, %r2396;
	mov.u32 	%r2459, %r2397;
	mov.u32 	%r2460, %r2398;
	mov.u32 	%r2461, %r2399;
	mov.u32 	%r2462, %r2400;
	mov.u32 	%r2463, %r2401;
	mov.u32 	%r2464, %r2402;
	mov.u32 	%r2465, %r2403;
	mov.u32 	%r2466, %r2404;
	mov.u32 	%r2467, %r2405;
	mov.u32 	%r2468, %r2406;
	mov.u32 	%r2469, %r2407;
	mov.u32 	%r2470, %r5;
	mov.u32 	%r2471, %r2408;
	mov.u32 	%r2472, %r2409;
	mov.u32 	%r2473, %r2410;
	mov.u32 	%r2474, %r2411;
	mov.u32 	%r2475, %r2412;
	mov.u32 	%r2476, %r2413;
	mov.u32 	%r2477, %r2414;
	mov.u32 	%r2478, %r2415;
	mov.u32 	%r2479, %r2416;
	mov.u32 	%r2480, %r2417;
	mov.u32 	%r2481, %r2418;
	mov.u32 	%r2482, %r2419;
	mov.u32 	%r2483, %r2420;
	mov.u32 	%r2484, %r2421;
	mov.u32 	%r2485, %r2422;
	mov.u32 	%r2486, %r2423;
	mov.u32 	%r2488, %r2425;
	mov.u32 	%r2489, %r2426;
	mov.u32 	%r2490, %r2427;
	mov.u32 	%r2491, %r2428;
	mov.u32 	%r2492, %r2429;
	mov.u32 	%r2493, %r2430;
	mov.u32 	%r2494, %r2431;
	mov.u32 	%r2495, %r2432;
	mov.u32 	%r2496, %r2433;
	mov.u32 	%r2497, %r2434;
	mov.u32 	%r2498, %r2435;
	mov.u32 	%r2499, %r2436;
	mov.u32 	%r2500, %r2437;
	mov.u32 	%r2501, %r2438;
	mov.u32 	%r2502, %r2439;
	mov.u32 	%r2503, %r2440;
	mov.u32 	%r2504, %r2441;
	mov.u32 	%r2505, %r68;
	mov.u32 	%r2506, %r2442;
	mov.u32 	%r2507, %r2443;
	mov.u32 	%r2508, %r2444;
	mov.u32 	%r2509, %r2445;
	mov.u32 	%r2510, %r2446;
	mov.u32 	%r2511, %r2447;
	mov.u32 	%r2512, %r2448;
	mov.u32 	%r2513, %r2449;
	mov.u32 	%r2514, %r2450;
	mov.u32 	%r2515, %r2451;
	mov.u32 	%r2516, %r2452;
	mov.u32 	%r2517, %r2453;
	mov.u32 	%r2518, %r2454;
	mov.u32 	%r2519, %r2455;
	@%p583 bra 	$L__BB15_563;
	setp.leu.f32 	%p584, %f1204, %f1;
	mov.f32 	%f1220, %f1189;
	mov.f32 	%f1221, %f1190;
	mov.f32 	%f1222, %f1191;
	mov.f32 	%f1223, %f1192;
	mov.f32 	%f1224, %f1193;
	mov.f32 	%f1225, %f1194;
	mov.f32 	%f1226, %f1195;
	mov.f32 	%f1227, %f1196;
	mov.f32 	%f1228, %f1197;
	mov.f32 	%f1229, %f1198;
	mov.f32 	%f1230, %f1199;
	mov.f32 	%f1231, %f1200;
	mov.f32 	%f1232, %f1201;
	mov.f32 	%f1233, %f1202;
	mov.f32 	%f1234, %f1203;
	mov.f32 	%f1235, %f1;
	mov.f32 	%f1236, %f1204;
	mov.f32 	%f1237, %f1205;
	mov.f32 	%f1238, %f1206;
	mov.f32 	%f1239, %f1207;
	mov.f32 	%f1240, %f1208;
	mov.f32 	%f1241, %f1209;
	mov.f32 	%f1242, %f1210;
	mov.f32 	%f1243, %f1211;
	mov.f32 	%f1244, %f1212;
	mov.f32 	%f1245, %f1213;
	mov.f32 	%f1246, %f1214;
	mov.f32 	%f1247, %f1215;
	mov.f32 	%f1248, %f1216;
	mov.f32 	%f1249, %f1217;
	mov.f32 	%f1250, %f1218;
	mov.u32 	%r2456, %r2394;
	mov.u32 	%r2457, %r2395;
	mov.u32 	%r2458, %r2396;
	mov.u32 	%r2459, %r2397;
	mov.u32 	%r2460, %r2398;
	mov.u32 	%r2461, %r2399;
	mov.u32 	%r2462, %r2400;
	mov.u32 	%r2463, %r2401;
	mov.u32 	%r2464, %r2402;
	mov.u32 	%r2465, %r2403;
	mov.u32 	%r2466, %r2404;
	mov.u32 	%r2467, %r2405;
	mov.u32 	%r2468, %r2406;
	mov.u32 	%r2469, %r2407;
	mov.u32 	%r2470, %r2408;
	mov.u32 	%r2471, %r5;
	mov.u32 	%r2472, %r2409;
	mov.u32 	%r2473, %r2410;
	mov.u32 	%r2474, %r2411;
	mov.u32 	%r2475, %r2412;
	mov.u32 	%r2476, %r2413;
	mov.u32 	%r2477, %r2414;
	mov.u32 	%r2478, %r2415;
	mov.u32 	%r2479, %r2416;
	mov.u32 	%r2480, %r2417;
	mov.u32 	%r2481, %r2418;
	mov.u32 	%r2482, %r2419;
	mov.u32 	%r2483, %r2420;
	mov.u32 	%r2484, %r2421;
	mov.u32 	%r2485, %r2422;
	mov.u32 	%r2486, %r2423;
	mov.u32 	%r2488, %r2425;
	mov.u32 	%r2489, %r2426;
	mov.u32 	%r2490, %r2427;
	mov.u32 	%r2491, %r2428;
	mov.u32 	%r2492, %r2429;
	mov.u32 	%r2493, %r2430;
	mov.u32 	%r2494, %r2431;
	mov.u32 	%r2495, %r2432;
	mov.u32 	%r2496, %r2433;
	mov.u32 	%r2497, %r2434;
	mov.u32 	%r2498, %r2435;
	mov.u32 	%r2499, %r2436;
	mov.u32 	%r2500, %r2437;
	mov.u32 	%r2501, %r2438;
	mov.u32 	%r2502, %r2439;
	mov.u32 	%r2503, %r2440;
	mov.u32 	%r2504, %r68;
	mov.u32 	%r2505, %r2441;
	mov.u32 	%r2506, %r2442;
	mov.u32 	%r2507, %r2443;
	mov.u32 	%r2508, %r2444;
	mov.u32 	%r2509, %r2445;
	mov.u32 	%r2510, %r2446;
	mov.u32 	%r2511, %r2447;
	mov.u32 	%r2512, %r2448;
	mov.u32 	%r2513, %r2449;
	mov.u32 	%r2514, %r2450;
	mov.u32 	%r2515, %r2451;
	mov.u32 	%r2516, %r2452;
	mov.u32 	%r2517, %r2453;
	mov.u32 	%r2518, %r2454;
	mov.u32 	%r2519, %r2455;
	@%p584 bra 	$L__BB15_563;
	setp.leu.f32 	%p585, %f1205, %f1;
	mov.f32 	%f1220, %f1189;
	mov.f32 	%f1221, %f1190;
	mov.f32 	%f1222, %f1191;
	mov.f32 	%f1223, %f1192;
	mov.f32 	%f1224, %f1193;
	mov.f32 	%f1225, %f1194;
	mov.f32 	%f1226, %f1195;
	mov.f32 	%f1227, %f1196;
	mov.f32 	%f1228, %f1197;
	mov.f32 	%f1229, %f1198;
	mov.f32 	%f1230, %f1199;
	mov.f32 	%f1231, %f1200;
	mov.f32 	%f1232, %f1201;
	mov.f32 	%f1233, %f1202;
	mov.f32 	%f1234, %f1203;
	mov.f32 	%f1235, %f1204;
	mov.f32 	%f1236, %f1;
	mov.f32 	%f1237, %f1205;
	mov.f32 	%f1238, %f1206;
	mov.f32 	%f1239, %f1207;
	mov.f32 	%f1240, %f1208;
	mov.f32 	%f1241, %f1209;
	mov.f32 	%f1242, %f1210;
	mov.f32 	%f1243, %f1211;
	mov.f32 	%f1244, %f1212;
	mov.f32 	%f1245, %f1213;
	mov.f32 	%f1246, %f1214;
	mov.f32 	%f1247, %f1215;
	mov.f32 	%f1248, %f1216;
	mov.f32 	%f1249, %f1217;
	mov.f32 	%f1250, %f1218;
	mov.u32 	%r2456, %r2394;
	mov.u32 	%r2457, %r2395;
	mov.u32 	%r2458, %r2396;
	mov.u32 	%r2459, %r2397;
	mov.u32 	%r2460, %r2398;
	mov.u32 	%r2461, %r2399;
	mov.u32 	%r2462, %r2400;
	mov.u32 	%r2463, %r2401;
	mov.u32 	%r2464, %r2402;
	mov.u32 	%r2465, %r2403;
	mov.u32 	%r2466, %r2404;
	mov.u32 	%r2467, %r2405;
	mov.u32 	%r2468, %r2406;
	mov.u32 	%r2469, %r2407;
	mov.u32 	%r2470, %r2408;
	mov.u32 	%r2471, %r2409;
	mov.u32 	%r2472, %r5;
	mov.u32 	%r2473, %r2410;
	mov.u32 	%r2474, %r2411;
	mov.u32 	%r2475, %r2412;
	mov.u32 	%r2476, %r2413;
	mov.u32 	%r2477, %r2414;
	mov.u32 	%r2478, %r2415;
	mov.u32 	%r2479, %r2416;
	mov.u32 	%r2480, %r2417;
	mov.u32 	%r2481, %r2418;
	mov.u32 	%r2482, %r2419;
	mov.u32 	%r2483, %r2420;
	mov.u32 	%r2484, %r2421;
	mov.u32 	%r2485, %r2422;
	mov.u32 	%r2486, %r2423;
	mov.u32 	%r2488, %r2425;
	mov.u32 	%r2489, %r2426;
	mov.u32 	%r2490, %r2427;
	mov.u32 	%r2491, %r2428;
	mov.u32 	%r2492, %r2429;
	mov.u32 	%r2493, %r2430;
	mov.u32 	%r2494, %r2431;
	mov.u32 	%r2495, %r2432;
	mov.u32 	%r2496, %r2433;
	mov.u32 	%r2497, %r2434;
	mov.u32 	%r2498, %r2435;
	mov.u32 	%r2499, %r2436;
	mov.u32 	%r2500, %r2437;
	mov.u32 	%r2501, %r2438;
	mov.u32 	%r2502, %r2439;
	mov.u32 	%r2503, %r68;
	mov.u32 	%r2504, %r2440;
	mov.u32 	%r2505, %r2441;
	mov.u32 	%r2506, %r2442;
	mov.u32 	%r2507, %r2443;
	mov.u32 	%r2508, %r2444;
	mov.u32 	%r2509, %r2445;
	mov.u32 	%r2510, %r2446;
	mov.u32 	%r2511, %r2447;
	mov.u32 	%r2512, %r2448;
	mov.u32 	%r2513, %r2449;
	mov.u32 	%r2514, %r2450;
	mov.u32 	%r2515, %r2451;
	mov.u32 	%r2516, %r2452;
	mov.u32 	%r2517, %r2453;
	mov.u32 	%r2518, %r2454;
	mov.u32 	%r2519, %r2455;
	@%p585 bra 	$L__BB15_563;
	setp.leu.f32 	%p586, %f1206, %f1;
	mov.f32 	%f1220, %f1189;
	mov.f32 	%f1221, %f1190;
	mov.f32 	%f1222, %f1191;
	mov.f32 	%f1223, %f1192;
	mov.f32 	%f1224, %f1193;
	mov.f32 	%f1225, %f1194;
	mov.f32 	%f1226, %f1195;
	mov.f32 	%f1227, %f1196;
	mov.f32 	%f1228, %f1197;
	mov.f32 	%f1229, %f1198;
	mov.f32 	%f1230, %f1199;
	mov.f32 	%f1231, %f1200;
	mov.f32 	%f1232, %f1201;
	mov.f32 	%f1233, %f1202;
	mov.f32 	%f1234, %f1203;
	mov.f32 	%f1235, %f1204;
	mov.f32 	%f1236, %f1205;
	mov.f32 	%f1237, %f1;
	mov.f32 	%f1238, %f1206;
	mov.f32 	%f1239, %f1207;
	mov.f32 	%f1240, %f1208;
	mov.f32 	%f1241, %f1209;
	mov.f32 	%f1242, %f1210;
	mov.f32 	%f1243, %f1211;
	mov.f32 	%f1244, %f1212;
	mov.f32 	%f1245, %f1213;
	mov.f32 	%f1246, %f1214;
	mov.f32 	%f1247, %f1215;
	mov.f32 	%f1248, %f1216;
	mov.f32 	%f1249, %f1217;
	mov.f32 	%f1250, %f1218;
	mov.u32 	%r2456, %r2394;
	mov.u32 	%r2457, %r2395;
	mov.u32 	%r2458, %r2396;
	mov.u32 	%r2459, %r2397;
	mov.u32 	%r2460, %r2398;
	mov.u32 	%r2461, %r2399;
	mov.u32 	%r2462, %r2400;
	mov.u32 	%r2463, %r2401;
	mov.u32 	%r2464, %r2402;
	mov.u32 	%r2465, %r2403;
	mov.u32 	%r2466, %r2404;
	mov.u32 	%r2467, %r2405;
	mov.u32 	%r2468, %r2406;
	mov.u32 	%r2469, %r2407;
	mov.u32 	%r2470, %r2408;
	mov.u32 	%r2471, %r2409;
	mov.u32 	%r2472, %r2410;
	mov.u32 	%r2473, %r5;
	mov.u32 	%r2474, %r2411;
	mov.u32 	%r2475, %r2412;
	mov.u32 	%r2476, %r2413;
	mov.u32 	%r2477, %r2414;
	mov.u32 	%r2478, %r2415;
	mov.u32 	%r2479, %r2416;
	mov.u32 	%r2480, %r2417;
	mov.u32 	%r2481, %r2418;
	mov.u32 	%r2482, %r2419;
	mov.u32 	%r2483, %r2420;
	mov.u32 	%r2484, %r2421;
	mov.u32 	%r2485, %r2422;
	mov.u32 	%r2486, %r2423;
	mov.u32 	%r2488, %r2425;
	mov.u32 	%r2489, %r2426;
	mov.u32 	%r2490, %r2427;
	mov.u32 	%r2491, %r2428;
	mov.u32 	%r2492, %r2429;
	mov.u32 	%r2493, %r2430;
	mov.u32 	%r2494, %r2431;
	mov.u32 	%r2495, %r2432;
	mov.u32 	%r2496, %r2433;
	mov.u32 	%r2497, %r2434;
	mov.u32 	%r2498, %r2435;
	mov.u32 	%r2499, %r2436;
	mov.u32 	%r2500, %r2437;
	mov.u32 	%r2501, %r2438;
	mov.u32 	%r2502, %r68;
	mov.u32 	%r2503, %r2439;
	mov.u32 	%r2504, %r2440;
	mov.u32 	%r2505, %r2441;
	mov.u32 	%r2506, %r2442;
	mov.u32 	%r2507, %r2443;
	mov.u32 	%r2508, %r2444;
	mov.u32 	%r2509, %r2445;
	mov.u32 	%r2510, %r2446;
	mov.u32 	%r2511, %r2447;
	mov.u32 	%r2512, %r2448;
	mov.u32 	%r2513, %r2449;
	mov.u32 	%r2514, %r2450;
	mov.u32 	%r2515, %r2451;
	mov.u32 	%r2516, %r2452;
	mov.u32 	%r2517, %r2453;
	mov.u32 	%r2518, %r2454;
	mov.u32 	%r2519, %r2455;
	@%p586 bra 	$L__BB15_563;
	setp.leu.f32 	%p587, %f1207, %f1;
	mov.f32 	%f1220, %f1189;
	mov.f32 	%f1221, %f1190;
	mov.f32 	%f1222, %f1191;
	mov.f32 	%f1223, %f1192;
	mov.f32 	%f1224, %f1193;
	mov.f32 	%f1225, %f1194;
	mov.f32 	%f1226, %f1195;
	mov.f32 	%f1227, %f1196;
	mov.f32 	%f1228, %f1197;
	mov.f32 	%f1229, %f1198;
	mov.f32 	%f1230, %f1199;
	mov.f32 	%f1231, %f1200;
	mov.f32 	%f1232, %f1201;
	mov.f32 	%f1233, %f1202;
	mov.f32 	%f1234, %f1203;
	mov.f32 	%f1235, %f1204;
	mov.f32 	%f1236, %f1205;
	mov.f32 	%f1237, %f1206;
	mov.f32 	%f1238, %f1;
	mov.f32 	%f1239, %f1207;
	mov.f32 	%f1240, %f1208;
	mov.f32 	%f1241, %f1209;
	mov.f32 	%f1242, %f1210;
	mov.f32 	%f1243, %f1211;
	mov.f32 	%f1244, %f1212;
	mov.f32 	%f1245, %f1213;
	mov.f32 	%f1246, %f1214;
	mov.f32 	%f1247, %f1215;
	mov.f32 	%f1248, %f1216;
	mov.f32 	%f1249, %f1217;
	mov.f32 	%f1250, %f1218;
	mov.u32 	%r2456, %r2394;
	mov.u32 	%r2457, %r2395;
	mov.u32 	%r2458, %r2396;
	mov.u32 	%r2459, %r2397;
	mov.u32 	%r2460, %r2398;
	mov.u32 	%r2461, %r2399;
	mov.u32 	%r2462, %r2400;
	mov.u32 	%r2463, %r2401;
	mov.u32 	%r2464, %r2402;
	mov.u32 	%r2465, %r2403;
	mov.u32 	%r2466, %r2404;
	mov.u32 	%r2467, %r2405;
	mov.u32 	%r2468, %r2406;
	mov.u32 	%r2469, %r2407;
	mov.u32 	%r2470, %r2408;
	mov.u32 	%r2471, %r2409;
	mov.u32 	%r2472, %r2410;
	mov.u32 	%r2473, %r2411;
	mov.u32 	%r2474, %r5;
	mov.u32 	%r2475, %r2412;
	mov.u32 	%r2476, %r2413;
	mov.u32 	%r2477, %r2414;
	mov.u32 	%r2478, %r2415;
	mov.u32 	%r2479, %r2416;
	mov.u32 	%r2480, %r2417;
	mov.u32 	%r2481, %r2418;
	mov.u32 	%r2482, %r2419;
	mov.u32 	%r2483, %r2420;
	mov.u32 	%r2484, %r2421;
	mov.u32 	%r2485, %r2422;
	mov.u32 	%r2486, %r2423;
	mov.u32 	%r2488, %r2425;
	mov.u32 	%r2489, %r2426;
	mov.u32 	%r2490, %r2427;
	mov.u32 	%r2491, %r2428;
	mov.u32 	%r2492, %r2429;
	mov.u32 	%r2493, %r2430;
	mov.u32 	%r2494, %r2431;
	mov.u32 	%r2495, %r2432;
	mov.u32 	%r2496, %r2433;
	mov.u32 	%r2497, %r2434;
	mov.u32 	%r2498, %r2435;
	mov.u32 	%r2499, %r2436;
	mov.u32 	%r2500, %r2437;
	mov.u32 	%r2501, %r68;
	mov.u32 	%r2502, %r2438;
	mov.u32 	%r2503, %r2439;
	mov.u32 	%r2504, %r2440;
	mov.u32 	%r2505, %r2441;
	mov.u32 	%r2506, %r2442;
	mov.u32 	%r2507, %r2443;
	mov.u32 	%r2508, %r2444;
	mov.u32 	%r2509, %r2445;
	mov.u32 	%r2510, %r2446;
	mov.u32 	%r2511, %r2447;
	mov.u32 	%r2512, %r2448;
	mov.u32 	%r2513, %r2449;
	mov.u32 	%r2514, %r2450;
	mov.u32 	%r2515, %r2451;
	mov.u32 	%r2516, %r2452;
	mov.u32 	%r2517, %r2453;
	mov.u32 	%r2518, %r2454;
	mov.u32 	%r2519, %r2455;
	@%p587 bra 	$L__BB15_563;
	setp.leu.f32 	%p588, %f1208, %f1;
	mov.f32 	%f1220, %f1189;
	mov.f32 	%f1221, %f1190;
	mov.f32 	%f1222, %f1191;
	mov.f32 	%f1223, %f1192;
	mov.f32 	%f1224, %f1193;
	mov.f32 	%f1225, %f1194;
	mov.f32 	%f1226, %f1195;
	mov.f32 	%f1227, %f1196;
	mov.f32 	%f1228, %f1197;
	mov.f32 	%f1229, %f1198;
	mov.f32 	%f1230, %f1199;
	mov.f32 	%f1231, %f1200;
	mov.f32 	%f1232, %f1201;
	mov.f32 	%f1233, %f1202;
	mov.f32 	%f1234, %f1203;
	mov.f32 	%f1235, %f1204;
	mov.f32 	%f1236, %f1205;
	mov.f32 	%f1237, %f1206;
	mov.f32 	%f1238, %f1207;
	mov.f32 	%f1239, %f1;
	mov.f32 	%f1240, %f1208;
	mov.f32 	%f1241, %f1209;
	mov.f32 	%f1242, %f1210;
	mov.f32 	%f1243, %f1211;
	mov.f32 	%f1244, %f1212;
	mov.f32 	%f1245, %f1213;
	mov.f32 	%f1246, %f1214;
	mov.f32 	%f1247, %f1215;
	mov.f32 	%f1248, %f1216;
	mov.f32 	%f1249, %f1217;
	mov.f32 	%f1250, %f1218;
	mov.u32 	%r2456, %r2394;
	mov.u32 	%r2457, %r2395;
	mov.u32 	%r2458, %r2396;
	mov.u32 	%r2459, %r2397;
	mov.u32 	%r2460, %r2398;
	mov.u32 	%r2461, %r2399;
	mov.u32 	%r2462, %r2400;
	mov.u32 	%r2463, %r2401;
	mov.u32 	%r2464, %r2402;
	mov.u32 	%r2465, %r2403;
	mov.u32 	%r2466, %r2404;
	mov.u32 	%r2467, %r2405;
	mov.u32 	%r2468, %r2406;
	mov.u32 	%r2469, %r2407;
	mov.u32 	%r2470, %r2408;
	mov.u32 	%r2471, %r2409;
	mov.u32 	%r2472, %r2410;
	mov.u32 	%r2473, %r2411;
	mov.u32 	%r2474, %r2412;
	mov.u32 	%r2475, %r5;
	mov.u32 	%r2476, %r2413;
	mov.u32 	%r2477, %r2414;
	mov.u32 	%r2478, %r2415;
	mov.u32 	%r2479, %r2416;
	mov.u32 	%r2480, %r2417;
	mov.u32 	%r2481, %r2418;
	mov.u32 	%r2482, %r2419;
	mov.u32 	%r2483, %r2420;
	mov.u32 	%r2484, %r2421;
	mov.u32 	%r2485, %r2422;
	mov.u32 	%r2486, %r2423;
	mov.u32 	%r2488, %r2425;
	mov.u32 	%r2489, %r2426;
	mov.u32 	%r2490, %r2427;
	mov.u32 	%r2491, %r2428;
	mov.u32 	%r2492, %r2429;
	mov.u32 	%r2493, %r2430;
	mov.u32 	%r2494, %r2431;
	mov.u32 	%r2495, %r2432;
	mov.u32 	%r2496, %r2433;
	mov.u32 	%r2497, %r2434;
	mov.u32 	%r2498, %r2435;
	mov.u32 	%r2499, %r2436;
	mov.u32 	%r2500, %r68;
	mov.u32 	%r2501, %r2437;
	mov.u32 	%r2502, %r2438;
	mov.u32 	%r2503, %r2439;
	mov.u32 	%r2504, %r2440;
	mov.u32 	%r2505, %r2441;
	mov.u32 	%r2506, %r2442;
	mov.u32 	%r2507, %r2443;
	mov.u32 	%r2508, %r2444;
	mov.u32 	%r2509, %r2445;
	mov.u32 	%r2510, %r2446;
	mov.u32 	%r2511, %r2447;
	mov.u32 	%r2512, %r2448;
	mov.u32 	%r2513, %r2449;
	mov.u32 	%r2514, %r2450;
	mov.u32 	%r2515, %r2451;
	mov.u32 	%r2516, %r2452;
	mov.u32 	%r2517, %r2453;
	mov.u32 	%r2518, %r2454;
	mov.u32 	%r2519, %r2455;
	@%p588 bra 	$L__BB15_563;
	setp.leu.f32 	%p589, %f1209, %f1;
	mov.f32 	%f1220, %f1189;
	mov.f32 	%f1221, %f1190;
	mov.f32 	%f1222, %f1191;
	mov.f32 	%f1223, %f1192;
	mov.f32 	%f1224, %f1193;
	mov.f32 	%f1225, %f1194;
	mov.f32 	%f1226, %f1195;
	mov.f32 	%f1227, %f1196;
	mov.f32 	%f1228, %f1197;
	mov.f32 	%f1229, %f1198;
	mov.f32 	%f1230, %f1199;
	mov.f32 	%f1231, %f1200;
	mov.f32 	%f1232, %f1201;
	mov.f32 	%f1233, %f1202;
	mov.f32 	%f1234, %f1203;
	mov.f32 	%f1235, %f1204;
	mov.f32 	%f1236, %f1205;
	mov.f32 	%f1237, %f1206;
	mov.f32 	%f1238, %f1207;
	mov.f32 	%f1239, %f1208;
	mov.f32 	%f1240, %f1;
	mov.f32 	%f1241, %f1209;
	mov.f32 	%f1242, %f1210;
	mov.f32 	%f1243, %f1211;
	mov.f32 	%f1244, %f1212;
	mov.f32 	%f1245, %f1213;
	mov.f32 	%f1246, %f1214;
	mov.f32 	%f1247, %f1215;
	mov.f32 	%f1248, %f1216;
	mov.f32 	%f1249, %f1217;
	mov.f32 	%f1250, %f1218;
	mov.u32 	%r2456, %r2394;
	mov.u32 	%r2457, %r2395;
	mov.u32 	%r2458, %r2396;
	mov.u32 	%r2459, %r2397;
	mov.u32 	%r2460, %r2398;
	mov.u32 	%r2461, %r2399;
	mov.u32 	%r2462, %r2400;
	mov.u32 	%r2463, %r2401;
	mov.u32 	%r2464, %r2402;
	mov.u32 	%r2465, %r2403;
	mov.u32 	%r2466, %r2404;
	mov.u32 	%r2467, %r2405;
	mov.u32 	%r2468, %r2406;
	mov.u32 	%r2469, %r2407;
	mov.u32 	%r2470, %r2408;
	mov.u32 	%r2471, %r2409;
	mov.u32 	%r2472, %r2410;
	mov.u32 	%r2473, %r2411;
	mov.u32 	%r2474, %r2412;
	mov.u32 	%r2475, %r2413;
	mov.u32 	%r2476, %r5;
	mov.u32 	%r2477, %r2414;
	mov.u32 	%r2478, %r2415;
	mov.u32 	%r2479, %r2416;
	mov.u32 	%r2480, %r2417;
	mov.u32 	%r2481, %r2418;
	mov.u32 	%r2482, %r2419;
	mov.u32 	%r2483, %r2420;
	mov.u32 	%r2484, %r2421;
	mov.u32 	%r2485, %r2422;
	mov.u32 	%r2486, %r2423;
	mov.u32 	%r2488, %r2425;
	mov.u32 	%r2489, %r2426;
	mov.u32 	%r2490, %r2427;
	mov.u32 	%r2491, %r2428;
	mov.u32 	%r2492, %r2429;
	mov.u32 	%r2493, %r2430;
	mov.u32 	%r2494, %r2431;
	mov.u32 	%r2495, %r2432;
	mov.u32 	%r2496, %r2433;
	mov.u32 	%r2497, %r2434;
	mov.u32 	%r2498, %r2435;
	mov.u32 	%r2499, %r68;
	mov.u32 	%r2500, %r2436;
	mov.u32 	%r2501, %r2437;
	mov.u32 	%r2502, %r2438;
	mov.u32 	%r2503, %r2439;
	mov.u32 	%r2504, %r2440;
	mov.u32 	%r2505, %r2441;
	mov.u32 	%r2506, %r2442;
	mov.u32 	%r2507, %r2443;
	mov.u32 	%r2508, %r2444;
	mov.u32 	%r2509, %r2445;
	mov.u32 	%r2510, %r2446;
	mov.u32 	%r2511, %r2447;
	mov.u32 	%r2512, %r2448;
	mov.u32 	%r2513, %r2449;
	mov.u32 	%r2514, %r2450;
	mov.u32 	%r2515, %r2451;
	mov.u32 	%r2516, %r2452;
	mov.u32 	%r2517, %r2453;
	mov.u32 	%r2518, %r2454;
	mov.u32 	%r2519, %r2455;
	@%p589 bra 	$L__BB15_563;
	setp.leu.f32 	%p590, %f1210, %f1;
	mov.f32 	%f1220, %f1189;
	mov.f32 	%f1221, %f1190;
	mov.f32 	%f1222, %f1191;
	mov.f32 	%f1223, %f1192;
	mov.f32 	%f1224, %f1193;
	mov.f32 	%f1225, %f1194;
	mov.f32 	%f1226, %f1195;
	mov.f32 	%f1227, %f1196;
	mov.f32 	%f1228, %f1197;
	mov.f32 	%f1229, %f1198;
	mov.f32 	%f1230, %f1199;
	mov.f32 	%f1231, %f1200;
	mov.f32 	%f1232, %f1201;
	mov.f32 	%f1233, %f1202;
	mov.f32 	%f1234, %f1203;
	mov.f32 	%f1235, %f1204;
	mov.f32 	%f1236, %f1205;
	mov.f32 	%f1237, %f1206;
	mov.f32 	%f1238, %f1207;
	mov.f32 	%f1239, %f1208;
	mov.f32 	%f1240, %f1209;
	mov.f32 	%f1241, %f1;
	mov.f32 	%f1242, %f1210;
	mov.f32 	%f1243, %f1211;
	mov.f32 	%f1244, %f1212;
	mov.f32 	%f1245, %f1213;
	mov.f32 	%f1246, %f1214;
	mov.f32 	%f1247, %f1215;
	mov.f32 	%f1248, %f1216;
	mov.f32 	%f1249, %f1217;
	mov.f32 	%f1250, %f1218;
	mov.u32 	%r2456, %r2394;
	mov.u32 	%r2457, %r2395;
	mov.u32 	%r2458, %r2396;
	mov.u32 	%r2459, %r2397;
	mov.u32 	%r2460, %r2398;
	mov.u32 	%r2461, %r2399;
	mov.u32 	%r2462, %r2400;
	mov.u32 	%r2463, %r2401;
	mov.u32 	%r2464, %r2402;
	mov.u32 	%r2465, %r2403;
	mov.u32 	%r2466, %r2404;
	mov.u32 	%r2467, %r2405;
	mov.u32 	%r2468, %r2406;
	mov.u32 	%r2469, %r2407;
	mov.u32 	%r2470, %r2408;
	mov.u32 	%r2471, %r2409;
	mov.u32 	%r2472, %r2410;
	mov.u32 	%r2473, %r2411;
	mov.u32 	%r2474, %r2412;
	mov.u32 	%r2475, %r2413;
	mov.u32 	%r2476, %r2414;
	mov.u32 	%r2477, %r5;
	mov.u32 	%r2478, %r2415;
	mov.u32 	%r2479, %r2416;
	mov.u32 	%r2480, %r2417;
	mov.u32 	%r2481, %r2418;
	mov.u32 	%r2482, %r2419;
	mov.u32 	%r2483, %r2420;
	mov.u32 	%r2484, %r2421;
	mov.u32 	%r2485, %r2422;
	mov.u32 	%r2486, %r2423;
	mov.u32 	%r2488, %r2425;
	mov.u32 	%r2489, %r2426;
	mov.u32 	%r2490, %r2427;
	mov.u32 	%r2491, %r2428;
	mov.u32 	%r2492, %r2429;
	mov.u32 	%r2493, %r2430;
	mov.u32 	%r2494, %r2431;
	mov.u32 	%r2495, %r2432;
	mov.u32 	%r2496, %r2433;
	mov.u32 	%r2497, %r2434;
	mov.u32 	%r2498, %r68;
	mov.u32 	%r2499, %r2435;
	mov.u32 	%r2500, %r2436;
	mov.u32 	%r2501, %r2437;
	mov.u32 	%r2502, %r2438;
	mov.u32 	%r2503, %r2439;
	mov.u32 	%r2504, %r2440;
	mov.u32 	%r2505, %r2441;
	mov.u32 	%r2506, %r2442;
	mov.u32 	%r2507, %r2443;
	mov.u32 	%r2508, %r2444;
	mov.u32 	%r2509, %r2445;
	mov.u32 	%r2510, %r2446;
	mov.u32 	%r2511, %r2447;
	mov.u32 	%r2512, %r2448;
	mov.u32 	%r2513, %r2449;
	mov.u32 	%r2514, %r2450;
	mov.u32 	%r2515, %r2451;
	mov.u32 	%r2516, %r2452;
	mov.u32 	%r2517, %r2453;
	mov.u32 	%r2518, %r2454;
	mov.u32 	%r2519, %r2455;
	@%p590 bra 	$L__BB15_563;
	setp.leu.f32 	%p591, %f1211, %f1;
	mov.f32 	%f1220, %f1189;
	mov.f32 	%f1221, %f1190;
	mov.f32 	%f1222, %f1191;
	mov.f32 	%f1223, %f1192;
	mov.f32 	%f1224, %f1193;
	mov.f32 	%f1225, %f1194;
	mov.f32 	%f1226, %f1195;
	mov.f32 	%f1227, %f1196;
	mov.f32 	%f1228, %f1197;
	mov.f32 	%f1229, %f1198;
	mov.f32 	%f1230, %f1199;
	mov.f32 	%f1231, %f1200;
	mov.f32 	%f1232, %f1201;
	mov.f32 	%f1233, %f1202;
	mov.f32 	%f1234, %f1203;
	mov.f32 	%f1235, %f1204;
	mov.f32 	%f1236, %f1205;
	mov.f32 	%f1237, %f1206;
	mov.f32 	%f1238, %f1207;
	mov.f32 	%f1239, %f1208;
	mov.f32 	%f1240, %f1209;
	mov.f32 	%f1241, %f1210;
	mov.f32 	%f1242, %f1;
	mov.f32 	%f1243, %f1211;
	mov.f32 	%f1244, %f1212;
	mov.f32 	%f1245, %f1213;
	mov.f32 	%f1246, %f1214;
	mov.f32 	%f1247, %f1215;
	mov.f32 	%f1248, %f1216;
	mov.f32 	%f1249, %f1217;
	mov.f32 	%f1250, %f1218;
	mov.u32 	%r2456, %r2394;
	mov.u32 	%r2457, %r2395;
	mov.u32 	%r2458, %r2396;
	mov.u32 	%r2459, %r2397;
	mov.u32 	%r2460, %r2398;
	mov.u32 	%r2461, %r2399;
	mov.u32 	%r2462, %r2400;
	mov.u32 	%r2463, %r2401;
	mov.u32 	%r2464, %r2402;
	mov.u32 	%r2465, %r2403;
	mov.u32 	%r2466, %r2404;
	mov.u32 	%r2467, %r2405;
	mov.u32 	%r2468, %r2406;
	mov.u32 	%r2469, %r2407;
	mov.u32 	%r2470, %r2408;
	mov.u32 	%r2471, %r2409;
	mov.u32 	%r2472, %r2410;
	mov.u32 	%r2473, %r2411;
	mov.u32 	%r2474, %r2412;
	mov.u32 	%r2475, %r2413;
	mov.u32 	%r2476, %r2414;
	mov.u32 	%r2477, %r2415;
	mov.u32 	%r2478, %r5;
	mov.u32 	%r2479, %r2416;
	mov.u32 	%r2480, %r2417;
	mov.u32 	%r2481, %r2418;
	mov.u32 	%r2482, %r2419;
	mov.u32 	%r2483, %r2420;
	mov.u32 	%r2484, %r2421;
	mov.u32 	%r2485, %r2422;
	mov.u32 	%r2486, %r2423;
	mov.u32 	%r2488, %r2425;
	mov.u32 	%r2489, %r2426;
	mov.u32 	%r2490, %r2427;
	mov.u32 	%r2491, %r2428;
	mov.u32 	%r2492, %r2429;
	mov.u32 	%r2493, %r2430;
	mov.u32 	%r2494, %r2431;
	mov.u32 	%r2495, %r2432;
	mov.u32 	%r2496, %r2433;
	mov.u32 	%r2497, %r68;
	mov.u32 	%r2498, %r2434;
	mov.u32 	%r2499, %r2435;
	mov.u32 	%r2500, %r2436;
	mov.u32 	%r2501, %r2437;
	mov.u32 	%r2502, %r2438;
	mov.u32 	%r2503, %r2439;
	mov.u32 	%r2504, %r2440;
	mov.u32 	%r2505, %r2441;
	mov.u32 	%r2506, %r2442;
	mov.u32 	%r2507, %r2443;
	mov.u32 	%r2508, %r2444;
	mov.u32 	%r2509, %r2445;
	mov.u32 	%r2510, %r2446;
	mov.u32 	%r2511, %r2447;
	mov.u32 	%r2512, %r2448;
	mov.u32 	%r2513, %r2449;
	mov.u32 	%r2514, %r2450;
	mov.u32 	%r2515, %r2451;
	mov.u32 	%r2516, %r2452;
	mov.u32 	%r2517, %r2453;
	mov.u32 	%r2518, %r2454;
	mov.u32 	%r2519, %r2455;
	@%p591 bra 	$L__BB15_563;
	setp.leu.f32 	%p592, %f1212, %f1;
	mov.f32 	%f1220, %f1189;
	mov.f32 	%f1221, %f1190;
	mov.f32 	%f1222, %f1191;
	mov.f32 	%f1223, %f1192;
	mov.f32 	%f1224, %f1193;
	mov.f32 	%f1225, %f1194;
	mov.f32 	%f1226, %f1195;
	mov.f32 	%f1227, %f1196;
	mov.f32 	%f1228, %f1197;
	mov.f32 	%f1229, %f1198;
	mov.f32 	%f1230, %f1199;
	mov.f32 	%f1231, %f1200;
	mov.f32 	%f1232, %f1201;
	mov.f32 	%f1233, %f1202;
	mov.f32 	%f1234, %f1203;
	mov.f32 	%f1235, %f1204;
	mov.f32 	%f1236, %f1205;
	mov.f32 	%f1237, %f1206;
	mov.f32 	%f1238, %f1207;
	mov.f32 	%f1239, %f1208;
	mov.f32 	%f1240, %f1209;
	mov.f32 	%f1241, %f1210;
	mov.f32 	%f1242, %f1211;
	mov.f32 	%f1243, %f1;
	mov.f32 	%f1244, %f1212;
	mov.f32 	%f1245, %f1213;
	mov.f32 	%f1246, %f1214;
	mov.f32 	%f1247, %f1215;
	mov.f32 	%f1248, %f1216;
	mov.f32 	%f1249, %f1217;
	mov.f32 	%f1250, %f1218;
	mov.u32 	%r2456, %r2394;
	mov.u32 	%r2457, %r2395;
	mov.u32 	%r2458, %r2396;
	mov.u32 	%r2459, %r2397;
	mov.u32 	%r2460, %r2398;
	mov.u32 	%r2461, %r2399;
	mov.u32 	%r2462, %r2400;
	mov.u32 	%r2463, %r2401;
	mov.u32 	%r2464, %r2402;
	mov.u32 	%r2465, %r2403;
	mov.u32 	%r2466, %r2404;
	mov.u32 	%r2467, %r2405;
	mov.u32 	%r2468, %r2406;
	mov.u32 	%r2469, %r2407;
	mov.u32 	%r2470, %r2408;
	mov.u32 	%r2471, %r2409;
	mov.u32 	%r2472, %r2410;
	mov.u32 	%r2473, %r2411;
	mov.u32 	%r2474, %r2412;
	mov.u32 	%r2475, %r2413;
	mov.u32 	%r2476, %r2414;
	mov.u32 	%r2477, %r2415;
	mov.u32 	%r2478, %r2416;
	mov.u32 	%r2479, %r5;
	mov.u32 	%r2480, %r2417;
	mov.u32 	%r2481, %r2418;
	mov.u32 	%r2482, %r2419;
	mov.u32 	%r2483, %r2420;
	mov.u32 	%r2484, %r2421;
	mov.u32 	%r2485, %r2422;
	mov.u32 	%r2486, %r2423;
	mov.u32 	%r2488, %r2425;
	mov.u32 	%r2489, %r2426;
	mov.u32 	%r2490, %r2427;
	mov.u32 	%r2491, %r2428;
	mov.u32 	%r2492, %r2429;
	mov.u32 	%r2493, %r2430;
	mov.u32 	%r2494, %r2431;
	mov.u32 	%r2495, %r2432;
	mov.u32 	%r2496, %r68;
	mov.u32 	%r2497, %r2433;
	mov.u32 	%r2498, %r2434;
	mov.u32 	%r2499, %r2435;
	mov.u32 	%r2500, %r2436;
	mov.u32 	%r2501, %r2437;
	mov.u32 	%r2502, %r2438;
	mov.u32 	%r2503, %r2439;
	mov.u32 	%r2504, %r2440;
	mov.u32 	%r2505, %r2441;
	mov.u32 	%r2506, %r2442;
	mov.u32 	%r2507, %r2443;
	mov.u32 	%r2508, %r2444;
	mov.u32 	%r2509, %r2445;
	mov.u32 	%r2510, %r2446;
	mov.u32 	%r2511, %r2447;
	mov.u32 	%r2512, %r2448;
	mov.u32 	%r2513, %r2449;
	mov.u32 	%r2514, %r2450;
	mov.u32 	%r2515, %r2451;
	mov.u32 	%r2516, %r2452;
	mov.u32 	%r2517, %r2453;
	mov.u32 	%r2518, %r2454;
	mov.u32 	%r2519, %r2455;
	@%p592 bra 	$L__BB15_563;
	setp.leu.f32 	%p593, %f1213, %f1;
	mov.f32 	%f1220, %f1189;
	mov.f32 	%f1221, %f1190;
	mov.f32 	%f1222, %f1191;
	mov.f32 	%f1223, %f1192;
	mov.f32 	%f1224, %f1193;
	mov.f32 	%f1225, %f1194;
	mov.f32 	%f1226, %f1195;
	mov.f32 	%f1227, %f1196;
	mov.f32 	%f1228, %f1197;
	mov.f32 	%f1229, %f1198;
	mov.f32 	%f1230, %f1199;
	mov.f32 	%f1231, %f1200;
	mov.f32 	%f1232, %f1201;
	mov.f32 	%f1233, %f1202;
	mov.f32 	%f1234, %f1203;
	mov.f32 	%f1235, %f1204;
	mov.f32 	%f1236, %f1205;
	mov.f32 	%f1237, %f1206;
	mov.f32 	%f1238, %f1207;
	mov.f32 	%f1239, %f1208;
	mov.f32 	%f1240, %f1209;
	mov.f32 	%f1241, %f1210;
	mov.f32 	%f1242, %f1211;
	mov.f32 	%f1243, %f1212;
	mov.f32 	%f1244, %f1;
	mov.f32 	%f1245, %f1213;
	mov.f32 	%f1246, %f1214;
	mov.f32 	%f1247, %f1215;
	mov.f32 	%f1248, %f1216;
	mov.f32 	%f1249, %f1217;
	mov.f32 	%f1250, %f1218;
	mov.u32 	%r2456, %r2394;
	mov.u32 	%r2457, %r2395;
	mov.u32 	%r2458, %r2396;
	mov.u32 	%r2459, %r2397;
	mov.u32 	%r2460, %r2398;
	mov.u32 	%r2461, %r2399;
	mov.u32 	%r2462, %r2400;
	mov.u32 	%r2463, %r2401;
	mov.u32 	%r2464, %r2402;
	mov.u32 	%r2465, %r2403;
	mov.u32 	%r2466, %r2404;
	mov.u32 	%r2467, %r2405;
	mov.u32 	%r2468, %r2406;
	mov.u32 	%r2469, %r2407;
	mov.u32 	%r2470, %r2408;
	mov.u32 	%r2471, %r2409;
	mov.u32 	%r2472, %r2410;
	mov.u32 	%r2473, %r2411;
	mov.u32 	%r2474, %r2412;
	mov.u32 	%r2475, %r2413;
	mov.u32 	%r2476, %r2414;
	mov.u32 	%r2477, %r2415;
	mov.u32 	%r2478, %r2416;
	mov.u32 	%r2479, %r2417;
	mov.u32 	%r2480, %r5;
	mov.u32 	%r2481, %r2418;
	mov.u32 	%r2482, %r2419;
	mov.u32 	%r2483, %r2420;
	mov.u32 	%r2484, %r2421;
	mov.u32 	%r2485, %r2422;
	mov.u32 	%r2486, %r2423;
	mov.u32 	%r2488, %r2425;
	mov.u32 	%r2489, %r2426;
	mov.u32 	%r2490, %r2427;
	mov.u32 	%r2491, %r2428;
	mov.u32 	%r2492, %r2429;
	mov.u32 	%r2493, %r2430;
	mov.u32 	%r2494, %r2431;
	mov.u32 	%r2495, %r68;
	mov.u32 	%r2496, %r2432;
	mov.u32 	%r2497, %r2433;
	mov.u32 	%r2498, %r2434;
	mov.u32 	%r2499, %r2435;
	mov.u32 	%r2500, %r2436;
	mov.u32 	%r2501, %r2437;
	mov.u32 	%r2502, %r2438;
	mov.u32 	%r2503, %r2439;
	mov.u32 	%r2504, %r2440;
	mov.u32 	%r2505, %r2441;
	mov.u32 	%r2506, %r2442;
	mov.u32 	%r2507, %r2443;
	mov.u32 	%r2508, %r2444;
	mov.u32 	%r2509, %r2445;
	mov.u32 	%r2510, %r2446;
	mov.u32 	%r2511, %r2447;
	mov.u32 	%r2512, %r2448;
	mov.u32 	%r2513, %r2449;
	mov.u32 	%r2514, %r2450;
	mov.u32 	%r2515, %r2451;
	mov.u32 	%r2516, %r2452;
	mov.u32 	%r2517, %r2453;
	mov.u32 	%r2518, %r2454;
	mov.u32 	%r2519, %r2455;
	@%p593 bra 	$L__BB15_563;
	setp.leu.f32 	%p594, %f1214, %f1;
	mov.f32 	%f1220, %f1189;
	mov.f32 	%f1221, %f1190;
	mov.f32 	%f1222, %f1191;
	mov.f32 	%f1223, %f1192;
	mov.f32 	%f1224, %f1193;
	mov.f32 	%f1225, %f1194;
	mov.f32 	%f1226, %f1195;
	mov.f32 	%f1227, %f1196;
	mov.f32 	%f1228, %f1197;
	mov.f32 	%f1229, %f1198;
	mov.f32 	%f1230, %f1199;
	mov.f32 	%f1231, %f1200;
	mov.f32 	%f1232, %f1201;
	mov.f32 	%f1233, %f1202;
	mov.f32 	%f1234, %f1203;
	mov.f32 	%f1235, %f1204;
	mov.f32 	%f1236, %f1205;
	mov.f32 	%f1237, %f1206;
	mov.f32 	%f1238, %f1207;
	mov.f32 	%f1239, %f1208;
	mov.f32 	%f1240, %f1209;
	mov.f32 	%f1241, %f1210;
	mov.f32 	%f1242, %f1211;
	mov.f32 	%f1243, %f1212;
	mov.f32 	%f1244, %f1213;
	mov.f32 	%f1245, %f1;
	mov.f32 	%f1246, %f1214;
	mov.f32 	%f1247, %f1215;
	mov.f32 	%f1248, %f1216;
	mov.f32 	%f1249, %f1217;
	mov.f32 	%f1250, %f1218;
	mov.u32 	%r2456, %r2394;
	mov.u32 	%r2457, %r2395;
	mov.u32 	%r2458, %r2396;
	mov.u32 	%r2459, %r2397;
	mov.u32 	%r2460, %r2398;
	mov.u32 	%r2461, %r2399;
	mov.u32 	%r2462, %r2400;
	mov.u32 	%r2463, %r2401;
	mov.u32 	%r2464, %r2402;
	mov.u32 	%r2465, %r2403;
	mov.u32 	%r2466, %r2404;
	mov.u32 	%r2467, %r2405;
	mov.u32 	%r2468, %r2406;
	mov.u32 	%r2469, %r2407;
	mov.u32 	%r2470, %r2408;
	mov.u32 	%r2471, %r2409;
	mov.u32 	%r2472, %r2410;
	mov.u32 	%r2473, %r2411;
	mov.u32 	%r2474, %r2412;
	mov.u32 	%r2475, %r2413;
	mov.u32 	%r2476, %r2414;
	mov.u32 	%r2477, %r2415;
	mov.u32 	%r2478, %r2416;
	mov.u32 	%r2479, %r2417;
	mov.u32 	%r2480, %r2418;
	mov.u32 	%r2481, %r5;
	mov.u32 	%r2482, %r2419;
	mov.u32 	%r2483, %r2420;
	mov.u32 	%r2484, %r2421;
	mov.u32 	%r2485, %r2422;
	mov.u32 	%r2486, %r2423;
	mov.u32 	%r2488, %r2425;
	mov.u32 	%r2489, %r2426;
	mov.u32 	%r2490, %r2427;
	mov.u32 	%r2491, %r2428;
	mov.u32 	%r2492, %r2429;
	mov.u32 	%r2493, %r2430;
	mov.u32 	%r2494, %r68;
	mov.u32 	%r2495, %r2431;
	mov.u32 	%r2496, %r2432;
	mov.u32 	%r2497, %r2433;
	mov.u32 	%r2498, %r2434;
	mov.u32 	%r2499, %r2435;
	mov.u32 	%r2500, %r2436;
	mov.u32 	%r2501, %r2437;
	mov.u32 	%r2502, %r2438;
	mov.u32 	%r2503, %r2439;
	mov.u32 	%r2504, %r2440;
	mov.u32 	%r2505, %r2441;
	mov.u32 	%r2506, %r2442;
	mov.u32 	%r2507, %r2443;
	mov.u32 	%r2508, %r2444;
	mov.u32 	%r2509, %r2445;
	mov.u32 	%r2510, %r2446;
	mov.u32 	%r2511, %r2447;
	mov.u32 	%r2512, %r2448;
	mov.u32 	%r2513, %r2449;
	mov.u32 	%r2514, %r2450;
	mov.u32 	%r2515, %r2451;
	mov.u32 	%r2516, %r2452;
	mov.u32 	%r2517, %r2453;
	mov.u32 	%r2518, %r2454;
	mov.u32 	%r2519, %r2455;
	@%p594 bra 	$L__BB15_563;
	setp.leu.f32 	%p595, %f1215, %f1;
	mov.f32 	%f1220, %f1189;
	mov.f32 	%f1221, %f1190;
	mov.f32 	%f1222, %f1191;
	mov.f32 	%f1223, %f1192;
	mov.f32 	%f1224, %f1193;
	mov.f32 	%f1225, %f1194;
	mov.f32 	%f1226, %f1195;
	mov.f32 	%f1227, %f1196;
	mov.f32 	%f1228, %f1197;
	mov.f32 	%f1229, %f1198;
	mov.f32 	%f1230, %f1199;
	mov.f32 	%f1231, %f1200;
	mov.f32 	%f1232, %f1201;
	mov.f32 	%f1233, %f1202;
	mov.f32 	%f1234, %f1203;
	mov.f32 	%f1235, %f1204;
	mov.f32 	%f1236, %f1205;
	mov.f32 	%f1237, %f1206;
	mov.f32 	%f1238, %f1207;
	mov.f32 	%f1239, %f1208;
	mov.f32 	%f1240, %f1209;
	mov.f32 	%f1241, %f1210;
	mov.f32 	%f1242, %f1211;
	mov.f32 	%f1243, %f1212;
	mov.f32 	%f1244, %f1213;
	mov.f32 	%f1245, %f1214;
	mov.f32 	%f1246, %f1;
	mov.f32 	%f1247, %f1215;
	mov.f32 	%f1248, %f1216;
	mov.f32 	%f1249, %f1217;
	mov.f32 	%f1250, %f1218;
	mov.u32 	%r2456, %r2394;
	mov.u32 	%r2457, %r2395;
	mov.u32 	%r2458, %r2396;
	mov.u32 	%r2459, %r2397;
	mov.u32 	%r2460, %r2398;
	mov.u32 	%r2461, %r2399;
	mov.u32 	%r2462, %r2400;
	mov.u32 	%r2463, %r2401;
	mov.u32 	%r2464, %r2402;
	mov.u32 	%r2465, %r2403;
	mov.u32 	%r2466, %r2404;
	mov.u32 	%r2467, %r2405;
	mov.u32 	%r2468, %r2406;
	mov.u32 	%r2469, %r2407;
	mov.u32 	%r2470, %r2408;
	mov.u32 	%r2471, %r2409;
	mov.u32 	%r2472, %r2410;
	mov.u32 	%r2473, %r2411;
	mov.u32 	%r2474, %r2412;
	mov.u32 	%r2475, %r2413;
	mov.u32 	%r2476, %r2414;
	mov.u32 	%r2477, %r2415;
	mov.u32 	%r2478, %r2416;
	mov.u32 	%r2479, %r2417;
	mov.u32 	%r2480, %r2418;
	mov.u32 	%r2481, %r2419;
	mov.u32 	%r2482, %r5;
	mov.u32 	%r2483, %r2420;
	mov.u32 	%r2484, %r2421;
	mov.u32 	%r2485, %r2422;
	mov.u32 	%r2486, %r2423;
	mov.u32 	%r2488, %r2425;
	mov.u32 	%r2489, %r2426;
	mov.u32 	%r2490, %r2427;
	mov.u32 	%r2491, %r2428;
	mov.u32 	%r2492, %r2429;
	mov.u32 	%r2493, %r68;
	mov.u32 	%r2494, %r2430;
	mov.u32 	%r2495, %r2431;
	mov.u32 	%r2496, %r2432;
	mov.u32 	%r2497, %r2433;
	mov.u32 	%r2498, %r2434;
	mov.u32 	%r2499, %r2435;
	mov.u32 	%r2500, %r2436;
	mov.u32 	%r2501, %r2437;
	mov.u32 	%r2502, %r2438;
	mov.u32 	%r2503, %r2439;
	mov.u32 	%r2504, %r2440;
	mov.u32 	%r2505, %r2441;
	mov.u32 	%r2506, %r2442;
	mov.u32 	%r2507, %r2443;
	mov.u32 	%r2508, %r2444;
	mov.u32 	%r2509, %r2445;
	mov.u32 	%r2510, %r2446;
	mov.u32 	%r2511, %r2447;
	mov.u32 	%r2512, %r2448;
	mov.u32 	%r2513, %r2449;
	mov.u32 	%r2514, %r2450;
	mov.u32 	%r2515, %r2451;
	mov.u32 	%r2516, %r2452;
	mov.u32 	%r2517, %r2453;
	mov.u32 	%r2518, %r2454;
	mov.u32 	%r2519, %r2455;
	@%p595 bra 	$L__BB15_563;
	setp.leu.f32 	%p596, %f1216, %f1;
	mov.f32 	%f1220, %f1189;
	mov.f32 	%f1221, %f1190;
	mov.f32 	%f1222, %f1191;
	mov.f32 	%f1223, %f1192;
	mov.f32 	%f1224, %f1193;
	mov.f32 	%f1225, %f1194;
	mov.f32 	%f1226, %f1195;
	mov.f32 	%f1227, %f1196;
	mov.f32 	%f1228, %f1197;
	mov.f32 	%f1229, %f1198;
	mov.f32 	%f1230, %f1199;
	mov.f32 	%f1231, %f1200;
	mov.f32 	%f1232, %f1201;
	mov.f32 	%f1233, %f1202;
	mov.f32 	%f1234, %f1203;
	mov.f32 	%f1235, %f1204;
	mov.f32 	%f1236, %f1205;
	mov.f32 	%f1237, %f1206;
	mov.f32 	%f1238, %f1207;
	mov.f32 	%f1239, %f1208;
	mov.f32 	%f1240, %f1209;
	mov.f32 	%f1241, %f1210;
	mov.f32 	%f1242, %f1211;
	mov.f32 	%f1243, %f1212;
	mov.f32 	%f1244, %f1213;
	mov.f32 	%f1245, %f1214;
	mov.f32 	%f1246, %f1215;
	mov.f32 	%f1247, %f1;
	mov.f32 	%f1248, %f1216;
	mov.f32 	%f1249, %f1217;
	mov.f32 	%f1250, %f1218;
	mov.u32 	%r2456, %r2394;
	mov.u32 	%r2457, %r2395;
	mov.u32 	%r2458, %r2396;
	mov.u32 	%r2459, %r2397;
	mov.u32 	%r2460, %r2398;
	mov.u32 	%r2461, %r2399;
	mov.u32 	%r2462, %r2400;
	mov.u32 	%r2463, %r2401;
	mov.u32 	%r2464, %r2402;
	mov.u32 	%r2465, %r2403;
	mov.u32 	%r2466, %r2404;
	mov.u32 	%r2467, %r2405;
	mov.u32 	%r2468, %r2406;
	mov.u32 	%r2469, %r2407;
	mov.u32 	%r2470, %r2408;
	mov.u32 	%r2471, %r2409;
	mov.u32 	%r2472, %r2410;
	mov.u32 	%r2473, %r2411;
	mov.u32 	%r2474, %r2412;
	mov.u32 	%r2475, %r2413;
	mov.u32 	%r2476, %r2414;
	mov.u32 	%r2477, %r2415;
	mov.u32 	%r2478, %r2416;
	mov.u32 	%r2479, %r2417;
	mov.u32 	%r2480, %r2418;
	mov.u32 	%r2481, %r2419;
	mov.u32 	%r2482, %r2420;
	mov.u32 	%r2483, %r5;
	mov.u32 	%r2484, %r2421;
	mov.u32 	%r2485, %r2422;
	mov.u32 	%r2486, %r2423;
	mov.u32 	%r2488, %r2425;
	mov.u32 	%r2489, %r2426;
	mov.u32 	%r2490, %r2427;
	mov.u32 	%r2491, %r2428;
	mov.u32 	%r2492, %r68;
	mov.u32 	%r2493, %r2429;
	mov.u32 	%r2494, %r2430;
	mov.u32 	%r2495, %r2431;
	mov.u32 	%r2496, %r2432;
	mov.u32 	%r2497, %r2433;
	mov.u32 	%r2498, %r2434;
	mov.u32 	%r2499, %r2435;
	mov.u32 	%r2500, %r2436;
	mov.u32 	%r2501, %r2437;
	mov.u32 	%r2502, %r2438;
	mov.u32 	%r2503, %r2439;
	mov.u32 	%r2504, %r2440;
	mov.u32 	%r2505, %r2441;
	mov.u32 	%r2506, %r2442;
	mov.u32 	%r2507, %r2443;
	mov.u32 	%r2508, %r2444;
	mov.u32 	%r2509, %r2445;
	mov.u32 	%r2510, %r2446;
	mov.u32 	%r2511, %r2447;
	mov.u32 	%r2512, %r2448;
	mov.u32 	%r2513, %r2449;
	mov.u32 	%r2514, %r2450;
	mov.u32 	%r2515, %r2451;
	mov.u32 	%r2516, %r2452;
	mov.u32 	%r2517, %r2453;
	mov.u32 	%r2518, %r2454;
	mov.u32 	%r2519, %r2455;
	@%p596 bra 	$L__BB15_563;
	setp.leu.f32 	%p597, %f1217, %f1;
	mov.f32 	%f1220, %f1189;
	mov.f32 	%f1221, %f1190;
	mov.f32 	%f1222, %f1191;
	mov.f32 	%f1223, %f1192;
	mov.f32 	%f1224, %f1193;
	mov.f32 	%f1225, %f1194;
	mov.f32 	%f1226, %f1195;
	mov.f32 	%f1227, %f1196;
	mov.f32 	%f1228, %f1197;
	mov.f32 	%f1229, %f1198;
	mov.f32 	%f1230, %f1199;
	mov.f32 	%f1231, %f1200;
	mov.f32 	%f1232, %f1201;
	mov.f32 	%f1233, %f1202;
	mov.f32 	%f1234, %f1203;
	mov.f32 	%f1235, %f1204;
	mov.f32 	%f1236, %f1205;
	mov.f32 	%f1237, %f1206;
	mov.f32 	%f1238, %f1207;
	mov.f32 	%f1239, %f1208;
	mov.f32 	%f1240, %f1209;
	mov.f32 	%f1241, %f1210;
	mov.f32 	%f1242, %f1211;
	mov.f32 	%f1243, %f1212;
	mov.f32 	%f1244, %f1213;
	mov.f32 	%f1245, %f1214;
	mov.f32 	%f1246, %f1215;
	mov.f32 	%f1247, %f1216;
	mov.f32 	%f1248, %f1;
	mov.f32 	%f1249, %f1217;
	mov.f32 	%f1250, %f1218;
	mov.u32 	%r2456, %r2394;
	mov.u32 	%r2457, %r2395;
	mov.u32 	%r2458, %r2396;
	mov.u32 	%r2459, %r2397;
	mov.u32 	%r2460, %r2398;
	mov.u32 	%r2461, %r2399;
	mov.u32 	%r2462, %r2400;
	mov.u32 	%r2463, %r2401;
	mov.u32 	%r2464, %r2402;
	mov.u32 	%r2465, %r2403;
	mov.u32 	%r2466, %r2404;
	mov.u32 	%r2467, %r2405;
	mov.u32 	%r2468, %r2406;
	mov.u32 	%r2469, %r2407;
	mov.u32 	%r2470, %r2408;
	mov.u32 	%r2471, %r2409;
	mov.u32 	%r2472, %r2410;
	mov.u32 	%r2473, %r2411;
	mov.u32 	%r2474, %r2412;
	mov.u32 	%r2475, %r2413;
	mov.u32 	%r2476, %r2414;
	mov.u32 	%r2477, %r2415;
	mov.u32 	%r2478, %r2416;
	mov.u32 	%r2479, %r2417;
	mov.u32 	%r2480, %r2418;
	mov.u32 	%r2481, %r2419;
	mov.u32 	%r2482, %r2420;
	mov.u32 	%r2483, %r2421;
	mov.u32 	%r2484, %r5;
	mov.u32 	%r2485, %r2422;
	mov.u32 	%r2486, %r2423;
	mov.u32 	%r2488, %r2425;
	mov.u32 	%r2489, %r2426;
	mov.u32 	%r2490, %r2427;
	mov.u32 	%r2491, %r68;
	mov.u32 	%r2492, %r2428;
	mov.u32 	%r2493, %r2429;
	mov.u32 	%r2494, %r2430;
	mov.u32 	%r2495, %r2431;
	mov.u32 	%r2496, %r2432;
	mov.u32 	%r2497, %r2433;
	mov.u32 	%r2498, %r2434;
	mov.u32 	%r2499, %r2435;
	mov.u32 	%r2500, %r2436;
	mov.u32 	%r2501, %r2437;
	mov.u32 	%r2502, %r2438;
	mov.u32 	%r2503, %r2439;
	mov.u32 	%r2504, %r2440;
	mov.u32 	%r2505, %r2441;
	mov.u32 	%r2506, %r2442;
	mov.u32 	%r2507, %r2443;
	mov.u32 	%r2508, %r2444;
	mov.u32 	%r2509, %r2445;
	mov.u32 	%r2510, %r2446;
	mov.u32 	%r2511, %r2447;
	mov.u32 	%r2512, %r2448;
	mov.u32 	%r2513, %r2449;
	mov.u32 	%r2514, %r2450;
	mov.u32 	%r2515, %r2451;
	mov.u32 	%r2516, %r2452;
	mov.u32 	%r2517, %r2453;
	mov.u32 	%r2518, %r2454;
	mov.u32 	%r2519, %r2455;
	@%p597 bra 	$L__BB15_563;
	setp.leu.f32 	%p598, %f1218, %f1;
	mov.f32 	%f1220, %f1189;
	mov.f32 	%f1221, %f1190;
	mov.f32 	%f1222, %f1191;
	mov.f32 	%f1223, %f1192;
	mov.f32 	%f1224, %f1193;
	mov.f32 	%f1225, %f1194;
	mov.f32 	%f1226, %f1195;
	mov.f32 	%f1227, %f1196;
	mov.f32 	%f1228, %f1197;
	mov.f32 	%f1229, %f1198;
	mov.f32 	%f1230, %f1199;
	mov.f32 	%f1231, %f1200;
	mov.f32 	%f1232, %f1201;
	mov.f32 	%f1233, %f1202;
	mov.f32 	%f1234, %f1203;
	mov.f32 	%f1235, %f1204;
	mov.f32 	%f1236, %f1205;
	mov.f32 	%f1237, %f1206;
	mov.f32 	%f1238, %f1207;
	mov.f32 	%f1239, %f1208;
	mov.f32 	%f1240, %f1209;
	mov.f32 	%f1241, %f1210;
	mov.f32 	%f1242, %f1211;
	mov.f32 	%f1243, %f1212;
	mov.f32 	%f1244, %f1213;
	mov.f32 	%f1245, %f1214;
	mov.f32 	%f1246, %f1215;
	mov.f32 	%f1247, %f1216;
	mov.f32 	%f1248, %f1217;
	mov.f32 	%f1249, %f1;
	mov.f32 	%f1250, %f1218;
	mov.u32 	%r2456, %r2394;
	mov.u32 	%r2457, %r2395;
	mov.u32 	%r2458, %r2396;
	mov.u32 	%r2459, %r2397;
	mov.u32 	%r2460, %r2398;
	mov.u32 	%r2461, %r2399;
	mov.u32 	%r2462, %r2400;
	mov.u32 	%r2463, %r2401;
	mov.u32 	%r2464, %r2402;
	mov.u32 	%r2465, %r2403;
	mov.u32 	%r2466, %r2404;
	mov.u32 	%r2467, %r2405;
	mov.u32 	%r2468, %r2406;
	mov.u32 	%r2469, %r2407;
	mov.u32 	%r2470, %r2408;
	mov.u32 	%r2471, %r2409;
	mov.u32 	%r2472, %r2410;
	mov.u32 	%r2473, %r2411;
	mov.u32 	%r2474, %r2412;
	mov.u32 	%r2475, %r2413;
	mov.u32 	%r2476, %r2414;
	mov.u32 	%r2477, %r2415;
	mov.u32 	%r2478, %r2416;
	mov.u32 	%r2479, %r2417;
	mov.u32 	%r2480, %r2418;
	mov.u32 	%r2481, %r2419;
	mov.u32 	%r2482, %r2420;
	mov.u32 	%r2483, %r2421;
	mov.u32 	%r2484, %r2422;
	mov.u32 	%r2485, %r5;
	mov.u32 	%r2486, %r2423;
	mov.u32 	%r2488, %r2425;
	mov.u32 	%r2489, %r2426;
	mov.u32 	%r2490, %r68;
	mov.u32 	%r2491, %r2427;
	mov.u32 	%r2492, %r2428;
	mov.u32 	%r2493, %r2429;
	mov.u32 	%r2494, %r2430;
	mov.u32 	%r2495, %r2431;
	mov.u32 	%r2496, %r2432;
	mov.u32 	%r2497, %r2433;
	mov.u32 	%r2498, %r2434;
	mov.u32 	%r2499, %r2435;
	mov.u32 	%r2500, %r2436;
	mov.u32 	%r2501, %r2437;
	mov.u32 	%r2502, %r2438;
	mov.u32 	%r2503, %r2439;
	mov.u32 	%r2504, %r2440;
	mov.u32 	%r2505, %r2441;
	mov.u32 	%r2506, %r2442;
	mov.u32 	%r2507, %r2443;
	mov.u32 	%r2508, %r2444;
	mov.u32 	%r2509, %r2445;
	mov.u32 	%r2510, %r2446;
	mov.u32 	%r2511, %r2447;
	mov.u32 	%r2512, %r2448;
	mov.u32 	%r2513, %r2449;
	mov.u32 	%r2514, %r2450;
	mov.u32 	%r2515, %r2451;
	mov.u32 	%r2516, %r2452;
	mov.u32 	%r2517, %r2453;
	mov.u32 	%r2518, %r2454;
	mov.u32 	%r2519, %r2455;
	@%p598 bra 	$L__BB15_563;
	setp.leu.f32 	%p599, %f1251, %f1;
	mov.f32 	%f1220, %f1189;
	mov.f32 	%f1221, %f1190;
	mov.f32 	%f1222, %f1191;
	mov.f32 	%f1223, %f1192;
	mov.f32 	%f1224, %f1193;
	mov.f32 	%f1225, %f1194;
	mov.f32 	%f1226, %f1195;
	mov.f32 	%f1227, %f1196;
	mov.f32 	%f1228, %f1197;
	mov.f32 	%f1229, %f1198;
	mov.f32 	%f1230, %f1199;
	mov.f32 	%f1231, %f1200;
	mov.f32 	%f1232, %f1201;
	mov.f32 	%f1233, %f1202;
	mov.f32 	%f1234, %f1203;
	mov.f32 	%f1235, %f1204;
	mov.f32 	%f1236, %f1205;
	mov.f32 	%f1237, %f1206;
	mov.f32 	%f1238, %f1207;
	mov.f32 	%f1239, %f1208;
	mov.f32 	%f1240, %f1209;
	mov.f32 	%f1241, %f1210;
	mov.f32 	%f1242, %f1211;
	mov.f32 	%f1243, %f1212;
	mov.f32 	%f1244, %f1213;
	mov.f32 	%f1245, %f1214;
	mov.f32 	%f1246, %f1215;
	mov.f32 	%f1247, %f1216;
	mov.f32 	%f1248, %f1217;
	mov.f32 	%f1249, %f1218;
	mov.f32 	%f1250, %f1;
	mov.u32 	%r2456, %r2394;
	mov.u32 	%r2457, %r2395;
	mov.u32 	%r2458, %r2396;
	mov.u32 	%r2459, %r2397;
	mov.u32 	%r2460, %r2398;
	mov.u32 	%r2461, %r2399;
	mov.u32 	%r2462, %r2400;
	mov.u32 	%r2463, %r2401;
	mov.u32 	%r2464, %r2402;
	mov.u32 	%r2465, %r2403;
	mov.u32 	%r2466, %r2404;
	mov.u32 	%r2467, %r2405;
	mov.u32 	%r2468, %r2406;
	mov.u32 	%r2469, %r2407;
	mov.u32 	%r2470, %r2408;
	mov.u32 	%r2471, %r2409;
	mov.u32 	%r2472, %r2410;
	mov.u32 	%r2473, %r2411;
	mov.u32 	%r2474, %r2412;
	mov.u32 	%r2475, %r2413;
	mov.u32 	%r2476, %r2414;
	mov.u32 	%r2477, %r2415;
	mov.u32 	%r2478, %r2416;
	mov.u32 	%r2479, %r2417;
	mov.u32 	%r2480, %r2418;
	mov.u32 	%r2481, %r2419;
	mov.u32 	%r2482, %r2420;
	mov.u32 	%r2483, %r2421;
	mov.u32 	%r2484, %r2422;
	mov.u32 	%r2485, %r2423;
	mov.u32 	%r2486, %r5;
	mov.u32 	%r2488, %r2425;
	mov.u32 	%r2489, %r68;
	mov.u32 	%r2490, %r2426;
	mov.u32 	%r2491, %r2427;
	mov.u32 	%r2492, %r2428;
	mov.u32 	%r2493, %r2429;
	mov.u32 	%r2494, %r2430;
	mov.u32 	%r2495, %r2431;
	mov.u32 	%r2496, %r2432;
	mov.u32 	%r2497, %r2433;
	mov.u32 	%r2498, %r2434;
	mov.u32 	%r2499, %r2435;
	mov.u32 	%r2500, %r2436;
	mov.u32 	%r2501, %r2437;
	mov.u32 	%r2502, %r2438;
	mov.u32 	%r2503, %r2439;
	mov.u32 	%r2504, %r2440;
	mov.u32 	%r2505, %r2441;
	mov.u32 	%r2506, %r2442;
	mov.u32 	%r2507, %r2443;
	mov.u32 	%r2508, %r2444;
	mov.u32 	%r2509, %r2445;
	mov.u32 	%r2510, %r2446;
	mov.u32 	%r2511, %r2447;
	mov.u32 	%r2512, %r2448;
	mov.u32 	%r2513, %r2449;
	mov.u32 	%r2514, %r2450;
	mov.u32 	%r2515, %r2451;
	mov.u32 	%r2516, %r2452;
	mov.u32 	%r2517, %r2453;
	mov.u32 	%r2518, %r2454;
	mov.u32 	%r2519, %r2455;
	@%p599 bra 	$L__BB15_563;
	mov.f32 	%f1220, %f1189;
	mov.f32 	%f1221, %f1190;
	mov.f32 	%f1222, %f1191;
	mov.f32 	%f1223, %f1192;
	mov.f32 	%f1224, %f1193;
	mov.f32 	%f1225, %f1194;
	mov.f32 	%f1226, %f1195;
	mov.f32 	%f1227, %f1196;
	mov.f32 	%f1228, %f1197;
	mov.f32 	%f1229, %f1198;
	mov.f32 	%f1230, %f1199;
	mov.f32 	%f1231, %f1200;
	mov.f32 	%f1232, %f1201;
	mov.f32 	%f1233, %f1202;
	mov.f32 	%f1234, %f1203;
	mov.f32 	%f1235, %f1204;
	mov.f32 	%f1236, %f1205;
	mov.f32 	%f1237, %f1206;
	mov.f32 	%f1238, %f1207;
	mov.f32 	%f1239, %f1208;
	mov.f32 	%f1240, %f1209;
	mov.f32 	%f1241, %f1210;
	mov.f32 	%f1242, %f1211;
	mov.f32 	%f1243, %f1212;
	mov.f32 	%f1244, %f1213;
	mov.f32 	%f1245, %f1214;
	mov.f32 	%f1246, %f1215;
	mov.f32 	%f1247, %f1216;
	mov.f32 	%f1248, %f1217;
	mov.f32 	%f1249, %f1218;
	mov.f32 	%f1250, %f1251;
	mov.f32 	%f1251, %f1;
	mov.u32 	%r2456, %r2394;
	mov.u32 	%r2457, %r2395;
	mov.u32 	%r2458, %r2396;
	mov.u32 	%r2459, %r2397;
	mov.u32 	%r2460, %r2398;
	mov.u32 	%r2461, %r2399;
	mov.u32 	%r2462, %r2400;
	mov.u32 	%r2463, %r2401;
	mov.u32 	%r2464, %r2402;
	mov.u32 	%r2465, %r2403;
	mov.u32 	%r2466, %r2404;
	mov.u32 	%r2467, %r2405;
	mov.u32 	%r2468, %r2406;
	mov.u32 	%r2469, %r2407;
	mov.u32 	%r2470, %r2408;
	mov.u32 	%r2471, %r2409;
	mov.u32 	%r2472, %r2410;
	mov.u32 	%r2473, %r2411;
	mov.u32 	%r2474, %r2412;
	mov.u32 	%r2475, %r2413;
	mov.u32 	%r2476, %r2414;
	mov.u32 	%r2477, %r2415;
	mov.u32 	%r2478, %r2416;
	mov.u32 	%r2479, %r2417;
	mov.u32 	%r2480, %r2418;
	mov.u32 	%r2481, %r2419;
	mov.u32 	%r2482, %r2420;
	mov.u32 	%r2483, %r2421;
	mov.u32 	%r2484, %r2422;
	mov.u32 	%r2485, %r2423;
	mov.u32 	%r2486, %r2487;
	mov.u32 	%r2487, %r5;
	mov.u32 	%r2488, %r68;
	mov.u32 	%r2489, %r2425;
	mov.u32 	%r2490, %r2426;
	mov.u32 	%r2491, %r2427;
	mov.u32 	%r2492, %r2428;
	mov.u32 	%r2493, %r2429;
	mov.u32 	%r2494, %r2430;
	mov.u32 	%r2495, %r2431;
	mov.u32 	%r2496, %r2432;
	mov.u32 	%r2497, %r2433;
	mov.u32 	%r2498, %r2434;
	mov.u32 	%r2499, %r2435;
	mov.u32 	%r2500, %r2436;
	mov.u32 	%r2501, %r2437;
	mov.u32 	%r2502, %r2438;
	mov.u32 	%r2503, %r2439;
	mov.u32 	%r2504, %r2440;
	mov.u32 	%r2505, %r2441;
	mov.u32 	%r2506, %r2442;
	mov.u32 	%r2507, %r2443;
	mov.u32 	%r2508, %r2444;
	mov.u32 	%r2509, %r2445;
	mov.u32 	%r2510, %r2446;
	mov.u32 	%r2511, %r2447;
	mov.u32 	%r2512, %r2448;
	mov.u32 	%r2513, %r2449;
	mov.u32 	%r2514, %r2450;
	mov.u32 	%r2515, %r2451;
	mov.u32 	%r2516, %r2452;
	mov.u32 	%r2517, %r2453;
	mov.u32 	%r2518, %r2454;
	mov.u32 	%r2519, %r2455;
$L__BB15_563:
	add.s32 	%r1464, %r69, -1;
	setp.gt.s32 	%p600, %r69, 1;
	@%p600 bra 	$L__BB15_3;
$L__BB15_564:
	ld.param.u64 	%rd347, [_Z25dynamic_graph_topk_kernelILi32EEviiiPKfPKlPlPf_param_6];
	ld.param.u64 	%rd346, [_Z25dynamic_graph_topk_kernelILi32EEviiiPKfPKlPlPf_param_5];
	cvt.s64.s32 	%rd275, %r2487;
	cvta.to.global.u64 	%rd276, %rd346;
	mul.wide.s32 	%rd277, %r3, 8;
	add.s64 	%rd278, %rd276, %rd277;
	st.global.u64 	[%rd278], %rd275;
	cvta.to.global.u64 	%rd279, %rd347;
	mul.wide.s32 	%rd280, %r3, 4;
	add.s64 	%rd281, %rd279, %rd280;
	st.global.f32 	[%rd281], %f1251;
	cvt.s64.s32 	%rd282, %r2486;
	st.global.u64 	[%rd278+8], %rd282;
	st.global.f32 	[%rd281+4], %f1250;
	cvt.s64.s32 	%rd283, %r2485;
	st.global.u64 	[%rd278+16], %rd283;
	st.global.f32 	[%rd281+8], %f1249;
	cvt.s64.s32 	%rd284, %r2484;
	st.global.u64 	[%rd278+24], %rd284;
	st.global.f32 	[%rd281+12], %f1248;
	cvt.s64.s32 	%rd285, %r2483;
	st.global.u64 	[%rd278+32], %rd285;
	st.global.f32 	[%rd281+16], %f1247;
	cvt.s64.s32 	%rd286, %r2482;
	st.global.u64 	[%rd278+40], %rd286;
	st.global.f32 	[%rd281+20], %f1246;
	cvt.s64.s32 	%rd287, %r2481;
	st.global.u64 	[%rd278+48], %rd287;
	st.global.f32 	[%rd281+24], %f1245;
	cvt.s64.s32 	%rd288, %r2480;
	st.global.u64 	[%rd278+56], %rd288;
	st.global.f32 	[%rd281+28], %f1244;
	cvt.s64.s32 	%rd289, %r2479;
	st.global.u64 	[%rd278+64], %rd289;
	st.global.f32 	[%rd281+32], %f1243;
	cvt.s64.s32 	%rd290, %r2478;
	st.global.u64 	[%rd278+72], %rd290;
	st.global.f32 	[%rd281+36], %f1242;
	cvt.s64.s32 	%rd291, %r2477;
	st.global.u64 	[%rd278+80], %rd291;
	st.global.f32 	[%rd281+40], %f1241;
	cvt.s64.s32 	%rd292, %r2476;
	st.global.u64 	[%rd278+88], %rd292;
	st.global.f32 	[%rd281+44], %f1240;
	cvt.s64.s32 	%rd293, %r2475;
	st.global.u64 	[%rd278+96], %rd293;
	st.global.f32 	[%rd281+48], %f1239;
	cvt.s64.s32 	%rd294, %r2474;
	st.global.u64 	[%rd278+104], %rd294;
	st.global.f32 	[%rd281+52], %f1238;
	cvt.s64.s32 	%rd295, %r2473;
	st.global.u64 	[%rd278+112], %rd295;
	st.global.f32 	[%rd281+56], %f1237;
	cvt.s64.s32 	%rd296, %r2472;
	st.global.u64 	[%rd278+120], %rd296;
	st.global.f32 	[%rd281+60], %f1236;
	cvt.s64.s32 	%rd297, %r2471;
	st.global.u64 	[%rd278+128], %rd297;
	st.global.f32 	[%rd281+64], %f1235;
	cvt.s64.s32 	%rd298, %r2470;
	st.global.u64 	[%rd278+136], %rd298;
	st.global.f32 	[%rd281+68], %f1234;
	cvt.s64.s32 	%rd299, %r2469;
	st.global.u64 	[%rd278+144], %rd299;
	st.global.f32 	[%rd281+72], %f1233;
	cvt.s64.s32 	%rd300, %r2468;
	st.global.u64 	[%rd278+152], %rd300;
	st.global.f32 	[%rd281+76], %f1232;
	cvt.s64.s32 	%rd301, %r2467;
	st.global.u64 	[%rd278+160], %rd301;
	st.global.f32 	[%rd281+80], %f1231;
	cvt.s64.s32 	%rd302, %r2466;
	st.global.u64 	[%rd278+168], %rd302;
	st.global.f32 	[%rd281+84], %f1230;
	cvt.s64.s32 	%rd303, %r2465;
	st.global.u64 	[%rd278+176], %rd303;
	st.global.f32 	[%rd281+88], %f1229;
	cvt.s64.s32 	%rd304, %r2464;
	st.global.u64 	[%rd278+184], %rd304;
	st.global.f32 	[%rd281+92], %f1228;
	cvt.s64.s32 	%rd305, %r2463;
	st.global.u64 	[%rd278+192], %rd305;
	st.global.f32 	[%rd281+96], %f1227;
	cvt.s64.s32 	%rd306, %r2462;
	st.global.u64 	[%rd278+200], %rd306;
	st.global.f32 	[%rd281+100], %f1226;
	cvt.s64.s32 	%rd307, %r2461;
	st.global.u64 	[%rd278+208], %rd307;
	st.global.f32 	[%rd281+104], %f1225;
	cvt.s64.s32 	%rd308, %r2460;
	st.global.u64 	[%rd278+216], %rd308;
	st.global.f32 	[%rd281+108], %f1224;
	cvt.s64.s32 	%rd309, %r2459;
	st.global.u64 	[%rd278+224], %rd309;
	st.global.f32 	[%rd281+112], %f1223;
	cvt.s64.s32 	%rd310, %r2458;
	st.global.u64 	[%rd278+232], %rd310;
	st.global.f32 	[%rd281+116], %f1222;
	cvt.s64.s32 	%rd311, %r2457;
	st.global.u64 	[%rd278+240], %rd311;
	st.global.f32 	[%rd281+120], %f1221;
	cvt.s64.s32 	%rd312, %r2456;
	st.global.u64 	[%rd278+248], %rd312;
	st.global.f32 	[%rd281+124], %f1220;
$L__BB15_565:
	ret;

}


// ===== COMPILED SASS (sm_100) =====

	.target	sm_100

	.elftype	@"ET_EXEC"


//--------------------- .note.nv.tkinfo           --------------------------
	.section	.note.nv.tkinfo,"",@"SHT_NOTE"
	.sectionflags	@"SHF_NOTE_NV_TKINFO"
	.tkinfo
        /*0018*/ 	.word	0x00000002
        /*0030*/ 	.string	""
        /*0030*/ 	.string	"ptxas"
        /*0030*/ 	.string	"Cuda compilation tools, release 13.0, V13.0.88"
        /*0030*/ 	.string	"Build cuda_13.0.r13.0/compiler.36424714_0"
        /*0030*/ 	.string	"-arch sm_100 -m 64 "



//--------------------- .note.nv.cuinfo           --------------------------
	.section	.note.nv.cuinfo,"",@"SHT_NOTE"
	.sectionflags	@"SHF_NOTE_NV_CUINFO"
        /*0018*/ 	.short	0x0002
        /*001a*/ 	.short	0x0064
        /*001c*/ 	.short	0x0082
	.zero		2


//--------------------- .nv.info                  --------------------------
	.section	.nv.info,"",@"SHT_CUDA_INFO"
	.align	4


	//----- nvinfo : EIATTR_REGCOUNT
	.align		4
        /*0000*/ 	.byte	0x04, 0x2f
        /*0002*/ 	.short	(.L_3 - .L_2)
	.align		4
.L_2:
        /*0004*/ 	.word	index@(_Z16ball_dist_kernelPKfS0_S0_S0_Pfiiii)
        /*0008*/ 	.word	0x0000001f


	//----- nvinfo : EIATTR_FRAME_SIZE
	.align		4
.L_3:
        /*000c*/ 	.byte	0x04, 0x11
        /*000e*/ 	.short	(.L_5 - .L_4)
	.align		4
.L_4:
        /*0010*/ 	.word	index@(_Z16ball_dist_kernelPKfS0_S0_S0_Pfiiii)
        /*0014*/ 	.word	0x00000000


	//----- nvinfo : EIATTR_REGCOUNT
	.align		4
.L_5:
        /*0018*/ 	.byte	0x04, 0x2f
        /*001a*/ 	.short	(.L_7 - .L_6)
	.align		4
.L_6:
        /*001c*/ 	.word	index@(_Z10knn_kernelILi16ELi16EEvPKfS1_S1_S1_PlPfiii)
        /*0020*/ 	.word	0x0000005e


	//----- nvinfo : EIATTR_FRAME_SIZE
	.align		4
.L_7:
        /*0024*/ 	.byte	0x04, 0x11
        /*0026*/ 	.short	(.L_9 - .L_8)
	.align		4
.L_8:
        /*0028*/ 	.word	index@($__internal_13_$__cuda_sm20_div_u16)
        /*002c*/ 	.word	0x00000000


	//----- nvinfo : EIATTR_FRAME_SIZE
	.align		4
.L_9:
        /*0030*/ 	.byte	0x04, 0x11
        /*0032*/ 	.short	(.L_11 - .L_10)
	.align		4
.L_10:
        /*0034*/ 	.word	index@(_Z10knn_kernelILi16ELi16EEvPKfS1_S1_S1_PlPfiii)
        /*0038*/ 	.word	0x00000000


	//----- nvinfo : EIATTR_REGCOUNT
	.align		4
.L_11:
        /*003c*/ 	.byte	0x04, 0x2f
        /*003e*/ 	.short	(.L_13 - .L_12)
	.align		4
.L_12:
        /*0040*/ 	.word	index@(_Z10knn_kernelILi16ELi32EEvPKfS1_S1_S1_PlPfiii)
        /*0044*/ 	.word	0x00000070


	//----- nvinfo : EIATTR_FRAME_SIZE
	.align		4
.L_13:
        /*0048*/ 	.byte	0x04, 0x11
        /*004a*/ 	.short	(.L_15 - .L_14)
	.align		4
.L_14:
        /*004c*/ 	.word	index@($__internal_12_$__cuda_sm20_div_u16)
        /*0050*/ 	.word	0x00000000


	//----- nvinfo : EIATTR_FRAME_SIZE
	.align		4
.L_15:
        /*0054*/ 	.byte	0x04, 0x11
        /*0056*/ 	.short	(.L_17 - .L_16)
	.align		4
.L_16:
        /*0058*/ 	.word	index@(_Z10knn_kernelILi16ELi32EEvPKfS1_S1_S1_PlPfiii)
        /*005c*/ 	.word	0x00000000


	//----- nvinfo : EIATTR_REGCOUNT
	.align		4
.L_17:
        /*0060*/ 	.byte	0x04, 0x2f
        /*0062*/ 	.short	(.L_19 - .L_18)
	.align		4
.L_18:
        /*0064*/ 	.word	index@(_Z10knn_kernelILi16ELi64EEvPKfS1_S1_S1_PlPfiii)
        /*0068*/ 	.word	0x000000a8


	//----- nvinfo : EIATTR_FRAME_SIZE
	.align		4
.L_19:
        /*006c*/ 	.byte	0x04, 0x11
        /*006e*/ 	.short	(.L_21 - .L_20)
	.align		4
.L_20:
        /*0070*/ 	.word	index@($__internal_11_$__cuda_sm20_div_u16)
        /*0074*/ 	.word	0x00000000


	//----- nvinfo : EIATTR_FRAME_SIZE
	.align		4
.L_21:
        /*0078*/ 	.byte	0x04, 0x11
        /*007a*/ 	.short	(.L_23 - .L_22)
	.align		4
.L_22:
        /*007c*/ 	.word	index@(_Z10knn_kernelILi16ELi64EEvPKfS1_S1_S1_PlPfiii)
        /*0080*/ 	.word	0x00000000


	//----- nvinfo : EIATTR_REGCOUNT
	.align		4
.L_23:
        /*0084*/ 	.byte	0x04, 0x2f
        /*0086*/ 	.short	(.L_25 - .L_24)
	.align		4
.L_24:
        /*0088*/ 	.word	index@(_Z10knn_kernelILi16ELi128EEvPKfS1_S1_S1_PlPfiii)
        /*008c*/ 	.word	0x000000f1


	//----- nvinfo : EIATTR_FRAME_SIZE
	.align		4
.L_25:
        /*0090*/ 	.byte	0x04, 0x11
        /*0092*/ 	.short	(.L_27 - .L_26)
	.align		4
.L_26:
        /*0094*/ 	.word	index@($__internal_10_$__cuda_sm20_div_u16)
        /*0098*/ 	.word	0x00000000


	//----- nvinfo : EIATTR_FRAME_SIZE
	.align		4
.L_27:
        /*009c*/ 	.byte	0x04, 0x11
        /*009e*/ 	.short	(.L_29 - .L_28)
	.align		4
.L_28:
        /*00a0*/ 	.word	index@(_Z10knn_kernelILi16ELi128EEvPKfS1_S1_S1_PlPfiii)
        /*00a4*/ 	.word	0x00000000


	//----- nvinfo : EIATTR_REGCOUNT
	.align		4
.L_29:
        /*00a8*/ 	.byte	0x04, 0x2f
        /*00aa*/ 	.short	(.L_31 - .L_30)
	.align		4
.L_30:
        /*00ac*/ 	.word	index@(_Z10knn_kernelILi16ELi256EEvPKfS1_S1_S1_PlPfiii)
        /*00b0*/ 	.word	0x000000ff


	//----- nvinfo : EIATTR_FRAME_SIZE
	.align		4
.L_31:
        /*00b4*/ 	.byte	0x04, 0x11
        /*00b6*/ 	.short	(.L_33 - .L_32)
	.align		4
.L_32:
        /*00b8*/ 	.word	index@($__internal_9_$__cuda_sm20_div_u16)
        /*00bc*/ 	.word	0x00000128


	//----- nvinfo : EIATTR_FRAME_SIZE
	.align		4
.L_33:
        /*00c0*/ 	.byte	0x04, 0x11
        /*00c2*/ 	.short	(.L_35 - .L_34)
	.align		4
.L_34:
        /*00c4*/ 	.word	index@(_Z10knn_kernelILi16ELi256EEvPKfS1_S1_S1_PlPfiii)
        /*00c8*/ 	.word	0x00000128


	//----- nvinfo : EIATTR_REGCOUNT
	.align		4
.L_35:
        /*00cc*/ 	.byte	0x04, 0x2f
        /*00ce*/ 	.short	(.L_37 - .L_36)
	.align		4
.L_36:
        /*00d0*/ 	.word	index@(_Z10knn_kernelILi16ELi512EEvPKfS1_S1_S1_PlPfiii)
        /*00d4*/ 	.word	0x000000ff


	//----- nvinfo : EIATTR_FRAME_SIZE
	.align		4
.L_37:
        /*00d8*/ 	.byte	0x04, 0x11
        /*00da*/ 	.short	(.L_39 - .L_38)
	.align		4
.L_38:
        /*00dc*/ 	.word	index@($__internal_8_$__cuda_sm20_div_u16)
        /*00e0*/ 	.word	0x00000528


	//----- nvinfo : EIATTR_FRAME_SIZE
	.align		4
.L_39:
        /*00e4*/ 	.byte	0x04, 0x11
        /*00e6*/ 	.short	(.L_41 - .L_40)
	.align		4
.L_40:
        /*00e8*/ 	.word	index@(_Z10knn_kernelILi16ELi512EEvPKfS1_S1_S1_PlPfiii)
        /*00ec*/ 	.word	0x00000528


	//----- nvinfo : EIATTR_REGCOUNT
	.align		4
.L_41:
        /*00f0*/ 	.byte	0x04, 0x2f
        /*00f2*/ 	.short	(.L_43 - .L_42)
	.align		4
.L_42:
        /*00f4*/ 	.word	index@(_Z10knn_kernelILi16ELi1024EEvPKfS1_S1_S1_PlPfiii)
        /*00f8*/ 	.word	0x000000ff


	//----- nvinfo : EIATTR_FRAME_SIZE
	.align		4
.L_43:
        /*00fc*/ 	.byte	0x04, 0x11
        /*00fe*/ 	.short	(.L_45 - .L_44)
	.align		4
.L_44:
        /*0100*/ 	.word	index@($__internal_7_$__cuda_sm20_div_u16)
        /*0104*/ 	.word	0x00000d28


	//----- nvinfo : EIATTR_FRAME_SIZE
	.align		4
.L_45:
        /*0108*/ 	.byte	0x04, 0x11
        /*010a*/ 	.short	(.L_47 - .L_46)
	.align		4
.L_46:
        /*010c*/ 	.word	index@(_Z10knn_kernelILi16ELi1024EEvPKfS1_S1_S1_PlPfiii)
        /*0110*/ 	.word	0x00000d28


	//----- nvinfo : EIATTR_REGCOUNT
	.align		4
.L_47:
        /*0114*/ 	.byte	0x04, 0x2f
        /*0116*/ 	.short	(.L_49 - .L_48)
	.align		4
.L_48:
        /*0118*/ 	.word	index@(_Z10knn_kernelILi32ELi16EEvPKfS1_S1_S1_PlPfiii)
        /*011c*/ 	.word	0x0000009e


	//----- nvinfo : EIATTR_FRAME_SIZE
	.align		4
.L_49:
        /*0120*/ 	.byte	0x04, 0x11
        /*0122*/ 	.short	(.L_51 - .L_50)
	.align		4
.L_50:
        /*0124*/ 	.word	index@($__internal_6_$__cuda_sm20_div_u16)
        /*0128*/ 	.word	0x00000000


	//----- nvinfo : EIATTR_FRAME_SIZE
	.align		4
.L_51:
        /*012c*/ 	.byte	0x04, 0x11
        /*012e*/ 	.short	(.L_53 - .L_52)
	.align		4
.L_52:
        /*0130*/ 	.word	index@(_Z10knn_kernelILi32ELi16EEvPKfS1_S1_S1_PlPfiii)
        /*0134*/ 	.word	0x00000000


	//----- nvinfo : EIATTR_REGCOUNT
	.align		4
.L_53:
        /*0138*/ 	.byte	0x04, 0x2f
        /*013a*/ 	.short	(.L_55 - .L_54)
	.align		4
.L_54:
        /*013c*/ 	.word	index@(_Z10knn_kernelILi32ELi32EEvPKfS1_S1_S1_PlPfiii)
        /*0140*/ 	.word	0x000000a8


	//----- nvinfo : EIATTR_FRAME_SIZE
	.align		4
.L_55:
        /*0144*/ 	.byte	0x04, 0x11
        /*0146*/ 	.short	(.L_57 - .L_56)
	.align		4
.L_56:
        /*0148*/ 	.word	index@($__internal_5_$__cuda_sm20_div_u16)
        /*014c*/ 	.word	0x00000000


	//----- nvinfo : EIATTR_FRAME_SIZE
	.align		4
.L_57:
        /*0150*/ 	.byte	0x04, 0x11
        /*0152*/ 	.short	(.L_59 - .L_58)
	.align		4
.L_58:
        /*0154*/ 	.word	index@(_Z10knn_kernelILi32ELi32EEvPKfS1_S1_S1_PlPfiii)
        /*0158*/ 	.word	0x00000000


	//----- nvinfo : EIATTR_REGCOUNT
	.align		4
.L_59:
        /*015c*/ 	.byte	0x04, 0x2f
        /*015e*/ 	.short	(.L_61 - .L_60)
	.align		4
.L_60:
        /*0160*/ 	.word	index@(_Z10knn_kernelILi32ELi64EEvPKfS1_S1_S1_PlPfiii)
        /*0164*/ 	.word	0x000000df


	//----- nvinfo : EIATTR_FRAME_SIZE
	.align		4
.L_61:
        /*0168*/ 	.byte	0x04, 0x11
        /*016a*/ 	.short	(.L_63 - .L_62)
	.align		4
.L_62:
        /*016c*/ 	.word	index@($__internal_4_$__cuda_sm20_div_u16)
        /*0170*/ 	.word	0x00000000


	//----- nvinfo : EIATTR_FRAME_SIZE
	.align		4
.L_63:
        /*0174*/ 	.byte	0x04, 0x11
        /*0176*/ 	.short	(.L_65 - .L_64)
	.align		4
.L_64:
        /*0178*/ 	.word	index@(_Z10knn_kernelILi32ELi64EEvPKfS1_S1_S1_PlPfiii)
        /*017c*/ 	.word	0x00000000


	//----- nvinfo : EIATTR_REGCOUNT
	.align		4
.L_65:
        /*0180*/ 	.byte	0x04, 0x2f
        /*0182*/ 	.short	(.L_67 - .L_66)
	.align		4
.L_66:
        /*0184*/ 	.word	index@(_Z10knn_kernelILi32ELi128EEvPKfS1_S1_S1_PlPfiii)
        /*0188*/ 	.word	0x000000ff


	//----- nvinfo : EIATTR_FRAME_SIZE
	.align		4
.L_67:
        /*018c*/ 	.byte	0x04, 0x11
        /*018e*/ 	.short	(.L_69 - .L_68)
	.align		4
.L_68:
        /*0190*/ 	.word	index@($__internal_3_$__cuda_sm20_div_u16)
        /*0194*/ 	.word	0x00000028


	//----- nvinfo : EIATTR_FRAME_SIZE
	.align		4
.L_69:
        /*0198*/ 	.byte	0x04, 0x11
        /*019a*/ 	.short	(.L_71 - .L_70)
	.align		4
.L_70:
        /*019c*/ 	.word	index@(_Z10knn_kernelILi32ELi128EEvPKfS1_S1_S1_PlPfiii)
        /*01a0*/ 	.word	0x00000028


	//----- nvinfo : EIATTR_REGCOUNT
	.align		4
.L_71:
        /*01a4*/ 	.byte	0x04, 0x2f
        /*01a6*/ 	.short	(.L_73 - .L_72)
	.align		4
.L_72:
        /*01a8*/ 	.word	index@(_Z10knn_kernelILi32ELi256EEvPKfS1_S1_S1_PlPfiii)
        /*01ac*/ 	.word	0x000000ff


	//----- nvinfo : EIATTR_FRAME_SIZE
	.align		4
.L_73:
        /*01b0*/ 	.byte	0x04, 0x11
        /*01b2*/ 	.short	(.L_75 - .L_74)
	.align		4
.L_74:
        /*01b4*/ 	.word	index@($__internal_2_$__cuda_sm20_div_u16)
        /*01b8*/ 	.word	0x00000228


	//----- nvinfo : EIATTR_FRAME_SIZE
	.align		4
.L_75:
        /*01bc*/ 	.byte	0x04, 0x11
        /*01be*/ 	.short	(.L_77 - .L_76)
	.align		4
.L_76:
        /*01c0*/ 	.word	index@(_Z10knn_kernelILi32ELi256EEvPKfS1_S1_S1_PlPfiii)
        /*01c4*/ 	.word	0x00000228


	//----- nvinfo : EIATTR_REGCOUNT
	.align		4
.L_77:
        /*01c8*/ 	.byte	0x04, 0x2f
        /*01ca*/ 	.short	(.L_79 - .L_78)
	.align		4
.L_78:
        /*01cc*/ 	.word	index@(_Z10knn_kernelILi32ELi512EEvPKfS1_S1_S1_PlPfiii)
        /*01d0*/ 	.word	0x000000ff


	//----- nvinfo : EIATTR_FRAME_SIZE
	.align		4
.L_79:
        /*01d4*/ 	.byte	0x04, 0x11
        /*01d6*/ 	.short	(.L_81 - .L_80)
	.align		4
.L_80:
        /*01d8*/ 	.word	index@($__internal_1_$__cuda_sm20_div_u16)
        /*01dc*/ 	.word	0x00000628


	//----- nvinfo : EIATTR_FRAME_SIZE
	.align		4
.L_81:
        /*01e0*/ 	.byte	0x04, 0x11
        /*01e2*/ 	.short	(.L_83 - .L_82)
	.align		4
.L_82:
        /*01e4*/ 	.word	index@(_Z10knn_kernelILi32ELi512EEvPKfS1_S1_S1_PlPfiii)
        /*01e8*/ 	.word	0x00000628


	//----- nvinfo : EIATTR_REGCOUNT
	.align		4
.L_83:
        /*01ec*/ 	.byte	0x04, 0x2f
        /*01ee*/ 	.short	(.L_85 - .L_84)
	.align		4
.L_84:
        /*01f0*/ 	.word	index@(_Z10knn_kernelILi32ELi1024EEvPKfS1_S1_S1_PlPfiii)
        /*01f4*/ 	.word	0x000000ff


	//----- nvinfo : EIATTR_FRAME_SIZE
	.align		4
.L_85:
        /*01f8*/ 	.byte	0x04, 0x11
        /*01fa*/ 	.short	(.L_87 - .L_86)
	.align		4
.L_86:
        /*01fc*/ 	.word	index@($__internal_0_$__cuda_sm20_div_u16)
        /*0200*/ 	.word	0x00000e28


	//----- nvinfo : EIATTR_FRAME_SIZE
	.align		4
.L_87:
        /*0204*/ 	.byte	0x04, 0x11
        /*0206*/ 	.short	(.L_89 - .L_88)
	.align		4
.L_88:
        /*0208*/ 	.word	index@(_Z10knn_kernelILi32ELi1024EEvPKfS1_S1_S1_PlPfiii)
        /*020c*/ 	.word	0x00000e28


	//----- nvinfo : EIATTR_REGCOUNT
	.align		4
.L_89:
        /*0210*/ 	.byte	0x04, 0x2f
        /*0212*/ 	.short	(.L_91 - .L_90)
	.align		4
.L_90:
        /*0214*/ 	.word	index@(_Z25dynamic_graph_topk_kernelILi32EEviiiPKfPKlPlPf)
        /*0218*/ 	.word	0x000000de


	//----- nvinfo : EIATTR_FRAME_SIZE
	.align		4
.L_91:
        /*021c*/ 	.byte	0x04, 0x11
        /*021e*/ 	.short	(.L_93 - .L_92)
	.align		4
.L_92:
        /*0220*/ 	.word	index@(_Z25dynamic_graph_topk_kernelILi32EEviiiPKfPKlPlPf)
        /*0224*/ 	.word	0x00000000


	//----- nvinfo : EIATTR_MIN_STACK_SIZE
	.align		4
.L_93:
        /*0228*/ 	.byte	0x04, 0x12
        /*022a*/ 	.short	(.L_95 - .L_94)
	.align		4
.L_94:
        /*022c*/ 	.word	index@(_Z25dynamic_graph_topk_kernelILi32EEviiiPKfPKlPlPf)
        /*0230*/ 	.word	0x00000000


	//----- nvinfo : EIATTR_MIN_STACK_SIZE
	.align		4
.L_95:
        /*0234*/ 	.byte	0x04, 0x12
        /*0236*/ 	.short	(.L_97 - .L_96)
	.align		4
.L_96:
        /*0238*/ 	.word	index@(_Z10knn_kernelILi32ELi1024EEvPKfS1_S1_S1_PlPfiii)
        /*023c*/ 	.word	0x00000e28


	//----- nvinfo : EIATTR_MIN_STACK_SIZE
	.align		4
.L_97:
        /*0240*/ 	.byte	0x04, 0x12
        /*0242*/ 	.short	(.L_99 - .L_98)
	.align		4
.L_98:
        /*0244*/ 	.word	index@(_Z10knn_kernelILi32ELi512EEvPKfS1_S1_S1_PlPfiii)
        /*0248*/ 	.word	0x00000628


	//----- nvinfo : EIATTR_MIN_STACK_SIZE
	.align		4
.L_99:
        /*024c*/ 	.byte	0x04, 0x12
        /*024e*/ 	.short	(.L_101 - .L_100)
	.align		4
.L_100:
        /*0250*/ 	.word	index@(_Z10knn_kernelILi32ELi256EEvPKfS1_S1_S1_PlPfiii)
        /*0254*/ 	.word	0x00000228


	//----- nvinfo : EIATTR_MIN_STACK_SIZE
	.align		4
.L_101:
        /*0258*/ 	.byte	0x04, 0x12
        /*025a*/ 	.short	(.L_103 - .L_102)
	.align		4
.L_102:
        /*025c*/ 	.word	index@(_Z10knn_kernelILi32ELi128EEvPKfS1_S1_S1_PlPfiii)
        /*0260*/ 	.word	0x00000028


	//----- nvinfo : EIATTR_MIN_STACK_SIZE
	.align		4
.L_103:
        /*0264*/ 	.byte	0x04, 0x12
        /*0266*/ 	.short	(.L_105 - .L_104)
	.align		4
.L_104:
        /*0268*/ 	.word	index@(_Z10knn_kernelILi32ELi64EEvPKfS1_S1_S1_PlPfiii)
        /*026c*/ 	.word	0x00000000


	//----- nvinfo : EIATTR_MIN_STACK_SIZE
	.align		4
.L_105:
        /*0270*/ 	.byte	0x04, 0x12
        /*0272*/ 	.short	(.L_107 - .L_106)
	.align		4
.L_106:
        /*0274*/ 	.word	index@(_Z10knn_kernelILi32ELi32EEvPKfS1_S1_S1_PlPfiii)
        /*0278*/ 	.word	0x00000000


	//----- nvinfo : EIATTR_MIN_STACK_SIZE
	.align		4
.L_107:
        /*027c*/ 	.byte	0x04, 0x12
        /*027e*/ 	.short	(.L_109 - .L_108)
	.align		4
.L_108:
        /*0280*/ 	.word	index@(_Z10knn_kernelILi32ELi16EEvPKfS1_S1_S1_PlPfiii)
        /*0284*/ 	.word	0x00000000


	//----- nvinfo : EIATTR_MIN_STACK_SIZE
	.align		4
.L_109:
        /*0288*/ 	.byte	0x04, 0x12
        /*028a*/ 	.short	(.L_111 - .L_110)
	.align		4
.L_110:
        /*028c*/ 	.word	index@(_Z10knn_kernelILi16ELi1024EEvPKfS1_S1_S1_PlPfiii)
        /*0290*/ 	.word	0x00000d28


	//----- nvinfo : EIATTR_MIN_STACK_SIZE
	.align		4
.L_111:
        /*0294*/ 	.byte	0x04, 0x12
        /*0296*/ 	.short	(.L_113 - .L_112)
	.align		4
.L_112:
        /*0298*/ 	.word	index@(_Z10knn_kernelILi16ELi512EEvPKfS1_S1_S1_PlPfiii)
        /*029c*/ 	.word	0x00000528


	//----- nvinfo : EIATTR_MIN_STACK_SIZE
	.align		4
.L_113:
        /*02a0*/ 	.byte	0x04, 0x12
        /*02a2*/ 	.short	(.L_115 - .L_114)
	.align		4
.L_114:
        /*02a4*/ 	.word	index@(_Z10knn_kernelILi16ELi256EEvPKfS1_S1_S1_PlPfiii)
        /*02a8*/ 	.word	0x00000128


	//----- nvinfo : EIATTR_MIN_STACK_SIZE
	.align		4
.L_115:
        /*02ac*/ 	.byte	0x04, 0x12
        /*02ae*/ 	.short	(.L_117 - .L_116)
	.align		4
.L_116:
        /*02b0*/ 	.word	index@(_Z10knn_kernelILi16ELi128EEvPKfS1_S1_S1_PlPfiii)
        /*02b4*/ 	.word	0x00000000


	//----- nvinfo : EIATTR_MIN_STACK_SIZE
	.align		4
.L_117:
        /*02b8*/ 	.byte	0x04, 0x12
        /*02ba*/ 	.short	(.L_119 - .L_118)
	.align		4
.L_118:
        /*02bc*/ 	.word	index@(_Z10knn_kernelILi16ELi64EEvPKfS1_S1_S1_PlPfiii)
        /*02c0*/ 	.word	0x00000000


	//----- nvinfo : EIATTR_MIN_STACK_SIZE
	.align		4
.L_119:
        /*02c4*/ 	.byte	0x04, 0x12
        /*02c6*/ 	.short	(.L_121 - .L_120)
	.align		4
.L_120:
        /*02c8*/ 	.word	index@(_Z10knn_kernelILi16ELi32EEvPKfS1_S1_S1_PlPfiii)
        /*02cc*/ 	.word	0x00000000


	//----- nvinfo : EIATTR_MIN_STACK_SIZE
	.align		4
.L_121:
        /*02d0*/ 	.byte	0x04, 0x12
        /*02d2*/ 	.short	(.L_123 - .L_122)
	.align		4
.L_122:
        /*02d4*/ 	.word	index@(_Z10knn_kernelILi16ELi16EEvPKfS1_S1_S1_PlPfiii)
        /*02d8*/ 	.word	0x00000000


	//----- nvinfo : EIATTR_MIN_STACK_SIZE
	.align		4
.L_123:
        /*02dc*/ 	.byte	0x04, 0x12
        /*02de*/ 	.short	(.L_125 - .L_124)
	.align		4
.L_124:
        /*02e0*/ 	.word	index@(_Z16ball_dist_kernelPKfS0_S0_S0_Pfiiii)
        /*02e4*/ 	.word	0x00000000
.L_125:


//--------------------- .nv.compat                --------------------------
	.section	.nv.compat,"",@"SHT_CUDA_COMPAT_INFO"
	.align	4
        /*0000*/ 	.byte	0x02, 0x09, 0x00, 0x00, 0x02, 0x02, 0x01, 0x00, 0x02, 0x05, 0x05, 0x00, 0x03, 0x07, 0x01, 0x01
        /*0010*/ 	.byte	0x02, 0x03, 0x00, 0x00, 0x02, 0x06, 0x01, 0x00, 0x04, 0x0b, 0x08, 0x00, 0x01, 0x00, 0x00, 0x00
        /*0020*/ 	.byte	0x00, 0x00, 0x00, 0x00


//--------------------- .nv.info._Z25dynamic_graph_topk_kernelILi32EEviiiPKfPKlPlPf --------------------------
	.section	.nv.info._Z25dynamic_graph_topk_kernelILi32EEviiiPKfPKlPlPf,"",@"SHT_CUDA_INFO"
	.sectionflags	@""
	.align	4


	//----- nvinfo : EIATTR_CUDA_API_VERSION
	.align		4
        /*0000*/ 	.byte	0x04, 0x37
        /*0002*/ 	.short	(.L_127 - .L_126)
.L_126:
        /*0004*/ 	.word	0x00000082


	//----- nvinfo : EIATTR_KPARAM_INFO
	.align		4
.L_127:
        /*0008*/ 	.byte	0x04, 0x17
        /*000a*/ 	.short	(.L_129 - .L_128)
.L_128:
        /*000c*/ 	.word	0x00000000
        /*0010*/ 	.short	0x0006
        /*0012*/ 	.short	0x0028
        /*0014*/ 	.byte	0x00, 0xf5, 0x21, 0x00


	//----- nvinfo : EIATTR_KPARAM_INFO
	.align		4
.L_129:
        /*0018*/ 	.byte	0x04, 0x17
        /*001a*/ 	.short	(.L_131 - .L_130)
.L_130:
        /*001c*/ 	.word	0x00000000
        /*0020*/ 	.short	0x0005
        /*0022*/ 	.short	0x0020
        /*0024*/ 	.byte	0x00, 0xf5, 0x21, 0x00


	//----- nvinfo : EIATTR_KPARAM_INFO
	.align		4
.L_131:
        /*0028*/ 	.byte	0x04, 0x17
        /*002a*/ 	.short	(.L_133 - .L_132)
.L_132:
        /*002c*/ 	.word	0x00000000
        /*0030*/ 	.short	0x0004
        /*0032*/ 	.short	0x0018
        /*0034*/ 	.byte	0x00, 0xf5, 0x21, 0x00


	//----- nvinfo : EIATTR_KPARAM_INFO
	.align		4
.L_133:
        /*0038*/ 	.byte	0x04, 0x17
        /*003a*/ 	.short	(.L_135 - .L_134)
.L_134:
        /*003c*/ 	.word	0x00000000
        /*0040*/ 	.short	0x0003
        /*0042*/ 	.short	0x0010
        /*0044*/ 	.byte	0x00, 0xf5, 0x21, 0x00


	//----- nvinfo : EIATTR_KPARAM_INFO
	.align		4
.L_135:
        /*0048*/ 	.byte	0x04, 0x17
        /*004a*/ 	.short	(.L_137 - .L_136)
.L_136:
        /*004c*/ 	.word	0x00000000
        /*0050*/ 	.short	0x0002
        /*0052*/ 	.short	0x0008
        /*0054*/ 	.byte	0x00, 0xf0, 0x11, 0x00


	//----- nvinfo : EIATTR_KPARAM_INFO
	.align		4
.L_137:
        /*0058*/ 	.byte	0x04, 0x17
        /*005a*/ 	.short	(.L_139 - .L_138)
.L_138:
        /*005c*/ 	.word	0x00000000
        /*0060*/ 	.short	0x0001
        /*0062*/ 	.short	0x0004
        /*0064*/ 	.byte	0x00, 0xf0, 0x11, 0x00


	//----- nvinfo : EIATTR_KPARAM_INFO
	.align		4
.L_139:
        /*0068*/ 	.byte	0x04, 0x17
        /*006a*/ 	.short	(.L_141 - .L_140)
.L_140:
        /*006c*/ 	.word	0x00000000
        /*0070*/ 	.short	0x0000
        /*0072*/ 	.short	0x0000
        /*0074*/ 	.byte	0x00, 0xf0, 0x11, 0x00


	//----- nvinfo : EIATTR_SPARSE_MMA_MASK
	.align		4
.L_141:
        /*0078*/ 	.byte	0x03, 0x50
        /*007a*/ 	.short	0x0000


	//----- nvinfo : EIATTR_MAXREG_COUNT
	.align		4
        /*007c*/ 	.byte	0x03, 0x1b
        /*007e*/ 	.short	0x00ff


	//----- nvinfo : EIATTR_MERCURY_ISA_VERSION
	.align		4
        /*0080*/ 	.byte	0x03, 0x5f
        /*0082*/ 	.short	0x0101


	//----- nvinfo : EIATTR_VRC_CTA_INIT_COUNT
	.align		4
        /*0084*/ 	.byte	0x02, 0x4a
	.zero		1
	.zero		1


	//----- nvinfo : EIATTR_EXIT_INSTR_OFFSETS
	.align		4
        /*0088*/ 	.byte	0x04, 0x1c
        /*008a*/ 	.short	(.L_143 - .L_142)


	//   ....[0]....
.L_142:
        /*008c*/ 	.word	0x000000a0


	//   ....[1]....
        /*0090*/ 	.word	0x00088810


	//----- nvinfo : EIATTR_CRS_STACK_SIZE
	.align		4
.L_143:
        /*0094*/ 	.byte	0x04, 0x1e
        /*0096*/ 	.short	(.L_145 - .L_144)
.L_144:
        /*0098*/ 	.word	0x00000000


	//----- nvinfo : EIATTR_CBANK_PARAM_SIZE
	.align		4
.L_145:
        /*009c*/ 	.byte	0x03, 0x19
        /*009e*/ 	.short	0x0030


	//----- nvinfo : EIATTR_PARAM_CBANK
	.align		4
        /*00a0*/ 	.byte	0x04, 0x0a
        /*00a2*/ 	.short	(.L_147 - .L_146)
	.align		4
.L_146:
        /*00a4*/ 	.word	index@(.nv.constant0._Z25dynamic_graph_topk_kernelILi32EEviiiPKfPKlPlPf)
        /*00a8*/ 	.short	0x0380
        /*00aa*/ 	.short	0x0030


	//----- nvinfo : EIATTR_SW_WAR
	.align		4
.L_147:
        /*00ac*/ 	.byte	0x04, 0x36
        /*00ae*/ 	.short	(.L_149 - .L_148)
.L_148:
        /*00b0*/ 	.word	0x00000008
.L_149:


//--------------------- .nv.info._Z10knn_kernelILi32ELi1024EEvPKfS1_S1_S1_PlPfiii --------------------------
	.section	.nv.info._Z10knn_kernelILi32ELi1024EEvPKfS1_S1_S1_PlPfiii,"",@"SHT_CUDA_INFO"
	.sectionflags	@""
	.align	4


	//----- nvinfo : EIATTR_CUDA_API_VERSION
	.align		4
        /*0000*/ 	.byte	0x04, 0x37
        /*0002*/ 	.short	(.L_151 - .L_150)
.L_150:
        /*0004*/ 	.word	0x00000082


	//----- nvinfo : EIATTR_KPARAM_INFO
	.align		4
.L_151:
        /*0008*/ 	.byte	0x04, 0x17
        /*000a*/ 	.short	(.L_153 - .L_152)
.L_152:
        /*000c*/ 	.word	0x00000000
        /*0010*/ 	.short	0x0008
        /*0012*/ 	.short	0x0038
        /*0014*/ 	.byte	0x00, 0xf0, 0x11, 0x00


	//----- nvinfo : EIATTR_KPARAM_INFO
	.align		4
.L_153:
        /*0018*/ 	.byte	0x04, 0x17
        /*001a*/ 	.short	(.L_155 - .L_154)
.L_154:
        /*001c*/ 	.word	0x00000000
        /*0020*/ 	.short	0x0007
        /*0022*/ 	.short	0x0034
        /*0024*/ 	.byte	0x00, 0xf0, 0x11, 0x00


	//----- nvinfo : EIATTR_KPARAM_INFO
	.align		4
.L_155:
        /*0028*/ 	.byte	0x04, 0x17
        /*002a*/ 	.short	(.L_157 - .L_156)
.L_156:
        /*002c*/ 	.word	0x00000000
        /*0030*/ 	.short	0x0006
        /*0032*/ 	.short	0x0030
        /*0034*/ 	.byte	0x00, 0xf0, 0x11, 0x00


	//----- nvinfo : EIATTR_KPARAM_INFO
	.align		4
.L_157:
        /*0038*/ 	.byte	0x04, 0x17
        /*003a*/ 	.short	(.L_159 - .L_158)
.L_158:
        /*003c*/ 	.word	0x00000000
        /*0040*/ 	.short	0x0005
        /*0042*/ 	.short	0x0028
        /*0044*/ 	.byte	0x00, 0xf5, 0x21, 0x00


	//----- nvinfo : EIATTR_KPARAM_INFO
	.align		4
.L_159:
        /*0048*/ 	.byte	0x04, 0x17
        /*004a*/ 	.short	(.L_161 - .L_160)
.L_160:
        /*004c*/ 	.word	0x00000000
        /*0050*/ 	.short	0x0004
        /*0052*/ 	.short	0x0020
        /*0054*/ 	.byte	0x00, 0xf5, 0x21, 0x00


	//----- nvinfo : EIATTR_KPARAM_INFO
	.align		4
.L_161:
        /*0058*/ 	.byte	0x04, 0x17
        /*005a*/ 	.short	(.L_163 - .L_162)
.L_162:
        /*005c*/ 	.word	0x00000000
        /*0060*/ 	.short	0x0003
        /*0062*/ 	.short	0x0018
        /*0064*/ 	.byte	0x00, 0xf5, 0x21, 0x00


	//----- nvinfo : EIATTR_KPARAM_INFO
	.align		4
.L_163:
        /*0068*/ 	.byte	0x04, 0x17
        /*006a*/ 	.short	(.L_165 - .L_164)
.L_164:
        /*006c*/ 	.word	0x00000000
        /*0070*/ 	.short	0x0002
        /*0072*/ 	.short	0x0010
        /*0074*/ 	.byte	0x00, 0xf5, 0x21, 0x00


	//----- nvinfo : EIATTR_KPARAM_INFO
	.align		4
.L_165:
        /*0078*/ 	.byte	0x04, 0x17
        /*007a*/ 	.short	(.L_167 - .L_166)
.L_166:
        /*007c*/ 	.word	0x00000000
        /*0080*/ 	.short	0x0001
        /*0082*/ 	.short	0x0008
        /*0084*/ 	.byte	0x00, 0xf5, 0x21, 0x00


	//----- nvinfo : EIATTR_KPARAM_INFO
	.align		4
.L_167:
        /*0088*/ 	.byte	0x04, 0x17
        /*008a*/ 	.short	(.L_169 - .L_168)
.L_168:
        /*008c*/ 	.word	0x00000000
        /*0090*/ 	.short	0x0000
        /*0092*/ 	.short	0x0000
        /*0094*/ 	.byte	0x00, 0xf5, 0x21, 0x00


	//----- nvinfo : EIATTR_SPARSE_MMA_MASK
	.align		4
.L_169:
        /*0098*/ 	.byte	0x03, 0x50
        /*009a*/ 	.short	0x0000


	//----- nvinfo : EIATTR_MAXREG_COUNT
	.align		4
        /*009c*/ 	.byte	0x03, 0x1b
        /*009e*/ 	.short	0x00ff


	//----- nvinfo : EIATTR_NUM_BARRIERS
	.align		4
        /*00a0*/ 	.byte	0x02, 0x4c
        /*00a2*/ 	.byte	0x01
	.zero		1


	//----- nvinfo : EIATTR_ANNOTATIONS
	.align		4
        /*00a4*/ 	.byte	0x04, 0x55
        /*00a6*/ 	.short	(.L_171 - .L_170)


	//   ....[0]....
.L_170:
        /*00a8*/ 	.word	0x00000001
        /*00ac*/ 	.byte	0x00, 0x01, 0x00, 0x00, 0x01, 0x00, 0x00, 0x00, 0x50, 0x0a, 0x00, 0x00, 0x01, 0x00, 0x00, 0x00
        /* <DEDUP_REMOVED lines=904> */
        /*393c*/ 	.byte	0xd0, 0x68, 0x01, 0x00, 0x01, 0x00, 0x00, 0x00, 0x20, 0x17, 0x07, 0x00


	//----- nvinfo : EIATTR_MERCURY_ISA_VERSION
	.align		4
.L_171:
        /*3948*/ 	.byte	0x03, 0x5f
        /*394a*/ 	.short	0x0101


	//----- nvinfo : EIATTR_VRC_CTA_INIT_COUNT
	.align		4
        /*394c*/ 	.byte	0x02, 0x4a
	.zero		1
	.zero		1


	//----- nvinfo : EIATTR_EXIT_INSTR_OFFSETS
	.align		4
        /*3950*/ 	.byte	0x04, 0x1c
        /*3952*/ 	.short	(.L_173 - .L_172)


	//   ....[0]....
.L_172:
        /*3954*/ 	.word	0x000000a0


	//   ....[1]....
        /*3958*/ 	.word	0x00072380


	//----- nvinfo : EIATTR_CRS_STACK_SIZE
	.align		4
.L_173:
        /*395c*/ 	.byte	0x04, 0x1e
        /*395e*/ 	.short	(.L_175 - .L_174)
.L_174:
        /*3960*/ 	.word	0x00000000


	//----- nvinfo : EIATTR_CBANK_PARAM_SIZE
	.align		4
.L_175:
        /*3964*/ 	.byte	0x03, 0x19
        /*3966*/ 	.short	0x003c


	//----- nvinfo : EIATTR_PARAM_CBANK
	.align		4
        /*3968*/ 	.byte	0x04, 0x0a
        /*396a*/ 	.short	(.L_177 - .L_176)
	.align		4
.L_176:
        /*396c*/ 	.word	index@(.nv.constant0._Z10knn_kernelILi32ELi1024EEvPKfS1_S1_S1_PlPfiii)
        /*3970*/ 	.short	0x0380
        /*3972*/ 	.short	0x003c


	//----- nvinfo : EIATTR_SW_WAR
	.align		4
.L_177:
        /*3974*/ 	.byte	0x04, 0x36
        /*3976*/ 	.short	(.L_179 - .L_178)
.L_178:
        /*3978*/ 	.word	0x00000008
.L_179:


//--------------------- .nv.info._Z10knn_kernelILi32ELi512EEvPKfS1_S1_S1_PlPfiii --------------------------
	.section	.nv.info._Z10knn_kernelILi32ELi512EEvPKfS1_S1_S1_PlPfiii,"",@"SHT_CUDA_INFO"
	.sectionflags	@""
	.align	4


	//----- nvinfo : EIATTR_CUDA_API_VERSION
	.align		4
        /*0000*/ 	.byte	0x04, 0x37
        /*0002*/ 	.short	(.L_181 - .L_180)
.L_180:
        /*0004*/ 	.word	0x00000082


	//----- nvinfo : EIATTR_KPARAM_INFO
	.align		4
.L_181:
        /*0008*/ 	.byte	0x04, 0x17
        /*000a*/ 	.short	(.L_183 - .L_182)
.L_182:
        /*000c*/ 	.word	0x00000000
        /*0010*/ 	.short	0x0008
        /*0012*/ 	.short	0x0038
        /*0014*/ 	.byte	0x00, 0xf0, 0x11, 0x00


	//----- nvinfo : EIATTR_KPARAM_INFO
	.align		4
.L_183:
        /*0018*/ 	.byte	0x04, 0x17
        /*001a*/ 	.short	(.L_185 - .L_184)
.L_184:
        /*001c*/ 	.word	0x00000000
        /*0020*/ 	.short	0x0007
        /*0022*/ 	.short	0x0034
        /*0024*/ 	.byte	0x00, 0xf0, 0x11, 0x00


	//----- nvinfo : EIATTR_KPARAM_INFO
	.align		4
.L_185:
        /*0028*/ 	.byte	0x04, 0x17
        /*002a*/ 	.short	(.L_187 - .L_186)
.L_186:
        /*002c*/ 	.word	0x00000000
        /*0030*/ 	.short	0x0006
        /*0032*/ 	.short	0x0030
        /*0034*/ 	.byte	0x00, 0xf0, 0x11, 0x00


	//----- nvinfo : EIATTR_KPARAM_INFO
	.align		4
.L_187:
        /*0038*/ 	.byte	0x04, 0x17
        /*003a*/ 	.short	(.L_189 - .L_188)
.L_188:
        /*003c*/ 	.word	0x00000000
        /*0040*/ 	.short	0x0005
        /*0042*/ 	.short	0x0028
        /*0044*/ 	.byte	0x00, 0xf5, 0x21, 0x00


	//----- nvinfo : EIATTR_KPARAM_INFO
	.align		4
.L_189:
        /*0048*/ 	.byte	0x04, 0x17
        /*004a*/ 	.short	(.L_191 - .L_190)
.L_190:
        /*004c*/ 	.word	0x00000000
        /*0050*/ 	.short	0x0004
        /*0052*/ 	.short	0x0020
        /*0054*/ 	.byte	0x00, 0xf5, 0x21, 0x00


	//----- nvinfo : EIATTR_KPARAM_INFO
	.align		4
.L_191:
        /*0058*/ 	.byte	0x04, 0x17
        /*005a*/ 	.short	(.L_193 - .L_192)
.L_192:
        /*005c*/ 	.word	0x00000000
        /*0060*/ 	.short	0x0003
        /*0062*/ 	.short	0x0018
        /*0064*/ 	.byte	0x00, 0xf5, 0x21, 0x00


	//----- nvinfo : EIATTR_KPARAM_INFO
	.align		4
.L_193:
        /*0068*/ 	.byte	0x04, 0x17
        /*006a*/ 	.short	(.L_195 - .L_194)
.L_194:
        /*006c*/ 	.word	0x00000000
        /*0070*/ 	.short	0x0002
        /*0072*/ 	.short	0x0010
        /*0074*/ 	.byte	0x00, 0xf5, 0x21, 0x00


	//----- nvinfo : EIATTR_KPARAM_INFO
	.align		4
.L_195:
        /*0078*/ 	.byte	0x04, 0x17
        /*007a*/ 	.short	(.L_197 - .L_196)
.L_196:
        /*007c*/ 	.word	0x00000000
        /*0080*/ 	.short	0x0001
        /*0082*/ 	.short	0x0008
        /*0084*/ 	.byte	0x00, 0xf5, 0x21, 0x00


	//----- nvinfo : EIATTR_KPARAM_INFO
	.align		4
.L_197:
        /*0088*/ 	.byte	0x04, 0x17
        /*008a*/ 	.short	(.L_199 - .L_198)
.L_198:
        /*008c*/ 	.word	0x00000000
        /*0090*/ 	.short	0x0000
        /*0092*/ 	.short	0x0000
        /*0094*/ 	.byte	0x00, 0xf5, 0x21, 0x00


	//----- nvinfo : EIATTR_SPARSE_MMA_MASK
	.align		4
.L_199:
        /*0098*/ 	.byte	0x03, 0x50
        /*009a*/ 	.short	0x0000


	//----- nvinfo : EIATTR_MAXREG_COUNT
	.align		4
        /*009c*/ 	.byte	0x03, 0x1b
        /*009e*/ 	.short	0x00ff


	//----- nvinfo : EIATTR_NUM_BARRIERS
	.align		4
        /*00a0*/ 	.byte	0x02, 0x4c
        /*00a2*/ 	.byte	0x01
	.zero		1


	//----- nvinfo : EIATTR_ANNOTATIONS
	.align		4
        /*00a4*/ 	.byte	0x04, 0x55
        /*00a6*/ 	.short	(.L_201 - .L_200)


	//   ....[0]....
.L_200:
        /* <DEDUP_REMOVED lines=395> */


	//----- nvinfo : EIATTR_MERCURY_ISA_VERSION
	.align		4
.L_201:
        /*1948*/ 	.byte	0x03, 0x5f
        /*194a*/ 	.short	0x0101


	//----- nvinfo : EIATTR_VRC_CTA_INIT_COUNT
	.align		4
        /*194c*/ 	.byte	0x02, 0x4a
	.zero		1
	.zero		1


	//----- nvinfo : EIATTR_EXIT_INSTR_OFFSETS
	.align		4
        /*1950*/ 	.byte	0x04, 0x1c
        /*1952*/ 	.short	(.L_203 - .L_202)


	//   ....[0]....
.L_202:
        /*1954*/ 	.word	0x000000a0


	//   ....[1]....
        /*1958*/ 	.word	0x00066380


	//----- nvinfo : EIATTR_CRS_STACK_SIZE
	.align		4
.L_203:
        /*195c*/ 	.byte	0x04, 0x1e
        /*195e*/ 	.short	(.L_205 - .L_204)
.L_204:
        /*1960*/ 	.word	0x00000000


	//----- nvinfo : EIATTR_CBANK_PARAM_SIZE
	.align		4
.L_205:
        /*1964*/ 	.byte	0x03, 0x19
        /*1966*/ 	.short	0x003c


	//----- nvinfo : EIATTR_PARAM_CBANK
	.align		4
        /*1968*/ 	.byte	0x04, 0x0a
        /*196a*/ 	.short	(.L_207 - .L_206)
	.align		4
.L_206:
        /*196c*/ 	.word	index@(.nv.constant0._Z10knn_kernelILi32ELi512EEvPKfS1_S1_S1_PlPfiii)
        /*1970*/ 	.short	0x0380
        /*1972*/ 	.short	0x003c


	//----- nvinfo : EIATTR_SW_WAR
	.align		4
.L_207:
        /*1974*/ 	.byte	0x04, 0x36
        /*1976*/ 	.short	(.L_209 - .L_208)
.L_208:
        /*1978*/ 	.word	0x00000008
.L_209:


//--------------------- .nv.info._Z10knn_kernelILi32ELi256EEvPKfS1_S1_S1_PlPfiii --------------------------
	.section	.nv.info._Z10knn_kernelILi32ELi256EEvPKfS1_S1_S1_PlPfiii,"",@"SHT_CUDA_INFO"
	.sectionflags	@""
	.align	4


	//----- nvinfo : EIATTR_CUDA_API_VERSION
	.align		4
        /*0000*/ 	.byte	0x04, 0x37
        /*0002*/ 	.short	(.L_211 - .L_210)
.L_210:
        /*0004*/ 	.word	0x00000082


	//----- nvinfo : EIATTR_KPARAM_INFO
	.align		4
.L_211:
        /*0008*/ 	.byte	0x04, 0x17
        /*000a*/ 	.short	(.L_213 - .L_212)
.L_212:
        /*000c*/ 	.word	0x00000000
        /*0010*/ 	.short	0x0008
        /*0012*/ 	.short	0x0038
        /*0014*/ 	.byte	0x00, 0xf0, 0x11, 0x00


	//----- nvinfo : EIATTR_KPARAM_INFO
	.align		4
.L_213:
        /*0018*/ 	.byte	0x04, 0x17
        /*001a*/ 	.short	(.L_215 - .L_214)
.L_214:
        /*001c*/ 	.word	0x00000000
        /*0020*/ 	.short	0x0007
        /*0022*/ 	.short	0x0034
        /*0024*/ 	.byte	0x00, 0xf0, 0x11, 0x00


	//----- nvinfo : EIATTR_KPARAM_INFO
	.align		4
.L_215:
        /*0028*/ 	.byte	0x04, 0x17
        /*002a*/ 	.short	(.L_217 - .L_216)
.L_216:
        /*002c*/ 	.word	0x00000000
        /*0030*/ 	.short	0x0006
        /*0032*/ 	.short	0x0030
        /*0034*/ 	.byte	0x00, 0xf0, 0x11, 0x00


	//----- nvinfo : EIATTR_KPARAM_INFO
	.align		4
.L_217:
        /*0038*/ 	.byte	0x04, 0x17
        /*003a*/ 	.short	(.L_219 - .L_218)
.L_218:
        /*003c*/ 	.word	0x00000000
        /*0040*/ 	.short	0x0005
        /*0042*/ 	.short	0x0028
        /*0044*/ 	.byte	0x00, 0xf5, 0x21, 0x00


	//----- nvinfo : EIATTR_KPARAM_INFO
	.align		4
.L_219:
        /*0048*/ 	.byte	0x04, 0x17
        /*004a*/ 	.short	(.L_221 - .L_220)
.L_220:
        /*004c*/ 	.word	0x00000000
        /*0050*/ 	.short	0x0004
        /*0052*/ 	.short	0x0020
        /*0054*/ 	.byte	0x00, 0xf5, 0x21, 0x00


	//----- nvinfo : EIATTR_KPARAM_INFO
	.align		4
.L_221:
        /*0058*/ 	.byte	0x04, 0x17
        /*005a*/ 	.short	(.L_223 - .L_222)
.L_222:
        /*005c*/ 	.word	0x00000000
        /*0060*/ 	.short	0x0003
        /*0062*/ 	.short	0x0018
        /*0064*/ 	.byte	0x00, 0xf5, 0x21, 0x00


	//----- nvinfo : EIATTR_KPARAM_INFO
	.align		4
.L_223:
        /*0068*/ 	.byte	0x04, 0x17
        /*006a*/ 	.short	(.L_225 - .L_224)
.L_224:
        /*006c*/ 	.word	0x00000000
        /*0070*/ 	.short	0x0002
        /*0072*/ 	.short	0x0010
        /*0074*/ 	.byte	0x00, 0xf5, 0x21, 0x00


	//----- nvinfo : EIATTR_KPARAM_INFO
	.align		4
.L_225:
        /*0078*/ 	.byte	0x04, 0x17
        /*007a*/ 	.short	(.L_227 - .L_226)
.L_226:
        /*007c*/ 	.word	0x00000000
        /*0080*/ 	.short	0x0001
        /*0082*/ 	.short	0x0008
        /*0084*/ 	.byte	0x00, 0xf5, 0x21, 0x00


	//----- nvinfo : EIATTR_KPARAM_INFO
	.align		4
.L_227:
        /*0088*/ 	.byte	0x04, 0x17
        /*008a*/ 	.short	(.L_229 - .L_228)
.L_228:
        /*008c*/ 	.word	0x00000000
        /*0090*/ 	.short	0x0000
        /*0092*/ 	.short	0x0000
        /*0094*/ 	.byte	0x00, 0xf5, 0x21, 0x00


	//----- nvinfo : EIATTR_SPARSE_MMA_MASK
	.align		4
.L_229:
        /*0098*/ 	.byte	0x03, 0x50
        /*009a*/ 	.short	0x0000


	//----- nvinfo : EIATTR_MAXREG_COUNT
	.align		4
        /*009c*/ 	.byte	0x03, 0x1b
        /*009e*/ 	.short	0x00ff


	//----- nvinfo : EIATTR_NUM_BARRIERS
	.align		4
        /*00a0*/ 	.byte	0x02, 0x4c
        /*00a2*/ 	.byte	0x01
	.zero		1


	//----- nvinfo : EIATTR_ANNOTATIONS
	.align		4
        /*00a4*/ 	.byte	0x04, 0x55
        /*00a6*/ 	.short	(.L_231 - .L_230)


	//   ....[0]....
.L_230:
        /* <DEDUP_REMOVED lines=138> */


	//----- nvinfo : EIATTR_MERCURY_ISA_VERSION
	.align		4
.L_231:
        /*0938*/ 	.byte	0x03, 0x5f
        /*093a*/ 	.short	0x0101


	//----- nvinfo : EIATTR_VRC_CTA_INIT_COUNT
	.align		4
        /*093c*/ 	.byte	0x02, 0x4a
	.zero		1
	.zero		1


	//----- nvinfo : EIATTR_EXIT_INSTR_OFFSETS
	.align		4
        /*0940*/ 	.byte	0x04, 0x1c
        /*0942*/ 	.short	(.L_233 - .L_232)


	//   ....[0]....
.L_232:
        /*0944*/ 	.word	0x000000a0


	//   ....[1]....
        /*0948*/ 	.word	0x000603a0


	//----- nvinfo : EIATTR_CRS_STACK_SIZE
	.align		4
.L_233:
        /*094c*/ 	.byte	0x04, 0x1e
        /*094e*/ 	.short	(.L_235 - .L_234)
.L_234:
        /*0950*/ 	.word	0x00000000


	//----- nvinfo : EIATTR_CBANK_PARAM_SIZE
	.align		4
.L_235:
        /*0954*/ 	.byte	0x03, 0x19
        /*0956*/ 	.short	0x003c


	//----- nvinfo : EIATTR_PARAM_CBANK
	.align		4
        /*0958*/ 	.byte	0x04, 0x0a
        /*095a*/ 	.short	(.L_237 - .L_236)
	.align		4
.L_236:
        /*095c*/ 	.word	index@(.nv.constant0._Z10knn_kernelILi32ELi256EEvPKfS1_S1_S1_PlPfiii)
        /*0960*/ 	.short	0x0380
        /*0962*/ 	.short	0x003c


	//----- nvinfo : EIATTR_SW_WAR
	.align		4
.L_237:
        /*0964*/ 	.byte	0x04, 0x36
        /*0966*/ 	.short	(.L_239 - .L_238)
.L_238:
        /*0968*/ 	.word	0x00000008
.L_239:


//--------------------- .nv.info._Z10knn_kernelILi32ELi128EEvPKfS1_S1_S1_PlPfiii --------------------------
	.section	.nv.info._Z10knn_kernelILi32ELi128EEvPKfS1_S1_S1_PlPfiii,"",@"SHT_CUDA_INFO"
	.sectionflags	@""
	.align	4


	//----- nvinfo : EIATTR_CUDA_API_VERSION
	.align		4
        /*0000*/ 	.byte	0x04, 0x37
        /*0002*/ 	.short	(.L_241 - .L_240)
.L_240:
        /*0004*/ 	.word	0x00000082


	//----- nvinfo : EIATTR_KPARAM_INFO
	.align		4
.L_241:
        /*0008*/ 	.byte	0x04, 0x17
        /*000a*/ 	.short	(.L_243 - .L_242)
.L_242:
        /*000c*/ 	.word	0x00000000
        /*0010*/ 	.short	0x0008
        /*0012*/ 	.short	0x0038
        /*0014*/ 	.byte	0x00, 0xf0, 0x11, 0x00


	//----- nvinfo : EIATTR_KPARAM_INFO
	.align		4
.L_243:
        /*0018*/ 	.byte	0x04, 0x17
        /*001a*/ 	.short	(.L_245 - .L_244)
.L_244:
        /*001c*/ 	.word	0x00000000
        /*0020*/ 	.short	0x0007
        /*0022*/ 	.short	0x0034
        /*0024*/ 	.byte	0x00, 0xf0, 0x11, 0x00


	//----- nvinfo : EIATTR_KPARAM_INFO
	.align		4
.L_245:
        /*0028*/ 	.byte	0x04, 0x17
        /*002a*/ 	.short	(.L_247 - .L_246)
.L_246:
        /*002c*/ 	.word	0x00000000
        /*0030*/ 	.short	0x0006
        /*0032*/ 	.short	0x0030
        /*0034*/ 	.byte	0x00, 0xf0, 0x11, 0x00


	//----- nvinfo : EIATTR_KPARAM_INFO
	.align		4
.L_247:
        /*0038*/ 	.byte	0x04, 0x17
        /*003a*/ 	.short	(.L_249 - .L_248)
.L_248:
        /*003c*/ 	.word	0x00000000
        /*0040*/ 	.short	0x0005
        /*0042*/ 	.short	0x0028
        /*0044*/ 	.byte	0x00, 0xf5, 0x21, 0x00


	//----- nvinfo : EIATTR_KPARAM_INFO
	.align		4
.L_249:
        /*0048*/ 	.byte	0x04, 0x17
        /*004a*/ 	.short	(.L_251 - .L_250)
.L_250:
        /*004c*/ 	.word	0x00000000
        /*0050*/ 	.short	0x0004
        /*0052*/ 	.short	0x0020
        /*0054*/ 	.byte	0x00, 0xf5, 0x21, 0x00


	//----- nvinfo : EIATTR_KPARAM_INFO
	.align		4
.L_251:
        /*0058*/ 	.byte	0x04, 0x17
        /*005a*/ 	.short	(.L_253 - .L_252)
.L_252:
        /*005c*/ 	.word	0x00000000
        /*0060*/ 	.short	0x0003
        /*0062*/ 	.short	0x0018
        /*0064*/ 	.byte	0x00, 0xf5, 0x21, 0x00


	//----- nvinfo : EIATTR_KPARAM_INFO
	.align		4
.L_253:
        /*0068*/ 	.byte	0x04, 0x17
        /*006a*/ 	.short	(.L_255 - .L_254)
.L_254:
        /*006c*/ 	.word	0x00000000
        /*0070*/ 	.short	0x0002
        /*0072*/ 	.short	0x0010
        /*0074*/ 	.byte	0x00, 0xf5, 0x21, 0x00


	//----- nvinfo : EIATTR_KPARAM_INFO
	.align		4
.L_255:
        /*0078*/ 	.byte	0x04, 0x17
        /*007a*/ 	.short	(.L_257 - .L_256)
.L_256:
        /*007c*/ 	.word	0x00000000
        /*0080*/ 	.short	0x0001
        /*0082*/ 	.short	0x0008
        /*0084*/ 	.byte	0x00, 0xf5, 0x21, 0x00


	//----- nvinfo : EIATTR_KPARAM_INFO
	.align		4
.L_257:
        /*0088*/ 	.byte	0x04, 0x17
        /*008a*/ 	.short	(.L_259 - .L_258)
.L_258:
        /*008c*/ 	.word	0x00000000
        /*0090*/ 	.short	0x0000
        /*0092*/ 	.short	0x0000
        /*0094*/ 	.byte	0x00, 0xf5, 0x21, 0x00


	//----- nvinfo : EIATTR_SPARSE_MMA_MASK
	.align		4
.L_259:
        /*0098*/ 	.byte	0x03, 0x50
        /*009a*/ 	.short	0x0000


	//----- nvinfo : EIATTR_MAXREG_COUNT
	.align		4
        /*009c*/ 	.byte	0x03, 0x1b
        /*009e*/ 	.short	0x00ff


	//----- nvinfo : EIATTR_NUM_BARRIERS
	.align		4
        /*00a0*/ 	.byte	0x02, 0x4c
        /*00a2*/ 	.byte	0x01
	.zero		1


	//----- nvinfo : EIATTR_ANNOTATIONS
	.align		4
        /*00a4*/ 	.byte	0x04, 0x55
        /*00a6*/ 	.short	(.L_261 - .L_260)


	//   ....[0]....
.L_260:
        /* <DEDUP_REMOVED lines=10> */


	//----- nvinfo : EIATTR_MERCURY_ISA_VERSION
	.align		4
.L_261:
        /*0138*/ 	.byte	0x03, 0x5f
        /*013a*/ 	.short	0x0101


	//----- nvinfo : EIATTR_VRC_CTA_INIT_COUNT
	.align		4
        /*013c*/ 	.byte	0x02, 0x4a
	.zero		1
	.zero		1


	//----- nvinfo : EIATTR_EXIT_INSTR_OFFSETS
	.align		4
        /*0140*/ 	.byte	0x04, 0x1c
        /*0142*/ 	.short	(.L_263 - .L_262)


	//   ....[0]....
.L_262:
        /*0144*/ 	.word	0x000000a0


	//   ....[1]....
        /*0148*/ 	.word	0x0005d3a0


	//----- nvinfo : EIATTR_CRS_STACK_SIZE
	.align		4
.L_263:
        /*014c*/ 	.byte	0x04, 0x1e
        /*014e*/ 	.short	(.L_265 - .L_264)
.L_264:
        /*0150*/ 	.word	0x00000000


	//----- nvinfo : EIATTR_CBANK_PARAM_SIZE
	.align		4
.L_265:
        /*0154*/ 	.byte	0x03, 0x19
        /*0156*/ 	.short	0x003c


	//----- nvinfo : EIATTR_PARAM_CBANK
	.align		4
        /*0158*/ 	.byte	0x04, 0x0a
        /*015a*/ 	.short	(.L_267 - .L_266)
	.align		4
.L_266:
        /*015c*/ 	.word	index@(.nv.constant0._Z10knn_kernelILi32ELi128EEvPKfS1_S1_S1_PlPfiii)
        /*0160*/ 	.short	0x0380
        /*0162*/ 	.short	0x003c


	//----- nvinfo : EIATTR_SW_WAR
	.align		4
.L_267:
        /*0164*/ 	.byte	0x04, 0x36
        /*0166*/ 	.short	(.L_269 - .L_268)
.L_268:
        /*0168*/ 	.word	0x00000008
.L_269:


//--------------------- .nv.info._Z10knn_kernelILi32ELi64EEvPKfS1_S1_S1_PlPfiii --------------------------
	.section	.nv.info._Z10knn_kernelILi32ELi64EEvPKfS1_S1_S1_PlPfiii,"",@"SHT_CUDA_INFO"
	.sectionflags	@""
	.align	4


	//----- nvinfo : EIATTR_CUDA_API_VERSION
	.align		4
        /*0000*/ 	.byte	0x04, 0x37
        /*0002*/ 	.short	(.L_271 - .L_270)
.L_270:
        /*0004*/ 	.word	0x00000082


	//----- nvinfo : EIATTR_KPARAM_INFO
	.align		4
.L_271:
        /*0008*/ 	.byte	0x04, 0x17
        /*000a*/ 	.short	(.L_273 - .L_272)
.L_272:
        /*000c*/ 	.word	0x00000000
        /*0010*/ 	.short	0x0008
        /*0012*/ 	.short	0x0038
        /*0014*/ 	.byte	0x00, 0xf0, 0x11, 0x00


	//----- nvinfo : EIATTR_KPARAM_INFO
	.align		4
.L_273:
        /*0018*/ 	.byte	0x04, 0x17
        /*001a*/ 	.short	(.L_275 - .L_274)
.L_274:
        /*001c*/ 	.word	0x00000000
        /*0020*/ 	.short	0x0007
        /*0022*/ 	.short	0x0034
        /*0024*/ 	.byte	0x00, 0xf0, 0x11, 0x00


	//----- nvinfo : EIATTR_KPARAM_INFO
	.align		4
.L_275:
        /*0028*/ 	.byte	0x04, 0x17
        /*002a*/ 	.short	(.L_277 - .L_276)
.L_276:
        /*002c*/ 	.word	0x00000000
        /*0030*/ 	.short	0x0006
        /*0032*/ 	.short	0x0030
        /*0034*/ 	.byte	0x00, 0xf0, 0x11, 0x00


	//----- nvinfo : EIATTR_KPARAM_INFO
	.align		4
.L_277:
        /*0038*/ 	.byte	0x04, 0x17
        /*003a*/ 	.short	(.L_279 - .L_278)
.L_278:
        /*003c*/ 	.word	0x00000000
        /*0040*/ 	.short	0x0005
        /*0042*/ 	.short	0x0028
        /*0044*/ 	.byte	0x00, 0xf5, 0x21, 0x00


	//----- nvinfo : EIATTR_KPARAM_INFO
	.align		4
.L_279:
        /*0048*/ 	.byte	0x04, 0x17
        /*004a*/ 	.short	(.L_281 - .L_280)
.L_280:
        /*004c*/ 	.word	0x00000000
        /*0050*/ 	.short	0x0004
        /*0052*/ 	.short	0x0020
        /*0054*/ 	.byte	0x00, 0xf5, 0x21, 0x00


	//----- nvinfo : EIATTR_KPARAM_INFO
	.align		4
.L_281:
        /*0058*/ 	.byte	0x04, 0x17
        /*005a*/ 	.short	(.L_283 - .L_282)
.L_282:
        /*005c*/ 	.word	0x00000000
        /*0060*/ 	.short	0x0003
        /*0062*/ 	.short	0x0018
        /*0064*/ 	.byte	0x00, 0xf5, 0x21, 0x00


	//----- nvinfo : EIATTR_KPARAM_INFO
	.align		4
.L_283:
        /*0068*/ 	.byte	0x04, 0x17
        /*006a*/ 	.short	(.L_285 - .L_284)
.L_284:
        /*006c*/ 	.word	0x00000000
        /*0070*/ 	.short	0x0002
        /*0072*/ 	.short	0x0010
        /*0074*/ 	.byte	0x00, 0xf5, 0x21, 0x00


	//----- nvinfo : EIATTR_KPARAM_INFO
	.align		4
.L_285:
        /*0078*/ 	.byte	0x04, 0x17
        /*007a*/ 	.short	(.L_287 - .L_286)
.L_286:
        /*007c*/ 	.word	0x00000000
        /*0080*/ 	.short	0x0001
        /*0082*/ 	.short	0x0008
        /*0084*/ 	.byte	0x00, 0xf5, 0x21, 0x00


	//----- nvinfo : EIATTR_KPARAM_INFO
	.align		4
.L_287:
        /*0088*/ 	.byte	0x04, 0x17
        /*008a*/ 	.short	(.L_289 - .L_288)
.L_288:
        /*008c*/ 	.word	0x00000000
        /*0090*/ 	.short	0x0000
        /*0092*/ 	.short	0x0000
        /*0094*/ 	.byte	0x00, 0xf5, 0x21, 0x00


	//----- nvinfo : EIATTR_SPARSE_MMA_MASK
	.align		4
.L_289:
        /*0098*/ 	.byte	0x03, 0x50
        /*009a*/ 	.short	0x0000


	//----- nvinfo : EIATTR_MAXREG_COUNT
	.align		4
        /*009c*/ 	.byte	0x03, 0x1b
        /*009e*/ 	.short	0x00ff


	//----- nvinfo : EIATTR_NUM_BARRIERS
	.align		4
        /*00a0*/ 	.byte	0x02, 0x4c
        /*00a2*/ 	.byte	0x01
	.zero		1


	//----- nvinfo : EIATTR_MERCURY_ISA_VERSION
	.align		4
        /*00a4*/ 	.byte	0x03, 0x5f
        /*00a6*/ 	.short	0x0101


	//----- nvinfo : EIATTR_VRC_CTA_INIT_COUNT
	.align		4
        /*00a8*/ 	.byte	0x02, 0x4a
	.zero		1
	.zero		1


	//----- nvinfo : EIATTR_EXIT_INSTR_OFFSETS
	.align		4
        /*00ac*/ 	.byte	0x04, 0x1c
        /*00ae*/ 	.short	(.L_291 - .L_290)


	//   ....[0]....
.L_290:
        /*00b0*/ 	.word	0x00000090


	//   ....[1]....
        /*00b4*/ 	.word	0x0005c230


	//----- nvinfo : EIATTR_CRS_STACK_SIZE
	.align		4
.L_291:
        /*00b8*/ 	.byte	0x04, 0x1e
        /*00ba*/ 	.short	(.L_293 - .L_292)
.L_292:
        /*00bc*/ 	.word	0x00000000


	//----- nvinfo : EIATTR_CBANK_PARAM_SIZE
	.align		4
.L_293:
        /*00c0*/ 	.byte	0x03, 0x19
        /*00c2*/ 	.short	0x003c


	//----- nvinfo : EIATTR_PARAM_CBANK
	.align		4
        /*00c4*/ 	.byte	0x04, 0x0a
        /*00c6*/ 	.short	(.L_295 - .L_294)
	.align		4
.L_294:
        /*00c8*/ 	.word	index@(.nv.constant0._Z10knn_kernelILi32ELi64EEvPKfS1_S1_S1_PlPfiii)
        /*00cc*/ 	.short	0x0380
        /*00ce*/ 	.short	0x003c


	//----- nvinfo : EIATTR_SW_WAR
	.align		4
.L_295:
        /*00d0*/ 	.byte	0x04, 0x36
        /*00d2*/ 	.short	(.L_297 - .L_296)
.L_296:
        /*00d4*/ 	.word	0x00000008
.L_297:


//--------------------- .nv.info._Z10knn_kernelILi32ELi32EEvPKfS1_S1_S1_PlPfiii --------------------------
	.section	.nv.info._Z10knn_kernelILi32ELi32EEvPKfS1_S1_S1_PlPfiii,"",@"SHT_CUDA_INFO"
	.sectionflags	@""
	.align	4


	//----- nvinfo : EIATTR_CUDA_API_VERSION
	.align		4
        /*0000*/ 	.byte	0x04, 0x37
        /*0002*/ 	.short	(.L_299 - .L_298)
.L_298:
        /*0004*/ 	.word	0x00000082


	//----- nvinfo : EIATTR_KPARAM_INFO
	.align		4
.L_299:
        /*0008*/ 	.byte	0x04, 0x17
        /*000a*/ 	.short	(.L_301 - .L_300)
.L_300:
        /*000c*/ 	.word	0x00000000
        /*0010*/ 	.short	0x0008
        /*0012*/ 	.short	0x0038
        /*0014*/ 	.byte	0x00, 0xf0, 0x11, 0x00


	//----- nvinfo : EIATTR_KPARAM_INFO
	.align		4
.L_301:
        /*0018*/ 	.byte	0x04, 0x17
        /*001a*/ 	.short	(.L_303 - .L_302)
.L_302:
        /*001c*/ 	.word	0x00000000
        /*0020*/ 	.short	0x0007
        /*0022*/ 	.short	0x0034
        /*0024*/ 	.byte	0x00, 0xf0, 0x11, 0x00


	//----- nvinfo : EIATTR_KPARAM_INFO
	.align		4
.L_303:
        /*0028*/ 	.byte	0x04, 0x17
        /*002a*/ 	.short	(.L_305 - .L_304)
.L_304:
        /*002c*/ 	.word	0x00000000
        /*0030*/ 	.short	0x0006
        /*0032*/ 	.short	0x0030
        /*0034*/ 	.byte	0x00, 0xf0, 0x11, 0x00


	//----- nvinfo : EIATTR_KPARAM_INFO
	.align		4
.L_305:
        /*0038*/ 	.byte	0x04, 0x17
        /*003a*/ 	.short	(.L_307 - .L_306)
.L_306:
        /*003c*/ 	.word	0x00000000
        /*0040*/ 	.short	0x0005
        /*0042*/ 	.short	0x0028
        /*0044*/ 	.byte	0x00, 0xf5, 0x21, 0x00


	//----- nvinfo : EIATTR_KPARAM_INFO
	.align		4
.L_307:
        /*0048*/ 	.byte	0x04, 0x17
        /*004a*/ 	.short	(.L_309 - .L_308)
.L_308:
        /*004c*/ 	.word	0x00000000
        /*0050*/ 	.short	0x0004
        /*0052*/ 	.short	0x0020
        /*0054*/ 	.byte	0x00, 0xf5, 0x21, 0x00


	//----- nvinfo : EIATTR_KPARAM_INFO
	.align		4
.L_309:
        /*0058*/ 	.byte	0x04, 0x17
        /*005a*/ 	.short	(.L_311 - .L_310)
.L_310:
        /*005c*/ 	.word	0x00000000
        /*0060*/ 	.short	0x0003
        /*0062*/ 	.short	0x0018
        /*0064*/ 	.byte	0x00, 0xf5, 0x21, 0x00


	//----- nvinfo : EIATTR_KPARAM_INFO
	.align		4
.L_311:
        /*0068*/ 	.byte	0x04, 0x17
        /*006a*/ 	.short	(.L_313 - .L_312)
.L_312:
        /*006c*/ 	.word	0x00000000
        /*0070*/ 	.short	0x0002
        /*0072*/ 	.short	0x0010
        /*0074*/ 	.byte	0x00, 0xf5, 0x21, 0x00


	//----- nvinfo : EIATTR_KPARAM_INFO
	.align		4
.L_313:
        /*0078*/ 	.byte	0x04, 0x17
        /*007a*/ 	.short	(.L_315 - .L_314)
.L_314:
        /*007c*/ 	.word	0x00000000
        /*0080*/ 	.short	0x0001
        /*0082*/ 	.short	0x0008
        /*0084*/ 	.byte	0x00, 0xf5, 0x21, 0x00


	//----- nvinfo : EIATTR_KPARAM_INFO
	.align		4
.L_315:
        /*0088*/ 	.byte	0x04, 0x17
        /*008a*/ 	.short	(.L_317 - .L_316)
.L_316:
        /*008c*/ 	.word	0x00000000
        /*0090*/ 	.short	0x0000
        /*0092*/ 	.short	0x0000
        /*0094*/ 	.byte	0x00, 0xf5, 0x21, 0x00


	//----- nvinfo : EIATTR_SPARSE_MMA_MASK
	.align		4
.L_317:
        /*0098*/ 	.byte	0x03, 0x50
        /*009a*/ 	.short	0x0000


	//----- nvinfo : EIATTR_MAXREG_COUNT
	.align		4
        /*009c*/ 	.byte	0x03, 0x1b
        /*009e*/ 	.short	0x00ff


	//----- nvinfo : EIATTR_NUM_BARRIERS
	.align		4
        /*00a0*/ 	.byte	0x02, 0x4c
        /*00a2*/ 	.byte	0x01
	.zero		1


	//----- nvinfo : EIATTR_MERCURY_ISA_VERSION
	.align		4
        /*00a4*/ 	.byte	0x03, 0x5f
        /*00a6*/ 	.short	0x0101


	//----- nvinfo : EIATTR_VRC_CTA_INIT_COUNT
	.align		4
        /*00a8*/ 	.byte	0x02, 0x4a
	.zero		1
	.zero		1


	//----- nvinfo : EIATTR_EXIT_INSTR_OFFSETS
	.align		4
        /*00ac*/ 	.byte	0x04, 0x1c
        /*00ae*/ 	.short	(.L_319 - .L_318)


	//   ....[0]....
.L_318:
        /*00b0*/ 	.word	0x00000090


	//   ....[1]....
        /*00b4*/ 	.word	0x0005b9b0


	//----- nvinfo : EIATTR_CRS_STACK_SIZE
	.align		4
.L_319:
        /*00b8*/ 	.byte	0x04, 0x1e
        /*00ba*/ 	.short	(.L_321 - .L_320)
.L_320:
        /*00bc*/ 	.word	0x00000000


	//----- nvinfo : EIATTR_CBANK_PARAM_SIZE
	.align		4
.L_321:
        /*00c0*/ 	.byte	0x03, 0x19
        /*00c2*/ 	.short	0x003c


	//----- nvinfo : EIATTR_PARAM_CBANK
	.align		4
        /*00c4*/ 	.byte	0x04, 0x0a
        /*00c6*/ 	.short	(.L_323 - .L_322)
	.align		4
.L_322:
        /*00c8*/ 	.word	index@(.nv.constant0._Z10knn_kernelILi32ELi32EEvPKfS1_S1_S1_PlPfiii)
        /*00cc*/ 	.short	0x0380
        /*00ce*/ 	.short	0x003c


	//----- nvinfo : EIATTR_SW_WAR
	.align		4
.L_323:
        /*00d0*/ 	.byte	0x04, 0x36
        /*00d2*/ 	.short	(.L_325 - .L_324)
.L_324:
        /*00d4*/ 	.word	0x00000008
.L_325:


//--------------------- .nv.info._Z10knn_kernelILi32ELi16EEvPKfS1_S1_S1_PlPfiii --------------------------
	.section	.nv.info._Z10knn_kernelILi32ELi16EEvPKfS1_S1_S1_PlPfiii,"",@"SHT_CUDA_INFO"
	.sectionflags	@""
	.align	4


	//----- nvinfo : EIATTR_CUDA_API_VERSION
	.align		4
        /*0000*/ 	.byte	0x04, 0x37
        /*0002*/ 	.short	(.L_327 - .L_326)
.L_326:
        /*0004*/ 	.word	0x00000082


	//----- nvinfo : EIATTR_KPARAM_INFO
	.align		4
.L_327:
        /*0008*/ 	.byte	0x04, 0x17
        /*000a*/ 	.short	(.L_329 - .L_328)
.L_328:
        /*000c*/ 	.word	0x00000000
        /*0010*/ 	.short	0x0008
        /*0012*/ 	.short	0x0038
        /*0014*/ 	.byte	0x00, 0xf0, 0x11, 0x00


	//----- nvinfo : EIATTR_KPARAM_INFO
	.align		4
.L_329:
        /*0018*/ 	.byte	0x04, 0x17
        /*001a*/ 	.short	(.L_331 - .L_330)
.L_330:
        /*001c*/ 	.word	0x00000000
        /*0020*/ 	.short	0x0007
        /*0022*/ 	.short	0x0034
        /*0024*/ 	.byte	0x00, 0xf0, 0x11, 0x00


	//----- nvinfo : EIATTR_KPARAM_INFO
	.align		4
.L_331:
        /*0028*/ 	.byte	0x04, 0x17
        /*002a*/ 	.short	(.L_333 - .L_332)
.L_332:
        /*002c*/ 	.word	0x00000000
        /*0030*/ 	.short	0x0006
        /*0032*/ 	.short	0x0030
        /*0034*/ 	.byte	0x00, 0xf0, 0x11, 0x00


	//----- nvinfo : EIATTR_KPARAM_INFO
	.align		4
.L_333:
        /*0038*/ 	.byte	0x04, 0x17
        /*003a*/ 	.short	(.L_335 - .L_334)
.L_334:
        /*003c*/ 	.word	0x00000000
        /*0040*/ 	.short	0x0005
        /*0042*/ 	.short	0x0028
        /*0044*/ 	.byte	0x00, 0xf5, 0x21, 0x00


	//----- nvinfo : EIATTR_KPARAM_INFO
	.align		4
.L_335:
        /*0048*/ 	.byte	0x04, 0x17
        /*004a*/ 	.short	(.L_337 - .L_336)
.L_336:
        /*004c*/ 	.word	0x00000000
        /*0050*/ 	.short	0x0004
        /*0052*/ 	.short	0x0020
        /*0054*/ 	.byte	0x00, 0xf5, 0x21, 0x00


	//----- nvinfo : EIATTR_KPARAM_INFO
	.align		4
.L_337:
        /*0058*/ 	.byte	0x04, 0x17
        /*005a*/ 	.short	(.L_339 - .L_338)
.L_338:
        /*005c*/ 	.word	0x00000000
        /*0060*/ 	.short	0x0003
        /*0062*/ 	.short	0x0018
        /*0064*/ 	.byte	0x00, 0xf5, 0x21, 0x00


	//----- nvinfo : EIATTR_KPARAM_INFO
	.align		4
.L_339:
        /*0068*/ 	.byte	0x04, 0x17
        /*006a*/ 	.short	(.L_341 - .L_340)
.L_340:
        /*006c*/ 	.word	0x00000000
        /*0070*/ 	.short	0x0002
        /*0072*/ 	.short	0x0010
        /*0074*/ 	.byte	0x00, 0xf5, 0x21, 0x00


	//----- nvinfo : EIATTR_KPARAM_INFO
	.align		4
.L_341:
        /*0078*/ 	.byte	0x04, 0x17
        /*007a*/ 	.short	(.L_343 - .L_342)
.L_342:
        /*007c*/ 	.word	0x00000000
        /*0080*/ 	.short	0x0001
        /*0082*/ 	.short	0x0008
        /*0084*/ 	.byte	0x00, 0xf5, 0x21, 0x00


	//----- nvinfo : EIATTR_KPARAM_INFO
	.align		4
.L_343:
        /*0088*/ 	.byte	0x04, 0x17
        /*008a*/ 	.short	(.L_345 - .L_344)
.L_344:
        /*008c*/ 	.word	0x00000000
        /*0090*/ 	.short	0x0000
        /*0092*/ 	.short	0x0000
        /*0094*/ 	.byte	0x00, 0xf5, 0x21, 0x00


	//----- nvinfo : EIATTR_SPARSE_MMA_MASK
	.align		4
.L_345:
        /*0098*/ 	.byte	0x03, 0x50
        /*009a*/ 	.short	0x0000


	//----- nvinfo : EIATTR_MAXREG_COUNT
	.align		4
        /*009c*/ 	.byte	0x03, 0x1b
        /*009e*/ 	.short	0x00ff


	//----- nvinfo : EIATTR_NUM_BARRIERS
	.align		4
        /*00a0*/ 	.byte	0x02, 0x4c
        /*00a2*/ 	.byte	0x01
	.zero		1


	//----- nvinfo : EIATTR_MERCURY_ISA_VERSION
	.align		4
        /*00a4*/ 	.byte	0x03, 0x5f
        /*00a6*/ 	.short	0x0101


	//----- nvinfo : EIATTR_VRC_CTA_INIT_COUNT
	.align		4
        /*00a8*/ 	.byte	0x02, 0x4a
	.zero		1
	.zero		1


	//----- nvinfo : EIATTR_EXIT_INSTR_OFFSETS
	.align		4
        /*00ac*/ 	.byte	0x04, 0x1c
        /*00ae*/ 	.short	(.L_347 - .L_346)


	//   ....[0]....
.L_346:
        /*00b0*/ 	.word	0x00000090


	//   ....[1]....
        /*00b4*/ 	.word	0x0005b5f0


	//----- nvinfo : EIATTR_CRS_STACK_SIZE
	.align		4
.L_347:
        /*00b8*/ 	.byte	0x04, 0x1e
        /*00ba*/ 	.short	(.L_349 - .L_348)
.L_348:
        /*00bc*/ 	.word	0x00000000


	//----- nvinfo : EIATTR_CBANK_PARAM_SIZE
	.align		4
.L_349:
        /*00c0*/ 	.byte	0x03, 0x19
        /*00c2*/ 	.short	0x003c


	//----- nvinfo : EIATTR_PARAM_CBANK
	.align		4
        /*00c4*/ 	.byte	0x04, 0x0a
        /*00c6*/ 	.short	(.L_351 - .L_350)
	.align		4
.L_350:
        /*00c8*/ 	.word	index@(.nv.constant0._Z10knn_kernelILi32ELi16EEvPKfS1_S1_S1_PlPfiii)
        /*00cc*/ 	.short	0x0380
        /*00ce*/ 	.short	0x003c


	//----- nvinfo : EIATTR_SW_WAR
	.align		4
.L_351:
        /*00d0*/ 	.byte	0x04, 0x36
        /*00d2*/ 	.short	(.L_353 - .L_352)
.L_352:
        /*00d4*/ 	.word	0x00000008
.L_353:


//--------------------- .nv.info._Z10knn_kernelILi16ELi1024EEvPKfS1_S1_S1_PlPfiii --------------------------
	.section	.nv.info._Z10knn_kernelILi16ELi1024EEvPKfS1_S1_S1_PlPfiii,"",@"SHT_CUDA_INFO"
	.sectionflags	@""
	.align	4


	//----- nvinfo : EIATTR_CUDA_API_VERSION
	.align		4
        /*0000*/ 	.byte	0x04, 0x37
        /*0002*/ 	.short	(.L_355 - .L_354)
.L_354:
        /*0004*/ 	.word	0x00000082


	//----- nvinfo : EIATTR_KPARAM_INFO
	.align		4
.L_355:
        /*0008*/ 	.byte	0x04, 0x17
        /*000a*/ 	.short	(.L_357 - .L_356)
.L_356:
        /*000c*/ 	.word	0x00000000
        /*0010*/ 	.short	0x0008
        /*0012*/ 	.short	0x0038
        /*0014*/ 	.byte	0x00, 0xf0, 0x11, 0x00


	//----- nvinfo : EIATTR_KPARAM_INFO
	.align		4
.L_357:
        /*0018*/ 	.byte	0x04, 0x17
        /*001a*/ 	.short	(.L_359 - .L_358)
.L_358:
        /*001c*/ 	.word	0x00000000
        /*0020*/ 	.short	0x0007
        /*0022*/ 	.short	0x0034
        /*0024*/ 	.byte	0x00, 0xf0, 0x11, 0x00


	//----- nvinfo : EIATTR_KPARAM_INFO
	.align		4
.L_359:
        /*0028*/ 	.byte	0x04, 0x17
        /*002a*/ 	.short	(.L_361 - .L_360)
.L_360:
        /*002c*/ 	.word	0x00000000
        /*0030*/ 	.short	0x0006
        /*0032*/ 	.short	0x0030
        /*0034*/ 	.byte	0x00, 0xf0, 0x11, 0x00


	//----- nvinfo : EIATTR_KPARAM_INFO
	.align		4
.L_361:
        /*0038*/ 	.byte	0x04, 0x17
        /*003a*/ 	.short	(.L_363 - .L_362)
.L_362:
        /*003c*/ 	.word	0x00000000
        /*0040*/ 	.short	0x0005
        /*0042*/ 	.short	0x0028
        /*0044*/ 	.byte	0x00, 0xf5, 0x21, 0x00


	//----- nvinfo : EIATTR_KPARAM_INFO
	.align		4
.L_363:
        /*0048*/ 	.byte	0x04, 0x17
        /*004a*/ 	.short	(.L_365 - .L_364)
.L_364:
        /*004c*/ 	.word	0x00000000
        /*0050*/ 	.short	0x0004
        /*0052*/ 	.short	0x0020
        /*0054*/ 	.byte	0x00, 0xf5, 0x21, 0x00


	//----- nvinfo : EIATTR_KPARAM_INFO
	.align		4
.L_365:
        /*0058*/ 	.byte	0x04, 0x17
        /*005a*/ 	.short	(.L_367 - .L_366)
.L_366:
        /*005c*/ 	.word	0x00000000
        /*0060*/ 	.short	0x0003
        /*0062*/ 	.short	0x0018
        /*0064*/ 	.byte	0x00, 0xf5, 0x21, 0x00


	//----- nvinfo : EIATTR_KPARAM_INFO
	.align		4
.L_367:
        /*0068*/ 	.byte	0x04, 0x17
        /*006a*/ 	.short	(.L_369 - .L_368)
.L_368:
        /*006c*/ 	.word	0x00000000
        /*0070*/ 	.short	0x0002
        /*0072*/ 	.short	0x0010
        /*0074*/ 	.byte	0x00, 0xf5, 0x21, 0x00


	//----- nvinfo : EIATTR_KPARAM_INFO
	.align		4
.L_369:
        /*0078*/ 	.byte	0x04, 0x17
        /*007a*/ 	.short	(.L_371 - .L_370)
.L_370:
        /*007c*/ 	.word	0x00000000
        /*0080*/ 	.short	0x0001
        /*0082*/ 	.short	0x0008
        /*0084*/ 	.byte	0x00, 0xf5, 0x21, 0x00


	//----- nvinfo : EIATTR_KPARAM_INFO
	.align		4
.L_371:
        /*0088*/ 	.byte	0x04, 0x17
        /*008a*/ 	.short	(.L_373 - .L_372)
.L_372:
        /*008c*/ 	.word	0x00000000
        /*0090*/ 	.short	0x0000
        /*0092*/ 	.short	0x0000
        /*0094*/ 	.byte	0x00, 0xf5, 0x21, 0x00


	//----- nvinfo : EIATTR_SPARSE_MMA_MASK
	.align		4
.L_373:
        /*0098*/ 	.byte	0x03, 0x50
        /*009a*/ 	.short	0x0000


	//----- nvinfo : EIATTR_MAXREG_COUNT
	.align		4
        /*009c*/ 	.byte	0x03, 0x1b
        /*009e*/ 	.short	0x00ff


	//----- nvinfo : EIATTR_NUM_BARRIERS
	.align		4
        /*00a0*/ 	.byte	0x02, 0x4c
        /*00a2*/ 	.byte	0x01
	.zero		1


	//----- nvinfo : EIATTR_ANNOTATIONS
	.align		4
        /*00a4*/ 	.byte	0x04, 0x55
        /*00a6*/ 	.short	(.L_375 - .L_374)


	//   ....[0]....
.L_374:
        /* <DEDUP_REMOVED lines=843> */


	//----- nvinfo : EIATTR_MERCURY_ISA_VERSION
	.align		4
.L_375:
        /*3548*/ 	.byte	0x03, 0x5f
        /*354a*/ 	.short	0x0101


	//----- nvinfo : EIATTR_VRC_CTA_INIT_COUNT
	.align		4
        /*354c*/ 	.byte	0x02, 0x4a
	.zero		1
	.zero		1


	//----- nvinfo : EIATTR_EXIT_INSTR_OFFSETS
	.align		4
        /*3550*/ 	.byte	0x04, 0x1c
        /*3552*/ 	.short	(.L_377 - .L_376)


	//   ....[0]....
.L_376:
        /*3554*/ 	.word	0x000000a0


	//   ....[1]....
        /*3558*/ 	.word	0x00023680


	//----- nvinfo : EIATTR_CRS_STACK_SIZE
	.align		4
.L_377:
        /*355c*/ 	.byte	0x04, 0x1e
        /*355e*/ 	.short	(.L_379 - .L_378)
.L_378:
        /*3560*/ 	.word	0x00000000


	//----- nvinfo : EIATTR_CBANK_PARAM_SIZE
	.align		4
.L_379:
        /*3564*/ 	.byte	0x03, 0x19
        /*3566*/ 	.short	0x003c


	//----- nvinfo : EIATTR_PARAM_CBANK
	.align		4
        /*3568*/ 	.byte	0x04, 0x0a
        /*356a*/ 	.short	(.L_381 - .L_380)
	.align		4
.L_380:
        /*356c*/ 	.word	index@(.nv.constant0._Z10knn_kernelILi16ELi1024EEvPKfS1_S1_S1_PlPfiii)
        /*3570*/ 	.short	0x0380
        /*3572*/ 	.short	0x003c


	//----- nvinfo : EIATTR_SW_WAR
	.align		4
.L_381:
        /*3574*/ 	.byte	0x04, 0x36
        /*3576*/ 	.short	(.L_383 - .L_382)
.L_382:
        /*3578*/ 	.word	0x00000008
.L_383:


//--------------------- .nv.info._Z10knn_kernelILi16ELi512EEvPKfS1_S1_S1_PlPfiii --------------------------
	.section	.nv.info._Z10knn_kernelILi16ELi512EEvPKfS1_S1_S1_PlPfiii,"",@"SHT_CUDA_INFO"
	.sectionflags	@""
	.align	4


	//----- nvinfo : EIATTR_CUDA_API_VERSION
	.align		4
        /*0000*/ 	.byte	0x04, 0x37
        /*0002*/ 	.short	(.L_385 - .L_384)
.L_384:
        /*0004*/ 	.word	0x00000082


	//----- nvinfo : EIATTR_KPARAM_INFO
	.align		4
.L_385:
        /*0008*/ 	.byte	0x04, 0x17
        /*000a*/ 	.short	(.L_387 - .L_386)
.L_386:
        /*000c*/ 	.word	0x00000000
        /*0010*/ 	.short	0x0008
        /*0012*/ 	.short	0x0038
        /*0014*/ 	.byte	0x00, 0xf0, 0x11, 0x00


	//----- nvinfo : EIATTR_KPARAM_INFO
	.align		4
.L_387:
        /*0018*/ 	.byte	0x04, 0x17
        /*001a*/ 	.short	(.L_389 - .L_388)
.L_388:
        /*001c*/ 	.word	0x00000000
        /*0020*/ 	.short	0x0007
        /*0022*/ 	.short	0x0034
        /*0024*/ 	.byte	0x00, 0xf0, 0x11, 0x00


	//----- nvinfo : EIATTR_KPARAM_INFO
	.align		4
.L_389:
        /*0028*/ 	.byte	0x04, 0x17
        /*002a*/ 	.short	(.L_391 - .L_390)
.L_390:
        /*002c*/ 	.word	0x00000000
        /*0030*/ 	.short	0x0006
        /*0032*/ 	.short	0x0030
        /*0034*/ 	.byte	0x00, 0xf0, 0x11, 0x00


	//----- nvinfo : EIATTR_KPARAM_INFO
	.align		4
.L_391:
        /*0038*/ 	.byte	0x04, 0x17
        /*003a*/ 	.short	(.L_393 - .L_392)
.L_392:
        /*003c*/ 	.word	0x00000000
        /*0040*/ 	.short	0x0005
        /*0042*/ 	.short	0x0028
        /*0044*/ 	.byte	0x00, 0xf5, 0x21, 0x00


	//----- nvinfo : EIATTR_KPARAM_INFO
	.align		4
.L_393:
        /*0048*/ 	.byte	0x04, 0x17
        /*004a*/ 	.short	(.L_395 - .L_394)
.L_394:
        /*004c*/ 	.word	0x00000000
        /*0050*/ 	.short	0x0004
        /*0052*/ 	.short	0x0020
        /*0054*/ 	.byte	0x00, 0xf5, 0x21, 0x00


	//----- nvinfo : EIATTR_KPARAM_INFO
	.align		4
.L_395:
        /*0058*/ 	.byte	0x04, 0x17
        /*005a*/ 	.short	(.L_397 - .L_396)
.L_396:
        /*005c*/ 	.word	0x00000000
        /*0060*/ 	.short	0x0003
        /*0062*/ 	.short	0x0018
        /*0064*/ 	.byte	0x00, 0xf5, 0x21, 0x00


	//----- nvinfo : EIATTR_KPARAM_INFO
	.align		4
.L_397:
        /*0068*/ 	.byte	0x04, 0x17
        /*006a*/ 	.short	(.L_399 - .L_398)
.L_398:
        /*006c*/ 	.word	0x00000000
        /*0070*/ 	.short	0x0002
        /*0072*/ 	.short	0x0010
        /*0074*/ 	.byte	0x00, 0xf5, 0x21, 0x00


	//----- nvinfo : EIATTR_KPARAM_INFO
	.align		4
.L_399:
        /*0078*/ 	.byte	0x04, 0x17
        /*007a*/ 	.short	(.L_401 - .L_400)
.L_400:
        /*007c*/ 	.word	0x00000000
        /*0080*/ 	.short	0x0001
        /*0082*/ 	.short	0x0008
        /*0084*/ 	.byte	0x00, 0xf5, 0x21, 0x00


	//----- nvinfo : EIATTR_KPARAM_INFO
	.align		4
.L_401:
        /*0088*/ 	.byte	0x04, 0x17
        /*008a*/ 	.short	(.L_403 - .L_402)
.L_402:
        /*008c*/ 	.word	0x00000000
        /*0090*/ 	.short	0x0000
        /*0092*/ 	.short	0x0000
        /*0094*/ 	.byte	0x00, 0xf5, 0x21, 0x00


	//----- nvinfo : EIATTR_SPARSE_MMA_MASK
	.align		4
.L_403:
        /*0098*/ 	.byte	0x03, 0x50
        /*009a*/ 	.short	0x0000


	//----- nvinfo : EIATTR_MAXREG_COUNT
	.align		4
        /*009c*/ 	.byte	0x03, 0x1b
        /*009e*/ 	.short	0x00ff


	//----- nvinfo : EIATTR_NUM_BARRIERS
	.align		4
        /*00a0*/ 	.byte	0x02, 0x4c
        /*00a2*/ 	.byte	0x01
	.zero		1


	//----- nvinfo : EIATTR_ANNOTATIONS
	.align		4
        /*00a4*/ 	.byte	0x04, 0x55
        /*00a6*/ 	.short	(.L_405 - .L_404)


	//   ....[0]....
.L_404:
        /* <DEDUP_REMOVED lines=331> */


	//----- nvinfo : EIATTR_MERCURY_ISA_VERSION
	.align		4
.L_405:
        /*1548*/ 	.byte	0x03, 0x5f
        /*154a*/ 	.short	0x0101


	//----- nvinfo : EIATTR_VRC_CTA_INIT_COUNT
	.align		4
        /*154c*/ 	.byte	0x02, 0x4a
	.zero		1
	.zero		1


	//----- nvinfo : EIATTR_EXIT_INSTR_OFFSETS
	.align		4
        /*1550*/ 	.byte	0x04, 0x1c
        /*1552*/ 	.short	(.L_407 - .L_406)


	//   ....[0]....
.L_406:
        /*1554*/ 	.word	0x000000a0


	//   ....[1]....
        /*1558*/ 	.word	0x00017680


	//----- nvinfo : EIATTR_CRS_STACK_SIZE
	.align		4
.L_407:
        /*155c*/ 	.byte	0x04, 0x1e
        /*155e*/ 	.short	(.L_409 - .L_408)
.L_408:
        /*1560*/ 	.word	0x00000000


	//----- nvinfo : EIATTR_CBANK_PARAM_SIZE
	.align		4
.L_409:
        /*1564*/ 	.byte	0x03, 0x19
        /*1566*/ 	.short	0x003c


	//----- nvinfo : EIATTR_PARAM_CBANK
	.align		4
        /*1568*/ 	.byte	0x04, 0x0a
        /*156a*/ 	.short	(.L_411 - .L_410)
	.align		4
.L_410:
        /*156c*/ 	.word	index@(.nv.constant0._Z10knn_kernelILi16ELi512EEvPKfS1_S1_S1_PlPfiii)
        /*1570*/ 	.short	0x0380
        /*1572*/ 	.short	0x003c


	//----- nvinfo : EIATTR_SW_WAR
	.align		4
.L_411:
        /*1574*/ 	.byte	0x04, 0x36
        /*1576*/ 	.short	(.L_413 - .L_412)
.L_412:
        /*1578*/ 	.word	0x00000008
.L_413:


//--------------------- .nv.info._Z10knn_kernelILi16ELi256EEvPKfS1_S1_S1_PlPfiii --------------------------
	.section	.nv.info._Z10knn_kernelILi16ELi256EEvPKfS1_S1_S1_PlPfiii,"",@"SHT_CUDA_INFO"
	.sectionflags	@""
	.align	4


	//----- nvinfo : EIATTR_CUDA_API_VERSION
	.align		4
        /*0000*/ 	.byte	0x04, 0x37
        /*0002*/ 	.short	(.L_415 - .L_414)
.L_414:
        /*0004*/ 	.word	0x00000082


	//----- nvinfo : EIATTR_KPARAM_INFO
	.align		4
.L_415:
        /*0008*/ 	.byte	0x04, 0x17
        /*000a*/ 	.short	(.L_417 - .L_416)
.L_416:
        /*000c*/ 	.word	0x00000000
        /*0010*/ 	.short	0x0008
        /*0012*/ 	.short	0x0038
        /*0014*/ 	.byte	0x00, 0xf0, 0x11, 0x00


	//----- nvinfo : EIATTR_KPARAM_INFO
	.align		4
.L_417:
        /*0018*/ 	.byte	0x04, 0x17
        /*001a*/ 	.short	(.L_419 - .L_418)
.L_418:
        /*001c*/ 	.word	0x00000000
        /*0020*/ 	.short	0x0007
        /*0022*/ 	.short	0x0034
        /*0024*/ 	.byte	0x00, 0xf0, 0x11, 0x00


	//----- nvinfo : EIATTR_KPARAM_INFO
	.align		4
.L_419:
        /*0028*/ 	.byte	0x04, 0x17
        /*002a*/ 	.short	(.L_421 - .L_420)
.L_420:
        /*002c*/ 	.word	0x00000000
        /*0030*/ 	.short	0x0006
        /*0032*/ 	.short	0x0030
        /*0034*/ 	.byte	0x00, 0xf0, 0x11, 0x00


	//----- nvinfo : EIATTR_KPARAM_INFO
	.align		4
.L_421:
        /*0038*/ 	.byte	0x04, 0x17
        /*003a*/ 	.short	(.L_423 - .L_422)
.L_422:
        /*003c*/ 	.word	0x00000000
        /*0040*/ 	.short	0x0005
        /*0042*/ 	.short	0x0028
        /*0044*/ 	.byte	0x00, 0xf5, 0x21, 0x00


	//----- nvinfo : EIATTR_KPARAM_INFO
	.align		4
.L_423:
        /*0048*/ 	.byte	0x04, 0x17
        /*004a*/ 	.short	(.L_425 - .L_424)
.L_424:
        /*004c*/ 	.word	0x00000000
        /*0050*/ 	.short	0x0004
        /*0052*/ 	.short	0x0020
        /*0054*/ 	.byte	0x00, 0xf5, 0x21, 0x00


	//----- nvinfo : EIATTR_KPARAM_INFO
	.align		4
.L_425:
        /*0058*/ 	.byte	0x04, 0x17
        /*005a*/ 	.short	(.L_427 - .L_426)
.L_426:
        /*005c*/ 	.word	0x00000000
        /*0060*/ 	.short	0x0003
        /*0062*/ 	.short	0x0018
        /*0064*/ 	.byte	0x00, 0xf5, 0x21, 0x00


	//----- nvinfo : EIATTR_KPARAM_INFO
	.align		4
.L_427:
        /*0068*/ 	.byte	0x04, 0x17
        /*006a*/ 	.short	(.L_429 - .L_428)
.L_428:
        /*006c*/ 	.word	0x00000000
        /*0070*/ 	.short	0x0002
        /*0072*/ 	.short	0x0010
        /*0074*/ 	.byte	0x00, 0xf5, 0x21, 0x00


	//----- nvinfo : EIATTR_KPARAM_INFO
	.align		4
.L_429:
        /*0078*/ 	.byte	0x04, 0x17
        /*007a*/ 	.short	(.L_431 - .L_430)
.L_430:
        /*007c*/ 	.word	0x00000000
        /*0080*/ 	.short	0x0001
        /*0082*/ 	.short	0x0008
        /*0084*/ 	.byte	0x00, 0xf5, 0x21, 0x00


	//----- nvinfo : EIATTR_KPARAM_INFO
	.align		4
.L_431:
        /*0088*/ 	.byte	0x04, 0x17
        /*008a*/ 	.short	(.L_433 - .L_432)
.L_432:
        /*008c*/ 	.word	0x00000000
        /*0090*/ 	.short	0x0000
        /*0092*/ 	.short	0x0000
        /*0094*/ 	.byte	0x00, 0xf5, 0x21, 0x00


	//----- nvinfo : EIATTR_SPARSE_MMA_MASK
	.align		4
.L_433:
        /*0098*/ 	.byte	0x03, 0x50
        /*009a*/ 	.short	0x0000


	//----- nvinfo : EIATTR_MAXREG_COUNT
	.align		4
        /*009c*/ 	.byte	0x03, 0x1b
        /*009e*/ 	.short	0x00ff


	//----- nvinfo : EIATTR_NUM_BARRIERS
	.align		4
        /*00a0*/ 	.byte	0x02, 0x4c
        /*00a2*/ 	.byte	0x01
	.zero		1


	//----- nvinfo : EIATTR_ANNOTATIONS
	.align		4
        /*00a4*/ 	.byte	0x04, 0x55
        /*00a6*/ 	.short	(.L_435 - .L_434)


	//   ....[0]....
.L_434:
        /* <DEDUP_REMOVED lines=75> */


	//----- nvinfo : EIATTR_MERCURY_ISA_VERSION
	.align		4
.L_435:
        /*0548*/ 	.byte	0x03, 0x5f
        /*054a*/ 	.short	0x0101


	//----- nvinfo : EIATTR_VRC_CTA_INIT_COUNT
	.align		4
        /*054c*/ 	.byte	0x02, 0x4a
	.zero		1
	.zero		1


	//----- nvinfo : EIATTR_EXIT_INSTR_OFFSETS
	.align		4
        /*0550*/ 	.byte	0x04, 0x1c
        /*0552*/ 	.short	(.L_437 - .L_436)


	//   ....[0]....
.L_436:
        /*0554*/ 	.word	0x000000a0


	//   ....[1]....
        /*0558*/ 	.word	0x00011680


	//----- nvinfo : EIATTR_CRS_STACK_SIZE
	.align		4
.L_437:
        /*055c*/ 	.byte	0x04, 0x1e
        /*055e*/ 	.short	(.L_439 - .L_438)
.L_438:
        /*0560*/ 	.word	0x00000000


	//----- nvinfo : EIATTR_CBANK_PARAM_SIZE
	.align		4
.L_439:
        /*0564*/ 	.byte	0x03, 0x19
        /*0566*/ 	.short	0x003c


	//----- nvinfo : EIATTR_PARAM_CBANK
	.align		4
        /*0568*/ 	.byte	0x04, 0x0a
        /*056a*/ 	.short	(.L_441 - .L_440)
	.align		4
.L_440:
        /*056c*/ 	.word	index@(.nv.constant0._Z10knn_kernelILi16ELi256EEvPKfS1_S1_S1_PlPfiii)
        /*0570*/ 	.short	0x0380
        /*0572*/ 	.short	0x003c


	//----- nvinfo : EIATTR_SW_WAR
	.align		4
.L_441:
        /*0574*/ 	.byte	0x04, 0x36
        /*0576*/ 	.short	(.L_443 - .L_442)
.L_442:
        /*0578*/ 	.word	0x00000008
.L_443:


//--------------------- .nv.info._Z10knn_kernelILi16ELi128EEvPKfS1_S1_S1_PlPfiii --------------------------
	.section	.nv.info._Z10knn_kernelILi16ELi128EEvPKfS1_S1_S1_PlPfiii,"",@"SHT_CUDA_INFO"
	.sectionflags	@""
	.align	4


	//----- nvinfo : EIATTR_CUDA_API_VERSION
	.align		4
        /*0000*/ 	.byte	0x04, 0x37
        /*0002*/ 	.short	(.L_445 - .L_444)
.L_444:
        /*0004*/ 	.word	0x00000082


	//----- nvinfo : EIATTR_KPARAM_INFO
	.align		4
.L_445:
        /*0008*/ 	.byte	0x04, 0x17
        /*000a*/ 	.short	(.L_447 - .L_446)
.L_446:
        /*000c*/ 	.word	0x00000000
        /*0010*/ 	.short	0x0008
        /*0012*/ 	.short	0x0038
        /*0014*/ 	.byte	0x00, 0xf0, 0x11, 0x00


	//----- nvinfo : EIATTR_KPARAM_INFO
	.align		4
.L_447:
        /*0018*/ 	.byte	0x04, 0x17
        /*001a*/ 	.short	(.L_449 - .L_448)
.L_448:
        /*001c*/ 	.word	0x00000000
        /*0020*/ 	.short	0x0007
        /*0022*/ 	.short	0x0034
        /*0024*/ 	.byte	0x00, 0xf0, 0x11, 0x00


	//----- nvinfo : EIATTR_KPARAM_INFO
	.align		4
.L_449:
        /*0028*/ 	.byte	0x04, 0x17
        /*002a*/ 	.short	(.L_451 - .L_450)
.L_450:
        /*002c*/ 	.word	0x00000000
        /*0030*/ 	.short	0x0006
        /*0032*/ 	.short	0x0030
        /*0034*/ 	.byte	0x00, 0xf0, 0x11, 0x00


	//----- nvinfo : EIATTR_KPARAM_INFO
	.align		4
.L_451:
        /*0038*/ 	.byte	0x04, 0x17
        /*003a*/ 	.short	(.L_453 - .L_452)
.L_452:
        /*003c*/ 	.word	0x00000000
        /*0040*/ 	.short	0x0005
        /*0042*/ 	.short	0x0028
        /*0044*/ 	.byte	0x00, 0xf5, 0x21, 0x00


	//----- nvinfo : EIATTR_KPARAM_INFO
	.align		4
.L_453:
        /*0048*/ 	.byte	0x04, 0x17
        /*004a*/ 	.short	(.L_455 - .L_454)
.L_454:
        /*004c*/ 	.word	0x00000000
        /*0050*/ 	.short	0x0004
        /*0052*/ 	.short	0x0020
        /*0054*/ 	.byte	0x00, 0xf5, 0x21, 0x00


	//----- nvinfo : EIATTR_KPARAM_INFO
	.align		4
.L_455:
        /*0058*/ 	.byte	0x04, 0x17
        /*005a*/ 	.short	(.L_457 - .L_456)
.L_456:
        /*005c*/ 	.word	0x00000000
        /*0060*/ 	.short	0x0003
        /*0062*/ 	.short	0x0018
        /*0064*/ 	.byte	0x00, 0xf5, 0x21, 0x00


	//----- nvinfo : EIATTR_KPARAM_INFO
	.align		4
.L_457:
        /*0068*/ 	.byte	0x04, 0x17
        /*006a*/ 	.short	(.L_459 - .L_458)
.L_458:
        /*006c*/ 	.word	0x00000000
        /*0070*/ 	.short	0x0002
        /*0072*/ 	.short	0x0010
        /*0074*/ 	.byte	0x00, 0xf5, 0x21, 0x00


	//----- nvinfo : EIATTR_KPARAM_INFO
	.align		4
.L_459:
        /*0078*/ 	.byte	0x04, 0x17
        /*007a*/ 	.short	(.L_461 - .L_460)
.L_460:
        /*007c*/ 	.word	0x00000000
        /*0080*/ 	.short	0x0001
        /*0082*/ 	.short	0x0008
        /*0084*/ 	.byte	0x00, 0xf5, 0x21, 0x00


	//----- nvinfo : EIATTR_KPARAM_INFO
	.align		4
.L_461:
        /*0088*/ 	.byte	0x04, 0x17
        /*008a*/ 	.short	(.L_463 - .L_462)
.L_462:
        /*008c*/ 	.word	0x00000000
        /*0090*/ 	.short	0x0000
        /*0092*/ 	.short	0x0000
        /*0094*/ 	.byte	0x00, 0xf5, 0x21, 0x00


	//----- nvinfo : EIATTR_SPARSE_MMA_MASK
	.align		4
.L_463:
        /*0098*/ 	.byte	0x03, 0x50
        /*009a*/ 	.short	0x0000


	//----- nvinfo : EIATTR_MAXREG_COUNT
	.align		4
        /*009c*/ 	.byte	0x03, 0x1b
        /*009e*/ 	.short	0x00ff


	//----- nvinfo : EIATTR_NUM_BARRIERS
	.align		4
        /*00a0*/ 	.byte	0x02, 0x4c
        /*00a2*/ 	.byte	0x01
	.zero		1


	//----- nvinfo : EIATTR_MERCURY_ISA_VERSION
	.align		4
        /*00a4*/ 	.byte	0x03, 0x5f
        /*00a6*/ 	.short	0x0101


	//----- nvinfo : EIATTR_VRC_CTA_INIT_COUNT
	.align		4
        /*00a8*/ 	.byte	0x02, 0x4a
	.zero		1
	.zero		1


	//----- nvinfo : EIATTR_EXIT_INSTR_OFFSETS
	.align		4
        /*00ac*/ 	.byte	0x04, 0x1c
        /*00ae*/ 	.short	(.L_465 - .L_464)


	//   ....[0]....
.L_464:
        /*00b0*/ 	.word	0x00000090


	//   ....[1]....
        /*00b4*/ 	.word	0x0000ed40


	//----- nvinfo : EIATTR_CRS_STACK_SIZE
	.align		4
.L_465:
        /*00b8*/ 	.byte	0x04, 0x1e
        /*00ba*/ 	.short	(.L_467 - .L_466)
.L_466:
        /*00bc*/ 	.word	0x00000000


	//----- nvinfo : EIATTR_CBANK_PARAM_SIZE
	.align		4
.L_467:
        /*00c0*/ 	.byte	0x03, 0x19
        /*00c2*/ 	.short	0x003c


	//----- nvinfo : EIATTR_PARAM_CBANK
	.align		4
        /*00c4*/ 	.byte	0x04, 0x0a
        /*00c6*/ 	.short	(.L_469 - .L_468)
	.align		4
.L_468:
        /*00c8*/ 	.word	index@(.nv.constant0._Z10knn_kernelILi16ELi128EEvPKfS1_S1_S1_PlPfiii)
        /*00cc*/ 	.short	0x0380
        /*00ce*/ 	.short	0x003c


	//----- nvinfo : EIATTR_SW_WAR
	.align		4
.L_469:
        /*00d0*/ 	.byte	0x04, 0x36
        /*00d2*/ 	.short	(.L_471 - .L_470)
.L_470:
        /*00d4*/ 	.word	0x00000008
.L_471:


//--------------------- .nv.info._Z10knn_kernelILi16ELi64EEvPKfS1_S1_S1_PlPfiii --------------------------
	.section	.nv.info._Z10knn_kernelILi16ELi64EEvPKfS1_S1_S1_PlPfiii,"",@"SHT_CUDA_INFO"
	.sectionflags	@""
	.align	4


	//----- nvinfo : EIATTR_CUDA_API_VERSION
	.align		4
        /*0000*/ 	.byte	0x04, 0x37
        /*0002*/ 	.short	(.L_473 - .L_472)
.L_472:
        /*0004*/ 	.word	0x00000082


	//----- nvinfo : EIATTR_KPARAM_INFO
	.align		4
.L_473:
        /*0008*/ 	.byte	0x04, 0x17
        /*000a*/ 	.short	(.L_475 - .L_474)
.L_474:
        /*000c*/ 	.word	0x00000000
        /*0010*/ 	.short	0x0008
        /*0012*/ 	.short	0x0038
        /*0014*/ 	.byte	0x00, 0xf0, 0x11, 0x00


	//----- nvinfo : EIATTR_KPARAM_INFO
	.align		4
.L_475:
        /*0018*/ 	.byte	0x04, 0x17
        /*001a*/ 	.short	(.L_477 - .L_476)
.L_476:
        /*001c*/ 	.word	0x00000000
        /*0020*/ 	.short	0x0007
        /*0022*/ 	.short	0x0034
        /*0024*/ 	.byte	0x00, 0xf0, 0x11, 0x00


	//----- nvinfo : EIATTR_KPARAM_INFO
	.align		4
.L_477:
        /*0028*/ 	.byte	0x04, 0x17
        /*002a*/ 	.short	(.L_479 - .L_478)
.L_478:
        /*002c*/ 	.word	0x00000000
        /*0030*/ 	.short	0x0006
        /*0032*/ 	.short	0x0030
        /*0034*/ 	.byte	0x00, 0xf0, 0x11, 0x00


	//----- nvinfo : EIATTR_KPARAM_INFO
	.align		4
.L_479:
        /*0038*/ 	.byte	0x04, 0x17
        /*003a*/ 	.short	(.L_481 - .L_480)
.L_480:
        /*003c*/ 	.word	0x00000000
        /*0040*/ 	.short	0x0005
        /*0042*/ 	.short	0x0028
        /*0044*/ 	.byte	0x00, 0xf5, 0x21, 0x00


	//----- nvinfo : EIATTR_KPARAM_INFO
	.align		4
.L_481:
        /*0048*/ 	.byte	0x04, 0x17
        /*004a*/ 	.short	(.L_483 - .L_482)
.L_482:
        /*004c*/ 	.word	0x00000000
        /*0050*/ 	.short	0x0004
        /*0052*/ 	.short	0x0020
        /*0054*/ 	.byte	0x00, 0xf5, 0x21, 0x00


	//----- nvinfo : EIATTR_KPARAM_INFO
	.align		4
.L_483:
        /*0058*/ 	.byte	0x04, 0x17
        /*005a*/ 	.short	(.L_485 - .L_484)
.L_484:
        /*005c*/ 	.word	0x00000000
        /*0060*/ 	.short	0x0003
        /*0062*/ 	.short	0x0018
        /*0064*/ 	.byte	0x00, 0xf5, 0x21, 0x00


	//----- nvinfo : EIATTR_KPARAM_INFO
	.align		4
.L_485:
        /*0068*/ 	.byte	0x04, 0x17
        /*006a*/ 	.short	(.L_487 - .L_486)
.L_486:
        /*006c*/ 	.word	0x00000000
        /*0070*/ 	.short	0x0002
        /*0072*/ 	.short	0x0010
        /*0074*/ 	.byte	0x00, 0xf5, 0x21, 0x00


	//----- nvinfo : EIATTR_KPARAM_INFO
	.align		4
.L_487:
        /*0078*/ 	.byte	0x04, 0x17
        /*007a*/ 	.short	(.L_489 - .L_488)
.L_488:
        /*007c*/ 	.word	0x00000000
        /*0080*/ 	.short	0x0001
        /*0082*/ 	.short	0x0008
        /*0084*/ 	.byte	0x00, 0xf5, 0x21, 0x00


	//----- nvinfo : EIATTR_KPARAM_INFO
	.align		4
.L_489:
        /*0088*/ 	.byte	0x04, 0x17
        /*008a*/ 	.short	(.L_491 - .L_490)
.L_490:
        /*008c*/ 	.word	0x00000000
        /*0090*/ 	.short	0x0000
        /*0092*/ 	.short	0x0000
        /*0094*/ 	.byte	0x00, 0xf5, 0x21, 0x00


	//----- nvinfo : EIATTR_SPARSE_MMA_MASK
	.align		4
.L_491:
        /*0098*/ 	.byte	0x03, 0x50
        /*009a*/ 	.short	0x0000


	//----- nvinfo : EIATTR_MAXREG_COUNT
	.align		4
        /*009c*/ 	.byte	0x03, 0x1b
        /*009e*/ 	.short	0x00ff


	//----- nvinfo : EIATTR_NUM_BARRIERS
	.align		4
        /*00a0*/ 	.byte	0x02, 0x4c
        /*00a2*/ 	.byte	0x01
	.zero		1


	//----- nvinfo : EIATTR_MERCURY_ISA_VERSION
	.align		4
        /*00a4*/ 	.byte	0x03, 0x5f
        /*00a6*/ 	.short	0x0101


	//----- nvinfo : EIATTR_VRC_CTA_INIT_COUNT
	.align		4
        /*00a8*/ 	.byte	0x02, 0x4a
	.zero		1
	.zero		1


	//----- nvinfo : EIATTR_EXIT_INSTR_OFFSETS
	.align		4
        /*00ac*/ 	.byte	0x04, 0x1c
        /*00ae*/ 	.short	(.L_493 - .L_492)


	//   ....[0]....
.L_492:
        /*00b0*/ 	.word	0x00000090


	//   ....[1]....
        /*00b4*/ 	.word	0x0000dbe0


	//----- nvinfo : EIATTR_CRS_STACK_SIZE
	.align		4
.L_493:
        /*00b8*/ 	.byte	0x04, 0x1e
        /*00ba*/ 	.short	(.L_495 - .L_494)
.L_494:
        /*00bc*/ 	.word	0x00000000


	//----- nvinfo : EIATTR_CBANK_PARAM_SIZE
	.align		4
.L_495:
        /*00c0*/ 	.byte	0x03, 0x19
        /*00c2*/ 	.short	0x003c


	//----- nvinfo : EIATTR_PARAM_CBANK
	.align		4
        /*00c4*/ 	.byte	0x04, 0x0a
        /*00c6*/ 	.short	(.L_497 - .L_496)
	.align		4
.L_496:
        /*00c8*/ 	.word	index@(.nv.constant0._Z10knn_kernelILi16ELi64EEvPKfS1_S1_S1_PlPfiii)
        /*00cc*/ 	.short	0x0380
        /*00ce*/ 	.short	0x003c


	//----- nvinfo : EIATTR_SW_WAR
	.align		4
.L_497:
        /*00d0*/ 	.byte	0x04, 0x36
        /*00d2*/ 	.short	(.L_499 - .L_498)
.L_498:
        /*00d4*/ 	.word	0x00000008
.L_499:


//--------------------- .nv.info._Z10knn_kernelILi16ELi32EEvPKfS1_S1_S1_PlPfiii --------------------------
	.section	.nv.info._Z10knn_kernelILi16ELi32EEvPKfS1_S1_S1_PlPfiii,"",@"SHT_CUDA_INFO"
	.sectionflags	@""
	.align	4


	//----- nvinfo : EIATTR_CUDA_API_VERSION
	.align		4
        /*0000*/ 	.byte	0x04, 0x37
        /*0002*/ 	.short	(.L_501 - .L_500)
.L_500:
        /*0004*/ 	.word	0x00000082


	//----- nvinfo : EIATTR_KPARAM_INFO
	.align		4
.L_501:
        /*0008*/ 	.byte	0x04, 0x17
        /*000a*/ 	.short	(.L_503 - .L_502)
.L_502:
        /*000c*/ 	.word	0x00000000
        /*0010*/ 	.short	0x0008
        /*0012*/ 	.short	0x0038
        /*0014*/ 	.byte	0x00, 0xf0, 0x11, 0x00


	//----- nvinfo : EIATTR_KPARAM_INFO
	.align		4
.L_503:
        /*0018*/ 	.byte	0x04, 0x17
        /*001a*/ 	.short	(.L_505 - .L_504)
.L_504:
        /*001c*/ 	.word	0x00000000
        /*0020*/ 	.short	0x0007
        /*0022*/ 	.short	0x0034
        /*0024*/ 	.byte	0x00, 0xf0, 0x11, 0x00


	//----- nvinfo : EIATTR_KPARAM_INFO
	.align		4
.L_505:
        /*0028*/ 	.byte	0x04, 0x17
        /*002a*/ 	.short	(.L_507 - .L_506)
.L_506:
        /*002c*/ 	.word	0x00000000
        /*0030*/ 	.short	0x0006
        /*0032*/ 	.short	0x0030
        /*0034*/ 	.byte	0x00, 0xf0, 0x11, 0x00


	//----- nvinfo : EIATTR_KPARAM_INFO
	.align		4
.L_507:
        /*0038*/ 	.byte	0x04, 0x17
        /*003a*/ 	.short	(.L_509 - .L_508)
.L_508:
        /*003c*/ 	.word	0x00000000
        /*0040*/ 	.short	0x0005
        /*0042*/ 	.short	0x0028
        /*0044*/ 	.byte	0x00, 0xf5, 0x21, 0x00


	//----- nvinfo : EIATTR_KPARAM_INFO
	.align		4
.L_509:
        /*0048*/ 	.byte	0x04, 0x17
        /*004a*/ 	.short	(.L_511 - .L_510)
.L_510:
        /*004c*/ 	.word	0x00000000
        /*0050*/ 	.short	0x0004
        /*0052*/ 	.short	0x0020
        /*0054*/ 	.byte	0x00, 0xf5, 0x21, 0x00


	//----- nvinfo : EIATTR_KPARAM_INFO
	.align		4
.L_511:
        /*0058*/ 	.byte	0x04, 0x17
        /*005a*/ 	.short	(.L_513 - .L_512)
.L_512:
        /*005c*/ 	.word	0x00000000
        /*0060*/ 	.short	0x0003
        /*0062*/ 	.short	0x0018
        /*0064*/ 	.byte	0x00, 0xf5, 0x21, 0x00


	//----- nvinfo : EIATTR_KPARAM_INFO
	.align		4
.L_513:
        /*0068*/ 	.byte	0x04, 0x17
        /*006a*/ 	.short	(.L_515 - .L_514)
.L_514:
        /*006c*/ 	.word	0x00000000
        /*0070*/ 	.short	0x0002
        /*0072*/ 	.short	0x0010
        /*0074*/ 	.byte	0x00, 0xf5, 0x21, 0x00


	//----- nvinfo : EIATTR_KPARAM_INFO
	.align		4
.L_515:
        /*0078*/ 	.byte	0x04, 0x17
        /*007a*/ 	.short	(.L_517 - .L_516)
.L_516:
        /*007c*/ 	.word	0x00000000
        /*0080*/ 	.short	0x0001
        /*0082*/ 	.short	0x0008
        /*0084*/ 	.byte	0x00, 0xf5, 0x21, 0x00


	//----- nvinfo : EIATTR_KPARAM_INFO
	.align		4
.L_517:
        /*0088*/ 	.byte	0x04, 0x17
        /*008a*/ 	.short	(.L_519 - .L_518)
.L_518:
        /*008c*/ 	.word	0x00000000
        /*0090*/ 	.short	0x0000
        /*0092*/ 	.short	0x0000
        /*0094*/ 	.byte	0x00, 0xf5, 0x21, 0x00


	//----- nvinfo : EIATTR_SPARSE_MMA_MASK
	.align		4
.L_519:
        /*0098*/ 	.byte	0x03, 0x50
        /*009a*/ 	.short	0x0000


	//----- nvinfo : EIATTR_MAXREG_COUNT
	.align		4
        /*009c*/ 	.byte	0x03, 0x1b
        /*009e*/ 	.short	0x00ff


	//----- nvinfo : EIATTR_NUM_BARRIERS
	.align		4
        /*00a0*/ 	.byte	0x02, 0x4c
        /*00a2*/ 	.byte	0x01
	.zero		1


	//----- nvinfo : EIATTR_MERCURY_ISA_VERSION
	.align		4
        /*00a4*/ 	.byte	0x03, 0x5f
        /*00a6*/ 	.short	0x0101


	//----- nvinfo : EIATTR_VRC_CTA_INIT_COUNT
	.align		4
        /*00a8*/ 	.byte	0x02, 0x4a
	.zero		1
	.zero		1


	//----- nvinfo : EIATTR_EXIT_INSTR_OFFSETS
	.align		4
        /*00ac*/ 	.byte	0x04, 0x1c
        /*00ae*/ 	.short	(.L_521 - .L_520)


	//   ....[0]....
.L_520:
        /*00b0*/ 	.word	0x00000090


	//   ....[1]....
        /*00b4*/ 	.word	0x0000d510


	//----- nvinfo : EIATTR_CRS_STACK_SIZE
	.align		4
.L_521:
        /*00b8*/ 	.byte	0x04, 0x1e
        /*00ba*/ 	.short	(.L_523 - .L_522)
.L_522:
        /*00bc*/ 	.word	0x00000000


	//----- nvinfo : EIATTR_CBANK_PARAM_SIZE
	.align		4
.L_523:
        /*00c0*/ 	.byte	0x03, 0x19
        /*00c2*/ 	.short	0x003c


	//----- nvinfo : EIATTR_PARAM_CBANK
	.align		4
        /*00c4*/ 	.byte	0x04, 0x0a
        /*00c6*/ 	.short	(.L_525 - .L_524)
	.align		4
.L_524:
        /*00c8*/ 	.word	index@(.nv.constant0._Z10knn_kernelILi16ELi32EEvPKfS1_S1_S1_PlPfiii)
        /*00cc*/ 	.short	0x0380
        /*00ce*/ 	.short	0x003c


	//----- nvinfo : EIATTR_SW_WAR
	.align		4
.L_525:
        /*00d0*/ 	.byte	0x04, 0x36
        /*00d2*/ 	.short	(.L_527 - .L_526)
.L_526:
        /*00d4*/ 	.word	0x00000008
.L_527:


//--------------------- .nv.info._Z10knn_kernelILi16ELi16EEvPKfS1_S1_S1_PlPfiii --------------------------
	.section	.nv.info._Z10knn_kernelILi16ELi16EEvPKfS1_S1_S1_PlPfiii,"",@"SHT_CUDA_INFO"
	.sectionflags	@""
	.align	4


	//----- nvinfo : EIATTR_CUDA_API_VERSION
	.align		4
        /*0000*/ 	.byte	0x04, 0x37
        /*0002*/ 	.short	(.L_529 - .L_528)
.L_528:
        /*0004*/ 	.word	0x00000082


	//----- nvinfo : EIATTR_KPARAM_INFO
	.align		4
.L_529:
        /*0008*/ 	.byte	0x04, 0x17
        /*000a*/ 	.short	(.L_531 - .L_530)
.L_530:
        /*000c*/ 	.word	0x00000000
        /*0010*/ 	.short	0x0008
        /*0012*/ 	.short	0x0038
        /*0014*/ 	.byte	0x00, 0xf0, 0x11, 0x00


	//----- nvinfo : EIATTR_KPARAM_INFO
	.align		4
.L_531:
        /*0018*/ 	.byte	0x04, 0x17
        /*001a*/ 	.short	(.L_533 - .L_532)
.L_532:
        /*001c*/ 	.word	0x00000000
        /*0020*/ 	.short	0x0007
        /*0022*/ 	.short	0x0034
        /*0024*/ 	.byte	0x00, 0xf0, 0x11, 0x00


	//----- nvinfo : EIATTR_KPARAM_INFO
	.align		4
.L_533:
        /*0028*/ 	.byte	0x04, 0x17
        /*002a*/ 	.short	(.L_535 - .L_534)
.L_534:
        /*002c*/ 	.word	0x00000000
        /*0030*/ 	.short	0x0006
        /*0032*/ 	.short	0x0030
        /*0034*/ 	.byte	0x00, 0xf0, 0x11, 0x00


	//----- nvinfo : EIATTR_KPARAM_INFO
	.align		4
.L_535:
        /*0038*/ 	.byte	0x04, 0x17
        /*003a*/ 	.short	(.L_537 - .L_536)
.L_536:
        /*003c*/ 	.word	0x00000000
        /*0040*/ 	.short	0x0005
        /*0042*/ 	.short	0x0028
        /*0044*/ 	.byte	0x00, 0xf5, 0x21, 0x00


	//----- nvinfo : EIATTR_KPARAM_INFO
	.align		4
.L_537:
        /*0048*/ 	.byte	0x04, 0x17
        /*004a*/ 	.short	(.L_539 - .L_538)
.L_538:
        /*004c*/ 	.word	0x00000000
        /*0050*/ 	.short	0x0004
        /*0052*/ 	.short	0x0020
        /*0054*/ 	.byte	0x00, 0xf5, 0x21, 0x00


	//----- nvinfo : EIATTR_KPARAM_INFO
	.align		4
.L_539:
        /*0058*/ 	.byte	0x04, 0x17
        /*005a*/ 	.short	(.L_541 - .L_540)
.L_540:
        /*005c*/ 	.word	0x00000000
        /*0060*/ 	.short	0x0003
        /*0062*/ 	.short	0x0018
        /*0064*/ 	.byte	0x00, 0xf5, 0x21, 0x00


	//----- nvinfo : EIATTR_KPARAM_INFO
	.align		4
.L_541:
        /*0068*/ 	.byte	0x04, 0x17
        /*006a*/ 	.short	(.L_543 - .L_542)
.L_542:
        /*006c*/ 	.word	0x00000000
        /*0070*/ 	.short	0x0002
        /*0072*/ 	.short	0x0010
        /*0074*/ 	.byte	0x00, 0xf5, 0x21, 0x00


	//----- nvinfo : EIATTR_KPARAM_INFO
	.align		4
.L_543:
        /*0078*/ 	.byte	0x04, 0x17
        /*007a*/ 	.short	(.L_545 - .L_544)
.L_544:
        /*007c*/ 	.word	0x00000000
        /*0080*/ 	.short	0x0001
        /*0082*/ 	.short	0x0008
        /*0084*/ 	.byte	0x00, 0xf5, 0x21, 0x00


	//----- nvinfo : EIATTR_KPARAM_INFO
	.align		4
.L_545:
        /*0088*/ 	.byte	0x04, 0x17
        /*008a*/ 	.short	(.L_547 - .L_546)
.L_546:
        /*008c*/ 	.word	0x00000000
        /*0090*/ 	.short	0x0000
        /*0092*/ 	.short	0x0000
        /*0094*/ 	.byte	0x00, 0xf5, 0x21, 0x00


	//----- nvinfo : EIATTR_SPARSE_MMA_MASK
	.align		4
.L_547:
        /*0098*/ 	.byte	0x03, 0x50
        /*009a*/ 	.short	0x0000


	//----- nvinfo : EIATTR_MAXREG_COUNT
	.align		4
        /*009c*/ 	.byte	0x03, 0x1b
        /*009e*/ 	.short	0x00ff


	//----- nvinfo : EIATTR_NUM_BARRIERS
	.align		4
        /*00a0*/ 	.byte	0x02, 0x4c
        /*00a2*/ 	.byte	0x01
	.zero		1


	//----- nvinfo : EIATTR_MERCURY_ISA_VERSION
	.align		4
        /*00a4*/ 	.byte	0x03, 0x5f
        /*00a6*/ 	.short	0x0101


	//----- nvinfo : EIATTR_VRC_CTA_INIT_COUNT
	.align		4
        /*00a8*/ 	.byte	0x02, 0x4a
	.zero		1
	.zero		1


	//----- nvinfo : EIATTR_EXIT_INSTR_OFFSETS
	.align		4
        /*00ac*/ 	.byte	0x04, 0x1c
        /*00ae*/ 	.short	(.L_549 - .L_548)


	//   ....[0]....
.L_548:
        /*00b0*/ 	.word	0x00000090


	//   ....[1]....
        /*00b4*/ 	.word	0x0000d010


	//----- nvinfo : EIATTR_CRS_STACK_SIZE
	.align		4
.L_549:
        /*00b8*/ 	.byte	0x04, 0x1e
        /*00ba*/ 	.short	(.L_551 - .L_550)
.L_550:
        /*00bc*/ 	.word	0x00000000


	//----- nvinfo : EIATTR_CBANK_PARAM_SIZE
	.align		4
.L_551:
        /*00c0*/ 	.byte	0x03, 0x19
        /*00c2*/ 	.short	0x003c


	//----- nvinfo : EIATTR_PARAM_CBANK
	.align		4
        /*00c4*/ 	.byte	0x04, 0x0a
        /*00c6*/ 	.short	(.L_553 - .L_552)
	.align		4
.L_552:
        /*00c8*/ 	.word	index@(.nv.constant0._Z10knn_kernelILi16ELi16EEvPKfS1_S1_S1_PlPfiii)
        /*00cc*/ 	.short	0x0380
        /*00ce*/ 	.short	0x003c


	//----- nvinfo : EIATTR_SW_WAR
	.align		4
.L_553:
        /*00d0*/ 	.byte	0x04, 0x36
        /*00d2*/ 	.short	(.L_555 - .L_554)
.L_554:
        /*00d4*/ 	.word	0x00000008
.L_555:


//--------------------- .nv.info._Z16ball_dist_kernelPKfS0_S0_S0_Pfiiii --------------------------
	.section	.nv.info._Z16ball_dist_kernelPKfS0_S0_S0_Pfiiii,"",@"SHT_CUDA_INFO"
	.sectionflags	@""
	.align	4


	//----- nvinfo : EIATTR_CUDA_API_VERSION
	.align		4
        /*0000*/ 	.byte	0x04, 0x37
        /*0002*/ 	.short	(.L_557 - .L_556)
.L_556:
        /*0004*/ 	.word	0x00000082


	//----- nvinfo : EIATTR_KPARAM_INFO
	.align		4
.L_557:
        /*0008*/ 	.byte	0x04, 0x17
        /*000a*/ 	.short	(.L_559 - .L_558)
.L_558:
        /*000c*/ 	.word	0x00000000
        /*0010*/ 	.short	0x0008
        /*0012*/ 	.short	0x0034
        /*0014*/ 	.byte	0x00, 0xf0, 0x11, 0x00


	//----- nvinfo : EIATTR_KPARAM_INFO
	.align		4
.L_559:
        /*0018*/ 	.byte	0x04, 0x17
        /*001a*/ 	.short	(.L_561 - .L_560)
.L_560:
        /*001c*/ 	.word	0x00000000
        /*0020*/ 	.short	0x0007
        /*0022*/ 	.short	0x0030
        /*0024*/ 	.byte	0x00, 0xf0, 0x11, 0x00


	//----- nvinfo : EIATTR_KPARAM_INFO
	.align		4
.L_561:
        /*0028*/ 	.byte	0x04, 0x17
        /*002a*/ 	.short	(.L_563 - .L_562)
.L_562:
        /*002c*/ 	.word	0x00000000
        /*0030*/ 	.short	0x0006
        /*0032*/ 	.short	0x002c
        /*0034*/ 	.byte	0x00, 0xf0, 0x11, 0x00


	//----- nvinfo : EIATTR_KPARAM_INFO
	.align		4
.L_563:
        /*0038*/ 	.byte	0x04, 0x17
        /*003a*/ 	.short	(.L_565 - .L_564)
.L_564:
        /*003c*/ 	.word	0x00000000
        /*0040*/ 	.short	0x0005
        /*0042*/ 	.short	0x0028
        /*0044*/ 	.byte	0x00, 0xf0, 0x11, 0x00


	//----- nvinfo : EIATTR_KPARAM_INFO
	.align		4
.L_565:
        /*0048*/ 	.byte	0x04, 0x17
        /*004a*/ 	.short	(.L_567 - .L_566)
.L_566:
        /*004c*/ 	.word	0x00000000
        /*0050*/ 	.short	0x0004
        /*0052*/ 	.short	0x0020
        /*0054*/ 	.byte	0x00, 0xf5, 0x21, 0x00


	//----- nvinfo : EIATTR_KPARAM_INFO
	.align		4
.L_567:
        /*0058*/ 	.byte	0x04, 0x17
        /*005a*/ 	.short	(.L_569 - .L_568)
.L_568:
        /*005c*/ 	.word	0x00000000
        /*0060*/ 	.short	0x0003
        /*0062*/ 	.short	0x0018
        /*0064*/ 	.byte	0x00, 0xf5, 0x21, 0x00


	//----- nvinfo : EIATTR_KPARAM_INFO
	.align		4
.L_569:
        /*0068*/ 	.byte	0x04, 0x17
        /*006a*/ 	.short	(.L_571 - .L_570)
.L_570:
        /*006c*/ 	.word	0x00000000
        /*0070*/ 	.short	0x0002
        /*0072*/ 	.short	0x0010
        /*0074*/ 	.byte	0x00, 0xf5, 0x21, 0x00


	//----- nvinfo : EIATTR_KPARAM_INFO
	.align		4
.L_571:
        /*0078*/ 	.byte	0x04, 0x17
        /*007a*/ 	.short	(.L_573 - .L_572)
.L_572:
        /*007c*/ 	.word	0x00000000
        /*0080*/ 	.short	0x0001
        /*0082*/ 	.short	0x0008
        /*0084*/ 	.byte	0x00, 0xf5, 0x21, 0x00


	//----- nvinfo : EIATTR_KPARAM_INFO
	.align		4
.L_573:
        /*0088*/ 	.byte	0x04, 0x17
        /*008a*/ 	.short	(.L_575 - .L_574)
.L_574:
        /*008c*/ 	.word	0x00000000
        /*0090*/ 	.short	0x0000
        /*0092*/ 	.short	0x0000
        /*0094*/ 	.byte	0x00, 0xf5, 0x21, 0x00


	//----- nvinfo : EIATTR_SPARSE_MMA_MASK
	.align		4
.L_575:
        /*0098*/ 	.byte	0x03, 0x50
        /*009a*/ 	.short	0x0000


	//----- nvinfo : EIATTR_MAXREG_COUNT
	.align		4
        /*009c*/ 	.byte	0x03, 0x1b
        /*009e*/ 	.short	0x00ff


	//----- nvinfo : EIATTR_MERCURY_ISA_VERSION
	.align		4
        /*00a0*/ 	.byte	0x03, 0x5f
        /*00a2*/ 	.short	0x0101


	//----- nvinfo : EIATTR_VRC_CTA_INIT_COUNT
	.align		4
        /*00a4*/ 	.byte	0x02, 0x4a
	.zero		1
	.zero		1


	//----- nvinfo : EIATTR_EXIT_INSTR_OFFSETS
	.align		4
        /*00a8*/ 	.byte	0x04, 0x1c
        /*00aa*/ 	.short	(.L_577 - .L_576)


	//   ....[0]....
.L_576:
        /*00ac*/ 	.word	0x000000e0


	//   ....[1]....
        /*00b0*/ 	.word	0x00000a50


	//   ....[2]....
        /*00b4*/ 	.word	0x00000ab0


	//----- nvinfo : EIATTR_CRS_STACK_SIZE
	.align		4
.L_577:
        /*00b8*/ 	.byte	0x04, 0x1e
        /*00ba*/ 	.short	(.L_579 - .L_578)
.L_578:
        /*00bc*/ 	.word	0x00000000


	//----- nvinfo : EIATTR_CBANK_PARAM_SIZE
	.align		4
.L_579:
        /*00c0*/ 	.byte	0x03, 0x19
        /*00c2*/ 	.short	0x0038


	//----- nvinfo : EIATTR_PARAM_CBANK
	.align		4
        /*00c4*/ 	.byte	0x04, 0x0a
        /*00c6*/ 	.short	(.L_581 - .L_580)
	.align		4
.L_580:
        /*00c8*/ 	.word	index@(.nv.constant0._Z16ball_dist_kernelPKfS0_S0_S0_Pfiiii)
        /*00cc*/ 	.short	0x0380
        /*00ce*/ 	.short	0x0038


	//----- nvinfo : EIATTR_SW_WAR
	.align		4
.L_581:
        /*00d0*/ 	.byte	0x04, 0x36
        /*00d2*/ 	.short	(.L_583 - .L_582)
.L_582:
        /*00d4*/ 	.word	0x00000008
.L_583:


//--------------------- .nv.callgraph             --------------------------
	.section	.nv.callgraph,"",@"SHT_CUDA_CALLGRAPH"
	.align	4
	.sectionentsize	8
	.align		4
        /*0000*/ 	.word	0x00000000
	.align		4
        /*0004*/ 	.word	0xffffffff
	.align		4
        /*0008*/ 	.word	0x00000000
	.align		4
        /*000c*/ 	.word	0xfffffffe
	.align		4
        /*0010*/ 	.word	0x00000000
	.align		4
        /*0014*/ 	.word	0xfffffffd
	.align		4
        /*0018*/ 	.word	0x00000000
	.align		4
        /*001c*/ 	.word	0xfffffffc


//--------------------- .nv.constant3             --------------------------
	.section	.nv.constant3,"a",@progbits
	.align	4
.nv.constant3:
	.type		d_radius2,@object
	.size		d_radius2,(LOG_TABLE - d_radius2)
d_radius2:
	.zero		4
	.type		LOG_TABLE,@object
	.size		LOG_TABLE,(.L_1 - LOG_TABLE)
LOG_TABLE:
        /* <DEDUP_REMOVED lines=8> */
.L_1:


//--------------------- .text._Z25dynamic_graph_topk_kernelILi32EEviiiPKfPKlPlPf --------------------------
	.section	.text._Z25dynamic_graph_topk_kernelILi32EEviiiPKfPKlPlPf,"ax",@progbits
	.align	128
        .global         _Z25dynamic_graph_topk_kernelILi32EEviiiPKfPKlPlPf
        .type           _Z25dynamic_graph_topk_kernelILi32EEviiiPKfPKlPlPf,@function
        .size           _Z25dynamic_graph_topk_kernelILi32EEviiiPKfPKlPlPf,(.L_x_845 - _Z25dynamic_graph_topk_kernelILi32EEviiiPKfPKlPlPf)
        .other          _Z25dynamic_graph_topk_kernelILi32EEviiiPKfPKlPlPf,@"STO_CUDA_ENTRY STV_DEFAULT"
_Z25dynamic_graph_topk_kernelILi32EEviiiPKfPKlPlPf:
.text._Z25dynamic_graph_topk_kernelILi32EEviiiPKfPKlPlPf:
[----:B------:R-:W-:Y:S01]  /*0000*/  LDC R1, c[0x0][0x37c] ;  /* 0x0000df00ff017b82 */ /* 0x000fe20000000800 */
[----:B------:R-:W0:Y:S07]  /*0010*/  S2R R3, SR_TID.X ;  /* 0x0000000000037919 */ /* 0x000e2e0000002100 */
[----:B------:R-:W0:Y:S08]  /*0020*/  S2UR UR4, SR_CTAID.X ;  /* 0x00000000000479c3 */ /* 0x000e300000002500 */
[----:B------:R-:W0:Y:S08]  /*0030*/  LDC R0, c[0x0][0x360] ;  /* 0x0000d800ff007b82 */ /* 0x000e300000000800 */
[----:B------:R-:W1:Y:S08]  /*0040*/  LDC R5, c[0x0][0x388] ;  /* 0x0000e200ff057b82 */ /* 0x000e700000000800 */
[----:B------:R-:W2:Y:S08]  /*0050*/  S2UR UR10, SR_CTAID.Y ;  /* 0x00000000000a79c3 */ /* 0x000eb00000002600 */
[----:B------:R-:W2:Y:S01]  /*0060*/  LDC R2, c[0x0][0x380] ;  /* 0x0000e000ff027b82 */ /* 0x000ea20000000800 */
[----:B0-----:R-:W-:-:S05]  /*0070*/  IMAD R0, R0, UR4, R3 ;  /* 0x0000000400007c24 */ /* 0x001fca000f8e0203 */
[----:B-1----:R-:W-:-:S04]  /*0080*/  ISETP.GE.AND P0, PT, R0, R5, PT ;  /* 0x000000050000720c */ /* 0x002fc80003f06270 */
[----:B--2---:R-:W-:-:S13]  /*0090*/  ISETP.LE.OR P0, PT, R2, UR10, P0 ;  /* 0x0000000a02007c0c */ /* 0x004fda0008703670 */
[----:B------:R-:W-:Y:S05]  /*00a0*/  @P0 EXIT ;  /* 0x000000000000094d */ /* 0x000fea0003800000 */
[----:B------:R-:W0:Y:S01]  /*00b0*/  LDCU.64 UR4, c[0x0][0x398] ;  /* 0x00007300ff0477ac */ /* 0x000e220008000a00 */
[----:B------:R-:W-:Y:S01]  /*00c0*/  IMAD R5, R5, UR10, RZ ;  /* 0x0000000a05057c24 */ /* 0x000fe2000f8e02ff */
[----:B------:R-:W-:Y:S01]  /*00d0*/  SHF.R.S32.HI R2, RZ, 0x1f, R0 ;  /* 0x0000001fff027819 */ /* 0x000fe20000011400 */
[----:B------:R-:W1:Y:S03]  /*00e0*/  LDCU.64 UR8, c[0x0][0x358] ;  /* 0x00006b00ff0877ac */ /* 0x000e660008000a00 */
[----:B------:R-:W-:Y:S01]  /*00f0*/  IADD3 R3, P0, PT, R0, R5, RZ ;  /* 0x0000000500037210 */ /* 0x000fe20007f1e0ff */
[----:B------:R-:W2:Y:S03]  /*0100*/  LDCU UR11, c[0x0][0x384] ;  /* 0x00007080ff0b77ac */ /* 0x000ea60008000800 */
[----:B------:R-:W-:-:S02]  /*0110*/  LEA.HI.X.SX32 R4, R5, R2, 0x1, P0 ;  /* 0x0000000205047211 */ /* 0x000fc400000f0eff */
[----:B0-----:R-:W-:-:S04]  /*0120*/  LEA R2, P0, R3, UR4, 0x3 ;  /* 0x0000000403027c11 */ /* 0x001fc8000f8018ff */
[----:B------:R-:W-:-:S05]  /*0130*/  LEA.HI.X R3, R3, UR5, R4, 0x3, P0 ;  /* 0x0000000503037c11 */ /* 0x000fca00080f1c04 */
[----:B-1----:R-:W3:Y:S01]  /*0140*/  LDG.E.CONSTANT R17, desc[UR8][R2.64] ;  /* 0x0000000802117981 */ /* 0x002ee2000c1e9900 */
[----:B--2---:R-:W-:Y:S01]  /*0150*/  UISETP.GE.AND UP0, UPT, UR11, 0x1, UPT ;  /* 0x000000010b00788c */ /* 0x004fe2000bf06270 */
[----:B------:R-:W-:Y:S02]  /*0160*/  IMAD.IADD R11, R0, 0x1, R5 ;  /* 0x00000001000b7824 */ /* 0x000fe400078e0205 */
[----:B------:R-:W-:Y:S02]  /*0170*/  HFMA2 R116, -RZ, RZ, 4.4765625, 0 ;  /* 0x447a0000ff747431 */ /* 0x000fe400000001ff */
[----:B------:R-:W-:Y:S02]  /*0180*/  IMAD.MOV.U32 R15, RZ, RZ, 0x447a0000 ;  /* 0x447a0000ff0f7424 */ /* 0x000fe400078e00ff */
[----:B------:R-:W-:Y:S02]  /*0190*/  HFMA2 R118, -RZ, RZ, 4.4765625, 0 ;  /* 0x447a0000ff767431 */ /* 0x000fe400000001ff */
[----:B------:R-:W-:-:S02]  /*01a0*/  IMAD.MOV.U32 R16, RZ, RZ, 0x447a0000 ;  /* 0x447a0000ff107424 */ /* 0x000fc400078e00ff */
[----:B------:R-:W-:Y:S02]  /*01b0*/  HFMA2 R130, -RZ, RZ, 4.4765625, 0 ;  /* 0x447a0000ff827431 */ /* 0x000fe400000001ff */
[----:B------:R-:W-:Y:S02]  /*01c0*/  IMAD.MOV.U32 R106, RZ, RZ, 0x447a0000 ;  /* 0x447a0000ff6a7424 */ /* 0x000fe400078e00ff */
[----:B------:R-:W-:Y:S01]  /*01d0*/  HFMA2 R142, -RZ, RZ, 4.4765625, 0 ;  /* 0x447a0000ff8e7431 */ /* 0x000fe200000001ff */
[----:B------:R-:W-:Y:S01]  /*01e0*/  MOV R22, 0x447a0000 ;  /* 0x447a000000167802 */ /* 0x000fe20000000f00 */
[----:B------:R-:W-:Y:S02]  /*01f0*/  HFMA2 R154, -RZ, RZ, 4.4765625, 0 ;  /* 0x447a0000ff9a7431 */ /* 0x000fe400000001ff */
[----:B------:R-:W-:Y:S02]  /*0200*/  IMAD.MOV.U32 R110, RZ, RZ, 0x447a0000 ;  /* 0x447a0000ff6e7424 */ /* 0x000fe400078e00ff */
[----:B------:R-:W-:-:S02]  /*0210*/  HFMA2 R13, -RZ, RZ, 4.4765625, 0 ;  /* 0x447a0000ff0d7431 */ /* 0x000fc400000001ff */
[----:B------:R-:W-:Y:S01]  /*0220*/  IMAD.MOV.U32 R114, RZ, RZ, 0x447a0000 ;  /* 0x447a0000ff727424 */ /* 0x000fe200078e00ff */
[----:B------:R-:W-:Y:S01]  /*0230*/  MOV R124, 0x447a0000 ;  /* 0x447a0000007c7802 */ /* 0x000fe20000000f00 */
[----:B------:R-:W-:Y:S01]  /*0240*/  IMAD.MOV.U32 R120, RZ, RZ, 0x447a0000 ;  /* 0x447a0000ff787424 */ /* 0x000fe200078e00ff */
[----:B------:R-:W-:Y:S01]  /*0250*/  MOV R136, 0x447a0000 ;  /* 0x447a000000887802 */ /* 0x000fe20000000f00 */
[----:B------:R-:W-:Y:S01]  /*0260*/  IMAD.MOV.U32 R122, RZ, RZ, 0x447a0000 ;  /* 0x447a0000ff7a7424 */ /* 0x000fe200078e00ff */
[----:B------:R-:W-:Y:S01]  /*0270*/  MOV R148, 0x447a0000 ;  /* 0x447a000000947802 */ /* 0x000fe20000000f00 */
[----:B------:R-:W-:Y:S01]  /*0280*/  IMAD.MOV.U32 R126, RZ, RZ, 0x447a0000 ;  /* 0x447a0000ff7e7424 */ /* 0x000fe200078e00ff */
[----:B------:R-:W-:Y:S01]  /*0290*/  MOV R160, 0x447a0000 ;  /* 0x447a000000a07802 */ /* 0x000fe20000000f00 */
[----:B------:R-:W-:Y:S02]  /*02a0*/  IMAD.MOV.U32 R128, RZ, RZ, 0x447a0000 ;  /* 0x447a0000ff807424 */ /* 0x000fe400078e00ff */
[----:B------:R-:W-:-:S02]  /*02b0*/  IMAD.MOV.U32 R132, RZ, RZ, 0x447a0000 ;  /* 0x447a0000ff847424 */ /* 0x000fc400078e00ff */
[----:B------:R-:W-:Y:S02]  /*02c0*/  IMAD.MOV.U32 R134, RZ, RZ, 0x447a0000 ;  /* 0x447a0000ff867424 */ /* 0x000fe400078e00ff */
[----:B------:R-:W-:Y:S02]  /*02d0*/  IMAD.MOV.U32 R138, RZ, RZ, 0x447a0000 ;  /* 0x447a0000ff8a7424 */ /* 0x000fe400078e00ff */
[----:B------:R-:W-:Y:S02]  /*02e0*/  IMAD.MOV.U32 R140, RZ, RZ, 0x447a0000 ;  /* 0x447a0000ff8c7424 */ /* 0x000fe400078e00ff */
[----:B------:R-:W-:Y:S02]  /*02f0*/  IMAD.MOV.U32 R144, RZ, RZ, 0x447a0000 ;  /* 0x447a0000ff907424 */ /* 0x000fe400078e00ff */
[----:B------:R-:W-:Y:S02]  /*0300*/  IMAD.MOV.U32 R146, RZ, RZ, 0x447a0000 ;  /* 0x447a0000ff927424 */ /* 0x000fe400078e00ff */
[----:B------:R-:W-:-:S02]  /*0310*/  IMAD.MOV.U32 R150, RZ, RZ, 0x447a0000 ;  /* 0x447a0000ff967424 */ /* 0x000fc400078e00ff */
[----:B------:R-:W-:Y:S02]  /*0320*/  IMAD.MOV.U32 R152, RZ, RZ, 0x447a0000 ;  /* 0x447a0000ff987424 */ /* 0x000fe400078e00ff */
[----:B------:R-:W-:Y:S02]  /*0330*/  IMAD.MOV.U32 R156, RZ, RZ, 0x447a0000 ;  /* 0x447a0000ff9c7424 */ /* 0x000fe400078e00ff */
[----:B------:R-:W-:Y:S02]  /*0340*/  IMAD.MOV.U32 R158, RZ, RZ, 0x447a0000 ;  /* 0x447a0000ff9e7424 */ /* 0x000fe400078e00ff */
[----:B------:R-:W-:Y:S02]  /*0350*/  IMAD.MOV.U32 R162, RZ, RZ, 0x447a0000 ;  /* 0x447a0000ffa27424 */ /* 0x000fe400078e00ff */
[----:B------:R-:W-:Y:S02]  /*0360*/  IMAD.MOV.U32 R164, RZ, RZ, 0x447a0000 ;  /* 0x447a0000ffa47424 */ /* 0x000fe400078e00ff */
[----:B------:R-:W-:-:S02]  /*0370*/  IMAD.SHL.U32 R11, R11, 0x20, RZ ;  /* 0x000000200b0b7824 */ /* 0x000fc400078e00ff */
[--C-:B---3--:R-:W-:Y:S01]  /*0380*/  IMAD.MOV.U32 R14, RZ, RZ, R17.reuse ;  /* 0x000000ffff0e7224 */ /* 0x108fe200078e0011 */
[-C--:B------:R-:W-:Y:S01]  /*0390*/  MOV R166, R17.reuse ;  /* 0x0000001100a67202 */ /* 0x080fe20000000f00 */
[--C-:B------:R-:W-:Y:S01]  /*03a0*/  IMAD.MOV.U32 R12, RZ, RZ, R17.reuse ;  /* 0x000000ffff0c7224 */ /* 0x100fe200078e0011 */
        /* <DEDUP_REMOVED lines=18> */
[----:B------:R-:W-:Y:S01]  /*04d0*/  MOV R10, R17 ;  /* 0x00000011000a7202 */ /* 0x000fe20000000f00 */
[----:B------:R-:W-:-:S02]  /*04e0*/  IMAD.MOV.U32 R188, RZ, RZ, R17 ;  /* 0x000000ffffbc7224 */ /* 0x000fc400078e0011 */
[--C-:B------:R-:W-:Y:S02]  /*04f0*/  IMAD.MOV.U32 R190, RZ, RZ, R17.reuse ;  /* 0x000000ffffbe7224 */ /* 0x100fe400078e0011 */
[--C-:B------:R-:W-:Y:S02]  /*0500*/  IMAD.MOV.U32 R194, RZ, RZ, R17.reuse ;  /* 0x000000ffffc27224 */ /* 0x100fe400078e0011 */
[--C-:B------:R-:W-:Y:S02]  /*0510*/  IMAD.MOV.U32 R196, RZ, RZ, R17.reuse ;  /* 0x000000ffffc47224 */ /* 0x100fe400078e0011 */
[--C-:B------:R-:W-:Y:S02]  /*0520*/  IMAD.MOV.U32 R200, RZ, RZ, R17.reuse ;  /* 0x000000ffffc87224 */ /* 0x100fe400078e0011 */
[--C-:B------:R-:W-:Y:S02]  /*0530*/  IMAD.MOV.U32 R202, RZ, RZ, R17.reuse ;  /* 0x000000ffffca7224 */ /* 0x100fe400078e0011 */
[----:B------:R-:W-:-:S02]  /*0540*/  IMAD.MOV.U32 R206, RZ, RZ, R17 ;  /* 0x000000ffffce7224 */ /* 0x000fc400078e0011 */
[--C-:B------:R-:W-:Y:S02]  /*0550*/  IMAD.MOV.U32 R208, RZ, RZ, R17.reuse ;  /* 0x000000ffffd07224 */ /* 0x100fe400078e0011 */
[--C-:B------:R-:W-:Y:S02]  /*0560*/  IMAD.MOV.U32 R212, RZ, RZ, R17.reuse ;  /* 0x000000ffffd47224 */ /* 0x100fe400078e0011 */
[----:B------:R-:W-:Y:S01]  /*0570*/  IMAD.MOV.U32 R214, RZ, RZ, R17 ;  /* 0x000000ffffd67224 */ /* 0x000fe200078e0011 */
[----:B------:R-:W-:Y:S06]  /*0580*/  BRA.U !UP0, `(.L_x_0) ;  /* 0x0000087d08087547 */ /* 0x000fec000b800000 */
[----:B------:R-:W0:Y:S01]  /*0590*/  LDCU.64 UR4, c[0x0][0x390] ;  /* 0x00007200ff0477ac */ /* 0x000e220008000a00 */
[----:B------:R-:W-:Y:S01]  /*05a0*/  IMAD.MOV.U32 R109, RZ, RZ, RZ ;  /* 0x000000ffff6d7224 */ /* 0x000fe200078e00ff */
[-C--:B------:R-:W-:Y:S01]  /*05b0*/  MOV R14, R17.reuse ;  /* 0x00000011000e7202 */ /* 0x080fe20000000f00 */
[----:B------:R-:W-:Y:S01]  /*05c0*/  IMAD.MOV.U32 R15, RZ, RZ, 0x447a0000 ;  /* 0x447a0000ff0f7424 */ /* 0x000fe200078e00ff */
[----:B------:R-:W-:Y:S01]  /*05d0*/  UIMAD UR7, UR10, UR11, URZ ;  /* 0x0000000b0a0772a4 */ /* 0x000fe2000f8e02ff */
[--C-:B------:R-:W-:Y:S01]  /*05e0*/  IMAD.MOV.U32 R166, RZ, RZ, R17.reuse ;  /* 0x000000ffffa67224 */ /* 0x100fe200078e0011 */
[-C--:B------:R-:W-:Y:S01]  /*05f0*/  MOV R104, R17.reuse ;  /* 0x0000001100687202 */ /* 0x080fe20000000f00 */
[--C-:B------:R-:W-:Y:S01]  /*0600*/  IMAD.MOV.U32 R12, RZ, RZ, R17.reuse ;  /* 0x000000ffff0c7224 */ /* 0x100fe200078e0011 */
[----:B------:R-:W-:Y:S01]  /*0610*/  UIMAD UR7, UR7, UR11, URZ ;  /* 0x0000000b070772a4 */ /* 0x000fe2000f8e02ff */
        /* <DEDUP_REMOVED lines=9> */
[----:B0-----:R-:W-:Y:S01]  /*06b0*/  UIMAD.WIDE UR4, UR7, 0x4, UR4 ;  /* 0x00000004070478a5 */ /* 0x001fe2000f8e0204 */
        /* <DEDUP_REMOVED lines=10> */
[--C-:B------:R-:W-:Y:S01]  /*0760*/  IMAD.MOV.U32 R192, RZ, RZ, R17.reuse ;  /* 0x000000ffffc07224 */ /* 0x100fe200078e0011 */
[----:B------:R-:W-:Y:S01]  /*0770*/  MOV R113, RZ ;  /* 0x000000ff00717202 */ /* 0x000fe20000000f00 */
        /* <DEDUP_REMOVED lines=14> */
[----:B------:R-:W-:Y:S01]  /*0860*/  IMAD.MOV.U32 R10, RZ, RZ, R17 ;  /* 0x000000ffff0a7224 */ /* 0x000fe200078e0011 */
[----:B------:R-:W-:Y:S01]  /*0870*/  MOV R105, RZ ;  /* 0x000000ff00697202 */ /* 0x000fe20000000f00 */
[----:B------:R-:W-:Y:S01]  /*0880*/  IMAD.MOV.U32 R111, RZ, RZ, RZ ;  /* 0x000000ffff6f7224 */ /* 0x000fe200078e00ff */
[----:B------:R-:W-:Y:S01]  /*0890*/  CS2R R8, SRZ ;  /* 0x0000000000087805 */ /* 0x000fe2000001ff00 */
[----:B------:R-:W-:Y:S01]  /*08a0*/  IMAD.MOV.U32 R115, RZ, RZ, RZ ;  /* 0x000000ffff737224 */ /* 0x000fe200078e00ff */
[----:B------:R-:W-:Y:S01]  /*08b0*/  MOV R159, RZ ;  /* 0x000000ff009f7202 */ /* 0x000fe20000000f00 */
[----:B------:R-:W-:Y:S01]  /*08c0*/  IMAD.MOV.U32 R117, RZ, RZ, RZ ;  /* 0x000000ffff757224 */ /* 0x000fe200078e00ff */
[----:B------:R-:W0:Y:S01]  /*08d0*/  LDCU UR6, c[0x0][0x384] ;  /* 0x00007080ff0677ac */ /* 0x000e220008000800 */
[----:B------:R-:W-:-:S02]  /*08e0*/  IMAD.MOV.U32 R121, RZ, RZ, RZ ;  /* 0x000000ffff797224 */ /* 0x000fc400078e00ff */
[----:B------:R-:W-:Y:S02]  /*08f0*/  IMAD.MOV.U32 R123, RZ, RZ, RZ ;  /* 0x000000ffff7b7224 */ /* 0x000fe400078e00ff */
[----:B------:R-:W-:Y:S02]  /*0900*/  IMAD.MOV.U32 R127, RZ, RZ, RZ ;  /* 0x000000ffff7f7224 */ /* 0x000fe400078e00ff */
[----:B------:R-:W-:Y:S02]  /*0910*/  IMAD.MOV.U32 R129, RZ, RZ, RZ ;  /* 0x000000ffff817224 */ /* 0x000fe400078e00ff */
[----:B------:R-:W-:Y:S02]  /*0920*/  IMAD.MOV.U32 R133, RZ, RZ, RZ ;  /* 0x000000ffff857224 */ /* 0x000fe400078e00ff */
[----:B------:R-:W-:Y:S02]  /*0930*/  IMAD.MOV.U32 R135, RZ, RZ, RZ ;  /* 0x000000ffff877224 */ /* 0x000fe400078e00ff */
        /* <DEDUP_REMOVED lines=10> */
[----:B------:R-:W-:Y:S02]  /*09e0*/  IMAD R163, R17, UR11, RZ ;  /* 0x0000000b11a37c24 */ /* 0x000fe4000f8e02ff */
[----:B------:R-:W-:Y:S02]  /*09f0*/  IMAD.U32 R2, RZ, RZ, UR4 ;  /* 0x00000004ff027e24 */ /* 0x000fe4000f8e00ff */
[----:B0-----:R-:W-:-:S07]  /*0a00*/  IMAD.U32 R3, RZ, RZ, UR5 ;  /* 0x00000005ff037e24 */ /* 0x001fce000f8e00ff */
.L_x_63:
[----:B------:R-:W-:Y:S02]  /*0a10*/  USHF.R.S32.HI UR4, URZ, 0x1f, UR6 ;  /* 0x0000001fff047899 */ /* 0x000fe40008011406 */
[----:B------:R-:W-:-:S04]  /*0a20*/  IADD3 R5, P0, PT, R163, UR6, RZ ;  /* 0x00000006a3057c10 */ /* 0x000fc8000ff1e0ff */
[----:B------:R-:W-:Y:S02]  /*0a30*/  LEA.HI.X.SX32 R0, R163, UR4, 0x1, P0 ;  /* 0x00000004a3007c11 */ /* 0x000fe400080f0eff */
[----:B------:R-:W-:-:S04]  /*0a40*/  LEA R4, P0, R5, R2, 0x2 ;  /* 0x0000000205047211 */ /* 0x000fc800078010ff */
[----:B------:R-:W-:-:S05]  /*0a50*/  LEA.HI.X R5, R5, R3, R0, 0x2, P0 ;  /* 0x0000000305057211 */ /* 0x000fca00000f1400 */
[----:B------:R-:W2:Y:S01]  /*0a60*/  LDG.E.CONSTANT R4, desc[UR8][R4.64+-0x4] ;  /* 0xfffffc0804047981 */ /* 0x000ea2000c1e9900 */
[----:B------:R-:W-:Y:S01]  /*0a70*/  UIADD3 UR4, UPT, UPT, UR6, -0x1, URZ ;  /* 0xffffffff06047890 */ /* 0x000fe2000fffe0ff */
[----:B------:R-:W-:Y:S05]  /*0a80*/  BSSY.RECONVERGENT B0, `(.L_x_1) ;  /* 0x000876e000007945 */ /* 0x000fea0003800200 */
[----:B------:R-:W-:-:S04]  /*0a90*/  ISETP.NE.AND P0, PT, R17, UR4, PT ;  /* 0x0000000411007c0c */ /* 0x000fc8000bf05270 */
[----:B--2---:R-:W-:-:S13]  /*0aa0*/  FSETP.LT.OR P0, PT, R4, RZ, !P0 ;  /* 0x000000ff0400720b */ /* 0x004fda0004701400 */
[----:B------:R-:W-:Y:S05]  /*0ab0*/  @P0 BRA `(.L_x_2) ;  /* 0x0000087400a80947 */ /* 0x000fea0003800000 */
[----:B------:R-:W0:Y:S08]  /*0ac0*/  S2UR UR5, SR_CTAID.Y ;  /* 0x00000000000579c3 */ /* 0x000e300000002600 */
[----:B------:R-:W0:Y:S08]  /*0ad0*/  LDC R19, c[0x0][0x384] ;  /* 0x0000e100ff137b82 */ /* 0x000e300000000800 */
[----:B------:R-:W1:Y:S01]  /*0ae0*/  LDC.64 R2, c[0x0][0x390] ;  /* 0x0000e400ff027b82 */ /* 0x000e620000000a00 */
[----:B0-----:R-:W-:-:S02]  /*0af0*/  IMAD R0, R19, UR5, RZ ;  /* 0x0000000513007c24 */ /* 0x001fc4000f8e02ff */
[----:B------:R-:W-:Y:S02]  /*0b00*/  IMAD R27, R19, UR4, R14 ;  /* 0x00000004131b7c24 */ /* 0x000fe4000f8e020e */
[----:B------:R-:W-:-:S04]  /*0b10*/  IMAD R5, R0, R19, RZ ;  /* 0x0000001300057224 */ /* 0x000fc800078e02ff */
[----:B-1----:R-:W-:-:S04]  /*0b20*/  IMAD.WIDE R2, R5, 0x4, R2 ;  /* 0x0000000405027825 */ /* 0x002fc800078e0202 */
[----:B------:R-:W-:-:S06]  /*0b30*/  IMAD.WIDE R26, R27, 0x4, R2 ;  /* 0x000000041b1a7825 */ /* 0x000fcc00078e0202 */
[----:B------:R-:W2:Y:S01]  /*0b40*/  LDG.E.CONSTANT R26, desc[UR8][R26.64] ;  /* 0x000000081a1a7981 */ /* 0x000ea2000c1e9900 */
[----:B------:R-:W-:Y:S01]  /*0b50*/  HFMA2 R24, -RZ, RZ, 0, 2.384185791015625e-07 ;  /* 0x00000004ff187431 */ /* 0x000fe200000001ff */
[----:B------:R-:W-:Y:S01]  /*0b60*/  BSSY.RELIABLE B1, `(.L_x_3) ;  /* 0x0000142000017945 */ /* 0x000fe20003800100 */
[--C-:B------:R-:W-:Y:S01]  /*0b70*/  IMAD.MOV.U32 R6, RZ, RZ, R8.reuse ;  /* 0x000000ffff067224 */ /* 0x100fe200078e0008 */
[----:B------:R-:W-:Y:S01]  /*0b80*/  MOV R5, R14 ;  /* 0x0000000e00057202 */ /* 0x000fe20000000f00 */
[----:B------:R-:W-:Y:S02]  /*0b90*/  IMAD.MOV.U32 R4, RZ, RZ, R15 ;  /* 0x000000ffff047224 */ /* 0x000fe400078e000f */
[----:B------:R-:W-:Y:S02]  /*0ba0*/  IMAD.MOV.U32 R0, RZ, RZ, R8 ;  /* 0x000000ffff007224 */ /* 0x000fe400078e0008 */
[----:B------:R-:W-:-:S06]  /*0bb0*/  IMAD R21, R8, 0x4, R24 ;  /* 0x0000000408157824 */ /* 0x000fcc00078e0218 */
[----:B------:R-:W2:Y:S02]  /*0bc0*/  LDC R21, c[0x3][R21] ;  /* 0x00c0000015157b82 */ /* 0x000ea40000000800 */
[----:B--2---:R-:W-:-:S05]  /*0bd0*/  FMUL R7, R26, R21 ;  /* 0x000000151a077220 */ /* 0x004fca0000400000 */
[C---:B------:R-:W-:Y:S02]  /*0be0*/  FSETP.GT.AND P0, PT, R7.reuse, RZ, PT ;  /* 0x000000ff0700720b */ /* 0x040fe40003f04000 */
[----:B------:R-:W-:-:S13]  /*0bf0*/  FSETP.LT.AND P1, PT, R7, R116, PT ;  /* 0x000000740700720b */ /* 0x000fda0003f21000 */
[----:B------:R-:W-:Y:S05]  /*0c00*/  @P0 BRA P1, `(.L_x_4) ;  /* 0x0000001000dc0947 */ /* 0x000fea0000800000 */
[----:B------:R-:W-:-:S04]  /*0c10*/  IMAD R27, R19, UR4, R166 ;  /* 0x00000004131b7c24 */ /* 0x000fc8000f8e02a6 */
[----:B------:R-:W-:-:S06]  /*0c20*/  IMAD.WIDE R26, R27, 0x4, R2 ;  /* 0x000000041b1a7825 */ /* 0x000fcc00078e0202 */
[----:B------:R-:W2:Y:S01]  /*0c30*/  LDG.E.CONSTANT R26, desc[UR8][R26.64] ;  /* 0x000000081a1a7981 */ /* 0x000ea2000c1e9900 */
[----:B------:R-:W-:Y:S01]  /*0c40*/  LEA R21, R159, R24, 0x2 ;  /* 0x000000189f157211 */ /* 0x000fe200078e10ff */
[----:B------:R-:W-:-:S05]  /*0c50*/  IMAD.MOV.U32 R0, RZ, RZ, R159 ;  /* 0x000000ffff007224 */ /* 0x000fca00078e009f */
        /* <DEDUP_REMOVED lines=8> */
[----:B------:R-:W-:Y:S01]  /*0ce0*/  IMAD R21, R9, 0x4, R24 ;  /* 0x0000000409157824 */ /* 0x000fe200078e0218 */
[----:B------:R-:W-:-:S05]  /*0cf0*/  MOV R0, R9 ;  /* 0x0000000900007202 */ /* 0x000fca0000000f00 */
        /* <DEDUP_REMOVED lines=8> */
[----:B------:R-:W-:Y:S02]  /*0d80*/  IMAD R21, R103, 0x4, R24 ;  /* 0x0000000467157824 */ /* 0x000fe400078e0218 */
[----:B------:R-:W-:-:S04]  /*0d90*/  IMAD.MOV.U32 R0, RZ, RZ, R103 ;  /* 0x000000ffff007224 */ /* 0x000fc800078e0067 */
        /* <DEDUP_REMOVED lines=278> */
[----:B------:R-:W-:-:S04]  /*1f00*/  LEA R24, R109, R24, 0x2 ;  /* 0x000000186d187211 */ /* 0x000fc800078e10ff */
[----:B------:R-:W2:Y:S02]  /*1f10*/  LDC R7, c[0x3][R24] ;  /* 0x00c0000018077b82 */ /* 0x000ea40000000800 */
[----:B--2---:R-:W-:-:S05]  /*1f20*/  FMUL R7, R26, R7 ;  /* 0x000000071a077220 */ /* 0x004fca0000400000 */
[----:B------:R-:W-:-:S04]  /*1f30*/  FSETP.GT.AND P0, PT, R7, RZ, PT ;  /* 0x000000ff0700720b */ /* 0x000fc80003f04000 */
[----:B------:R-:W-:-:S13]  /*1f40*/  FSETP.GEU.OR P0, PT, R7, R116, !P0 ;  /* 0x000000740700720b */ /* 0x000fda000470e400 */
[----:B------:R-:W-:Y:S05]  /*1f50*/  @P0 BREAK.RELIABLE B1 ;  /* 0x0000000000010942 */ /* 0x000fea0003800100 */
[----:B------:R-:W-:Y:S05]  /*1f60*/  @P0 BRA `(.L_x_2) ;  /* 0x00000860007c0947 */ /* 0x000fea0003800000 */
[----:B------:R-:W-:-:S07]  /*1f70*/  IMAD.MOV.U32 R0, RZ, RZ, R109 ;  /* 0x000000ffff007224 */ /* 0x000fce00078e006d */
.L_x_4:
[----:B------:R-:W-:Y:S05]  /*1f80*/  BSYNC.RELIABLE B1 ;  /* 0x0000000000017941 */ /* 0x000fea0003800100 */
.L_x_3:
[----:B------:R-:W-:Y:S01]  /*1f90*/  FSETP.GT.AND P0, PT, R13, R164, PT ;  /* 0x000000a40d00720b */ /* 0x000fe20003f04000 */
[----:B------:R-:W-:Y:S01]  /*1fa0*/  IMAD.MOV.U32 R19, RZ, RZ, R164 ;  /* 0x000000ffff137224 */ /* 0x000fe200078e00a4 */
[----:B------:R-:W-:Y:S01]  /*1fb0*/  BSSY.RECONVERGENT B1, `(.L_x_5) ;  /* 0x000001e000017945 */ /* 0x000fe20003800200 */
[----:B------:R-:W-:Y:S01]  /*1fc0*/  IMAD.MOV.U32 R23, RZ, RZ, R109 ;  /* 0x000000ffff177224 */ /* 0x000fe200078e006d */
[----:B------:R-:W-:Y:S01]  /*1fd0*/  MOV R21, R214 ;  /* 0x000000d600157202 */ /* 0x000fe20000000f00 */
[----:B------:R-:W-:Y:S01]  /*1fe0*/  IMAD.MOV.U32 R25, RZ, RZ, R162 ;  /* 0x000000ffff197224 */ /* 0x000fe200078e00a2 */
[----:B------:R-:W-:Y:S01]  /*1ff0*/  MOV R24, R212 ;  /* 0x000000d400187202 */ /* 0x000fe20000000f00 */
[----:B------:R-:W-:Y:S02]  /*2000*/  IMAD.MOV.U32 R29, RZ, RZ, R160 ;  /* 0x000000ffff1d7224 */ /* 0x000fe400078e00a0 */
[----:B------:R-:W-:-:S04]  /*2010*/  IMAD.MOV.U32 R28, RZ, RZ, R210 ;  /* 0x000000ffff1c7224 */ /* 0x000fc800078e00d2 */
[----:B------:R-:W-:Y:S01]  /*2020*/  @P0 IMAD.MOV.U32 R19, RZ, RZ, R13 ;  /* 0x000000ffff130224 */ /* 0x000fe200078e000d */
[----:B------:R-:W-:Y:S01]  /*2030*/  @P0 MOV R21, R10 ;  /* 0x0000000a00150202 */ /* 0x000fe20000000f00 */
[----:B------:R-:W-:Y:S01]  /*2040*/  @P0 IMAD.MOV.U32 R23, RZ, RZ, R111 ;  /* 0x000000ffff170224 */ /* 0x000fe200078e006f */
[----:B------:R-:W-:Y:S01]  /*2050*/  @P0 MOV R10, R214 ;  /* 0x000000d6000a0202 */ /* 0x000fe20000000f00 */
[----:B------:R-:W-:Y:S01]  /*2060*/  @P0 IMAD.MOV.U32 R111, RZ, RZ, R109 ;  /* 0x000000ffff6f0224 */ /* 0x000fe200078e006d */
[----:B------:R-:W-:Y:S01]  /*2070*/  FSETP.GT.AND P1, PT, R19, R162, PT ;  /* 0x000000a21300720b */ /* 0x000fe20003f24000 */
[----:B------:R-:W-:Y:S01]  /*2080*/  @P0 IMAD.MOV.U32 R13, RZ, RZ, R164 ;  /* 0x000000ffff0d0224 */ /* 0x000fe200078e00a4 */
[----:B------:R-:W-:Y:S01]  /*2090*/  MOV R26, R23 ;  /* 0x00000017001a7202 */ /* 0x000fe20000000f00 */
[----:B------:R-:W-:-:S10]  /*20a0*/  IMAD.MOV.U32 R27, RZ, RZ, R111 ;  /* 0x000000ffff1b7224 */ /* 0x000fd400078e006f */
[----:B------:R-:W-:Y:S05]  /*20b0*/  @!P1 BRA `(.L_x_6) ;  /* 0x0000000000349947 */ /* 0x000fea0003800000 */
[----:B------:R-:W-:Y:S01]  /*20c0*/  FSETP.GT.AND P0, PT, R13, R162, PT ;  /* 0x000000a20d00720b */ /* 0x000fe20003f04000 */
[----:B------:R-:W-:Y:S01]  /*20d0*/  IMAD.MOV.U32 R25, RZ, RZ, R19 ;  /* 0x000000ffff197224 */ /* 0x000fe200078e0013 */
[----:B------:R-:W-:Y:S01]  /*20e0*/  MOV R24, R21 ;  /* 0x0000001500187202 */ /* 0x000fe20000000f00 */
[----:B------:R-:W-:Y:S01]  /*20f0*/  IMAD.MOV.U32 R19, RZ, RZ, R162 ;  /* 0x000000ffff137224 */ /* 0x000fe200078e00a2 */
[----:B------:R-:W-:Y:S01]  /*2100*/  MOV R27, R113 ;  /* 0x00000071001b7202 */ /* 0x000fe20000000f00 */
[----:B------:R-:W-:-:S08]  /*2110*/  IMAD.MOV.U32 R21, RZ, RZ, R212 ;  /* 0x000000ffff157224 */ /* 0x000fd000078e00d4 */
[----:B------:R-:W-:Y:S01]  /*2120*/  @P0 IMAD.MOV.U32 R26, RZ, RZ, R113 ;  /* 0x000000ffff1a0224 */ /* 0x000fe200078e0071 */
[----:B------:R-:W-:Y:S01]  /*2130*/  @P0 MOV R19, R13 ;  /* 0x0000000d00130202 */ /* 0x000fe20000000f00 */
[----:B------:R-:W-:Y:S01]  /*2140*/  @P0 IMAD.MOV.U32 R21, RZ, RZ, R10 ;  /* 0x000000ffff150224 */ /* 0x000fe200078e000a */
[----:B------:R-:W-:Y:S01]  /*2150*/  @P0 MOV R10, R212 ;  /* 0x000000d4000a0202 */ /* 0x000fe20000000f00 */
[----:B------:R-:W-:Y:S02]  /*2160*/  @P0 IMAD.MOV.U32 R27, RZ, RZ, R23 ;  /* 0x000000ffff1b0224 */ /* 0x000fe400078e0017 */
[----:B------:R-:W-:Y:S02]  /*2170*/  @P0 IMAD.MOV.U32 R13, RZ, RZ, R162 ;  /* 0x000000ffff0d0224 */ /* 0x000fe400078e00a2 */
[----:B------:R-:W-:-:S07]  /*2180*/  IMAD.MOV.U32 R113, RZ, RZ, R111 ;  /* 0x000000ffff717224 */ /* 0x000fce00078e006f */
.L_x_6:
[----:B------:R-:W-:Y:S05]  /*2190*/  BSYNC.RECONVERGENT B1 ;  /* 0x0000000000017941 */ /* 0x000fea0003800200 */
.L_x_5:
[----:B------:R-:W-:Y:S01]  /*21a0*/  FSETP.GT.AND P0, PT, R25, R160, PT ;  /* 0x000000a01900720b */ /* 0x000fe20003f04000 */
[----:B------:R-:W-:Y:S01]  /*21b0*/  BSSY.RECONVERGENT B1, `(.L_x_7) ;  /* 0x0000029000017945 */ /* 0x000fe20003800200 */
[----:B------:R-:W-:Y:S01]  /*21c0*/  IMAD.MOV.U32 R36, RZ, RZ, R115 ;  /* 0x000000ffff247224 */ /* 0x000fe200078e0073 */
[----:B------:R-:W-:Y:S01]  /*21d0*/  MOV R37, R158 ;  /* 0x0000009e00257202 */ /* 0x000fe20000000f00 */
[----:B------:R-:W-:Y:S01]  /*21e0*/  IMAD.MOV.U32 R38, RZ, RZ, R208 ;  /* 0x000000ffff267224 */ /* 0x000fe200078e00d0 */
[----:B------:R-:W-:Y:S01]  /*21f0*/  MOV R31, R19 ;  /* 0x00000013001f7202 */ /* 0x000fe20000000f00 */
[----:B------:R-:W-:Y:S01]  /*2200*/  IMAD.MOV.U32 R23, RZ, RZ, R25 ;  /* 0x000000ffff177224 */ /* 0x000fe200078e0019 */
[----:B------:R-:W-:Y:S01]  /*2210*/  MOV R33, R26 ;  /* 0x0000001a00217202 */ /* 0x000fe20000000f00 */
[----:B------:R-:W-:Y:S02]  /*2220*/  IMAD.MOV.U32 R30, RZ, RZ, R24 ;  /* 0x000000ffff1e7224 */ /* 0x000fe400078e0018 */
[----:B------:R-:W-:-:S02]  /*2230*/  IMAD.MOV.U32 R32, RZ, RZ, R21 ;  /* 0x000000ffff207224 */ /* 0x000fc400078e0015 */
[----:B------:R-:W-:Y:S02]  /*2240*/  IMAD.MOV.U32 R34, RZ, RZ, R27 ;  /* 0x000000ffff227224 */ /* 0x000fe400078e001b */
[----:B------:R-:W-:Y:S01]  /*2250*/  IMAD.MOV.U32 R35, RZ, RZ, R113 ;  /* 0x000000ffff237224 */ /* 0x000fe200078e0071 */
[----:B------:R-:W-:Y:S06]  /*2260*/  @!P0 BRA `(.L_x_8) ;  /* 0x0000000000748947 */ /* 0x000fec0003800000 */
[----:B------:R-:W-:Y:S01]  /*2270*/  FSETP.GT.AND P0, PT, R19, R160, PT ;  /* 0x000000a01300720b */ /* 0x000fe20003f04000 */
[----:B------:R-:W-:Y:S01]  /*2280*/  IMAD.MOV.U32 R23, RZ, RZ, R160 ;  /* 0x000000ffff177224 */ /* 0x000fe200078e00a0 */
[----:B------:R-:W-:Y:S01]  /*2290*/  MOV R29, R25 ;  /* 0x00000019001d7202 */ /* 0x000fe20000000f00 */
        /* <DEDUP_REMOVED lines=8> */
[----:B------:R-:W-:Y:S05]  /*2320*/  @!P0 BRA `(.L_x_8) ;  /* 0x0000000000448947 */ /* 0x000fea0003800000 */
[-C--:B------:R-:W-:Y:S01]  /*2330*/  FSETP.GT.AND P0, PT, R13, R160.reuse, PT ;  /* 0x000000a00d00720b */ /* 0x080fe20003f04000 */
[----:B------:R-:W-:Y:S01]  /*2340*/  IMAD.MOV.U32 R32, RZ, RZ, R210 ;  /* 0x000000ffff207224 */ /* 0x000fe200078e00d2 */
[----:B------:R-:W-:Y:S01]  /*2350*/  MOV R31, R160 ;  /* 0x000000a0001f7202 */ /* 0x000fe20000000f00 */
[----:B------:R-:W-:Y:S01]  /*2360*/  IMAD.MOV.U32 R33, RZ, RZ, R26 ;  /* 0x000000ffff217224 */ /* 0x000fe200078e001a */
[----:B------:R-:W-:Y:S01]  /*2370*/  MOV R23, R19 ;  /* 0x0000001300177202 */ /* 0x000fe20000000f00 */
[----:B------:R-:W-:Y:S01]  /*2380*/  IMAD.MOV.U32 R34, RZ, RZ, R115 ;  /* 0x000000ffff227224 */ /* 0x000fe200078e0073 */
[----:B------:R-:W-:Y:S01]  /*2390*/  MOV R35, R27 ;  /* 0x0000001b00237202 */ /* 0x000fe20000000f00 */
[----:B------:R-:W-:Y:S02]  /*23a0*/  IMAD.MOV.U32 R29, RZ, RZ, R25 ;  /* 0x000000ffff1d7224 */ /* 0x000fe400078e0019 */
[----:B------:R-:W-:Y:S02]  /*23b0*/  IMAD.MOV.U32 R28, RZ, RZ, R24 ;  /* 0x000000ffff1c7224 */ /* 0x000fe400078e0018 */
[----:B------:R-:W-:-:S02]  /*23c0*/  IMAD.MOV.U32 R30, RZ, RZ, R21 ;  /* 0x000000ffff1e7224 */ /* 0x000fc400078e0015 */
[----:B------:R-:W-:Y:S01]  /*23d0*/  @P0 IMAD.MOV.U32 R31, RZ, RZ, R13 ;  /* 0x000000ffff1f0224 */ /* 0x000fe200078e000d */
[----:B------:R-:W-:Y:S01]  /*23e0*/  @P0 MOV R32, R10 ;  /* 0x0000000a00200202 */ /* 0x000fe20000000f00 */
[----:B------:R-:W-:Y:S01]  /*23f0*/  @P0 IMAD.MOV.U32 R33, RZ, RZ, R115 ;  /* 0x000000ffff210224 */ /* 0x000fe200078e0073 */
[----:B------:R-:W-:Y:S01]  /*2400*/  @P0 MOV R34, R26 ;  /* 0x0000001a00220202 */ /* 0x000fe20000000f00 */
[----:B------:R-:W-:Y:S02]  /*2410*/  @P0 IMAD.MOV.U32 R13, RZ, RZ, R160 ;  /* 0x000000ffff0d0224 */ /* 0x000fe400078e00a0 */
[----:B------:R-:W-:Y:S02]  /*2420*/  @P0 IMAD.MOV.U32 R10, RZ, RZ, R210 ;  /* 0x000000ffff0a0224 */ /* 0x000fe400078e00d2 */
[----:B------:R-:W-:-:S07]  /*2430*/  IMAD.MOV.U32 R36, RZ, RZ, R113 ;  /* 0x000000ffff247224 */ /* 0x000fce00078e0071 */
.L_x_8:
[----:B------:R-:W-:Y:S05]  /*2440*/  BSYNC.RECONVERGENT B1 ;  /* 0x0000000000017941 */ /* 0x000fea0003800200 */
.L_x_7:
        /* <DEDUP_REMOVED lines=55> */
[----:B------:R-:W-:Y:S01]  /*27c0*/  @P0 MOV R25, R13 ;  /* 0x0000000d00190202 */ /* 0x000fe20000000f00 */
[----:B------:R-:W-:Y:S01]  /*27d0*/  @P0 IMAD.MOV.U32 R27, RZ, RZ, R10 ;  /* 0x000000ffff1b0224 */ /* 0x000fe200078e000a */
[----:B------:R-:W-:Y:S01]  /*27e0*/  @P0 MOV R39, R117 ;  /* 0x0000007500270202 */ /* 0x000fe20000000f00 */
[----:B------:R-:W-:Y:S01]  /*27f0*/  @P0 IMAD.MOV.U32 R40, RZ, RZ, R33 ;  /* 0x000000ffff280224 */ /* 0x000fe200078e0021 */
[----:B------:R-:W-:Y:S01]  /*2800*/  @P0 MOV R10, R208 ;  /* 0x000000d0000a0202 */ /* 0x000fe20000000f00 */
[----:B------:R-:W-:Y:S02]  /*2810*/  @P0 IMAD.MOV.U32 R13, RZ, RZ, R158 ;  /* 0x000000ffff0d0224 */ /* 0x000fe400078e009e */
[----:B------:R-:W-:Y:S02]  /*2820*/  IMAD.MOV.U32 R24, RZ, RZ, R30 ;  /* 0x000000ffff187224 */ /* 0x000fe400078e001e */
[----:B------:R-:W-:Y:S02]  /*2830*/  IMAD.MOV.U32 R41, RZ, RZ, R34 ;  /* 0x000000ffff297224 */ /* 0x000fe400078e0022 */
[----:B------:R-:W-:-:S07]  /*2840*/  IMAD.MOV.U32 R42, RZ, RZ, R35 ;  /* 0x000000ffff2a7224 */ /* 0x000fce00078e0023 */
.L_x_10:
[----:B------:R-:W-:Y:S05]  /*2850*/  BSYNC.RECONVERGENT B1 ;  /* 0x0000000000017941 */ /* 0x000fea0003800200 */
.L_x_9:
        /* <DEDUP_REMOVED lines=14> */
[----:B------:R-:W-:Y:S02]  /*2940*/  IMAD.MOV.U32 R44, RZ, RZ, R39 ;  /* 0x000000ffff2c7224 */ /* 0x000fe400078e0027 */
[----:B------:R-:W-:Y:S02]  /*2950*/  IMAD.MOV.U32 R46, RZ, RZ, R41 ;  /* 0x000000ffff2e7224 */ /* 0x000fe400078e0029 */
[----:B------:R-:W-:Y:S02]  /*2960*/  IMAD.MOV.U32 R47, RZ, RZ, R42 ;  /* 0x000000ffff2f7224 */ /* 0x000fe400078e002a */
[----:B------:R-:W-:Y:S01]  /*2970*/  IMAD.MOV.U32 R49, RZ, RZ, R119 ;  /* 0x000000ffff317224 */ /* 0x000fe200078e0077 */
[----:B------:R-:W-:Y:S06]  /*2980*/  @!P0 BRA `(.L_x_12) ;  /* 0x0000000400348947 */ /* 0x000fec0003800000 */
[-C--:B------:R-:W-:Y:S01]  /*2990*/  FSETP.GT.AND P0, PT, R19, R156.reuse, PT ;  /* 0x0000009c1300720b */ /* 0x080fe20003f04000 */
        /* <DEDUP_REMOVED lines=66> */
[----:B------:R-:W-:Y:S01]  /*2dc0*/  @P0 IMAD.MOV.U32 R35, RZ, RZ, R13 ;  /* 0x000000ffff230224 */ /* 0x000fe200078e000d */
[----:B------:R-:W-:Y:S01]  /*2dd0*/  @P0 MOV R13, R156 ;  /* 0x0000009c000d0202 */ /* 0x000fe20000000f00 */
[----:B------:R-:W-:-:S02]  /*2de0*/  @P0 IMAD.MOV.U32 R36, RZ, RZ, R10 ;  /* 0x000000ffff240224 */ /* 0x000fc400078e000a */
[----:B------:R-:W-:Y:S02]  /*2df0*/  @P0 IMAD.MOV.U32 R44, RZ, RZ, R119 ;  /* 0x000000ffff2c0224 */ /* 0x000fe400078e0077 */
[----:B------:R-:W-:Y:S02]  /*2e00*/  @P0 IMAD.MOV.U32 R45, RZ, RZ, R39 ;  /* 0x000000ffff2d0224 */ /* 0x000fe400078e0027 */
[----:B------:R-:W-:Y:S02]  /*2e10*/  @P0 IMAD.MOV.U32 R10, RZ, RZ, R206 ;  /* 0x000000ffff0a0224 */ /* 0x000fe400078e00ce */
[----:B------:R-:W-:Y:S02]  /*2e20*/  IMAD.MOV.U32 R34, RZ, RZ, R27 ;  /* 0x000000ffff227224 */ /* 0x000fe400078e001b */
[----:B------:R-:W-:Y:S02]  /*2e30*/  IMAD.MOV.U32 R46, RZ, RZ, R40 ;  /* 0x000000ffff2e7224 */ /* 0x000fe400078e0028 */
[----:B------:R-:W-:-:S02]  /*2e40*/  IMAD.MOV.U32 R48, RZ, RZ, R42 ;  /* 0x000000ffff307224 */ /* 0x000fc400078e002a */
[----:B------:R-:W-:-:S07]  /*2e50*/  IMAD.MOV.U32 R49, RZ, RZ, R43 ;  /* 0x000000ffff317224 */ /* 0x000fce00078e002b */
.L_x_12:
[----:B------:R-:W-:Y:S05]  /*2e60*/  BSYNC.RECONVERGENT B1 ;  /* 0x0000000000017941 */ /* 0x000fea0003800200 */
.L_x_11:
[-C--:B------:R-:W-:Y:S01]  /*2e70*/  FSETP.GT.AND P0, PT, R23, R154.reuse, PT ;  /* 0x0000009a1700720b */ /* 0x080fe20003f04000 */
[----:B------:R-:W-:Y:S01]  /*2e80*/  BSSY.RECONVERGENT B1, `(.L_x_13) ;  /* 0x0000093000017945 */ /* 0x000fe20003800200 */
        /* <DEDUP_REMOVED lines=145> */
[----:B------:R-:W-:-:S07]  /*37a0*/  IMAD.MOV.U32 R10, RZ, RZ, R204 ;  /* 0x000000ffff0a7224 */ /* 0x000fce00078e00cc */
.L_x_14:
[----:B------:R-:W-:Y:S05]  /*37b0*/  BSYNC.RECONVERGENT B1 ;  /* 0x0000000000017941 */ /* 0x000fea0003800200 */
.L_x_13:
        /* <DEDUP_REMOVED lines=46> */
[----:B------:R-:W-:-:S02]  /*3aa0*/  IMAD.MOV.U32 R59, RZ, RZ, R54 ;  /* 0x000000ffff3b7224 */ /* 0x000fc400078e0036 */
        /* <DEDUP_REMOVED lines=145> */
[----:B------:R-:W-:-:S07]  /*43c0*/  IMAD.MOV.U32 R13, RZ, RZ, R152 ;  /* 0x000000ffff0d7224 */ /* 0x000fce00078e0098 */
.L_x_16:
[----:B------:R-:W-:Y:S05]  /*43d0*/  BSYNC.RECONVERGENT B1 ;  /* 0x0000000000017941 */ /* 0x000fea0003800200 */
.L_x_15:
        /* <DEDUP_REMOVED lines=243> */
[----:B------:R-:W-:-:S07]  /*5310*/  IMAD.MOV.U32 R10, RZ, RZ, R200 ;  /* 0x000000ffff0a7224 */ /* 0x000fce00078e00c8 */
.L_x_18:
[----:B------:R-:W-:Y:S05]  /*5320*/  BSYNC.RECONVERGENT B1 ;  /* 0x0000000000017941 */ /* 0x000fea0003800200 */
.L_x_17:
        /* <DEDUP_REMOVED lines=300> */
[----:B------:R-:W-:-:S07]  /*65f0*/  IMAD.MOV.U32 R10, RZ, RZ, R198 ;  /* 0x000000ffff0a7224 */ /* 0x000fce00078e00c6 */
.L_x_20:
[----:B------:R-:W-:Y:S05]  /*6600*/  BSYNC.RECONVERGENT B1 ;  /* 0x0000000000017941 */ /* 0x000fea0003800200 */
.L_x_19:
        /* <DEDUP_REMOVED lines=362> */
[----:B------:R-:W-:-:S02]  /*7cb0*/  MOV R79, R73 ;  /* 0x00000049004f7202 */ /* 0x000fc40000000f00 */
[----:B------:R-:W-:-:S07]  /*7cc0*/  MOV R10, R196 ;  /* 0x000000c4000a7202 */ /* 0x000fce0000000f00 */
.L_x_22:
[----:B------:R-:W-:Y:S05]  /*7cd0*/  BSYNC.RECONVERGENT B1 ;  /* 0x0000000000017941 */ /* 0x000fea0003800200 */
.L_x_21:
        /* <DEDUP_REMOVED lines=432> */
[----:B------:R-:W-:-:S07]  /*97e0*/  MOV R10, R194 ;  /* 0x000000c2000a7202 */ /* 0x000fce0000000f00 */
.L_x_24:
[----:B------:R-:W-:Y:S05]  /*97f0*/  BSYNC.RECONVERGENT B1 ;  /* 0x0000000000017941 */ /* 0x000fea0003800200 */
.L_x_23:
        /* <DEDUP_REMOVED lines=507> */
[----:B------:R-:W-:-:S07]  /*b7b0*/  IMAD.MOV.U32 R10, RZ, RZ, R192 ;  /* 0x000000ffff0a7224 */ /* 0x000fce00078e00c0 */
.L_x_26:
[----:B------:R-:W-:Y:S05]  /*b7c0*/  BSYNC.RECONVERGENT B1 ;  /* 0x0000000000017941 */ /* 0x000fea0003800200 */
.L_x_25:
        /* <DEDUP_REMOVED lines=588> */
[----:B------:R-:W-:-:S07]  /*dc90*/  IMAD.MOV.U32 R10, RZ, RZ, R190 ;  /* 0x000000ffff0a7224 */ /* 0x000fce00078e00be */
.L_x_28:
[----:B------:R-:W-:Y:S05]  /*dca0*/  BSYNC.RECONVERGENT B1 ;  /* 0x0000000000017941 */ /* 0x000fea0003800200 */
.L_x_27:
        /* <DEDUP_REMOVED lines=676> */
.L_x_30:
[----:B------:R-:W-:Y:S05]  /*106f0*/  BSYNC.RECONVERGENT B1 ;  /* 0x0000000000017941 */ /* 0x000fea0003800200 */
.L_x_29:
        /* <DEDUP_REMOVED lines=769> */
.L_x_32:
[----:B------:R-:W-:Y:S05]  /*13710*/  BSYNC.RECONVERGENT B1 ;  /* 0x0000000000017941 */ /* 0x000fea0003800200 */
.L_x_31:
        /* <DEDUP_REMOVED lines=868> */
.L_x_34:
[----:B------:R-:W-:Y:S05]  /*16d60*/  BSYNC.RECONVERGENT B1 ;  /* 0x0000000000017941 */ /* 0x000fea0003800200 */
.L_x_33:
        /* <DEDUP_REMOVED lines=973> */
.L_x_36:
[----:B------:R-:W-:Y:S05]  /*1aa40*/  BSYNC.RECONVERGENT B1 ;  /* 0x0000000000017941 */ /* 0x000fea0003800200 */
.L_x_35:
        /* <DEDUP_REMOVED lines=1084> */
.L_x_38:
[----:B------:R-:W-:Y:S05]  /*1ee10*/  BSYNC.RECONVERGENT B1 ;  /* 0x0000000000017941 */ /* 0x000fea0003800200 */
.L_x_37:
        /* <DEDUP_REMOVED lines=1201> */
.L_x_40:
[----:B------:R-:W-:Y:S05]  /*23930*/  BSYNC.RECONVERGENT B1 ;  /* 0x0000000000017941 */ /* 0x000fea0003800200 */
.L_x_39:
        /* <DEDUP_REMOVED lines=1324> */
.L_x_42:
[----:B------:R-:W-:Y:S05]  /*28c00*/  BSYNC.RECONVERGENT B1 ;  /* 0x0000000000017941 */ /* 0x000fea0003800200 */
.L_x_41:
        /* <DEDUP_REMOVED lines=1453> */
.L_x_44:
[----:B------:R-:W-:Y:S05]  /*2e6e0*/  BSYNC.RECONVERGENT B1 ;  /* 0x0000000000017941 */ /* 0x000fea0003800200 */
.L_x_43:
        /* <DEDUP_REMOVED lines=1588> */
.L_x_46:
[----:B------:R-:W-:Y:S05]  /*34a30*/  BSYNC.RECONVERGENT B1 ;  /* 0x0000000000017941 */ /* 0x000fea0003800200 */
.L_x_45:
        /* <DEDUP_REMOVED lines=1729> */
.L_x_48:
[----:B------:R-:W-:Y:S05]  /*3b650*/  BSYNC.RECONVERGENT B1 ;  /* 0x0000000000017941 */ /* 0x000fea0003800200 */
.L_x_47:
        /* <DEDUP_REMOVED lines=1876> */
.L_x_50:
[----:B------:R-:W-:Y:S05]  /*42ba0*/  BSYNC.RECONVERGENT B1 ;  /* 0x0000000000017941 */ /* 0x000fea0003800200 */
.L_x_49:
        /* <DEDUP_REMOVED lines=2029> */
.L_x_52:
[----:B------:R-:W-:Y:S05]  /*4aa80*/  BSYNC.RECONVERGENT B1 ;  /* 0x0000000000017941 */ /* 0x000fea0003800200 */
.L_x_51:
        /* <DEDUP_REMOVED lines=2188> */
.L_x_54:
[----:B------:R-:W-:Y:S05]  /*53350*/  BSYNC.RECONVERGENT B1 ;  /* 0x0000000000017941 */ /* 0x000fea0003800200 */
.L_x_53:
        /* <DEDUP_REMOVED lines=2353> */
.L_x_56:
[----:B------:R-:W-:Y:S05]  /*5c670*/  BSYNC.RECONVERGENT B1 ;  /* 0x0000000000017941 */ /* 0x000fea0003800200 */
.L_x_55:
        /* <DEDUP_REMOVED lines=2524> */
.L_x_58:
[----:B------:R-:W-:Y:S05]  /*66440*/  BSYNC.RECONVERGENT B1 ;  /* 0x0000000000017941 */ /* 0x000fea0003800200 */
.L_x_57:
        /* <DEDUP_REMOVED lines=2701> */
.L_x_60:
[----:B------:R-:W-:Y:S05]  /*70d20*/  BSYNC.RECONVERGENT B1 ;  /* 0x0000000000017941 */ /* 0x000fea0003800200 */
.L_x_59:
[-C--:B------:R-:W-:Y:S01]  /*70d30*/  FSETP.GT.AND P0, PT, R218, R7.reuse, PT ;  /* 0x00000007da00720b */ /* 0x080fe20003f04000 */
[----:B------:R-:W-:Y:S01]  /*70d40*/  BSSY.RECONVERGENT B1, `(.L_x_61) ;  /* 0x0000b44000017945 */ /* 0x000fe20003800200 */
[----:B------:R-:W-:Y:S01]  /*70d50*/  IADD3 R9, PT, PT, R0, 0x1, RZ ;  /* 0x0000000100097810 */ /* 0x000fe20007ffe0ff */
[----:B------:R-:W-:Y:S01]  /*70d60*/  IMAD.U32 R0, RZ, RZ, UR4 ;  /* 0x00000004ff007e24 */ /* 0x000fe2000f8e00ff */
        /* <DEDUP_REMOVED lines=93> */
[----:B------:R-:W-:Y:S01]  /*71340*/  MOV R26, UR4 ;  /* 0x00000004001a7c02 */ /* 0x000fe20008000f00 */
        /* <DEDUP_REMOVED lines=2786> */
[----:B------:R-:W-:-:S07]  /*7c170*/  IMAD.U32 R10, RZ, RZ, UR4 ;  /* 0x00000004ff0a7e24 */ /* 0x000fce000f8e00ff */
.L_x_62:
[----:B------:R-:W-:Y:S05]  /*7c180*/  BSYNC.RECONVERGENT B1 ;  /* 0x0000000000017941 */ /* 0x000fea0003800200 */
.L_x_61:
        /* <DEDUP_REMOVED lines=3069> */
.L_x_2:
[----:B------:R-:W-:Y:S05]  /*88160*/  BSYNC.RECONVERGENT B0 ;  /* 0x0000000000007941 */ /* 0x000fea0003800200 */
.L_x_1:
[----:B------:R-:W-:Y:S05]  /*88170*/  WARPSYNC.ALL ;  /* 0x0000000000007948 */ /* 0x000fea0003800000 */
[----:B------:R-:W-:-:S03]  /*88180*/  UISETP.GT.AND UP0, UPT, UR6, 0x1, UPT ;  /* 0x000000010600788c */ /* 0x000fc6000bf04270 */
[----:B------:R-:W-:-:S06]  /*88190*/  UMOV UR6, UR4 ;  /* 0x0000000400067c82 */ /* 0x000fcc0008000000 */
[----:B------:R-:W-:Y:S05]  /*881a0*/  BRA.U UP0, `(.L_x_63) ;  /* 0xfffff78900187547 */ /* 0x000fea000b83ffff */
.L_x_0:
[----:B------:R-:W0:Y:S01]  /*881b0*/  LDC.64 R4, c[0x0][0x3a0] ;  /* 0x0000e800ff047b82 */ /* 0x000e220000000a00 */
[--C-:B------:R-:W-:Y:S01]  /*881c0*/  SHF.R.S32.HI R3, RZ, 0x1f, R10.reuse ;  /* 0x0000001fff037819 */ /* 0x100fe2000001140a */
[----:B------:R-:W-:Y:S01]  /*881d0*/  IMAD.MOV.U32 R2, RZ, RZ, R10 ;  /* 0x000000ffff027224 */ /* 0x000fe200078e000a */
[----:B------:R-:W-:Y:S02]  /*881e0*/  SHF.R.S32.HI R215, RZ, 0x1f, R214 ;  /* 0x0000001fffd77819 */ /* 0x000fe400000114d6 */
[----:B------:R-:W-:Y:S02]  /*881f0*/  SHF.R.S32.HI R213, RZ, 0x1f, R212 ;  /* 0x0000001fffd57819 */ /* 0x000fe400000114d4 */
[----:B------:R-:W-:Y:S01]  /*88200*/  SHF.R.S32.HI R211, RZ, 0x1f, R210 ;  /* 0x0000001fffd37819 */ /* 0x000fe200000114d2 */
[----:B------:R-:W1:Y:S01]  /*88210*/  LDC.64 R6, c[0x0][0x3a8] ;  /* 0x0000ea00ff067b82 */ /* 0x000e620000000a00 */
[----:B------:R-:W-:Y:S02]  /*88220*/  SHF.R.S32.HI R209, RZ, 0x1f, R208 ;  /* 0x0000001fffd17819 */ /* 0x000fe400000114d0 */
[----:B------:R-:W-:-:S02]  /*88230*/  SHF.R.S32.HI R207, RZ, 0x1f, R206 ;  /* 0x0000001fffcf7819 */ /* 0x000fc400000114ce */
[----:B------:R-:W-:Y:S02]  /*88240*/  SHF.R.S32.HI R205, RZ, 0x1f, R204 ;  /* 0x0000001fffcd7819 */ /* 0x000fe400000114cc */
[----:B------:R-:W-:Y:S02]  /*88250*/  SHF.R.S32.HI R203, RZ, 0x1f, R202 ;  /* 0x0000001fffcb7819 */ /* 0x000fe400000114ca */
[----:B------:R-:W-:Y:S02]  /*88260*/  SHF.R.S32.HI R201, RZ, 0x1f, R200 ;  /* 0x0000001fffc97819 */ /* 0x000fe400000114c8 */
[----:B------:R-:W-:Y:S02]  /*88270*/  SHF.R.S32.HI R199, RZ, 0x1f, R198 ;  /* 0x0000001fffc77819 */ /* 0x000fe400000114c6 */
[----:B------:R-:W-:Y:S02]  /*88280*/  SHF.R.S32.HI R197, RZ, 0x1f, R196 ;  /* 0x0000001fffc57819 */ /* 0x000fe400000114c4 */
[----:B------:R-:W-:Y:S01]  /*88290*/  SHF.R.S32.HI R195, RZ, 0x1f, R194 ;  /* 0x0000001fffc37819 */ /* 0x000fe200000114c2 */
[----:B0-----:R-:W-:Y:S01]  /*882a0*/  IMAD.WIDE R4, R11, 0x8, R4 ;  /* 0x000000080b047825 */ /* 0x001fe200078e0204 */
[----:B------:R-:W-:-:S02]  /*882b0*/  SHF.R.S32.HI R193, RZ, 0x1f, R192 ;  /* 0x0000001fffc17819 */ /* 0x000fc400000114c0 */
[----:B------:R-:W-:Y:S02]  /*882c0*/  SHF.R.S32.HI R191, RZ, 0x1f, R190 ;  /* 0x0000001fffbf7819 */ /* 0x000fe400000114be */
[----:B------:R-:W-:Y:S01]  /*882d0*/  STG.E.64 desc[UR8][R4.64], R2 ;  /* 0x0000000204007986 */ /* 0x000fe2000c101b08 */
[----:B------:R-:W-:Y:S01]  /*882e0*/  SHF.R.S32.HI R189, RZ, 0x1f, R188 ;  /* 0x0000001fffbd7819 */ /* 0x000fe200000114bc */
[----:B-1----:R-:W-:Y:S01]  /*882f0*/  IMAD.WIDE R6, R11, 0x4, R6 ;  /* 0x000000040b067825 */ /* 0x002fe200078e0206 */
[----:B------:R-:W-:Y:S02]  /*88300*/  SHF.R.S32.HI R187, RZ, 0x1f, R186 ;  /* 0x0000001fffbb7819 */ /* 0x000fe400000114ba */
[----:B------:R-:W-:Y:S02]  /*88310*/  SHF.R.S32.HI R185, RZ, 0x1f, R184 ;  /* 0x0000001fffb97819 */ /* 0x000fe400000114b8 */
[----:B------:R0:W-:Y:S01]  /*88320*/  STG.E desc[UR8][R6.64], R13 ;  /* 0x0000000d06007986 */ /* 0x0001e2000c101908 */
[----:B------:R-:W-:-:S02]  /*88330*/  SHF.R.S32.HI R183, RZ, 0x1f, R182 ;  /* 0x0000001fffb77819 */ /* 0x000fc400000114b6 */
[----:B------:R-:W-:Y:S01]  /*88340*/  SHF.R.S32.HI R181, RZ, 0x1f, R180 ;  /* 0x0000001fffb57819 */ /* 0x000fe200000114b4 */
[----:B------:R-:W-:Y:S01]  /*88350*/  STG.E.64 desc[UR8][R4.64+0x8], R214 ;  /* 0x000008d604007986 */ /* 0x000fe2000c101b08 */
[----:B------:R-:W-:Y:S02]  /*88360*/  SHF.R.S32.HI R179, RZ, 0x1f, R178 ;  /* 0x0000001fffb37819 */ /* 0x000fe400000114b2 */
[----:B------:R-:W-:Y:S01]  /*88370*/  SHF.R.S32.HI R177, RZ, 0x1f, R176 ;  /* 0x0000001fffb17819 */ /* 0x000fe200000114b0 */
[----:B------:R-:W-:Y:S01]  /*88380*/  STG.E desc[UR8][R6.64+0x4], R164 ;  /* 0x000004a406007986 */ /* 0x000fe2000c101908 */
[----:B------:R-:W-:Y:S02]  /*88390*/  SHF.R.S32.HI R175, RZ, 0x1f, R174 ;  /* 0x0000001fffaf7819 */ /* 0x000fe400000114ae */
[----:B------:R-:W-:Y:S01]  /*883a0*/  SHF.R.S32.HI R173, RZ, 0x1f, R172 ;  /* 0x0000001fffad7819 */ /* 0x000fe200000114ac */
[----:B------:R-:W-:Y:S01]  /*883b0*/  STG.E.64 desc[UR8][R4.64+0x10], R212 ;  /* 0x000010d404007986 */ /* 0x000fe2000c101b08 */
[----:B------:R-:W-:-:S02]  /*883c0*/  SHF.R.S32.HI R171, RZ, 0x1f, R170 ;  /* 0x0000001fffab7819 */ /* 0x000fc400000114aa */
[----:B------:R-:W-:Y:S01]  /*883d0*/  SHF.R.S32.HI R169, RZ, 0x1f, R168 ;  /* 0x0000001fffa97819 */ /* 0x000fe200000114a8 */
[----:B------:R-:W-:Y:S01]  /*883e0*/  STG.E desc[UR8][R6.64+0x8], R162 ;  /* 0x000008a206007986 */ /* 0x000fe2000c101908 */
[----:B------:R-:W-:Y:S02]  /*883f0*/  SHF.R.S32.HI R113, RZ, 0x1f, R112 ;  /* 0x0000001fff717819 */ /* 0x000fe40000011470 */
[----:B------:R-:W-:Y:S01]  /*88400*/  SHF.R.S32.HI R109, RZ, 0x1f, R108 ;  /* 0x0000001fff6d7819 */ /* 0x000fe2000001146c */
[----:B------:R-:W-:Y:S01]  /*88410*/  STG.E.64 desc[UR8][R4.64+0x18], R210 ;  /* 0x000018d204007986 */ /* 0x000fe2000c101b08 */
[----:B------:R-:W-:Y:S02]  /*88420*/  SHF.R.S32.HI R21, RZ, 0x1f, R20 ;  /* 0x0000001fff157819 */ /* 0x000fe40000011414 */
[----:B------:R-:W-:Y:S01]  /*88430*/  SHF.R.S32.HI R105, RZ, 0x1f, R104 ;  /* 0x0000001fff697819 */ /* 0x000fe20000011468 */
[----:B------:R-:W-:Y:S01]  /*88440*/  STG.E desc[UR8][R6.64+0xc], R160 ;  /* 0x00000ca006007986 */ /* 0x000fe2000c101908 */
[----:B0-----:R-:W-:-:S02]  /*88450*/  SHF.R.S32.HI R13, RZ, 0x1f, R12 ;  /* 0x0000001fff0d7819 */ /* 0x001fc4000001140c */
[----:B------:R-:W-:Y:S01]  /*88460*/  SHF.R.S32.HI R167, RZ, 0x1f, R166 ;  /* 0x0000001fffa77819 */ /* 0x000fe200000114a6 */
[----:B------:R-:W-:Y:S01]  /*88470*/  STG.E.64 desc[UR8][R4.64+0x20], R208 ;  /* 0x000020d004007986 */ /* 0x000fe2000c101b08 */
[----:B------:R-:W-:Y:S02]  /*88480*/  SHF.R.S32.HI R3, RZ, 0x1f, R14 ;  /* 0x0000001fff037819 */ /* 0x000fe4000001140e */
[----:B------:R-:W-:Y:S01]  /*88490*/  MOV R2, R14 ;  /* 0x0000000e00027202 */ /* 0x000fe20000000f00 */
[----:B------:R-:W-:Y:S04]  /*884a0*/  STG.E desc[UR8][R6.64+0x10], R158 ;  /* 0x0000109e06007986 */ /* 0x000fe8000c101908 */
[----:B------:R-:W-:Y:S04]  /*884b0*/  STG.E.64 desc[UR8][R4.64+0x28], R206 ;  /* 0x000028ce04007986 */ /* 0x000fe8000c101b08 */
        /* <DEDUP_REMOVED lines=52> */
[----:B------:R-:W-:Y:S01]  /*88800*/  STG.E desc[UR8][R6.64+0x7c], R15 ;  /* 0x00007c0f06007986 */ /* 0x000fe2000c101908 */
[----:B------:R-:W-:Y:S05]  /*88810*/  EXIT ;  /* 0x000000000000794d */ /* 0x000fea0003800000 */
.L_x_64:
[----:B------:R-:W-:-:S00]  /*88820*/  BRA `(.L_x_64) ;  /* 0xfffffffc00fc7947 */ /* 0x000fc0000383ffff */
[----:B------:R-:W-:-:S00]  /*88830*/  NOP ;  /* 0x0000000000007918 */ /* 0x000fc00000000000 */
        /* <DEDUP_REMOVED lines=12> */
.L_x_845:


//--------------------- .text._Z10knn_kernelILi32ELi1024EEvPKfS1_S1_S1_PlPfiii --------------------------
	.section	.text._Z10knn_kernelILi32ELi1024EEvPKfS1_S1_S1_PlPfiii,"ax",@progbits
	.align	128
        .global         _Z10knn_kernelILi32ELi1024EEvPKfS1_S1_S1_PlPfiii
        .type           _Z10knn_kernelILi32ELi1024EEvPKfS1_S1_S1_PlPfiii,@function
        .size           _Z10knn_kernelILi32ELi1024EEvPKfS1_S1_S1_PlPfiii,(.L_x_831 - _Z10knn_kernelILi32ELi1024EEvPKfS1_S1_S1_PlPfiii)
        .other          _Z10knn_kernelILi32ELi1024EEvPKfS1_S1_S1_PlPfiii,@"STO_CUDA_ENTRY STV_DEFAULT"
_Z10knn_kernelILi32ELi1024EEvPKfS1_S1_S1_PlPfiii:
.text._Z10knn_kernelILi32ELi1024EEvPKfS1_S1_S1_PlPfiii:
[----:B------:R-:W0:Y:S01]  /*0000*/  LDC R1, c[0x0][0x37c] ;  /* 0x0000df00ff017b82 */ /* 0x000e220000000800 */
[----:B------:R-:W1:Y:S07]  /*0010*/  S2R R124, SR_TID.X ;  /* 0x00000000007c7919 */ /* 0x000e6e0000002100 */
[----:B------:R-:W1:Y:S01]  /*0020*/  S2UR UR5, SR_CTAID.X ;  /* 0x00000000000579c3 */ /* 0x000e620000002500 */
[----:B0-----:R-:W-:-:S07]  /*0030*/  IADD3 R1, PT, PT, R1, -0xe28, RZ ;  /* 0xfffff1d801017810 */ /* 0x001fce0007ffe0ff */
[----:B------:R-:W1:Y:S08]  /*0040*/  LDC R3, c[0x0][0x360] ;  /* 0x0000d800ff037b82 */ /* 0x000e700000000800 */
[----:B------:R-:W0:Y:S08]  /*0050*/  LDC.64 R4, c[0x0][0x3b0] ;  /* 0x0000ec00ff047b82 */ /* 0x000e300000000a00 */
[----:B------:R-:W2:Y:S01]  /*0060*/  S2UR UR4, SR_CTAID.Y ;  /* 0x00000000000479c3 */ /* 0x000ea20000002600 */
[----:B-1----:R-:W-:-:S05]  /*0070*/  IMAD R0, R3, UR5, R124 ;  /* 0x0000000503007c24 */ /* 0x002fca000f8e027c */
[----:B0-----:R-:W-:-:S04]  /*0080*/  ISETP.GE.AND P0, PT, R0, R5, PT ;  /* 0x000000050000720c */ /* 0x001fc80003f06270 */
[----:B--2---:R-:W-:-:S13]  /*0090*/  ISETP.LE.OR P0, PT, R4, UR4, P0 ;  /* 0x0000000404007c0c */ /* 0x004fda0008703670 */
[----:B------:R-:W-:Y:S05]  /*00a0*/  @P0 EXIT ;  /* 0x000000000000094d */ /* 0x000fea0003800000 */
[----:B------:R-:W-:Y:S01]  /*00b0*/  IMAD R0, R5, UR4, R0 ;  /* 0x0000000405007c24 */ /* 0x000fe2000f8e0200 */
[----:B------:R-:W0:Y:S01]  /*00c0*/  LDCU UR4, c[0x0][0x3b8] ;  /* 0x00007700ff0477ac */ /* 0x000e220008000800 */
[----:B------:R-:W1:Y:S01]  /*00d0*/  LDC.64 R2, c[0x0][0x380] ;  /* 0x0000e000ff027b82 */ /* 0x000e620000000a00 */
[----:B------:R-:W-:Y:S01]  /*00e0*/  IMAD.MOV.U32 R198, RZ, RZ, -0x1 ;  /* 0xffffffffffc67424 */ /* 0x000fe200078e00ff */
[----:B------:R-:W-:Y:S01]  /*00f0*/  MOV R197, 0x7f7fffff ;  /* 0x7f7fffff00c57802 */ /* 0x000fe20000000f00 */
[----:B------:R2:W-:Y:S01]  /*0100*/  STL [R1+0xe24], R0 ;  /* 0x000e240001007387 */ /* 0x0005e20000100800 */
[----:B------:R-:W-:Y:S01]  /*0110*/  IMAD R5, R0, 0x3, RZ ;  /* 0x0000000300057824 */ /* 0x000fe200078e02ff */
[----:B------:R-:W-:Y:S01]  /*0120*/  MOV R192, 0x7f7fffff ;  /* 0x7f7fffff00c07802 */ /* 0x000fe20000000f00 */
        /* <DEDUP_REMOVED lines=11> */
[----:B0-----:R-:W-:Y:S01]  /*01e0*/  UISETP.GE.AND UP0, UPT, UR4, 0x1, UPT ;  /* 0x000000010400788c */ /* 0x001fe2000bf06270 */
[----:B------:R-:W-:Y:S01]  /*01f0*/  IMAD.MOV.U32 R181, RZ, RZ, 0x7f7fffff ;  /* 0x7f7fffffffb57424 */ /* 0x000fe200078e00ff */
[----:B------:R-:W-:Y:S01]  /*0200*/  MOV R180, 0x7f7fffff ;  /* 0x7f7fffff00b47802 */ /* 0x000fe20000000f00 */
[----:B------:R-:W-:Y:S01]  /*0210*/  IMAD.MOV.U32 R179, RZ, RZ, 0x7f7fffff ;  /* 0x7f7fffffffb37424 */ /* 0x000fe200078e00ff */
[----:B------:R-:W-:Y:S01]  /*0220*/  MOV R178, 0x7f7fffff ;  /* 0x7f7fffff00b27802 */ /* 0x000fe20000000f00 */
[----:B------:R-:W-:Y:S01]  /*0230*/  IMAD.MOV.U32 R177, RZ, RZ, 0x7f7fffff ;  /* 0x7f7fffffffb17424 */ /* 0x000fe200078e00ff */
[----:B------:R-:W-:Y:S01]  /*0240*/  MOV R176, 0x7f7fffff ;  /* 0x7f7fffff00b07802 */ /* 0x000fe20000000f00 */
[----:B-1----:R-:W-:Y:S01]  /*0250*/  IMAD.WIDE R2, R5, 0x4, R2 ;  /* 0x0000000405027825 */ /* 0x002fe200078e0202 */
[----:B------:R-:W-:Y:S01]  /*0260*/  MOV R174, 0x7f7fffff ;  /* 0x7f7fffff00ae7802 */ /* 0x000fe20000000f00 */
[----:B------:R-:W0:Y:S01]  /*0270*/  LDCU.64 UR10, c[0x0][0x358] ;  /* 0x00006b00ff0a77ac */ /* 0x000e220008000a00 */
        /* <DEDUP_REMOVED lines=15> */
[----:B------:R-:W-:Y:S01]  /*0370*/  IMAD.MOV.U32 R161, RZ, RZ, -0x1 ;  /* 0xffffffffffa17424 */ /* 0x000fe200078e00ff */
        /* <DEDUP_REMOVED lines=27> */
[----:B------:R-:W-:-:S02]  /*0530*/  IMAD.MOV.U32 R133, RZ, RZ, -0x1 ;  /* 0xffffffffff857424 */ /* 0x000fc400078e00ff */
[----:B------:R-:W-:Y:S01]  /*0540*/  IMAD.MOV.U32 R131, RZ, RZ, 0x7f7fffff ;  /* 0x7f7fffffff837424 */ /* 0x000fe200078e00ff */
[----:B0-2---:R-:W-:Y:S06]  /*0550*/  BRA.U !UP0, `(.L_x_65) ;  /* 0x0000071108707547 */ /* 0x005fec000b800000 */
[----:B------:R-:W0:Y:S01]  /*0560*/  LDC.64 R122, c[0x0][0x390] ;  /* 0x0000e400ff7a7b82 */ /* 0x000e220000000a00 */
[----:B------:R-:W-:Y:S01]  /*0570*/  IMAD.SHL.U32 R5, R0, 0x400, RZ ;  /* 0x0000040000057824 */ /* 0x000fe200078e00ff */
[----:B------:R-:W2:Y:S03]  /*0580*/  LDG.E.CONSTANT R4, desc[UR10][R2.64+0x4] ;  /* 0x0000040a02047981 */ /* 0x000ea6000c1e9900 */
[----:B0-----:R-:W-:Y:S02]  /*0590*/  IMAD.WIDE R122, R5, 0x4, R122 ;  /* 0x00000004057a7825 */ /* 0x001fe400078e027a */
[----:B------:R-:W3:Y:S04]  /*05a0*/  LDG.E.CONSTANT R5, desc[UR10][R2.64] ;  /* 0x0000000a02057981 */ /* 0x000ee8000c1e9900 */
[----:B------:R-:W4:Y:S04]  /*05b0*/  LDG.E.CONSTANT R0, desc[UR10][R122.64+0x4] ;  /* 0x0000040a7a007981 */ /* 0x000f28000c1e9900 */
        /* <DEDUP_REMOVED lines=28> */
[----:B------:R0:W5:Y:S04]  /*0780*/  LDG.E.CONSTANT R121, desc[UR10][R122.64+0xe14] ;  /* 0x000e140a7a797981 */ /* 0x000168000c1e9900 */
        /* <DEDUP_REMOVED lines=44> */
[----:B---3--:R1:W-:Y:S04]  /*0a50*/  STL [R1+0xe1c], R5 ;  /* 0x000e1c0501007387 */ /* 0x0083e80000100800 */
[----:B--2---:R2:W-:Y:S04]  /*0a60*/  STL [R1+0xe18], R4 ;  /* 0x000e180401007387 */ /* 0x0045e80000100800 */
[----:B------:R0:W5:Y:S04]  /*0a70*/  LDG.E.CONSTANT R76, desc[UR10][R122.64+0xec8] ;  /* 0x000ec80a7a4c7981 */ /* 0x000168000c1e9900 */
[----:B-1----:R-:W3:Y:S04]  /*0a80*/  LDG.E.CONSTANT R5, desc[UR10][R122.64+0x70] ;  /* 0x0000700a7a057981 */ /* 0x002ee8000c1e9900 */
[----:B--2---:R-:W2:Y:S04]  /*0a90*/  LDG.E.CONSTANT R4, desc[UR10][R122.64+0x74] ;  /* 0x0000740a7a047981 */ /* 0x004ea8000c1e9900 */
[----:B----4-:R1:W-:Y:S04]  /*0aa0*/  STL [R1+0xe14], R3 ;  /* 0x000e140301007387 */ /* 0x0103e80000100800 */
[----:B------:R4:W-:Y:S04]  /*0ab0*/  STL [R1+0xe10], R2 ;  /* 0x000e100201007387 */ /* 0x0009e80000100800 */
[----:B------:R0:W-:Y:S04]  /*0ac0*/  STL [R1+0xe0c], R0 ;  /* 0x000e0c0001007387 */ /* 0x0001e80000100800 */
[----:B-1----:R-:W2:Y:S04]  /*0ad0*/  LDG.E.CONSTANT R3, desc[UR10][R122.64+0x78] ;  /* 0x0000780a7a037981 */ /* 0x002ea8000c1e9900 */
[----:B----4-:R-:W4:Y:S04]  /*0ae0*/  LDG.E.CONSTANT R2, desc[UR10][R122.64+0x7c] ;  /* 0x00007c0a7a027981 */ /* 0x010f28000c1e9900 */
[----:B0-----:R-:W4:Y:S04]  /*0af0*/  LDG.E.CONSTANT R0, desc[UR10][R122.64+0x80] ;  /* 0x0000800a7a007981 */ /* 0x001f28000c1e9900 */
[----:B------:R0:W-:Y:S04]  /*0b00*/  STL [R1+0xe08], R31 ;  /* 0x000e081f01007387 */ /* 0x0001e80000100800 */
[----:B------:R1:W-:Y:S04]  /*0b10*/  STL [R1+0xe04], R30 ;  /* 0x000e041e01007387 */ /* 0x0003e80000100800 */
[----:B------:R1:W-:Y:S04]  /*0b20*/  STL [R1+0xe00], R29 ;  /* 0x000e001d01007387 */ /* 0x0003e80000100800 */
[----:B0-----:R-:W4:Y:S04]  /*0b30*/  LDG.E.CONSTANT R31, desc[UR10][R122.64+0x84] ;  /* 0x0000840a7a1f7981 */ /* 0x001f28000c1e9900 */
[----:B-1----:R-:W4:Y:S04]  /*0b40*/  LDG.E.CONSTANT R30, desc[UR10][R122.64+0x88] ;  /* 0x0000880a7a1e7981 */ /* 0x002f28000c1e9900 */
[----:B------:R-:W4:Y:S04]  /*0b50*/  LDG.E.CONSTANT R29, desc[UR10][R122.64+0x8c] ;  /* 0x00008c0a7a1d7981 */ /* 0x000f28000c1e9900 */
        /* <DEDUP_REMOVED lines=44> */
[----:B------:R2:W5:Y:S04]  /*0e20*/  LDG.E.CONSTANT R75, desc[UR10][R122.64+0xecc] ;  /* 0x000ecc0a7a4b7981 */ /* 0x000568000c1e9900 */
[----:B0-----:R-:W4:Y:S04]  /*0e30*/  LDG.E.CONSTANT R7, desc[UR10][R122.64+0xe4] ;  /* 0x0000e40a7a077981 */ /* 0x001f28000c1e9900 */
[----:B-1----:R-:W4:Y:S04]  /*0e40*/  LDG.E.CONSTANT R6, desc[UR10][R122.64+0xe8] ;  /* 0x0000e80a7a067981 */ /* 0x002f28000c1e9900 */
        /* <DEDUP_REMOVED lines=19> */
[----:B------:R1:W-:Y:S04]  /*0f80*/  STL [R1+0xd98], R3 ;  /* 0x000d980301007387 */ /* 0x0003e80000100800 */
[----:B----4-:R4:W-:Y:S04]  /*0f90*/  STL [R1+0xd94], R2 ;  /* 0x000d940201007387 */ /* 0x0109e80000100800 */
        /* <DEDUP_REMOVED lines=206> */
[----:B0-----:R-:W4:Y:S04]  /*1c80*/  LDG.E.CONSTANT R7, desc[UR10][R122.64+0x258] ;  /* 0x0002580a7a077981 */ /* 0x001f28000c1e9900 */
[----:B-1----:R-:W4:Y:S04]  /*1c90*/  LDG.E.CONSTANT R6, desc[UR10][R122.64+0x25c] ;  /* 0x00025c0a7a067981 */ /* 0x002f28000c1e9900 */
[----:B---3--:R0:W-:Y:S04]  /*1ca0*/  STL [R1+0xc2c], R5 ;  /* 0x000c2c0501007387 */ /* 0x0081e80000100800 */
[----:B--2---:R1:W-:Y:S04]  /*1cb0*/  STL [R1+0xc28], R4 ;  /* 0x000c280401007387 */ /* 0x0043e80000100800 */
[----:B0-----:R-:W2:Y:S04]  /*1cc0*/  LDG.E.CONSTANT R5, desc[UR10][R122.64+0x260] ;  /* 0x0002600a7a057981 */ /* 0x001ea8000c1e9900 */
[----:B-1----:R-:W3:Y:S04]  /*1cd0*/  LDG.E.CONSTANT R4, desc[UR10][R122.64+0x264] ;  /* 0x0002640a7a047981 */ /* 0x002ee8000c1e9900 */
[----:B------:R0:W-:Y:S04]  /*1ce0*/  STL [R1+0xc24], R3 ;  /* 0x000c240301007387 */ /* 0x0001e80000100800 */
[----:B----4-:R1:W-:Y:S04]  /*1cf0*/  STL [R1+0xc20], R2 ;  /* 0x000c200201007387 */ /* 0x0103e80000100800 */
[----:B------:R4:W-:Y:S04]  /*1d00*/  STL [R1+0xc1c], R0 ;  /* 0x000c1c0001007387 */ /* 0x0009e80000100800 */
[----:B0-----:R-:W3:Y:S04]  /*1d10*/  LDG.E.CONSTANT R3, desc[UR10][R122.64+0x268] ;  /* 0x0002680a7a037981 */ /* 0x001ee8000c1e9900 */
[----:B-1----:R-:W3:Y:S04]  /*1d20*/  LDG.E.CONSTANT R2, desc[UR10][R122.64+0x26c] ;  /* 0x00026c0a7a027981 */ /* 0x002ee8000c1e9900 */
[----:B----4-:R-:W4:Y:S04]  /*1d30*/  LDG.E.CONSTANT R0, desc[UR10][R122.64+0x270] ;  /* 0x0002700a7a007981 */ /* 0x010f28000c1e9900 */
        /* <DEDUP_REMOVED lines=52> */
[----:B--2---:R0:W-:Y:S04]  /*2080*/  STL [R1+0xbb0], R5 ;  /* 0x000bb00501007387 */ /* 0x0041e80000100800 */
[----:B---3--:R1:W-:Y:S04]  /*2090*/  STL [R1+0xbac], R4 ;  /* 0x000bac0401007387 */ /* 0x0083e80000100800 */
[----:B0-----:R-:W2:Y:S04]  /*20a0*/  LDG.E.CONSTANT R5, desc[UR10][R122.64+0x2dc] ;  /* 0x0002dc0a7a057981 */ /* 0x001ea8000c1e9900 */
[----:B-1----:R-:W3:Y:S04]  /*20b0*/  LDG.E.CONSTANT R4, desc[UR10][R122.64+0x2e0] ;  /* 0x0002e00a7a047981 */ /* 0x002ee8000c1e9900 */
[----:B------:R0:W-:Y:S04]  /*20c0*/  STL [R1+0xba8], R3 ;  /* 0x000ba80301007387 */ /* 0x0001e80000100800 */
[----:B------:R1:W-:Y:S04]  /*20d0*/  STL [R1+0xba4], R2 ;  /* 0x000ba40201007387 */ /* 0x0003e80000100800 */
[----:B----4-:R4:W-:Y:S04]  /*20e0*/  STL [R1+0xba0], R0 ;  /* 0x000ba00001007387 */ /* 0x0109e80000100800 */
        /* <DEDUP_REMOVED lines=1432> */
[----:B0-----:R0:W5:Y:S04]  /*7a70*/  LDG.E.CONSTANT R31, desc[UR10][R122.64+0xf7c] ;  /* 0x000f7c0a7a1f7981 */ /* 0x001168000c1e9900 */
[----:B-1----:R0:W5:Y:S04]  /*7a80*/  LDG.E.CONSTANT R30, desc[UR10][R122.64+0xf80] ;  /* 0x000f800a7a1e7981 */ /* 0x002168000c1e9900 */
[----:B------:R0:W5:Y:S04]  /*7a90*/  LDG.E.CONSTANT R29, desc[UR10][R122.64+0xf84] ;  /* 0x000f840a7a1d7981 */ /* 0x000168000c1e9900 */
[----:B------:R1:W-:Y:S04]  /*7aa0*/  STL [R1+0x6c], R28 ;  /* 0x00006c1c01007387 */ /* 0x0003e80000100800 */
[----:B------:R0:W-:Y:S04]  /*7ab0*/  STL [R1+0x68], R27 ;  /* 0x0000681b01007387 */ /* 0x0001e80000100800 */
[----:B------:R0:W-:Y:S04]  /*7ac0*/  STL [R1+0x64], R26 ;  /* 0x0000641a01007387 */ /* 0x0001e80000100800 */
[----:B-1----:R1:W5:Y:S04]  /*7ad0*/  LDG.E.CONSTANT R28, desc[UR10][R122.64+0xf88] ;  /* 0x000f880a7a1c7981 */ /* 0x002368000c1e9900 */
[----:B0-----:R1:W5:Y:S04]  /*7ae0*/  LDG.E.CONSTANT R27, desc[UR10][R122.64+0xf8c] ;  /* 0x000f8c0a7a1b7981 */ /* 0x001368000c1e9900 */
[----:B------:R1:W5:Y:S04]  /*7af0*/  LDG.E.CONSTANT R26, desc[UR10][R122.64+0xf90] ;  /* 0x000f900a7a1a7981 */ /* 0x000368000c1e9900 */
        /* <DEDUP_REMOVED lines=38> */
[----:B0-----:R0:W5:Y:S04]  /*7d60*/  LDG.E.CONSTANT R7, desc[UR10][R122.64+0xfe0] ;  /* 0x000fe00a7a077981 */ /* 0x001168000c1e9900 */
[----:B-1----:R0:W5:Y:S04]  /*7d70*/  LDG.E.CONSTANT R6, desc[UR10][R122.64+0xfe4] ;  /* 0x000fe40a7a067981 */ /* 0x002168000c1e9900 */
[----:B--2---:R1:W-:Y:S04]  /*7d80*/  STL [R1+0x10], R5 ;  /* 0x0000100501007387 */ /* 0x0043e80000100800 */
[----:B---3--:R2:W-:Y:S04]  /*7d90*/  STL [R1+0xc], R4 ;  /* 0x00000c0401007387 */ /* 0x0085e80000100800 */
[----:B-1----:R0:W5:Y:S04]  /*7da0*/  LDG.E.CONSTANT R5, desc[UR10][R122.64+0xfe8] ;  /* 0x000fe80a7a057981 */ /* 0x002168000c1e9900 */
[----:B--2---:R0:W5:Y:S04]  /*7db0*/  LDG.E.CONSTANT R4, desc[UR10][R122.64+0xfec] ;  /* 0x000fec0a7a047981 */ /* 0x004168000c1e9900 */
[----:B------:R1:W-:Y:S04]  /*7dc0*/  STL [R1+0x8], R3 ;  /* 0x0000080301007387 */ /* 0x0003e80000100800 */
[----:B------:R2:W-:Y:S04]  /*7dd0*/  STL [R1+0x4], R2 ;  /* 0x0000040201007387 */ /* 0x0005e80000100800 */
[----:B----4-:R3:W-:Y:S04]  /*7de0*/  STL [R1], R0 ;  /* 0x0000000001007387 */ /* 0x0107e80000100800 */
[----:B-1----:R0:W5:Y:S04]  /*7df0*/  LDG.E.CONSTANT R3, desc[UR10][R122.64+0xff0] ;  /* 0x000ff00a7a037981 */ /* 0x002168000c1e9900 */
[----:B--2---:R0:W5:Y:S04]  /*7e00*/  LDG.E.CONSTANT R2, desc[UR10][R122.64+0xff4] ;  /* 0x000ff40a7a027981 */ /* 0x004168000c1e9900 */
[----:B---3--:R0:W5:Y:S01]  /*7e10*/  LDG.E.CONSTANT R0, desc[UR10][R122.64+0xff8] ;  /* 0x000ff80a7a007981 */ /* 0x008162000c1e9900 */
[----:B------:R-:W1:Y:S02]  /*7e20*/  LDCU UR4, c[0x0][0x360] ;  /* 0x00006c00ff0477ac */ /* 0x000e640008000800 */
[----:B-1----:R-:W-:-:S05]  /*7e30*/  IADD3 R124, PT, PT, R124, UR4, RZ ;  /* 0x000000047c7c7c10 */ /* 0x002fca000fffe0ff */
[----:B------:R-:W-:-:S05]  /*7e40*/  IMAD.MOV R124, RZ, RZ, -R124 ;  /* 0x000000ffff7c7224 */ /* 0x000fca00078e0a7c */
[----:B------:R-:W-:-:S04]  /*7e50*/  PRMT R124, R124, 0x7710, RZ ;  /* 0x000077107c7c7816 */ /* 0x000fc800000000ff */
[----:B------:R-:W-:Y:S01]  /*7e60*/  IADD3 R124, PT, PT, R124, 0x17ff, RZ ;  /* 0x000017ff7c7c7810 */ /* 0x000fe20007ffe0ff */
[----:B------:R-:W1:Y:S03]  /*7e70*/  LDCU UR7, c[0x0][0x3b8] ;  /* 0x00007700ff0777ac */ /* 0x000e660008000800 */
[----:B------:R-:W-:Y:S01]  /*7e80*/  LOP3.LUT R125, R124, 0xffff, RZ, 0xc0, !PT ;  /* 0x0000ffff7c7d7812 */ /* 0x000fe200078ec0ff */
[----:B------:R-:W-:Y:S01]  /*7e90*/  ULOP3.LUT UR4, UR4, 0xffff, URZ, 0xc0, !UPT ;  /* 0x0000ffff04047892 */ /* 0x000fe2000f8ec0ff */
[----:B0-----:R-:W-:-:S11]  /*7ea0*/  MOV R127, 0x7ec0 ;  /* 0x00007ec0007f7802 */ /* 0x001fd60000000f00 */
[----:B-1---5:R-:W-:Y:S05]  /*7eb0*/  CALL.REL.NOINC `($__internal_0_$__cuda_sm20_div_u16) ;  /* 0x000006a400347944 */ /* 0x022fea0003c00000 */
[----:B------:R-:W5:Y:S04]  /*7ec0*/  LDG.E.CONSTANT R194, desc[UR10][R122.64+0xf9c] ;  /* 0x000f9c0a7ac27981 */ /* 0x000f68000c1e9900 */
[----:B------:R0:W5:Y:S01]  /*7ed0*/  LDG.E.CONSTANT R196, desc[UR10][R122.64+0xffc] ;  /* 0x000ffc0a7ac47981 */ /* 0x000162000c1e9900 */
[----:B------:R-:W-:Y:S01]  /*7ee0*/  IMAD.MOV.U32 R197, RZ, RZ, 0x7f7fffff ;  /* 0x7f7fffffffc57424 */ /* 0x000fe200078e00ff */
[----:B------:R-:W-:Y:S01]  /*7ef0*/  MOV R198, 0xffffffff ;  /* 0xffffffff00c67802 */ /* 0x000fe20000000f00 */
[----:B------:R-:W-:Y:S01]  /*7f00*/  IMAD.MOV.U32 R195, RZ, RZ, RZ ;  /* 0x000000ffffc37224 */ /* 0x000fe200078e00ff */
[----:B0-----:R-:W-:-:S05]  /*7f10*/  LOP3.LUT R122, R126, 0x3, RZ, 0xc0, !PT ;  /* 0x000000037e7a7812 */ /* 0x001fca00078ec0ff */
[----:B------:R0:W-:Y:S02]  /*7f20*/  STL [R1+0xe20], R122 ;  /* 0x000e207a01007387 */ /* 0x0001e40000100800 */
.L_x_132:
[----:B------:R-:W2:Y:S01]  /*7f30*/  LDL R202, [R1+0xe20] ;  /* 0x000e200001ca7983 */ /* 0x000ea20000100800 */
[----:B------:R-:W1:Y:S01]  /*7f40*/  LDCU UR6, c[0x0][0x3b8] ;  /* 0x00007700ff0677ac */ /* 0x000e620008000800 */
[----:B------:R-:W-:Y:S01]  /*7f50*/  BSSY.RECONVERGENT B0, `(.L_x_66) ;  /* 0x000003d000007945 */ /* 0x000fe20003800200 */
[----:B------:R-:W3:Y:S01]  /*7f60*/  S2R R201, SR_TID.X ;  /* 0x0000000000c97919 */ /* 0x000ee20000002100 */
[----:B-1----:R-:W-:-:S06]  /*7f70*/  UIMAD UR4, UR6, 0x3, URZ ;  /* 0x00000003060478a4 */ /* 0x002fcc000f8e02ff */
[----:B------:R-:W-:Y:S01]  /*7f80*/  IMAD.U32 R200, RZ, RZ, UR4 ;  /* 0x00000004ffc87e24 */ /* 0x000fe2000f8e00ff */
[----:B---3--:R-:W-:Y:S02]  /*7f90*/  MOV R199, R201 ;  /* 0x000000c900c77202 */ /* 0x008fe40000000f00 */
[----:B--2---:R-:W-:-:S13]  /*7fa0*/  ISETP.NE.AND P0, PT, R202, 0x2, PT ;  /* 0x00000002ca00780c */ /* 0x004fda0003f05270 */
[----:B0-----:R-:W-:Y:S05]  /*7fb0*/  @!P0 BRA `(.L_x_67) ;  /* 0x0000000000d88947 */ /* 0x001fea0003800000 */
[----:B------:R-:W-:Y:S02]  /*7fc0*/  IMAD R124, R195, 0x3, R201 ;  /* 0x00000003c37c7824 */ /* 0x000fe400078e02c9 */
[----:B------:R-:W-:-:S03]  /*7fd0*/  HFMA2 R123, -RZ, RZ, 0, 0 ;  /* 0x00000000ff7b7431 */ /* 0x000fc600000001ff */
[----:B------:R-:W-:-:S13]  /*7fe0*/  ISETP.GE.U32.AND P0, PT, R124, R200, PT ;  /* 0x000000c87c00720c */ /* 0x000fda0003f06070 */
[----:B0-----:R-:W0:Y:S01]  /*7ff0*/  @!P0 S2R R122, SR_CTAID.Y ;  /* 0x00000000007a8919 */ /* 0x001e220000002600 */
[----:B------:R-:W1:Y:S01]  /*8000*/  @!P0 LDC.64 R126, c[0x0][0x388] ;  /* 0x0000e200ff7e8b82 */ /* 0x000e620000000a00 */
[----:B0-----:R-:W-:-:S04]  /*8010*/  @!P0 IMAD R122, R122, UR6, RZ ;  /* 0x000000067a7a8c24 */ /* 0x001fc8000f8e02ff */
[----:B------:R-:W-:-:S04]  /*8020*/  @!P0 IMAD R122, R122, 0x3, R124 ;  /* 0x000000037a7a8824 */ /* 0x000fc800078e027c */
[----:B-1----:R-:W-:-:S05]  /*8030*/  @!P0 IMAD.WIDE R126, R122, 0x4, R126 ;  /* 0x000000047a7e8825 */ /* 0x002fca00078e027e */
[----:B------:R-:W2:Y:S01]  /*8040*/  @!P0 LDG.E.CONSTANT R123, desc[UR10][R126.64] ;  /* 0x0000000a7e7b8981 */ /* 0x000ea2000c1e9900 */
[----:B------:R-:W0:Y:S01]  /*8050*/  S2UR UR5, SR_CgaCtaId ;  /* 0x00000000000579c3 */ /* 0x000e220000008800 */
[----:B------:R-:W-:Y:S01]  /*8060*/  UMOV UR4, 0x400 ;  /* 0x0000040000047882 */ /* 0x000fe20000000000 */
[----:B------:R-:W-:Y:S01]  /*8070*/  ISETP.NE.AND P0, PT, R202, 0x3, PT ;  /* 0x00000003ca00780c */ /* 0x000fe20003f05270 */
[----:B0-----:R-:W-:-:S06]  /*8080*/  ULEA UR4, UR5, UR4, 0x18 ;  /* 0x0000000405047291 */ /* 0x001fcc000f8ec0ff */
[----:B------:R-:W-:-:S05]  /*8090*/  LEA R122, R201, UR4, 0x2 ;  /* 0x00000004c97a7c11 */ /* 0x000fca000f8e10ff */
[----:B------:R-:W0:Y:S02]  /*80a0*/  LDCU UR4, c[0x0][0x360] ;  /* 0x00006c00ff0477ac */ /* 0x000e240008000800 */
[----:B0-----:R-:W-:Y:S01]  /*80b0*/  VIADD R199, R201, UR4 ;  /* 0x00000004c9c77c36 */ /* 0x001fe20008000000 */
[----:B--2---:R1:W-:Y:S01]  /*80c0*/  STS [R122], R123 ;  /* 0x0000007b7a007388 */ /* 0x0043e20000000800 */
[----:B------:R-:W-:Y:S05]  /*80d0*/  @!P0 BRA `(.L_x_67) ;  /* 0x0000000000908947 */ /* 0x000fea0003800000 */
[----:B------:R-:W1:Y:S02]  /*80e0*/  LDCU UR4, c[0x0][0x360] ;  /* 0x00006c00ff0477ac */ /* 0x000e640008000800 */
[----:B-1----:R-:W-:-:S04]  /*80f0*/  IADD3 R123, PT, PT, R124, UR4, RZ ;  /* 0x000000047c7b7c10 */ /* 0x002fc8000fffe0ff */
[----:B------:R-:W-:-:S13]  /*8100*/  ISETP.GE.U32.AND P0, PT, R123, R200, PT ;  /* 0x000000c87b00720c */ /* 0x000fda0003f06070 */
[----:B------:R-:W0:Y:S01]  /*8110*/  @!P0 S2R R126, SR_CTAID.Y ;  /* 0x00000000007e8919 */ /* 0x000e220000002600 */
[----:B------:R-:W1:Y:S08]  /*8120*/  @!P0 LDC R123, c[0x0][0x360] ;  /* 0x0000d800ff7b8b82 */ /* 0x000e700000000800 */
[----:B------:R-:W2:Y:S01]  /*8130*/  @!P0 LDC.64 R128, c[0x0][0x388] ;  /* 0x0000e200ff808b82 */ /* 0x000ea20000000a00 */
[----:B-1----:R-:W-:-:S02]  /*8140*/  @!P0 IMAD.IADD R125, R124, 0x1, R123 ;  /* 0x000000017c7d8824 */ /* 0x002fc400078e027b */
[----:B0-----:R-:W-:-:S04]  /*8150*/  @!P0 IMAD R123, R126, UR6, RZ ;  /* 0x000000067e7b8c24 */ /* 0x001fc8000f8e02ff */
[----:B------:R-:W-:-:S04]  /*8160*/  @!P0 IMAD R123, R123, 0x3, R125 ;  /* 0x000000037b7b8824 */ /* 0x000fc800078e027d */
[----:B--2---:R-:W-:Y:S01]  /*8170*/  @!P0 IMAD.WIDE R126, R123, 0x4, R128 ;  /* 0x000000047b7e8825 */ /* 0x004fe200078e0280 */
[----:B------:R-:W-:-:S06]  /*8180*/  MOV R123, RZ ;  /* 0x000000ff007b7202 */ /* 0x000fcc0000000f00 */
[----:B------:R-:W2:Y:S01]  /*8190*/  @!P0 LDG.E.CONSTANT R123, desc[UR10][R126.64] ;  /* 0x0000000a7e7b8981 */ /* 0x000ea2000c1e9900 */
[----:B------:R-:W0:Y:S01]  /*81a0*/  LDC R199, c[0x0][0x360] ;  /* 0x0000d800ffc77b82 */ /* 0x000e220000000800 */
[----:B------:R-:W-:Y:S01]  /*81b0*/  ISETP.NE.AND P0, PT, R202, RZ, PT ;  /* 0x000000ffca00720c */ /* 0x000fe20003f05270 */
[C---:B0-----:R-:W-:Y:S01]  /*81c0*/  IMAD R125, R199.reuse, 0x4, R122 ;  /* 0x00000004c77d7824 */ /* 0x041fe200078e027a */
[----:B------:R-:W-:-:S04]  /*81d0*/  IADD3 R199, PT, PT, R199, R201, R199 ;  /* 0x000000c9c7c77210 */ /* 0x000fc80007ffe0c7 */
[----:B--2---:R2:W-:Y:S07]  /*81e0*/  STS [R125], R123 ;  /* 0x0000007b7d007388 */ /* 0x0045ee0000000800 */
[----:B------:R-:W-:Y:S05]  /*81f0*/  @!P0 BRA `(.L_x_67) ;  /* 0x0000000000488947 */ /* 0x000fea0003800000 */
[----:B--2---:R-:W0:Y:S02]  /*8200*/  LDC R123, c[0x0][0x360] ;  /* 0x0000d800ff7b7b82 */ /* 0x004e240000000800 */
[----:B0-----:R-:W-:-:S04]  /*8210*/  IADD3 R123, PT, PT, R123, R124, R123 ;  /* 0x0000007c7b7b7210 */ /* 0x001fc80007ffe07b */
[----:B------:R-:W-:-:S13]  /*8220*/  ISETP.GE.U32.AND P0, PT, R123, R200, PT ;  /* 0x000000c87b00720c */ /* 0x000fda0003f06070 */
[----:B------:R-:W0:Y:S01]  /*8230*/  @!P0 S2R R125, SR_CTAID.Y ;  /* 0x00000000007d8919 */ /* 0x000e220000002600 */
[----:B------:R-:W1:Y:S08]  /*8240*/  @!P0 LDC R123, c[0x0][0x360] ;  /* 0x0000d800ff7b8b82 */ /* 0x000e700000000800 */
[----:B------:R-:W2:Y:S01]  /*8250*/  @!P0 LDC.64 R126, c[0x0][0x388] ;  /* 0x0000e200ff7e8b82 */ /* 0x000ea20000000a00 */
[----:B-1----:R-:W-:Y:S01]  /*8260*/  @!P0 IADD3 R124, PT, PT, R123, R124, R123 ;  /* 0x0000007c7b7c8210 */ /* 0x002fe20007ffe07b */
[----:B0-----:R-:W-:-:S04]  /*8270*/  @!P0 IMAD R123, R125, UR6, RZ ;  /* 0x000000067d7b8c24 */ /* 0x001fc8000f8e02ff */
[----:B------:R-:W-:-:S04]  /*8280*/  @!P0 IMAD R123, R123, 0x3, R124 ;  /* 0x000000037b7b8824 */ /* 0x000fc800078e027c */
[----:B--2---:R-:W-:Y:S01]  /*8290*/  @!P0 IMAD.WIDE R124, R123, 0x4, R126 ;  /* 0x000000047b7c8825 */ /* 0x004fe200078e027e */
[----:B------:R-:W-:-:S06]  /*82a0*/  MOV R123, RZ ;  /* 0x000000ff007b7202 */ /* 0x000fcc0000000f00 */
[----:B------:R-:W2:Y:S01]  /*82b0*/  @!P0 LDG.E.CONSTANT R123, desc[UR10][R124.64] ;  /* 0x0000000a7c7b8981 */ /* 0x000ea2000c1e9900 */
[----:B------:R-:W0:Y:S02]  /*82c0*/  LDC R199, c[0x0][0x360] ;  /* 0x0000d800ffc77b82 */ /* 0x000e240000000800 */
[----:B0-----:R-:W-:-:S05]  /*82d0*/  IMAD R122, R199, 0x4, R122 ;  /* 0x00000004c77a7824 */ /* 0x001fca00078e027a */
[----:B------:R-:W-:-:S05]  /*82e0*/  LEA R122, R199, R122, 0x2 ;  /* 0x0000007ac77a7211 */ /* 0x000fca00078e10ff */
[----:B--2---:R0:W-:Y:S02]  /*82f0*/  STS [R122], R123 ;  /* 0x0000007b7a007388 */ /* 0x0041e40000000800 */
[----:B0-----:R-:W-:-:S05]  /*8300*/  IADD3 R122, PT, PT, R199, R201, R199 ;  /* 0x000000c9c77a7210 */ /* 0x001fca0007ffe0c7 */
[----:B------:R-:W-:-:S07]  /*8310*/  IMAD.IADD R199, R122, 0x1, R199 ;  /* 0x000000017ac77824 */ /* 0x000fce00078e02c7 */
.L_x_67:
[----:B------:R-:W-:Y:S05]  /*8320*/  BSYNC.RECONVERGENT B0 ;  /* 0x0000000000007941 */ /* 0x000fea0003800200 */
.L_x_66:
[----:B------:R-:W3:Y:S01]  /*8330*/  S2R R204, SR_CTAID.Y ;  /* 0x0000000000cc7919 */ /* 0x000ee20000002600 */
[----:B------:R-:W4:Y:S01]  /*8340*/  S2UR UR5, SR_CgaCtaId ;  /* 0x00000000000579c3 */ /* 0x000f220000008800 */
[----:B------:R-:W0:Y:S01]  /*8350*/  LDCU UR8, c[0x0][0x3b8] ;  /* 0x00007700ff0877ac */ /* 0x000e220008000800 */
[----:B------:R-:W-:Y:S01]  /*8360*/  IMAD R201, R195, 0x3, R199 ;  /* 0x00000003c3c97824 */ /* 0x000fe200078e02c7 */
[----:B------:R-:W-:Y:S01]  /*8370*/  BSSY.RECONVERGENT B0, `(.L_x_68) ;  /* 0x000003d000007945 */ /* 0x000fe20003800200 */
[----:B------:R-:W-:-:S04]  /*8380*/  UMOV UR4, 0x400 ;  /* 0x0000040000047882 */ /* 0x000fc80000000000 */
[----:B------:R-:W1:Y:S01]  /*8390*/  LDC R203, c[0x0][0x360] ;  /* 0x0000d800ffcb7b82 */ /* 0x000e620000000800 */
[----:B----4-:R-:W-:Y:S02]  /*83a0*/  ULEA UR4, UR5, UR4, 0x18 ;  /* 0x0000000405047291 */ /* 0x010fe4000f8ec0ff */
[----:B0-----:R-:W-:-:S04]  /*83b0*/  UIMAD UR5, UR8, 0x3, URZ ;  /* 0x00000003080578a4 */ /* 0x001fc8000f8e02ff */
[----:B------:R-:W-:Y:S01]  /*83c0*/  LEA R209, R199, UR4, 0x2 ;  /* 0x00000004c7d17c11 */ /* 0x000fe2000f8e10ff */
[----:B---3--:R-:W-:Y:S01]  /*83d0*/  IMAD R204, R204, UR6, RZ ;  /* 0x00000006cccc7c24 */ /* 0x008fe2000f8e02ff */
[----:B-1----:R-:W-:Y:S01]  /*83e0*/  IADD3 R207, PT, PT, R203, R195, RZ ;  /* 0x000000c3cbcf7210 */ /* 0x002fe20007ffe0ff */
[--C-:B------:R-:W-:Y:S02]  /*83f0*/  IMAD.IADD R202, R201, 0x1, R203.reuse ;  /* 0x00000001c9ca7824 */ /* 0x100fe400078e02cb */
[C---:B------:R-:W-:Y:S02]  /*8400*/  IMAD R122, R204.reuse, 0x3, RZ ;  /* 0x00000003cc7a7824 */ /* 0x040fe400078e02ff */
[----:B------:R-:W-:Y:S02]  /*8410*/  IMAD R204, R204, 0x3, R203 ;  /* 0x00000003cccc7824 */ /* 0x000fe400078e02cb */
[----:B------:R-:W-:Y:S01]  /*8420*/  IMAD R206, R207, 0x3, R199 ;  /* 0x00000003cfce7824 */ /* 0x000fe200078e02c7 */
[----:B------:R-:W-:Y:S01]  /*8430*/  LEA R205, R203, R122, 0x1 ;  /* 0x0000007acbcd7211 */ /* 0x000fe200078e08ff */
[----:B------:R-:W-:Y:S01]  /*8440*/  IMAD.IADD R122, R199, 0x1, R122 ;  /* 0x00000001c77a7824 */ /* 0x000fe200078e027a */
[----:B------:R-:W-:Y:S01]  /*8450*/  LEA R203, R203, R201, 0x1 ;  /* 0x000000c9cbcb7211 */ /* 0x000fe200078e08ff */
[C---:B------:R-:W-:Y:S01]  /*8460*/  IMAD.IADD R204, R201.reuse, 0x1, R204 ;  /* 0x00000001c9cc7824 */ /* 0x040fe200078e02cc */
[----:B------:R-:W-:Y:S01]  /*8470*/  IADD3 R205, PT, PT, R201, R205, RZ ;  /* 0x000000cdc9cd7210 */ /* 0x000fe20007ffe0ff */
[----:B------:R-:W-:-:S02]  /*8480*/  IMAD R207, R207, 0x3, R122 ;  /* 0x00000003cfcf7824 */ /* 0x000fc400078e027a */
[----:B------:R-:W-:-:S07]  /*8490*/  IMAD R208, R195, 0x3, R122 ;  /* 0x00000003c3d07824 */ /* 0x000fce00078e027a */
.L_x_69:
[----:B------:R-:W-:Y:S01]  /*84a0*/  ISETP.GE.U32.AND P0, PT, R201, R200, PT ;  /* 0x000000c8c900720c */ /* 0x000fe20003f06070 */
[----:B------:R-:W-:Y:S02]  /*84b0*/  IMAD.U32 R200, RZ, RZ, UR5 ;  /* 0x00000005ffc87e24 */ /* 0x000fe4000f8e00ff */
[----:B------:R-:W-:-:S03]  /*84c0*/  HFMA2 R210, -RZ, RZ, 0, 0 ;  /* 0x00000000ffd27431 */ /* 0x000fc600000001ff */
[-C--:B------:R-:W-:Y:S02]  /*84d0*/  ISETP.GE.U32.AND P1, PT, R202, R200.reuse, PT ;  /* 0x000000c8ca00720c */ /* 0x080fe40003f26070 */
[-C--:B------:R-:W-:Y:S02]  /*84e0*/  ISETP.GE.U32.AND P2, PT, R203, R200.reuse, PT ;  /* 0x000000c8cb00720c */ /* 0x080fe40003f46070 */
[----:B------:R-:W-:-:S03]  /*84f0*/  ISETP.GE.U32.AND P3, PT, R206, R200, PT ;  /* 0x000000c8ce00720c */ /* 0x000fc60003f66070 */
[----:B0-----:R-:W0:Y:S08]  /*8500*/  @!P0 LDC.64 R126, c[0x0][0x388] ;  /* 0x0000e200ff7e8b82 */ /* 0x001e300000000a00 */
[----:B--2---:R-:W1:Y:S08]  /*8510*/  @!P1 LDC.64 R122, c[0x0][0x388] ;  /* 0x0000e200ff7a9b82 */ /* 0x004e700000000a00 */
[----:B------:R-:W2:Y:S08]  /*8520*/  @!P2 LDC.64 R124, c[0x0][0x388] ;  /* 0x0000e200ff7cab82 */ /* 0x000eb00000000a00 */
[----:B------:R-:W3:Y:S01]  /*8530*/  @!P3 LDC.64 R128, c[0x0][0x388] ;  /* 0x0000e200ff80bb82 */ /* 0x000ee20000000a00 */
[----:B0-----:R-:W-:-:S05]  /*8540*/  @!P0 IMAD.WIDE R126, R208, 0x4, R126 ;  /* 0x00000004d07e8825 */ /* 0x001fca00078e027e */
[----:B------:R0:W4:Y:S01]  /*8550*/  @!P0 LDG.E.CONSTANT R210, desc[UR10][R126.64] ;  /* 0x0000000a7ed28981 */ /* 0x000122000c1e9900 */
[----:B-1----:R-:W-:-:S04]  /*8560*/  @!P1 IMAD.WIDE R122, R204, 0x4, R122 ;  /* 0x00000004cc7a9825 */ /* 0x002fc800078e027a */
[----:B0-----:R-:W-:Y:S02]  /*8570*/  IMAD.MOV.U32 R126, RZ, RZ, RZ ;  /* 0x000000ffff7e7224 */ /* 0x001fe400078e00ff */
[----:B--2---:R-:W-:-:S04]  /*8580*/  @!P2 IMAD.WIDE R124, R205, 0x4, R124 ;  /* 0x00000004cd7ca825 */ /* 0x004fc800078e027c */
[----:B------:R0:W2:Y:S01]  /*8590*/  @!P1 LDG.E.CONSTANT R126, desc[UR10][R122.64] ;  /* 0x0000000a7a7e9981 */ /* 0x0000a2000c1e9900 */
[----:B---3--:R-:W-:Y:S01]  /*85a0*/  @!P3 IMAD.WIDE R128, R207, 0x4, R128 ;  /* 0x00000004cf80b825 */ /* 0x008fe200078e0280 */
[----:B0-----:R-:W-:-:S06]  /*85b0*/  CS2R R122, SRZ ;  /* 0x00000000007a7805 */ /* 0x001fcc000001ff00 */
[----:B------:R0:W3:Y:S04]  /*85c0*/  @!P2 LDG.E.CONSTANT R122, desc[UR10][R124.64] ;  /* 0x0000000a7c7aa981 */ /* 0x0000e8000c1e9900 */
[----:B------:R-:W3:Y:S01]  /*85d0*/  @!P3 LDG.E.CONSTANT R123, desc[UR10][R128.64] ;  /* 0x0000000a807bb981 */ /* 0x000ee2000c1e9900 */
[----:B------:R-:W1:Y:S08]  /*85e0*/  LDC R127, c[0x0][0x360] ;  /* 0x0000d800ff7f7b82 */ /* 0x000e700000000800 */
[----:B0-----:R-:W0:Y:S08]  /*85f0*/  LDC R125, c[0x0][0x360] ;  /* 0x0000d800ff7d7b82 */ /* 0x001e300000000800 */
[----:B------:R-:W0:Y:S01]  /*8600*/  LDC R124, c[0x0][0x360] ;  /* 0x0000d800ff7c7b82 */ /* 0x000e220000000800 */
[----:B-1----:R-:W-:Y:S01]  /*8610*/  LEA R127, R127, R209, 0x2 ;  /* 0x000000d17f7f7211 */ /* 0x002fe200078e10ff */
[----:B0-----:R-:W-:Y:S01]  /*8620*/  IMAD R125, R125, 0x8, R209 ;  /* 0x000000087d7d7824 */ /* 0x001fe200078e02d1 */
[C---:B------:R-:W-:Y:S01]  /*8630*/  LEA R199, R124.reuse, R199, 0x2 ;  /* 0x000000c77cc77211 */ /* 0x040fe200078e10ff */
[C---:B------:R-:W-:Y:S01]  /*8640*/  IMAD R202, R124.reuse, 0x4, R202 ;  /* 0x000000047cca7824 */ /* 0x040fe200078e02ca */
[C---:B------:R-:W-:Y:S01]  /*8650*/  LEA R203, R124.reuse, R203, 0x2 ;  /* 0x000000cb7ccb7211 */ /* 0x040fe200078e10ff */
[C---:B------:R-:W-:Y:S01]  /*8660*/  IMAD R206, R124.reuse, 0x4, R206 ;  /* 0x000000047cce7824 */ /* 0x040fe200078e02ce */
[----:B------:R-:W-:Y:S01]  /*8670*/  ISETP.GE.U32.AND P0, PT, R199, 0x1800, PT ;  /* 0x00001800c700780c */ /* 0x000fe20003f06070 */
[C---:B------:R-:W-:Y:S01]  /*8680*/  IMAD R208, R124.reuse, 0x4, R208 ;  /* 0x000000047cd07824 */ /* 0x040fe200078e02d0 */
[C---:B------:R-:W-:Y:S01]  /*8690*/  LEA R201, R124.reuse, R201, 0x2 ;  /* 0x000000c97cc97211 */ /* 0x040fe200078e10ff */
[C---:B------:R-:W-:Y:S01]  /*86a0*/  IMAD R204, R124.reuse, 0x4, R204 ;  /* 0x000000047ccc7824 */ /* 0x040fe200078e02cc */
[C---:B------:R-:W-:Y:S01]  /*86b0*/  LEA R205, R124.reuse, R205, 0x2 ;  /* 0x000000cd7ccd7211 */ /* 0x040fe200078e10ff */
[C---:B------:R-:W-:Y:S01]  /*86c0*/  IMAD R207, R124.reuse, 0x4, R207 ;  /* 0x000000047ccf7824 */ /* 0x040fe200078e02cf */
[----:B----4-:R-:W-:Y:S04]  /*86d0*/  STS [R209], R210 ;  /* 0x000000d2d1007388 */ /* 0x010fe80000000800 */
[----:B--2---:R-:W-:Y:S04]  /*86e0*/  STS [R127], R126 ;  /* 0x0000007e7f007388 */ /* 0x004fe80000000800 */
[----:B---3--:R0:W-:Y:S02]  /*86f0*/  STS [R125], R122 ;  /* 0x0000007a7d007388 */ /* 0x0081e40000000800 */
[C---:B0-----:R-:W-:Y:S01]  /*8700*/  IMAD R122, R124.reuse, 0xc, R209 ;  /* 0x0000000c7c7a7824 */ /* 0x041fe200078e02d1 */
[----:B------:R-:W-:-:S04]  /*8710*/  LEA R209, R124, R209, 0x4 ;  /* 0x000000d17cd17211 */ /* 0x000fc800078e20ff */
[----:B------:R0:W-:Y:S01]  /*8720*/  STS [R122], R123 ;  /* 0x0000007b7a007388 */ /* 0x0001e20000000800 */
[----:B------:R-:W-:Y:S05]  /*8730*/  @!P0 BRA `(.L_x_69) ;  /* 0xfffffffc00588947 */ /* 0x000fea000383ffff */
[----:B------:R-:W-:Y:S05]  /*8740*/  BSYNC.RECONVERGENT B0 ;  /* 0x0000000000007941 */ /* 0x000fea0003800200 */
.L_x_68:
[----:B------:R-:W-:Y:S01]  /*8750*/  BAR.SYNC.DEFER_BLOCKING 0x0 ;  /* 0x0000000000007b1d */ /* 0x000fe20000010000 */
[----:B------:R-:W-:-:S13]  /*8760*/  ISETP.GE.AND P0, PT, R195, UR8, PT ;  /* 0x00000008c3007c0c */ /* 0x000fda000bf06270 */
[----:B------:R-:W-:Y:S05]  /*8770*/  @P0 BRA `(.L_x_70) ;  /* 0x0000068c00d00947 */ /* 0x000fea0003800000 */
[----:B------:R-:W1:Y:S01]  /*8780*/  S2UR UR6, SR_CgaCtaId ;  /* 0x00000000000679c3 */ /* 0x000e620000008800 */
[----:B------:R-:W-:Y:S01]  /*8790*/  UISETP.LT.AND UP0, UPT, UR7, 0x800, UPT ;  /* 0x000008000700788c */ /* 0x000fe2000bf01270 */
[----:B------:R-:W-:Y:S01]  /*87a0*/  UMOV UR5, 0x400 ;  /* 0x0000040000057882 */ /* 0x000fe20000000000 */
[----:B------:R-:W2:Y:S02]  /*87b0*/  LDCU UR9, c[0x3][URZ] ;  /* 0x00c00000ff0977ac */ /* 0x000ea40008000800 */
[----:B------:R-:W-:-:S04]  /*87c0*/  USEL UR4, UR7, 0x800, UP0 ;  /* 0x0000080007047887 */ /* 0x000fc80008000000 */
[----:B------:R-:W-:Y:S02]  /*87d0*/  UISETP.LT.AND UP0, UPT, UR4, 0x1, UPT ;  /* 0x000000010400788c */ /* 0x000fe4000bf01270 */
[----:B-1----:R-:W-:Y:S02]  /*87e0*/  ULEA UR6, UR6, UR5, 0x18 ;  /* 0x0000000506067291 */ /* 0x002fe4000f8ec0ff */
[----:B------:R-:W-:-:S03]  /*87f0*/  USEL UR5, UR4, 0x1, !UP0 ;  /* 0x0000000104057887 */ /* 0x000fc6000c000000 */
[----:B--2---:R-:W-:-:S09]  /*8800*/  UMOV UR4, URZ ;  /* 0x000000ff00047c82 */ /* 0x004fd20008000000 */
.L_x_131:
[----:B------:R-:W2:Y:S04]  /*8810*/  LDL R127, [R1+0xe18] ;  /* 0x000e1800017f7983 */ /* 0x000ea80000100800 */
[----:B------:R-:W3:Y:S04]  /*8820*/  LDL R126, [R1+0xe1c] ;  /* 0x000e1c00017e7983 */ /* 0x000ee80000100800 */
[----:B------:R-:W4:Y:S01]  /*8830*/  LDL R125, [R1+0xe14] ;  /* 0x000e1400017d7983 */ /* 0x000f220000100800 */
[----:B------:R-:W-:Y:S01]  /*8840*/  UIMAD UR8, UR4, 0xc, UR6 ;  /* 0x0000000c040878a4 */ /* 0x000fe2000f8e0206 */
[----:B------:R-:W-:Y:S08]  /*8850*/  BSSY.RECONVERGENT B0, `(.L_x_71) ;  /* 0x00068e3000007945 */ /* 0x000ff00003800200 */
[----:B0-----:R-:W2:Y:S04]  /*8860*/  LDS R123, [UR8+0x4] ;  /* 0x00000408ff7b7984 */ /* 0x001ea80008000800 */
[----:B------:R-:W3:Y:S04]  /*8870*/  LDS R124, [UR8] ;  /* 0x00000008ff7c7984 */ /* 0x000ee80008000800 */
[----:B------:R-:W4:Y:S01]  /*8880*/  LDS R122, [UR8+0x8] ;  /* 0x00000808ff7a7984 */ /* 0x000f220008000800 */
[----:B--2---:R-:W-:Y:S01]  /*8890*/  FADD R123, -R127, R123 ;  /* 0x0000007b7f7b7221 */ /* 0x004fe20000000100 */
[----:B---3--:R-:W-:-:S03]  /*88a0*/  FADD R124, -R126, R124 ;  /* 0x0000007c7e7c7221 */ /* 0x008fc60000000100 */
[----:B------:R-:W-:Y:S01]  /*88b0*/  FMUL R123, R123, R123 ;  /* 0x0000007b7b7b7220 */ /* 0x000fe20000400000 */
[----:B----4-:R-:W-:-:S03]  /*88c0*/  FADD R122, -R125, R122 ;  /* 0x0000007a7d7a7221 */ /* 0x010fc60000000100 */
[----:B------:R-:W-:-:S04]  /*88d0*/  FFMA R124, R124, R124, R123 ;  /* 0x0000007c7c7c7223 */ /* 0x000fc8000000007b */
[----:B------:R-:W-:-:S05]  /*88e0*/  FFMA R124, R122, R122, R124 ;  /* 0x0000007a7a7c7223 */ /* 0x000fca000000007c */
[----:B------:R-:W-:-:S13]  /*88f0*/  FSETP.GT.AND P0, PT, R124, UR9, PT ;  /* 0x000000097c007c0b */ /* 0x000fda000bf04000 */
[----:B------:R-:W-:Y:S05]  /*8900*/  @P0 BRA `(.L_x_72) ;  /* 0x0000068c005c0947 */ /* 0x000fea0003800000 */
[----:B------:R-:W0:Y:S01]  /*8910*/  S2UR UR8, SR_CTAID.Y ;  /* 0x00000000000879c3 */ /* 0x000e220000002600 */
[----:B------:R-:W2:Y:S04]  /*8920*/  LDL R204, [R1+0xe10] ;  /* 0x000e100001cc7983 */ /* 0x000ea80000100800 */
[----:B------:R-:W3:Y:S03]  /*8930*/  LDL R209, [R1+0xe0c] ;  /* 0x000e0c0001d17983 */ /* 0x000ee60000100800 */
[----:B------:R-:W0:Y:S01]  /*8940*/  LDC R122, c[0x0][0x3b8] ;  /* 0x0000ee00ff7a7b82 */ /* 0x000e220000000800 */
[----:B------:R-:W4:Y:S04]  /*8950*/  LDL R203, [R1+0xdfc] ;  /* 0x000dfc0001cb7983 */ /* 0x000f280000100800 */
[----:B------:R-:W4:Y:S03]  /*8960*/  LDL R208, [R1+0xe08] ;  /* 0x000e080001d07983 */ /* 0x000f260000100800 */
[----:B------:R-:W1:Y:S01]  /*8970*/  LDC.64 R126, c[0x0][0x398] ;  /* 0x0000e600ff7e7b82 */ /* 0x000e620000000a00 */
[----:B------:R-:W-:Y:S01]  /*8980*/  IADD3 R125, PT, PT, R195, UR4, RZ ;  /* 0x00000004c37d7c10 */ /* 0x000fe2000fffe0ff */
[----:B------:R-:W4:Y:S04]  /*8990*/  LDL R207, [R1+0xe04] ;  /* 0x000e040001cf7983 */ /* 0x000f280000100800 */
[----:B------:R-:W4:Y:S04]  /*89a0*/  LDL R206, [R1+0xe00] ;  /* 0x000e000001ce7983 */ /* 0x000f280000100800 */
[----:B------:R-:W4:Y:S04]  /*89b0*/  LDL R202, [R1+0xdf8] ;  /* 0x000df80001ca7983 */ /* 0x000f280000100800 */
[----:B------:R-:W4:Y:S01]  /*89c0*/  LDL R205, [R1+0xdf4] ;  /* 0x000df40001cd7983 */ /* 0x000f220000100800 */
[----:B0-----:R-:W-:-:S03]  /*89d0*/  IMAD R122, R122, UR8, R125 ;  /* 0x000000087a7a7c24 */ /* 0x001fc6000f8e027d */
[----:B------:R-:W4:Y:S01]  /*89e0*/  LDL R210, [R1+0xdec] ;  /* 0x000dec0001d27983 */ /* 0x000f220000100800 */
[----:B------:R-:W-:-:S03]  /*89f0*/  IMAD.SHL.U32 R122, R122, 0x400, RZ ;  /* 0x000004007a7a7824 */ /* 0x000fc600078e00ff */
[----:B------:R-:W4:Y:S01]  /*8a00*/  LDL R211, [R1+0xde0] ;  /* 0x000de00001d37983 */ /* 0x000f220000100800 */
[----:B-1----:R-:W-:-:S03]  /*8a10*/  IMAD.WIDE.U32 R122, R122, 0x4, R126 ;  /* 0x000000047a7a7825 */ /* 0x002fc600078e007e */
[----:B------:R-:W4:Y:S04]  /*8a20*/  LDL R212, [R1+0x60] ;  /* 0x0000600001d47983 */ /* 0x000f280000100800 */
[----:B------:R-:W2:Y:S04]  /*8a30*/  LDG.E.CONSTANT R126, desc[UR10][R122.64] ;  /* 0x0000000a7a7e7981 */ /* 0x000ea8000c1e9900 */
[----:B------:R-:W3:Y:S04]  /*8a40*/  LDG.E.CONSTANT R201, desc[UR10][R122.64+0x4] ;  /* 0x0000040a7ac97981 */ /* 0x000ee8000c1e9900 */
[----:B------:R-:W4:Y:S04]  /*8a50*/  LDG.E.CONSTANT R128, desc[UR10][R122.64+0x14] ;  /* 0x0000140a7a807981 */ /* 0x000f28000c1e9900 */
[----:B------:R-:W4:Y:S04]  /*8a60*/  LDG.E.CONSTANT R200, desc[UR10][R122.64+0x8] ;  /* 0x0000080a7ac87981 */ /* 0x000f28000c1e9900 */
[----:B------:R-:W4:Y:S04]  /*8a70*/  LDG.E.CONSTANT R199, desc[UR10][R122.64+0xc] ;  /* 0x00000c0a7ac77981 */ /* 0x000f28000c1e9900 */
[----:B------:R-:W4:Y:S04]  /*8a80*/  LDG.E.CONSTANT R129, desc[UR10][R122.64+0x10] ;  /* 0x0000100a7a817981 */ /* 0x000f28000c1e9900 */
[----:B------:R-:W4:Y:S04]  /*8a90*/  LDG.E.CONSTANT R127, desc[UR10][R122.64+0x18] ;  /* 0x0000180a7a7f7981 */ /* 0x000f28000c1e9900 */
[----:B------:R-:W4:Y:S04]  /*8aa0*/  LDL R215, [R1+0x2c] ;  /* 0x00002c0001d77983 */ /* 0x000f280000100800 */
[----:B------:R-:W4:Y:S04]  /*8ab0*/  LDL R214, [R1+0x28] ;  /* 0x0000280001d67983 */ /* 0x000f280000100800 */
[----:B------:R-:W4:Y:S01]  /*8ac0*/  LDL R213, [R1+0x24] ;  /* 0x0000240001d57983 */ /* 0x000f220000100800 */
[----:B--2---:R-:W-:-:S03]  /*8ad0*/  FADD R126, R204, -R126 ;  /* 0x8000007ecc7e7221 */ /* 0x004fc60000000000 */
[----:B------:R-:W2:Y:S01]  /*8ae0*/  LDL R204, [R1+0xdf0] ;  /* 0x000df00001cc7983 */ /* 0x000ea20000100800 */
[----:B---3--:R-:W-:Y:S01]  /*8af0*/  FADD R201, R209, -R201 ;  /* 0x800000c9d1c97221 */ /* 0x008fe20000000000 */
[----:B------:R-:W-:Y:S02]  /*8b00*/  FFMA R126, R126, R126, RZ ;  /* 0x0000007e7e7e7223 */ /* 0x000fe400000000ff */
[----:B------:R-:W3:Y:S01]  /*8b10*/  LDL R209, [R1+0xde8] ;  /* 0x000de80001d17983 */ /* 0x000ee20000100800 */
[----:B----4-:R-:W-:-:S03]  /*8b20*/  FADD R128, R203, -R128 ;  /* 0x80000080cb807221 */ /* 0x010fc60000000000 */
[----:B------:R-:W4:Y:S01]  /*8b30*/  LDG.E.CONSTANT R203, desc[UR10][R122.64+0x1c] ;  /* 0x00001c0a7acb7981 */ /* 0x000f22000c1e9900 */
[----:B------:R-:W-:Y:S01]  /*8b40*/  FFMA R126, R201, R201, R126 ;  /* 0x000000c9c97e7223 */ /* 0x000fe2000000007e */
[----:B------:R-:W-:Y:S02]  /*8b50*/  FADD R200, R208, -R200 ;  /* 0x800000c8d0c87221 */ /* 0x000fe40000000000 */
[----:B------:R-:W2:Y:S02]  /*8b60*/  LDG.E.CONSTANT R201, desc[UR10][R122.64+0x20] ;  /* 0x0000200a7ac97981 */ /* 0x000ea4000c1e9900 */
[----:B------:R-:W-:Y:S01]  /*8b70*/  FFMA R126, R200, R200, R126 ;  /* 0x000000c8c87e7223 */ /* 0x000fe2000000007e */
[----:B------:R-:W-:Y:S01]  /*8b80*/  FADD R199, R207, -R199 ;  /* 0x800000c7cfc77221 */ /* 0x000fe20000000000 */
[----:B------:R-:W3:Y:S01]  /*8b90*/  LDG.E.CONSTANT R200, desc[UR10][R122.64+0x24] ;  /* 0x0000240a7ac87981 */ /* 0x000ee2000c1e9900 */
[----:B------:R-:W-:Y:S02]  /*8ba0*/  FADD R129, R206, -R129 ;  /* 0x80000081ce817221 */ /* 0x000fe40000000000 */
[----:B------:R-:W-:Y:S01]  /*8bb0*/  FFMA R126, R199, R199, R126 ;  /* 0x000000c7c77e7223 */ /* 0x000fe2000000007e */
[----:B------:R-:W3:Y:S04]  /*8bc0*/  LDL R208, [R1+0xde4] ;  /* 0x000de40001d07983 */ /* 0x000ee80000100800 */
[----:B------:R-:W3:Y:S01]  /*8bd0*/  LDG.E.CONSTANT R199, desc[UR10][R122.64+0x28] ;  /* 0x0000280a7ac77981 */ /* 0x000ee2000c1e9900 */
[----:B------:R-:W-:Y:S01]  /*8be0*/  FFMA R126, R129, R129, R126 ;  /* 0x00000081817e7223 */ /* 0x000fe2000000007e */
[----:B------:R-:W-:-:S02]  /*8bf0*/  FADD R127, R202, -R127 ;  /* 0x8000007fca7f7221 */ /* 0x000fc40000000000 */
[----:B------:R-:W3:Y:S01]  /*8c00*/  LDG.E.CONSTANT R129, desc[UR10][R122.64+0x2c] ;  /* 0x00002c0a7a817981 */ /* 0x000ee2000c1e9900 */
[----:B------:R-:W-:-:S03]  /*8c10*/  FFMA R126, R128, R128, R126 ;  /* 0x00000080807e7223 */ /* 0x000fc6000000007e */
[----:B------:R-:W3:Y:S01]  /*8c20*/  LDG.E.CONSTANT R128, desc[UR10][R122.64+0x30] ;  /* 0x0000300a7a807981 */ /* 0x000ee2000c1e9900 */
[----:B------:R-:W-:-:S03]  /*8c30*/  FFMA R202, R127, R127, R126 ;  /* 0x0000007f7fca7223 */ /* 0x000fc6000000007e */
[----:B------:R-:W3:Y:S04]  /*8c40*/  LDL R207, [R1+0xddc] ;  /* 0x000ddc0001cf7983 */ /* 0x000ee80000100800 */
[----:B------:R-:W3:Y:S04]  /*8c50*/  LDG.E.CONSTANT R127, desc[UR10][R122.64+0x34] ;  /* 0x0000340a7a7f7981 */ /* 0x000ee8000c1e9900 */
[----:B------:R-:W3:Y:S04]  /*8c60*/  LDL R206, [R1+0xdd8] ;  /* 0x000dd80001ce7983 */ /* 0x000ee80000100800 */
[----:B------:R-:W3:Y:S01]  /*8c70*/  LDG.E.CONSTANT R126, desc[UR10][R122.64+0x38] ;  /* 0x0000380a7a7e7981 */ /* 0x000ee2000c1e9900 */
[----:B----4-:R-:W-:-:S03]  /*8c80*/  FADD R203, R205, -R203 ;  /* 0x800000cbcdcb7221 */ /* 0x010fc60000000000 */
[----:B------:R-:W4:Y:S01]  /*8c90*/  LDL R205, [R1+0xdd4] ;  /* 0x000dd40001cd7983 */ /* 0x000f220000100800 */
[----:B------:R-:W-:Y:S01]  /*8ca0*/  FFMA R202, R203, R203, R202 ;  /* 0x000000cbcbca7223 */ /* 0x000fe200000000ca */
[----:B--2---:R-:W-:Y:S02]  /*8cb0*/  FADD R201, R204, -R201 ;  /* 0x800000c9ccc97221 */ /* 0x004fe40000000000 */
[----:B------:R-:W4:Y:S01]  /*8cc0*/  LDG.E.CONSTANT R203, desc[UR10][R122.64+0x3c] ;  /* 0x00003c0a7acb7981 */ /* 0x000f22000c1e9900 */
[----:B---3--:R-:W-:Y:S01]  /*8cd0*/  FADD R200, R210, -R200 ;  /* 0x800000c8d2c87221 */ /* 0x008fe20000000000 */
[----:B------:R-:W-:Y:S02]  /*8ce0*/  FFMA R202, R201, R201, R202 ;  /* 0x000000c9c9ca7223 */ /* 0x000fe400000000ca */
[----:B------:R-:W2:Y:S04]  /*8cf0*/  LDL R204, [R1+0xdd0] ;  /* 0x000dd00001cc7983 */ /* 0x000ea80000100800 */
[----:B------:R-:W2:Y:S01]  /*8d00*/  LDG.E.CONSTANT R201, desc[UR10][R122.64+0x40] ;  /* 0x0000400a7ac97981 */ /* 0x000ea2000c1e9900 */
[----:B------:R-:W-:Y:S01]  /*8d10*/  FFMA R202, R200, R200, R202 ;  /* 0x000000c8c8ca7223 */ /* 0x000fe200000000ca */
[----:B------:R-:W-:-:S02]  /*8d20*/  FADD R199, R209, -R199 ;  /* 0x800000c7d1c77221 */ /* 0x000fc40000000000 */
[----:B------:R-:W3:Y:S02]  /*8d30*/  LDL R210, [R1+0xdcc] ;  /* 0x000dcc0001d27983 */ /* 0x000ee40000100800 */
[----:B------:R-:W-:Y:S02]  /*8d40*/  FFMA R202, R199, R199, R202 ;  /* 0x000000c7c7ca7223 */ /* 0x000fe400000000ca */
[----:B------:R-:W3:Y:S01]  /*8d50*/  LDG.E.CONSTANT R200, desc[UR10][R122.64+0x44] ;  /* 0x0000440a7ac87981 */ /* 0x000ee2000c1e9900 */
[----:B------:R-:W-:Y:S01]  /*8d60*/  FADD R129, R208, -R129 ;  /* 0x80000081d0817221 */ /* 0x000fe20000000000 */
[----:B------:R-:W-:Y:S02]  /*8d70*/  FADD R128, R211, -R128 ;  /* 0x80000080d3807221 */ /* 0x000fe40000000000 */
[----:B------:R-:W3:Y:S01]  /*8d80*/  LDL R209, [R1+0xdc8] ;  /* 0x000dc80001d17983 */ /* 0x000ee20000100800 */
[----:B------:R-:W-:-:S03]  /*8d90*/  FFMA R202, R129, R129, R202 ;  /* 0x0000008181ca7223 */ /* 0x000fc600000000ca */
[----:B------:R-:W3:Y:S01]  /*8da0*/  LDG.E.CONSTANT R199, desc[UR10][R122.64+0x48] ;  /* 0x0000480a7ac77981 */ /* 0x000ee2000c1e9900 */
[----:B------:R-:W-:Y:S01]  /*8db0*/  FFMA R202, R128, R128, R202 ;  /* 0x0000008080ca7223 */ /* 0x000fe200000000ca */
[----:B------:R-:W-:Y:S02]  /*8dc0*/  FADD R127, R207, -R127 ;  /* 0x8000007fcf7f7221 */ /* 0x000fe40000000000 */
[----:B------:R-:W3:Y:S04]  /*8dd0*/  LDL R208, [R1+0xdc4] ;  /* 0x000dc40001d07983 */ /* 0x000ee80000100800 */
[----:B------:R-:W3:Y:S01]  /*8de0*/  LDG.E.CONSTANT R129, desc[UR10][R122.64+0x4c] ;  /* 0x00004c0a7a817981 */ /* 0x000ee2000c1e9900 */
[----:B------:R-:W-:-:S03]  /*8df0*/  FFMA R202, R127, R127, R202 ;  /* 0x0000007f7fca7223 */ /* 0x000fc600000000ca */
[----:B------:R-:W3:Y:S04]  /*8e00*/  LDL R211, [R1+0xdc0] ;  /* 0x000dc00001d37983 */ /* 0x000ee80000100800 */
[----:B------:R-:W3:Y:S04]  /*8e10*/  LDG.E.CONSTANT R128, desc[UR10][R122.64+0x50] ;  /* 0x0000500a7a807981 */ /* 0x000ee8000c1e9900 */
[----:B------:R-:W3:Y:S04]  /*8e20*/  LDL R207, [R1+0xdbc] ;  /* 0x000dbc0001cf7983 */ /* 0x000ee80000100800 */
[----:B------:R-:W3:Y:S01]  /*8e30*/  LDG.E.CONSTANT R127, desc[UR10][R122.64+0x54] ;  /* 0x0000540a7a7f7981 */ /* 0x000ee2000c1e9900 */
[----:B------:R-:W-:-:S03]  /*8e40*/  FADD R126, R206, -R126 ;  /* 0x8000007ece7e7221 */ /* 0x000fc60000000000 */
[----:B------:R-:W3:Y:S01]  /*8e50*/  LDL R206, [R1+0xdb8] ;  /* 0x000db80001ce7983 */ /* 0x000ee20000100800 */
[----:B------:R-:W-:-:S03]  /*8e60*/  FFMA R202, R126, R126, R202 ;  /* 0x0000007e7eca7223 */ /* 0x000fc600000000ca */
[----:B------:R-:W3:Y:S01]  /*8e70*/  LDG.E.CONSTANT R126, desc[UR10][R122.64+0x58] ;  /* 0x0000580a7a7e7981 */ /* 0x000ee2000c1e9900 */
[----:B----4-:R-:W-:-:S03]  /*8e80*/  FADD R203, R205, -R203 ;  /* 0x800000cbcdcb7221 */ /* 0x010fc60000000000 */
[----:B------:R-:W4:Y:S01]  /*8e90*/  LDL R205, [R1+0xdb4] ;  /* 0x000db40001cd7983 */ /* 0x000f220000100800 */
[----:B------:R-:W-:-:S03]  /*8ea0*/  FFMA R202, R203, R203, R202 ;  /* 0x000000cbcbca7223 */ /* 0x000fc600000000ca */
[----:B------:R-:W4:Y:S01]  /*8eb0*/  LDG.E.CONSTANT R203, desc[UR10][R122.64+0x5c] ;  /* 0x00005c0a7acb7981 */ /* 0x000f22000c1e9900 */
[----:B--2---:R-:W-:-:S03]  /*8ec0*/  FADD R201, R204, -R201 ;  /* 0x800000c9ccc97221 */ /* 0x004fc60000000000 */
[----:B------:R-:W2:Y:S01]  /*8ed0*/  LDL R204, [R1+0xdb0] ;  /* 0x000db00001cc7983 */ /* 0x000ea20000100800 */
[----:B------:R-:W-:-:S03]  /*8ee0*/  FFMA R202, R201, R201, R202 ;  /* 0x000000c9c9ca7223 */ /* 0x000fc600000000ca */
[----:B------:R-:W2:Y:S01]  /*8ef0*/  LDG.E.CONSTANT R201, desc[UR10][R122.64+0x60] ;  /* 0x0000600a7ac97981 */ /* 0x000ea2000c1e9900 */
[----:B---3--:R-:W-:-:S03]  /*8f00*/  FADD R200, R210, -R200 ;  /* 0x800000c8d2c87221 */ /* 0x008fc60000000000 */
[----:B------:R-:W3:Y:S01]  /*8f10*/  LDL R210, [R1+0xdac] ;  /* 0x000dac0001d27983 */ /* 0x000ee20000100800 */
[----:B------:R-:W-:-:S03]  /*8f20*/  FFMA R202, R200, R200, R202 ;  /* 0x000000c8c8ca7223 */ /* 0x000fc600000000ca */
[----:B------:R-:W3:Y:S01]  /*8f30*/  LDG.E.CONSTANT R200, desc[UR10][R122.64+0x64] ;  /* 0x0000640a7ac87981 */ /* 0x000ee2000c1e9900 */
[----:B------:R-:W-:-:S03]  /*8f40*/  FADD R199, R209, -R199 ;  /* 0x800000c7d1c77221 */ /* 0x000fc60000000000 */
        /* <DEDUP_REMOVED lines=3448> */
[----:B------:R-:W4:Y:S01]  /*166d0*/  LDL R205, [R1+0x34] ;  /* 0x0000340001cd7983 */ /* 0x000f220000100800 */
[----:B------:R-:W-:-:S03]  /*166e0*/  FFMA R202, R201, R201, R202 ;  /* 0x000000c9c9ca7223 */ /* 0x000fc600000000ca */
[----:B------:R-:W2:Y:S01]  /*166f0*/  LDG.E.CONSTANT R201, desc[UR10][R122.64+0xde0] ;  /* 0x000de00a7ac97981 */ /* 0x000ea2000c1e9900 */
[----:B---3--:R-:W-:-:S03]  /*16700*/  FADD R200, R204, -R200 ;  /* 0x800000c8ccc87221 */ /* 0x008fc60000000000 */
[----:B------:R-:W2:Y:S01]  /*16710*/  LDL R204, [R1+0x30] ;  /* 0x0000300001cc7983 */ /* 0x000ea20000100800 */
        /* <DEDUP_REMOVED lines=27> */
[----:B------:R-:W2:Y:S01]  /*168d0*/  LDL R204, [R1] ;  /* 0x0000000001cc7983 */ /* 0x000ea20000100800 */
[----:B------:R-:W-:Y:S01]  /*168e0*/  FFMA R202, R201, R201, R202 ;  /* 0x000000c9c9ca7223 */ /* 0x000fe200000000ca */
[----:B---3--:R-:W-:Y:S02]  /*168f0*/  FADD R200, R215, -R200 ;  /* 0x800000c8d7c87221 */ /* 0x008fe40000000000 */
[----:B------:R-:W3:Y:S02]  /*16900*/  LDG.E.CONSTANT R201, desc[UR10][R122.64+0xe00] ;  /* 0x000e000a7ac97981 */ /* 0x000ee4000c1e9900 */
[----:B------:R-:W-:Y:S02]  /*16910*/  FFMA R202, R200, R200, R202 ;  /* 0x000000c8c8ca7223 */ /* 0x000fe400000000ca */
[----:B------:R-:W2:Y:S01]  /*16920*/  LDG.E.CONSTANT R200, desc[UR10][R122.64+0xe04] ;  /* 0x000e040a7ac87981 */ /* 0x000ea2000c1e9900 */
[----:B------:R-:W-:-:S04]  /*16930*/  FADD R199, R214, -R199 ;  /* 0x800000c7d6c77221 */ /* 0x000fc80000000000 */
        /* <DEDUP_REMOVED lines=14> */
[----:B----4-:R-:W-:-:S04]  /*16a20*/  FADD R203, R209, -R203 ;  /* 0x800000cbd1cb7221 */ /* 0x010fc80000000000 */
[----:B------:R-:W-:Y:S02]  /*16a30*/  FFMA R202, R203, R203, R202 ;  /* 0x000000cbcbca7223 */ /* 0x000fe400000000ca */
[----:B------:R-:W4:Y:S01]  /*16a40*/  LDG.E.CONSTANT R203, desc[UR10][R122.64+0xe1c] ;  /* 0x000e1c0a7acb7981 */ /* 0x000f22000c1e9900 */
[----:B---3--:R-:W-:-:S04]  /*16a50*/  FADD R201, R208, -R201 ;  /* 0x800000c9d0c97221 */ /* 0x008fc80000000000 */
[----:B------:R-:W-:Y:S01]  /*16a60*/  FFMA R202, R201, R201, R202 ;  /* 0x000000c9c9ca7223 */ /* 0x000fe200000000ca */
[----:B--2---:R-:W-:Y:S01]  /*16a70*/  FADD R200, R207, -R200 ;  /* 0x800000c8cfc87221 */ /* 0x004fe20000000000 */
[----:B------:R-:W2:Y:S03]  /*16a80*/  LDG.E.CONSTANT R201, desc[UR10][R122.64+0xe20] ;  /* 0x000e200a7ac97981 */ /* 0x000ea6000c1e9900 */
[----:B------:R-:W-:Y:S02]  /*16a90*/  FFMA R202, R200, R200, R202 ;  /* 0x000000c8c8ca7223 */ /* 0x000fe400000000ca */
[----:B------:R-:W3:Y:S01]  /*16aa0*/  LDG.E.CONSTANT R200, desc[UR10][R122.64+0xe24] ;  /* 0x000e240a7ac87981 */ /* 0x000ee2000c1e9900 */
[----:B------:R-:W-:-:S04]  /*16ab0*/  FADD R199, R206, -R199 ;  /* 0x800000c7cec77221 */ /* 0x000fc80000000000 */
        /* <DEDUP_REMOVED lines=14> */
[----:B----4-:R-:W-:-:S04]  /*16ba0*/  FADD R203, R119, -R203 ;  /* 0x800000cb77cb7221 */ /* 0x010fc80000000000 */
[----:B------:R-:W-:Y:S02]  /*16bb0*/  FFMA R202, R203, R203, R202 ;  /* 0x000000cbcbca7223 */ /* 0x000fe400000000ca */
[----:B------:R-:W4:Y:S01]  /*16bc0*/  LDG.E.CONSTANT R203, desc[UR10][R122.64+0xe3c] ;  /* 0x000e3c0a7acb7981 */ /* 0x000f22000c1e9900 */
[----:B--2---:R-:W-:-:S04]  /*16bd0*/  FADD R201, R118, -R201 ;  /* 0x800000c976c97221 */ /* 0x004fc80000000000 */
[----:B------:R-:W-:Y:S01]  /*16be0*/  FFMA R202, R201, R201, R202 ;  /* 0x000000c9c9ca7223 */ /* 0x000fe200000000ca */
[----:B---3--:R-:W-:Y:S01]  /*16bf0*/  FADD R200, R117, -R200 ;  /* 0x800000c875c87221 */ /* 0x008fe20000000000 */
        /* <DEDUP_REMOVED lines=282> */
[----:B----45:R-:W-:-:S04]  /*17da0*/  FADD R203, R194, -R203 ;  /* 0x800000cbc2cb7221 */ /* 0x030fc80000000000 */
        /* <DEDUP_REMOVED lines=46> */
[----:B------:R-:W3:Y:S04]  /*18090*/  LDG.E.CONSTANT R202, desc[UR10][R122.64+0xff4] ;  /* 0x000ff40a7aca7981 */ /* 0x000ee8000c1e9900 */
[----:B------:R-:W3:Y:S01]  /*180a0*/  LDG.E.CONSTANT R122, desc[UR10][R122.64+0xffc] ;  /* 0x000ffc0a7a7a7981 */ /* 0x000ee2000c1e9900 */
[----:B----4-:R-:W-:Y:S01]  /*180b0*/  FADD R203, R0, -R203 ;  /* 0x800000cb00cb7221 */ /* 0x010fe20000000000 */
[----:B--2---:R-:W-:Y:S01]  /*180c0*/  FADD R201, R3, -R201 ;  /* 0x800000c903c97221 */ /* 0x004fe20000000000 */
[----:B---3--:R-:W-:Y:S01]  /*180d0*/  FADD R200, R4, -R200 ;  /* 0x800000c804c87221 */ /* 0x008fe20000000000 */
[----:B------:R-:W-:Y:S01]  /*180e0*/  FADD R199, R5, -R199 ;  /* 0x800000c705c77221 */ /* 0x000fe20000000000 */
[----:B------:R-:W-:Y:S01]  /*180f0*/  FADD R129, R6, -R129 ;  /* 0x8000008106817221 */ /* 0x000fe20000000000 */
[----:B------:R-:W-:Y:S01]  /*18100*/  FADD R128, R7, -R128 ;  /* 0x8000008007807221 */ /* 0x000fe20000000000 */
[----:B------:R-:W-:-:S04]  /*18110*/  FADD R127, R8, -R127 ;  /* 0x8000007f087f7221 */ /* 0x000fc80000000000 */
[----:B------:R-:W-:-:S04]  /*18120*/  FFMA R126, R127, R127, R126 ;  /* 0x0000007f7f7e7223 */ /* 0x000fc8000000007e */
[----:B------:R-:W-:-:S04]  /*18130*/  FFMA R126, R128, R128, R126 ;  /* 0x00000080807e7223 */ /* 0x000fc8000000007e */
[----:B------:R-:W-:-:S04]  /*18140*/  FFMA R126, R129, R129, R126 ;  /* 0x00000081817e7223 */ /* 0x000fc8000000007e */
[----:B------:R-:W-:-:S04]  /*18150*/  FFMA R126, R199, R199, R126 ;  /* 0x000000c7c77e7223 */ /* 0x000fc8000000007e */
[----:B------:R-:W-:Y:S01]  /*18160*/  FFMA R126, R200, R200, R126 ;  /* 0x000000c8c87e7223 */ /* 0x000fe2000000007e */
[----:B------:R-:W-:-:S03]  /*18170*/  FADD R202, R2, -R202 ;  /* 0x800000ca02ca7221 */ /* 0x000fc60000000000 */
[----:B------:R-:W-:-:S04]  /*18180*/  FFMA R126, R201, R201, R126 ;  /* 0x000000c9c97e7223 */ /* 0x000fc8000000007e */
[----:B------:R-:W-:Y:S01]  /*18190*/  FFMA R126, R202, R202, R126 ;  /* 0x000000caca7e7223 */ /* 0x000fe2000000007e */
[----:B------:R-:W-:-:S03]  /*181a0*/  FADD R122, R196, -R122 ;  /* 0x8000007ac47a7221 */ /* 0x000fc60000000000 */
[----:B------:R-:W-:-:S04]  /*181b0*/  FFMA R126, R203, R203, R126 ;  /* 0x000000cbcb7e7223 */ /* 0x000fc8000000007e */
[----:B------:R-:W-:-:S05]  /*181c0*/  FFMA R122, R122, R122, R126 ;  /* 0x0000007a7a7a7223 */ /* 0x000fca000000007e */
[----:B------:R-:W-:-:S04]  /*181d0*/  FSETP.GEU.AND P0, PT, R122, R197, PT ;  /* 0x000000c57a00720b */ /* 0x000fc80003f0e000 */
[----:B------:R-:W-:Y:S02]  /*181e0*/  FSETP.GTU.OR P0, PT, R124, UR9, P0 ;  /* 0x000000097c007c0b */ /* 0x000fe4000870c400 */
[----:B------:R-:W-:-:S04]  /*181f0*/  FSETP.GEU.AND P1, PT, R122, R131, PT ;  /* 0x000000837a00720b */ /* 0x000fc80003f2e000 */
[----:B------:R-:W-:Y:S02]  /*18200*/  FSEL R131, R122, R131, !P1 ;  /* 0x000000837a837208 */ /* 0x000fe40004800000 */
[----:B------:R-:W-:-:S05]  /*18210*/  SEL R130, R125, R130, !P1 ;  /* 0x000000827d827207 */ /* 0x000fca0004800000 */
[----:B------:R-:W-:Y:S05]  /*18220*/  @P0 BRA `(.L_x_72) ;  /* 0x0000059400140947 */ /* 0x000fea0003800000 */
[-C--:B------:R-:W-:Y:S01]  /*18230*/  FSETP.GT.AND P0, PT, R163, R164.reuse, PT ;  /* 0x000000a4a300720b */ /* 0x080fe20003f04000 */
[----:B------:R-:W-:Y:S01]  /*18240*/  BSSY.RECONVERGENT B1, `(.L_x_73) ;  /* 0x0000014000017945 */ /* 0x000fe20003800200 */
[----:B------:R-:W-:Y:S01]  /*18250*/  MOV R123, R164 ;  /* 0x000000a4007b7202 */ /* 0x000fe20000000f00 */
[----:B------:R-:W-:Y:S01]  /*18260*/  IMAD.MOV.U32 R124, RZ, RZ, R133 ;  /* 0x000000ffff7c7224 */ /* 0x000fe200078e0085 */
[----:B------:R-:W-:Y:S01]  /*18270*/  MOV R126, R165 ;  /* 0x000000a5007e7202 */ /* 0x000fe20000000f00 */
[----:B------:R-:W-:-:S08]  /*18280*/  IMAD.MOV.U32 R127, RZ, RZ, R134 ;  /* 0x000000ffff7f7224 */ /* 0x000fd000078e0086 */
[----:B------:R-:W-:Y:S01]  /*18290*/  @P0 IMAD.MOV.U32 R123, RZ, RZ, R163 ;  /* 0x000000ffff7b0224 */ /* 0x000fe200078e00a3 */
[----:B------:R-:W-:Y:S01]  /*182a0*/  @P0 MOV R124, R132 ;  /* 0x00000084007c0202 */ /* 0x000fe20000000f00 */
[----:B------:R-:W-:Y:S01]  /*182b0*/  @P0 IMAD.MOV.U32 R132, RZ, RZ, R133 ;  /* 0x000000ffff840224 */ /* 0x000fe200078e0085 */
[----:B------:R-:W-:Y:S02]  /*182c0*/  @P0 MOV R163, R164 ;  /* 0x000000a400a30202 */ /* 0x000fe40000000f00 */
[----:B------:R-:W-:-:S13]  /*182d0*/  FSETP.GT.AND P1, PT, R123, R165, PT ;  /* 0x000000a57b00720b */ /* 0x000fda0003f24000 */
[----:B------:R-:W-:Y:S05]  /*182e0*/  @!P1 BRA `(.L_x_74) ;  /* 0x0000000000249947 */ /* 0x000fea0003800000 */
[----:B------:R-:W-:Y:S02]  /*182f0*/  FSETP.GT.AND P0, PT, R163, R165, PT ;  /* 0x000000a5a300720b */ /* 0x000fe40003f04000 */
[----:B------:R-:W-:Y:S01]  /*18300*/  MOV R126, R123 ;  /* 0x0000007b007e7202 */ /* 0x000fe20000000f00 */
[----:B------:R-:W-:Y:S01]  /*18310*/  IMAD.MOV.U32 R123, RZ, RZ, R165 ;  /* 0x000000ffff7b7224 */ /* 0x000fe200078e00a5 */
[----:B------:R-:W-:Y:S01]  /*18320*/  MOV R127, R124 ;  /* 0x0000007c007f7202 */ /* 0x000fe20000000f00 */
[----:B------:R-:W-:-:S08]  /*18330*/  IMAD.MOV.U32 R124, RZ, RZ, R134 ;  /* 0x000000ffff7c7224 */ /* 0x000fd000078e0086 */
[----:B------:R-:W-:Y:S01]  /*18340*/  @P0 MOV R123, R163 ;  /* 0x000000a3007b0202 */ /* 0x000fe20000000f00 */
[----:B------:R-:W-:Y:S01]  /*18350*/  @P0 IMAD.MOV.U32 R163, RZ, RZ, R165 ;  /* 0x000000ffffa30224 */ /* 0x000fe200078e00a5 */
[----:B------:R-:W-:Y:S01]  /*18360*/  @P0 MOV R124, R132 ;  /* 0x00000084007c0202 */ /* 0x000fe20000000f00 */
[----:B------:R-:W-:-:S07]  /*18370*/  @P0 IMAD.MOV.U32 R132, RZ, RZ, R134 ;  /* 0x000000ffff840224 */ /* 0x000fce00078e0086 */
.L_x_74:
[----:B------:R-:W-:Y:S05]  /*18380*/  BSYNC.RECONVERGENT B1 ;  /* 0x0000000000017941 */ /* 0x000fea0003800200 */
.L_x_73:
[-C--:B------:R-:W-:Y:S01]  /*18390*/  FSETP.GT.AND P0, PT, R126, R166.reuse, PT ;  /* 0x000000a67e00720b */ /* 0x080fe20003f04000 */
[----:B------:R-:W-:Y:S01]  /*183a0*/  BSSY.RECONVERGENT B1, `(.L_x_75) ;  /* 0x000001b000017945 */ /* 0x000fe20003800200 */
[----:B------:R-:W-:Y:S01]  /*183b0*/  MOV R133, R166 ;  /* 0x000000a600857202 */ /* 0x000fe20000000f00 */
[----:B------:R-:W-:Y:S01]  /*183c0*/  IMAD.MOV.U32 R134, RZ, RZ, R135 ;  /* 0x000000ffff867224 */ /* 0x000fe200078e0087 */
[----:B------:R-:W-:Y:S01]  /*183d0*/  MOV R164, R126 ;  /* 0x0000007e00a47202 */ /* 0x000fe20000000f00 */
[----:B------:R-:W-:Y:S01]  /*183e0*/  IMAD.MOV.U32 R165, RZ, RZ, R123 ;  /* 0x000000ffffa57224 */ /* 0x000fe200078e007b */
[----:B------:R-:W-:Y:S01]  /*183f0*/  MOV R197, R127 ;  /* 0x0000007f00c57202 */ /* 0x000fe20000000f00 */
[----:B------:R-:W-:-:S06]  /*18400*/  IMAD.MOV.U32 R198, RZ, RZ, R124 ;  /* 0x000000ffffc67224 */ /* 0x000fcc00078e007c */
[----:B------:R-:W-:Y:S05]  /*18410*/  @!P0 BRA `(.L_x_76) ;  /* 0x00000000004c8947 */ /* 0x000fea0003800000 */
[----:B------:R-:W-:Y:S01]  /*18420*/  FSETP.GT.AND P0, PT, R123, R166, PT ;  /* 0x000000a67b00720b */ /* 0x000fe20003f04000 */
[----:B------:R-:W-:Y:S01]  /*18430*/  IMAD.MOV.U32 R164, RZ, RZ, R166 ;  /* 0x000000ffffa47224 */ /* 0x000fe200078e00a6 */
[----:B------:R-:W-:Y:S01]  /*18440*/  MOV R133, R126 ;  /* 0x0000007e00857202 */ /* 0x000fe20000000f00 */
[----:B------:R-:W-:Y:S01]  /*18450*/  IMAD.MOV.U32 R134, RZ, RZ, R127 ;  /* 0x000000ffff867224 */ /* 0x000fe200078e007f */
[----:B------:R-:W-:Y:S01]  /*18460*/  MOV R165, R123 ;  /* 0x0000007b00a57202 */ /* 0x000fe20000000f00 */
[----:B------:R-:W-:Y:S01]  /*18470*/  IMAD.MOV.U32 R198, RZ, RZ, R124 ;  /* 0x000000ffffc67224 */ /* 0x000fe200078e007c */
[----:B------:R-:W-:-:S07]  /*18480*/  MOV R197, R135 ;  /* 0x0000008700c57202 */ /* 0x000fce0000000f00 */
[----:B------:R-:W-:Y:S05]  /*18490*/  @!P0 BRA `(.L_x_76) ;  /* 0x00000000002c8947 */ /* 0x000fea0003800000 */
[-C--:B------:R-:W-:Y:S01]  /*184a0*/  FSETP.GT.AND P0, PT, R163, R166.reuse, PT ;  /* 0x000000a6a300720b */ /* 0x080fe20003f04000 */
[----:B------:R-:W-:Y:S01]  /*184b0*/  IMAD.MOV.U32 R198, RZ, RZ, R135 ;  /* 0x000000ffffc67224 */ /* 0x000fe200078e0087 */
[----:B------:R-:W-:Y:S01]  /*184c0*/  MOV R165, R166 ;  /* 0x000000a600a57202 */ /* 0x000fe20000000f00 */
[----:B------:R-:W-:Y:S01]  /*184d0*/  IMAD.MOV.U32 R164, RZ, RZ, R123 ;  /* 0x000000ffffa47224 */ /* 0x000fe200078e007b */
[----:B------:R-:W-:Y:S01]  /*184e0*/  MOV R133, R126 ;  /* 0x0000007e00857202 */ /* 0x000fe20000000f00 */
[----:B------:R-:W-:Y:S01]  /*184f0*/  IMAD.MOV.U32 R197, RZ, RZ, R124 ;  /* 0x000000ffffc57224 */ /* 0x000fe200078e007c */
[----:B------:R-:W-:-:S07]  /*18500*/  MOV R134, R127 ;  /* 0x0000007f00867202 */ /* 0x000fce0000000f00 */
[----:B------:R-:W-:Y:S01]  /*18510*/  @P0 IMAD.MOV.U32 R165, RZ, RZ, R163 ;  /* 0x000000ffffa50224 */ /* 0x000fe200078e00a3 */
[----:B------:R-:W-:Y:S01]  /*18520*/  @P0 MOV R198, R132 ;  /* 0x0000008400c60202 */ /* 0x000fe20000000f00 */
[----:B------:R-:W-:Y:S01]  /*18530*/  @P0 IMAD.MOV.U32 R132, RZ, RZ, R135 ;  /* 0x000000ffff840224 */ /* 0x000fe200078e0087 */
[----:B------:R-:W-:-:S07]  /*18540*/  @P0 MOV R163, R166 ;  /* 0x000000a600a30202 */ /* 0x000fce0000000f00 */
.L_x_76:
[----:B------:R-:W-:Y:S05]  /*18550*/  BSYNC.RECONVERGENT B1 ;  /* 0x0000000000017941 */ /* 0x000fea0003800200 */
.L_x_75:
        /* <DEDUP_REMOVED lines=9> */
[----:B------:R-:W-:-:S04]  /*185f0*/  IMAD.MOV.U32 R200, RZ, RZ, R198 ;  /* 0x000000ffffc87224 */ /* 0x000fc800078e00c6 */
[----:B------:R-:W-:Y:S05]  /*18600*/  @!P0 BRA `(.L_x_78) ;  /* 0x0000000000848947 */ /* 0x000fea0003800000 */
        /* <DEDUP_REMOVED lines=8> */
[----:B------:R-:W-:-:S05]  /*18690*/  MOV R199, R197 ;  /* 0x000000c500c77202 */ /* 0x000fca0000000f00 */
        /* <DEDUP_REMOVED lines=20> */
[----:B------:R-:W-:Y:S01]  /*187e0*/  @P0 IMAD.MOV.U32 R128, RZ, RZ, R163 ;  /* 0x000000ffff800224 */ /* 0x000fe200078e00a3 */
[----:B------:R-:W-:Y:S01]  /*187f0*/  @P0 MOV R200, R132 ;  /* 0x0000008400c80202 */ /* 0x000fe20000000f00 */
[----:B------:R-:W-:Y:S01]  /*18800*/  @P0 IMAD.MOV.U32 R132, RZ, RZ, R136 ;  /* 0x000000ffff840224 */ /* 0x000fe200078e0088 */
[----:B------:R-:W-:-:S07]  /*18810*/  @P0 MOV R163, R167 ;  /* 0x000000a700a30202 */ /* 0x000fce0000000f00 */
.L_x_78:
[----:B------:R-:W-:Y:S05]  /*18820*/  BSYNC.RECONVERGENT B1 ;  /* 0x0000000000017941 */ /* 0x000fea0003800200 */
.L_x_77:
        /* <DEDUP_REMOVED lines=23> */
[----:B------:R-:W-:-:S03]  /*189a0*/  MOV R197, R199 ;  /* 0x000000c700c57202 */ /* 0x000fc60000000f00 */
        /* <DEDUP_REMOVED lines=36> */
[----:B------:R-:W-:Y:S01]  /*18bf0*/  @P0 IMAD.MOV.U32 R164, RZ, RZ, R163 ;  /* 0x000000ffffa40224 */ /* 0x000fe200078e00a3 */
[----:B------:R-:W-:Y:S01]  /*18c00*/  @P0 MOV R198, R132 ;  /* 0x0000008400c60202 */ /* 0x000fe20000000f00 */
[----:B------:R-:W-:Y:S01]  /*18c10*/  @P0 IMAD.MOV.U32 R132, RZ, RZ, R137 ;  /* 0x000000ffff840224 */ /* 0x000fe200078e0089 */
[----:B------:R-:W-:-:S07]  /*18c20*/  @P0 MOV R163, R168 ;  /* 0x000000a800a30202 */ /* 0x000fce0000000f00 */
.L_x_80:
[----:B------:R-:W-:Y:S05]  /*18c30*/  BSYNC.RECONVERGENT B1 ;  /* 0x0000000000017941 */ /* 0x000fea0003800200 */
.L_x_79:
        /* <DEDUP_REMOVED lines=86> */
[----:B------:R-:W-:Y:S01]  /*191a0*/  @P0 IMAD.MOV.U32 R132, RZ, RZ, R138 ;  /* 0x000000ffff840224 */ /* 0x000fe200078e008a */
[----:B------:R-:W-:-:S07]  /*191b0*/  @P0 MOV R163, R169 ;  /* 0x000000a900a30202 */ /* 0x000fce0000000f00 */
.L_x_82:
[----:B------:R-:W-:Y:S05]  /*191c0*/  BSYNC.RECONVERGENT B1 ;  /* 0x0000000000017941 */ /* 0x000fea0003800200 */
.L_x_81:
        /* <DEDUP_REMOVED lines=113> */
[----:B------:R-:W-:Y:S01]  /*198e0*/  @P0 MOV R163, R170 ;  /* 0x000000aa00a30202 */ /* 0x000fe20000000f00 */
[----:B------:R-:W-:Y:S01]  /*198f0*/  IMAD.MOV.U32 R197, RZ, RZ, R204 ;  /* 0x000000ffffc57224 */ /* 0x000fe200078e00cc */
[----:B------:R-:W-:-:S07]  /*19900*/  MOV R169, R203 ;  /* 0x000000cb00a97202 */ /* 0x000fce0000000f00 */
.L_x_84:
[----:B------:R-:W-:Y:S05]  /*19910*/  BSYNC.RECONVERGENT B1 ;  /* 0x0000000000017941 */ /* 0x000fea0003800200 */
.L_x_83:
        /* <DEDUP_REMOVED lines=145> */
[----:B------:R-:W-:Y:S01]  /*1a230*/  MOV R200, R168 ;  /* 0x000000a800c87202 */ /* 0x000fe20000000f00 */
[----:B------:R-:W-:Y:S01]  /*1a240*/  IMAD.MOV.U32 R206, RZ, RZ, R198 ;  /* 0x000000ffffce7224 */ /* 0x000fe200078e00c6 */
[----:B------:R-:W-:-:S07]  /*1a250*/  MOV R204, R197 ;  /* 0x000000c500cc7202 */ /* 0x000fce0000000f00 */
.L_x_86:
[----:B------:R-:W-:Y:S05]  /*1a260*/  BSYNC.RECONVERGENT B1 ;  /* 0x0000000000017941 */ /* 0x000fea0003800200 */
.L_x_85:
        /* <DEDUP_REMOVED lines=181> */
[----:B------:R-:W-:Y:S01]  /*1adc0*/  MOV R165, R202 ;  /* 0x000000ca00a57202 */ /* 0x000fe20000000f00 */
[----:B------:R-:W-:Y:S01]  /*1add0*/  IMAD.MOV.U32 R171, RZ, RZ, R208 ;  /* 0x000000ffffab7224 */ /* 0x000fe200078e00d0 */
[----:B------:R-:W-:-:S07]  /*1ade0*/  MOV R169, R206 ;  /* 0x000000ce00a97202 */ /* 0x000fce0000000f00 */
.L_x_88:
[----:B------:R-:W-:Y:S05]  /*1adf0*/  BSYNC.RECONVERGENT B1 ;  /* 0x0000000000017941 */ /* 0x000fea0003800200 */
.L_x_87:
        /* <DEDUP_REMOVED lines=243> */
.L_x_90:
[----:B------:R-:W-:Y:S05]  /*1bd30*/  BSYNC.RECONVERGENT B1 ;  /* 0x0000000000017941 */ /* 0x000fea0003800200 */
.L_x_89:
        /* <DEDUP_REMOVED lines=289> */
.L_x_92:
[----:B------:R-:W-:Y:S05]  /*1cf50*/  BSYNC.RECONVERGENT B1 ;  /* 0x0000000000017941 */ /* 0x000fea0003800200 */
.L_x_91:
        /* <DEDUP_REMOVED lines=339> */
.L_x_94:
[----:B------:R-:W-:Y:S05]  /*1e490*/  BSYNC.RECONVERGENT B1 ;  /* 0x0000000000017941 */ /* 0x000fea0003800200 */
.L_x_93:
        /* <DEDUP_REMOVED lines=393> */
.L_x_96:
[----:B------:R-:W-:Y:S05]  /*1fd30*/  BSYNC.RECONVERGENT B1 ;  /* 0x0000000000017941 */ /* 0x000fea0003800200 */
.L_x_95:
        /* <DEDUP_REMOVED lines=451> */
.L_x_98:
[----:B------:R-:W-:Y:S05]  /*21970*/  BSYNC.RECONVERGENT B1 ;  /* 0x0000000000017941 */ /* 0x000fea0003800200 */
.L_x_97:
        /* <DEDUP_REMOVED lines=513> */
.L_x_100:
[----:B------:R-:W-:Y:S05]  /*23990*/  BSYNC.RECONVERGENT B1 ;  /* 0x0000000000017941 */ /* 0x000fea0003800200 */
.L_x_99:
        /* <DEDUP_REMOVED lines=579> */
.L_x_102:
[----:B------:R-:W-:Y:S05]  /*25dd0*/  BSYNC.RECONVERGENT B1 ;  /* 0x0000000000017941 */ /* 0x000fea0003800200 */
.L_x_101:
        /* <DEDUP_REMOVED lines=649> */
.L_x_104:
[----:B------:R-:W-:Y:S05]  /*28670*/  BSYNC.RECONVERGENT B1 ;  /* 0x0000000000017941 */ /* 0x000fea0003800200 */
.L_x_103:
        /* <DEDUP_REMOVED lines=723> */
.L_x_106:
[----:B------:R-:W-:Y:S05]  /*2b3b0*/  BSYNC.RECONVERGENT B1 ;  /* 0x0000000000017941 */ /* 0x000fea0003800200 */
.L_x_105:
        /* <DEDUP_REMOVED lines=801> */
.L_x_108:
[----:B------:R-:W-:Y:S05]  /*2e5d0*/  BSYNC.RECONVERGENT B1 ;  /* 0x0000000000017941 */ /* 0x000fea0003800200 */
.L_x_107:
        /* <DEDUP_REMOVED lines=883> */
.L_x_110:
[----:B------:R-:W-:Y:S05]  /*31d10*/  BSYNC.RECONVERGENT B1 ;  /* 0x0000000000017941 */ /* 0x000fea0003800200 */
.L_x_109:
        /* <DEDUP_REMOVED lines=969> */
.L_x_112:
[----:B------:R-:W-:Y:S05]  /*359b0*/  BSYNC.RECONVERGENT B1 ;  /* 0x0000000000017941 */ /* 0x000fea0003800200 */
.L_x_111:
        /* <DEDUP_REMOVED lines=1059> */
.L_x_114:
[----:B------:R-:W-:Y:S05]  /*39bf0*/  BSYNC.RECONVERGENT B1 ;  /* 0x0000000000017941 */ /* 0x000fea0003800200 */
.L_x_113:
        /* <DEDUP_REMOVED lines=1153> */
.L_x_116:
[----:B------:R-:W-:Y:S05]  /*3e410*/  BSYNC.RECONVERGENT B1 ;  /* 0x0000000000017941 */ /* 0x000fea0003800200 */
.L_x_115:
        /* <DEDUP_REMOVED lines=1251> */
.L_x_118:
[----:B------:R-:W-:Y:S05]  /*43250*/  BSYNC.RECONVERGENT B1 ;  /* 0x0000000000017941 */ /* 0x000fea0003800200 */
.L_x_117:
        /* <DEDUP_REMOVED lines=1353> */
.L_x_120:
[----:B------:R-:W-:Y:S05]  /*486f0*/  BSYNC.RECONVERGENT B1 ;  /* 0x0000000000017941 */ /* 0x000fea0003800200 */
.L_x_119:
        /* <DEDUP_REMOVED lines=1459> */
.L_x_122:
[----:B------:R-:W-:Y:S05]  /*4e230*/  BSYNC.RECONVERGENT B1 ;  /* 0x0000000000017941 */ /* 0x000fea0003800200 */
.L_x_121:
        /* <DEDUP_REMOVED lines=1569> */
.L_x_124:
[----:B------:R-:W-:Y:S05]  /*54450*/  BSYNC.RECONVERGENT B1 ;  /* 0x0000000000017941 */ /* 0x000fea0003800200 */
.L_x_123:
        /* <DEDUP_REMOVED lines=1683> */
.L_x_126:
[----:B------:R-:W-:Y:S05]  /*5ad90*/  BSYNC.RECONVERGENT B1 ;  /* 0x0000000000017941 */ /* 0x000fea0003800200 */
.L_x_125:
        /* <DEDUP_REMOVED lines=1376> */
[----:B------:R-:W-:Y:S02]  /*603a0*/  MOV R185, R240 ;  /* 0x000000f000b97202 */ /* 0x000fe40000000f00 */
[----:B------:R-:W-:Y:S02]  /*603b0*/  MOV R187, R242 ;  /* 0x000000f200bb7202 */ /* 0x000fe40000000f00 */
[----:B------:R-:W-:Y:S02]  /*603c0*/  MOV R191, R246 ;  /* 0x000000f600bf7202 */ /* 0x000fe40000000f00 */
        /* <DEDUP_REMOVED lines=46> */
[----:B------:R-:W-:Y:S02]  /*606b0*/  MOV R145, R206 ;  /* 0x000000ce00917202 */ /* 0x000fe40000000f00 */
[----:B------:R-:W-:Y:S02]  /*606c0*/  MOV R149, R210 ;  /* 0x000000d200957202 */ /* 0x000fe40000000f00 */
        /* <DEDUP_REMOVED lines=373> */
[----:B------:R-:W-:-:S07]  /*61e20*/  MOV R132, R161 ;  /* 0x000000a100847202 */ /* 0x000fce0000000f00 */
.L_x_128:
[----:B------:R-:W-:Y:S05]  /*61e30*/  BSYNC.RECONVERGENT B1 ;  /* 0x0000000000017941 */ /* 0x000fea0003800200 */
.L_x_127:
        /* <DEDUP_REMOVED lines=1923> */
.L_x_130:
[----:B------:R-:W-:Y:S05]  /*69670*/  BSYNC.RECONVERGENT B1 ;  /* 0x0000000000017941 */ /* 0x000fea0003800200 */
.L_x_129:
        /* <DEDUP_REMOVED lines=2047> */
[----:B------:R-:W-:-:S07]  /*71670*/  MOV R132, R125 ;  /* 0x0000007d00847202 */ /* 0x000fce0000000f00 */
.L_x_72:
[----:B------:R-:W-:Y:S05]  /*71680*/  BSYNC.RECONVERGENT B0 ;  /* 0x0000000000007941 */ /* 0x000fea0003800200 */
.L_x_71:
[----:B------:R-:W-:-:S04]  /*71690*/  UIADD3 UR4, UPT, UPT, UR4, 0x1, URZ ;  /* 0x0000000104047890 */ /* 0x000fc8000fffe0ff */
[----:B------:R-:W-:-:S09]  /*716a0*/  UISETP.NE.AND UP0, UPT, UR4, UR5, UPT ;  /* 0x000000050400728c */ /* 0x000fd2000bf05270 */
[----:B------:R-:W-:Y:S05]  /*716b0*/  BRA.U UP0, `(.L_x_131) ;  /* 0xfffff97100547547 */ /* 0x000fea000b83ffff */
.L_x_70:
[----:B------:R-:W1:Y:S01]  /*716c0*/  LDCU UR4, c[0x0][0x3b8] ;  /* 0x00007700ff0477ac */ /* 0x000e620008000800 */
[----:B------:R-:W-:Y:S01]  /*716d0*/  IADD3 R195, PT, PT, R195, 0x800, RZ ;  /* 0x00000800c3c37810 */ /* 0x000fe20007ffe0ff */
[----:B------:R-:W-:Y:S01]  /*716e0*/  UIADD3 UR7, UPT, UPT, UR7, -0x800, URZ ;  /* 0xfffff80007077890 */ /* 0x000fe2000fffe0ff */
[----:B------:R-:W-:Y:S02]  /*716f0*/  BAR.SYNC.DEFER_BLOCKING 0x0 ;  /* 0x0000000000007b1d */ /* 0x000fe40000010000 */
[----:B-1----:R-:W-:-:S13]  /*71700*/  ISETP.GE.AND P0, PT, R195, UR4, PT ;  /* 0x00000004c3007c0c */ /* 0x002fda000bf06270 */
[----:B------:R-:W-:Y:S05]  /*71710*/  @!P0 BRA `(.L_x_132) ;  /* 0xfffff96800048947 */ /* 0x000fea000383ffff */
.L_x_65:
[----:B0-----:R-:W2:Y:S01]  /*71720*/  LDL.LU R122, [R1+0xe24] ;  /* 0x000e2400017a7983 */ /* 0x001ea20000300800 */
[----:B------:R-:W0:Y:S01]  /*71730*/  LDC.64 R8, c[0x0][0x3a0] ;  /* 0x0000e800ff087b82 */ /* 0x000e220000000a00 */
[----:B------:R-:W-:Y:S02]  /*71740*/  ISETP.GE.AND P4, PT, R132, RZ, PT ;  /* 0x000000ff8400720c */ /* 0x000fe40003f86270 */
[----:B------:R-:W-:Y:S02]  /*71750*/  ISETP.GE.AND P3, PT, R133, RZ, PT ;  /* 0x000000ff8500720c */ /* 0x000fe40003f66270 */
[----:B------:R-:W-:Y:S02]  /*71760*/  ISETP.GE.AND P2, PT, R134, RZ, PT ;  /* 0x000000ff8600720c */ /* 0x000fe40003f46270 */
[----:B------:R-:W-:Y:S01]  /*71770*/  SEL R2, R130, R132, !P4 ;  /* 0x0000008482027207 */ /* 0x000fe20006000000 */
[----:B------:R-:W1:Y:S01]  /*71780*/  LDC.64 R10, c[0x0][0x3a8] ;  /* 0x0000ea00ff0a7b82 */ /* 0x000e620000000a00 */
[----:B------:R-:W-:-:S02]  /*71790*/  ISETP.GE.AND P1, PT, R135, RZ, PT ;  /* 0x000000ff8700720c */ /* 0x000fc40003f26270 */
[----:B------:R-:W-:Y:S02]  /*717a0*/  SEL R4, R130, R133, !P3 ;  /* 0x0000008582047207 */ /* 0x000fe40005800000 */
[----:B------:R-:W-:Y:S02]  /*717b0*/  ISETP.GE.AND P0, PT, R136, RZ, PT ;  /* 0x000000ff8800720c */ /* 0x000fe40003f06270 */
[C---:B------:R-:W-:Y:S02]  /*717c0*/  SEL R134, R130.reuse, R134, !P2 ;  /* 0x0000008682867207 */ /* 0x040fe40005000000 */
[----:B------:R-:W-:Y:S02]  /*717d0*/  FSEL R15, R131, R163, !P4 ;  /* 0x000000a3830f7208 */ /* 0x000fe40006000000 */
[----:B------:R-:W-:Y:S02]  /*717e0*/  ISETP.GE.AND P6, PT, R137, RZ, PT ;  /* 0x000000ff8900720c */ /* 0x000fe40003fc6270 */
[----:B------:R-:W-:-:S02]  /*717f0*/  SEL R6, R130, R135, !P1 ;  /* 0x0000008782067207 */ /* 0x000fc40004800000 */
[----:B------:R-:W-:Y:S02]  /*71800*/  SHF.R.S32.HI R5, RZ, 0x1f, R4 ;  /* 0x0000001fff057819 */ /* 0x000fe40000011404 */
[C---:B------:R-:W-:Y:S02]  /*71810*/  FSEL R17, R131.reuse, R164, !P3 ;  /* 0x000000a483117208 */ /* 0x040fe40005800000 */
[----:B------:R-:W-:Y:S02]  /*71820*/  ISETP.GE.AND P5, PT, R138, RZ, PT ;  /* 0x000000ff8a00720c */ /* 0x000fe40003fa6270 */
[----:B------:R-:W-:Y:S02]  /*71830*/  SEL R136, R130, R136, !P0 ;  /* 0x0000008882887207 */ /* 0x000fe40004000000 */
[----:B------:R-:W-:Y:S02]  /*71840*/  SHF.R.S32.HI R135, RZ, 0x1f, R134 ;  /* 0x0000001fff877819 */ /* 0x000fe40000011486 */
[----:B------:R-:W-:-:S02]  /*71850*/  FSEL R165, R131, R165, !P2 ;  /* 0x000000a583a57208 */ /* 0x000fc40005000000 */
[----:B------:R-:W-:Y:S02]  /*71860*/  ISETP.GE.AND P4, PT, R139, RZ, PT ;  /* 0x000000ff8b00720c */ /* 0x000fe40003f86270 */
[----:B------:R-:W-:Y:S02]  /*71870*/  SEL R12, R130, R137, !P6 ;  /* 0x00000089820c7207 */ /* 0x000fe40007000000 */
[----:B------:R-:W-:Y:S02]  /*71880*/  SHF.R.S32.HI R7, RZ, 0x1f, R6 ;  /* 0x0000001fff077819 */ /* 0x000fe40000011406 */
[----:B------:R-:W-:Y:S02]  /*71890*/  FSEL R19, R131, R166, !P1 ;  /* 0x000000a683137208 */ /* 0x000fe40004800000 */
[----:B------:R-:W-:Y:S02]  /*718a0*/  ISETP.GE.AND P3, PT, R140, RZ, PT ;  /* 0x000000ff8c00720c */ /* 0x000fe40003f66270 */
[----:B------:R-:W-:-:S02]  /*718b0*/  SEL R138, R130, R138, !P5 ;  /* 0x0000008a828a7207 */ /* 0x000fc40006800000 */
[----:B------:R-:W-:Y:S02]  /*718c0*/  SHF.R.S32.HI R137, RZ, 0x1f, R136 ;  /* 0x0000001fff897819 */ /* 0x000fe40000011488 */
[----:B------:R-:W-:Y:S02]  /*718d0*/  FSEL R167, R131, R167, !P0 ;  /* 0x000000a783a77208 */ /* 0x000fe40004000000 */
[----:B------:R-:W-:Y:S02]  /*718e0*/  ISETP.GE.AND P2, PT, R141, RZ, PT ;  /* 0x000000ff8d00720c */ /* 0x000fe40003f46270 */
[----:B------:R-:W-:Y:S02]  /*718f0*/  SEL R14, R130, R139, !P4 ;  /* 0x0000008b820e7207 */ /* 0x000fe40006000000 */
[----:B------:R-:W-:Y:S02]  /*71900*/  SHF.R.S32.HI R13, RZ, 0x1f, R12 ;  /* 0x0000001fff0d7819 */ /* 0x000fe4000001140c */
[----:B------:R-:W-:-:S02]  /*71910*/  FSEL R21, R131, R168, !P6 ;  /* 0x000000a883157208 */ /* 0x000fc40007000000 */
[----:B------:R-:W-:Y:S02]  /*71920*/  ISETP.GE.AND P1, PT, R142, RZ, PT ;  /* 0x000000ff8e00720c */ /* 0x000fe40003f26270 */
[C---:B------:R-:W-:Y:S02]  /*71930*/  SEL R140, R130.reuse, R140, !P3 ;  /* 0x0000008c828c7207 */ /* 0x040fe40005800000 */
[----:B------:R-:W-:Y:S02]  /*71940*/  SHF.R.S32.HI R139, RZ, 0x1f, R138 ;  /* 0x0000001fff8b7819 */ /* 0x000fe4000001148a */
[----:B------:R-:W-:Y:S02]  /*71950*/  FSEL R169, R131, R169, !P5 ;  /* 0x000000a983a97208 */ /* 0x000fe40006800000 */
[----:B------:R-:W-:Y:S02]  /*71960*/  ISETP.GE.AND P0, PT, R143, RZ, PT ;  /* 0x000000ff8f00720c */ /* 0x000fe40003f06270 */
[----:B------:R-:W-:-:S02]  /*71970*/  SEL R16, R130, R141, !P2 ;  /* 0x0000008d82107207 */ /* 0x000fc40005000000 */
[C---:B------:R-:W-:Y:S02]  /*71980*/  FSEL R23, R131.reuse, R170, !P4 ;  /* 0x000000aa83177208 */ /* 0x040fe40006000000 */
[----:B------:R-:W-:Y:S02]  /*71990*/  ISETP.GE.AND P6, PT, R144, RZ, PT ;  /* 0x000000ff9000720c */ /* 0x000fe40003fc6270 */
[----:B------:R-:W-:Y:S02]  /*719a0*/  SEL R142, R130, R142, !P1 ;  /* 0x0000008e828e7207 */ /* 0x000fe40004800000 */
[----:B------:R-:W-:Y:S02]  /*719b0*/  SHF.R.S32.HI R141, RZ, 0x1f, R140 ;  /* 0x0000001fff8d7819 */ /* 0x000fe4000001148c */
[----:B------:R-:W-:Y:S02]  /*719c0*/  FSEL R171, R131, R171, !P3 ;  /* 0x000000ab83ab7208 */ /* 0x000fe40005800000 */
[----:B------:R-:W-:-:S02]  /*719d0*/  ISETP.GE.AND P5, PT, R145, RZ, PT ;  /* 0x000000ff9100720c */ /* 0x000fc40003fa6270 */
[----:B------:R-:W-:Y:S02]  /*719e0*/  SEL R18, R130, R143, !P0 ;  /* 0x0000008f82127207 */ /* 0x000fe40004000000 */
[C---:B------:R-:W-:Y:S02]  /*719f0*/  FSEL R25, R131.reuse, R172, !P2 ;  /* 0x000000ac83197208 */ /* 0x040fe40005000000 */
[----:B------:R-:W-:Y:S02]  /*71a00*/  ISETP.GE.AND P4, PT, R146, RZ, PT ;  /* 0x000000ff9200720c */ /* 0x000fe40003f86270 */
[----:B------:R-:W-:Y:S02]  /*71a10*/  SEL R144, R130, R144, !P6 ;  /* 0x0000009082907207 */ /* 0x000fe40007000000 */
[----:B------:R-:W-:Y:S02]  /*71a20*/  SHF.R.S32.HI R143, RZ, 0x1f, R142 ;  /* 0x0000001fff8f7819 */ /* 0x000fe4000001148e */
[----:B------:R-:W-:-:S02]  /*71a30*/  FSEL R173, R131, R173, !P1 ;  /* 0x000000ad83ad7208 */ /* 0x000fc40004800000 */
[----:B------:R-:W-:Y:S02]  /*71a40*/  ISETP.GE.AND P3, PT, R147, RZ, PT ;  /* 0x000000ff9300720c */ /* 0x000fe40003f66270 */
[----:B------:R-:W-:Y:S02]  /*71a50*/  SEL R20, R130, R145, !P5 ;  /* 0x0000009182147207 */ /* 0x000fe40006800000 */
[----:B------:R-:W-:Y:S02]  /*71a60*/  FSEL R27, R131, R174, !P0 ;  /* 0x000000ae831b7208 */ /* 0x000fe40004000000 */
[----:B------:R-:W-:Y:S02]  /*71a70*/  ISETP.GE.AND P2, PT, R148, RZ, PT ;  /* 0x000000ff9400720c */ /* 0x000fe40003f46270 */
[----:B------:R-:W-:Y:S02]  /*71a80*/  SEL R146, R130, R146, !P4 ;  /* 0x0000009282927207 */ /* 0x000fe40006000000 */
[----:B------:R-:W-:-:S02]  /*71a90*/  SHF.R.S32.HI R145, RZ, 0x1f, R144 ;  /* 0x0000001fff917819 */ /* 0x000fc40000011490 */
[----:B------:R-:W-:Y:S02]  /*71aa0*/  FSEL R175, R131, R175, !P6 ;  /* 0x000000af83af7208 */ /* 0x000fe40007000000 */
[----:B------:R-:W-:Y:S02]  /*71ab0*/  ISETP.GE.AND P1, PT, R149, RZ, PT ;  /* 0x000000ff9500720c */ /* 0x000fe40003f26270 */
[----:B------:R-:W-:Y:S02]  /*71ac0*/  SEL R22, R130, R147, !P3 ;  /* 0x0000009382167207 */ /* 0x000fe40005800000 */
[----:B------:R-:W-:Y:S02]  /*71ad0*/  FSEL R29, R131, R176, !P5 ;  /* 0x000000b0831d7208 */ /* 0x000fe40006800000 */
[----:B------:R-:W-:Y:S02]  /*71ae0*/  ISETP.GE.AND P0, PT, R150, RZ, PT ;  /* 0x000000ff9600720c */ /* 0x000fe40003f06270 */
[----:B------:R-:W-:-:S02]  /*71af0*/  SEL R148, R130, R148, !P2 ;  /* 0x0000009482947207 */ /* 0x000fc40005000000 */
[----:B------:R-:W-:Y:S02]  /*71b00*/  SHF.R.S32.HI R147, RZ, 0x1f, R146 ;  /* 0x0000001fff937819 */ /* 0x000fe40000011492 */
[----:B------:R-:W-:Y:S02]  /*71b10*/  FSEL R177, R131, R177, !P4 ;  /* 0x000000b183b17208 */ /* 0x000fe40006000000 */
[----:B------:R-:W-:Y:S02]  /*71b20*/  ISETP.GE.AND P6, PT, R151, RZ, PT ;  /* 0x000000ff9700720c */ /* 0x000fe40003fc6270 */
[----:B------:R-:W-:Y:S02]  /*71b30*/  SEL R24, R130, R149, !P1 ;  /* 0x0000009582187207 */ /* 0x000fe40004800000 */
[----:B------:R-:W-:Y:S02]  /*71b40*/  FSEL R31, R131, R178, !P3 ;  /* 0x000000b2831f7208 */ /* 0x000fe40005800000 */
[----:B------:R-:W-:-:S02]  /*71b50*/  ISETP.GE.AND P5, PT, R152, RZ, PT ;  /* 0x000000ff9800720c */ /* 0x000fc40003fa6270 */
[C---:B------:R-:W-:Y:S02]  /*71b60*/  SEL R150, R130.reuse, R150, !P0 ;  /* 0x0000009682967207 */ /* 0x040fe40004000000 */
[----:B------:R-:W-:Y:S02]  /*71b70*/  SHF.R.S32.HI R149, RZ, 0x1f, R148 ;  /* 0x0000001fff957819 */ /* 0x000fe40000011494 */
[----:B------:R-:W-:Y:S02]  /*71b80*/  FSEL R179, R131, R179, !P2 ;  /* 0x000000b383b37208 */ /* 0x000fe40005000000 */
[----:B------:R-:W-:Y:S02]  /*71b90*/  ISETP.GE.AND P4, PT, R153, RZ, PT ;  /* 0x000000ff9900720c */ /* 0x000fe40003f86270 */
[----:B------:R-:W-:Y:S02]  /*71ba0*/  SEL R26, R130, R151, !P6 ;  /* 0x00000097821a7207 */ /* 0x000fe40007000000 */
        /* <DEDUP_REMOVED lines=32> */
[C---:B------:R-:W-:Y:S02]  /*71db0*/  FSEL R189, R131.reuse, R189, !P6 ;  /* 0x000000bd83bd7208 */ /* 0x040fe40007000000 */
[----:B------:R-:W-:Y:S02]  /*71dc0*/  ISETP.GE.AND P1, PT, R198, RZ, PT ;  /* 0x000000ffc600720c */ /* 0x000fe40003f26270 */
[C---:B------:R-:W-:Y:S02]  /*71dd0*/  SEL R36, R130.reuse, R161, !P3 ;  /* 0x000000a182247207 */ /* 0x040fe40005800000 */
[----:B------:R-:W-:Y:S02]  /*71de0*/  FSEL R43, R131, R190, !P5 ;  /* 0x000000be832b7208 */ /* 0x000fe40006800000 */
[----:B------:R-:W-:-:S02]  /*71df0*/  SEL R162, R130, R162, !P2 ;  /* 0x000000a282a27207 */ /* 0x000fc40005000000 */
[----:B------:R-:W-:Y:S02]  /*71e00*/  SHF.R.S32.HI R161, RZ, 0x1f, R160 ;  /* 0x0000001fffa17819 */ /* 0x000fe400000114a0 */
[C---:B------:R-:W-:Y:S02]  /*71e10*/  FSEL R191, R131.reuse, R191, !P4 ;  /* 0x000000bf83bf7208 */ /* 0x040fe40006000000 */
[----:B------:R-:W-:Y:S02]  /*71e20*/  SEL R130, R130, R198, !P1 ;  /* 0x000000c682827207 */ /* 0x000fe40004800000 */
[C---:B------:R-:W-:Y:S02]  /*71e30*/  FSEL R45, R131.reuse, R192, !P3 ;  /* 0x000000c0832d7208 */ /* 0x040fe40005800000 */
[----:B------:R-:W-:Y:S02]  /*71e40*/  SHF.R.S32.HI R163, RZ, 0x1f, R162 ;  /* 0x0000001fffa37819 */ /* 0x000fe400000114a2 */
[----:B------:R-:W-:-:S02]  /*71e50*/  FSEL R193, R131, R193, !P2 ;  /* 0x000000c183c17208 */ /* 0x000fc40005000000 */
[----:B------:R-:W-:Y:S02]  /*71e60*/  FSEL R197, R131, R197, !P1 ;  /* 0x000000c583c57208 */ /* 0x000fe40004800000 */
[----:B------:R-:W-:Y:S01]  /*71e70*/  SHF.R.S32.HI R131, RZ, 0x1f, R130 ;  /* 0x0000001fff837819 */ /* 0x000fe20000011482 */
[----:B--2---:R-:W-:-:S04]  /*71e80*/  IMAD.SHL.U32 R3, R122, 0x20, RZ ;  /* 0x000000207a037824 */ /* 0x004fc800078e00ff */
[----:B0-----:R-:W-:-:S04]  /*71e90*/  IMAD.WIDE R8, R3, 0x8, R8 ;  /* 0x0000000803087825 */ /* 0x001fc800078e0208 */
[----:B-1----:R-:W-:Y:S01]  /*71ea0*/  IMAD.WIDE R10, R3, 0x4, R10 ;  /* 0x00000004030a7825 */ /* 0x002fe200078e020a */
[----:B------:R-:W-:-:S05]  /*71eb0*/  SHF.R.S32.HI R3, RZ, 0x1f, R2 ;  /* 0x0000001fff037819 */ /* 0x000fca0000011402 */
[----:B------:R-:W-:Y:S04]  /*71ec0*/  STG.E.64 desc[UR10][R8.64], R2 ;  /* 0x0000000208007986 */ /* 0x000fe8000c101b0a */
[----:B------:R0:W-:Y:S04]  /*71ed0*/  STG.E desc[UR10][R10.64], R15 ;  /* 0x0000000f0a007986 */ /* 0x0001e8000c10190a */
[----:B------:R-:W-:Y:S04]  /*71ee0*/  STG.E.64 desc[UR10][R8.64+0x8], R4 ;  /* 0x0000080408007986 */ /* 0x000fe8000c101b0a */
[----:B------:R1:W-:Y:S04]  /*71ef0*/  STG.E desc[UR10][R10.64+0x4], R17 ;  /* 0x000004110a007986 */ /* 0x0003e8000c10190a */
[----:B------:R-:W-:Y:S01]  /*71f00*/  STG.E.64 desc[UR10][R8.64+0x10], R134 ;  /* 0x0000108608007986 */ /* 0x000fe2000c101b0a */
[----:B0-----:R-:W-:-:S03]  /*71f10*/  SHF.R.S32.HI R15, RZ, 0x1f, R14 ;  /* 0x0000001fff0f7819 */ /* 0x001fc6000001140e */
[----:B------:R-:W-:Y:S04]  /*71f20*/  STG.E desc[UR10][R10.64+0x8], R165 ;  /* 0x000008a50a007986 */ /* 0x000fe8000c10190a */
[----:B------:R-:W-:Y:S01]  /*71f30*/  STG.E.64 desc[UR10][R8.64+0x18], R6 ;  /* 0x0000180608007986 */ /* 0x000fe2000c101b0a */
[----:B-1----:R-:W-:-:S03]  /*71f40*/  SHF.R.S32.HI R17, RZ, 0x1f, R16 ;  /* 0x0000001fff117819 */ /* 0x002fc60000011410 */
[----:B------:R0:W-:Y:S04]  /*71f50*/  STG.E desc[UR10][R10.64+0xc], R19 ;  /* 0x00000c130a007986 */ /* 0x0001e8000c10190a */
[----:B------:R-:W-:Y:S04]  /*71f60*/  STG.E.64 desc[UR10][R8.64+0x20], R136 ;  /* 0x0000208808007986 */ /* 0x000fe8000c101b0a */
[----:B------:R-:W-:Y:S04]  /*71f70*/  STG.E desc[UR10][R10.64+0x10], R167 ;  /* 0x000010a70a007986 */ /* 0x000fe8000c10190a */
[----:B------:R-:W-:Y:S01]  /*71f80*/  STG.E.64 desc[UR10][R8.64+0x28], R12 ;  /* 0x0000280c08007986 */ /* 0x000fe2000c101b0a */
[----:B0-----:R-:W-:-:S03]  /*71f90*/  SHF.R.S32.HI R19, RZ, 0x1f, R18 ;  /* 0x0000001fff137819 */ /* 0x001fc60000011412 */
        /* <DEDUP_REMOVED lines=63> */
        .weak           $__internal_0_$__cuda_sm20_div_u16
        .type           $__internal_0_$__cuda_sm20_div_u16,@function
        .size           $__internal_0_$__cuda_sm20_div_u16,(.L_x_831 - $__internal_0_$__cuda_sm20_div_u16)
$__internal_0_$__cuda_sm20_div_u16:
[----:B------:R-:W0:Y:S01]  /*72390*/  I2F.U16 R126, UR4 ;  /* 0x00000004007e7d06 */ /* 0x000e220008101000 */
[----:B------:R-:W-:Y:S01]  /*723a0*/  HFMA2 R124, -RZ, RZ, 15, 0 ;  /* 0x4b800000ff7c7431 */ /* 0x000fe200000001ff */
[----:B------:R-:W-:Y:S02]  /*723b0*/  I2FP.F32.U32.RZ R125, R125 ;  /* 0x0000007d007d7245 */ /* 0x000fe4000020d000 */
[C---:B0-----:R-:W-:Y:S02]  /*723c0*/  FSETP.GEU.AND P1, PT, |R126|.reuse, 1.175494350822287508e-38, PT ;  /* 0x008000007e00780b */ /* 0x041fe40003f2e200 */
[----:B------:R-:W-:Y:S02]  /*723d0*/  FSETP.GT.AND P0, PT, |R126|, 8.50705917302346158658e+37, PT ;  /* 0x7e8000007e00780b */ /* 0x000fe40003f04200 */
[----:B------:R-:W-:-:S04]  /*723e0*/  FSEL R124, R124, 1, !P1 ;  /* 0x3f8000007c7c7808 */ /* 0x000fc80004800000 */
[----:B------:R-:W-:Y:S02]  /*723f0*/  FSEL R124, R124, 0.25, !P0 ;  /* 0x3e8000007c7c7808 */ /* 0x000fe40004000000 */
[----:B------:R-:W-:-:S03]  /*72400*/  ISETP.NE.U32.AND P0, PT, RZ, UR4, PT ;  /* 0x00000004ff007c0c */ /* 0x000fc6000bf05070 */
[----:B------:R-:W-:-:S06]  /*72410*/  FMUL R126, R126, R124 ;  /* 0x0000007c7e7e7220 */ /* 0x000fcc0000400000 */
[----:B------:R-:W0:Y:S02]  /*72420*/  MUFU.RCP R126, R126 ;  /* 0x0000007e007e7308 */ /* 0x000e240000001000 */
[----:B0-----:R-:W-:Y:S01]  /*72430*/  FMUL R126, R124, R126 ;  /* 0x0000007e7c7e7220 */ /* 0x001fe20000400000 */
[----:B------:R-:W-:-:S04]  /*72440*/  MOV R124, R127 ;  /* 0x0000007f007c7202 */ /* 0x000fc80000000f00 */
[----:B------:R-:W-:-:S05]  /*72450*/  IADD3 R126, PT, PT, R126, 0x2, RZ ;  /* 0x000000027e7e7810 */ /* 0x000fca0007ffe0ff */
[----:B------:R-:W-:Y:S01]  /*72460*/  FMUL.RZ R126, R125, R126 ;  /* 0x0000007e7d7e7220 */ /* 0x000fe2000040c000 */
[----:B------:R-:W-:-:S05]  /*72470*/  HFMA2 R125, -RZ, RZ, 0, 0 ;  /* 0x00000000ff7d7431 */ /* 0x000fca00000001ff */
[----:B------:R-:W0:Y:S02]  /*72480*/  F2I.U32.TRUNC.NTZ R126, R126 ;  /* 0x0000007e007e7305 */ /* 0x000e24000020f000 */
[----:B0-----:R-:W-:Y:S01]  /*72490*/  LOP3.LUT R126, R126, 0xffff, RZ, 0xc0, !PT ;  /* 0x0000ffff7e7e7812 */ /* 0x001fe200078ec0ff */
[----:B------:R-:W-:Y:S01]  /*724a0*/  @!P0 IMAD.MOV.U32 R126, RZ, RZ, -0x1 ;  /* 0xffffffffff7e8424 */ /* 0x000fe200078e00ff */
[----:B------:R-:W-:Y:S06]  /*724b0*/  RET.REL.NODEC R124 `(_Z10knn_kernelILi32ELi1024EEvPKfS1_S1_S1_PlPfiii) ;  /* 0xfffff8d87cd07950 */ /* 0x000fec0003c3ffff */
.L_x_133:
        /* <DEDUP_REMOVED lines=12> */
.L_x_831:


//--------------------- .text._Z10knn_kernelILi32ELi512EEvPKfS1_S1_S1_PlPfiii --------------------------
	.section	.text._Z10knn_kernelILi32ELi512EEvPKfS1_S1_S1_PlPfiii,"ax",@progbits
	.align	128
        .global         _Z10knn_kernelILi32ELi512EEvPKfS1_S1_S1_PlPfiii
        .type           _Z10knn_kernelILi32ELi512EEvPKfS1_S1_S1_PlPfiii,@function
        .size           _Z10knn_kernelILi32ELi512EEvPKfS1_S1_S1_PlPfiii,(.L_x_832 - _Z10knn_kernelILi32ELi512EEvPKfS1_S1_S1_PlPfiii)
        .other          _Z10knn_kernelILi32ELi512EEvPKfS1_S1_S1_PlPfiii,@"STO_CUDA_ENTRY STV_DEFAULT"
_Z10knn_kernelILi32ELi512EEvPKfS1_S1_S1_PlPfiii:
.text._Z10knn_kernelILi32ELi512EEvPKfS1_S1_S1_PlPfiii:
        /* <DEDUP_REMOVED lines=88> */
[----:B------:R-:W2:Y:S04]  /*0580*/  LDG.E.CONSTANT R20, desc[UR10][R2.64] ;  /* 0x0000000a02147981 */ /* 0x000ea8000c1e9900 */
[----:B------:R-:W3:Y:S04]  /*0590*/  LDG.E.CONSTANT R19, desc[UR10][R2.64+0x4] ;  /* 0x0000040a02137981 */ /* 0x000ee8000c1e9900 */
[----:B------:R-:W4:Y:S01]  /*05a0*/  LDG.E.CONSTANT R18, desc[UR10][R2.64+0x8] ;  /* 0x0000080a02127981 */ /* 0x000f22000c1e9900 */
[----:B0-----:R-:W-:-:S05]  /*05b0*/  IMAD.WIDE R126, R5, 0x4, R126 ;  /* 0x00000004057e7825 */ /* 0x001fca00078e027e */
        /* <DEDUP_REMOVED lines=27> */
[----:B------:R-:W4:Y:S01]  /*0770*/  LDG.E.CONSTANT R21, desc[UR10][R126.64+0x6c] ;  /* 0x00006c0a7e157981 */ /* 0x000f22000c1e9900 */
[----:B------:R-:W0:Y:S03]  /*0780*/  LDCU UR4, c[0x0][0x360] ;  /* 0x00006c00ff0477ac */ /* 0x000e260008000800 */
[----:B------:R-:W5:Y:S04]  /*0790*/  LDG.E.CONSTANT R122, desc[UR10][R126.64+0x7fc] ;  /* 0x0007fc0a7e7a7981 */ /* 0x000f68000c1e9900 */
        /* <DEDUP_REMOVED lines=40> */
[----:B--2---:R1:W-:Y:S04]  /*0a20*/  STL [R1+0x61c], R20 ;  /* 0x00061c1401007387 */ /* 0x0043e80000100800 */
[----:B---3--:R2:W-:Y:S04]  /*0a30*/  STL [R1+0x618], R19 ;  /* 0x0006181301007387 */ /* 0x0085e80000100800 */
[----:B----4-:R3:W-:Y:S04]  /*0a40*/  STL [R1+0x614], R18 ;  /* 0x0006141201007387 */ /* 0x0107e80000100800 */
[----:B-1----:R-:W4:Y:S04]  /*0a50*/  LDG.E.CONSTANT R20, desc[UR10][R126.64+0x70] ;  /* 0x0000700a7e147981 */ /* 0x002f28000c1e9900 */
[----:B--2---:R-:W2:Y:S04]  /*0a60*/  LDG.E.CONSTANT R19, desc[UR10][R126.64+0x74] ;  /* 0x0000740a7e137981 */ /* 0x004ea8000c1e9900 */
[----:B---3--:R-:W3:Y:S04]  /*0a70*/  LDG.E.CONSTANT R18, desc[UR10][R126.64+0x78] ;  /* 0x0000780a7e127981 */ /* 0x008ee8000c1e9900 */
[----:B------:R1:W-:Y:S04]  /*0a80*/  STL [R1+0x610], R17 ;  /* 0x0006101101007387 */ /* 0x0003e80000100800 */
[----:B------:R0:W-:Y:S04]  /*0a90*/  STL [R1+0x60c], R16 ;  /* 0x00060c1001007387 */ /* 0x0001e80000100800 */
[----:B------:R0:W-:Y:S04]  /*0aa0*/  STL [R1+0x608], R15 ;  /* 0x0006080f01007387 */ /* 0x0001e80000100800 */
[----:B-1----:R-:W3:Y:S04]  /*0ab0*/  LDG.E.CONSTANT R17, desc[UR10][R126.64+0x7c] ;  /* 0x00007c0a7e117981 */ /* 0x002ee8000c1e9900 */
[----:B0-----:R-:W3:Y:S04]  /*0ac0*/  LDG.E.CONSTANT R16, desc[UR10][R126.64+0x80] ;  /* 0x0000800a7e107981 */ /* 0x001ee8000c1e9900 */
[----:B------:R-:W3:Y:S04]  /*0ad0*/  LDG.E.CONSTANT R15, desc[UR10][R126.64+0x84] ;  /* 0x0000840a7e0f7981 */ /* 0x000ee8000c1e9900 */
[----:B------:R0:W-:Y:S04]  /*0ae0*/  STL [R1+0x604], R14 ;  /* 0x0006040e01007387 */ /* 0x0001e80000100800 */
[----:B------:R1:W-:Y:S04]  /*0af0*/  STL [R1+0x600], R13 ;  /* 0x0006000d01007387 */ /* 0x0003e80000100800 */
[----:B------:R1:W-:Y:S04]  /*0b00*/  STL [R1+0x5fc], R12 ;  /* 0x0005fc0c01007387 */ /* 0x0003e80000100800 */
[----:B0-----:R-:W3:Y:S04]  /*0b10*/  LDG.E.CONSTANT R14, desc[UR10][R126.64+0x88] ;  /* 0x0000880a7e0e7981 */ /* 0x001ee8000c1e9900 */
[----:B-1----:R-:W3:Y:S04]  /*0b20*/  LDG.E.CONSTANT R13, desc[UR10][R126.64+0x8c] ;  /* 0x00008c0a7e0d7981 */ /* 0x002ee8000c1e9900 */
        /* <DEDUP_REMOVED lines=21> */
[----:B------:R-:W5:Y:S04]  /*0c80*/  LDG.E.CONSTANT R81, desc[UR10][R126.64+0x6b4] ;  /* 0x0006b40a7e517981 */ /* 0x000f68000c1e9900 */
[----:B0-----:R-:W3:Y:S04]  /*0c90*/  LDG.E.CONSTANT R2, desc[UR10][R126.64+0xb8] ;  /* 0x0000b80a7e027981 */ /* 0x001ee8000c1e9900 */
[----:B-1----:R-:W3:Y:S04]  /*0ca0*/  LDG.E.CONSTANT R0, desc[UR10][R126.64+0xbc] ;  /* 0x0000bc0a7e007981 */ /* 0x002ee8000c1e9900 */
        /* <DEDUP_REMOVED lines=37> */
[----:B----4-:R0:W-:Y:S04]  /*0f00*/  STL [R1+0x5a0], R20 ;  /* 0x0005a01401007387 */ /* 0x0101e80000100800 */
[----:B--2---:R1:W-:Y:S04]  /*0f10*/  STL [R1+0x59c], R19 ;  /* 0x00059c1301007387 */ /* 0x0043e80000100800 */
[----:B---3--:R2:W-:Y:S04]  /*0f20*/  STL [R1+0x598], R18 ;  /* 0x0005981201007387 */ /* 0x0085e80000100800 */
[----:B0-----:R-:W3:Y:S04]  /*0f30*/  LDG.E.CONSTANT R20, desc[UR10][R126.64+0xec] ;  /* 0x0000ec0a7e147981 */ /* 0x001ee8000c1e9900 */
[----:B-1----:R-:W4:Y:S04]  /*0f40*/  LDG.E.CONSTANT R19, desc[UR10][R126.64+0xf0] ;  /* 0x0000f00a7e137981 */ /* 0x002f28000c1e9900 */
[----:B--2---:R-:W2:Y:S04]  /*0f50*/  LDG.E.CONSTANT R18, desc[UR10][R126.64+0xf4] ;  /* 0x0000f40a7e127981 */ /* 0x004ea8000c1e9900 */
[----:B------:R0:W-:Y:S04]  /*0f60*/  STL [R1+0x594], R17 ;  /* 0x0005941101007387 */ /* 0x0001e80000100800 */
[----:B------:R1:W-:Y:S04]  /*0f70*/  STL [R1+0x590], R16 ;  /* 0x0005901001007387 */ /* 0x0003e80000100800 */
[----:B------:R1:W-:Y:S04]  /*0f80*/  STL [R1+0x58c], R15 ;  /* 0x00058c0f01007387 */ /* 0x0003e80000100800 */
[----:B0-----:R-:W2:Y:S04]  /*0f90*/  LDG.E.CONSTANT R17, desc[UR10][R126.64+0xf8] ;  /* 0x0000f80a7e117981 */ /* 0x001ea8000c1e9900 */
[----:B-1----:R-:W2:Y:S04]  /*0fa0*/  LDG.E.CONSTANT R16, desc[UR10][R126.64+0xfc] ;  /* 0x0000fc0a7e107981 */ /* 0x002ea8000c1e9900 */
[----:B------:R-:W2:Y:S04]  /*0fb0*/  LDG.E.CONSTANT R15, desc[UR10][R126.64+0x100] ;  /* 0x0001000a7e0f7981 */ /* 0x000ea8000c1e9900 */
        /* <DEDUP_REMOVED lines=26> */
[----:B------:R-:W5:Y:S04]  /*1160*/  LDG.E.CONSTANT R65, desc[UR10][R126.64+0x6f4] ;  /* 0x0006f40a7e417981 */ /* 0x000f68000c1e9900 */
[----:B0-----:R-:W2:Y:S04]  /*1170*/  LDG.E.CONSTANT R2, desc[UR10][R126.64+0x134] ;  /* 0x0001340a7e027981 */ /* 0x001ea8000c1e9900 */
[----:B-1----:R-:W2:Y:S04]  /*1180*/  LDG.E.CONSTANT R0, desc[UR10][R126.64+0x138] ;  /* 0x0001380a7e007981 */ /* 0x002ea8000c1e9900 */
        /* <DEDUP_REMOVED lines=37> */
[----:B---3--:R0:W-:Y:S04]  /*13e0*/  STL [R1+0x524], R20 ;  /* 0x0005241401007387 */ /* 0x0081e80000100800 */
[----:B----4-:R1:W-:Y:S04]  /*13f0*/  STL [R1+0x520], R19 ;  /* 0x0005201301007387 */ /* 0x0103e80000100800 */
[----:B--2---:R2:W-:Y:S04]  /*1400*/  STL [R1+0x51c], R18 ;  /* 0x00051c1201007387 */ /* 0x0045e80000100800 */
        /* <DEDUP_REMOVED lines=617> */
[----:B0-----:R-:W5:Y:S04]  /*3aa0*/  LDG.E.CONSTANT R31, desc[UR10][R126.64+0x77c] ;  /* 0x00077c0a7e1f7981 */ /* 0x001f68000c1e9900 */
[----:B-1----:R-:W5:Y:S04]  /*3ab0*/  LDG.E.CONSTANT R30, desc[UR10][R126.64+0x780] ;  /* 0x0007800a7e1e7981 */ /* 0x002f68000c1e9900 */
[----:B------:R-:W5:Y:S04]  /*3ac0*/  LDG.E.CONSTANT R29, desc[UR10][R126.64+0x784] ;  /* 0x0007840a7e1d7981 */ /* 0x000f68000c1e9900 */
        /* <DEDUP_REMOVED lines=14> */
[----:B0-----:R-:W5:Y:S04]  /*3bb0*/  LDG.E.CONSTANT R22, desc[UR10][R126.64+0x7a0] ;  /* 0x0007a00a7e167981 */ /* 0x001f68000c1e9900 */
[----:B-1----:R-:W5:Y:S01]  /*3bc0*/  LDG.E.CONSTANT R21, desc[UR10][R126.64+0x7a4] ;  /* 0x0007a40a7e157981 */ /* 0x002f62000c1e9900 */
[----:B------:R-:W0:Y:S03]  /*3bd0*/  LDCU UR7, c[0x0][0x3b8] ;  /* 0x00007700ff0777ac */ /* 0x000e260008000800 */
[----:B---3--:R1:W-:Y:S04]  /*3be0*/  STL [R1+0x4c], R20 ;  /* 0x00004c1401007387 */ /* 0x0083e80000100800 */
[----:B----4-:R3:W-:Y:S04]  /*3bf0*/  STL [R1+0x48], R19 ;  /* 0x0000481301007387 */ /* 0x0107e80000100800 */
[----:B--2---:R2:W-:Y:S04]  /*3c00*/  STL [R1+0x44], R18 ;  /* 0x0000441201007387 */ /* 0x0045e80000100800 */
[----:B-1----:R-:W5:Y:S04]  /*3c10*/  LDG.E.CONSTANT R20, desc[UR10][R126.64+0x7a8] ;  /* 0x0007a80a7e147981 */ /* 0x002f68000c1e9900 */
[----:B---3--:R-:W5:Y:S04]  /*3c20*/  LDG.E.CONSTANT R19, desc[UR10][R126.64+0x7ac] ;  /* 0x0007ac0a7e137981 */ /* 0x008f68000c1e9900 */
[----:B--2---:R-:W5:Y:S04]  /*3c30*/  LDG.E.CONSTANT R18, desc[UR10][R126.64+0x7b0] ;  /* 0x0007b00a7e127981 */ /* 0x004f68000c1e9900 */
[----:B------:R1:W-:Y:S04]  /*3c40*/  STL [R1+0x40], R17 ;  /* 0x0000401101007387 */ /* 0x0003e80000100800 */
[----:B------:R2:W-:Y:S04]  /*3c50*/  STL [R1+0x3c], R16 ;  /* 0x00003c1001007387 */ /* 0x0005e80000100800 */
[----:B------:R3:W-:Y:S04]  /*3c60*/  STL [R1+0x38], R15 ;  /* 0x0000380f01007387 */ /* 0x0007e80000100800 */
[----:B-1----:R-:W5:Y:S04]  /*3c70*/  LDG.E.CONSTANT R17, desc[UR10][R126.64+0x7b4] ;  /* 0x0007b40a7e117981 */ /* 0x002f68000c1e9900 */
[----:B--2---:R-:W5:Y:S04]  /*3c80*/  LDG.E.CONSTANT R16, desc[UR10][R126.64+0x7b8] ;  /* 0x0007b80a7e107981 */ /* 0x004f68000c1e9900 */
[----:B---3--:R-:W5:Y:S04]  /*3c90*/  LDG.E.CONSTANT R15, desc[UR10][R126.64+0x7bc] ;  /* 0x0007bc0a7e0f7981 */ /* 0x008f68000c1e9900 */
        /* <DEDUP_REMOVED lines=25> */
[----:B------:R2:W-:Y:S04]  /*3e30*/  STL [R1], R0 ;  /* 0x0000000001007387 */ /* 0x0005e80000100800 */
[----:B-1----:R-:W5:Y:S04]  /*3e40*/  LDG.E.CONSTANT R2, desc[UR10][R126.64+0x7f0] ;  /* 0x0007f00a7e027981 */ /* 0x002f68000c1e9900 */
[----:B--2---:R1:W5:Y:S02]  /*3e50*/  LDG.E.CONSTANT R0, desc[UR10][R126.64+0x7f4] ;  /* 0x0007f40a7e007981 */ /* 0x004364000c1e9900 */
[----:B-1----:R-:W-:-:S05]  /*3e60*/  IADD3 R126, PT, PT, R190, UR4, RZ ;  /* 0x00000004be7e7c10 */ /* 0x002fca000fffe0ff */
[----:B------:R-:W-:-:S05]  /*3e70*/  IMAD.MOV R126, RZ, RZ, -R126 ;  /* 0x000000ffff7e7224 */ /* 0x000fca00078e0a7e */
[----:B------:R-:W-:-:S04]  /*3e80*/  PRMT R126, R126, 0x7710, RZ ;  /* 0x000077107e7e7816 */ /* 0x000fc800000000ff */
[----:B------:R-:W-:Y:S01]  /*3e90*/  IADD3 R126, PT, PT, R126, 0x17ff, RZ ;  /* 0x000017ff7e7e7810 */ /* 0x000fe20007ffe0ff */
[----:B------:R-:W-:-:S03]  /*3ea0*/  ULOP3.LUT UR4, UR4, 0xffff, URZ, 0xc0, !UPT ;  /* 0x0000ffff04047892 */ /* 0x000fc6000f8ec0ff */
[----:B------:R-:W-:Y:S02]  /*3eb0*/  LOP3.LUT R127, R126, 0xffff, RZ, 0xc0, !PT ;  /* 0x0000ffff7e7f7812 */ /* 0x000fe400078ec0ff */
[----:B0-----:R-:W-:-:S07]  /*3ec0*/  MOV R191, 0x3ee0 ;  /* 0x00003ee000bf7802 */ /* 0x001fce0000000f00 */
[----:B-----5:R-:W-:Y:S05]  /*3ed0*/  CALL.REL.NOINC `($__internal_1_$__cuda_sm20_div_u16) ;  /* 0x00000624002c7944 */ /* 0x020fea0003c00000 */
[----:B------:R-:W-:Y:S01]  /*3ee0*/  LOP3.LUT R126, R190, 0x3, RZ, 0xc0, !PT ;  /* 0x00000003be7e7812 */ /* 0x000fe200078ec0ff */
[----:B------:R-:W-:Y:S01]  /*3ef0*/  IMAD.MOV.U32 R190, RZ, RZ, RZ ;  /* 0x000000ffffbe7224 */ /* 0x000fe200078e00ff */
[----:B------:R-:W-:Y:S01]  /*3f00*/  MOV R192, 0xffffffff ;  /* 0xffffffff00c07802 */ /* 0x000fe20000000f00 */
[----:B------:R-:W-:Y:S02]  /*3f10*/  IMAD.MOV.U32 R191, RZ, RZ, 0x7f7fffff ;  /* 0x7f7fffffffbf7424 */ /* 0x000fe400078e00ff */
[----:B------:R0:W-:Y:S05]  /*3f20*/  STL [R1+0x620], R126 ;  /* 0x0006207e01007387 */ /* 0x0001ea0000100800 */
.L_x_201:
        /* <DEDUP_REMOVED lines=38> */
[----:B------:R0:W2:Y:S01]  /*4190*/  @!P0 LDG.E.CONSTANT R127, desc[UR10][R196.64] ;  /* 0x0000000ac47f8981 */ /* 0x0000a2000c1e9900 */
        /* <DEDUP_REMOVED lines=24> */
.L_x_136:
[----:B------:R-:W-:Y:S05]  /*4320*/  BSYNC.RECONVERGENT B0 ;  /* 0x0000000000007941 */ /* 0x000fea0003800200 */
.L_x_135:
[----:B------:R-:W3:Y:S01]  /*4330*/  S2R R198, SR_CTAID.Y ;  /* 0x0000000000c67919 */ /* 0x000ee20000002600 */
[----:B------:R-:W4:Y:S01]  /*4340*/  S2UR UR5, SR_CgaCtaId ;  /* 0x00000000000579c3 */ /* 0x000f220000008800 */
[----:B------:R-:W5:Y:S01]  /*4350*/  LDCU UR8, c[0x0][0x3b8] ;  /* 0x00007700ff0877ac */ /* 0x000f620008000800 */
[----:B------:R-:W-:Y:S01]  /*4360*/  IMAD R195, R190, 0x3, R193 ;  /* 0x00000003bec37824 */ /* 0x000fe200078e02c1 */
[----:B------:R-:W-:Y:S01]  /*4370*/  BSSY.RECONVERGENT B0, `(.L_x_137) ;  /* 0x000003d000007945 */ /* 0x000fe20003800200 */
[----:B------:R-:W-:-:S04]  /*4380*/  UMOV UR4, 0x400 ;  /* 0x0000040000047882 */ /* 0x000fc80000000000 */
[----:B------:R-:W0:Y:S01]  /*4390*/  LDC R197, c[0x0][0x360] ;  /* 0x0000d800ffc57b82 */ /* 0x000e220000000800 */
[----:B----4-:R-:W-:Y:S02]  /*43a0*/  ULEA UR4, UR5, UR4, 0x18 ;  /* 0x0000000405047291 */ /* 0x010fe4000f8ec0ff */
[----:B-----5:R-:W-:-:S04]  /*43b0*/  UIMAD UR5, UR8, 0x3, URZ ;  /* 0x00000003080578a4 */ /* 0x020fc8000f8e02ff */
[----:B------:R-:W-:Y:S01]  /*43c0*/  LEA R203, R193, UR4, 0x2 ;  /* 0x00000004c1cb7c11 */ /* 0x000fe2000f8e10ff */
[----:B---3--:R-:W-:Y:S01]  /*43d0*/  IMAD R198, R198, UR6, RZ ;  /* 0x00000006c6c67c24 */ /* 0x008fe2000f8e02ff */
[----:B0-----:R-:W-:Y:S01]  /*43e0*/  IADD3 R201, PT, PT, R197, R190, RZ ;  /* 0x000000bec5c97210 */ /* 0x001fe20007ffe0ff */
[--C-:B--2---:R-:W-:Y:S02]  /*43f0*/  IMAD.IADD R196, R195, 0x1, R197.reuse ;  /* 0x00000001c3c47824 */ /* 0x104fe400078e02c5 */
[C---:B-1----:R-:W-:Y:S02]  /*4400*/  IMAD R126, R198.reuse, 0x3, RZ ;  /* 0x00000003c67e7824 */ /* 0x042fe400078e02ff */
        /* <DEDUP_REMOVED lines=9> */
.L_x_138:
[----:B------:R-:W-:Y:S01]  /*44a0*/  ISETP.GE.U32.AND P0, PT, R195, R194, PT ;  /* 0x000000c2c300720c */ /* 0x000fe20003f06070 */
[----:B------:R-:W-:Y:S01]  /*44b0*/  IMAD.U32 R194, RZ, RZ, UR5 ;  /* 0x00000005ffc27e24 */ /* 0x000fe2000f8e00ff */
[----:B0-----:R-:W-:-:S04]  /*44c0*/  CS2R R204, SRZ ;  /* 0x0000000000cc7805 */ /* 0x001fc8000001ff00 */
[----:B------:R-:W-:-:S07]  /*44d0*/  ISETP.GE.U32.AND P1, PT, R196, R194, PT ;  /* 0x000000c2c400720c */ /* 0x000fce0003f26070 */
[----:B------:R-:W0:Y:S02]  /*44e0*/  @!P0 LDC.64 R126, c[0x0][0x388] ;  /* 0x0000e200ff7e8b82 */ /* 0x000e240000000a00 */
[----:B0-----:R-:W-:-:S05]  /*44f0*/  @!P0 IMAD.WIDE R126, R202, 0x4, R126 ;  /* 0x00000004ca7e8825 */ /* 0x001fca00078e027e */
[----:B------:R0:W2:Y:S02]  /*4500*/  @!P0 LDG.E.CONSTANT R204, desc[UR10][R126.64] ;  /* 0x0000000a7ecc8981 */ /* 0x0000a4000c1e9900 */
[----:B0-----:R-:W0:Y:S02]  /*4510*/  @!P1 LDC.64 R126, c[0x0][0x388] ;  /* 0x0000e200ff7e9b82 */ /* 0x001e240000000a00 */
[----:B0-----:R-:W-:-:S05]  /*4520*/  @!P1 IMAD.WIDE R126, R198, 0x4, R126 ;  /* 0x00000004c67e9825 */ /* 0x001fca00078e027e */
[----:B------:R0:W3:Y:S01]  /*4530*/  @!P1 LDG.E.CONSTANT R205, desc[UR10][R126.64] ;  /* 0x0000000a7ecd9981 */ /* 0x0000e2000c1e9900 */
[-C--:B------:R-:W-:Y:S01]  /*4540*/  ISETP.GE.U32.AND P0, PT, R197, R194.reuse, PT ;  /* 0x000000c2c500720c */ /* 0x080fe20003f06070 */
[----:B------:R-:W-:Y:S01]  /*4550*/  HFMA2 R206, -RZ, RZ, 0, 0 ;  /* 0x00000000ffce7431 */ /* 0x000fe200000001ff */
[----:B------:R-:W-:-:S11]  /*4560*/  ISETP.GE.U32.AND P1, PT, R200, R194, PT ;  /* 0x000000c2c800720c */ /* 0x000fd60003f26070 */
[----:B0-----:R-:W0:Y:S02]  /*4570*/  @!P0 LDC.64 R126, c[0x0][0x388] ;  /* 0x0000e200ff7e8b82 */ /* 0x001e240000000a00 */
[----:B0-----:R-:W-:-:S05]  /*4580*/  @!P0 IMAD.WIDE R126, R199, 0x4, R126 ;  /* 0x00000004c77e8825 */ /* 0x001fca00078e027e */
[----:B------:R0:W4:Y:S02]  /*4590*/  @!P0 LDG.E.CONSTANT R206, desc[UR10][R126.64] ;  /* 0x0000000a7ece8981 */ /* 0x000124000c1e9900 */
[----:B0-----:R-:W0:Y:S02]  /*45a0*/  @!P1 LDC.64 R126, c[0x0][0x388] ;  /* 0x0000e200ff7e9b82 */ /* 0x001e240000000a00 */
[----:B0-----:R-:W-:Y:S01]  /*45b0*/  @!P1 IMAD.WIDE R126, R201, 0x4, R126 ;  /* 0x00000004c97e9825 */ /* 0x001fe200078e027e */
[----:B--2---:R0:W-:Y:S05]  /*45c0*/  STS [R203], R204 ;  /* 0x000000cccb007388 */ /* 0x0041ea0000000800 */
[----:B0-----:R-:W0:Y:S02]  /*45d0*/  LDC R204, c[0x0][0x360] ;  /* 0x0000d800ffcc7b82 */ /* 0x001e240000000800 */
[----:B0-----:R-:W-:-:S05]  /*45e0*/  IMAD R204, R204, 0x4, R203 ;  /* 0x00000004cccc7824 */ /* 0x001fca00078e02cb */
[----:B---3--:R0:W-:Y:S02]  /*45f0*/  STS [R204], R205 ;  /* 0x000000cdcc007388 */ /* 0x0081e40000000800 */
[----:B0-----:R-:W-:-:S06]  /*4600*/  MOV R204, RZ ;  /* 0x000000ff00cc7202 */ /* 0x001fcc0000000f00 */
[----:B------:R0:W2:Y:S02]  /*4610*/  @!P1 LDG.E.CONSTANT R204, desc[UR10][R126.64] ;  /* 0x0000000a7ecc9981 */ /* 0x0000a4000c1e9900 */
[----:B0-----:R-:W0:Y:S08]  /*4620*/  LDC R127, c[0x0][0x360] ;  /* 0x0000d800ff7f7b82 */ /* 0x001e300000000800 */
[----:B------:R-:W1:Y:S01]  /*4630*/  LDC R126, c[0x0][0x360] ;  /* 0x0000d800ff7e7b82 */ /* 0x000e620000000800 */
[----:B0-----:R-:W-:-:S05]  /*4640*/  IMAD R127, R127, 0x8, R203 ;  /* 0x000000087f7f7824 */ /* 0x001fca00078e02cb */
[----:B----4-:R0:W-:Y:S01]  /*4650*/  STS [R127], R206 ;  /* 0x000000ce7f007388 */ /* 0x0101e20000000800 */
[C---:B-1----:R-:W-:Y:S01]  /*4660*/  LEA R193, R126.reuse, R193, 0x2 ;  /* 0x000000c17ec17211 */ /* 0x042fe200078e10ff */
[C---:B------:R-:W-:Y:S01]  /*4670*/  IMAD R196, R126.reuse, 0x4, R196 ;  /* 0x000000047ec47824 */ /* 0x040fe200078e02c4 */
[C---:B------:R-:W-:Y:S01]  /*4680*/  LEA R197, R126.reuse, R197, 0x2 ;  /* 0x000000c57ec57211 */ /* 0x040fe200078e10ff */
[C---:B------:R-:W-:Y:S01]  /*4690*/  IMAD R200, R126.reuse, 0x4, R200 ;  /* 0x000000047ec87824 */ /* 0x040fe200078e02c8 */
[----:B------:R-:W-:Y:S01]  /*46a0*/  ISETP.GE.U32.AND P0, PT, R193, 0x1800, PT ;  /* 0x00001800c100780c */ /* 0x000fe20003f06070 */
[C---:B------:R-:W-:Y:S01]  /*46b0*/  IMAD R202, R126.reuse, 0x4, R202 ;  /* 0x000000047eca7824 */ /* 0x040fe200078e02ca */
[C---:B------:R-:W-:Y:S01]  /*46c0*/  LEA R195, R126.reuse, R195, 0x2 ;  /* 0x000000c37ec37211 */ /* 0x040fe200078e10ff */
[C---:B0-----:R-:W-:Y:S01]  /*46d0*/  IMAD R127, R126.reuse, 0xc, R203 ;  /* 0x0000000c7e7f7824 */ /* 0x041fe200078e02cb */
[C---:B------:R-:W-:Y:S01]  /*46e0*/  LEA R203, R126.reuse, R203, 0x4 ;  /* 0x000000cb7ecb7211 */ /* 0x040fe200078e20ff */
[C---:B------:R-:W-:Y:S01]  /*46f0*/  IMAD R198, R126.reuse, 0x4, R198 ;  /* 0x000000047ec67824 */ /* 0x040fe200078e02c6 */
[C---:B------:R-:W-:Y:S01]  /*4700*/  LEA R199, R126.reuse, R199, 0x2 ;  /* 0x000000c77ec77211 */ /* 0x040fe200078e10ff */
[----:B------:R-:W-:Y:S01]  /*4710*/  IMAD R201, R126, 0x4, R201 ;  /* 0x000000047ec97824 */ /* 0x000fe200078e02c9 */
[----:B--2---:R0:W-:Y:S05]  /*4720*/  STS [R127], R204 ;  /* 0x000000cc7f007388 */ /* 0x0041ea0000000800 */
[----:B------:R-:W-:Y:S05]  /*4730*/  @!P0 BRA `(.L_x_138) ;  /* 0xfffffffc00588947 */ /* 0x000fea000383ffff */
[----:B------:R-:W-:Y:S05]  /*4740*/  BSYNC.RECONVERGENT B0 ;  /* 0x0000000000007941 */ /* 0x000fea0003800200 */
.L_x_137:
        /* <DEDUP_REMOVED lines=12> */
.L_x_200:
        /* <DEDUP_REMOVED lines=21> */
[----:B------:R-:W5:Y:S03]  /*4960*/  LDL R208, [R1+0x608] ;  /* 0x0006080001d07983 */ /* 0x000f660000100800 */
[----:B------:R-:W1:Y:S01]  /*4970*/  LDC.64 R196, c[0x0][0x398] ;  /* 0x0000e600ffc47b82 */ /* 0x000e620000000a00 */
[----:B------:R-:W-:Y:S01]  /*4980*/  IADD3 R194, PT, PT, R190, UR4, RZ ;  /* 0x00000004bec27c10 */ /* 0x000fe2000fffe0ff */
[----:B------:R-:W5:Y:S04]  /*4990*/  LDL R207, [R1+0x604] ;  /* 0x0006040001cf7983 */ /* 0x000f680000100800 */
[----:B------:R-:W5:Y:S04]  /*49a0*/  LDL R206, [R1+0x600] ;  /* 0x0006000001ce7983 */ /* 0x000f680000100800 */
[----:B------:R-:W5:Y:S04]  /*49b0*/  LDL R202, [R1+0x5f8] ;  /* 0x0005f80001ca7983 */ /* 0x000f680000100800 */
[----:B------:R-:W5:Y:S01]  /*49c0*/  LDL R205, [R1+0x5f4] ;  /* 0x0005f40001cd7983 */ /* 0x000f620000100800 */
[----:B0-----:R-:W-:-:S03]  /*49d0*/  IMAD R126, R126, UR8, R194 ;  /* 0x000000087e7e7c24 */ /* 0x001fc6000f8e02c2 */
[----:B------:R-:W5:Y:S01]  /*49e0*/  LDL R210, [R1+0x5ec] ;  /* 0x0005ec0001d27983 */ /* 0x000f620000100800 */
[----:B------:R-:W-:-:S03]  /*49f0*/  IMAD.SHL.U32 R126, R126, 0x200, RZ ;  /* 0x000002007e7e7824 */ /* 0x000fc600078e00ff */
[----:B------:R-:W5:Y:S01]  /*4a00*/  LDL R211, [R1+0x5e0] ;  /* 0x0005e00001d37983 */ /* 0x000f620000100800 */
[----:B-1----:R-:W-:-:S03]  /*4a10*/  IMAD.WIDE.U32 R126, R126, 0x4, R196 ;  /* 0x000000047e7e7825 */ /* 0x002fc600078e00c4 */
[----:B------:R-:W5:Y:S04]  /*4a20*/  LDL R212, [R1+0x60] ;  /* 0x0000600001d47983 */ /* 0x000f680000100800 */
[----:B------:R-:W2:Y:S04]  /*4a30*/  LDG.E.CONSTANT R195, desc[UR10][R126.64] ;  /* 0x0000000a7ec37981 */ /* 0x000ea8000c1e9900 */
[----:B------:R-:W3:Y:S04]  /*4a40*/  LDG.E.CONSTANT R201, desc[UR10][R126.64+0x4] ;  /* 0x0000040a7ec97981 */ /* 0x000ee8000c1e9900 */
[----:B------:R-:W4:Y:S04]  /*4a50*/  LDG.E.CONSTANT R197, desc[UR10][R126.64+0x14] ;  /* 0x0000140a7ec57981 */ /* 0x000f28000c1e9900 */
[----:B------:R-:W5:Y:S04]  /*4a60*/  LDG.E.CONSTANT R200, desc[UR10][R126.64+0x8] ;  /* 0x0000080a7ec87981 */ /* 0x000f68000c1e9900 */
[----:B------:R-:W5:Y:S04]  /*4a70*/  LDG.E.CONSTANT R199, desc[UR10][R126.64+0xc] ;  /* 0x00000c0a7ec77981 */ /* 0x000f68000c1e9900 */
[----:B------:R-:W5:Y:S04]  /*4a80*/  LDG.E.CONSTANT R198, desc[UR10][R126.64+0x10] ;  /* 0x0000100a7ec67981 */ /* 0x000f68000c1e9900 */
[----:B------:R-:W5:Y:S04]  /*4a90*/  LDG.E.CONSTANT R196, desc[UR10][R126.64+0x18] ;  /* 0x0000180a7ec47981 */ /* 0x000f68000c1e9900 */
[----:B------:R-:W5:Y:S04]  /*4aa0*/  LDL R215, [R1+0x2c] ;  /* 0x00002c0001d77983 */ /* 0x000f680000100800 */
[----:B------:R-:W5:Y:S04]  /*4ab0*/  LDL R214, [R1+0x28] ;  /* 0x0000280001d67983 */ /* 0x000f680000100800 */
[----:B------:R-:W5:Y:S01]  /*4ac0*/  LDL R213, [R1+0x24] ;  /* 0x0000240001d57983 */ /* 0x000f620000100800 */
        /* <DEDUP_REMOVED lines=8> */
[----:B-----5:R-:W-:Y:S02]  /*4b50*/  FADD R200, R208, -R200 ;  /* 0x800000c8d0c87221 */ /* 0x020fe40000000000 */
[----:B------:R-:W2:Y:S02]  /*4b60*/  LDG.E.CONSTANT R201, desc[UR10][R126.64+0x20] ;  /* 0x0000200a7ec97981 */ /* 0x000ea4000c1e9900 */
[----:B------:R-:W-:Y:S01]  /*4b70*/  FFMA R195, R200, R200, R195 ;  /* 0x000000c8c8c37223 */ /* 0x000fe200000000c3 */
[----:B------:R-:W-:Y:S01]  /*4b80*/  FADD R199, R207, -R199 ;  /* 0x800000c7cfc77221 */ /* 0x000fe20000000000 */
[----:B------:R-:W5:Y:S01]  /*4b90*/  LDG.E.CONSTANT R200, desc[UR10][R126.64+0x24] ;  /* 0x0000240a7ec87981 */ /* 0x000f62000c1e9900 */
        /* <DEDUP_REMOVED lines=19> */
[----:B-----5:R-:W-:Y:S01]  /*4cd0*/  FADD R200, R210, -R200 ;  /* 0x800000c8d2c87221 */ /* 0x020fe20000000000 */
[----:B------:R-:W-:Y:S02]  /*4ce0*/  FFMA R202, R201, R201, R202 ;  /* 0x000000c9c9ca7223 */ /* 0x000fe400000000ca */
[----:B------:R-:W2:Y:S04]  /*4cf0*/  LDL R204, [R1+0x5d0] ;  /* 0x0005d00001cc7983 */ /* 0x000ea80000100800 */
[----:B------:R-:W2:Y:S01]  /*4d00*/  LDG.E.CONSTANT R201, desc[UR10][R126.64+0x40] ;  /* 0x0000400a7ec97981 */ /* 0x000ea2000c1e9900 */
[----:B------:R-:W-:Y:S01]  /*4d10*/  FFMA R202, R200, R200, R202 ;  /* 0x000000c8c8ca7223 */ /* 0x000fe200000000ca */
[----:B---3--:R-:W-:-:S02]  /*4d20*/  FADD R199, R209, -R199 ;  /* 0x800000c7d1c77221 */ /* 0x008fc40000000000 */
[----:B------:R-:W3:Y:S02]  /*4d30*/  LDL R210, [R1+0x5cc] ;  /* 0x0005cc0001d27983 */ /* 0x000ee40000100800 */
[----:B------:R-:W-:Y:S02]  /*4d40*/  FFMA R202, R199, R199, R202 ;  /* 0x000000c7c7ca7223 */ /* 0x000fe400000000ca */
[----:B------:R-:W3:Y:S01]  /*4d50*/  LDG.E.CONSTANT R200, desc[UR10][R126.64+0x44] ;  /* 0x0000440a7ec87981 */ /* 0x000ee2000c1e9900 */
[----:B------:R-:W-:Y:S01]  /*4d60*/  FADD R198, R208, -R198 ;  /* 0x800000c6d0c67221 */ /* 0x000fe20000000000 */
[----:B------:R-:W-:Y:S02]  /*4d70*/  FADD R197, R211, -R197 ;  /* 0x800000c5d3c57221 */ /* 0x000fe40000000000 */
[----:B------:R-:W5:Y:S01]  /*4d80*/  LDL R209, [R1+0x5c8] ;  /* 0x0005c80001d17983 */ /* 0x000f620000100800 */
[----:B------:R-:W-:-:S03]  /*4d90*/  FFMA R202, R198, R198, R202 ;  /* 0x000000c6c6ca7223 */ /* 0x000fc600000000ca */
[----:B------:R-:W5:Y:S01]  /*4da0*/  LDG.E.CONSTANT R199, desc[UR10][R126.64+0x48] ;  /* 0x0000480a7ec77981 */ /* 0x000f62000c1e9900 */
[----:B------:R-:W-:Y:S01]  /*4db0*/  FFMA R202, R197, R197, R202 ;  /* 0x000000c5c5ca7223 */ /* 0x000fe200000000ca */
[----:B------:R-:W-:Y:S02]  /*4dc0*/  FADD R196, R207, -R196 ;  /* 0x800000c4cfc47221 */ /* 0x000fe40000000000 */
[----:B------:R-:W5:Y:S04]  /*4dd0*/  LDL R208, [R1+0x5c4] ;  /* 0x0005c40001d07983 */ /* 0x000f680000100800 */
[----:B------:R-:W5:Y:S01]  /*4de0*/  LDG.E.CONSTANT R198, desc[UR10][R126.64+0x4c] ;  /* 0x00004c0a7ec67981 */ /* 0x000f62000c1e9900 */
[----:B------:R-:W-:-:S03]  /*4df0*/  FFMA R202, R196, R196, R202 ;  /* 0x000000c4c4ca7223 */ /* 0x000fc600000000ca */
[----:B------:R-:W5:Y:S04]  /*4e00*/  LDL R211, [R1+0x5c0] ;  /* 0x0005c00001d37983 */ /* 0x000f680000100800 */
[----:B------:R-:W5:Y:S04]  /*4e10*/  LDG.E.CONSTANT R197, desc[UR10][R126.64+0x50] ;  /* 0x0000500a7ec57981 */ /* 0x000f68000c1e9900 */
[----:B------:R-:W5:Y:S04]  /*4e20*/  LDL R207, [R1+0x5bc] ;  /* 0x0005bc0001cf7983 */ /* 0x000f680000100800 */
[----:B------:R-:W5:Y:S01]  /*4e30*/  LDG.E.CONSTANT R196, desc[UR10][R126.64+0x54] ;  /* 0x0000540a7ec47981 */ /* 0x000f62000c1e9900 */
[----:B------:R-:W-:-:S03]  /*4e40*/  FADD R195, R206, -R195 ;  /* 0x800000c3cec37221 */ /* 0x000fc60000000000 */
[----:B------:R-:W5:Y:S01]  /*4e50*/  LDL R206, [R1+0x5b8] ;  /* 0x0005b80001ce7983 */ /* 0x000f620000100800 */
[----:B------:R-:W-:-:S03]  /*4e60*/  FFMA R202, R195, R195, R202 ;  /* 0x000000c3c3ca7223 */ /* 0x000fc600000000ca */
[----:B------:R-:W5:Y:S01]  /*4e70*/  LDG.E.CONSTANT R195, desc[UR10][R126.64+0x58] ;  /* 0x0000580a7ec37981 */ /* 0x000f62000c1e9900 */
        /* <DEDUP_REMOVED lines=12> */
[----:B-----5:R-:W-:-:S03]  /*4f40*/  FADD R199, R209, -R199 ;  /* 0x800000c7d1c77221 */ /* 0x020fc60000000000 */
[----:B------:R-:W5:Y:S01]  /*4f50*/  LDL R209, [R1+0x5a8] ;  /* 0x0005a80001d17983 */ /* 0x000f620000100800 */
[----:B------:R-:W-:-:S03]  /*4f60*/  FFMA R202, R199, R199, R202 ;  /* 0x000000c7c7ca7223 */ /* 0x000fc600000000ca */
[----:B------:R-:W5:Y:S01]  /*4f70*/  LDG.E.CONSTANT R199, desc[UR10][R126.64+0x68] ;  /* 0x0000680a7ec77981 */ /* 0x000f62000c1e9900 */
[----:B------:R-:W-:-:S03]  /*4f80*/  FADD R198, R208, -R198 ;  /* 0x800000c6d0c67221 */ /* 0x000fc60000000000 */
        /* <DEDUP_REMOVED lines=1434> */
[----:B-----5:R-:W-:-:S04]  /*a930*/  FADD R199, R214, -R199 ;  /* 0x800000c7d6c77221 */ /* 0x020fc80000000000 */
[----:B------:R-:W-:Y:S02]  /*a940*/  FFMA R202, R199, R199, R202 ;  /* 0x000000c7c7ca7223 */ /* 0x000fe400000000ca */
[----:B------:R-:W5:Y:S01]  /*a950*/  LDG.E.CONSTANT R199, desc[UR10][R126.64+0x608] ;  /* 0x0006080a7ec77981 */ /* 0x000f62000c1e9900 */
[----:B------:R-:W-:-:S04]  /*a960*/  FADD R198, R213, -R198 ;  /* 0x800000c6d5c67221 */ /* 0x000fc80000000000 */
        /* <DEDUP_REMOVED lines=370> */
[----:B------:R-:W5:Y:S04]  /*c090*/  LDG.E.CONSTANT R202, desc[UR10][R126.64+0x7f4] ;  /* 0x0007f40a7eca7981 */ /* 0x000f68000c1e9900 */
[----:B------:R-:W5:Y:S01]  /*c0a0*/  LDG.E.CONSTANT R126, desc[UR10][R126.64+0x7fc] ;  /* 0x0007fc0a7e7e7981 */ /* 0x000f62000c1e9900 */
[----:B----4-:R-:W-:Y:S01]  /*c0b0*/  FADD R203, R189, -R203 ;  /* 0x800000cbbdcb7221 */ /* 0x010fe20000000000 */
[----:B--2---:R-:W-:Y:S01]  /*c0c0*/  FADD R201, R2, -R201 ;  /* 0x800000c902c97221 */ /* 0x004fe20000000000 */
[----:B---3--:R-:W-:Y:S01]  /*c0d0*/  FADD R200, R3, -R200 ;  /* 0x800000c803c87221 */ /* 0x008fe20000000000 */
[----:B-----5:R-:W-:Y:S01]  /*c0e0*/  FADD R199, R4, -R199 ;  /* 0x800000c704c77221 */ /* 0x020fe20000000000 */
        /* <DEDUP_REMOVED lines=41> */
.L_x_143:
[----:B------:R-:W-:Y:S05]  /*c380*/  BSYNC.RECONVERGENT B1 ;  /* 0x0000000000017941 */ /* 0x000fea0003800200 */
.L_x_142:
        /* <DEDUP_REMOVED lines=28> */
.L_x_145:
[----:B------:R-:W-:Y:S05]  /*c550*/  BSYNC.RECONVERGENT B1 ;  /* 0x0000000000017941 */ /* 0x000fea0003800200 */
.L_x_144:
        /* <DEDUP_REMOVED lines=44> */
.L_x_147:
[----:B------:R-:W-:Y:S05]  /*c820*/  BSYNC.RECONVERGENT B1 ;  /* 0x0000000000017941 */ /* 0x000fea0003800200 */
.L_x_146:
        /* <DEDUP_REMOVED lines=64> */
.L_x_149:
[----:B------:R-:W-:Y:S05]  /*cc30*/  BSYNC.RECONVERGENT B1 ;  /* 0x0000000000017941 */ /* 0x000fea0003800200 */
.L_x_148:
        /* <DEDUP_REMOVED lines=88> */
.L_x_151:
[----:B------:R-:W-:Y:S05]  /*d1c0*/  BSYNC.RECONVERGENT B1 ;  /* 0x0000000000017941 */ /* 0x000fea0003800200 */
.L_x_150:
        /* <DEDUP_REMOVED lines=116> */
.L_x_153:
[----:B------:R-:W-:Y:S05]  /*d910*/  BSYNC.RECONVERGENT B1 ;  /* 0x0000000000017941 */ /* 0x000fea0003800200 */
.L_x_152:
        /* <DEDUP_REMOVED lines=148> */
.L_x_155:
[----:B------:R-:W-:Y:S05]  /*e260*/  BSYNC.RECONVERGENT B1 ;  /* 0x0000000000017941 */ /* 0x000fea0003800200 */
.L_x_154:
        /* <DEDUP_REMOVED lines=184> */
.L_x_157:
[----:B------:R-:W-:Y:S05]  /*edf0*/  BSYNC.RECONVERGENT B1 ;  /* 0x0000000000017941 */ /* 0x000fea0003800200 */
.L_x_156:
        /* <DEDUP_REMOVED lines=243> */
.L_x_159:
[----:B------:R-:W-:Y:S05]  /*fd30*/  BSYNC.RECONVERGENT B1 ;  /* 0x0000000000017941 */ /* 0x000fea0003800200 */
.L_x_158:
        /* <DEDUP_REMOVED lines=289> */
.L_x_161:
[----:B------:R-:W-:Y:S05]  /*10f50*/  BSYNC.RECONVERGENT B1 ;  /* 0x0000000000017941 */ /* 0x000fea0003800200 */
.L_x_160:
        /* <DEDUP_REMOVED lines=339> */
.L_x_163:
[----:B------:R-:W-:Y:S05]  /*12490*/  BSYNC.RECONVERGENT B1 ;  /* 0x0000000000017941 */ /* 0x000fea0003800200 */
.L_x_162:
        /* <DEDUP_REMOVED lines=393> */
.L_x_165:
[----:B------:R-:W-:Y:S05]  /*13d30*/  BSYNC.RECONVERGENT B1 ;  /* 0x0000000000017941 */ /* 0x000fea0003800200 */
.L_x_164:
        /* <DEDUP_REMOVED lines=451> */
.L_x_167:
[----:B------:R-:W-:Y:S05]  /*15970*/  BSYNC.RECONVERGENT B1 ;  /* 0x0000000000017941 */ /* 0x000fea0003800200 */
.L_x_166:
        /* <DEDUP_REMOVED lines=513> */
.L_x_169:
[----:B------:R-:W-:Y:S05]  /*17990*/  BSYNC.RECONVERGENT B1 ;  /* 0x0000000000017941 */ /* 0x000fea0003800200 */
.L_x_168:
        /* <DEDUP_REMOVED lines=579> */
.L_x_171:
[----:B------:R-:W-:Y:S05]  /*19dd0*/  BSYNC.RECONVERGENT B1 ;  /* 0x0000000000017941 */ /* 0x000fea0003800200 */
.L_x_170:
        /* <DEDUP_REMOVED lines=649> */
.L_x_173:
[----:B------:R-:W-:Y:S05]  /*1c670*/  BSYNC.RECONVERGENT B1 ;  /* 0x0000000000017941 */ /* 0x000fea0003800200 */
.L_x_172:
        /* <DEDUP_REMOVED lines=723> */
.L_x_175:
[----:B------:R-:W-:Y:S05]  /*1f3b0*/  BSYNC.RECONVERGENT B1 ;  /* 0x0000000000017941 */ /* 0x000fea0003800200 */
.L_x_174:
        /* <DEDUP_REMOVED lines=801> */
.L_x_177:
[----:B------:R-:W-:Y:S05]  /*225d0*/  BSYNC.RECONVERGENT B1 ;  /* 0x0000000000017941 */ /* 0x000fea0003800200 */
.L_x_176:
        /* <DEDUP_REMOVED lines=883> */
.L_x_179:
[----:B------:R-:W-:Y:S05]  /*25d10*/  BSYNC.RECONVERGENT B1 ;  /* 0x0000000000017941 */ /* 0x000fea0003800200 */
.L_x_178:
        /* <DEDUP_REMOVED lines=969> */
.L_x_181:
[----:B------:R-:W-:Y:S05]  /*299b0*/  BSYNC.RECONVERGENT B1 ;  /* 0x0000000000017941 */ /* 0x000fea0003800200 */
.L_x_180:
        /* <DEDUP_REMOVED lines=1059> */
.L_x_183:
[----:B------:R-:W-:Y:S05]  /*2dbf0*/  BSYNC.RECONVERGENT B1 ;  /* 0x0000000000017941 */ /* 0x000fea0003800200 */
.L_x_182:
        /* <DEDUP_REMOVED lines=1153> */
.L_x_185:
[----:B------:R-:W-:Y:S05]  /*32410*/  BSYNC.RECONVERGENT B1 ;  /* 0x0000000000017941 */ /* 0x000fea0003800200 */
.L_x_184:
        /* <DEDUP_REMOVED lines=1251> */
.L_x_187:
[----:B------:R-:W-:Y:S05]  /*37250*/  BSYNC.RECONVERGENT B1 ;  /* 0x0000000000017941 */ /* 0x000fea0003800200 */
.L_x_186:
        /* <DEDUP_REMOVED lines=1353> */
.L_x_189:
[----:B------:R-:W-:Y:S05]  /*3c6f0*/  BSYNC.RECONVERGENT B1 ;  /* 0x0000000000017941 */ /* 0x000fea0003800200 */
.L_x_188:
        /* <DEDUP_REMOVED lines=1459> */
.L_x_191:
[----:B------:R-:W-:Y:S05]  /*42230*/  BSYNC.RECONVERGENT B1 ;  /* 0x0000000000017941 */ /* 0x000fea0003800200 */
.L_x_190:
        /* <DEDUP_REMOVED lines=1569> */
.L_x_193:
[----:B------:R-:W-:Y:S05]  /*48450*/  BSYNC.RECONVERGENT B1 ;  /* 0x0000000000017941 */ /* 0x000fea0003800200 */
.L_x_192:
        /* <DEDUP_REMOVED lines=1683> */
.L_x_195:
[----:B------:R-:W-:Y:S05]  /*4ed90*/  BSYNC.RECONVERGENT B1 ;  /* 0x0000000000017941 */ /* 0x000fea0003800200 */
.L_x_194:
        /* <DEDUP_REMOVED lines=1801> */
.L_x_197:
[----:B------:R-:W-:Y:S05]  /*55e30*/  BSYNC.RECONVERGENT B1 ;  /* 0x0000000000017941 */ /* 0x000fea0003800200 */
.L_x_196:
        /* <DEDUP_REMOVED lines=1923> */
.L_x_199:
[----:B------:R-:W-:Y:S05]  /*5d670*/  BSYNC.RECONVERGENT B1 ;  /* 0x0000000000017941 */ /* 0x000fea0003800200 */
.L_x_198:
        /* <DEDUP_REMOVED lines=2048> */
.L_x_141:
[----:B------:R-:W-:Y:S05]  /*65680*/  BSYNC.RECONVERGENT B0 ;  /* 0x0000000000007941 */ /* 0x000fea0003800200 */
.L_x_140:
[----:B------:R-:W-:-:S04]  /*65690*/  UIADD3 UR4, UPT, UPT, UR4, 0x1, URZ ;  /* 0x0000000104047890 */ /* 0x000fc8000fffe0ff */
[----:B------:R-:W-:-:S09]  /*656a0*/  UISETP.NE.AND UP0, UPT, UR4, UR5, UPT ;  /* 0x000000050400728c */ /* 0x000fd2000bf05270 */
[----:B------:R-:W-:Y:S05]  /*656b0*/  BRA.U UP0, `(.L_x_200) ;  /* 0xfffff9f100547547 */ /* 0x000fea000b83ffff */
.L_x_139:
[----:B------:R-:W1:Y:S01]  /*656c0*/  LDCU UR4, c[0x0][0x3b8] ;  /* 0x00007700ff0477ac */ /* 0x000e620008000800 */
[----:B------:R-:W-:Y:S01]  /*656d0*/  IADD3 R190, PT, PT, R190, 0x800, RZ ;  /* 0x00000800bebe7810 */ /* 0x000fe20007ffe0ff */
[----:B------:R-:W-:Y:S01]  /*656e0*/  UIADD3 UR7, UPT, UPT, UR7, -0x800, URZ ;  /* 0xfffff80007077890 */ /* 0x000fe2000fffe0ff */
[----:B------:R-:W-:Y:S02]  /*656f0*/  BAR.SYNC.DEFER_BLOCKING 0x0 ;  /* 0x0000000000007b1d */ /* 0x000fe40000010000 */
[----:B-1----:R-:W-:-:S13]  /*65700*/  ISETP.GE.AND P0, PT, R190, UR4, PT ;  /* 0x00000004be007c0c */ /* 0x002fda000bf06270 */
[----:B------:R-:W-:Y:S05]  /*65710*/  @!P0 BRA `(.L_x_201) ;  /* 0xfffff9e800048947 */ /* 0x000fea000383ffff */
.L_x_134:
[----:B------:R-:W2:Y:S01]  /*65720*/  LDL.LU R126, [R1+0x624] ;  /* 0x00062400017e7983 */ /* 0x000ea20000300800 */
[----:B------:R-:W1:Y:S01]  /*65730*/  LDC.64 R8, c[0x0][0x3a0] ;  /* 0x0000e800ff087b82 */ /* 0x000e620000000a00 */
[----:B------:R-:W-:Y:S02]  /*65740*/  ISETP.GE.AND P4, PT, R125, RZ, PT ;  /* 0x000000ff7d00720c */ /* 0x000fe40003f86270 */
[----:B------:R-:W-:Y:S02]  /*65750*/  ISETP.GE.AND P3, PT, R128, RZ, PT ;  /* 0x000000ff8000720c */ /* 0x000fe40003f66270 */
[----:B------:R-:W-:Y:S02]  /*65760*/  ISETP.GE.AND P2, PT, R129, RZ, PT ;  /* 0x000000ff8100720c */ /* 0x000fe40003f46270 */
[----:B------:R-:W-:Y:S01]  /*65770*/  SEL R2, R123, R125, !P4 ;  /* 0x0000007d7b027207 */ /* 0x000fe20006000000 */
[----:B------:R-:W3:Y:S01]  /*65780*/  LDC.64 R10, c[0x0][0x3a8] ;  /* 0x0000ea00ff0a7b82 */ /* 0x000ee20000000a00 */
        /* <DEDUP_REMOVED lines=27> */
[----:B------:R-:W-:Y:S02]  /*65940*/  FSEL R19, R124, R164, !P5 ;  /* 0x000000a47c137208 */ /* 0x000fe40006800000 */
[----:B------:R-:W-:Y:S02]  /*65950*/  ISETP.GE.AND P0, PT, R138, RZ, PT ;  /* 0x000000ff8a00720c */ /* 0x000fe40003f06270 */
[----:B------:R-:W-:Y:S02]  /*65960*/  SEL R136, R123, R136, !P2 ;  /* 0x000000887b887207 */ /* 0x000fe40005000000 */
[----:B------:R-:W-:-:S02]  /*65970*/  SHF.R.S32.HI R135, RZ, 0x1f, R134 ;  /* 0x0000001fff877819 */ /* 0x000fc40000011486 */
[C---:B------:R-:W-:Y:S02]  /*65980*/  FSEL R165, R124.reuse, R165, !P4 ;  /* 0x000000a57ca57208 */ /* 0x040fe40006000000 */
        /* <DEDUP_REMOVED lines=9> */
[----:B------:R-:W-:Y:S02]  /*65a20*/  FSEL R23, R124, R168, !P1 ;  /* 0x000000a87c177208 */ /* 0x000fe40004800000 */
[----:B------:R-:W-:-:S02]  /*65a30*/  ISETP.GE.AND P3, PT, R142, RZ, PT ;  /* 0x000000ff8e00720c */ /* 0x000fc40003f66270 */
[----:B------:R-:W-:Y:S02]  /*65a40*/  SEL R140, R123, R140, !P5 ;  /* 0x0000008c7b8c7207 */ /* 0x000fe40006800000 */
[----:B------:R-:W-:Y:S02]  /*65a50*/  SHF.R.S32.HI R139, RZ, 0x1f, R138 ;  /* 0x0000001fff8b7819 */ /* 0x000fe4000001148a */
[C---:B------:R-:W-:Y:S02]  /*65a60*/  FSEL R169, R124.reuse, R169, !P0 ;  /* 0x000000a97ca97208 */ /* 0x040fe40004000000 */
[----:B------:R-:W-:Y:S02]  /*65a70*/  ISETP.GE.AND P2, PT, R143, RZ, PT ;  /* 0x000000ff8f00720c */ /* 0x000fe40003f46270 */
[----:B------:R-:W-:Y:S02]  /*65a80*/  SEL R20, R123, R141, !P4 ;  /* 0x0000008d7b147207 */ /* 0x000fe40006000000 */
[----:B------:R-:W-:-:S02]  /*65a90*/  FSEL R25, R124, R170, !P6 ;  /* 0x000000aa7c197208 */ /* 0x000fc40007000000 */
[----:B------:R-:W-:Y:S02]  /*65aa0*/  ISETP.GE.AND P1, PT, R144, RZ, PT ;  /* 0x000000ff9000720c */ /* 0x000fe40003f26270 */
[----:B------:R-:W-:Y:S02]  /*65ab0*/  SEL R142, R123, R142, !P3 ;  /* 0x0000008e7b8e7207 */ /* 0x000fe40005800000 */
[----:B------:R-:W-:Y:S02]  /*65ac0*/  SHF.R.S32.HI R141, RZ, 0x1f, R140 ;  /* 0x0000001fff8d7819 */ /* 0x000fe4000001148c */
[----:B------:R-:W-:Y:S02]  /*65ad0*/  FSEL R171, R124, R171, !P5 ;  /* 0x000000ab7cab7208 */ /* 0x000fe40006800000 */
[----:B------:R-:W-:Y:S02]  /*65ae0*/  ISETP.GE.AND P0, PT, R145, RZ, PT ;  /* 0x000000ff9100720c */ /* 0x000fe40003f06270 */
[----:B------:R-:W-:-:S02]  /*65af0*/  SEL R22, R123, R143, !P2 ;  /* 0x0000008f7b167207 */ /* 0x000fc40005000000 */
[----:B------:R-:W-:Y:S02]  /*65b00*/  FSEL R27, R124, R172, !P4 ;  /* 0x000000ac7c1b7208 */ /* 0x000fe40006000000 */
[----:B------:R-:W-:Y:S02]  /*65b10*/  ISETP.GE.AND P6, PT, R146, RZ, PT ;  /* 0x000000ff9200720c */ /* 0x000fe40003fc6270 */
[----:B------:R-:W-:Y:S02]  /*65b20*/  SEL R144, R123, R144, !P1 ;  /* 0x000000907b907207 */ /* 0x000fe40004800000 */
[----:B------:R-:W-:Y:S02]  /*65b30*/  SHF.R.S32.HI R143, RZ, 0x1f, R142 ;  /* 0x0000001fff8f7819 */ /* 0x000fe4000001148e */
[----:B------:R-:W-:Y:S02]  /*65b40*/  FSEL R173, R124, R173, !P3 ;  /* 0x000000ad7cad7208 */ /* 0x000fe40005800000 */
[----:B------:R-:W-:-:S02]  /*65b50*/  ISETP.GE.AND P5, PT, R147, RZ, PT ;  /* 0x000000ff9300720c */ /* 0x000fc40003fa6270 */
[C---:B------:R-:W-:Y:S02]  /*65b60*/  SEL R24, R123.reuse, R145, !P0 ;  /* 0x000000917b187207 */ /* 0x040fe40004000000 */
        /* <DEDUP_REMOVED lines=37> */
[C---:B------:R-:W-:Y:S02]  /*65dc0*/  SEL R156, R123.reuse, R156, !P3 ;  /* 0x0000009c7b9c7207 */ /* 0x040fe40005800000 */
[----:B------:R-:W-:Y:S02]  /*65dd0*/  SHF.R.S32.HI R155, RZ, 0x1f, R154 ;  /* 0x0000001fff9b7819 */ /* 0x000fe4000001149a */
[----:B------:R-:W-:Y:S02]  /*65de0*/  FSEL R185, R124, R185, !P5 ;  /* 0x000000b97cb97208 */ /* 0x000fe40006800000 */
[----:B------:R-:W-:-:S02]  /*65df0*/  SEL R36, R123, R157, !P2 ;  /* 0x0000009d7b247207 */ /* 0x000fc40005000000 */
[C---:B------:R-:W-:Y:S02]  /*65e00*/  FSEL R41, R124.reuse, R186, !P4 ;  /* 0x000000ba7c297208 */ /* 0x040fe40006000000 */
[----:B------:R-:W-:Y:S02]  /*65e10*/  SEL R192, R123, R192, !P1 ;  /* 0x000000c07bc07207 */ /* 0x000fe40004800000 */
[----:B------:R-:W-:Y:S02]  /*65e20*/  SHF.R.S32.HI R157, RZ, 0x1f, R156 ;  /* 0x0000001fff9d7819 */ /* 0x000fe4000001149c */
[C---:B------:R-:W-:Y:S02]  /*65e30*/  FSEL R187, R124.reuse, R187, !P3 ;  /* 0x000000bb7cbb7208 */ /* 0x040fe40005800000 */
[----:B------:R-:W-:Y:S02]  /*65e40*/  FSEL R43, R124, R188, !P2 ;  /* 0x000000bc7c2b7208 */ /* 0x000fe40005000000 */
[----:B------:R-:W-:-:S02]  /*65e50*/  SHF.R.S32.HI R193, RZ, 0x1f, R192 ;  /* 0x0000001fffc17819 */ /* 0x000fc400000114c0 */
[----:B------:R-:W-:Y:S01]  /*65e60*/  FSEL R191, R124, R191, !P1 ;  /* 0x000000bf7cbf7208 */ /* 0x000fe20004800000 */
[----:B--2---:R-:W-:-:S04]  /*65e70*/  IMAD.SHL.U32 R3, R126, 0x20, RZ ;  /* 0x000000207e037824 */ /* 0x004fc800078e00ff */
[----:B-1----:R-:W-:-:S04]  /*65e80*/  IMAD.WIDE R8, R3, 0x8, R8 ;  /* 0x0000000803087825 */ /* 0x002fc800078e0208 */
[----:B---3--:R-:W-:Y:S01]  /*65e90*/  IMAD.WIDE R10, R3, 0x4, R10 ;  /* 0x00000004030a7825 */ /* 0x008fe200078e020a */
[----:B------:R-:W-:-:S05]  /*65ea0*/  SHF.R.S32.HI R3, RZ, 0x1f, R2 ;  /* 0x0000001fff037819 */ /* 0x000fca0000011402 */
[----:B------:R-:W-:Y:S04]  /*65eb0*/  STG.E.64 desc[UR10][R8.64], R2 ;  /* 0x0000000208007986 */ /* 0x000fe8000c101b0a */
[----:B------:R1:W-:Y:S04]  /*65ec0*/  STG.E desc[UR10][R10.64], R13 ;  /* 0x0000000d0a007986 */ /* 0x0003e8000c10190a */
[----:B------:R-:W-:Y:S04]  /*65ed0*/  STG.E.64 desc[UR10][R8.64+0x8], R128 ;  /* 0x0000088008007986 */ /* 0x000fe8000c101b0a */
[----:B------:R-:W-:Y:S04]  /*65ee0*/  STG.E desc[UR10][R10.64+0x4], R159 ;  /* 0x0000049f0a007986 */ /* 0x000fe8000c10190a */
[----:B------:R-:W-:Y:S01]  /*65ef0*/  STG.E.64 desc[UR10][R8.64+0x10], R4 ;  /* 0x0000100408007986 */ /* 0x000fe2000c101b0a */
[----:B-1----:R-:W-:-:S03]  /*65f00*/  SHF.R.S32.HI R13, RZ, 0x1f, R12 ;  /* 0x0000001fff0d7819 */ /* 0x002fc6000001140c */
        /* <DEDUP_REMOVED lines=72> */
        .weak           $__internal_1_$__cuda_sm20_div_u16
        .type           $__internal_1_$__cuda_sm20_div_u16,@function
        .size           $__internal_1_$__cuda_sm20_div_u16,(.L_x_832 - $__internal_1_$__cuda_sm20_div_u16)
$__internal_1_$__cuda_sm20_div_u16:
        /* <DEDUP_REMOVED lines=18> */
[----:B------:R-:W-:Y:S06]  /*664b0*/  RET.REL.NODEC R126 `(_Z10knn_kernelILi32ELi512EEvPKfS1_S1_S1_PlPfiii) ;  /* 0xfffff9987ed07950 */ /* 0x000fec0003c3ffff */
.L_x_202:
        /* <DEDUP_REMOVED lines=12> */
.L_x_832:


//--------------------- .text._Z10knn_kernelILi32ELi256EEvPKfS1_S1_S1_PlPfiii --------------------------
	.section	.text._Z10knn_kernelILi32ELi256EEvPKfS1_S1_S1_PlPfiii,"ax",@progbits
	.align	128
        .global         _Z10knn_kernelILi32ELi256EEvPKfS1_S1_S1_PlPfiii
        .type           _Z10knn_kernelILi32ELi256EEvPKfS1_S1_S1_PlPfiii,@function
        .size           _Z10knn_kernelILi32ELi256EEvPKfS1_S1_S1_PlPfiii,(.L_x_833 - _Z10knn_kernelILi32ELi256EEvPKfS1_S1_S1_PlPfiii)
        .other          _Z10knn_kernelILi32ELi256EEvPKfS1_S1_S1_PlPfiii,@"STO_CUDA_ENTRY STV_DEFAULT"
_Z10knn_kernelILi32ELi256EEvPKfS1_S1_S1_PlPfiii:
.text._Z10knn_kernelILi32ELi256EEvPKfS1_S1_S1_PlPfiii:
[----:B------:R-:W0:Y:S01]  /*0000*/  LDC R1, c[0x0][0x37c] ;  /* 0x0000df00ff017b82 */ /* 0x000e220000000800 */
[----:B------:R-:W1:Y:S07]  /*0010*/  S2R R193, SR_TID.X ;  /* 0x0000000000c17919 */ /* 0x000e6e0000002100 */
[----:B------:R-:W1:Y:S01]  /*0020*/  S2UR UR5, SR_CTAID.X ;  /* 0x00000000000579c3 */ /* 0x000e620000002500 */
[----:B0-----:R-:W-:-:S07]  /*0030*/  VIADD R1, R1, 0xfffffdd8 ;  /* 0xfffffdd801017836 */ /* 0x001fce0000000000 */
        /* <DEDUP_REMOVED lines=57> */
[----:B------:R-:W-:-:S02]  /*03d0*/  IMAD.MOV.U32 R161, RZ, RZ, 0x7f7fffff ;  /* 0x7f7fffffffa17424 */ /* 0x000fc400078e00ff */
[----:B------:R-:W-:Y:S02]  /*03e0*/  IMAD.MOV.U32 R159, RZ, RZ, 0x7f7fffff ;  /* 0x7f7fffffff9f7424 */ /* 0x000fe400078e00ff */
[----:B------:R-:W-:Y:S02]  /*03f0*/  IMAD.MOV.U32 R158, RZ, RZ, -0x1 ;  /* 0xffffffffff9e7424 */ /* 0x000fe400078e00ff */
[----:B------:R-:W-:Y:S02]  /*0400*/  IMAD.MOV.U32 R156, RZ, RZ, -0x1 ;  /* 0xffffffffff9c7424 */ /* 0x000fe400078e00ff */
[----:B------:R-:W-:Y:S02]  /*0410*/  IMAD.MOV.U32 R155, RZ, RZ, -0x1 ;  /* 0xffffffffff9b7424 */ /* 0x000fe400078e00ff */
[----:B------:R-:W-:Y:S02]  /*0420*/  IMAD.MOV.U32 R153, RZ, RZ, -0x1 ;  /* 0xffffffffff997424 */ /* 0x000fe400078e00ff */
[----:B------:R-:W-:-:S02]  /*0430*/  IMAD.MOV.U32 R152, RZ, RZ, -0x1 ;  /* 0xffffffffff987424 */ /* 0x000fc400078e00ff */
[----:B------:R-:W-:Y:S02]  /*0440*/  IMAD.MOV.U32 R150, RZ, RZ, -0x1 ;  /* 0xffffffffff967424 */ /* 0x000fe400078e00ff */
        /* <DEDUP_REMOVED lines=15> */
[----:B------:R-:W-:Y:S01]  /*0540*/  IMAD.MOV.U32 R124, RZ, RZ, -0x1 ;  /* 0xffffffffff7c7424 */ /* 0x000fe200078e00ff */
        /* <DEDUP_REMOVED lines=337> */
[----:B------:R-:W5:Y:S04]  /*1a60*/  LDG.E.CONSTANT R33, desc[UR10][R126.64+0x374] ;  /* 0x0003740a7e217981 */ /* 0x000f68000c1e9900 */
[----:B------:R-:W5:Y:S04]  /*1a70*/  LDG.E.CONSTANT R32, desc[UR10][R126.64+0x378] ;  /* 0x0003780a7e207981 */ /* 0x000f68000c1e9900 */
[----:B0-----:R-:W5:Y:S04]  /*1a80*/  LDG.E.CONSTANT R31, desc[UR10][R126.64+0x37c] ;  /* 0x00037c0a7e1f7981 */ /* 0x001f68000c1e9900 */
[----:B------:R0:W-:Y:S04]  /*1a90*/  STL [R1+0x6c], R28 ;  /* 0x00006c1c01007387 */ /* 0x0001e80000100800 */
[----:B------:R0:W-:Y:S04]  /*1aa0*/  STL [R1+0x68], R27 ;  /* 0x0000681b01007387 */ /* 0x0001e80000100800 */
[----:B------:R0:W-:Y:S04]  /*1ab0*/  STL [R1+0x64], R26 ;  /* 0x0000641a01007387 */ /* 0x0001e80000100800 */
[----:B-1----:R-:W5:Y:S04]  /*1ac0*/  LDG.E.CONSTANT R30, desc[UR10][R126.64+0x380] ;  /* 0x0003800a7e1e7981 */ /* 0x002f68000c1e9900 */
[----:B------:R-:W5:Y:S04]  /*1ad0*/  LDG.E.CONSTANT R29, desc[UR10][R126.64+0x384] ;  /* 0x0003840a7e1d7981 */ /* 0x000f68000c1e9900 */
[----:B0-----:R-:W5:Y:S04]  /*1ae0*/  LDG.E.CONSTANT R28, desc[UR10][R126.64+0x388] ;  /* 0x0003880a7e1c7981 */ /* 0x001f68000c1e9900 */
        /* <DEDUP_REMOVED lines=26> */
[----:B------:R-:W5:Y:S04]  /*1c90*/  LDG.E.CONSTANT R15, desc[UR10][R126.64+0x3bc] ;  /* 0x0003bc0a7e0f7981 */ /* 0x000f68000c1e9900 */
[----:B------:R-:W5:Y:S04]  /*1ca0*/  LDG.E.CONSTANT R14, desc[UR10][R126.64+0x3c0] ;  /* 0x0003c00a7e0e7981 */ /* 0x000f68000c1e9900 */
[----:B0-----:R-:W5:Y:S04]  /*1cb0*/  LDG.E.CONSTANT R13, desc[UR10][R126.64+0x3c4] ;  /* 0x0003c40a7e0d7981 */ /* 0x001f68000c1e9900 */
[----:B-1----:R-:W5:Y:S04]  /*1cc0*/  LDG.E.CONSTANT R12, desc[UR10][R126.64+0x3c8] ;  /* 0x0003c80a7e0c7981 */ /* 0x002f68000c1e9900 */
[----:B------:R-:W5:Y:S01]  /*1cd0*/  LDG.E.CONSTANT R190, desc[UR10][R126.64+0x3f8] ;  /* 0x0003f80a7ebe7981 */ /* 0x000f62000c1e9900 */
        /* <DEDUP_REMOVED lines=25> */
[----:B------:R-:W-:-:S05]  /*1e70*/  PRMT R126, R126, 0x7710, RZ ;  /* 0x000077107e7e7816 */ /* 0x000fca00000000ff */
[----:B------:R-:W-:Y:S01]  /*1e80*/  VIADD R126, R126, 0x17ff ;  /* 0x000017ff7e7e7836 */ /* 0x000fe20000000000 */
[----:B------:R-:W-:-:S04]  /*1e90*/  ULOP3.LUT UR4, UR4, 0xffff, URZ, 0xc0, !UPT ;  /* 0x0000ffff04047892 */ /* 0x000fc8000f8ec0ff */
[----:B------:R-:W-:Y:S02]  /*1ea0*/  LOP3.LUT R127, R126, 0xffff, RZ, 0xc0, !PT ;  /* 0x0000ffff7e7f7812 */ /* 0x000fe400078ec0ff */
[----:B0-----:R-:W-:-:S07]  /*1eb0*/  MOV R192, 0x1ed0 ;  /* 0x00001ed000c07802 */ /* 0x001fce0000000f00 */
[----:B-----5:R-:W-:Y:S05]  /*1ec0*/  CALL.REL.NOINC `($__internal_2_$__cuda_sm20_div_u16) ;  /* 0x000005e400387944 */ /* 0x020fea0003c00000 */
[----:B------:R-:W-:Y:S01]  /*1ed0*/  LOP3.LUT R126, R191, 0x3, RZ, 0xc0, !PT ;  /* 0x00000003bf7e7812 */ /* 0x000fe200078ec0ff */
[----:B------:R-:W-:Y:S01]  /*1ee0*/  IMAD.MOV.U32 R191, RZ, RZ, 0x7f7fffff ;  /* 0x7f7fffffffbf7424 */ /* 0x000fe200078e00ff */
[----:B------:R-:W-:Y:S01]  /*1ef0*/  MOV R192, 0xffffffff ;  /* 0xffffffff00c07802 */ /* 0x000fe20000000f00 */
[----:B------:R-:W-:Y:S02]  /*1f00*/  UMOV UR4, URZ ;  /* 0x000000ff00047c82 */ /* 0x000fe40008000000 */
[----:B------:R0:W-:Y:S04]  /*1f10*/  STL [R1+0x21c], R126 ;  /* 0x00021c7e01007387 */ /* 0x0001e80000100800 */
.L_x_270:
[----:B------:R-:W2:Y:S01]  /*1f20*/  LDL R199, [R1+0x21c] ;  /* 0x00021c0001c77983 */ /* 0x000ea20000100800 */
[----:B-1----:R-:W1:Y:S01]  /*1f30*/  LDCU UR7, c[0x0][0x3b8] ;  /* 0x00007700ff0777ac */ /* 0x002e620008000800 */
[----:B------:R-:W-:Y:S01]  /*1f40*/  BSSY.RECONVERGENT B0, `(.L_x_204) ;  /* 0x000003e000007945 */ /* 0x000fe20003800200 */
[----:B------:R-:W3:Y:S01]  /*1f50*/  S2R R198, SR_TID.X ;  /* 0x0000000000c67919 */ /* 0x000ee20000002100 */
[----:B-1----:R-:W-:-:S06]  /*1f60*/  UIMAD UR5, UR7, 0x3, URZ ;  /* 0x00000003070578a4 */ /* 0x002fcc000f8e02ff */
[----:B------:R-:W-:Y:S01]  /*1f70*/  MOV R194, UR5 ;  /* 0x0000000500c27c02 */ /* 0x000fe20008000f00 */
[----:B---3--:R-:W-:Y:S01]  /*1f80*/  IMAD.MOV.U32 R193, RZ, RZ, R198 ;  /* 0x000000ffffc17224 */ /* 0x008fe200078e00c6 */
[----:B--2---:R-:W-:-:S13]  /*1f90*/  ISETP.NE.AND P0, PT, R199, 0x2, PT ;  /* 0x00000002c700780c */ /* 0x004fda0003f05270 */
[----:B------:R-:W-:Y:S05]  /*1fa0*/  @!P0 BRA `(.L_x_205) ;  /* 0x0000000000dc8947 */ /* 0x000fea0003800000 */
[----:B------:R-:W-:Y:S02]  /*1fb0*/  IMAD.U32 R127, RZ, RZ, UR4 ;  /* 0x00000004ff7f7e24 */ /* 0x000fe4000f8e00ff */
[----:B------:R-:W-:Y:S02]  /*1fc0*/  IMAD.MOV.U32 R193, RZ, RZ, RZ ;  /* 0x000000ffffc17224 */ /* 0x000fe400078e00ff */
[----:B------:R-:W-:-:S05]  /*1fd0*/  IMAD R127, R127, 0x3, R198 ;  /* 0x000000037f7f7824 */ /* 0x000fca00078e02c6 */
        /* <DEDUP_REMOVED lines=12> */
[----:B------:R-:W0:Y:S01]  /*20a0*/  LDCU UR5, c[0x0][0x360] ;  /* 0x00006c00ff0577ac */ /* 0x000e220008000800 */
[----:B--2---:R0:W-:Y:S02]  /*20b0*/  STS [R126], R193 ;  /* 0x000000c17e007388 */ /* 0x0041e40000000800 */
[----:B0-----:R-:W-:Y:S01]  /*20c0*/  IADD3 R193, PT, PT, R198, UR5, RZ ;  /* 0x00000005c6c17c10 */ /* 0x001fe2000fffe0ff */
[----:B------:R-:W-:Y:S06]  /*20d0*/  @!P0 BRA `(.L_x_205) ;  /* 0x0000000000908947 */ /* 0x000fec0003800000 */
[----:B------:R-:W0:Y:S02]  /*20e0*/  LDCU UR5, c[0x0][0x360] ;  /* 0x00006c00ff0577ac */ /* 0x000e240008000800 */
[----:B0-----:R-:W-:-:S05]  /*20f0*/  VIADD R193, R127, UR5 ;  /* 0x000000057fc17c36 */ /* 0x001fca0008000000 */
[----:B------:R-:W-:-:S13]  /*2100*/  ISETP.GE.U32.AND P0, PT, R193, R194, PT ;  /* 0x000000c2c100720c */ /* 0x000fda0003f06070 */
[----:B------:R-:W0:Y:S01]  /*2110*/  @!P0 S2R R193, SR_CTAID.Y ;  /* 0x0000000000c18919 */ /* 0x000e220000002600 */
[----:B------:R-:W1:Y:S08]  /*2120*/  @!P0 LDC R195, c[0x0][0x360] ;  /* 0x0000d800ffc38b82 */ /* 0x000e700000000800 */
[----:B------:R-:W2:Y:S01]  /*2130*/  @!P0 LDC.64 R196, c[0x0][0x388] ;  /* 0x0000e200ffc48b82 */ /* 0x000ea20000000a00 */
[----:B-1----:R-:W-:-:S02]  /*2140*/  @!P0 IMAD.IADD R195, R127, 0x1, R195 ;  /* 0x000000017fc38824 */ /* 0x002fc400078e02c3 */
[----:B0-----:R-:W-:-:S04]  /*2150*/  @!P0 IMAD R193, R193, UR7, RZ ;  /* 0x00000007c1c18c24 */ /* 0x001fc8000f8e02ff */
[----:B------:R-:W-:-:S04]  /*2160*/  @!P0 IMAD R193, R193, 0x3, R195 ;  /* 0x00000003c1c18824 */ /* 0x000fc800078e02c3 */
[----:B--2---:R-:W-:-:S04]  /*2170*/  @!P0 IMAD.WIDE R196, R193, 0x4, R196 ;  /* 0x00000004c1c48825 */ /* 0x004fc800078e02c4 */
[----:B------:R-:W-:-:S06]  /*2180*/  HFMA2 R193, -RZ, RZ, 0, 0 ;  /* 0x00000000ffc17431 */ /* 0x000fcc00000001ff */
[----:B------:R0:W2:Y:S01]  /*2190*/  @!P0 LDG.E.CONSTANT R193, desc[UR10][R196.64] ;  /* 0x0000000ac4c18981 */ /* 0x0000a2000c1e9900 */
[----:B------:R-:W0:Y:S01]  /*21a0*/  LDC R195, c[0x0][0x360] ;  /* 0x0000d800ffc37b82 */ /* 0x000e220000000800 */
[----:B------:R-:W-:Y:S01]  /*21b0*/  ISETP.NE.AND P0, PT, R199, RZ, PT ;  /* 0x000000ffc700720c */ /* 0x000fe20003f05270 */
[----:B0-----:R-:W-:-:S05]  /*21c0*/  IMAD R196, R195, 0x4, R126 ;  /* 0x00000004c3c47824 */ /* 0x001fca00078e027e */
[----:B--2---:R0:W-:Y:S02]  /*21d0*/  STS [R196], R193 ;  /* 0x000000c1c4007388 */ /* 0x0041e40000000800 */
[----:B0-----:R-:W-:-:S05]  /*21e0*/  IADD3 R193, PT, PT, R195, R198, R195 ;  /* 0x000000c6c3c17210 */ /* 0x001fca0007ffe0c3 */
[----:B------:R-:W-:Y:S05]  /*21f0*/  @!P0 BRA `(.L_x_205) ;  /* 0x0000000000488947 */ /* 0x000fea0003800000 */
[----:B------:R-:W0:Y:S02]  /*2200*/  LDC R193, c[0x0][0x360] ;  /* 0x0000d800ffc17b82 */ /* 0x000e240000000800 */
[----:B0-----:R-:W-:-:S04]  /*2210*/  IADD3 R193, PT, PT, R193, R127, R193 ;  /* 0x0000007fc1c17210 */ /* 0x001fc80007ffe0c1 */
[----:B------:R-:W-:-:S13]  /*2220*/  ISETP.GE.U32.AND P0, PT, R193, R194, PT ;  /* 0x000000c2c100720c */ /* 0x000fda0003f06070 */
[----:B------:R-:W0:Y:S08]  /*2230*/  @!P0 LDC R193, c[0x0][0x360] ;  /* 0x0000d800ffc18b82 */ /* 0x000e300000000800 */
[----:B------:R-:W1:Y:S01]  /*2240*/  @!P0 LDC.64 R196, c[0x0][0x388] ;  /* 0x0000e200ffc48b82 */ /* 0x000e620000000a00 */
[----:B0-----:R-:W-:Y:S02]  /*2250*/  @!P0 IADD3 R193, PT, PT, R193, R127, R193 ;  /* 0x0000007fc1c18210 */ /* 0x001fe40007ffe0c1 */
[----:B------:R-:W0:Y:S02]  /*2260*/  @!P0 S2R R127, SR_CTAID.Y ;  /* 0x00000000007f8919 */ /* 0x000e240000002600 */
[----:B0-----:R-:W-:-:S04]  /*2270*/  @!P0 IMAD R127, R127, UR7, RZ ;  /* 0x000000077f7f8c24 */ /* 0x001fc8000f8e02ff */
[----:B------:R-:W-:-:S04]  /*2280*/  @!P0 IMAD R127, R127, 0x3, R193 ;  /* 0x000000037f7f8824 */ /* 0x000fc800078e02c1 */
[----:B-1----:R-:W-:-:S04]  /*2290*/  @!P0 IMAD.WIDE R196, R127, 0x4, R196 ;  /* 0x000000047fc48825 */ /* 0x002fc800078e02c4 */
[----:B------:R-:W-:-:S06]  /*22a0*/  IMAD.MOV.U32 R127, RZ, RZ, RZ ;  /* 0x000000ffff7f7224 */ /* 0x000fcc00078e00ff */
[----:B------:R-:W2:Y:S01]  /*22b0*/  @!P0 LDG.E.CONSTANT R127, desc[UR10][R196.64] ;  /* 0x0000000ac47f8981 */ /* 0x000ea2000c1e9900 */
[----:B------:R-:W0:Y:S02]  /*22c0*/  LDC R195, c[0x0][0x360] ;  /* 0x0000d800ffc37b82 */ /* 0x000e240000000800 */
[C---:B0-----:R-:W-:Y:S02]  /*22d0*/  IADD3 R193, PT, PT, R195.reuse, R198, R195 ;  /* 0x000000c6c3c17210 */ /* 0x041fe40007ffe0c3 */
[----:B------:R-:W-:-:S03]  /*22e0*/  LEA R126, R195, R126, 0x2 ;  /* 0x0000007ec37e7211 */ /* 0x000fc600078e10ff */
[----:B------:R-:W-:Y:S02]  /*22f0*/  IMAD.IADD R193, R193, 0x1, R195 ;  /* 0x00000001c1c17824 */ /* 0x000fe400078e02c3 */
[----:B------:R-:W-:-:S05]  /*2300*/  IMAD R195, R195, 0x4, R126 ;  /* 0x00000004c3c37824 */ /* 0x000fca00078e027e */
[----:B--2---:R1:W-:Y:S02]  /*2310*/  STS [R195], R127 ;  /* 0x0000007fc3007388 */ /* 0x0043e40000000800 */
.L_x_205:
[----:B------:R-:W-:Y:S05]  /*2320*/  BSYNC.RECONVERGENT B0 ;  /* 0x0000000000007941 */ /* 0x000fea0003800200 */
.L_x_204:
[----:B------:R-:W2:Y:S01]  /*2330*/  S2R R201, SR_CTAID.Y ;  /* 0x0000000000c97919 */ /* 0x000ea20000002600 */
[----:B------:R-:W3:Y:S01]  /*2340*/  LDC R197, c[0x0][0x360] ;  /* 0x0000d800ffc57b82 */ /* 0x000ee20000000800 */
[----:B------:R-:W4:Y:S01]  /*2350*/  LDCU UR9, c[0x0][0x3b8] ;  /* 0x00007700ff0977ac */ /* 0x000f220008000800 */
[----:B-1----:R-:W-:Y:S01]  /*2360*/  MOV R195, UR4 ;  /* 0x0000000400c37c02 */ /* 0x002fe20008000f00 */
[----:B------:R-:W-:Y:S01]  /*2370*/  BSSY.RECONVERGENT B0, `(.L_x_206) ;  /* 0x000003f000007945 */ /* 0x000fe20003800200 */
[----:B------:R-:W-:Y:S01]  /*2380*/  MOV R198, UR4 ;  /* 0x0000000400c67c02 */ /* 0x000fe20008000f00 */
[----:B------:R-:W-:Y:S02]  /*2390*/  UMOV UR5, 0x400 ;  /* 0x0000040000057882 */ /* 0x000fe40000000000 */
[----:B------:R-:W-:Y:S01]  /*23a0*/  IMAD R195, R195, 0x3, R193 ;  /* 0x00000003c3c37824 */ /* 0x000fe200078e02c1 */
[----:B------:R-:W1:Y:S01]  /*23b0*/  S2UR UR6, SR_CgaCtaId ;  /* 0x00000000000679c3 */ /* 0x000e620000008800 */
[----:B---3--:R-:W-:-:S02]  /*23c0*/  VIADD R200, R197, UR4 ;  /* 0x00000004c5c87c36 */ /* 0x008fc40008000000 */
[--C-:B------:R-:W-:Y:S02]  /*23d0*/  IMAD.IADD R196, R195, 0x1, R197.reuse ;  /* 0x00000001c3c47824 */ /* 0x100fe400078e02c5 */
[----:B--2---:R-:W-:Y:S01]  /*23e0*/  IMAD R201, R201, UR7, RZ ;  /* 0x00000007c9c97c24 */ /* 0x004fe2000f8e02ff */
[----:B-1----:R-:W-:Y:S02]  /*23f0*/  ULEA UR5, UR6, UR5, 0x18 ;  /* 0x0000000506057291 */ /* 0x002fe4000f8ec0ff */
[----:B----4-:R-:W-:Y:S01]  /*2400*/  UIMAD UR6, UR9, 0x3, URZ ;  /* 0x00000003090678a4 */ /* 0x010fe2000f8e02ff */
[C---:B------:R-:W-:Y:S02]  /*2410*/  IMAD R199, R201.reuse, 0x3, RZ ;  /* 0x00000003c9c77824 */ /* 0x040fe400078e02ff */
[----:B------:R-:W-:Y:S01]  /*2420*/  IMAD R201, R201, 0x3, R197 ;  /* 0x00000003c9c97824 */ /* 0x000fe200078e02c5 */
[----:B------:R-:W-:Y:S01]  /*2430*/  LEA R203, R193, UR5, 0x2 ;  /* 0x00000005c1cb7c11 */ /* 0x000fe2000f8e10ff */
[C-C-:B------:R-:W-:Y:S01]  /*2440*/  IMAD R202, R197.reuse, 0x2, R199.reuse ;  /* 0x00000002c5ca7824 */ /* 0x140fe200078e02c7 */
[----:B------:R-:W-:Y:S01]  /*2450*/  LEA R197, R197, R195, 0x1 ;  /* 0x000000c3c5c57211 */ /* 0x000fe200078e08ff */
[----:B------:R-:W-:-:S02]  /*2460*/  IMAD.IADD R199, R193, 0x1, R199 ;  /* 0x00000001c1c77824 */ /* 0x000fc400078e02c7 */
[C---:B------:R-:W-:Y:S02]  /*2470*/  IMAD.IADD R201, R195.reuse, 0x1, R201 ;  /* 0x00000001c3c97824 */ /* 0x040fe400078e02c9 */
[--C-:B------:R-:W-:Y:S02]  /*2480*/  IMAD R198, R198, 0x3, R199.reuse ;  /* 0x00000003c6c67824 */ /* 0x100fe400078e02c7 */
[C---:B------:R-:W-:Y:S02]  /*2490*/  IMAD R199, R200.reuse, 0x3, R199 ;  /* 0x00000003c8c77824 */ /* 0x040fe400078e02c7 */
[----:B------:R-:W-:Y:S02]  /*24a0*/  IMAD R200, R200, 0x3, R193 ;  /* 0x00000003c8c87824 */ /* 0x000fe400078e02c1 */
[----:B------:R-:W-:-:S07]  /*24b0*/  IMAD.IADD R202, R195, 0x1, R202 ;  /* 0x00000001c3ca7824 */ /* 0x000fce00078e02ca */
.L_x_207:
[----:B------:R-:W-:Y:S02]  /*24c0*/  ISETP.GE.U32.AND P0, PT, R195, R194, PT ;  /* 0x000000c2c300720c */ /* 0x000fe40003f06070 */
[----:B-1----:R-:W-:Y:S02]  /*24d0*/  CS2R R204, SRZ ;  /* 0x0000000000cc7805 */ /* 0x002fe4000001ff00 */
[----:B------:R-:W-:-:S04]  /*24e0*/  MOV R194, UR6 ;  /* 0x0000000600c27c02 */ /* 0x000fc80008000f00 */
[----:B------:R-:W-:-:S05]  /*24f0*/  ISETP.GE.U32.AND P1, PT, R196, R194, PT ;  /* 0x000000c2c400720c */ /* 0x000fca0003f26070 */
[----:B0-----:R-:W0:Y:S02]  /*2500*/  @!P0 LDC.64 R126, c[0x0][0x388] ;  /* 0x0000e200ff7e8b82 */ /* 0x001e240000000a00 */
[----:B0-----:R-:W-:-:S05]  /*2510*/  @!P0 IMAD.WIDE R126, R198, 0x4, R126 ;  /* 0x00000004c67e8825 */ /* 0x001fca00078e027e */
[----:B------:R0:W2:Y:S02]  /*2520*/  @!P0 LDG.E.CONSTANT R204, desc[UR10][R126.64] ;  /* 0x0000000a7ecc8981 */ /* 0x0000a4000c1e9900 */
[----:B0-----:R-:W0:Y:S01]  /*2530*/  @!P1 LDC.64 R126, c[0x0][0x388] ;  /* 0x0000e200ff7e9b82 */ /* 0x001e220000000a00 */
[----:B------:R-:W-:Y:S01]  /*2540*/  ISETP.GE.U32.AND P0, PT, R197, R194, PT ;  /* 0x000000c2c500720c */ /* 0x000fe20003f06070 */
[----:B0-----:R-:W-:-:S05]  /*2550*/  @!P1 IMAD.WIDE R126, R201, 0x4, R126 ;  /* 0x00000004c97e9825 */ /* 0x001fca00078e027e */
[----:B------:R0:W3:Y:S01]  /*2560*/  @!P1 LDG.E.CONSTANT R205, desc[UR10][R126.64] ;  /* 0x0000000a7ecd9981 */ /* 0x0000e2000c1e9900 */
[----:B------:R-:W1:Y:S08]  /*2570*/  LDC R206, c[0x0][0x360] ;  /* 0x0000d800ffce7b82 */ /* 0x000e700000000800 */
[----:B0-----:R-:W0:Y:S01]  /*2580*/  @!P0 LDC.64 R126, c[0x0][0x388] ;  /* 0x0000e200ff7e8b82 */ /* 0x001e220000000a00 */
[----:B-1----:R-:W-:-:S02]  /*2590*/  IMAD R206, R206, 0x4, R203 ;  /* 0x00000004cece7824 */ /* 0x002fc400078e02cb */
[----:B0-----:R-:W-:Y:S01]  /*25a0*/  @!P0 IMAD.WIDE R126, R202, 0x4, R126 ;  /* 0x00000004ca7e8825 */ /* 0x001fe200078e027e */
[----:B--2---:R0:W-:Y:S03]  /*25b0*/  STS [R203], R204 ;  /* 0x000000cccb007388 */ /* 0x0041e60000000800 */
[----:B0-----:R-:W-:-:S06]  /*25c0*/  IMAD.MOV.U32 R204, RZ, RZ, RZ ;  /* 0x000000ffffcc7224 */ /* 0x001fcc00078e00ff */
[----:B------:R0:W2:Y:S01]  /*25d0*/  @!P0 LDG.E.CONSTANT R204, desc[UR10][R126.64] ;  /* 0x0000000a7ecc8981 */ /* 0x0000a2000c1e9900 */
[----:B------:R-:W-:-:S13]  /*25e0*/  ISETP.GE.U32.AND P0, PT, R200, R194, PT ;  /* 0x000000c2c800720c */ /* 0x000fda0003f06070 */
[----:B0-----:R-:W0:Y:S01]  /*25f0*/  @!P0 LDC.64 R126, c[0x0][0x388] ;  /* 0x0000e200ff7e8b82 */ /* 0x001e220000000a00 */
[----:B---3--:R1:W-:Y:S07]  /*2600*/  STS [R206], R205 ;  /* 0x000000cdce007388 */ /* 0x0083ee0000000800 */
[----:B-1----:R-:W1:Y:S01]  /*2610*/  LDC R205, c[0x0][0x360] ;  /* 0x0000d800ffcd7b82 */ /* 0x002e620000000800 */
[----:B0-----:R-:W-:Y:S01]  /*2620*/  @!P0 IMAD.WIDE R126, R199, 0x4, R126 ;  /* 0x00000004c77e8825 */ /* 0x001fe200078e027e */
[----:B-1----:R-:W-:-:S05]  /*2630*/  LEA R205, R205, R203, 0x3 ;  /* 0x000000cbcdcd7211 */ /* 0x002fca00078e18ff */
[----:B--2---:R0:W-:Y:S02]  /*2640*/  STS [R205], R204 ;  /* 0x000000cccd007388 */ /* 0x0041e40000000800 */
[----:B0-----:R-:W-:-:S06]  /*2650*/  IMAD.MOV.U32 R204, RZ, RZ, RZ ;  /* 0x000000ffffcc7224 */ /* 0x001fcc00078e00ff */
[----:B------:R0:W2:Y:S02]  /*2660*/  @!P0 LDG.E.CONSTANT R204, desc[UR10][R126.64] ;  /* 0x0000000a7ecc8981 */ /* 0x0000a4000c1e9900 */
[----:B0-----:R-:W0:Y:S02]  /*2670*/  LDC R126, c[0x0][0x360] ;  /* 0x0000d800ff7e7b82 */ /* 0x001e240000000800 */
[C---:B0-----:R-:W-:Y:S02]  /*2680*/  IMAD R127, R126.reuse, 0xc, R203 ;  /* 0x0000000c7e7f7824 */ /* 0x041fe400078e02cb */
[----:B------:R-:W-:-:S05]  /*2690*/  IMAD R193, R126, 0x4, R193 ;  /* 0x000000047ec17824 */ /* 0x000fca00078e02c1 */
[----:B------:R-:W-:Y:S01]  /*26a0*/  ISETP.GE.U32.AND P0, PT, R193, 0x1800, PT ;  /* 0x00001800c100780c */ /* 0x000fe20003f06070 */
[C---:B------:R-:W-:Y:S01]  /*26b0*/  IMAD R197, R126.reuse, 0x4, R197 ;  /* 0x000000047ec57824 */ /* 0x040fe200078e02c5 */
[C---:B------:R-:W-:Y:S01]  /*26c0*/  LEA R196, R126.reuse, R196, 0x2 ;  /* 0x000000c47ec47211 */ /* 0x040fe200078e10ff */
[C---:B------:R-:W-:Y:S01]  /*26d0*/  IMAD R200, R126.reuse, 0x4, R200 ;  /* 0x000000047ec87824 */ /* 0x040fe200078e02c8 */
[C---:B------:R-:W-:Y:S01]  /*26e0*/  LEA R195, R126.reuse, R195, 0x2 ;  /* 0x000000c37ec37211 */ /* 0x040fe200078e10ff */
[C---:B------:R-:W-:Y:S01]  /*26f0*/  IMAD R198, R126.reuse, 0x4, R198 ;  /* 0x000000047ec67824 */ /* 0x040fe200078e02c6 */
[C---:B------:R-:W-:Y:S01]  /*2700*/  LEA R201, R126.reuse, R201, 0x2 ;  /* 0x000000c97ec97211 */ /* 0x040fe200078e10ff */
[C---:B------:R-:W-:Y:S02]  /*2710*/  IMAD R203, R126.reuse, 0x10, R203 ;  /* 0x000000107ecb7824 */ /* 0x040fe400078e02cb */
[C---:B------:R-:W-:Y:S02]  /*2720*/  IMAD R202, R126.reuse, 0x4, R202 ;  /* 0x000000047eca7824 */ /* 0x040fe400078e02ca */
[----:B------:R-:W-:Y:S01]  /*2730*/  IMAD R199, R126, 0x4, R199 ;  /* 0x000000047ec77824 */ /* 0x000fe200078e02c7 */
[----:B--2---:R1:W-:Y:S01]  /*2740*/  STS [R127], R204 ;  /* 0x000000cc7f007388 */ /* 0x0043e20000000800 */
[----:B------:R-:W-:Y:S05]  /*2750*/  @!P0 BRA `(.L_x_207) ;  /* 0xfffffffc00588947 */ /* 0x000fea000383ffff */
[----:B------:R-:W-:Y:S05]  /*2760*/  BSYNC.RECONVERGENT B0 ;  /* 0x0000000000007941 */ /* 0x000fea0003800200 */
.L_x_206:
[----:B------:R-:W-:Y:S01]  /*2770*/  BAR.SYNC.DEFER_BLOCKING 0x0 ;  /* 0x0000000000007b1d */ /* 0x000fe20000010000 */
[----:B------:R-:W-:-:S09]  /*2780*/  UISETP.GE.AND UP0, UPT, UR4, UR9, UPT ;  /* 0x000000090400728c */ /* 0x000fd2000bf06270 */
[----:B------:R-:W-:Y:S05]  /*2790*/  BRA.U UP0, `(.L_x_208) ;  /* 0x000005cd00d07547 */ /* 0x000fea000b800000 */
[----:B------:R-:W0:Y:S01]  /*27a0*/  S2UR UR7, SR_CgaCtaId ;  /* 0x00000000000779c3 */ /* 0x000e220000008800 */
[----:B------:R-:W-:Y:S01]  /*27b0*/  UISETP.LT.AND UP0, UPT, UR8, 0x800, UPT ;  /* 0x000008000800788c */ /* 0x000fe2000bf01270 */
[----:B------:R-:W-:Y:S01]  /*27c0*/  UMOV UR6, 0x400 ;  /* 0x0000040000067882 */ /* 0x000fe20000000000 */
[----:B------:R-:W2:Y:S02]  /*27d0*/  LDCU UR12, c[0x3][URZ] ;  /* 0x00c00000ff0c77ac */ /* 0x000ea40008000800 */
[----:B------:R-:W-:-:S04]  /*27e0*/  USEL UR5, UR8, 0x800, UP0 ;  /* 0x0000080008057887 */ /* 0x000fc80008000000 */
[----:B------:R-:W-:Y:S02]  /*27f0*/  UISETP.LT.AND UP0, UPT, UR5, 0x1, UPT ;  /* 0x000000010500788c */ /* 0x000fe4000bf01270 */
[----:B0-----:R-:W-:Y:S02]  /*2800*/  ULEA UR7, UR7, UR6, 0x18 ;  /* 0x0000000607077291 */ /* 0x001fe4000f8ec0ff */
[----:B------:R-:W-:-:S03]  /*2810*/  USEL UR6, UR5, 0x1, !UP0 ;  /* 0x0000000105067887 */ /* 0x000fc6000c000000 */
[----:B--2---:R-:W-:-:S09]  /*2820*/  UMOV UR5, URZ ;  /* 0x000000ff00057c82 */ /* 0x004fd20008000000 */
.L_x_269:
[----:B------:R-:W2:Y:S04]  /*2830*/  LDL R195, [R1+0x214] ;  /* 0x0002140001c37983 */ /* 0x000ea80000100800 */
[----:B------:R-:W3:Y:S04]  /*2840*/  LDL R194, [R1+0x218] ;  /* 0x0002180001c27983 */ /* 0x000ee80000100800 */
[----:B------:R-:W4:Y:S01]  /*2850*/  LDL R193, [R1+0x210] ;  /* 0x0002100001c17983 */ /* 0x000f220000100800 */
[----:B------:R-:W-:Y:S01]  /*2860*/  UIMAD UR9, UR5, 0xc, UR7 ;  /* 0x0000000c050978a4 */ /* 0x000fe2000f8e0207 */
[----:B------:R-:W-:Y:S08]  /*2870*/  BSSY.RECONVERGENT B0, `(.L_x_209) ;  /* 0x0005ce3000007945 */ /* 0x000ff00003800200 */
[----:B------:R-:W2:Y:S04]  /*2880*/  LDS R126, [UR9+0x4] ;  /* 0x00000409ff7e7984 */ /* 0x000ea80008000800 */
[----:B-1----:R-:W3:Y:S01]  /*2890*/  LDS R127, [UR9] ;  /* 0x00000009ff7f7984 */ /* 0x002ee20008000800 */
[----:B--2---:R-:W-:Y:S01]  /*28a0*/  FADD R126, -R195, R126 ;  /* 0x0000007ec37e7221 */ /* 0x004fe20000000100 */
[----:B---3--:R-:W-:-:S03]  /*28b0*/  FADD R127, -R194, R127 ;  /* 0x0000007fc27f7221 */ /* 0x008fc60000000100 */
[----:B------:R-:W-:-:S04]  /*28c0*/  FMUL R126, R126, R126 ;  /* 0x0000007e7e7e7220 */ /* 0x000fc80000400000 */
[----:B------:R-:W-:Y:S02]  /*28d0*/  FFMA R126, R127, R127, R126 ;  /* 0x0000007f7f7e7223 */ /* 0x000fe4000000007e */
[----:B------:R-:W4:Y:S02]  /*28e0*/  LDS R127, [UR9+0x8] ;  /* 0x00000809ff7f7984 */ /* 0x000f240008000800 */
[----:B----4-:R-:W-:-:S04]  /*28f0*/  FADD R127, -R193, R127 ;  /* 0x0000007fc17f7221 */ /* 0x010fc80000000100 */
[----:B------:R-:W-:-:S05]  /*2900*/  FFMA R194, R127, R127, R126 ;  /* 0x0000007f7fc27223 */ /* 0x000fca000000007e */
[----:B------:R-:W-:-:S13]  /*2910*/  FSETP.GT.AND P0, PT, R194, UR12, PT ;  /* 0x0000000cc2007c0b */ /* 0x000fda000bf04000 */
[----:B------:R-:W-:Y:S05]  /*2920*/  @P0 BRA `(.L_x_210) ;  /* 0x000005cc005c0947 */ /* 0x000fea0003800000 */
[----:B------:R-:W0:Y:S01]  /*2930*/  S2UR UR9, SR_CTAID.Y ;  /* 0x00000000000979c3 */ /* 0x000e220000002600 */
[----:B------:R-:W2:Y:S04]  /*2940*/  LDL R209, [R1+0x20c] ;  /* 0x00020c0001d17983 */ /* 0x000ea80000100800 */
[----:B------:R-:W3:Y:S03]  /*2950*/  LDL R208, [R1+0x208] ;  /* 0x0002080001d07983 */ /* 0x000ee60000100800 */
[----:B------:R-:W0:Y:S01]  /*2960*/  LDC R126, c[0x0][0x3b8] ;  /* 0x0000ee00ff7e7b82 */ /* 0x000e220000000800 */
[----:B------:R-:W-:Y:S01]  /*2970*/  MOV R193, UR5 ;  /* 0x0000000500c17c02 */ /* 0x000fe20008000f00 */
[----:B------:R-:W4:Y:S04]  /*2980*/  LDL R203, [R1+0x1f8] ;  /* 0x0001f80001cb7983 */ /* 0x000f280000100800 */
[----:B------:R-:W5:Y:S02]  /*2990*/  LDL R207, [R1+0x204] ;  /* 0x0002040001cf7983 */ /* 0x000f640000100800 */
[----:B------:R-:W1:Y:S01]  /*29a0*/  LDC.64 R196, c[0x0][0x398] ;  /* 0x0000e600ffc47b82 */ /* 0x000e620000000a00 */
[----:B------:R-:W-:Y:S01]  /*29b0*/  VIADD R193, R193, UR4 ;  /* 0x00000004c1c17c36 */ /* 0x000fe20008000000 */
        /* <DEDUP_REMOVED lines=29> */
[----:B------:R-:W5:Y:S02]  /*2b90*/  LDG.E.CONSTANT R201, desc[UR10][R126.64+0x20] ;  /* 0x0000200a7ec97981 */ /* 0x000f64000c1e9900 */
[----:B------:R-:W-:Y:S01]  /*2ba0*/  FFMA R195, R200, R200, R195 ;  /* 0x000000c8c8c37223 */ /* 0x000fe200000000c3 */
[----:B------:R-:W-:Y:S01]  /*2bb0*/  FADD R199, R206, -R199 ;  /* 0x800000c7cec77221 */ /* 0x000fe20000000000 */
[----:B------:R-:W2:Y:S01]  /*2bc0*/  LDG.E.CONSTANT R200, desc[UR10][R126.64+0x24] ;  /* 0x0000240a7ec87981 */ /* 0x000ea2000c1e9900 */
        /* <DEDUP_REMOVED lines=17> */
[----:B-----5:R-:W-:Y:S02]  /*2ce0*/  FADD R201, R210, -R201 ;  /* 0x800000c9d2c97221 */ /* 0x020fe40000000000 */
[----:B------:R-:W4:Y:S01]  /*2cf0*/  LDG.E.CONSTANT R203, desc[UR10][R126.64+0x3c] ;  /* 0x00003c0a7ecb7981 */ /* 0x000f22000c1e9900 */
[----:B--2---:R-:W-:Y:S01]  /*2d00*/  FADD R200, R209, -R200 ;  /* 0x800000c8d1c87221 */ /* 0x004fe20000000000 */
        /* <DEDUP_REMOVED lines=443> */
[----:B------:R-:W4:Y:S01]  /*48c0*/  LDL R204, [R1] ;  /* 0x0000000001cc7983 */ /* 0x000f220000100800 */
[----:B------:R-:W-:Y:S01]  /*48d0*/  FFMA R202, R203, R203, R202 ;  /* 0x000000cbcbca7223 */ /* 0x000fe200000000ca */
[----:B--2---:R-:W-:Y:S02]  /*48e0*/  FADD R201, R215, -R201 ;  /* 0x800000c9d7c97221 */ /* 0x004fe40000000000 */
[----:B------:R-:W2:Y:S02]  /*48f0*/  LDG.E.CONSTANT R203, desc[UR10][R126.64+0x1fc] ;  /* 0x0001fc0a7ecb7981 */ /* 0x000ea4000c1e9900 */
[----:B------:R-:W-:Y:S02]  /*4900*/  FFMA R202, R201, R201, R202 ;  /* 0x000000c9c9ca7223 */ /* 0x000fe400000000ca */
[----:B------:R-:W4:Y:S01]  /*4910*/  LDG.E.CONSTANT R201, desc[UR10][R126.64+0x200] ;  /* 0x0002000a7ec97981 */ /* 0x000f22000c1e9900 */
[----:B---3--:R-:W-:-:S04]  /*4920*/  FADD R200, R214, -R200 ;  /* 0x800000c8d6c87221 */ /* 0x008fc80000000000 */
        /* <DEDUP_REMOVED lines=17> */
[----:B--2---:R-:W-:-:S04]  /*4a40*/  FADD R203, R208, -R203 ;  /* 0x800000cbd0cb7221 */ /* 0x004fc80000000000 */
[----:B------:R-:W-:Y:S01]  /*4a50*/  FFMA R202, R203, R203, R202 ;  /* 0x000000cbcbca7223 */ /* 0x000fe200000000ca */
[----:B----4-:R-:W-:Y:S01]  /*4a60*/  FADD R201, R207, -R201 ;  /* 0x800000c9cfc97221 */ /* 0x010fe20000000000 */
[----:B------:R-:W2:Y:S03]  /*4a70*/  LDG.E.CONSTANT R203, desc[UR10][R126.64+0x21c] ;  /* 0x00021c0a7ecb7981 */ /* 0x000ea6000c1e9900 */
        /* <DEDUP_REMOVED lines=355> */
[----:B------:R-:W2:Y:S04]  /*60b0*/  LDG.E.CONSTANT R202, desc[UR10][R126.64+0x3f4] ;  /* 0x0003f40a7eca7981 */ /* 0x000ea8000c1e9900 */
[----:B------:R-:W2:Y:S01]  /*60c0*/  LDG.E.CONSTANT R126, desc[UR10][R126.64+0x3fc] ;  /* 0x0003fc0a7e7e7981 */ /* 0x000ea2000c1e9900 */
[----:B----4-:R-:W-:Y:S01]  /*60d0*/  FADD R201, R2, -R201 ;  /* 0x800000c902c97221 */ /* 0x010fe20000000000 */
[----:B---3--:R-:W-:Y:S01]  /*60e0*/  FADD R200, R3, -R200 ;  /* 0x800000c803c87221 */ /* 0x008fe20000000000 */
[----:B-----5:R-:W-:Y:S01]  /*60f0*/  FADD R199, R4, -R199 ;  /* 0x800000c704c77221 */ /* 0x020fe20000000000 */
[----:B--2---:R-:W-:Y:S01]  /*6100*/  FADD R198, R5, -R198 ;  /* 0x800000c605c67221 */ /* 0x004fe20000000000 */
        /* <DEDUP_REMOVED lines=8> */
[----:B------:R-:W-:Y:S01]  /*6190*/  FFMA R195, R201, R201, R195 ;  /* 0x000000c9c9c37223 */ /* 0x000fe200000000c3 */
[----:B------:R-:W-:-:S03]  /*61a0*/  FADD R203, R190, -R203 ;  /* 0x800000cbbecb7221 */ /* 0x000fc60000000000 */
        /* <DEDUP_REMOVED lines=14> */
[----:B------:R-:W-:Y:S02]  /*6290*/  MOV R194, R129 ;  /* 0x0000008100c27202 */ /* 0x000fe40000000f00 */
[----:B------:R-:W-:-:S07]  /*62a0*/  MOV R195, R161 ;  /* 0x000000a100c37202 */ /* 0x000fce0000000f00 */
[----:B------:R-:W-:Y:S02]  /*62b0*/  @P0 IMAD.MOV.U32 R127, RZ, RZ, R159 ;  /* 0x000000ffff7f0224 */ /* 0x000fe400078e009f */
[----:B------:R-:W-:Y:S02]  /*62c0*/  @P0 IMAD.MOV.U32 R194, RZ, RZ, R128 ;  /* 0x000000ffffc20224 */ /* 0x000fe400078e0080 */
[----:B------:R-:W-:Y:S01]  /*62d0*/  @P0 IMAD.MOV.U32 R159, RZ, RZ, R160 ;  /* 0x000000ffff9f0224 */ /* 0x000fe200078e00a0 */
[----:B------:R-:W-:Y:S01]  /*62e0*/  FSETP.GT.AND P1, PT, R127, R161, PT ;  /* 0x000000a17f00720b */ /* 0x000fe20003f24000 */
[----:B------:R-:W-:-:S12]  /*62f0*/  @P0 IMAD.MOV.U32 R128, RZ, RZ, R129 ;  /* 0x000000ffff800224 */ /* 0x000fd800078e0081 */
[----:B------:R-:W-:Y:S05]  /*6300*/  @!P1 BRA `(.L_x_212) ;  /* 0x0000000000249947 */ /* 0x000fea0003800000 */
[-C--:B------:R-:W-:Y:S01]  /*6310*/  FSETP.GT.AND P0, PT, R159, R161.reuse, PT ;  /* 0x000000a19f00720b */ /* 0x080fe20003f04000 */
[----:B------:R-:W-:Y:S01]  /*6320*/  IMAD.MOV.U32 R195, RZ, RZ, R127 ;  /* 0x000000ffffc37224 */ /* 0x000fe200078e007f */
[----:B------:R-:W-:Y:S01]  /*6330*/  MOV R196, R194 ;  /* 0x000000c200c47202 */ /* 0x000fe20000000f00 */
[----:B------:R-:W-:Y:S01]  /*6340*/  IMAD.MOV.U32 R194, RZ, RZ, R130 ;  /* 0x000000ffffc27224 */ /* 0x000fe200078e0082 */
[----:B------:R-:W-:-:S09]  /*6350*/  MOV R127, R161 ;  /* 0x000000a1007f7202 */ /* 0x000fd20000000f00 */
[----:B------:R-:W-:Y:S02]  /*6360*/  @P0 IMAD.MOV.U32 R127, RZ, RZ, R159 ;  /* 0x000000ffff7f0224 */ /* 0x000fe400078e009f */
[----:B------:R-:W-:Y:S01]  /*6370*/  @P0 IMAD.MOV.U32 R194, RZ, RZ, R128 ;  /* 0x000000ffffc20224 */ /* 0x000fe200078e0080 */
[----:B------:R-:W-:Y:S01]  /*6380*/  @P0 MOV R128, R130 ;  /* 0x0000008200800202 */ /* 0x000fe20000000f00 */
[----:B------:R-:W-:-:S07]  /*6390*/  @P0 IMAD.MOV.U32 R159, RZ, RZ, R161 ;  /* 0x000000ffff9f0224 */ /* 0x000fce00078e00a1 */
.L_x_212:
[----:B------:R-:W-:Y:S05]  /*63a0*/  BSYNC.RECONVERGENT B1 ;  /* 0x0000000000017941 */ /* 0x000fea0003800200 */
.L_x_211:
[----:B------:R-:W-:Y:S01]  /*63b0*/  FSETP.GT.AND P0, PT, R195, R162, PT ;  /* 0x000000a2c300720b */ /* 0x000fe20003f04000 */
[----:B------:R-:W-:Y:S01]  /*63c0*/  BSSY.RECONVERGENT B1, `(.L_x_213) ;  /* 0x000001b000017945 */ /* 0x000fe20003800200 */
[----:B------:R-:W-:Y:S01]  /*63d0*/  IMAD.MOV.U32 R129, RZ, RZ, R162 ;  /* 0x000000ffff817224 */ /* 0x000fe200078e00a2 */
[----:B------:R-:W-:Y:S01]  /*63e0*/  MOV R160, R195 ;  /* 0x000000c300a07202 */ /* 0x000fe20000000f00 */
[----:B------:R-:W-:Y:S01]  /*63f0*/  IMAD.MOV.U32 R130, RZ, RZ, R131 ;  /* 0x000000ffff827224 */ /* 0x000fe200078e0083 */
[----:B------:R-:W-:Y:S01]  /*6400*/  MOV R192, R194 ;  /* 0x000000c200c07202 */ /* 0x000fe20000000f00 */
[----:B------:R-:W-:Y:S02]  /*6410*/  IMAD.MOV.U32 R161, RZ, RZ, R127 ;  /* 0x000000ffffa17224 */ /* 0x000fe400078e007f */
[----:B------:R-:W-:-:S05]  /*6420*/  IMAD.MOV.U32 R191, RZ, RZ, R196 ;  /* 0x000000ffffbf7224 */ /* 0x000fca00078e00c4 */
[----:B------:R-:W-:Y:S05]  /*6430*/  @!P0 BRA `(.L_x_214) ;  /* 0x00000000004c8947 */ /* 0x000fea0003800000 */
[----:B------:R-:W-:Y:S01]  /*6440*/  FSETP.GT.AND P0, PT, R127, R162, PT ;  /* 0x000000a27f00720b */ /* 0x000fe20003f04000 */
[----:B------:R-:W-:Y:S01]  /*6450*/  IMAD.MOV.U32 R129, RZ, RZ, R195 ;  /* 0x000000ffff817224 */ /* 0x000fe200078e00c3 */
[----:B------:R-:W-:Y:S01]  /*6460*/  MOV R161, R127 ;  /* 0x0000007f00a17202 */ /* 0x000fe20000000f00 */
[----:B------:R-:W-:Y:S01]  /*6470*/  IMAD.MOV.U32 R160, RZ, RZ, R162 ;  /* 0x000000ffffa07224 */ /* 0x000fe200078e00a2 */
[----:B------:R-:W-:Y:S01]  /*6480*/  MOV R192, R194 ;  /* 0x000000c200c07202 */ /* 0x000fe20000000f00 */
[----:B------:R-:W-:Y:S02]  /*6490*/  IMAD.MOV.U32 R130, RZ, RZ, R196 ;  /* 0x000000ffff827224 */ /* 0x000fe400078e00c4 */
[----:B------:R-:W-:-:S06]  /*64a0*/  IMAD.MOV.U32 R191, RZ, RZ, R131 ;  /* 0x000000ffffbf7224 */ /* 0x000fcc00078e0083 */
[----:B------:R-:W-:Y:S05]  /*64b0*/  @!P0 BRA `(.L_x_214) ;  /* 0x00000000002c8947 */ /* 0x000fea0003800000 */
[----:B------:R-:W-:Y:S01]  /*64c0*/  FSETP.GT.AND P0, PT, R159, R162, PT ;  /* 0x000000a29f00720b */ /* 0x000fe20003f04000 */
[----:B------:R-:W-:Y:S01]  /*64d0*/  IMAD.MOV.U32 R161, RZ, RZ, R162 ;  /* 0x000000ffffa17224 */ /* 0x000fe200078e00a2 */
[----:B------:R-:W-:Y:S01]  /*64e0*/  MOV R130, R196 ;  /* 0x000000c400827202 */ /* 0x000fe20000000f00 */
[----:B------:R-:W-:Y:S02]  /*64f0*/  IMAD.MOV.U32 R192, RZ, RZ, R131 ;  /* 0x000000ffffc07224 */ /* 0x000fe400078e0083 */
[----:B------:R-:W-:Y:S02]  /*6500*/  IMAD.MOV.U32 R129, RZ, RZ, R195 ;  /* 0x000000ffff817224 */ /* 0x000fe400078e00c3 */
[----:B------:R-:W-:Y:S02]  /*6510*/  IMAD.MOV.U32 R160, RZ, RZ, R127 ;  /* 0x000000ffffa07224 */ /* 0x000fe400078e007f */
[----:B------:R-:W-:-:S04]  /*6520*/  IMAD.MOV.U32 R191, RZ, RZ, R194 ;  /* 0x000000ffffbf7224 */ /* 0x000fc800078e00c2 */
[----:B------:R-:W-:Y:S01]  /*6530*/  @P0 IMAD.MOV.U32 R161, RZ, RZ, R159 ;  /* 0x000000ffffa10224 */ /* 0x000fe200078e009f */
[----:B------:R-:W-:Y:S01]  /*6540*/  @P0 MOV R159, R162 ;  /* 0x000000a2009f0202 */ /* 0x000fe20000000f00 */
[----:B------:R-:W-:Y:S01]  /*6550*/  @P0 IMAD.MOV.U32 R192, RZ, RZ, R128 ;  /* 0x000000ffffc00224 */ /* 0x000fe200078e0080 */
[----:B------:R-:W-:-:S07]  /*6560*/  @P0 MOV R128, R131 ;  /* 0x0000008300800202 */ /* 0x000fce0000000f00 */
.L_x_214:
[----:B------:R-:W-:Y:S05]  /*6570*/  BSYNC.RECONVERGENT B1 ;  /* 0x0000000000017941 */ /* 0x000fea0003800200 */
.L_x_213:
        /* <DEDUP_REMOVED lines=9> */
[----:B------:R-:W-:-:S03]  /*6610*/  IMAD.MOV.U32 R199, RZ, RZ, R191 ;  /* 0x000000ffffc77224 */ /* 0x000fc600078e00bf */
[----:B------:R-:W-:Y:S05]  /*6620*/  @!P0 BRA `(.L_x_216) ;  /* 0x0000000000848947 */ /* 0x000fea0003800000 */
[----:B------:R-:W-:Y:S01]  /*6630*/  FSETP.GT.AND P0, PT, R160, R163, PT ;  /* 0x000000a3a000720b */ /* 0x000fe20003f04000 */
[----:B------:R-:W-:Y:S01]  /*6640*/  IMAD.MOV.U32 R127, RZ, RZ, R129 ;  /* 0x000000ffff7f7224 */ /* 0x000fe200078e0081 */
[----:B------:R-:W-:Y:S01]  /*6650*/  MOV R196, R160 ;  /* 0x000000a000c47202 */ /* 0x000fe20000000f00 */
[----:B------:R-:W-:Y:S01]  /*6660*/  IMAD.MOV.U32 R195, RZ, RZ, R163 ;  /* 0x000000ffffc37224 */ /* 0x000fe200078e00a3 */
[----:B------:R-:W-:Y:S01]  /*6670*/  MOV R198, R132 ;  /* 0x0000008400c67202 */ /* 0x000fe20000000f00 */
[----:B------:R-:W-:Y:S02]  /*6680*/  IMAD.MOV.U32 R197, RZ, RZ, R161 ;  /* 0x000000ffffc57224 */ /* 0x000fe400078e00a1 */
[----:B------:R-:W-:Y:S02]  /*6690*/  IMAD.MOV.U32 R194, RZ, RZ, R130 ;  /* 0x000000ffffc27224 */ /* 0x000fe400078e0082 */
[----:B------:R-:W-:Y:S02]  /*66a0*/  IMAD.MOV.U32 R199, RZ, RZ, R191 ;  /* 0x000000ffffc77224 */ /* 0x000fe400078e00bf */
        /* <DEDUP_REMOVED lines=9> */
[----:B------:R-:W-:Y:S02]  /*6740*/  IMAD.MOV.U32 R198, RZ, RZ, R191 ;  /* 0x000000ffffc67224 */ /* 0x000fe400078e00bf */
[----:B------:R-:W-:-:S04]  /*6750*/  IMAD.MOV.U32 R200, RZ, RZ, R192 ;  /* 0x000000ffffc87224 */ /* 0x000fc800078e00c0 */
        /* <DEDUP_REMOVED lines=10> */
[----:B------:R-:W-:Y:S01]  /*6800*/  @P0 MOV R197, R159 ;  /* 0x0000009f00c50202 */ /* 0x000fe20000000f00 */
[----:B------:R-:W-:Y:S01]  /*6810*/  @P0 IMAD.MOV.U32 R159, RZ, RZ, R163 ;  /* 0x000000ffff9f0224 */ /* 0x000fe200078e00a3 */
[----:B------:R-:W-:Y:S01]  /*6820*/  @P0 MOV R200, R128 ;  /* 0x0000008000c80202 */ /* 0x000fe20000000f00 */
[----:B------:R-:W-:-:S07]  /*6830*/  @P0 IMAD.MOV.U32 R128, RZ, RZ, R132 ;  /* 0x000000ffff800224 */ /* 0x000fce00078e0084 */
.L_x_216:
[----:B------:R-:W-:Y:S05]  /*6840*/  BSYNC.RECONVERGENT B1 ;  /* 0x0000000000017941 */ /* 0x000fea0003800200 */
.L_x_215:
        /* <DEDUP_REMOVED lines=60> */
[----:B------:R-:W-:Y:S02]  /*6c10*/  @P0 IMAD.MOV.U32 R160, RZ, RZ, R159 ;  /* 0x000000ffffa00224 */ /* 0x000fe400078e009f */
[----:B------:R-:W-:Y:S02]  /*6c20*/  @P0 IMAD.MOV.U32 R192, RZ, RZ, R128 ;  /* 0x000000ffffc00224 */ /* 0x000fe400078e0080 */
[----:B------:R-:W-:Y:S02]  /*6c30*/  @P0 IMAD.MOV.U32 R159, RZ, RZ, R164 ;  /* 0x000000ffff9f0224 */ /* 0x000fe400078e00a4 */
[----:B------:R-:W-:-:S07]  /*6c40*/  @P0 IMAD.MOV.U32 R128, RZ, RZ, R133 ;  /* 0x000000ffff800224 */ /* 0x000fce00078e0085 */
.L_x_218:
[----:B------:R-:W-:Y:S05]  /*6c50*/  BSYNC.RECONVERGENT B1 ;  /* 0x0000000000017941 */ /* 0x000fea0003800200 */
.L_x_217:
        /* <DEDUP_REMOVED lines=81> */
[----:B------:R-:W-:Y:S01]  /*7170*/  @P0 MOV R198, R159 ;  /* 0x0000009f00c60202 */ /* 0x000fe20000000f00 */
[----:B------:R-:W-:Y:S01]  /*7180*/  @P0 IMAD.MOV.U32 R159, RZ, RZ, R165 ;  /* 0x000000ffff9f0224 */ /* 0x000fe200078e00a5 */
[----:B------:R-:W-:Y:S01]  /*7190*/  @P0 MOV R204, R128 ;  /* 0x0000008000cc0202 */ /* 0x000fe20000000f00 */
[----:B------:R-:W-:Y:S02]  /*71a0*/  @P0 IMAD.MOV.U32 R128, RZ, RZ, R134 ;  /* 0x000000ffff800224 */ /* 0x000fe400078e0086 */
[----:B------:R-:W-:Y:S02]  /*71b0*/  IMAD.MOV.U32 R200, RZ, RZ, R162 ;  /* 0x000000ffffc87224 */ /* 0x000fe400078e00a2 */
[----:B------:R-:W-:Y:S02]  /*71c0*/  IMAD.MOV.U32 R202, RZ, RZ, R191 ;  /* 0x000000ffffca7224 */ /* 0x000fe400078e00bf */
[----:B------:R-:W-:-:S07]  /*71d0*/  IMAD.MOV.U32 R203, RZ, RZ, R192 ;  /* 0x000000ffffcb7224 */ /* 0x000fce00078e00c0 */
.L_x_220:
[----:B------:R-:W-:Y:S05]  /*71e0*/  BSYNC.RECONVERGENT B1 ;  /* 0x0000000000017941 */ /* 0x000fea0003800200 */
.L_x_219:
        /* <DEDUP_REMOVED lines=116> */
.L_x_222:
[----:B------:R-:W-:Y:S05]  /*7930*/  BSYNC.RECONVERGENT B1 ;  /* 0x0000000000017941 */ /* 0x000fea0003800200 */
.L_x_221:
        /* <DEDUP_REMOVED lines=148> */
.L_x_224:
[----:B------:R-:W-:Y:S05]  /*8280*/  BSYNC.RECONVERGENT B1 ;  /* 0x0000000000017941 */ /* 0x000fea0003800200 */
.L_x_223:
        /* <DEDUP_REMOVED lines=184> */
.L_x_226:
[----:B------:R-:W-:Y:S05]  /*8e10*/  BSYNC.RECONVERGENT B1 ;  /* 0x0000000000017941 */ /* 0x000fea0003800200 */
.L_x_225:
        /* <DEDUP_REMOVED lines=243> */
.L_x_228:
[----:B------:R-:W-:Y:S05]  /*9d50*/  BSYNC.RECONVERGENT B1 ;  /* 0x0000000000017941 */ /* 0x000fea0003800200 */
.L_x_227:
        /* <DEDUP_REMOVED lines=289> */
.L_x_230:
[----:B------:R-:W-:Y:S05]  /*af70*/  BSYNC.RECONVERGENT B1 ;  /* 0x0000000000017941 */ /* 0x000fea0003800200 */
.L_x_229:
        /* <DEDUP_REMOVED lines=339> */
.L_x_232:
[----:B------:R-:W-:Y:S05]  /*c4b0*/  BSYNC.RECONVERGENT B1 ;  /* 0x0000000000017941 */ /* 0x000fea0003800200 */
.L_x_231:
        /* <DEDUP_REMOVED lines=393> */
.L_x_234:
[----:B------:R-:W-:Y:S05]  /*dd50*/  BSYNC.RECONVERGENT B1 ;  /* 0x0000000000017941 */ /* 0x000fea0003800200 */
.L_x_233:
        /* <DEDUP_REMOVED lines=451> */
.L_x_236:
[----:B------:R-:W-:Y:S05]  /*f990*/  BSYNC.RECONVERGENT B1 ;  /* 0x0000000000017941 */ /* 0x000fea0003800200 */
.L_x_235:
        /* <DEDUP_REMOVED lines=513> */
.L_x_238:
[----:B------:R-:W-:Y:S05]  /*119b0*/  BSYNC.RECONVERGENT B1 ;  /* 0x0000000000017941 */ /* 0x000fea0003800200 */
.L_x_237:
        /* <DEDUP_REMOVED lines=579> */
.L_x_240:
[----:B------:R-:W-:Y:S05]  /*13df0*/  BSYNC.RECONVERGENT B1 ;  /* 0x0000000000017941 */ /* 0x000fea0003800200 */
.L_x_239:
        /* <DEDUP_REMOVED lines=649> */
.L_x_242:
[----:B------:R-:W-:Y:S05]  /*16690*/  BSYNC.RECONVERGENT B1 ;  /* 0x0000000000017941 */ /* 0x000fea0003800200 */
.L_x_241:
        /* <DEDUP_REMOVED lines=723> */
.L_x_244:
[----:B------:R-:W-:Y:S05]  /*193d0*/  BSYNC.RECONVERGENT B1 ;  /* 0x0000000000017941 */ /* 0x000fea0003800200 */
.L_x_243:
        /* <DEDUP_REMOVED lines=801> */
.L_x_246:
[----:B------:R-:W-:Y:S05]  /*1c5f0*/  BSYNC.RECONVERGENT B1 ;  /* 0x0000000000017941 */ /* 0x000fea0003800200 */
.L_x_245:
        /* <DEDUP_REMOVED lines=883> */
.L_x_248:
[----:B------:R-:W-:Y:S05]  /*1fd30*/  BSYNC.RECONVERGENT B1 ;  /* 0x0000000000017941 */ /* 0x000fea0003800200 */
.L_x_247:
        /* <DEDUP_REMOVED lines=969> */
.L_x_250:
[----:B------:R-:W-:Y:S05]  /*239d0*/  BSYNC.RECONVERGENT B1 ;  /* 0x0000000000017941 */ /* 0x000fea0003800200 */
.L_x_249:
        /* <DEDUP_REMOVED lines=1059> */
.L_x_252:
[----:B------:R-:W-:Y:S05]  /*27c10*/  BSYNC.RECONVERGENT B1 ;  /* 0x0000000000017941 */ /* 0x000fea0003800200 */
.L_x_251:
        /* <DEDUP_REMOVED lines=1153> */
.L_x_254:
[----:B------:R-:W-:Y:S05]  /*2c430*/  BSYNC.RECONVERGENT B1 ;  /* 0x0000000000017941 */ /* 0x000fea0003800200 */
.L_x_253:
        /* <DEDUP_REMOVED lines=1251> */
.L_x_256:
[----:B------:R-:W-:Y:S05]  /*31270*/  BSYNC.RECONVERGENT B1 ;  /* 0x0000000000017941 */ /* 0x000fea0003800200 */
.L_x_255:
        /* <DEDUP_REMOVED lines=1353> */
.L_x_258:
[----:B------:R-:W-:Y:S05]  /*36710*/  BSYNC.RECONVERGENT B1 ;  /* 0x0000000000017941 */ /* 0x000fea0003800200 */
.L_x_257:
        /* <DEDUP_REMOVED lines=1459> */
.L_x_260:
[----:B------:R-:W-:Y:S05]  /*3c250*/  BSYNC.RECONVERGENT B1 ;  /* 0x0000000000017941 */ /* 0x000fea0003800200 */
.L_x_259:
        /* <DEDUP_REMOVED lines=1569> */
.L_x_262:
[----:B------:R-:W-:Y:S05]  /*42470*/  BSYNC.RECONVERGENT B1 ;  /* 0x0000000000017941 */ /* 0x000fea0003800200 */
.L_x_261:
        /* <DEDUP_REMOVED lines=1683> */
.L_x_264:
[----:B------:R-:W-:Y:S05]  /*48db0*/  BSYNC.RECONVERGENT B1 ;  /* 0x0000000000017941 */ /* 0x000fea0003800200 */
.L_x_263:
        /* <DEDUP_REMOVED lines=1801> */
.L_x_266:
[----:B------:R-:W-:Y:S05]  /*4fe50*/  BSYNC.RECONVERGENT B1 ;  /* 0x0000000000017941 */ /* 0x000fea0003800200 */
.L_x_265:
        /* <DEDUP_REMOVED lines=1923> */
.L_x_268:
[----:B------:R-:W-:Y:S05]  /*57690*/  BSYNC.RECONVERGENT B1 ;  /* 0x0000000000017941 */ /* 0x000fea0003800200 */
.L_x_267:
        /* <DEDUP_REMOVED lines=2048> */
.L_x_210:
[----:B------:R-:W-:Y:S05]  /*5f6a0*/  BSYNC.RECONVERGENT B0 ;  /* 0x0000000000007941 */ /* 0x000fea0003800200 */
.L_x_209:
[----:B------:R-:W-:-:S04]  /*5f6b0*/  UIADD3 UR5, UPT, UPT, UR5, 0x1, URZ ;  /* 0x0000000105057890 */ /* 0x000fc8000fffe0ff */
[----:B------:R-:W-:-:S09]  /*5f6c0*/  UISETP.NE.AND UP0, UPT, UR5, UR6, UPT ;  /* 0x000000060500728c */ /* 0x000fd2000bf05270 */
[----:B------:R-:W-:Y:S05]  /*5f6d0*/  BRA.U UP0, `(.L_x_269) ;  /* 0xfffffa3100547547 */ /* 0x000fea000b83ffff */
.L_x_208:
[----:B------:R-:W0:Y:S01]  /*5f6e0*/  LDCU UR5, c[0x0][0x3b8] ;  /* 0x00007700ff0577ac */ /* 0x000e220008000800 */
[----:B------:R-:W-:Y:S02]  /*5f6f0*/  UIADD3 UR4, UPT, UPT, UR4, 0x800, URZ ;  /* 0x0000080004047890 */ /* 0x000fe4000fffe0ff */
[----:B------:R-:W-:Y:S02]  /*5f700*/  UIADD3 UR8, UPT, UPT, UR8, -0x800, URZ ;  /* 0xfffff80008087890 */ /* 0x000fe4000fffe0ff */
[----:B0-----:R-:W-:Y:S01]  /*5f710*/  UISETP.GE.AND UP0, UPT, UR4, UR5, UPT ;  /* 0x000000050400728c */ /* 0x001fe2000bf06270 */
[----:B------:R-:W-:Y:S08]  /*5f720*/  BAR.SYNC.DEFER_BLOCKING 0x0 ;  /* 0x0000000000007b1d */ /* 0x000ff00000010000 */
[----:B------:R-:W-:Y:S05]  /*5f730*/  BRA.U !UP0, `(.L_x_270) ;  /* 0xfffffa2508f87547 */ /* 0x000fea000b83ffff */
.L_x_203:
[----:B------:R-:W2:Y:S01]  /*5f740*/  LDL.LU R126, [R1+0x220] ;  /* 0x00022000017e7983 */ /* 0x000ea20000300800 */
[----:B------:R-:W0:Y:S01]  /*5f750*/  LDC.64 R8, c[0x0][0x3a0] ;  /* 0x0000e800ff087b82 */ /* 0x000e220000000a00 */
        /* <DEDUP_REMOVED lines=118> */
[----:B---3--:R-:W-:Y:S01]  /*5fec0*/  IMAD.WIDE R10, R3, 0x4, R10 ;  /* 0x00000004030a7825 */ /* 0x008fe200078e020a */
        /* <DEDUP_REMOVED lines=9> */
[----:B--2---:R-:W-:-:S03]  /*5ff60*/  SHF.R.S32.HI R17, RZ, 0x1f, R16 ;  /* 0x0000001fff117819 */ /* 0x004fc60000011410 */
        /* <DEDUP_REMOVED lines=68> */
        .weak           $__internal_2_$__cuda_sm20_div_u16
        .type           $__internal_2_$__cuda_sm20_div_u16,@function
        .size           $__internal_2_$__cuda_sm20_div_u16,(.L_x_833 - $__internal_2_$__cuda_sm20_div_u16)
$__internal_2_$__cuda_sm20_div_u16:
        /* <DEDUP_REMOVED lines=11> */
[----:B------:R-:W-:-:S03]  /*60460*/  IMAD.MOV.U32 R126, RZ, RZ, R192 ;  /* 0x000000ffff7e7224 */ /* 0x000fc600078e00c0 */
[----:B------:R-:W-:-:S04]  /*60470*/  VIADD R191, R191, 0x2 ;  /* 0x00000002bfbf7836 */ /* 0x000fc80000000000 */
[----:B------:R-:W-:Y:S01]  /*60480*/  FMUL.RZ R191, R127, R191 ;  /* 0x000000bf7fbf7220 */ /* 0x000fe2000040c000 */
[----:B------:R-:W-:-:S05]  /*60490*/  HFMA2 R127, -RZ, RZ, 0, 0 ;  /* 0x00000000ff7f7431 */ /* 0x000fca00000001ff */
[----:B------:R-:W0:Y:S02]  /*604a0*/  F2I.U32.TRUNC.NTZ R191, R191 ;  /* 0x000000bf00bf7305 */ /* 0x000e24000020f000 */
[----:B0-----:R-:W-:Y:S02]  /*604b0*/  LOP3.LUT R191, R191, 0xffff, RZ, 0xc0, !PT ;  /* 0x0000ffffbfbf7812 */ /* 0x001fe400078ec0ff */
[----:B------:R-:W-:Y:S01]  /*604c0*/  @!P0 MOV R191, 0xffffffff ;  /* 0xffffffff00bf8802 */ /* 0x000fe20000000f00 */
[----:B------:R-:W-:Y:S06]  /*604d0*/  RET.REL.NODEC R126 `(_Z10knn_kernelILi32ELi256EEvPKfS1_S1_S1_PlPfiii) ;  /* 0xfffff9f87ec87950 */ /* 0x000fec0003c3ffff */
.L_x_271:
        /* <DEDUP_REMOVED lines=10> */
.L_x_833:


//--------------------- .text._Z10knn_kernelILi32ELi128EEvPKfS1_S1_S1_PlPfiii --------------------------
	.section	.text._Z10knn_kernelILi32ELi128EEvPKfS1_S1_S1_PlPfiii,"ax",@progbits
	.align	128
        .global         _Z10knn_kernelILi32ELi128EEvPKfS1_S1_S1_PlPfiii
        .type           _Z10knn_kernelILi32ELi128EEvPKfS1_S1_S1_PlPfiii,@function
        .size           _Z10knn_kernelILi32ELi128EEvPKfS1_S1_S1_PlPfiii,(.L_x_834 - _Z10knn_kernelILi32ELi128EEvPKfS1_S1_S1_PlPfiii)
        .other          _Z10knn_kernelILi32ELi128EEvPKfS1_S1_S1_PlPfiii,@"STO_CUDA_ENTRY STV_DEFAULT"
_Z10knn_kernelILi32ELi128EEvPKfS1_S1_S1_PlPfiii:
.text._Z10knn_kernelILi32ELi128EEvPKfS1_S1_S1_PlPfiii:
        /* <DEDUP_REMOVED lines=89> */
[----:B------:R-:W3:Y:S01]  /*0590*/  LDG.E.CONSTANT R6, desc[UR10][R2.64+0x4] ;  /* 0x0000040a02067981 */ /* 0x000ee2000c1e9900 */
[----:B0-----:R-:W-:-:S03]  /*05a0*/  IMAD.WIDE R122, R5, 0x4, R122 ;  /* 0x00000004057a7825 */ /* 0x001fc600078e027a */
        /* <DEDUP_REMOVED lines=69> */
[----:B--2---:R1:W-:Y:S04]  /*0a00*/  STL [R1+0x18], R7 ;  /* 0x0000180701007387 */ /* 0x0043e80000100800 */
[----:B---3--:R2:W-:Y:S04]  /*0a10*/  STL [R1+0x14], R6 ;  /* 0x0000140601007387 */ /* 0x0085e80000100800 */
[----:B------:R0:W5:Y:S04]  /*0a20*/  LDG.E.CONSTANT R60, desc[UR10][R122.64+0x10c] ;  /* 0x00010c0a7a3c7981 */ /* 0x000168000c1e9900 */
[----:B------:R0:W5:Y:S04]  /*0a30*/  LDG.E.CONSTANT R59, desc[UR10][R122.64+0x110] ;  /* 0x0001100a7a3b7981 */ /* 0x000168000c1e9900 */
[----:B------:R0:W5:Y:S04]  /*0a40*/  LDG.E.CONSTANT R58, desc[UR10][R122.64+0x114] ;  /* 0x0001140a7a3a7981 */ /* 0x000168000c1e9900 */
[----:B------:R0:W5:Y:S04]  /*0a50*/  LDG.E.CONSTANT R57, desc[UR10][R122.64+0x118] ;  /* 0x0001180a7a397981 */ /* 0x000168000c1e9900 */
[----:B----4-:R3:W-:Y:S04]  /*0a60*/  STL [R1+0x10], R5 ;  /* 0x0000100501007387 */ /* 0x0107e80000100800 */
[----:B------:R4:W-:Y:S04]  /*0a70*/  STL [R1+0xc], R4 ;  /* 0x00000c0401007387 */ /* 0x0009e80000100800 */
[----:B------:R0:W5:Y:S04]  /*0a80*/  LDG.E.CONSTANT R56, desc[UR10][R122.64+0x11c] ;  /* 0x00011c0a7a387981 */ /* 0x000168000c1e9900 */
[----:B------:R0:W-:Y:S04]  /*0a90*/  STL [R1+0x8], R3 ;  /* 0x0000080301007387 */ /* 0x0001e80000100800 */
[----:B------:R0:W-:Y:S04]  /*0aa0*/  STL [R1+0x4], R2 ;  /* 0x0000040201007387 */ /* 0x0001e80000100800 */
[----:B------:R0:W-:Y:S04]  /*0ab0*/  STL [R1], R0 ;  /* 0x0000000001007387 */ /* 0x0001e80000100800 */
        /* <DEDUP_REMOVED lines=48> */
[----:B-1----:R1:W5:Y:S04]  /*0dc0*/  LDG.E.CONSTANT R7, desc[UR10][R122.64+0x1e0] ;  /* 0x0001e00a7a077981 */ /* 0x002368000c1e9900 */
[----:B--2---:R1:W5:Y:S04]  /*0dd0*/  LDG.E.CONSTANT R6, desc[UR10][R122.64+0x1e4] ;  /* 0x0001e40a7a067981 */ /* 0x004368000c1e9900 */
[----:B---3--:R1:W5:Y:S04]  /*0de0*/  LDG.E.CONSTANT R5, desc[UR10][R122.64+0x1e8] ;  /* 0x0001e80a7a057981 */ /* 0x008368000c1e9900 */
[----:B----4-:R1:W5:Y:S04]  /*0df0*/  LDG.E.CONSTANT R4, desc[UR10][R122.64+0x1ec] ;  /* 0x0001ec0a7a047981 */ /* 0x010368000c1e9900 */
[----:B0-----:R1:W5:Y:S04]  /*0e00*/  LDG.E.CONSTANT R3, desc[UR10][R122.64+0x1f0] ;  /* 0x0001f00a7a037981 */ /* 0x001368000c1e9900 */
[----:B------:R1:W5:Y:S04]  /*0e10*/  LDG.E.CONSTANT R2, desc[UR10][R122.64+0x1f4] ;  /* 0x0001f40a7a027981 */ /* 0x000368000c1e9900 */
[----:B------:R1:W5:Y:S01]  /*0e20*/  LDG.E.CONSTANT R0, desc[UR10][R122.64+0x1f8] ;  /* 0x0001f80a7a007981 */ /* 0x000362000c1e9900 */
[----:B------:R-:W0:Y:S02]  /*0e30*/  LDCU UR4, c[0x0][0x360] ;  /* 0x00006c00ff0477ac */ /* 0x000e240008000800 */
[----:B0-----:R-:W-:-:S05]  /*0e40*/  IADD3 R124, PT, PT, R125, UR4, RZ ;  /* 0x000000047d7c7c10 */ /* 0x001fca000fffe0ff */
[----:B------:R-:W-:-:S05]  /*0e50*/  IMAD.MOV R124, RZ, RZ, -R124 ;  /* 0x000000ffff7c7224 */ /* 0x000fca00078e0a7c */
[----:B------:R-:W-:-:S05]  /*0e60*/  PRMT R124, R124, 0x7710, RZ ;  /* 0x000077107c7c7816 */ /* 0x000fca00000000ff */
[----:B------:R-:W-:Y:S01]  /*0e70*/  VIADD R124, R124, 0x17ff ;  /* 0x000017ff7c7c7836 */ /* 0x000fe20000000000 */
[----:B------:R-:W0:Y:S04]  /*0e80*/  LDCU UR8, c[0x0][0x3b8] ;  /* 0x00007700ff0877ac */ /* 0x000e280008000800 */
[----:B------:R-:W-:Y:S01]  /*0e90*/  LOP3.LUT R124, R124, 0xffff, RZ, 0xc0, !PT ;  /* 0x0000ffff7c7c7812 */ /* 0x000fe200078ec0ff */
[----:B------:R-:W-:Y:S01]  /*0ea0*/  ULOP3.LUT UR4, UR4, 0xffff, URZ, 0xc0, !UPT ;  /* 0x0000ffff04047892 */ /* 0x000fe2000f8ec0ff */
[----:B-1----:R-:W-:-:S11]  /*0eb0*/  MOV R127, 0xed0 ;  /* 0x00000ed0007f7802 */ /* 0x002fd60000000f00 */
[----:B0----5:R-:W-:Y:S05]  /*0ec0*/  CALL.REL.NOINC `($__internal_3_$__cuda_sm20_div_u16) ;  /* 0x000005c400387944 */ /* 0x021fea0003c00000 */
[----:B------:R-:W-:Y:S01]  /*0ed0*/  LOP3.LUT R122, R126, 0x3, RZ, 0xc0, !PT ;  /* 0x000000037e7a7812 */ /* 0x000fe200078ec0ff */
[----:B------:R-:W-:Y:S01]  /*0ee0*/  IMAD.MOV.U32 R197, RZ, RZ, 0x7f7fffff ;  /* 0x7f7fffffffc57424 */ /* 0x000fe200078e00ff */
[----:B------:R-:W-:Y:S01]  /*0ef0*/  MOV R198, 0xffffffff ;  /* 0xffffffff00c67802 */ /* 0x000fe20000000f00 */
[----:B------:R-:W-:Y:S02]  /*0f00*/  UMOV UR4, URZ ;  /* 0x000000ff00047c82 */ /* 0x000fe40008000000 */
[----:B------:R0:W-:Y:S04]  /*0f10*/  STL [R1+0x1c], R122 ;  /* 0x00001c7a01007387 */ /* 0x0001e80000100800 */
.L_x_339:
        /* <DEDUP_REMOVED lines=9> */
[----:B0-----:R-:W-:-:S04]  /*0fb0*/  IMAD.U32 R122, RZ, RZ, UR4 ;  /* 0x00000004ff7a7e24 */ /* 0x001fc8000f8e00ff */
[----:B------:R-:W-:-:S05]  /*0fc0*/  IMAD R129, R122, 0x3, R201 ;  /* 0x000000037a817824 */ /* 0x000fca00078e02c9 */
[----:B------:R-:W-:-:S13]  /*0fd0*/  ISETP.GE.U32.AND P0, PT, R129, R199, PT ;  /* 0x000000c78100720c */ /* 0x000fda0003f06070 */
[----:B------:R-:W0:Y:S01]  /*0fe0*/  @!P0 S2R R124, SR_CTAID.Y ;  /* 0x00000000007c8919 */ /* 0x000e220000002600 */
[----:B------:R-:W1:Y:S01]  /*0ff0*/  @!P0 LDC.64 R122, c[0x0][0x388] ;  /* 0x0000e200ff7a8b82 */ /* 0x000e620000000a00 */
[----:B0-----:R-:W-:-:S04]  /*1000*/  @!P0 IMAD R124, R124, UR7, RZ ;  /* 0x000000077c7c8c24 */ /* 0x001fc8000f8e02ff */
[----:B------:R-:W-:Y:S02]  /*1010*/  @!P0 IMAD R125, R124, 0x3, R129 ;  /* 0x000000037c7d8824 */ /* 0x000fe400078e0281 */
[----:B------:R-:W-:Y:S02]  /*1020*/  IMAD.MOV.U32 R124, RZ, RZ, RZ ;  /* 0x000000ffff7c7224 */ /* 0x000fe400078e00ff */
        /* <DEDUP_REMOVED lines=8> */
[----:B0-----:R-:W-:Y:S01]  /*10b0*/  IADD3 R200, PT, PT, R201, UR5, RZ ;  /* 0x00000005c9c87c10 */ /* 0x001fe2000fffe0ff */
[----:B--2---:R1:W-:Y:S01]  /*10c0*/  STS [R125], R124 ;  /* 0x0000007c7d007388 */ /* 0x0043e20000000800 */
[----:B------:R-:W-:Y:S05]  /*10d0*/  @!P0 BRA `(.L_x_274) ;  /* 0x0000000000908947 */ /* 0x000fea0003800000 */
[----:B------:R-:W0:Y:S02]  /*10e0*/  LDCU UR5, c[0x0][0x360] ;  /* 0x00006c00ff0577ac */ /* 0x000e240008000800 */
[----:B0-----:R-:W-:-:S05]  /*10f0*/  VIADD R122, R129, UR5 ;  /* 0x00000005817a7c36 */ /* 0x001fca0008000000 */
[----:B------:R-:W-:-:S13]  /*1100*/  ISETP.GE.U32.AND P0, PT, R122, R199, PT ;  /* 0x000000c77a00720c */ /* 0x000fda0003f06070 */
[----:B------:R-:W0:Y:S01]  /*1110*/  @!P0 S2R R126, SR_CTAID.Y ;  /* 0x00000000007e8919 */ /* 0x000e220000002600 */
[----:B-1----:R-:W1:Y:S08]  /*1120*/  @!P0 LDC R124, c[0x0][0x360] ;  /* 0x0000d800ff7c8b82 */ /* 0x002e700000000800 */
[----:B------:R-:W2:Y:S01]  /*1130*/  @!P0 LDC.64 R122, c[0x0][0x388] ;  /* 0x0000e200ff7a8b82 */ /* 0x000ea20000000a00 */
[----:B-1----:R-:W-:-:S02]  /*1140*/  @!P0 IMAD.IADD R124, R129, 0x1, R124 ;  /* 0x00000001817c8824 */ /* 0x002fc400078e027c */
[----:B0-----:R-:W-:-:S04]  /*1150*/  @!P0 IMAD R127, R126, UR7, RZ ;  /* 0x000000077e7f8c24 */ /* 0x001fc8000f8e02ff */
[----:B------:R-:W-:Y:S02]  /*1160*/  @!P0 IMAD R127, R127, 0x3, R124 ;  /* 0x000000037f7f8824 */ /* 0x000fe400078e027c */
[----:B------:R-:W-:Y:S02]  /*1170*/  HFMA2 R124, -RZ, RZ, 0, 0 ;  /* 0x00000000ff7c7431 */ /* 0x000fe400000001ff */
[----:B--2---:R-:W-:-:S05]  /*1180*/  @!P0 IMAD.WIDE R122, R127, 0x4, R122 ;  /* 0x000000047f7a8825 */ /* 0x004fca00078e027a */
[----:B------:R-:W2:Y:S01]  /*1190*/  @!P0 LDG.E.CONSTANT R124, desc[UR10][R122.64] ;  /* 0x0000000a7a7c8981 */ /* 0x000ea2000c1e9900 */
[----:B------:R-:W0:Y:S01]  /*11a0*/  LDC R200, c[0x0][0x360] ;  /* 0x0000d800ffc87b82 */ /* 0x000e220000000800 */
[----:B------:R-:W-:Y:S01]  /*11b0*/  ISETP.NE.AND P0, PT, R128, RZ, PT ;  /* 0x000000ff8000720c */ /* 0x000fe20003f05270 */
[C---:B0-----:R-:W-:Y:S01]  /*11c0*/  IMAD R127, R200.reuse, 0x4, R125 ;  /* 0x00000004c87f7824 */ /* 0x041fe200078e027d */
[----:B------:R-:W-:-:S04]  /*11d0*/  IADD3 R200, PT, PT, R200, R201, R200 ;  /* 0x000000c9c8c87210 */ /* 0x000fc80007ffe0c8 */
[----:B--2---:R2:W-:Y:S07]  /*11e0*/  STS [R127], R124 ;  /* 0x0000007c7f007388 */ /* 0x0045ee0000000800 */
[----:B------:R-:W-:Y:S05]  /*11f0*/  @!P0 BRA `(.L_x_274) ;  /* 0x0000000000488947 */ /* 0x000fea0003800000 */
[----:B------:R-:W0:Y:S02]  /*1200*/  LDC R122, c[0x0][0x360] ;  /* 0x0000d800ff7a7b82 */ /* 0x000e240000000800 */
[----:B0-----:R-:W-:-:S04]  /*1210*/  IADD3 R122, PT, PT, R122, R129, R122 ;  /* 0x000000817a7a7210 */ /* 0x001fc80007ffe07a */
[----:B------:R-:W-:-:S13]  /*1220*/  ISETP.GE.U32.AND P0, PT, R122, R199, PT ;  /* 0x000000c77a00720c */ /* 0x000fda0003f06070 */
[----:B------:R-:W0:Y:S01]  /*1230*/  @!P0 S2R R126, SR_CTAID.Y ;  /* 0x00000000007e8919 */ /* 0x000e220000002600 */
[----:B--2---:R-:W1:Y:S08]  /*1240*/  @!P0 LDC R124, c[0x0][0x360] ;  /* 0x0000d800ff7c8b82 */ /* 0x004e700000000800 */
[----:B------:R-:W2:Y:S01]  /*1250*/  @!P0 LDC.64 R122, c[0x0][0x388] ;  /* 0x0000e200ff7a8b82 */ /* 0x000ea20000000a00 */
[----:B-1----:R-:W-:Y:S01]  /*1260*/  @!P0 IADD3 R124, PT, PT, R124, R129, R124 ;  /* 0x000000817c7c8210 */ /* 0x002fe20007ffe07c */
[----:B0-----:R-:W-:-:S04]  /*1270*/  @!P0 IMAD R127, R126, UR7, RZ ;  /* 0x000000077e7f8c24 */ /* 0x001fc8000f8e02ff */
[----:B------:R-:W-:Y:S02]  /*1280*/  @!P0 IMAD R127, R127, 0x3, R124 ;  /* 0x000000037f7f8824 */ /* 0x000fe400078e027c */
[----:B------:R-:W-:Y:S02]  /*1290*/  IMAD.MOV.U32 R124, RZ, RZ, RZ ;  /* 0x000000ffff7c7224 */ /* 0x000fe400078e00ff */
[----:B--2---:R-:W-:-:S05]  /*12a0*/  @!P0 IMAD.WIDE R122, R127, 0x4, R122 ;  /* 0x000000047f7a8825 */ /* 0x004fca00078e027a */
[----:B------:R-:W2:Y:S01]  /*12b0*/  @!P0 LDG.E.CONSTANT R124, desc[UR10][R122.64] ;  /* 0x0000000a7a7c8981 */ /* 0x000ea2000c1e9900 */
[----:B------:R-:W0:Y:S02]  /*12c0*/  LDC R126, c[0x0][0x360] ;  /* 0x0000d800ff7e7b82 */ /* 0x000e240000000800 */
[C---:B0-----:R-:W-:Y:S02]  /*12d0*/  LEA R125, R126.reuse, R125, 0x2 ;  /* 0x0000007d7e7d7211 */ /* 0x041fe400078e10ff */
[----:B------:R-:W-:-:S03]  /*12e0*/  IADD3 R200, PT, PT, R126, R201, R126 ;  /* 0x000000c97ec87210 */ /* 0x000fc60007ffe07e */
[----:B------:R-:W-:Y:S02]  /*12f0*/  IMAD R125, R126, 0x4, R125 ;  /* 0x000000047e7d7824 */ /* 0x000fe400078e027d */
[----:B------:R-:W-:-:S03]  /*1300*/  IMAD.IADD R200, R200, 0x1, R126 ;  /* 0x00000001c8c87824 */ /* 0x000fc600078e027e */
[----:B--2---:R3:W-:Y:S04]  /*1310*/  STS [R125], R124 ;  /* 0x0000007c7d007388 */ /* 0x0047e80000000800 */
.L_x_274:
[----:B------:R-:W-:Y:S05]  /*1320*/  BSYNC.RECONVERGENT B0 ;  /* 0x0000000000007941 */ /* 0x000fea0003800200 */
.L_x_273:
[----:B0-----:R-:W0:Y:S01]  /*1330*/  S2R R122, SR_CTAID.Y ;  /* 0x00000000007a7919 */ /* 0x001e220000002600 */
[----:B------:R-:W4:Y:S01]  /*1340*/  S2UR UR6, SR_CgaCtaId ;  /* 0x00000000000679c3 */ /* 0x000f220000008800 */
[----:B------:R-:W5:Y:S01]  /*1350*/  LDCU UR9, c[0x0][0x3b8] ;  /* 0x00007700ff0977ac */ /* 0x000f620008000800 */
[----:B-1-3--:R-:W-:Y:S01]  /*1360*/  MOV R125, UR4 ;  /* 0x00000004007d7c02 */ /* 0x00afe20008000f00 */
[----:B------:R-:W-:Y:S01]  /*1370*/  IMAD.U32 R209, RZ, RZ, UR4 ;  /* 0x00000004ffd17e24 */ /* 0x000fe2000f8e00ff */
[----:B------:R-:W-:Y:S01]  /*1380*/  BSSY.RECONVERGENT B0, `(.L_x_275) ;  /* 0x000003e000007945 */ /* 0x000fe20003800200 */
[----:B------:R-:W-:Y:S02]  /*1390*/  UMOV UR5, 0x400 ;  /* 0x0000040000057882 */ /* 0x000fe40000000000 */
[----:B------:R-:W-:Y:S01]  /*13a0*/  IMAD R202, R125, 0x3, R200 ;  /* 0x000000037dca7824 */ /* 0x000fe200078e02c8 */
[----:B--2---:R-:W1:Y:S01]  /*13b0*/  LDC R127, c[0x0][0x360] ;  /* 0x0000d800ff7f7b82 */ /* 0x004e620000000800 */
[----:B----4-:R-:W-:-:S02]  /*13c0*/  ULEA UR5, UR6, UR5, 0x18 ;  /* 0x0000000506057291 */ /* 0x010fc4000f8ec0ff */
[----:B-----5:R-:W-:-:S04]  /*13d0*/  UIMAD UR6, UR9, 0x3, URZ ;  /* 0x00000003090678a4 */ /* 0x020fc8000f8e02ff */
[----:B------:R-:W-:Y:S01]  /*13e0*/  LEA R201, R200, UR5, 0x2 ;  /* 0x00000005c8c97c11 */ /* 0x000fe2000f8e10ff */
[----:B0-----:R-:W-:Y:S01]  /*13f0*/  IMAD R122, R122, UR7, RZ ;  /* 0x000000077a7a7c24 */ /* 0x001fe2000f8e02ff */
[C---:B-1----:R-:W-:Y:S01]  /*1400*/  LEA R206, R127.reuse, R202, 0x1 ;  /* 0x000000ca7fce7211 */ /* 0x042fe200078e08ff */
[C---:B------:R-:W-:Y:S02]  /*1410*/  VIADD R125, R127.reuse, UR4 ;  /* 0x000000047f7d7c36 */ /* 0x040fe40008000000 */
[C---:B------:R-:W-:Y:S02]  /*1420*/  IMAD R123, R122.reuse, 0x3, RZ ;  /* 0x000000037a7b7824 */ /* 0x040fe400078e02ff */
[--C-:B------:R-:W-:Y:S02]  /*1430*/  IMAD R122, R122, 0x3, R127.reuse ;  /* 0x000000037a7a7824 */ /* 0x100fe400078e027f */
[----:B------:R-:W-:Y:S01]  /*1440*/  IMAD.IADD R204, R202, 0x1, R127 ;  /* 0x00000001cacc7824 */ /* 0x000fe200078e027f */
[----:B------:R-:W-:Y:S01]  /*1450*/  IADD3 R124, PT, PT, R200, R123, RZ ;  /* 0x0000007bc87c7210 */ /* 0x000fe20007ffe0ff */
[----:B------:R-:W-:-:S02]  /*1460*/  IMAD R123, R127, 0x2, R123 ;  /* 0x000000027f7b7824 */ /* 0x000fc400078e027b */
[----:B------:R-:W-:Y:S02]  /*1470*/  IMAD R208, R125, 0x3, R200 ;  /* 0x000000037dd07824 */ /* 0x000fe400078e02c8 */
[--C-:B------:R-:W-:Y:S02]  /*1480*/  IMAD R209, R209, 0x3, R124.reuse ;  /* 0x00000003d1d17824 */ /* 0x100fe400078e027c */
[----:B------:R-:W-:Y:S02]  /*1490*/  IMAD R207, R125, 0x3, R124 ;  /* 0x000000037dcf7824 */ /* 0x000fe400078e027c */
[C---:B------:R-:W-:Y:S02]  /*14a0*/  IMAD.IADD R203, R202.reuse, 0x1, R122 ;  /* 0x00000001cacb7824 */ /* 0x040fe400078e027a */
[----:B------:R-:W-:-:S07]  /*14b0*/  IMAD.IADD R205, R202, 0x1, R123 ;  /* 0x00000001cacd7824 */ /* 0x000fce00078e027b */
.L_x_276:
[----:B------:R-:W-:Y:S02]  /*14c0*/  ISETP.GE.U32.AND P0, PT, R202, R199, PT ;  /* 0x000000c7ca00720c */ /* 0x000fe40003f06070 */
[----:B-1----:R-:W-:Y:S02]  /*14d0*/  CS2R R210, SRZ ;  /* 0x0000000000d27805 */ /* 0x002fe4000001ff00 */
[----:B------:R-:W-:Y:S01]  /*14e0*/  MOV R199, UR6 ;  /* 0x0000000600c77c02 */ /* 0x000fe20008000f00 */
[----:B------:R-:W-:Y:S02]  /*14f0*/  IMAD.MOV.U32 R213, RZ, RZ, RZ ;  /* 0x000000ffffd57224 */ /* 0x000fe400078e00ff */
[----:B------:R-:W-:Y:S01]  /*1500*/  IMAD.MOV.U32 R215, RZ, RZ, RZ ;  /* 0x000000ffffd77224 */ /* 0x000fe200078e00ff */
[-C--:B------:R-:W-:Y:S02]  /*1510*/  ISETP.GE.U32.AND P1, PT, R204, R199.reuse, PT ;  /* 0x000000c7cc00720c */ /* 0x080fe40003f26070 */
[----:B------:R-:W-:-:S02]  /*1520*/  ISETP.GE.U32.AND P2, PT, R206, R199, PT ;  /* 0x000000c7ce00720c */ /* 0x000fc40003f46070 */
[----:B------:R-:W-:Y:S01]  /*1530*/  ISETP.GE.U32.AND P3, PT, R208, R199, PT ;  /* 0x000000c7d000720c */ /* 0x000fe20003f66070 */
[----:B------:R-:W0:Y:S08]  /*1540*/  @!P0 LDC.64 R126, c[0x0][0x388] ;  /* 0x0000e200ff7e8b82 */ /* 0x000e300000000a00 */
[----:B------:R-:W1:Y:S08]  /*1550*/  @!P1 LDC.64 R128, c[0x0][0x388] ;  /* 0x0000e200ff809b82 */ /* 0x000e700000000a00 */
[----:B------:R-:W2:Y:S08]  /*1560*/  @!P2 LDC.64 R122, c[0x0][0x388] ;  /* 0x0000e200ff7aab82 */ /* 0x000eb00000000a00 */
[----:B------:R-:W3:Y:S01]  /*1570*/  @!P3 LDC.64 R124, c[0x0][0x388] ;  /* 0x0000e200ff7cbb82 */ /* 0x000ee20000000a00 */
[----:B0-----:R-:W-:-:S05]  /*1580*/  @!P0 IMAD.WIDE R126, R209, 0x4, R126 ;  /* 0x00000004d17e8825 */ /* 0x001fca00078e027e */
[----:B------:R-:W4:Y:S01]  /*1590*/  @!P0 LDG.E.CONSTANT R210, desc[UR10][R126.64] ;  /* 0x0000000a7ed28981 */ /* 0x000f22000c1e9900 */
[----:B-1----:R-:W-:-:S05]  /*15a0*/  @!P1 IMAD.WIDE R128, R203, 0x4, R128 ;  /* 0x00000004cb809825 */ /* 0x002fca00078e0280 */
[----:B------:R-:W5:Y:S01]  /*15b0*/  @!P1 LDG.E.CONSTANT R211, desc[UR10][R128.64] ;  /* 0x0000000a80d39981 */ /* 0x000f62000c1e9900 */
[----:B--2---:R-:W-:-:S05]  /*15c0*/  @!P2 IMAD.WIDE R122, R205, 0x4, R122 ;  /* 0x00000004cd7aa825 */ /* 0x004fca00078e027a */
[----:B------:R-:W2:Y:S01]  /*15d0*/  @!P2 LDG.E.CONSTANT R213, desc[UR10][R122.64] ;  /* 0x0000000a7ad5a981 */ /* 0x000ea2000c1e9900 */
[----:B---3--:R-:W-:-:S05]  /*15e0*/  @!P3 IMAD.WIDE R124, R207, 0x4, R124 ;  /* 0x00000004cf7cb825 */ /* 0x008fca00078e027c */
[----:B------:R-:W3:Y:S01]  /*15f0*/  @!P3 LDG.E.CONSTANT R215, desc[UR10][R124.64] ;  /* 0x0000000a7cd7b981 */ /* 0x000ee2000c1e9900 */
[----:B------:R-:W0:Y:S08]  /*1600*/  LDC R212, c[0x0][0x360] ;  /* 0x0000d800ffd47b82 */ /* 0x000e300000000800 */
[----:B------:R-:W1:Y:S08]  /*1610*/  LDC R214, c[0x0][0x360] ;  /* 0x0000d800ffd67b82 */ /* 0x000e700000000800 */
[----:B------:R-:W1:Y:S01]  /*1620*/  LDC R218, c[0x0][0x360] ;  /* 0x0000d800ffda7b82 */ /* 0x000e620000000800 */
[----:B0-----:R-:W-:Y:S01]  /*1630*/  LEA R212, R212, R201, 0x2 ;  /* 0x000000c9d4d47211 */ /* 0x001fe200078e10ff */
[----:B-1----:R-:W-:-:S02]  /*1640*/  IMAD R214, R214, 0x8, R201 ;  /* 0x00000008d6d67824 */ /* 0x002fc400078e02c9 */
[C---:B------:R-:W-:Y:S02]  /*1650*/  IMAD R216, R218.reuse, 0xc, R201 ;  /* 0x0000000cdad87824 */ /* 0x040fe400078e02c9 */
        /* <DEDUP_REMOVED lines=9> */
[C---:B------:R-:W-:Y:S01]  /*16f0*/  IMAD R207, R218.reuse, 0x4, R207 ;  /* 0x00000004dacf7824 */ /* 0x040fe200078e02cf */
[----:B----4-:R0:W-:Y:S04]  /*1700*/  STS [R201], R210 ;  /* 0x000000d2c9007388 */ /* 0x0101e80000000800 */
[----:B-----5:R1:W-:Y:S04]  /*1710*/  STS [R212], R211 ;  /* 0x000000d3d4007388 */ /* 0x0203e80000000800 */
[----:B--2---:R1:W-:Y:S04]  /*1720*/  STS [R214], R213 ;  /* 0x000000d5d6007388 */ /* 0x0043e80000000800 */
[----:B---3--:R1:W-:Y:S01]  /*1730*/  STS [R216], R215 ;  /* 0x000000d7d8007388 */ /* 0x0083e20000000800 */
[----:B0-----:R-:W-:Y:S01]  /*1740*/  IMAD R201, R218, 0x10, R201 ;  /* 0x00000010dac97824 */ /* 0x001fe200078e02c9 */
[----:B------:R-:W-:Y:S06]  /*1750*/  @!P0 BRA `(.L_x_276) ;  /* 0xfffffffc00588947 */ /* 0x000fec000383ffff */
[----:B------:R-:W-:Y:S05]  /*1760*/  BSYNC.RECONVERGENT B0 ;  /* 0x0000000000007941 */ /* 0x000fea0003800200 */
.L_x_275:
[----:B------:R-:W-:Y:S01]  /*1770*/  BAR.SYNC.DEFER_BLOCKING 0x0 ;  /* 0x0000000000007b1d */ /* 0x000fe20000010000 */
[----:B------:R-:W-:-:S09]  /*1780*/  UISETP.GE.AND UP0, UPT, UR4, UR9, UPT ;  /* 0x000000090400728c */ /* 0x000fd2000bf06270 */
[----:B------:R-:W-:Y:S05]  /*1790*/  BRA.U UP0, `(.L_x_277) ;  /* 0x000005ad00d07547 */ /* 0x000fea000b800000 */
[----:B------:R-:W0:Y:S01]  /*17a0*/  S2UR UR6, SR_CgaCtaId ;  /* 0x00000000000679c3 */ /* 0x000e220000008800 */
[----:B------:R-:W-:Y:S01]  /*17b0*/  UMOV UR5, 0x400 ;  /* 0x0000040000057882 */ /* 0x000fe20000000000 */
[----:B------:R-:W2:Y:S01]  /*17c0*/  LDCU UR9, c[0x3][URZ] ;  /* 0x00c00000ff0977ac */ /* 0x000ea20008000800 */
[----:B0-----:R-:W-:-:S03]  /*17d0*/  ULEA UR6, UR6, UR5, 0x18 ;  /* 0x0000000506067291 */ /* 0x001fc6000f8ec0ff */
[----:B--2---:R-:W-:-:S09]  /*17e0*/  UMOV UR5, URZ ;  /* 0x000000ff00057c82 */ /* 0x004fd20008000000 */
.L_x_338:
[----:B------:R-:W2:Y:S04]  /*17f0*/  LDL R127, [R1+0x14] ;  /* 0x00001400017f7983 */ /* 0x000ea80000100800 */
[----:B------:R-:W3:Y:S04]  /*1800*/  LDL R126, [R1+0x18] ;  /* 0x00001800017e7983 */ /* 0x000ee80000100800 */
[----:B------:R-:W4:Y:S01]  /*1810*/  LDL R125, [R1+0x10] ;  /* 0x00001000017d7983 */ /* 0x000f220000100800 */
[----:B------:R-:W-:Y:S01]  /*1820*/  UIMAD UR7, UR5, 0xc, UR6 ;  /* 0x0000000c050778a4 */ /* 0x000fe2000f8e0206 */
[----:B------:R-:W-:Y:S08]  /*1830*/  BSSY.RECONVERGENT B0, `(.L_x_278) ;  /* 0x0005ae3000007945 */ /* 0x000ff00003800200 */
[----:B------:R-:W2:Y:S04]  /*1840*/  LDS R123, [UR7+0x4] ;  /* 0x00000407ff7b7984 */ /* 0x000ea80008000800 */
        /* <DEDUP_REMOVED lines=16> */
[----:B------:R-:W5:Y:S01]  /*1950*/  LDL R233, [R1] ;  /* 0x0000000001e97983 */ /* 0x000f620000100800 */
[----:B------:R-:W-:Y:S01]  /*1960*/  VIADD R124, R124, UR4 ;  /* 0x000000047c7c7c36 */ /* 0x000fe20008000000 */
[----:B------:R-:W1:Y:S03]  /*1970*/  LDC.64 R122, c[0x0][0x398] ;  /* 0x0000e600ff7a7b82 */ /* 0x000e660000000a00 */
[----:B0-----:R-:W-:-:S04]  /*1980*/  IMAD R125, R125, UR7, R124 ;  /* 0x000000077d7d7c24 */ /* 0x001fc8000f8e027c */
[----:B------:R-:W-:-:S04]  /*1990*/  IMAD.SHL.U32 R125, R125, 0x80, RZ ;  /* 0x000000807d7d7824 */ /* 0x000fc800078e00ff */
[----:B-1----:R-:W-:-:S05]  /*19a0*/  IMAD.WIDE.U32 R122, R125, 0x4, R122 ;  /* 0x000000047d7a7825 */ /* 0x002fca00078e007a */
[----:B------:R-:W2:Y:S04]  /*19b0*/  LDG.E.CONSTANT R125, desc[UR10][R122.64] ;  /* 0x0000000a7a7d7981 */ /* 0x000ea8000c1e9900 */
[----:B------:R-:W3:Y:S04]  /*19c0*/  LDG.E.CONSTANT R225, desc[UR10][R122.64+0x4] ;  /* 0x0000040a7ae17981 */ /* 0x000ee8000c1e9900 */
[----:B------:R-:W4:Y:S04]  /*19d0*/  LDG.E.CONSTANT R227, desc[UR10][R122.64+0x8] ;  /* 0x0000080a7ae37981 */ /* 0x000f28000c1e9900 */
        /* <DEDUP_REMOVED lines=38> */
[----:B------:R-:W5:Y:S01]  /*1c40*/  LDG.E.CONSTANT R239, desc[UR10][R122.64+0x1fc] ;  /* 0x0001fc0a7aef7981 */ /* 0x000f62000c1e9900 */
[----:B--2---:R-:W-:-:S03]  /*1c50*/  FADD R125, R235, -R125 ;  /* 0x8000007deb7d7221 */ /* 0x004fc60000000000 */
[----:B------:R-:W2:Y:S01]  /*1c60*/  LDG.E.CONSTANT R235, desc[UR10][R122.64+0xd4] ;  /* 0x0000d40a7aeb7981 */ /* 0x000ea2000c1e9900 */
[----:B---3--:R-:W-:Y:S01]  /*1c70*/  FADD R228, R228, -R225 ;  /* 0x800000e1e4e47221 */ /* 0x008fe20000000000 */
[----:B------:R-:W-:Y:S02]  /*1c80*/  FFMA R125, R125, R125, RZ ;  /* 0x0000007d7d7d7223 */ /* 0x000fe400000000ff */
[----:B------:R-:W3:Y:S02]  /*1c90*/  LDG.E.CONSTANT R225, desc[UR10][R122.64+0xac] ;  /* 0x0000ac0a7ae17981 */ /* 0x000ee4000c1e9900 */
[----:B------:R-:W-:Y:S01]  /*1ca0*/  FFMA R125, R228, R228, R125 ;  /* 0x000000e4e47d7223 */ /* 0x000fe2000000007d */
[----:B----4-:R-:W-:Y:S02]  /*1cb0*/  FADD R228, R234, -R227 ;  /* 0x800000e3eae47221 */ /* 0x010fe40000000000 */
[----:B------:R-:W4:Y:S02]  /*1cc0*/  LDG.E.CONSTANT R234, desc[UR10][R122.64+0xb0] ;  /* 0x0000b00a7aea7981 */ /* 0x000f24000c1e9900 */
[----:B------:R-:W-:Y:S01]  /*1cd0*/  FFMA R125, R228, R228, R125 ;  /* 0x000000e4e47d7223 */ /* 0x000fe2000000007d */
[----:B-----5:R-:W-:Y:S01]  /*1ce0*/  FADD R228, R233, -R229 ;  /* 0x800000e5e9e47221 */ /* 0x020fe20000000000 */
[----:B------:R-:W-:Y:S01]  /*1cf0*/  FADD R230, R131, -R230 ;  /* 0x800000e683e67221 */ /* 0x000fe20000000000 */
[----:B------:R-:W5:Y:S02]  /*1d00*/  LDG.E.CONSTANT R227, desc[UR10][R122.64+0xb4] ;  /* 0x0000b40a7ae37981 */ /* 0x000f64000c1e9900 */
[----:B------:R-:W-:Y:S01]  /*1d10*/  FFMA R125, R228, R228, R125 ;  /* 0x000000e4e47d7223 */ /* 0x000fe2000000007d */
[----:B------:R-:W-:Y:S01]  /*1d20*/  FADD R228, R130, -R231 ;  /* 0x800000e782e47221 */ /* 0x000fe20000000000 */
[----:B------:R-:W2:Y:S02]  /*1d30*/  LDG.E.CONSTANT R229, desc[UR10][R122.64+0xbc] ;  /* 0x0000bc0a7ae57981 */ /* 0x000ea4000c1e9900 */
[----:B------:R-:W-:Y:S01]  /*1d40*/  FFMA R125, R230, R230, R125 ;  /* 0x000000e6e67d7223 */ /* 0x000fe2000000007d */
[----:B------:R-:W-:Y:S01]  /*1d50*/  FADD R232, R121, -R232 ;  /* 0x800000e879e87221 */ /* 0x000fe20000000000 */
[----:B------:R-:W4:Y:S02]  /*1d60*/  LDG.E.CONSTANT R230, desc[UR10][R122.64+0xa0] ;  /* 0x0000a00a7ae67981 */ /* 0x000f24000c1e9900 */
[----:B------:R-:W-:Y:S01]  /*1d70*/  FFMA R125, R228, R228, R125 ;  /* 0x000000e4e47d7223 */ /* 0x000fe2000000007d */
[----:B------:R-:W-:Y:S01]  /*1d80*/  FADD R228, R120, -R219 ;  /* 0x800000db78e47221 */ /* 0x000fe20000000000 */
[----:B------:R-:W2:Y:S02]  /*1d90*/  LDG.E.CONSTANT R231, desc[UR10][R122.64+0xc4] ;  /* 0x0000c40a7ae77981 */ /* 0x000ea4000c1e9900 */
[----:B------:R-:W-:Y:S01]  /*1da0*/  FFMA R125, R232, R232, R125 ;  /* 0x000000e8e87d7223 */ /* 0x000fe2000000007d */
[----:B------:R-:W-:Y:S01]  /*1db0*/  FADD R224, R119, -R224 ;  /* 0x800000e077e07221 */ /* 0x000fe20000000000 */
[----:B------:R-:W5:Y:S02]  /*1dc0*/  LDG.E.CONSTANT R219, desc[UR10][R122.64+0x94] ;  /* 0x0000940a7adb7981 */ /* 0x000f64000c1e9900 */
[----:B------:R-:W-:-:S02]  /*1dd0*/  FFMA R125, R228, R228, R125 ;  /* 0x000000e4e47d7223 */ /* 0x000fc4000000007d */
[----:B------:R-:W4:Y:S02]  /*1de0*/  LDG.E.CONSTANT R228, desc[UR10][R122.64+0x98] ;  /* 0x0000980a7ae47981 */ /* 0x000f24000c1e9900 */
[----:B------:R-:W-:Y:S01]  /*1df0*/  FFMA R125, R224, R224, R125 ;  /* 0x000000e0e07d7223 */ /* 0x000fe2000000007d */
[----:B------:R-:W-:Y:S01]  /*1e00*/  FADD R224, R118, -R221 ;  /* 0x800000dd76e07221 */ /* 0x000fe20000000000 */
[----:B------:R-:W-:Y:S01]  /*1e10*/  FADD R222, R117, -R222 ;  /* 0x800000de75de7221 */ /* 0x000fe20000000000 */
[----:B------:R-:W2:Y:S02]  /*1e20*/  LDG.E.CONSTANT R221, desc[UR10][R122.64+0x9c] ;  /* 0x00009c0a7add7981 */ /* 0x000ea4000c1e9900 */
[----:B------:R-:W-:Y:S02]  /*1e30*/  FFMA R125, R224, R224, R125 ;  /* 0x000000e0e07d7223 */ /* 0x000fe4000000007d */
[----:B------:R-:W2:Y:S02]  /*1e40*/  LDG.E.CONSTANT R232, desc[UR10][R122.64+0xa8] ;  /* 0x0000a80a7ae87981 */ /* 0x000ea4000c1e9900 */
[----:B------:R-:W-:Y:S01]  /*1e50*/  FFMA R125, R222, R222, R125 ;  /* 0x000000dede7d7223 */ /* 0x000fe2000000007d */
[----:B------:R-:W-:Y:S01]  /*1e60*/  FADD R222, R116, -R223 ;  /* 0x800000df74de7221 */ /* 0x000fe20000000000 */
[----:B------:R-:W-:Y:S01]  /*1e70*/  FADD R220, R115, -R220 ;  /* 0x800000dc73dc7221 */ /* 0x000fe20000000000 */
[----:B------:R-:W2:Y:S02]  /*1e80*/  LDG.E.CONSTANT R223, desc[UR10][R122.64+0xa4] ;  /* 0x0000a40a7adf7981 */ /* 0x000ea4000c1e9900 */
[----:B------:R-:W-:-:S02]  /*1e90*/  FFMA R125, R222, R222, R125 ;  /* 0x000000dede7d7223 */ /* 0x000fc4000000007d */
[----:B------:R-:W2:Y:S02]  /*1ea0*/  LDG.E.CONSTANT R233, desc[UR10][R122.64+0xcc] ;  /* 0x0000cc0a7ae97981 */ /* 0x000ea4000c1e9900 */
[----:B------:R-:W-:Y:S01]  /*1eb0*/  FFMA R125, R220, R220, R125 ;  /* 0x000000dcdc7d7223 */ /* 0x000fe2000000007d */
[----:B------:R-:W-:Y:S01]  /*1ec0*/  FADD R220, R114, -R217 ;  /* 0x800000d972dc7221 */ /* 0x000fe20000000000 */
[----:B------:R-:W-:Y:S01]  /*1ed0*/  FADD R218, R113, -R218 ;  /* 0x800000da71da7221 */ /* 0x000fe20000000000 */
[----:B------:R-:W2:Y:S02]  /*1ee0*/  LDG.E.CONSTANT R224, desc[UR10][R122.64+0xd8] ;  /* 0x0000d80a7ae07981 */ /* 0x000ea4000c1e9900 */
[----:B------:R-:W-:Y:S01]  /*1ef0*/  FFMA R125, R220, R220, R125 ;  /* 0x000000dcdc7d7223 */ /* 0x000fe2000000007d */
[----:B------:R-:W-:Y:S01]  /*1f00*/  FADD R216, R111, -R216 ;  /* 0x800000d86fd87221 */ /* 0x000fe20000000000 */
[----:B------:R-:W2:Y:S02]  /*1f10*/  LDG.E.CONSTANT R217, desc[UR10][R122.64+0xdc] ;  /* 0x0000dc0a7ad97981 */ /* 0x000ea4000c1e9900 */
[----:B------:R-:W-:Y:S01]  /*1f20*/  FFMA R125, R218, R218, R125 ;  /* 0x000000dada7d7223 */ /* 0x000fe2000000007d */
[----:B------:R-:W-:Y:S01]  /*1f30*/  FADD R218, R112, -R215 ;  /* 0x800000d770da7221 */ /* 0x000fe20000000000 */
[----:B------:R-:W2:Y:S03]  /*1f40*/  LDG.E.CONSTANT R222, desc[UR10][R122.64+0xe0] ;  /* 0x0000e00a7ade7981 */ /* 0x000ea6000c1e9900 */
        /* <DEDUP_REMOVED lines=40> */
[----:B------:R-:W-:-:S02]  /*21d0*/  FFMA R125, R128, R128, R125 ;  /* 0x00000080807d7223 */ /* 0x000fc4000000007d */
[----:B------:R-:W2:Y:S02]  /*21e0*/  LDG.E.CONSTANT R128, desc[UR10][R122.64+0xe8] ;  /* 0x0000e80a7a807981 */ /* 0x000ea4000c1e9900 */
[----:B------:R-:W-:Y:S02]  /*21f0*/  FFMA R125, R206, R206, R125 ;  /* 0x000000cece7d7223 */ /* 0x000fe4000000007d */
[----:B------:R-:W2:Y:S01]  /*2200*/  LDG.E.CONSTANT R129, desc[UR10][R122.64+0xec] ;  /* 0x0000ec0a7a817981 */ /* 0x000ea2000c1e9900 */
[----:B------:R-:W-:Y:S01]  /*2210*/  FADD R206, R96, -R199 ;  /* 0x800000c760ce7221 */ /* 0x000fe20000000000 */
[----:B------:R-:W-:Y:S02]  /*2220*/  FFMA R125, R200, R200, R125 ;  /* 0x000000c8c87d7223 */ /* 0x000fe4000000007d */
[----:B------:R-:W2:Y:S01]  /*2230*/  LDG.E.CONSTANT R200, desc[UR10][R122.64+0xf0] ;  /* 0x0000f00a7ac87981 */ /* 0x000ea2000c1e9900 */
[----:B------:R-:W-:Y:S01]  /*2240*/  FADD R202, R95, -R202 ;  /* 0x800000ca5fca7221 */ /* 0x000fe20000000000 */
[----:B------:R-:W-:-:S02]  /*2250*/  FFMA R125, R206, R206, R125 ;  /* 0x000000cece7d7223 */ /* 0x000fc4000000007d */
[----:B------:R-:W2:Y:S01]  /*2260*/  LDG.E.CONSTANT R199, desc[UR10][R122.64+0xf4] ;  /* 0x0000f40a7ac77981 */ /* 0x000ea2000c1e9900 */
[----:B------:R-:W-:Y:S01]  /*2270*/  FADD R206, R94, -R201 ;  /* 0x800000c95ece7221 */ /* 0x000fe20000000000 */
[----:B------:R-:W-:Y:S02]  /*2280*/  FFMA R125, R202, R202, R125 ;  /* 0x000000caca7d7223 */ /* 0x000fe4000000007d */
[----:B------:R-:W2:Y:S01]  /*2290*/  LDG.E.CONSTANT R202, desc[UR10][R122.64+0xf8] ;  /* 0x0000f80a7aca7981 */ /* 0x000ea2000c1e9900 */
[----:B------:R-:W-:Y:S01]  /*22a0*/  FADD R204, R93, -R204 ;  /* 0x800000cc5dcc7221 */ /* 0x000fe20000000000 */
[----:B------:R-:W-:Y:S02]  /*22b0*/  FFMA R125, R206, R206, R125 ;  /* 0x000000cece7d7223 */ /* 0x000fe4000000007d */
[----:B------:R-:W2:Y:S02]  /*22c0*/  LDG.E.CONSTANT R201, desc[UR10][R122.64+0xfc] ;  /* 0x0000fc0a7ac97981 */ /* 0x000ea4000c1e9900 */
[----:B------:R-:W-:-:S02]  /*22d0*/  FFMA R125, R204, R204, R125 ;  /* 0x000000cccc7d7223 */ /* 0x000fc4000000007d */
[----:B------:R-:W2:Y:S01]  /*22e0*/  LDG.E.CONSTANT R204, desc[UR10][R122.64+0x100] ;  /* 0x0001000a7acc7981 */ /* 0x000ea2000c1e9900 */
[----:B------:R-:W-:-:S03]  /*22f0*/  FADD R206, R92, -R203 ;  /* 0x800000cb5cce7221 */ /* 0x000fc60000000000 */
[----:B------:R-:W2:Y:S01]  /*2300*/  LDG.E.CONSTANT R203, desc[UR10][R122.64+0x104] ;  /* 0x0001040a7acb7981 */ /* 0x000ea2000c1e9900 */
[----:B------:R-:W-:-:S03]  /*2310*/  FFMA R237, R206, R206, R125 ;  /* 0x000000ceceed7223 */ /* 0x000fc6000000007d */
[----:B------:R-:W2:Y:S04]  /*2320*/  LDG.E.CONSTANT R206, desc[UR10][R122.64+0x108] ;  /* 0x0001080a7ace7981 */ /* 0x000ea8000c1e9900 */
[----:B------:R-:W2:Y:S01]  /*2330*/  LDG.E.CONSTANT R125, desc[UR10][R122.64+0x10c] ;  /* 0x00010c0a7a7d7981 */ /* 0x000ea2000c1e9900 */
[----:B------:R-:W-:-:S03]  /*2340*/  FADD R226, R91, -R226 ;  /* 0x800000e25be27221 */ /* 0x000fc60000000000 */
[----:B------:R-:W2:Y:S01]  /*2350*/  LDG.E.CONSTANT R210, desc[UR10][R122.64+0x140] ;  /* 0x0001400a7ad27981 */ /* 0x000ea2000c1e9900 */
[----:B------:R-:W-:-:S03]  /*2360*/  FFMA R226, R226, R226, R237 ;  /* 0x000000e2e2e27223 */ /* 0x000fc600000000ed */
[----:B------:R-:W2:Y:S01]  /*2370*/  LDG.E.CONSTANT R237, desc[UR10][R122.64+0x144] ;  /* 0x0001440a7aed7981 */ /* 0x000ea2000c1e9900 */
[----:B---3--:R-:W-:Y:S01]  /*2380*/  FADD R225, R84, -R225 ;  /* 0x800000e154e17221 */ /* 0x008fe20000000000 */
[----:B-----5:R-:W-:-:S04]  /*2390*/  FADD R219, R90, -R219 ;  /* 0x800000db5adb7221 */ /* 0x020fc80000000000 */
[----:B------:R-:W-:Y:S01]  /*23a0*/  FFMA R226, R219, R219, R226 ;  /* 0x000000dbdbe27223 */ /* 0x000fe200000000e2 */
[----:B----4-:R-:W-:-:S04]  /*23b0*/  FADD R219, R89, -R228 ;  /* 0x800000e459db7221 */ /* 0x010fc80000000000 */
[----:B------:R-:W-:Y:S01]  /*23c0*/  FFMA R226, R219, R219, R226 ;  /* 0x000000dbdbe27223 */ /* 0x000fe200000000e2 */
[----:B--2---:R-:W-:Y:S01]  /*23d0*/  FADD R221, R88, -R221 ;  /* 0x800000dd58dd7221 */ /* 0x004fe20000000000 */
[----:B------:R-:W-:Y:S01]  /*23e0*/  FADD R219, R87, -R230 ;  /* 0x800000e657db7221 */ /* 0x000fe20000000000 */
[----:B------:R-:W-:Y:S02]  /*23f0*/  FADD R223, R86, -R223 ;  /* 0x800000df56df7221 */ /* 0x000fe40000000000 */
[----:B------:R-:W-:Y:S01]  /*2400*/  FFMA R226, R221, R221, R226 ;  /* 0x000000dddde27223 */ /* 0x000fe200000000e2 */
[----:B------:R-:W-:Y:S01]  /*2410*/  FADD R227, R82, -R227 ;  /* 0x800000e352e37221 */ /* 0x000fe20000000000 */
[----:B------:R-:W-:Y:S01]  /*2420*/  FADD R229, R80, -R229 ;  /* 0x800000e550e57221 */ /* 0x000fe20000000000 */
[----:B------:R-:W-:Y:S01]  /*2430*/  FADD R231, R78, -R231 ;  /* 0x800000e74ee77221 */ /* 0x000fe20000000000 */
[----:B------:R-:W-:Y:S01]  /*2440*/  FFMA R226, R219, R219, R226 ;  /* 0x000000dbdbe27223 */ /* 0x000fe200000000e2 */
[----:B------:R-:W-:Y:S01]  /*2450*/  FADD R219, R85, -R232 ;  /* 0x800000e855db7221 */ /* 0x000fe20000000000 */
[----:B------:R-:W-:Y:S01]  /*2460*/  FADD R233, R76, -R233 ;  /* 0x800000e94ce97221 */ /* 0x000fe20000000000 */
[----:B------:R-:W-:Y:S01]  /*2470*/  FADD R228, R74, -R235 ;  /* 0x800000eb4ae47221 */ /* 0x000fe20000000000 */
[----:B------:R-:W-:Y:S01]  /*2480*/  FFMA R226, R223, R223, R226 ;  /* 0x000000dfdfe27223 */ /* 0x000fe200000000e2 */
[----:B------:R-:W-:Y:S01]  /*2490*/  FADD R221, R73, -R224 ;  /* 0x800000e049dd7221 */ /* 0x000fe20000000000 */
[----:B------:R-:W2:Y:S02]  /*24a0*/  LDG.E.CONSTANT R235, desc[UR10][R122.64+0x1cc] ;  /* 0x0001cc0a7aeb7981 */ /* 0x000ea4000c1e9900 */
[----:B------:R-:W-:Y:S01]  /*24b0*/  FFMA R226, R219, R219, R226 ;  /* 0x000000dbdbe27223 */ /* 0x000fe200000000e2 */
[----:B------:R-:W-:Y:S01]  /*24c0*/  FADD R219, R83, -R234 ;  /* 0x800000ea53db7221 */ /* 0x000fe20000000000 */
[----:B------:R-:W-:Y:S01]  /*24d0*/  FADD R217, R72, -R217 ;  /* 0x800000d948d97221 */ /* 0x000fe20000000000 */
[----:B------:R-:W3:Y:S01]  /*24e0*/  LDG.E.CONSTANT R224, desc[UR10][R122.64+0x150] ;  /* 0x0001500a7ae07981 */ /* 0x000ee2000c1e9900 */
[----:B------:R-:W-:-:S03]  /*24f0*/  FFMA R226, R225, R225, R226 ;  /* 0x000000e1e1e27223 */ /* 0x000fc600000000e2 */
[----:B------:R-:W4:Y:S01]  /*2500*/  LDG.E.CONSTANT R234, desc[UR10][R122.64+0x1d8] ;  /* 0x0001d80a7aea7981 */ /* 0x000f22000c1e9900 */
[----:B------:R-:W-:Y:S01]  /*2510*/  FFMA R226, R219, R219, R226 ;  /* 0x000000dbdbe27223 */ /* 0x000fe200000000e2 */
[----:B------:R-:W-:Y:S01]  /*2520*/  FADD R219, R81, -R236 ;  /* 0x800000ec51db7221 */ /* 0x000fe20000000000 */
[----:B------:R-:W-:Y:S01]  /*2530*/  FADD R215, R58, -R215 ;  /* 0x800000d73ad77221 */ /* 0x000fe20000000000 */
[----:B------:R-:W5:Y:S01]  /*2540*/  LDG.E.CONSTANT R236, desc[UR10][R122.64+0x1d0] ;  /* 0x0001d00a7aec7981 */ /* 0x000f62000c1e9900 */
[----:B------:R-:W-:-:S03]  /*2550*/  FFMA R226, R227, R227, R226 ;  /* 0x000000e3e3e27223 */ /* 0x000fc600000000e2 */
[----:B------:R-:W4:Y:S01]  /*2560*/  LDG.E.CONSTANT R232, desc[UR10][R122.64+0x1e0] ;  /* 0x0001e00a7ae87981 */ /* 0x000f22000c1e9900 */
[----:B------:R-:W-:Y:S01]  /*2570*/  FFMA R226, R219, R219, R226 ;  /* 0x000000dbdbe27223 */ /* 0x000fe200000000e2 */
[----:B------:R-:W-:Y:S01]  /*2580*/  FADD R219, R79, -R238 ;  /* 0x800000ee4fdb7221 */ /* 0x000fe20000000000 */
[----:B------:R-:W-:Y:S01]  /*2590*/  FADD R213, R56, -R213 ;  /* 0x800000d538d57221 */ /* 0x000fe20000000000 */
[----:B------:R-:W2:Y:S01]  /*25a0*/  LDG.E.CONSTANT R238, desc[UR10][R122.64+0x1c8] ;  /* 0x0001c80a7aee7981 */ /* 0x000ea2000c1e9900 */
[----:B------:R-:W-:-:S03]  /*25b0*/  FFMA R226, R229, R229, R226 ;  /* 0x000000e5e5e27223 */ /* 0x000fc600000000e2 */
[----:B------:R-:W4:Y:S01]  /*25c0*/  LDG.E.CONSTANT R229, desc[UR10][R122.64+0x1e4] ;  /* 0x0001e40a7ae57981 */ /* 0x000f22000c1e9900 */
[----:B------:R-:W-:Y:S01]  /*25d0*/  FFMA R226, R219, R219, R226 ;  /* 0x000000dbdbe27223 */ /* 0x000fe200000000e2 */
[----:B------:R-:W-:Y:S01]  /*25e0*/  FADD R219, R77, -R240 ;  /* 0x800000f04ddb7221 */ /* 0x000fe20000000000 */
[----:B------:R-:W-:Y:S02]  /*25f0*/  FADD R211, R54, -R211 ;  /* 0x800000d336d37221 */ /* 0x000fe40000000000 */
[----:B------:R-:W-:Y:S01]  /*2600*/  FFMA R226, R231, R231, R226 ;  /* 0x000000e7e7e27223 */ /* 0x000fe200000000e2 */
[----:B------:R-:W5:Y:S03]  /*2610*/  LDG.E.CONSTANT R240, desc[UR10][R122.64+0x1c0] ;  /* 0x0001c00a7af07981 */ /* 0x000f66000c1e9900 */
[----:B------:R-:W-:Y:S01]  /*2620*/  FFMA R226, R219, R219, R226 ;  /* 0x000000dbdbe27223 */ /* 0x000fe200000000e2 */
[----:B------:R-:W-:Y:S01]  /*2630*/  FADD R219, R75, -R242 ;  /* 0x800000f24bdb7221 */ /* 0x000fe20000000000 */
[----:B------:R-:W4:Y:S02]  /*2640*/  LDG.E.CONSTANT R231, desc[UR10][R122.64+0x1dc] ;  /* 0x0001dc0a7ae77981 */ /* 0x000f24000c1e9900 */
[----:B------:R-:W-:Y:S01]  /*2650*/  FFMA R226, R233, R233, R226 ;  /* 0x000000e9e9e27223 */ /* 0x000fe200000000e2 */
[----:B------:R-:W-:Y:S01]  /*2660*/  FADD R209, R52, -R209 ;  /* 0x800000d134d17221 */ /* 0x000fe20000000000 */
[----:B------:R-:W4:Y:S02]  /*2670*/  LDG.E.CONSTANT R233, desc[UR10][R122.64+0x1d4] ;  /* 0x0001d40a7ae97981 */ /* 0x000f24000c1e9900 */
[----:B------:R-:W-:-:S02]  /*2680*/  FFMA R219, R219, R219, R226 ;  /* 0x000000dbdbdb7223 */ /* 0x000fc400000000e2 */
[----:B------:R-:W2:Y:S02]  /*2690*/  LDG.E.CONSTANT R226, desc[UR10][R122.64+0x148] ;  /* 0x0001480a7ae27981 */ /* 0x000ea4000c1e9900 */
[----:B------:R-:W-:Y:S02]  /*26a0*/  FFMA R228, R228, R228, R219 ;  /* 0x000000e4e4e47223 */ /* 0x000fe400000000db */
[----:B------:R-:W5:Y:S02]  /*26b0*/  LDG.E.CONSTANT R219, desc[UR10][R122.64+0x14c] ;  /* 0x00014c0a7adb7981 */ /* 0x000f64000c1e9900 */
[----:B------:R-:W-:Y:S01]  /*26c0*/  FFMA R228, R221, R221, R228 ;  /* 0x000000dddde47223 */ /* 0x000fe200000000e4 */
[----:B------:R-:W-:Y:S01]  /*26d0*/  FADD R221, R71, -R222 ;  /* 0x800000de47dd7221 */ /* 0x000fe20000000000 */
[----:B------:R-:W-:Y:S01]  /*26e0*/  FADD R207, R50, -R207 ;  /* 0x800000cf32cf7221 */ /* 0x000fe20000000000 */
[----:B------:R-:W4:Y:S01]  /*26f0*/  LDG.E.CONSTANT R222, desc[UR10][R122.64+0x158] ;  /* 0x0001580a7ade7981 */ /* 0x000f22000c1e9900 */
[----:B------:R-:W-:-:S03]  /*2700*/  FFMA R228, R217, R217, R228 ;  /* 0x000000d9d9e47223 */ /* 0x000fc600000000e4 */
[----:B------:R-:W4:Y:S01]  /*2710*/  LDG.E.CONSTANT R217, desc[UR10][R122.64+0x154] ;  /* 0x0001540a7ad97981 */ /* 0x000f22000c1e9900 */
[----:B------:R-:W-:Y:S01]  /*2720*/  FFMA R228, R221, R221, R228 ;  /* 0x000000dddde47223 */ /* 0x000fe200000000e4 */
[----:B------:R-:W-:Y:S02]  /*2730*/  FADD R127, R70, -R127 ;  /* 0x8000007f467f7221 */ /* 0x000fe40000000000 */
[----:B------:R-:W4:Y:S02]  /*2740*/  LDG.E.CONSTANT R230, desc[UR10][R122.64+0x1e8] ;  /* 0x0001e80a7ae67981 */ /* 0x000f24000c1e9900 */
[----:B------:R-:W-:Y:S01]  /*2750*/  FFMA R228, R127, R127, R228 ;  /* 0x0000007f7fe47223 */ /* 0x000fe200000000e4 */
[----:B------:R-:W-:Y:S01]  /*2760*/  FADD R205, R48, -R205 ;  /* 0x800000cd30cd7221 */ /* 0x000fe20000000000 */
[----:B------:R-:W4:Y:S01]  /*2770*/  LDG.E.CONSTANT R127, desc[UR10][R122.64+0x15c] ;  /* 0x00015c0a7a7f7981 */ /* 0x000f22000c1e9900 */
[----:B------:R-:W-:-:S03]  /*2780*/  FADD R221, R69, -R128 ;  /* 0x8000008045dd7221 */ /* 0x000fc60000000000 */
[----:B------:R-:W4:Y:S01]  /*2790*/  LDG.E.CONSTANT R128, desc[UR10][R122.64+0x160] ;  /* 0x0001600a7a807981 */ /* 0x000f22000c1e9900 */
[----:B------:R-:W-:Y:S01]  /*27a0*/  FADD R129, R68, -R129 ;  /* 0x8000008144817221 */ /* 0x000fe20000000000 */
[----:B------:R-:W-:Y:S02]  /*27b0*/  FFMA R228, R221, R221, R228 ;  /* 0x000000dddde47223 */ /* 0x000fe400000000e4 */
[----:B------:R-:W4:Y:S01]  /*27c0*/  LDG.E.CONSTANT R227, desc[UR10][R122.64+0x1ec] ;  /* 0x0001ec0a7ae37981 */ /* 0x000f22000c1e9900 */
[----:B------:R-:W-:Y:S01]  /*27d0*/  FADD R221, R67, -R200 ;  /* 0x800000c843dd7221 */ /* 0x000fe20000000000 */
[----:B------:R-:W-:Y:S02]  /*27e0*/  FFMA R228, R129, R129, R228 ;  /* 0x0000008181e47223 */ /* 0x000fe400000000e4 */
[----:B------:R-:W4:Y:S01]  /*27f0*/  LDG.E.CONSTANT R200, desc[UR10][R122.64+0x168] ;  /* 0x0001680a7ac87981 */ /* 0x000f22000c1e9900 */
[----:B------:R-:W-:-:S03]  /*2800*/  FADD R199, R66, -R199 ;  /* 0x800000c742c77221 */ /* 0x000fc60000000000 */
[----:B------:R-:W4:Y:S01]  /*2810*/  LDG.E.CONSTANT R129, desc[UR10][R122.64+0x164] ;  /* 0x0001640a7a817981 */ /* 0x000f22000c1e9900 */
[----:B------:R-:W-:Y:S01]  /*2820*/  FFMA R228, R221, R221, R228 ;  /* 0x000000dddde47223 */ /* 0x000fe200000000e4 */
[----:B------:R-:W-:Y:S02]  /*2830*/  FADD R221, R65, -R202 ;  /* 0x800000ca41dd7221 */ /* 0x000fe40000000000 */
[----:B------:R-:W4:Y:S01]  /*2840*/  LDG.E.CONSTANT R202, desc[UR10][R122.64+0x170] ;  /* 0x0001700a7aca7981 */ /* 0x000f22000c1e9900 */
[----:B------:R-:W-:Y:S01]  /*2850*/  FFMA R228, R199, R199, R228 ;  /* 0x000000c7c7e47223 */ /* 0x000fe200000000e4 */
[----:B------:R-:W-:Y:S02]  /*2860*/  FADD R201, R64, -R201 ;  /* 0x800000c940c97221 */ /* 0x000fe40000000000 */
[----:B------:R-:W4:Y:S01]  /*2870*/  LDG.E.CONSTANT R199, desc[UR10][R122.64+0x16c] ;  /* 0x00016c0a7ac77981 */ /* 0x000f22000c1e9900 */
[----:B------:R-:W-:Y:S01]  /*2880*/  FFMA R228, R221, R221, R228 ;  /* 0x000000dddde47223 */ /* 0x000fe200000000e4 */
[----:B------:R-:W-:-:S02]  /*2890*/  FADD R221, R63, -R204 ;  /* 0x800000cc3fdd7221 */ /* 0x000fc40000000000 */
        /* <DEDUP_REMOVED lines=13> */
[----:B------:R-:W-:-:S03]  /*2970*/  FFMA R228, R125, R125, R228 ;  /* 0x0000007d7de47223 */ /* 0x000fc600000000e4 */
        /* <DEDUP_REMOVED lines=33> */
[----:B------:R-:W4:Y:S02]  /*2b90*/  LDG.E.CONSTANT R221, desc[UR10][R122.64+0x1bc] ;  /* 0x0001bc0a7add7981 */ /* 0x000f24000c1e9900 */
[----:B------:R-:W-:Y:S02]  /*2ba0*/  FFMA R241, R237, R237, R228 ;  /* 0x000000ededf17223 */ /* 0x000fe400000000e4 */
[----:B------:R-:W4:Y:S04]  /*2bb0*/  LDG.E.CONSTANT R237, desc[UR10][R122.64+0x1c4] ;  /* 0x0001c40a7aed7981 */ /* 0x000f28000c1e9900 */
[----:B------:R-:W4:Y:S04]  /*2bc0*/  LDG.E.CONSTANT R228, desc[UR10][R122.64+0x1f0] ;  /* 0x0001f00a7ae47981 */ /* 0x000f28000c1e9900 */
[----:B------:R-:W4:Y:S04]  /*2bd0*/  LDG.E.CONSTANT R223, desc[UR10][R122.64+0x1f4] ;  /* 0x0001f40a7adf7981 */ /* 0x000f28000c1e9900 */
[----:B------:R0:W4:Y:S01]  /*2be0*/  LDG.E.CONSTANT R225, desc[UR10][R122.64+0x1f8] ;  /* 0x0001f80a7ae17981 */ /* 0x000122000c1e9900 */
[----:B---3--:R-:W-:Y:S01]  /*2bf0*/  FADD R224, R43, -R224 ;  /* 0x800000e02be07221 */ /* 0x008fe20000000000 */
[----:B--2---:R-:W-:-:S04]  /*2c00*/  FADD R226, R45, -R226 ;  /* 0x800000e22de27221 */ /* 0x004fc80000000000 */
[----:B------:R-:W-:Y:S01]  /*2c10*/  FFMA R241, R226, R226, R241 ;  /* 0x000000e2e2f17223 */ /* 0x000fe200000000f1 */
[----:B-----5:R-:W-:-:S04]  /*2c20*/  FADD R226, R44, -R219 ;  /* 0x800000db2ce27221 */ /* 0x020fc80000000000 */
[----:B------:R-:W-:-:S04]  /*2c30*/  FFMA R241, R226, R226, R241 ;  /* 0x000000e2e2f17223 */ /* 0x000fc800000000f1 */
[----:B------:R-:W-:Y:S01]  /*2c40*/  FFMA R241, R224, R224, R241 ;  /* 0x000000e0e0f17223 */ /* 0x000fe200000000f1 */
[----:B----4-:R-:W-:Y:S01]  /*2c50*/  FADD R224, R42, -R217 ;  /* 0x800000d92ae07221 */ /* 0x010fe20000000000 */
[----:B------:R-:W-:-:S03]  /*2c60*/  FADD R222, R41, -R222 ;  /* 0x800000de29de7221 */ /* 0x000fc60000000000 */
[----:B------:R-:W-:-:S04]  /*2c70*/  FFMA R241, R224, R224, R241 ;  /* 0x000000e0e0f17223 */ /* 0x000fc800000000f1 */
[----:B------:R-:W-:Y:S01]  /*2c80*/  FFMA R241, R222, R222, R241 ;  /* 0x000000dedef17223 */ /* 0x000fe200000000f1 */
[----:B0-----:R-:W-:-:S04]  /*2c90*/  FADD R122, R40, -R127 ;  /* 0x8000007f287a7221 */ /* 0x001fc80000000000 */
[----:B------:R-:W-:Y:S01]  /*2ca0*/  FFMA R241, R122, R122, R241 ;  /* 0x0000007a7af17223 */ /* 0x000fe200000000f1 */
[----:B------:R-:W-:-:S04]  /*2cb0*/  FADD R128, R39, -R128 ;  /* 0x8000008027807221 */ /* 0x000fc80000000000 */
[----:B------:R-:W-:Y:S01]  /*2cc0*/  FFMA R241, R128, R128, R241 ;  /* 0x0000008080f17223 */ /* 0x000fe200000000f1 */
[----:B------:R-:W-:Y:S01]  /*2cd0*/  FADD R200, R37, -R200 ;  /* 0x800000c825c87221 */ /* 0x000fe20000000000 */
[----:B------:R-:W-:-:S04]  /*2ce0*/  FADD R122, R38, -R129 ;  /* 0x80000081267a7221 */ /* 0x000fc80000000000 */
[----:B------:R-:W-:-:S04]  /*2cf0*/  FFMA R241, R122, R122, R241 ;  /* 0x0000007a7af17223 */ /* 0x000fc800000000f1 */
[----:B------:R-:W-:Y:S01]  /*2d00*/  FFMA R241, R200, R200, R241 ;  /* 0x000000c8c8f17223 */ /* 0x000fe200000000f1 */
[----:B------:R-:W-:Y:S01]  /*2d10*/  FADD R122, R36, -R199 ;  /* 0x800000c7247a7221 */ /* 0x000fe20000000000 */
[----:B------:R-:W-:-:S03]  /*2d20*/  FADD R202, R35, -R202 ;  /* 0x800000ca23ca7221 */ /* 0x000fc60000000000 */
[----:B------:R-:W-:Y:S01]  /*2d30*/  FFMA R241, R122, R122, R241 ;  /* 0x0000007a7af17223 */ /* 0x000fe200000000f1 */
        /* <DEDUP_REMOVED lines=85> */
[----:B------:R-:W-:Y:S02]  /*3290*/  @P0 IMAD.MOV.U32 R166, RZ, RZ, R167 ;  /* 0x000000ffffa60224 */ /* 0x000fe400078e00a7 */
[----:B------:R-:W-:Y:S01]  /*32a0*/  @P0 IMAD.MOV.U32 R135, RZ, RZ, R136 ;  /* 0x000000ffff870224 */ /* 0x000fe200078e0088 */
[----:B------:R-:W-:-:S13]  /*32b0*/  FSETP.GT.AND P1, PT, R122, R168, PT ;  /* 0x000000a87a00720b */ /* 0x000fda0003f24000 */
[----:B------:R-:W-:Y:S05]  /*32c0*/  @!P1 BRA `(.L_x_281) ;  /* 0x0000000000249947 */ /* 0x000fea0003800000 */
[----:B------:R-:W-:Y:S01]  /*32d0*/  FSETP.GT.AND P0, PT, R166, R168, PT ;  /* 0x000000a8a600720b */ /* 0x000fe20003f04000 */
[----:B------:R-:W-:Y:S01]  /*32e0*/  IMAD.MOV.U32 R126, RZ, RZ, R122 ;  /* 0x000000ffff7e7224 */ /* 0x000fe200078e007a */
[----:B------:R-:W-:Y:S01]  /*32f0*/  MOV R127, R125 ;  /* 0x0000007d007f7202 */ /* 0x000fe20000000f00 */
[----:B------:R-:W-:Y:S02]  /*3300*/  IMAD.MOV.U32 R122, RZ, RZ, R168 ;  /* 0x000000ffff7a7224 */ /* 0x000fe400078e00a8 */
[----:B------:R-:W-:-:S08]  /*3310*/  IMAD.MOV.U32 R125, RZ, RZ, R137 ;  /* 0x000000ffff7d7224 */ /* 0x000fd000078e0089 */
[----:B------:R-:W-:Y:S01]  /*3320*/  @P0 MOV R122, R166 ;  /* 0x000000a6007a0202 */ /* 0x000fe20000000f00 */
[----:B------:R-:W-:Y:S01]  /*3330*/  @P0 IMAD.MOV.U32 R125, RZ, RZ, R135 ;  /* 0x000000ffff7d0224 */ /* 0x000fe200078e0087 */
[----:B------:R-:W-:Y:S01]  /*3340*/  @P0 MOV R135, R137 ;  /* 0x0000008900870202 */ /* 0x000fe20000000f00 */
[----:B------:R-:W-:-:S07]  /*3350*/  @P0 IMAD.MOV.U32 R166, RZ, RZ, R168 ;  /* 0x000000ffffa60224 */ /* 0x000fce00078e00a8 */
.L_x_281:
[----:B------:R-:W-:Y:S05]  /*3360*/  BSYNC.RECONVERGENT B1 ;  /* 0x0000000000017941 */ /* 0x000fea0003800200 */
.L_x_280:
[----:B------:R-:W-:Y:S01]  /*3370*/  FSETP.GT.AND P0, PT, R126, R169, PT ;  /* 0x000000a97e00720b */ /* 0x000fe20003f04000 */
[----:B------:R-:W-:Y:S01]  /*3380*/  BSSY.RECONVERGENT B1, `(.L_x_282) ;  /* 0x000001d000017945 */ /* 0x000fe20003800200 */
        /* <DEDUP_REMOVED lines=17> */
[-C--:B------:R-:W-:Y:S01]  /*34a0*/  FSETP.GT.AND P0, PT, R166, R169.reuse, PT ;  /* 0x000000a9a600720b */ /* 0x080fe20003f04000 */
[----:B------:R-:W-:Y:S01]  /*34b0*/  IMAD.MOV.U32 R168, RZ, RZ, R138 ;  /* 0x000000ffffa87224 */ /* 0x000fe200078e008a */
[----:B------:R-:W-:Y:S01]  /*34c0*/  MOV R167, R169 ;  /* 0x000000a900a77202 */ /* 0x000fe20000000f00 */
[----:B------:R-:W-:Y:S01]  /*34d0*/  IMAD.MOV.U32 R129, RZ, RZ, R126 ;  /* 0x000000ffff817224 */ /* 0x000fe200078e007e */
[----:B------:R-:W-:Y:S01]  /*34e0*/  MOV R136, R125 ;  /* 0x0000007d00887202 */ /* 0x000fe20000000f00 */
[----:B------:R-:W-:Y:S02]  /*34f0*/  IMAD.MOV.U32 R137, RZ, RZ, R122 ;  /* 0x000000ffff897224 */ /* 0x000fe400078e007a */
[----:B------:R-:W-:-:S06]  /*3500*/  IMAD.MOV.U32 R128, RZ, RZ, R127 ;  /* 0x000000ffff807224 */ /* 0x000fcc00078e007f */
[----:B------:R-:W-:Y:S01]  /*3510*/  @P0 MOV R167, R166 ;  /* 0x000000a600a70202 */ /* 0x000fe20000000f00 */
[----:B------:R-:W-:Y:S01]  /*3520*/  @P0 IMAD.MOV.U32 R168, RZ, RZ, R135 ;  /* 0x000000ffffa80224 */ /* 0x000fe200078e0087 */
[----:B------:R-:W-:Y:S01]  /*3530*/  @P0 MOV R135, R138 ;  /* 0x0000008a00870202 */ /* 0x000fe20000000f00 */
[----:B------:R-:W-:-:S07]  /*3540*/  @P0 IMAD.MOV.U32 R166, RZ, RZ, R169 ;  /* 0x000000ffffa60224 */ /* 0x000fce00078e00a9 */
.L_x_283:
[----:B------:R-:W-:Y:S05]  /*3550*/  BSYNC.RECONVERGENT B1 ;  /* 0x0000000000017941 */ /* 0x000fea0003800200 */
.L_x_282:
        /* <DEDUP_REMOVED lines=40> */
[----:B------:R-:W-:Y:S02]  /*37e0*/  @P0 IMAD.MOV.U32 R166, RZ, RZ, R170 ;  /* 0x000000ffffa60224 */ /* 0x000fe400078e00aa */
[----:B------:R-:W-:-:S07]  /*37f0*/  @P0 IMAD.MOV.U32 R135, RZ, RZ, R139 ;  /* 0x000000ffff870224 */ /* 0x000fce00078e008b */
.L_x_285:
[----:B------:R-:W-:Y:S05]  /*3800*/  BSYNC.RECONVERGENT B1 ;  /* 0x0000000000017941 */ /* 0x000fea0003800200 */
.L_x_284:
        /* <DEDUP_REMOVED lines=63> */
[----:B------:R-:W-:-:S07]  /*3c00*/  IMAD.MOV.U32 R170, RZ, RZ, R169 ;  /* 0x000000ffffaa7224 */ /* 0x000fce00078e00a9 */
.L_x_287:
[----:B------:R-:W-:Y:S05]  /*3c10*/  BSYNC.RECONVERGENT B1 ;  /* 0x0000000000017941 */ /* 0x000fea0003800200 */
.L_x_286:
        /* <DEDUP_REMOVED lines=82> */
[----:B------:R-:W-:Y:S01]  /*4140*/  @P0 IMAD.MOV.U32 R202, RZ, RZ, R166 ;  /* 0x000000ffffca0224 */ /* 0x000fe200078e00a6 */
[----:B------:R-:W-:Y:S01]  /*4150*/  @P0 MOV R201, R135 ;  /* 0x0000008700c90202 */ /* 0x000fe20000000f00 */
[----:B------:R-:W-:Y:S02]  /*4160*/  @P0 IMAD.MOV.U32 R166, RZ, RZ, R172 ;  /* 0x000000ffffa60224 */ /* 0x000fe400078e00ac */
[----:B------:R-:W-:Y:S02]  /*4170*/  @P0 IMAD.MOV.U32 R135, RZ, RZ, R141 ;  /* 0x000000ffff870224 */ /* 0x000fe400078e008d */
[----:B------:R-:W-:Y:S02]  /*4180*/  IMAD.MOV.U32 R171, RZ, RZ, R170 ;  /* 0x000000ffffab7224 */ /* 0x000fe400078e00aa */
[----:B------:R-:W-:-:S07]  /*4190*/  IMAD.MOV.U32 R197, RZ, RZ, R200 ;  /* 0x000000ffffc57224 */ /* 0x000fce00078e00c8 */
.L_x_289:
[----:B------:R-:W-:Y:S05]  /*41a0*/  BSYNC.RECONVERGENT B1 ;  /* 0x0000000000017941 */ /* 0x000fea0003800200 */
.L_x_288:
        /* <DEDUP_REMOVED lines=114> */
[----:B------:R-:W-:Y:S02]  /*48d0*/  IMAD.MOV.U32 R172, RZ, RZ, R197 ;  /* 0x000000ffffac7224 */ /* 0x000fe400078e00c5 */
[----:B------:R-:W-:-:S07]  /*48e0*/  IMAD.MOV.U32 R200, RZ, RZ, R201 ;  /* 0x000000ffffc87224 */ /* 0x000fce00078e00c9 */
.L_x_291:
[----:B------:R-:W-:Y:S05]  /*48f0*/  BSYNC.RECONVERGENT B1 ;  /* 0x0000000000017941 */ /* 0x000fea0003800200 */
.L_x_290:
        /* <DEDUP_REMOVED lines=139> */
[----:B------:R-:W-:Y:S01]  /*51b0*/  @P0 IMAD.MOV.U32 R206, RZ, RZ, R166 ;  /* 0x000000ffffce0224 */ /* 0x000fe200078e00a6 */
[----:B------:R-:W-:Y:S01]  /*51c0*/  @P0 MOV R166, R174 ;  /* 0x000000ae00a60202 */ /* 0x000fe20000000f00 */
[----:B------:R-:W-:Y:S02]  /*51d0*/  @P0 IMAD.MOV.U32 R205, RZ, RZ, R135 ;  /* 0x000000ffffcd0224 */ /* 0x000fe400078e0087 */
[----:B------:R-:W-:Y:S02]  /*51e0*/  @P0 IMAD.MOV.U32 R135, RZ, RZ, R143 ;  /* 0x000000ffff870224 */ /* 0x000fe400078e008f */
[----:B------:R-:W-:Y:S02]  /*51f0*/  IMAD.MOV.U32 R125, RZ, RZ, R128 ;  /* 0x000000ffff7d7224 */ /* 0x000fe400078e0080 */
[----:B------:R-:W-:Y:S02]  /*5200*/  IMAD.MOV.U32 R169, RZ, RZ, R168 ;  /* 0x000000ffffa97224 */ /* 0x000fe400078e00a8 */
[----:B------:R-:W-:-:S02]  /*5210*/  IMAD.MOV.U32 R171, RZ, RZ, R170 ;  /* 0x000000ffffab7224 */ /* 0x000fc400078e00aa */
[----:B------:R-:W-:Y:S02]  /*5220*/  IMAD.MOV.U32 R197, RZ, RZ, R200 ;  /* 0x000000ffffc57224 */ /* 0x000fe400078e00c8 */
[----:B------:R-:W-:-:S07]  /*5230*/  IMAD.MOV.U32 R201, RZ, RZ, R204 ;  /* 0x000000ffffc97224 */ /* 0x000fce00078e00cc */
.L_x_293:
[----:B------:R-:W-:Y:S05]  /*5240*/  BSYNC.RECONVERGENT B1 ;  /* 0x0000000000017941 */ /* 0x000fea0003800200 */
.L_x_292:
        /* <DEDUP_REMOVED lines=178> */
[----:B------:R-:W-:-:S02]  /*5d70*/  IMAD.MOV.U32 R203, RZ, RZ, R206 ;  /* 0x000000ffffcb7224 */ /* 0x000fc400078e00ce */
[----:B------:R-:W-:Y:S02]  /*5d80*/  IMAD.MOV.U32 R128, RZ, RZ, R125 ;  /* 0x000000ffff807224 */ /* 0x000fe400078e007d */
[----:B------:R-:W-:Y:S02]  /*5d90*/  IMAD.MOV.U32 R168, RZ, RZ, R169 ;  /* 0x000000ffffa87224 */ /* 0x000fe400078e00a9 */
[----:B------:R-:W-:Y:S02]  /*5da0*/  IMAD.MOV.U32 R170, RZ, RZ, R171 ;  /* 0x000000ffffaa7224 */ /* 0x000fe400078e00ab */
[----:B------:R-:W-:Y:S02]  /*5db0*/  IMAD.MOV.U32 R174, RZ, RZ, R197 ;  /* 0x000000ffffae7224 */ /* 0x000fe400078e00c5 */
[----:B------:R-:W-:-:S07]  /*5dc0*/  IMAD.MOV.U32 R200, RZ, RZ, R201 ;  /* 0x000000ffffc87224 */ /* 0x000fce00078e00c9 */
.L_x_295:
[----:B------:R-:W-:Y:S05]  /*5dd0*/  BSYNC.RECONVERGENT B1 ;  /* 0x0000000000017941 */ /* 0x000fea0003800200 */
.L_x_294:
        /* <DEDUP_REMOVED lines=243> */
.L_x_297:
[----:B------:R-:W-:Y:S05]  /*6d10*/  BSYNC.RECONVERGENT B1 ;  /* 0x0000000000017941 */ /* 0x000fea0003800200 */
.L_x_296:
        /* <DEDUP_REMOVED lines=289> */
.L_x_299:
[----:B------:R-:W-:Y:S05]  /*7f30*/  BSYNC.RECONVERGENT B1 ;  /* 0x0000000000017941 */ /* 0x000fea0003800200 */
.L_x_298:
        /* <DEDUP_REMOVED lines=339> */
.L_x_301:
[----:B------:R-:W-:Y:S05]  /*9470*/  BSYNC.RECONVERGENT B1 ;  /* 0x0000000000017941 */ /* 0x000fea0003800200 */
.L_x_300:
        /* <DEDUP_REMOVED lines=393> */
.L_x_303:
[----:B------:R-:W-:Y:S05]  /*ad10*/  BSYNC.RECONVERGENT B1 ;  /* 0x0000000000017941 */ /* 0x000fea0003800200 */
.L_x_302:
        /* <DEDUP_REMOVED lines=451> */
.L_x_305:
[----:B------:R-:W-:Y:S05]  /*c950*/  BSYNC.RECONVERGENT B1 ;  /* 0x0000000000017941 */ /* 0x000fea0003800200 */
.L_x_304:
        /* <DEDUP_REMOVED lines=513> */
.L_x_307:
[----:B------:R-:W-:Y:S05]  /*e970*/  BSYNC.RECONVERGENT B1 ;  /* 0x0000000000017941 */ /* 0x000fea0003800200 */
.L_x_306:
        /* <DEDUP_REMOVED lines=579> */
.L_x_309:
[----:B------:R-:W-:Y:S05]  /*10db0*/  BSYNC.RECONVERGENT B1 ;  /* 0x0000000000017941 */ /* 0x000fea0003800200 */
.L_x_308:
        /* <DEDUP_REMOVED lines=649> */
.L_x_311:
[----:B------:R-:W-:Y:S05]  /*13650*/  BSYNC.RECONVERGENT B1 ;  /* 0x0000000000017941 */ /* 0x000fea0003800200 */
.L_x_310:
        /* <DEDUP_REMOVED lines=723> */
.L_x_313:
[----:B------:R-:W-:Y:S05]  /*16390*/  BSYNC.RECONVERGENT B1 ;  /* 0x0000000000017941 */ /* 0x000fea0003800200 */
.L_x_312:
        /* <DEDUP_REMOVED lines=801> */
.L_x_315:
[----:B------:R-:W-:Y:S05]  /*195b0*/  BSYNC.RECONVERGENT B1 ;  /* 0x0000000000017941 */ /* 0x000fea0003800200 */
.L_x_314:
        /* <DEDUP_REMOVED lines=883> */
.L_x_317:
[----:B------:R-:W-:Y:S05]  /*1ccf0*/  BSYNC.RECONVERGENT B1 ;  /* 0x0000000000017941 */ /* 0x000fea0003800200 */
.L_x_316:
        /* <DEDUP_REMOVED lines=969> */
.L_x_319:
[----:B------:R-:W-:Y:S05]  /*20990*/  BSYNC.RECONVERGENT B1 ;  /* 0x0000000000017941 */ /* 0x000fea0003800200 */
.L_x_318:
        /* <DEDUP_REMOVED lines=1059> */
.L_x_321:
[----:B------:R-:W-:Y:S05]  /*24bd0*/  BSYNC.RECONVERGENT B1 ;  /* 0x0000000000017941 */ /* 0x000fea0003800200 */
.L_x_320:
        /* <DEDUP_REMOVED lines=1153> */
.L_x_323:
[----:B------:R-:W-:Y:S05]  /*293f0*/  BSYNC.RECONVERGENT B1 ;  /* 0x0000000000017941 */ /* 0x000fea0003800200 */
.L_x_322:
        /* <DEDUP_REMOVED lines=1251> */
.L_x_325:
[----:B------:R-:W-:Y:S05]  /*2e230*/  BSYNC.RECONVERGENT B1 ;  /* 0x0000000000017941 */ /* 0x000fea0003800200 */
.L_x_324:
        /* <DEDUP_REMOVED lines=1353> */
.L_x_327:
[----:B------:R-:W-:Y:S05]  /*336d0*/  BSYNC.RECONVERGENT B1 ;  /* 0x0000000000017941 */ /* 0x000fea0003800200 */
.L_x_326:
        /* <DEDUP_REMOVED lines=1459> */
.L_x_329:
[----:B------:R-:W-:Y:S05]  /*39210*/  BSYNC.RECONVERGENT B1 ;  /* 0x0000000000017941 */ /* 0x000fea0003800200 */
.L_x_328:
        /* <DEDUP_REMOVED lines=1569> */
.L_x_331:
[----:B------:R-:W-:Y:S05]  /*3f430*/  BSYNC.RECONVERGENT B1 ;  /* 0x0000000000017941 */ /* 0x000fea0003800200 */
.L_x_330:
        /* <DEDUP_REMOVED lines=1683> */
.L_x_333:
[----:B------:R-:W-:Y:S05]  /*45d70*/  BSYNC.RECONVERGENT B1 ;  /* 0x0000000000017941 */ /* 0x000fea0003800200 */
.L_x_332:
        /* <DEDUP_REMOVED lines=1801> */
.L_x_335:
[----:B------:R-:W-:Y:S05]  /*4ce10*/  BSYNC.RECONVERGENT B1 ;  /* 0x0000000000017941 */ /* 0x000fea0003800200 */
.L_x_334:
        /* <DEDUP_REMOVED lines=1923> */
.L_x_337:
[----:B------:R-:W-:Y:S05]  /*54650*/  BSYNC.RECONVERGENT B1 ;  /* 0x0000000000017941 */ /* 0x000fea0003800200 */
.L_x_336:
        /* <DEDUP_REMOVED lines=2048> */
.L_x_279:
[----:B------:R-:W-:Y:S05]  /*5c660*/  BSYNC.RECONVERGENT B0 ;  /* 0x0000000000007941 */ /* 0x000fea0003800200 */
.L_x_278:
[----:B------:R-:W-:Y:S02]  /*5c670*/  UISETP.LT.AND UP0, UPT, UR8, 0x800, UPT ;  /* 0x000008000800788c */ /* 0x000fe4000bf01270 */
[----:B------:R-:W-:Y:S02]  /*5c680*/  UIADD3 UR5, UPT, UPT, UR5, 0x1, URZ ;  /* 0x0000000105057890 */ /* 0x000fe4000fffe0ff */
[----:B------:R-:W-:-:S04]  /*5c690*/  USEL UR7, UR8, 0x800, UP0 ;  /* 0x0000080008077887 */ /* 0x000fc80008000000 */
[----:B------:R-:W-:-:S04]  /*5c6a0*/  UISETP.LT.AND UP0, UPT, UR7, 0x1, UPT ;  /* 0x000000010700788c */ /* 0x000fc8000bf01270 */
[----:B------:R-:W-:-:S04]  /*5c6b0*/  USEL UR7, UR7, 0x1, !UP0 ;  /* 0x0000000107077887 */ /* 0x000fc8000c000000 */
[----:B------:R-:W-:-:S09]  /*5c6c0*/  UISETP.NE.AND UP0, UPT, UR5, UR7, UPT ;  /* 0x000000070500728c */ /* 0x000fd2000bf05270 */
[----:B------:R-:W-:Y:S05]  /*5c6d0*/  BRA.U UP0, `(.L_x_338) ;  /* 0xfffffa5100447547 */ /* 0x000fea000b83ffff */
.L_x_277:
[----:B------:R-:W0:Y:S01]  /*5c6e0*/  LDCU UR5, c[0x0][0x3b8] ;  /* 0x00007700ff0577ac */ /* 0x000e220008000800 */
[----:B------:R-:W-:Y:S02]  /*5c6f0*/  UIADD3 UR4, UPT, UPT, UR4, 0x800, URZ ;  /* 0x0000080004047890 */ /* 0x000fe4000fffe0ff */
[----:B------:R-:W-:Y:S02]  /*5c700*/  UIADD3 UR8, UPT, UPT, UR8, -0x800, URZ ;  /* 0xfffff80008087890 */ /* 0x000fe4000fffe0ff */
[----:B0-----:R-:W-:Y:S01]  /*5c710*/  UISETP.GE.AND UP0, UPT, UR4, UR5, UPT ;  /* 0x000000050400728c */ /* 0x001fe2000bf06270 */
[----:B------:R-:W-:Y:S08]  /*5c720*/  BAR.SYNC.DEFER_BLOCKING 0x0 ;  /* 0x0000000000007b1d */ /* 0x000ff00000010000 */
[----:B------:R-:W-:Y:S05]  /*5c730*/  BRA.U !UP0, `(.L_x_339) ;  /* 0xfffffa4508f87547 */ /* 0x000fea000b83ffff */
.L_x_272:
        /* <DEDUP_REMOVED lines=118> */
[----:B0-----:R-:W-:-:S04]  /*5cea0*/  IMAD.WIDE R8, R3, 0x8, R8 ;  /* 0x0000000803087825 */ /* 0x001fc800078e0208 */
[----:B---3--:R-:W-:Y:S01]  /*5ceb0*/  IMAD.WIDE R10, R3, 0x4, R10 ;  /* 0x00000004030a7825 */ /* 0x008fe200078e020a */
[----:B------:R-:W-:-:S05]  /*5cec0*/  SHF.R.S32.HI R3, RZ, 0x1f, R2 ;  /* 0x0000001fff037819 */ /* 0x000fca0000011402 */
[----:B------:R-:W-:Y:S04]  /*5ced0*/  STG.E.64 desc[UR10][R8.64], R2 ;  /* 0x0000000208007986 */ /* 0x000fe8000c101b0a */
        /* <DEDUP_REMOVED lines=77> */
        .weak           $__internal_3_$__cuda_sm20_div_u16
        .type           $__internal_3_$__cuda_sm20_div_u16,@function
        .size           $__internal_3_$__cuda_sm20_div_u16,(.L_x_834 - $__internal_3_$__cuda_sm20_div_u16)
$__internal_3_$__cuda_sm20_div_u16:
        /* <DEDUP_REMOVED lines=8> */
[----:B------:R-:W-:-:S04]  /*5d430*/  FMUL R125, R122, R123 ;  /* 0x0000007b7a7d7220 */ /* 0x000fc80000400000 */
[----:B------:R-:W0:Y:S02]  /*5d440*/  MUFU.RCP R122, R125 ;  /* 0x0000007d007a7308 */ /* 0x000e240000001000 */
[----:B0-----:R-:W-:-:S04]  /*5d450*/  FMUL R122, R123, R122 ;  /* 0x0000007a7b7a7220 */ /* 0x001fc80000400000 */
[----:B------:R-:W-:Y:S02]  /*5d460*/  VIADD R123, R122, 0x2 ;  /* 0x000000027a7b7836 */ /* 0x000fe40000000000 */
[----:B------:R-:W-:Y:S02]  /*5d470*/  IMAD.MOV.U32 R122, RZ, RZ, R127 ;  /* 0x000000ffff7a7224 */ /* 0x000fe400078e007f */
[----:B------:R-:W-:Y:S01]  /*5d480*/  FMUL.RZ R124, R124, R123 ;  /* 0x0000007b7c7c7220 */ /* 0x000fe2000040c000 */
[----:B------:R-:W-:-:S05]  /*5d490*/  HFMA2 R123, -RZ, RZ, 0, 0 ;  /* 0x00000000ff7b7431 */ /* 0x000fca00000001ff */
[----:B------:R-:W0:Y:S02]  /*5d4a0*/  F2I.U32.TRUNC.NTZ R124, R124 ;  /* 0x0000007c007c7305 */ /* 0x000e24000020f000 */
[----:B0-----:R-:W-:Y:S02]  /*5d4b0*/  LOP3.LUT R126, R124, 0xffff, RZ, 0xc0, !PT ;  /* 0x0000ffff7c7e7812 */ /* 0x001fe400078ec0ff */
[----:B------:R-:W-:Y:S01]  /*5d4c0*/  @!P0 MOV R126, 0xffffffff ;  /* 0xffffffff007e8802 */ /* 0x000fe20000000f00 */
[----:B------:R-:W-:Y:S06]  /*5d4d0*/  RET.REL.NODEC R122 `(_Z10knn_kernelILi32ELi128EEvPKfS1_S1_S1_PlPfiii) ;  /* 0xfffffa287ac87950 */ /* 0x000fec0003c3ffff */
.L_x_340:
        /* <DEDUP_REMOVED lines=10> */
.L_x_834:


//--------------------- .text._Z10knn_kernelILi32ELi64EEvPKfS1_S1_S1_PlPfiii --------------------------
	.section	.text._Z10knn_kernelILi32ELi64EEvPKfS1_S1_S1_PlPfiii,"ax",@progbits
	.align	128
        .global         _Z10knn_kernelILi32ELi64EEvPKfS1_S1_S1_PlPfiii
        .type           _Z10knn_kernelILi32ELi64EEvPKfS1_S1_S1_PlPfiii,@function
        .size           _Z10knn_kernelILi32ELi64EEvPKfS1_S1_S1_PlPfiii,(.L_x_835 - _Z10knn_kernelILi32ELi64EEvPKfS1_S1_S1_PlPfiii)
        .other          _Z10knn_kernelILi32ELi64EEvPKfS1_S1_S1_PlPfiii,@"STO_CUDA_ENTRY STV_DEFAULT"
_Z10knn_kernelILi32ELi64EEvPKfS1_S1_S1_PlPfiii:
.text._Z10knn_kernelILi32ELi64EEvPKfS1_S1_S1_PlPfiii:
[----:B------:R-:W-:Y:S01]  /*0000*/  LDC R1, c[0x0][0x37c] ;  /* 0x0000df00ff017b82 */ /* 0x000fe20000000800 */
[----:B------:R-:W0:Y:S07]  /*0010*/  S2R R145, SR_TID.X ;  /* 0x0000000000917919 */ /* 0x000e2e0000002100 */
[----:B------:R-:W0:Y:S08]  /*0020*/  S2UR UR5, SR_CTAID.X ;  /* 0x00000000000579c3 */ /* 0x000e300000002500 */
[----:B------:R-:W0:Y:S08]  /*0030*/  LDC R6, c[0x0][0x360] ;  /* 0x0000d800ff067b82 */ /* 0x000e300000000800 */
[----:B------:R-:W1:Y:S08]  /*0040*/  LDC.64 R8, c[0x0][0x3b0] ;  /* 0x0000ec00ff087b82 */ /* 0x000e700000000a00 */
[----:B------:R-:W2:Y:S01]  /*0050*/  S2UR UR4, SR_CTAID.Y ;  /* 0x00000000000479c3 */ /* 0x000ea20000002600 */
[----:B0-----:R-:W-:-:S05]  /*0060*/  IMAD R10, R6, UR5, R145 ;  /* 0x00000005060a7c24 */ /* 0x001fca000f8e0291 */
[----:B-1----:R-:W-:-:S04]  /*0070*/  ISETP.GE.AND P0, PT, R10, R9, PT ;  /* 0x000000090a00720c */ /* 0x002fc80003f06270 */
[----:B--2---:R-:W-:-:S13]  /*0080*/  ISETP.LE.OR P0, PT, R8, UR4, P0 ;  /* 0x0000000408007c0c */ /* 0x004fda0008703670 */
[----:B------:R-:W-:Y:S05]  /*0090*/  @P0 EXIT ;  /* 0x000000000000094d */ /* 0x000fea0003800000 */
[----:B------:R-:W-:Y:S01]  /*00a0*/  IMAD R10, R9, UR4, R10 ;  /* 0x00000004090a7c24 */ /* 0x000fe2000f8e020a */
[----:B------:R-:W0:Y:S01]  /*00b0*/  LDCU UR4, c[0x0][0x3b8] ;  /* 0x00007700ff0477ac */ /* 0x000e220008000800 */
[----:B------:R-:W1:Y:S01]  /*00c0*/  LDC.64 R4, c[0x0][0x380] ;  /* 0x0000e000ff047b82 */ /* 0x000e620000000a00 */
[----:B------:R-:W-:Y:S01]  /*00d0*/  IMAD.MOV.U32 R142, RZ, RZ, -0x1 ;  /* 0xffffffffff8e7424 */ /* 0x000fe200078e00ff */
[----:B------:R-:W-:Y:S01]  /*00e0*/  MOV R143, 0x7f7fffff ;  /* 0x7f7fffff008f7802 */ /* 0x000fe20000000f00 */
[C---:B------:R-:W-:Y:S01]  /*00f0*/  IMAD R7, R10.reuse, 0x3, RZ ;  /* 0x000000030a077824 */ /* 0x040fe200078e02ff */
[----:B------:R-:W-:Y:S01]  /*0100*/  MOV R13, 0x7f7fffff ;  /* 0x7f7fffff000d7802 */ /* 0x000fe20000000f00 */
[----:B------:R-:W-:Y:S01]  /*0110*/  IMAD.SHL.U32 R9, R10, 0x40, RZ ;  /* 0x000000400a097824 */ /* 0x000fe200078e00ff */
[----:B------:R-:W-:Y:S01]  /*0120*/  MOV R16, 0x7f7fffff ;  /* 0x7f7fffff00107802 */ /* 0x000fe20000000f00 */
[----:B------:R-:W-:Y:S01]  /*0130*/  IMAD.MOV.U32 R11, RZ, RZ, 0x7f7fffff ;  /* 0x7f7fffffff0b7424 */ /* 0x000fe200078e00ff */
[----:B------:R-:W2:Y:S01]  /*0140*/  LDC.64 R2, c[0x0][0x390] ;  /* 0x0000e400ff027b82 */ /* 0x000ea20000000a00 */
        /* <DEDUP_REMOVED lines=23> */
[----:B--2---:R-:W-:Y:S01]  /*02c0*/  IMAD.WIDE R2, R9, 0x4, R2 ;  /* 0x0000000409027825 */ /* 0x004fe200078e0202 */
[----:B------:R-:W-:-:S02]  /*02d0*/  MOV R52, 0xffffffff ;  /* 0xffffffff00347802 */ /* 0x000fc40000000f00 */
        /* <DEDUP_REMOVED lines=15> */
[----:B------:R-:W-:Y:S02]  /*03d0*/  IMAD.MOV.U32 R38, RZ, RZ, 0x7f7fffff ;  /* 0x7f7fffffff267424 */ /* 0x000fe400078e00ff */
[----:B------:R-:W-:Y:S02]  /*03e0*/  IMAD.MOV.U32 R39, RZ, RZ, 0x7f7fffff ;  /* 0x7f7fffffff277424 */ /* 0x000fe400078e00ff */
[----:B------:R-:W-:Y:S02]  /*03f0*/  IMAD.MOV.U32 R41, RZ, RZ, 0x7f7fffff ;  /* 0x7f7fffffff297424 */ /* 0x000fe400078e00ff */
        /* <DEDUP_REMOVED lines=21> */
[----:B------:R-:W-:Y:S01]  /*0550*/  IMAD.MOV.U32 R73, RZ, RZ, -0x1 ;  /* 0xffffffffff497424 */ /* 0x000fe200078e00ff */
[----:B0-----:R-:W-:Y:S06]  /*0560*/  BRA.U !UP0, `(.L_x_341) ;  /* 0x000005b1081c7547 */ /* 0x001fec000b800000 */
        /* <DEDUP_REMOVED lines=64> */
[----:B------:R-:W-:-:S03]  /*0970*/  IMAD.IADD R0, R6, 0x1, R145 ;  /* 0x0000000106007824 */ /* 0x000fc600078e0291 */
[----:B------:R-:W5:Y:S02]  /*0980*/  LDG.E.CONSTANT R74, desc[UR10][R4.64] ;  /* 0x0000000a044a7981 */ /* 0x000f64000c1e9900 */
[----:B------:R-:W-:Y:S02]  /*0990*/  IADD3 R0, PT, PT, RZ, -R0, RZ ;  /* 0x80000000ff007210 */ /* 0x000fe40007ffe0ff */
[----:B------:R-:W5:Y:S02]  /*09a0*/  LDG.E.CONSTANT R75, desc[UR10][R4.64+0x4] ;  /* 0x0000040a044b7981 */ /* 0x000f64000c1e9900 */
[----:B------:R-:W-:Y:S02]  /*09b0*/  PRMT R0, R0, 0x7710, RZ ;  /* 0x0000771000007816 */ /* 0x000fe400000000ff */
[----:B------:R0:W5:Y:S03]  /*09c0*/  LDG.E.CONSTANT R76, desc[UR10][R4.64+0x8] ;  /* 0x0000080a044c7981 */ /* 0x000166000c1e9900 */
[----:B------:R-:W-:Y:S01]  /*09d0*/  VIADD R0, R0, 0x17ff ;  /* 0x000017ff00007836 */ /* 0x000fe20000000000 */
[----:B------:R-:W1:Y:S04]  /*09e0*/  LDCU UR7, c[0x0][0x3b8] ;  /* 0x00007700ff0777ac */ /* 0x000e680008000800 */
[----:B------:R-:W-:-:S02]  /*09f0*/  LOP3.LUT R0, R0, 0xffff, RZ, 0xc0, !PT ;  /* 0x0000ffff00007812 */ /* 0x000fc400078ec0ff */
[----:B0-----:R-:W-:Y:S02]  /*0a00*/  LOP3.LUT R4, R6, 0xffff, RZ, 0xc0, !PT ;  /* 0x0000ffff06047812 */ /* 0x001fe400078ec0ff */
[----:B------:R-:W-:-:S07]  /*0a10*/  MOV R6, 0xa30 ;  /* 0x00000a3000067802 */ /* 0x000fce0000000f00 */
[----:B-1---5:R-:W-:Y:S05]  /*0a20*/  CALL.REL.NOINC `($__internal_4_$__cuda_sm20_div_u16) ;  /* 0x000005b800047944 */ /* 0x022fea0003c00000 */
[----:B------:R-:W-:Y:S01]  /*0a30*/  LOP3.LUT R144, R144, 0x3, RZ, 0xc0, !PT ;  /* 0x0000000390907812 */ /* 0x000fe200078ec0ff */
[----:B------:R-:W-:Y:S01]  /*0a40*/  IMAD.MOV.U32 R145, RZ, RZ, RZ ;  /* 0x000000ffff917224 */ /* 0x000fe200078e00ff */
[----:B------:R-:W-:Y:S01]  /*0a50*/  MOV R142, 0xffffffff ;  /* 0xffffffff008e7802 */ /* 0x000fe20000000f00 */
[----:B------:R-:W-:-:S07]  /*0a60*/  IMAD.MOV.U32 R143, RZ, RZ, 0x7f7fffff ;  /* 0x7f7fffffff8f7424 */ /* 0x000fce00078e00ff */
.L_x_408:
[----:B------:R-:W0:Y:S01]  /*0a70*/  S2R R147, SR_TID.X ;  /* 0x0000000000937919 */ /* 0x000e220000002100 */
[----:B-1----:R-:W1:Y:S01]  /*0a80*/  LDCU UR6, c[0x0][0x3b8] ;  /* 0x00007700ff0677ac */ /* 0x002e620008000800 */
[----:B------:R-:W-:Y:S01]  /*0a90*/  ISETP.NE.AND P0, PT, R144, 0x2, PT ;  /* 0x000000029000780c */ /* 0x000fe20003f05270 */
[----:B------:R-:W-:Y:S01]  /*0aa0*/  BSSY.RECONVERGENT B0, `(.L_x_342) ;  /* 0x000003b000007945 */ /* 0x000fe20003800200 */
[----:B-1----:R-:W-:-:S06]  /*0ab0*/  UIMAD UR4, UR6, 0x3, URZ ;  /* 0x00000003060478a4 */ /* 0x002fcc000f8e02ff */
[----:B------:R-:W-:Y:S01]  /*0ac0*/  MOV R146, UR4 ;  /* 0x0000000400927c02 */ /* 0x000fe20008000f00 */
[----:B0-----:R-:W-:-:S04]  /*0ad0*/  IMAD.MOV.U32 R0, RZ, RZ, R147 ;  /* 0x000000ffff007224 */ /* 0x001fc800078e0093 */
[----:B------:R-:W-:Y:S05]  /*0ae0*/  @!P0 BRA `(.L_x_343) ;  /* 0x0000000000d88947 */ /* 0x000fea0003800000 */
[----:B------:R-:W-:Y:S02]  /*0af0*/  IMAD R9, R145, 0x3, R147 ;  /* 0x0000000391097824 */ /* 0x000fe400078e0293 */
[----:B------:R-:W-:-:S03]  /*0b00*/  IMAD.MOV.U32 R4, RZ, RZ, RZ ;  /* 0x000000ffff047224 */ /* 0x000fc600078e00ff */
[----:B------:R-:W-:-:S13]  /*0b10*/  ISETP.GE.U32.AND P0, PT, R9, R146, PT ;  /* 0x000000920900720c */ /* 0x000fda0003f06070 */
[----:B------:R-:W0:Y:S01]  /*0b20*/  @!P0 S2R R0, SR_CTAID.Y ;  /* 0x0000000000008919 */ /* 0x000e220000002600 */
        /* <DEDUP_REMOVED lines=17> */
[----:B0-----:R-:W0:Y:S01]  /*0c40*/  @!P0 S2R R4, SR_CTAID.Y ;  /* 0x0000000000048919 */ /* 0x001e220000002600 */
[----:B------:R-:W1:Y:S08]  /*0c50*/  @!P0 LDC R0, c[0x0][0x360] ;  /* 0x0000d800ff008b82 */ /* 0x000e700000000800 */
[----:B------:R-:W2:Y:S01]  /*0c60*/  @!P0 LDC.64 R2, c[0x0][0x388] ;  /* 0x0000e200ff028b82 */ /* 0x000ea20000000a00 */
[----:B-1----:R-:W-:-:S02]  /*0c70*/  @!P0 IMAD.IADD R0, R9, 0x1, R0 ;  /* 0x0000000109008824 */ /* 0x002fc400078e0200 */
[----:B0-----:R-:W-:Y:S02]  /*0c80*/  @!P0 IMAD R7, R4, UR6, RZ ;  /* 0x0000000604078c24 */ /* 0x001fe4000f8e02ff */
[----:B------:R-:W-:Y:S02]  /*0c90*/  IMAD.MOV.U32 R4, RZ, RZ, RZ ;  /* 0x000000ffff047224 */ /* 0x000fe400078e00ff */
[----:B------:R-:W-:-:S04]  /*0ca0*/  @!P0 IMAD R7, R7, 0x3, R0 ;  /* 0x0000000307078824 */ /* 0x000fc800078e0200 */
[----:B--2---:R-:W-:-:S05]  /*0cb0*/  @!P0 IMAD.WIDE R2, R7, 0x4, R2 ;  /* 0x0000000407028825 */ /* 0x004fca00078e0202 */
[----:B------:R-:W2:Y:S01]  /*0cc0*/  @!P0 LDG.E.CONSTANT R4, desc[UR10][R2.64] ;  /* 0x0000000a02048981 */ /* 0x000ea2000c1e9900 */
[----:B------:R-:W0:Y:S01]  /*0cd0*/  LDC R0, c[0x0][0x360] ;  /* 0x0000d800ff007b82 */ /* 0x000e220000000800 */
[----:B------:R-:W-:Y:S02]  /*0ce0*/  ISETP.NE.AND P0, PT, R144, RZ, PT ;  /* 0x000000ff9000720c */ /* 0x000fe40003f05270 */
[C---:B0-----:R-:W-:Y:S02]  /*0cf0*/  LEA R7, R0.reuse, R5, 0x2 ;  /* 0x0000000500077211 */ /* 0x041fe400078e10ff */
[----:B------:R-:W-:-:S03]  /*0d00*/  IADD3 R0, PT, PT, R0, R147, R0 ;  /* 0x0000009300007210 */ /* 0x000fc60007ffe000 */
[----:B--2---:R1:W-:Y:S06]  /*0d10*/  STS [R7], R4 ;  /* 0x0000000407007388 */ /* 0x0043ec0000000800 */
[----:B------:R-:W-:Y:S05]  /*0d20*/  @!P0 BRA `(.L_x_343) ;  /* 0x0000000000488947 */ /* 0x000fea0003800000 */
[----:B------:R-:W0:Y:S02]  /*0d30*/  LDC R3, c[0x0][0x360] ;  /* 0x0000d800ff037b82 */ /* 0x000e240000000800 */
[----:B0-----:R-:W-:-:S04]  /*0d40*/  IADD3 R3, PT, PT, R3, R9, R3 ;  /* 0x0000000903037210 */ /* 0x001fc80007ffe003 */
[----:B------:R-:W-:-:S13]  /*0d50*/  ISETP.GE.U32.AND P0, PT, R3, R146, PT ;  /* 0x000000920300720c */ /* 0x000fda0003f06070 */
[----:B-1----:R-:W0:Y:S01]  /*0d60*/  @!P0 S2R R4, SR_CTAID.Y ;  /* 0x0000000000048919 */ /* 0x002e220000002600 */
[----:B------:R-:W1:Y:S08]  /*0d70*/  @!P0 LDC R0, c[0x0][0x360] ;  /* 0x0000d800ff008b82 */ /* 0x000e700000000800 */
[----:B------:R-:W2:Y:S01]  /*0d80*/  @!P0 LDC.64 R2, c[0x0][0x388] ;  /* 0x0000e200ff028b82 */ /* 0x000ea20000000a00 */
[----:B-1----:R-:W-:Y:S01]  /*0d90*/  @!P0 IADD3 R0, PT, PT, R0, R9, R0 ;  /* 0x0000000900008210 */ /* 0x002fe20007ffe000 */
[----:B0-----:R-:W-:-:S02]  /*0da0*/  @!P0 IMAD R7, R4, UR6, RZ ;  /* 0x0000000604078c24 */ /* 0x001fc4000f8e02ff */
[----:B------:R-:W-:Y:S02]  /*0db0*/  IMAD.MOV.U32 R4, RZ, RZ, RZ ;  /* 0x000000ffff047224 */ /* 0x000fe400078e00ff */
[----:B------:R-:W-:-:S04]  /*0dc0*/  @!P0 IMAD R7, R7, 0x3, R0 ;  /* 0x0000000307078824 */ /* 0x000fc800078e0200 */
[----:B--2---:R-:W-:-:S05]  /*0dd0*/  @!P0 IMAD.WIDE R2, R7, 0x4, R2 ;  /* 0x0000000407028825 */ /* 0x004fca00078e0202 */
[----:B------:R-:W2:Y:S01]  /*0de0*/  @!P0 LDG.E.CONSTANT R4, desc[UR10][R2.64] ;  /* 0x0000000a02048981 */ /* 0x000ea2000c1e9900 */
[----:B------:R-:W0:Y:S02]  /*0df0*/  LDC R6, c[0x0][0x360] ;  /* 0x0000d800ff067b82 */ /* 0x000e240000000800 */
[C---:B0-----:R-:W-:Y:S01]  /*0e00*/  IMAD R5, R6.reuse, 0x4, R5 ;  /* 0x0000000406057824 */ /* 0x041fe200078e0205 */
[----:B------:R-:W-:-:S04]  /*0e10*/  IADD3 R0, PT, PT, R6, R147, R6 ;  /* 0x0000009306007210 */ /* 0x000fc80007ffe006 */
[----:B------:R-:W-:Y:S01]  /*0e20*/  LEA R5, R6, R5, 0x2 ;  /* 0x0000000506057211 */ /* 0x000fe200078e10ff */
[----:B------:R-:W-:-:S04]  /*0e30*/  IMAD.IADD R0, R0, 0x1, R6 ;  /* 0x0000000100007824 */ /* 0x000fc800078e0206 */
[----:B--2---:R2:W-:Y:S03]  /*0e40*/  STS [R5], R4 ;  /* 0x0000000405007388 */ /* 0x0045e60000000800 */
.L_x_343:
[----:B------:R-:W-:Y:S05]  /*0e50*/  BSYNC.RECONVERGENT B0 ;  /* 0x0000000000007941 */ /* 0x000fea0003800200 */
.L_x_342:
[----:B------:R-:W3:Y:S01]  /*0e60*/  S2R R2, SR_CTAID.Y ;  /* 0x0000000000027919 */ /* 0x000ee20000002600 */
[----:B------:R-:W4:Y:S01]  /*0e70*/  S2UR UR5, SR_CgaCtaId ;  /* 0x00000000000579c3 */ /* 0x000f220000008800 */
[----:B------:R-:W5:Y:S01]  /*0e80*/  LDCU UR8, c[0x0][0x3b8] ;  /* 0x00007700ff0877ac */ /* 0x000f620008000800 */
[----:B------:R-:W-:Y:S01]  /*0e90*/  IMAD R149, R145, 0x3, R0 ;  /* 0x0000000391957824 */ /* 0x000fe200078e0200 */
[----:B------:R-:W-:Y:S01]  /*0ea0*/  BSSY.RECONVERGENT B0, `(.L_x_344) ;  /* 0x000003e000007945 */ /* 0x000fe20003800200 */
[----:B------:R-:W-:-:S04]  /*0eb0*/  UMOV UR4, 0x400 ;  /* 0x0000040000047882 */ /* 0x000fc80000000000 */
[----:B012---:R-:W0:Y:S01]  /*0ec0*/  LDC R4, c[0x0][0x360] ;  /* 0x0000d800ff047b82 */ /* 0x007e220000000800 */
[----:B----4-:R-:W-:Y:S02]  /*0ed0*/  ULEA UR4, UR5, UR4, 0x18 ;  /* 0x0000000405047291 */ /* 0x010fe4000f8ec0ff */
[----:B-----5:R-:W-:-:S04]  /*0ee0*/  UIMAD UR5, UR8, 0x3, URZ ;  /* 0x00000003080578a4 */ /* 0x020fc8000f8e02ff */
[----:B------:R-:W-:Y:S01]  /*0ef0*/  LEA R147, R0, UR4, 0x2 ;  /* 0x0000000400937c11 */ /* 0x000fe2000f8e10ff */
[----:B---3--:R-:W-:Y:S01]  /*0f00*/  IMAD R7, R2, UR6, RZ ;  /* 0x0000000602077c24 */ /* 0x008fe2000f8e02ff */
[C---:B0-----:R-:W-:Y:S01]  /*0f10*/  IADD3 R5, PT, PT, R4.reuse, R145, RZ ;  /* 0x0000009104057210 */ /* 0x041fe20007ffe0ff */
[--C-:B------:R-:W-:Y:S02]  /*0f20*/  IMAD.IADD R151, R149, 0x1, R4.reuse ;  /* 0x0000000195977824 */ /* 0x100fe400078e0204 */
[C---:B------:R-:W-:Y:S02]  /*0f30*/  IMAD R3, R7.reuse, 0x3, RZ ;  /* 0x0000000307037824 */ /* 0x040fe400078e02ff */
[----:B------:R-:W-:Y:S02]  /*0f40*/  IMAD R155, R4, 0x2, R149 ;  /* 0x00000002049b7824 */ /* 0x000fe400078e0295 */
[----:B------:R-:W-:Y:S01]  /*0f50*/  IMAD R2, R7, 0x3, R4 ;  /* 0x0000000307027824 */ /* 0x000fe200078e0204 */
[----:B------:R-:W-:Y:S01]  /*0f60*/  IADD3 R6, PT, PT, R0, R3, RZ ;  /* 0x0000000300067210 */ /* 0x000fe20007ffe0ff */
[----:B------:R-:W-:-:S02]  /*0f70*/  IMAD R4, R4, 0x2, R3 ;  /* 0x0000000204047824 */ /* 0x000fc400078e0203 */
[----:B------:R-:W-:Y:S02]  /*0f80*/  IMAD R159, R5, 0x3, R0 ;  /* 0x00000003059f7824 */ /* 0x000fe400078e0200 */
[C---:B------:R-:W-:Y:S02]  /*0f90*/  IMAD.IADD R153, R149.reuse, 0x1, R2 ;  /* 0x0000000195997824 */ /* 0x040fe400078e0202 */
[----:B------:R-:W-:Y:S02]  /*0fa0*/  IMAD.IADD R157, R149, 0x1, R4 ;  /* 0x00000001959d7824 */ /* 0x000fe400078e0204 */
[--C-:B------:R-:W-:Y:S02]  /*0fb0*/  IMAD R161, R5, 0x3, R6.reuse ;  /* 0x0000000305a17824 */ /* 0x100fe400078e0206 */
[----:B------:R-:W-:-:S07]  /*0fc0*/  IMAD R163, R145, 0x3, R6 ;  /* 0x0000000391a37824 */ /* 0x000fce00078e0206 */
.L_x_345:
[----:B------:R-:W-:Y:S01]  /*0fd0*/  ISETP.GE.U32.AND P0, PT, R149, R146, PT ;  /* 0x000000929500720c */ /* 0x000fe20003f06070 */
[----:B-1----:R-:W-:Y:S01]  /*0fe0*/  HFMA2 R152, -RZ, RZ, 0, 0 ;  /* 0x00000000ff987431 */ /* 0x002fe200000001ff */
[----:B------:R-:W-:Y:S01]  /*0ff0*/  MOV R146, UR5 ;  /* 0x0000000500927c02 */ /* 0x000fe20008000f00 */
[----:B------:R-:W-:Y:S02]  /*1000*/  IMAD.MOV.U32 R148, RZ, RZ, RZ ;  /* 0x000000ffff947224 */ /* 0x000fe400078e00ff */
[----:B------:R-:W-:Y:S01]  /*1010*/  IMAD.MOV.U32 R150, RZ, RZ, RZ ;  /* 0x000000ffff967224 */ /* 0x000fe200078e00ff */
[-C--:B------:R-:W-:Y:S01]  /*1020*/  ISETP.GE.U32.AND P1, PT, R151, R146.reuse, PT ;  /* 0x000000929700720c */ /* 0x080fe20003f26070 */
[----:B------:R-:W-:Y:S01]  /*1030*/  IMAD.MOV.U32 R154, RZ, RZ, RZ ;  /* 0x000000ffff9a7224 */ /* 0x000fe200078e00ff */
[-C--:B------:R-:W-:Y:S02]  /*1040*/  ISETP.GE.U32.AND P2, PT, R155, R146.reuse, PT ;  /* 0x000000929b00720c */ /* 0x080fe40003f46070 */
[----:B------:R-:W-:-:S03]  /*1050*/  ISETP.GE.U32.AND P3, PT, R159, R146, PT ;  /* 0x000000929f00720c */ /* 0x000fc60003f66070 */
        /* <DEDUP_REMOVED lines=15> */
[--C-:B0-----:R-:W-:Y:S01]  /*1150*/  IMAD R165, R156, 0x4, R147.reuse ;  /* 0x000000049ca57824 */ /* 0x101fe200078e0293 */
[----:B-1----:R-:W-:Y:S01]  /*1160*/  LEA R167, R158, R147, 0x3 ;  /* 0x000000939ea77211 */ /* 0x002fe200078e18ff */
[----:B------:R-:W-:-:S02]  /*1170*/  IMAD R169, R160, 0xc, R147 ;  /* 0x0000000ca0a97824 */ /* 0x000fc400078e0293 */
        /* <DEDUP_REMOVED lines=17> */
.L_x_344:
[----:B------:R-:W-:Y:S01]  /*1290*/  BAR.SYNC.DEFER_BLOCKING 0x0 ;  /* 0x0000000000007b1d */ /* 0x000fe20000010000 */
[----:B------:R-:W-:-:S13]  /*12a0*/  ISETP.GE.AND P0, PT, R145, UR8, PT ;  /* 0x0000000891007c0c */ /* 0x000fda000bf06270 */
[----:B------:R-:W-:Y:S05]  /*12b0*/  @P0 BRA `(.L_x_346) ;  /* 0x000005a000b00947 */ /* 0x000fea0003800000 */
        /* <DEDUP_REMOVED lines=9> */
.L_x_407:
[----:B------:R-:W-:Y:S01]  /*1350*/  UIMAD UR8, UR4, 0xc, UR6 ;  /* 0x0000000c040878a4 */ /* 0x000fe2000f8e0206 */
[----:B------:R-:W-:Y:S08]  /*1360*/  BSSY.RECONVERGENT B0, `(.L_x_347) ;  /* 0x0005a1e000007945 */ /* 0x000ff00003800200 */
[----:B------:R-:W0:Y:S04]  /*1370*/  LDS R0, [UR8+0x4] ;  /* 0x00000408ff007984 */ /* 0x000e280008000800 */
[----:B------:R-:W2:Y:S04]  /*1380*/  LDS R3, [UR8] ;  /* 0x00000008ff037984 */ /* 0x000ea80008000800 */
[----:B------:R-:W3:Y:S01]  /*1390*/  LDS R5, [UR8+0x8] ;  /* 0x00000808ff057984 */ /* 0x000ee20008000800 */
[----:B0-----:R-:W-:Y:S01]  /*13a0*/  FADD R0, -R75, R0 ;  /* 0x000000004b007221 */ /* 0x001fe20000000100 */
[----:B--2---:R-:W-:-:S03]  /*13b0*/  FADD R3, -R74, R3 ;  /* 0x000000034a037221 */ /* 0x004fc60000000100 */
[----:B------:R-:W-:Y:S01]  /*13c0*/  FMUL R0, R0, R0 ;  /* 0x0000000000007220 */ /* 0x000fe20000400000 */
[----:B---3--:R-:W-:-:S03]  /*13d0*/  FADD R5, -R76, R5 ;  /* 0x000000054c057221 */ /* 0x008fc60000000100 */
[----:B------:R-:W-:-:S04]  /*13e0*/  FFMA R0, R3, R3, R0 ;  /* 0x0000000303007223 */ /* 0x000fc80000000000 */
[----:B------:R-:W-:-:S05]  /*13f0*/  FFMA R5, R5, R5, R0 ;  /* 0x0000000505057223 */ /* 0x000fca0000000000 */
[----:B------:R-:W-:-:S13]  /*1400*/  FSETP.GT.AND P0, PT, R5, UR9, PT ;  /* 0x0000000905007c0b */ /* 0x000fda000bf04000 */
[----:B------:R-:W-:Y:S05]  /*1410*/  @P0 BRA `(.L_x_348) ;  /* 0x000005a000480947 */ /* 0x000fea0003800000 */
[----:B------:R-:W0:Y:S01]  /*1420*/  S2UR UR8, SR_CTAID.Y ;  /* 0x00000000000879c3 */ /* 0x000e220000002600 */
[----:B------:R-:W-:-:S07]  /*1430*/  VIADD R4, R145, UR4 ;  /* 0x0000000491047c36 */ /* 0x000fce0008000000 */
[----:B------:R-:W0:Y:S08]  /*1440*/  LDC R7, c[0x0][0x3b8] ;  /* 0x0000ee00ff077b82 */ /* 0x000e300000000800 */
[----:B------:R-:W2:Y:S01]  /*1450*/  LDC.64 R2, c[0x0][0x398] ;  /* 0x0000e600ff027b82 */ /* 0x000ea20000000a00 */
[----:B0-----:R-:W-:-:S05]  /*1460*/  IMAD R0, R7, UR8, R4 ;  /* 0x0000000807007c24 */ /* 0x001fca000f8e0204 */
[----:B------:R-:W-:-:S05]  /*1470*/  SHF.L.U32 R7, R0, 0x6, RZ ;  /* 0x0000000600077819 */ /* 0x000fca00000006ff */
[----:B--2---:R-:W-:-:S05]  /*1480*/  IMAD.WIDE.U32 R2, R7, 0x4, R2 ;  /* 0x0000000407027825 */ /* 0x004fca00078e0002 */
        /* <DEDUP_REMOVED lines=33> */
[----:B-1----:R-:W5:Y:S04]  /*16a0*/  LDG.E.CONSTANT R169, desc[UR10][R2.64+0x84] ;  /* 0x0000840a02a97981 */ /* 0x002f68000c1e9900 */
        /* <DEDUP_REMOVED lines=28> */
[----:B--2---:R-:W-:-:S04]  /*1870*/  FADD R0, R77, -R0 ;  /* 0x800000004d007221 */ /* 0x004fc80000000000 */
[----:B------:R-:W-:Y:S01]  /*1880*/  FFMA R178, R0, R0, RZ ;  /* 0x0000000000b27223 */ /* 0x000fe200000000ff */
[----:B---3--:R-:W-:Y:S01]  /*1890*/  FADD R181, R78, -R181 ;  /* 0x800000b54eb57221 */ /* 0x008fe20000000000 */
[----:B------:R-:W2:Y:S03]  /*18a0*/  LDG.E.CONSTANT R0, desc[UR10][R2.64+0xf8] ;  /* 0x0000f80a02007981 */ /* 0x000ea6000c1e9900 */
[----:B------:R-:W-:Y:S02]  /*18b0*/  FFMA R181, R181, R181, R178 ;  /* 0x000000b5b5b57223 */ /* 0x000fe400000000b2 */
[----:B------:R0:W3:Y:S01]  /*18c0*/  LDG.E.CONSTANT R178, desc[UR10][R2.64+0xfc] ;  /* 0x0000fc0a02b27981 */ /* 0x0000e2000c1e9900 */
[----:B----4-:R-:W-:-:S04]  /*18d0*/  FADD R180, R79, -R180 ;  /* 0x800000b44fb47221 */ /* 0x010fc80000000000 */
[----:B------:R-:W-:Y:S01]  /*18e0*/  FFMA R181, R180, R180, R181 ;  /* 0x000000b4b4b57223 */ /* 0x000fe200000000b5 */
[----:B-----5:R-:W-:Y:S01]  /*18f0*/  FADD R180, R80, -R183 ;  /* 0x800000b750b47221 */ /* 0x020fe20000000000 */
        /* <DEDUP_REMOVED lines=10> */
[----:B0-----:R-:W-:-:S03]  /*19a0*/  FADD R2, R86, -R189 ;  /* 0x800000bd56027221 */ /* 0x001fc60000000000 */
        /* <DEDUP_REMOVED lines=105> */
[----:B------:R-:W-:Y:S01]  /*2040*/  FFMA R181, R2, R2, R181 ;  /* 0x0000000202b57223 */ /* 0x000fe200000000b5 */
[----:B--2---:R-:W-:-:S04]  /*2050*/  FADD R0, R139, -R0 ;  /* 0x800000008b007221 */ /* 0x004fc80000000000 */
[----:B------:R-:W-:Y:S01]  /*2060*/  FFMA R0, R0, R0, R181 ;  /* 0x0000000000007223 */ /* 0x000fe200000000b5 */
[----:B---3--:R-:W-:-:S04]  /*2070*/  FADD R3, R141, -R178 ;  /* 0x800000b28d037221 */ /* 0x008fc80000000000 */
[----:B------:R-:W-:-:S05]  /*2080*/  FFMA R0, R3, R3, R0 ;  /* 0x0000000303007223 */ /* 0x000fca0000000000 */
[----:B------:R-:W-:-:S04]  /*2090*/  FSETP.GEU.AND P0, PT, R0, R143, PT ;  /* 0x0000008f0000720b */ /* 0x000fc80003f0e000 */
[----:B------:R-:W-:Y:S02]  /*20a0*/  FSETP.GTU.OR P0, PT, R5, UR9, P0 ;  /* 0x0000000905007c0b */ /* 0x000fe4000870c400 */
[----:B------:R-:W-:-:S04]  /*20b0*/  FSETP.GEU.AND P1, PT, R0, R140, PT ;  /* 0x0000008c0000720b */ /* 0x000fc80003f2e000 */
[----:B------:R-:W-:Y:S02]  /*20c0*/  FSEL R140, R0, R140, !P1 ;  /* 0x0000008c008c7208 */ /* 0x000fe40004800000 */
[----:B------:R-:W-:-:S05]  /*20d0*/  SEL R73, R4, R73, !P1 ;  /* 0x0000004904497207 */ /* 0x000fca0004800000 */
[----:B------:R-:W-:Y:S05]  /*20e0*/  @P0 BRA `(.L_x_348) ;  /* 0x0000059400140947 */ /* 0x000fea0003800000 */
[----:B------:R-:W-:Y:S01]  /*20f0*/  FSETP.GT.AND P0, PT, R41, R40, PT ;  /* 0x000000282900720b */ /* 0x000fe20003f04000 */
[----:B------:R-:W-:Y:S01]  /*2100*/  IMAD.MOV.U32 R2, RZ, RZ, R40 ;  /* 0x000000ffff027224 */ /* 0x000fe200078e0028 */
[----:B------:R-:W-:Y:S01]  /*2110*/  BSSY.RECONVERGENT B1, `(.L_x_349) ;  /* 0x0000013000017945 */ /* 0x000fe20003800200 */
[----:B------:R-:W-:Y:S01]  /*2120*/  MOV R3, R71 ;  /* 0x0000004700037202 */ /* 0x000fe20000000f00 */
[----:B------:R-:W-:Y:S02]  /*2130*/  IMAD.MOV.U32 R5, RZ, RZ, R39 ;  /* 0x000000ffff057224 */ /* 0x000fe400078e0027 */
[----:B------:R-:W-:-:S07]  /*2140*/  IMAD.MOV.U32 R6, RZ, RZ, R70 ;  /* 0x000000ffff067224 */ /* 0x000fce00078e0046 */
[----:B------:R-:W-:Y:S02]  /*2150*/  @P0 IMAD.MOV.U32 R2, RZ, RZ, R41 ;  /* 0x000000ffff020224 */ /* 0x000fe400078e0029 */
[----:B------:R-:W-:Y:S01]  /*2160*/  @P0 IMAD.MOV.U32 R3, RZ, RZ, R72 ;  /* 0x000000ffff030224 */ /* 0x000fe200078e0048 */
[----:B------:R-:W-:Y:S01]  /*2170*/  @P0 MOV R72, R71 ;  /* 0x0000004700480202 */ /* 0x000fe20000000f00 */
[----:B------:R-:W-:Y:S01]  /*2180*/  @P0 IMAD.MOV.U32 R41, RZ, RZ, R40 ;  /* 0x000000ffff290224 */ /* 0x000fe200078e0028 */
[----:B------:R-:W-:-:S13]  /*2190*/  FSETP.GT.AND P1, PT, R2, R39, PT ;  /* 0x000000270200720b */ /* 0x000fda0003f24000 */
[----:B------:R-:W-:Y:S05]  /*21a0*/  @!P1 BRA `(.L_x_350) ;  /* 0x0000000000249947 */ /* 0x000fea0003800000 */
[----:B------:R-:W-:Y:S01]  /*21b0*/  FSETP.GT.AND P0, PT, R41, R39, PT ;  /* 0x000000272900720b */ /* 0x000fe20003f04000 */
[----:B------:R-:W-:Y:S01]  /*21c0*/  IMAD.MOV.U32 R6, RZ, RZ, R3 ;  /* 0x000000ffff067224 */ /* 0x000fe200078e0003 */
[----:B------:R-:W-:Y:S01]  /*21d0*/  MOV R5, R2 ;  /* 0x0000000200057202 */ /* 0x000fe20000000f00 */
[----:B------:R-:W-:Y:S01]  /*21e0*/  IMAD.MOV.U32 R2, RZ, RZ, R39 ;  /* 0x000000ffff027224 */ /* 0x000fe200078e0027 */
[----:B------:R-:W-:-:S09]  /*21f0*/  MOV R3, R70 ;  /* 0x0000004600037202 */ /* 0x000fd20000000f00 */
[----:B------:R-:W-:Y:S01]  /*2200*/  @P0 IMAD.MOV.U32 R2, RZ, RZ, R41 ;  /* 0x000000ffff020224 */ /* 0x000fe200078e0029 */
[----:B------:R-:W-:Y:S01]  /*2210*/  @P0 MOV R41, R39 ;  /* 0x0000002700290202 */ /* 0x000fe20000000f00 */
[----:B------:R-:W-:Y:S02]  /*2220*/  @P0 IMAD.MOV.U32 R3, RZ, RZ, R72 ;  /* 0x000000ffff030224 */ /* 0x000fe400078e0048 */
[----:B------:R-:W-:-:S07]  /*2230*/  @P0 IMAD.MOV.U32 R72, RZ, RZ, R70 ;  /* 0x000000ffff480224 */ /* 0x000fce00078e0046 */
.L_x_350:
[----:B------:R-:W-:Y:S05]  /*2240*/  BSYNC.RECONVERGENT B1 ;  /* 0x0000000000017941 */ /* 0x000fea0003800200 */
.L_x_349:
        /* <DEDUP_REMOVED lines=26> */
[----:B------:R-:W-:Y:S01]  /*23f0*/  @P0 IMAD.MOV.U32 R70, RZ, RZ, R41 ;  /* 0x000000ffff460224 */ /* 0x000fe200078e0029 */
[----:B------:R-:W-:Y:S01]  /*2400*/  @P0 MOV R41, R38 ;  /* 0x0000002600290202 */ /* 0x000fe20000000f00 */
[----:B------:R-:W-:Y:S02]  /*2410*/  @P0 IMAD.MOV.U32 R39, RZ, RZ, R72 ;  /* 0x000000ffff270224 */ /* 0x000fe400078e0048 */
[----:B------:R-:W-:-:S07]  /*2420*/  @P0 IMAD.MOV.U32 R72, RZ, RZ, R69 ;  /* 0x000000ffff480224 */ /* 0x000fce00078e0045 */
.L_x_352:
[----:B------:R-:W-:Y:S05]  /*2430*/  BSYNC.RECONVERGENT B1 ;  /* 0x0000000000017941 */ /* 0x000fea0003800200 */
.L_x_351:
        /* <DEDUP_REMOVED lines=19> */
[-C--:B------:R-:W-:Y:S01]  /*2570*/  FSETP.GT.AND P0, PT, R70, R37.reuse, PT ;  /* 0x000000254600720b */ /* 0x080fe20003f04000 */
        /* <DEDUP_REMOVED lines=22> */
.L_x_354:
[----:B------:R-:W-:Y:S05]  /*26e0*/  BSYNC.RECONVERGENT B1 ;  /* 0x0000000000017941 */ /* 0x000fea0003800200 */
.L_x_353:
        /* <DEDUP_REMOVED lines=61> */
[----:B------:R-:W-:Y:S02]  /*2ac0*/  @P0 IMAD.MOV.U32 R143, RZ, RZ, R72 ;  /* 0x000000ffff8f0224 */ /* 0x000fe400078e0048 */
[----:B------:R-:W-:Y:S02]  /*2ad0*/  @P0 IMAD.MOV.U32 R72, RZ, RZ, R67 ;  /* 0x000000ffff480224 */ /* 0x000fe400078e0043 */
[----:B------:R-:W-:-:S07]  /*2ae0*/  IMAD.MOV.U32 R39, RZ, RZ, R38 ;  /* 0x000000ffff277224 */ /* 0x000fce00078e0026 */
.L_x_356:
[----:B------:R-:W-:Y:S05]  /*2af0*/  BSYNC.RECONVERGENT B1 ;  /* 0x0000000000017941 */ /* 0x000fea0003800200 */
.L_x_355:
        /* <DEDUP_REMOVED lines=87> */
[----:B------:R-:W-:-:S07]  /*3070*/  IMAD.MOV.U32 R38, RZ, RZ, R39 ;  /* 0x000000ffff267224 */ /* 0x000fce00078e0027 */
.L_x_358:
[----:B------:R-:W-:Y:S05]  /*3080*/  BSYNC.RECONVERGENT B1 ;  /* 0x0000000000017941 */ /* 0x000fea0003800200 */
.L_x_357:
        /* <DEDUP_REMOVED lines=115> */
[----:B------:R-:W-:-:S07]  /*37c0*/  IMAD.MOV.U32 R39, RZ, RZ, R142 ;  /* 0x000000ffff277224 */ /* 0x000fce00078e008e */
.L_x_360:
[----:B------:R-:W-:Y:S05]  /*37d0*/  BSYNC.RECONVERGENT B1 ;  /* 0x0000000000017941 */ /* 0x000fea0003800200 */
.L_x_359:
        /* <DEDUP_REMOVED lines=144> */
[----:B------:R-:W-:Y:S02]  /*40e0*/  IMAD.MOV.U32 R6, RZ, RZ, R9 ;  /* 0x000000ffff067224 */ /* 0x000fe400078e0009 */
[----:B------:R-:W-:Y:S02]  /*40f0*/  IMAD.MOV.U32 R34, RZ, RZ, R35 ;  /* 0x000000ffff227224 */ /* 0x000fe400078e0023 */
[----:B------:R-:W-:Y:S02]  /*4100*/  IMAD.MOV.U32 R38, RZ, RZ, R39 ;  /* 0x000000ffff267224 */ /* 0x000fe400078e0027 */
[----:B------:R-:W-:-:S07]  /*4110*/  IMAD.MOV.U32 R142, RZ, RZ, R143 ;  /* 0x000000ffff8e7224 */ /* 0x000fce00078e008f */
.L_x_362:
[----:B------:R-:W-:Y:S05]  /*4120*/  BSYNC.RECONVERGENT B1 ;  /* 0x0000000000017941 */ /* 0x000fea0003800200 */
.L_x_361:
        /* <DEDUP_REMOVED lines=181> */
[----:B------:R-:W-:Y:S02]  /*4c80*/  IMAD.MOV.U32 R37, RZ, RZ, R38 ;  /* 0x000000ffff257224 */ /* 0x000fe400078e0026 */
[----:B------:R-:W-:-:S02]  /*4c90*/  IMAD.MOV.U32 R39, RZ, RZ, R142 ;  /* 0x000000ffff277224 */ /* 0x000fc400078e008e */
[----:B------:R-:W-:-:S07]  /*4ca0*/  IMAD.MOV.U32 R149, RZ, RZ, R152 ;  /* 0x000000ffff957224 */ /* 0x000fce00078e0098 */
.L_x_364:
[----:B------:R-:W-:Y:S05]  /*4cb0*/  BSYNC.RECONVERGENT B1 ;  /* 0x0000000000017941 */ /* 0x000fea0003800200 */
.L_x_363:
        /* <DEDUP_REMOVED lines=243> */
.L_x_366:
[----:B------:R-:W-:Y:S05]  /*5bf0*/  BSYNC.RECONVERGENT B1 ;  /* 0x0000000000017941 */ /* 0x000fea0003800200 */
.L_x_365:
        /* <DEDUP_REMOVED lines=289> */
.L_x_368:
[----:B------:R-:W-:Y:S05]  /*6e10*/  BSYNC.RECONVERGENT B1 ;  /* 0x0000000000017941 */ /* 0x000fea0003800200 */
.L_x_367:
        /* <DEDUP_REMOVED lines=339> */
.L_x_370:
[----:B------:R-:W-:Y:S05]  /*8350*/  BSYNC.RECONVERGENT B1 ;  /* 0x0000000000017941 */ /* 0x000fea0003800200 */
.L_x_369:
        /* <DEDUP_REMOVED lines=393> */
.L_x_372:
[----:B------:R-:W-:Y:S05]  /*9bf0*/  BSYNC.RECONVERGENT B1 ;  /* 0x0000000000017941 */ /* 0x000fea0003800200 */
.L_x_371:
        /* <DEDUP_REMOVED lines=451> */
.L_x_374:
[----:B------:R-:W-:Y:S05]  /*b830*/  BSYNC.RECONVERGENT B1 ;  /* 0x0000000000017941 */ /* 0x000fea0003800200 */
.L_x_373:
        /* <DEDUP_REMOVED lines=513> */
.L_x_376:
[----:B------:R-:W-:Y:S05]  /*d850*/  BSYNC.RECONVERGENT B1 ;  /* 0x0000000000017941 */ /* 0x000fea0003800200 */
.L_x_375:
        /* <DEDUP_REMOVED lines=579> */
.L_x_378:
[----:B------:R-:W-:Y:S05]  /*fc90*/  BSYNC.RECONVERGENT B1 ;  /* 0x0000000000017941 */ /* 0x000fea0003800200 */
.L_x_377:
        /* <DEDUP_REMOVED lines=649> */
.L_x_380:
[----:B------:R-:W-:Y:S05]  /*12530*/  BSYNC.RECONVERGENT B1 ;  /* 0x0000000000017941 */ /* 0x000fea0003800200 */
.L_x_379:
        /* <DEDUP_REMOVED lines=723> */
.L_x_382:
[----:B------:R-:W-:Y:S05]  /*15270*/  BSYNC.RECONVERGENT B1 ;  /* 0x0000000000017941 */ /* 0x000fea0003800200 */
.L_x_381:
        /* <DEDUP_REMOVED lines=801> */
.L_x_384:
[----:B------:R-:W-:Y:S05]  /*18490*/  BSYNC.RECONVERGENT B1 ;  /* 0x0000000000017941 */ /* 0x000fea0003800200 */
.L_x_383:
        /* <DEDUP_REMOVED lines=883> */
.L_x_386:
[----:B------:R-:W-:Y:S05]  /*1bbd0*/  BSYNC.RECONVERGENT B1 ;  /* 0x0000000000017941 */ /* 0x000fea0003800200 */
.L_x_385:
        /* <DEDUP_REMOVED lines=969> */
.L_x_388:
[----:B------:R-:W-:Y:S05]  /*1f870*/  BSYNC.RECONVERGENT B1 ;  /* 0x0000000000017941 */ /* 0x000fea0003800200 */
.L_x_387:
        /* <DEDUP_REMOVED lines=1059> */
.L_x_390:
[----:B------:R-:W-:Y:S05]  /*23ab0*/  BSYNC.RECONVERGENT B1 ;  /* 0x0000000000017941 */ /* 0x000fea0003800200 */
.L_x_389:
        /* <DEDUP_REMOVED lines=1153> */
.L_x_392:
[----:B------:R-:W-:Y:S05]  /*282d0*/  BSYNC.RECONVERGENT B1 ;  /* 0x0000000000017941 */ /* 0x000fea0003800200 */
.L_x_391:
        /* <DEDUP_REMOVED lines=1251> */
.L_x_394:
[----:B------:R-:W-:Y:S05]  /*2d110*/  BSYNC.RECONVERGENT B1 ;  /* 0x0000000000017941 */ /* 0x000fea0003800200 */
.L_x_393:
        /* <DEDUP_REMOVED lines=1353> */
.L_x_396:
[----:B------:R-:W-:Y:S05]  /*325b0*/  BSYNC.RECONVERGENT B1 ;  /* 0x0000000000017941 */ /* 0x000fea0003800200 */
.L_x_395:
        /* <DEDUP_REMOVED lines=1459> */
.L_x_398:
[----:B------:R-:W-:Y:S05]  /*380f0*/  BSYNC.RECONVERGENT B1 ;  /* 0x0000000000017941 */ /* 0x000fea0003800200 */
.L_x_397:
        /* <DEDUP_REMOVED lines=1569> */
.L_x_400:
[----:B------:R-:W-:Y:S05]  /*3e310*/  BSYNC.RECONVERGENT B1 ;  /* 0x0000000000017941 */ /* 0x000fea0003800200 */
.L_x_399:
        /* <DEDUP_REMOVED lines=1683> */
.L_x_402:
[----:B------:R-:W-:Y:S05]  /*44c50*/  BSYNC.RECONVERGENT B1 ;  /* 0x0000000000017941 */ /* 0x000fea0003800200 */
.L_x_401:
        /* <DEDUP_REMOVED lines=1801> */
.L_x_404:
[----:B------:R-:W-:Y:S05]  /*4bcf0*/  BSYNC.RECONVERGENT B1 ;  /* 0x0000000000017941 */ /* 0x000fea0003800200 */
.L_x_403:
        /* <DEDUP_REMOVED lines=1923> */
.L_x_406:
[----:B------:R-:W-:Y:S05]  /*53530*/  BSYNC.RECONVERGENT B1 ;  /* 0x0000000000017941 */ /* 0x000fea0003800200 */
.L_x_405:
        /* <DEDUP_REMOVED lines=2048> */
.L_x_348:
[----:B------:R-:W-:Y:S05]  /*5b540*/  BSYNC.RECONVERGENT B0 ;  /* 0x0000000000007941 */ /* 0x000fea0003800200 */
.L_x_347:
[----:B------:R-:W-:-:S04]  /*5b550*/  UIADD3 UR4, UPT, UPT, UR4, 0x1, URZ ;  /* 0x0000000104047890 */ /* 0x000fc8000fffe0ff */
[----:B------:R-:W-:-:S09]  /*5b560*/  UISETP.NE.AND UP0, UPT, UR4, UR5, UPT ;  /* 0x000000050400728c */ /* 0x000fd2000bf05270 */
[----:B------:R-:W-:Y:S05]  /*5b570*/  BRA.U UP0, `(.L_x_407) ;  /* 0xfffffa5d00747547 */ /* 0x000fea000b83ffff */
.L_x_346:
[----:B------:R-:W0:Y:S01]  /*5b580*/  LDCU UR4, c[0x0][0x3b8] ;  /* 0x00007700ff0477ac */ /* 0x000e220008000800 */
[----:B------:R-:W-:Y:S01]  /*5b590*/  IADD3 R145, PT, PT, R145, 0x800, RZ ;  /* 0x0000080091917810 */ /* 0x000fe20007ffe0ff */
[----:B------:R-:W-:Y:S01]  /*5b5a0*/  UIADD3 UR7, UPT, UPT, UR7, -0x800, URZ ;  /* 0xfffff80007077890 */ /* 0x000fe2000fffe0ff */
[----:B------:R-:W-:Y:S02]  /*5b5b0*/  BAR.SYNC.DEFER_BLOCKING 0x0 ;  /* 0x0000000000007b1d */ /* 0x000fe40000010000 */
[----:B0-----:R-:W-:-:S13]  /*5b5c0*/  ISETP.GE.AND P0, PT, R145, UR4, PT ;  /* 0x0000000491007c0c */ /* 0x001fda000bf06270 */
[----:B------:R-:W-:Y:S05]  /*5b5d0*/  @!P0 BRA `(.L_x_408) ;  /* 0xfffffa5400248947 */ /* 0x000fea000383ffff */
.L_x_341:
[----:B------:R-:W0:Y:S01]  /*5b5e0*/  LDC.64 R8, c[0x0][0x3a0] ;  /* 0x0000e800ff087b82 */ /* 0x000e220000000a00 */
[----:B------:R-:W-:Y:S01]  /*5b5f0*/  ISETP.GE.AND P4, PT, R72, RZ, PT ;  /* 0x000000ff4800720c */ /* 0x000fe20003f86270 */
[----:B------:R-:W-:Y:S01]  /*5b600*/  IMAD.SHL.U32 R3, R10, 0x20, RZ ;  /* 0x000000200a037824 */ /* 0x000fe200078e00ff */
[----:B------:R-:W-:Y:S02]  /*5b610*/  ISETP.GE.AND P3, PT, R71, RZ, PT ;  /* 0x000000ff4700720c */ /* 0x000fe40003f66270 */
[----:B------:R-:W-:Y:S02]  /*5b620*/  ISETP.GE.AND P2, PT, R70, RZ, PT ;  /* 0x000000ff4600720c */ /* 0x000fe40003f46270 */
[----:B------:R-:W-:Y:S01]  /*5b630*/  SEL R2, R73, R72, !P4 ;  /* 0x0000004849027207 */ /* 0x000fe20006000000 */
[----:B------:R-:W2:Y:S01]  /*5b640*/  LDC.64 R74, c[0x0][0x3a8] ;  /* 0x0000ea00ff4a7b82 */ /* 0x000ea20000000a00 */
[----:B------:R-:W-:Y:S02]  /*5b650*/  FSEL R41, R140, R41, !P4 ;  /* 0x000000298c297208 */ /* 0x000fe40006000000 */
[----:B------:R-:W-:-:S02]  /*5b660*/  ISETP.GE.AND P5, PT, R66, RZ, PT ;  /* 0x000000ff4200720c */ /* 0x000fc40003fa6270 */
[----:B------:R-:W-:Y:S02]  /*5b670*/  ISETP.GE.AND P4, PT, R65, RZ, PT ;  /* 0x000000ff4100720c */ /* 0x000fe40003f86270 */
[C---:B------:R-:W-:Y:S02]  /*5b680*/  SEL R4, R73.reuse, R71, !P3 ;  /* 0x0000004749047207 */ /* 0x040fe40005800000 */
[C---:B------:R-:W-:Y:S02]  /*5b690*/  FSEL R77, R140.reuse, R40, !P3 ;  /* 0x000000288c4d7208 */ /* 0x040fe40005800000 */
[----:B------:R-:W-:Y:S02]  /*5b6a0*/  SEL R70, R73, R70, !P2 ;  /* 0x0000004649467207 */ /* 0x000fe40005000000 */
[----:B------:R-:W-:Y:S02]  /*5b6b0*/  FSEL R39, R140, R39, !P2 ;  /* 0x000000278c277208 */ /* 0x000fe40005000000 */
[----:B------:R-:W-:Y:S01]  /*5b6c0*/  ISETP.GE.AND P3, PT, R64, RZ, PT ;  /* 0x000000ff4000720c */ /* 0x000fe20003f66270 */
[----:B0-----:R-:W-:Y:S01]  /*5b6d0*/  IMAD.WIDE R8, R3, 0x8, R8 ;  /* 0x0000000803087825 */ /* 0x001fe200078e0208 */
[----:B------:R-:W-:-:S02]  /*5b6e0*/  ISETP.GE.AND P2, PT, R63, RZ, PT ;  /* 0x000000ff3f00720c */ /* 0x000fc40003f46270 */
[----:B------:R-:W-:Y:S02]  /*5b6f0*/  SEL R66, R73, R66, !P5 ;  /* 0x0000004249427207 */ /* 0x000fe40006800000 */
[C---:B------:R-:W-:Y:S02]  /*5b700*/  FSEL R85, R140.reuse, R35, !P5 ;  /* 0x000000238c557208 */ /* 0x040fe40006800000 */
[----:B------:R-:W-:Y:S02]  /*5b710*/  FSEL R87, R140, R34, !P4 ;  /* 0x000000228c577208 */ /* 0x000fe40006000000 */
[----:B------:R-:W-:Y:S02]  /*5b720*/  ISETP.GE.AND P6, PT, R67, RZ, PT ;  /* 0x000000ff4300720c */ /* 0x000fe40003fc6270 */
[----:B------:R-:W-:Y:S02]  /*5b730*/  ISETP.GE.AND P5, PT, R59, RZ, PT ;  /* 0x000000ff3b00720c */ /* 0x000fe40003fa6270 */
[----:B------:R-:W-:-:S02]  /*5b740*/  SEL R64, R73, R64, !P3 ;  /* 0x0000004049407207 */ /* 0x000fc40005800000 */
[C---:B------:R-:W-:Y:S02]  /*5b750*/  FSEL R89, R140.reuse, R33, !P3 ;  /* 0x000000218c597208 */ /* 0x040fe40005800000 */
[----:B------:R-:W-:Y:S02]  /*5b760*/  SEL R34, R73, R63, !P2 ;  /* 0x0000003f49227207 */ /* 0x000fe40005000000 */
[----:B------:R-:W-:Y:S02]  /*5b770*/  FSEL R91, R140, R32, !P2 ;  /* 0x000000208c5b7208 */ /* 0x000fe40005000000 */
[----:B------:R-:W-:Y:S02]  /*5b780*/  ISETP.GE.AND P3, PT, R57, RZ, PT ;  /* 0x000000ff3900720c */ /* 0x000fe40003f66270 */
[----:B------:R-:W-:Y:S02]  /*5b790*/  ISETP.GE.AND P2, PT, R56, RZ, PT ;  /* 0x000000ff3800720c */ /* 0x000fe40003f46270 */
[----:B------:R-:W-:-:S02]  /*5b7a0*/  FSEL R83, R140, R36, !P6 ;  /* 0x000000248c537208 */ /* 0x000fc40007000000 */
[C---:B------:R-:W-:Y:S02]  /*5b7b0*/  FSEL R99, R140.reuse, R28, !P5 ;  /* 0x0000001c8c637208 */ /* 0x040fe40006800000 */
[C---:B------:R-:W-:Y:S02]  /*5b7c0*/  SEL R36, R73.reuse, R65, !P4 ;  /* 0x0000004149247207 */ /* 0x040fe40006000000 */
[C---:B------:R-:W-:Y:S02]  /*5b7d0*/  SEL R28, R73.reuse, R57, !P3 ;  /* 0x00000039491c7207 */ /* 0x040fe40005800000 */
[C---:B------:R-:W-:Y:S02]  /*5b7e0*/  FSEL R103, R140.reuse, R26, !P3 ;  /* 0x0000001a8c677208 */ /* 0x040fe40005800000 */
[----:B------:R-:W-:Y:S02]  /*5b7f0*/  SEL R56, R73, R56, !P2 ;  /* 0x0000003849387207 */ /* 0x000fe40005000000 */
[----:B------:R-:W-:-:S02]  /*5b800*/  FSEL R105, R140, R25, !P2 ;  /* 0x000000198c697208 */ /* 0x000fc40005000000 */
[----:B------:R-:W-:Y:S02]  /*5b810*/  ISETP.GE.AND P4, PT, R58, RZ, PT ;  /* 0x000000ff3a00720c */ /* 0x000fe40003f86270 */
[----:B------:R-:W-:Y:S02]  /*5b820*/  ISETP.GE.AND P3, PT, R50, RZ, PT ;  /* 0x000000ff3200720c */ /* 0x000fe40003f66270 */
[----:B------:R-:W-:Y:S02]  /*5b830*/  ISETP.GE.AND P2, PT, R49, RZ, PT ;  /* 0x000000ff3100720c */ /* 0x000fe40003f46270 */
[----:B------:R-:W-:Y:S02]  /*5b840*/  ISETP.GE.AND P1, PT, R69, RZ, PT ;  /* 0x000000ff4500720c */ /* 0x000fe40003f26270 */
[----:B------:R-:W-:Y:S02]  /*5b850*/  SEL R58, R73, R58, !P4 ;  /* 0x0000003a493a7207 */ /* 0x000fe40006000000 */
[----:B------:R-:W-:-:S02]  /*5b860*/  FSEL R101, R140, R27, !P4 ;  /* 0x0000001b8c657208 */ /* 0x000fc40006000000 */
[C---:B------:R-:W-:Y:S02]  /*5b870*/  FSEL R117, R140.reuse, R19, !P3 ;  /* 0x000000138c757208 */ /* 0x040fe40005800000 */
[----:B------:R-:W-:Y:S01]  /*5b880*/  FSEL R119, R140, R18, !P2 ;  /* 0x000000128c777208 */ /* 0x000fe20005000000 */
[----:B--2---:R-:W-:Y:S01]  /*5b890*/  IMAD.WIDE R18, R3, 0x4, R74 ;  /* 0x0000000403127825 */ /* 0x004fe200078e024a */
[----:B------:R-:W-:Y:S02]  /*5b8a0*/  ISETP.GE.AND P4, PT, R51, RZ, PT ;  /* 0x000000ff3300720c */ /* 0x000fe40003f86270 */
[----:B------:R-:W-:Y:S02]  /*5b8b0*/  ISETP.GE.AND P0, PT, R68, RZ, PT ;  /* 0x000000ff4400720c */ /* 0x000fe40003f06270 */
[----:B------:R-:W-:Y:S02]  /*5b8c0*/  SHF.R.S32.HI R3, RZ, 0x1f, R2 ;  /* 0x0000001fff037819 */ /* 0x000fe40000011402 */
[----:B------:R-:W-:-:S02]  /*5b8d0*/  SEL R6, R73, R69, !P1 ;  /* 0x0000004549067207 */ /* 0x000fc40004800000 */
[----:B------:R-:W-:Y:S01]  /*5b8e0*/  SHF.R.S32.HI R5, RZ, 0x1f, R4 ;  /* 0x0000001fff057819 */ /* 0x000fe20000011404 */
[----:B------:R-:W-:Y:S01]  /*5b8f0*/  STG.E.64 desc[UR10][R8.64], R2 ;  /* 0x0000000208007986 */ /* 0x000fe2000c101b0a */
[----:B------:R-:W-:Y:S02]  /*5b900*/  FSEL R115, R140, R20, !P4 ;  /* 0x000000148c737208 */ /* 0x000fe40006000000 */
[C---:B------:R-:W-:Y:S01]  /*5b910*/  SEL R68, R73.reuse, R68, !P0 ;  /* 0x0000004449447207 */ /* 0x040fe20004000000 */
[----:B------:R-:W-:Y:S01]  /*5b920*/  STG.E desc[UR10][R18.64], R41 ;  /* 0x0000002912007986 */ /* 0x000fe2000c10190a */
[----:B------:R-:W-:Y:S02]  /*5b930*/  SEL R20, R73, R49, !P2 ;  /* 0x0000003149147207 */ /* 0x000fe40005000000 */
[----:B------:R-:W-:Y:S01]  /*5b940*/  SHF.R.S32.HI R71, RZ, 0x1f, R70 ;  /* 0x0000001fff477819 */ /* 0x000fe20000011446 */
[----:B------:R-:W-:Y:S01]  /*5b950*/  STG.E.64 desc[UR10][R8.64+0x8], R4 ;  /* 0x0000080408007986 */ /* 0x000fe2000c101b0a */
[----:B------:R-:W-:-:S02]  /*5b960*/  ISETP.GE.AND P2, PT, R42, RZ, PT ;  /* 0x000000ff2a00720c */ /* 0x000fc40003f46270 */
[----:B------:R-:W-:Y:S01]  /*5b970*/  SEL R10, R73, R67, !P6 ;  /* 0x00000043490a7207 */ /* 0x000fe20007000000 */
[----:B------:R-:W-:Y:S01]  /*5b980*/  STG.E desc[UR10][R18.64+0x4], R77 ;  /* 0x0000044d12007986 */ /* 0x000fe2000c10190a */
[----:B------:R-:W-:Y:S02]  /*5b990*/  SHF.R.S32.HI R7, RZ, 0x1f, R6 ;  /* 0x0000001fff077819 */ /* 0x000fe40000011406 */
[C---:B------:R-:W-:Y:S01]  /*5b9a0*/  FSEL R79, R140.reuse, R38, !P1 ;  /* 0x000000268c4f7208 */ /* 0x040fe20004800000 */
[----:B------:R-:W-:Y:S01]  /*5b9b0*/  STG.E.64 desc[UR10][R8.64+0x10], R70 ;  /* 0x0000104608007986 */ /* 0x000fe2000c101b0a */
[----:B------:R-:W-:Y:S02]  /*5b9c0*/  SHF.R.S32.HI R69, RZ, 0x1f, R68 ;  /* 0x0000001fff457819 */ /* 0x000fe40000011444 */
[C---:B------:R-:W-:Y:S01]  /*5b9d0*/  FSEL R81, R140.reuse, R37, !P0 ;  /* 0x000000258c517208 */ /* 0x040fe20004000000 */
[----:B------:R0:W-:Y:S01]  /*5b9e0*/  STG.E desc[UR10][R18.64+0x8], R39 ;  /* 0x0000082712007986 */ /* 0x0001e2000c10190a */
[----:B------:R-:W-:-:S02]  /*5b9f0*/  FSEL R125, R140, R11, !P2 ;  /* 0x0000000b8c7d7208 */ /* 0x000fc40005000000 */
[----:B------:R-:W-:Y:S01]  /*5ba00*/  SHF.R.S32.HI R11, RZ, 0x1f, R10 ;  /* 0x0000001fff0b7819 */ /* 0x000fe2000001140a */
[----:B------:R-:W-:Y:S01]  /*5ba10*/  STG.E.64 desc[UR10][R8.64+0x18], R6 ;  /* 0x0000180608007986 */ /* 0x000fe2000c101b0a */
[----:B------:R-:W-:Y:S02]  /*5ba20*/  ISETP.GE.AND P1, PT, R62, RZ, PT ;  /* 0x000000ff3e00720c */ /* 0x000fe40003f26270 */
[----:B------:R-:W-:Y:S01]  /*5ba30*/  SHF.R.S32.HI R67, RZ, 0x1f, R66 ;  /* 0x0000001fff437819 */ /* 0x000fe20000011442 */
[----:B------:R-:W-:Y:S01]  /*5ba40*/  STG.E desc[UR10][R18.64+0xc], R79 ;  /* 0x00000c4f12007986 */ /* 0x000fe2000c10190a */
[----:B------:R-:W-:Y:S02]  /*5ba50*/  ISETP.GE.AND P0, PT, R61, RZ, PT ;  /* 0x000000ff3d00720c */ /* 0x000fe40003f06270 */
[----:B------:R-:W-:Y:S01]  /*5ba60*/  SHF.R.S32.HI R37, RZ, 0x1f, R36 ;  /* 0x0000001fff257819 */ /* 0x000fe20000011424 */
[----:B------:R-:W-:Y:S01]  /*5ba70*/  STG.E.64 desc[UR10][R8.64+0x20], R68 ;  /* 0x0000204408007986 */ /* 0x000fe2000c101b0a */
[----:B------:R-:W-:-:S02]  /*5ba80*/  ISETP.GE.AND P6, PT, R60, RZ, PT ;  /* 0x000000ff3c00720c */ /* 0x000fc40003fc6270 */
[C---:B------:R-:W-:Y:S01]  /*5ba90*/  SEL R62, R73.reuse, R62, !P1 ;  /* 0x0000003e493e7207 */ /* 0x040fe20004800000 */
[----:B------:R-:W-:Y:S01]  /*5baa0*/  STG.E desc[UR10][R18.64+0x10], R81 ;  /* 0x0000105112007986 */ /* 0x000fe2000c10190a */
[----:B------:R-:W-:Y:S02]  /*5bab0*/  SHF.R.S32.HI R65, RZ, 0x1f, R64 ;  /* 0x0000001fff417819 */ /* 0x000fe40000011440 */
[C---:B------:R-:W-:Y:S01]  /*5bac0*/  SEL R32, R73.reuse, R61, !P0 ;  /* 0x0000003d49207207 */ /* 0x040fe20004000000 */
[----:B------:R-:W-:Y:S01]  /*5bad0*/  STG.E.64 desc[UR10][R8.64+0x28], R10 ;  /* 0x0000280a08007986 */ /* 0x000fe2000c101b0a */
[----:B------:R-:W-:Y:S02]  /*5bae0*/  SHF.R.S32.HI R35, RZ, 0x1f, R34 ;  /* 0x0000001fff237819 */ /* 0x000fe40000011422 */
[----:B------:R-:W-:Y:S01]  /*5baf0*/  SEL R60, R73, R60, !P6 ;  /* 0x0000003c493c7207 */ /* 0x000fe20007000000 */
[----:B------:R-:W-:Y:S01]  /*5bb00*/  STG.E desc[UR10][R18.64+0x14], R83 ;  /* 0x0000145312007986 */ /* 0x000fe2000c10190a */
[----:B------:R-:W-:-:S02]  /*5bb10*/  SHF.R.S32.HI R63, RZ, 0x1f, R62 ;  /* 0x0000001fff3f7819 */ /* 0x000fc4000001143e */
[C---:B------:R-:W-:Y:S01]  /*5bb20*/  FSEL R93, R140.reuse, R31, !P1 ;  /* 0x0000001f8c5d7208 */ /* 0x040fe20004800000 */
[----:B------:R-:W-:Y:S01]  /*5bb30*/  STG.E.64 desc[UR10][R8.64+0x30], R66 ;  /* 0x0000304208007986 */ /* 0x000fe2000c101b0a */
[C---:B------:R-:W-:Y:S02]  /*5bb40*/  FSEL R95, R140.reuse, R30, !P0 ;  /* 0x0000001e8c5f7208 */ /* 0x040fe40004000000 */
[----:B------:R-:W-:Y:S01]  /*5bb50*/  SEL R30, R73, R59, !P5 ;  /* 0x0000003b491e7207 */ /* 0x000fe20006800000 */
[----:B------:R-:W-:Y:S01]  /*5bb60*/  STG.E desc[UR10][R18.64+0x18], R85 ;  /* 0x0000185512007986 */ /* 0x000fe2000c10190a */
[----:B------:R-:W-:Y:S02]  /*5bb70*/  SHF.R.S32.HI R33, RZ, 0x1f, R32 ;  /* 0x0000001fff217819 */ /* 0x000fe40000011420 */
[----:B------:R-:W-:Y:S01]  /*5bb80*/  SHF.R.S32.HI R61, RZ, 0x1f, R60 ;  /* 0x0000001fff3d7819 */ /* 0x000fe2000001143c */
[----:B------:R-:W-:Y:S01]  /*5bb90*/  STG.E.64 desc[UR10][R8.64+0x38], R36 ;  /* 0x0000382408007986 */ /* 0x000fe2000c101b0a */
[----:B------:R-:W-:-:S02]  /*5bba0*/  FSEL R97, R140, R29, !P6 ;  /* 0x0000001d8c617208 */ /* 0x000fc40007000000 */
[----:B------:R-:W-:Y:S01]  /*5bbb0*/  ISETP.GE.AND P1, PT, R55, RZ, PT ;  /* 0x000000ff3700720c */ /* 0x000fe20003f26270 */
[----:B------:R-:W-:Y:S01]  /*5bbc0*/  STG.E desc[UR10][R18.64+0x1c], R87 ;  /* 0x00001c5712007986 */ /* 0x000fe2000c10190a */
[----:B------:R-:W-:Y:S02]  /*5bbd0*/  SHF.R.S32.HI R31, RZ, 0x1f, R30 ;  /* 0x0000001fff1f7819 */ /* 0x000fe4000001141e */
[----:B------:R-:W-:Y:S01]  /*5bbe0*/  ISETP.GE.AND P0, PT, R54, RZ, PT ;  /* 0x000000ff3600720c */ /* 0x000fe20003f06270 */
[----:B------:R-:W-:Y:S01]  /*5bbf0*/  STG.E.64 desc[UR10][R8.64+0x40], R64 ;  /* 0x0000404008007986 */ /* 0x000fe2000c101b0a */
[----:B------:R-:W-:Y:S02]  /*5bc00*/  SHF.R.S32.HI R59, RZ, 0x1f, R58 ;  /* 0x0000001fff3b7819 */ /* 0x000fe4000001143a */
[----:B------:R-:W-:Y:S01]  /*5bc10*/  ISETP.GE.AND P6, PT, R53, RZ, PT ;  /* 0x000000ff3500720c */ /* 0x000fe20003fc6270 */
[----:B------:R-:W-:Y:S01]  /*5bc20*/  STG.E desc[UR10][R18.64+0x20], R89 ;  /* 0x0000205912007986 */ /* 0x000fe2000c10190a */
[----:B------:R-:W-:-:S02]  /*5bc30*/  SEL R26, R73, R55, !P1 ;  /* 0x00000037491a7207 */ /* 0x000fc40004800000 */
[----:B------:R-:W-:Y:S01]  /*5bc40*/  SHF.R.S32.HI R29, RZ, 0x1f, R28 ;  /* 0x0000001fff1d7819 */ /* 0x000fe2000001141c */
[----:B------:R-:W-:Y:S01]  /*5bc50*/  STG.E.64 desc[UR10][R8.64+0x48], R34 ;  /* 0x0000482208007986 */ /* 0x000fe2000c101b0a */
[----:B------:R-:W-:Y:S02]  /*5bc60*/  ISETP.GE.AND P5, PT, R52, RZ, PT ;  /* 0x000000ff3400720c */ /* 0x000fe40003fa6270 */
[C---:B------:R-:W-:Y:S01]  /*5bc70*/  SEL R54, R73.reuse, R54, !P0 ;  /* 0x0000003649367207 */ /* 0x040fe20004000000 */
[----:B------:R-:W-:Y:S01]  /*5bc80*/  STG.E desc[UR10][R18.64+0x24], R91 ;  /* 0x0000245b12007986 */ /* 0x000fe2000c10190a */
[----:B------:R-:W-:Y:S02]  /*5bc90*/  SHF.R.S32.HI R57, RZ, 0x1f, R56 ;  /* 0x0000001fff397819 */ /* 0x000fe40000011438 */
[----:B------:R-:W-:Y:S01]  /*5bca0*/  FSEL R107, R140, R24, !P1 ;  /* 0x000000188c6b7208 */ /* 0x000fe20004800000 */
[----:B------:R-:W-:Y:S01]  /*5bcb0*/  STG.E.64 desc[UR10][R8.64+0x50], R62 ;  /* 0x0000503e08007986 */ /* 0x000fe2000c101b0a */
[----:B------:R-:W-:-:S02]  /*5bcc0*/  SEL R24, R73, R53, !P6 ;  /* 0x0000003549187207 */ /* 0x000fc40007000000 */
[----:B------:R-:W-:Y:S01]  /*5bcd0*/  SHF.R.S32.HI R27, RZ, 0x1f, R26 ;  /* 0x0000001fff1b7819 */ /* 0x000fe2000001141a */
[----:B------:R-:W-:Y:S01]  /*5bce0*/  STG.E desc[UR10][R18.64+0x28], R93 ;  /* 0x0000285d12007986 */ /* 0x000fe2000c10190a */
[C---:B------:R-:W-:Y:S02]  /*5bcf0*/  SEL R52, R73.reuse, R52, !P5 ;  /* 0x0000003449347207 */ /* 0x040fe40006800000 */
[----:B------:R-:W-:Y:S01]  /*5bd00*/  SHF.R.S32.HI R55, RZ, 0x1f, R54 ;  /* 0x0000001fff377819 */ /* 0x000fe20000011436 */
[----:B------:R-:W-:Y:S01]  /*5bd10*/  STG.E.64 desc[UR10][R8.64+0x58], R32 ;  /* 0x0000582008007986 */ /* 0x000fe2000c101b0a */
[C---:B------:R-:W-:Y:S02]  /*5bd20*/  FSEL R109, R140.reuse, R23, !P0 ;  /* 0x000000178c6d7208 */ /* 0x040fe40004000000 */
[----:B------:R-:W-:Y:S01]  /*5bd30*/  FSEL R111, R140, R22, !P6 ;  /* 0x000000168c6f7208 */ /* 0x000fe20007000000 */
[----:B------:R-:W-:Y:S01]  /*5bd40*/  STG.E desc[UR10][R18.64+0x2c], R95 ;  /* 0x00002c5f12007986 */ /* 0x000fe2000c10190a */
[----:B------:R-:W-:-:S02]  /*5bd50*/  SEL R22, R73, R51, !P4 ;  /* 0x0000003349167207 */ /* 0x000fc40006000000 */
[----:B------:R-:W-:Y:S01]  /*5bd60*/  SHF.R.S32.HI R25, RZ, 0x1f, R24 ;  /* 0x0000001fff197819 */ /* 0x000fe20000011418 */
[----:B------:R-:W-:Y:S01]  /*5bd70*/  STG.E.64 desc[UR10][R8.64+0x60], R60 ;  /* 0x0000603c08007986 */ /* 0x000fe2000c101b0a */
[----:B------:R-:W-:Y:S02]  /*5bd80*/  ISETP.GE.AND P1, PT, R48, RZ, PT ;  /* 0x000000ff3000720c */ /* 0x000fe40003f26270 */
[----:B------:R-:W-:Y:S01]  /*5bd90*/  SEL R50, R73, R50, !P3 ;  /* 0x0000003249327207 */ /* 0x000fe20005800000 */
[----:B------:R-:W-:Y:S01]  /*5bda0*/  STG.E desc[UR10][R18.64+0x30], R97 ;  /* 0x0000306112007986 */ /* 0x000fe2000c10190a */
[----:B------:R-:W-:Y:S02]  /*5bdb0*/  SHF.R.S32.HI R53, RZ, 0x1f, R52 ;  /* 0x0000001fff357819 */ /* 0x000fe40000011434 */
[----:B------:R-:W-:Y:S01]  /*5bdc0*/  FSEL R113, R140, R21, !P5 ;  /* 0x000000158c717208 */ /* 0x000fe20006800000 */
[----:B------:R-:W-:Y:S01]  /*5bdd0*/  STG.E.64 desc[UR10][R8.64+0x68], R30 ;  /* 0x0000681e08007986 */ /* 0x000fe2000c101b0a */
[----:B------:R-:W-:-:S02]  /*5bde0*/  ISETP.GE.AND P0, PT, R47, RZ, PT ;  /* 0x000000ff2f00720c */ /* 0x000fc40003f06270 */
[----:B------:R-:W-:Y:S01]  /*5bdf0*/  SHF.R.S32.HI R23, RZ, 0x1f, R22 ;  /* 0x0000001fff177819 */ /* 0x000fe20000011416 */
[----:B------:R-:W-:Y:S01]  /*5be00*/  STG.E desc[UR10][R18.64+0x34], R99 ;  /* 0x0000346312007986 */ /* 0x000fe2000c10190a */
[----:B------:R-:W-:Y:S02]  /*5be10*/  ISETP.GE.AND P6, PT, R46, RZ, PT ;  /* 0x000000ff2e00720c */ /* 0x000fe40003fc6270 */
[----:B------:R-:W-:Y:S01]  /*5be20*/  SEL R48, R73, R48, !P1 ;  /* 0x0000003049307207 */ /* 0x000fe20004800000 */
        /* <DEDUP_REMOVED lines=14> */
[C---:B------:R-:W-:Y:S01]  /*5bf10*/  SEL R40, R73.reuse, R45, !P5 ;  /* 0x0000002d49287207 */ /* 0x040fe20006800000 */
[----:B------:R-:W-:Y:S01]  /*5bf20*/  STG.E desc[UR10][R18.64+0x40], R105 ;  /* 0x0000406912007986 */ /* 0x000fe2000c10190a */
[----:B0-----:R-:W-:Y:S02]  /*5bf30*/  SHF.R.S32.HI R39, RZ, 0x1f, R38 ;  /* 0x0000001fff277819 */ /* 0x001fe40000011426 */
[----:B------:R-:W-:Y:S01]  /*5bf40*/  FSEL R75, R140, R16, !P0 ;  /* 0x000000108c4b7208 */ /* 0x000fe20004000000 */
[----:B------:R-:W-:Y:S01]  /*5bf50*/  STG.E.64 desc[UR10][R8.64+0x88], R26 ;  /* 0x0000881a08007986 */ /* 0x000fe2000c101b0a */
[----:B------:R-:W-:Y:S02]  /*5bf60*/  SEL R44, R73, R44, !P4 ;  /* 0x0000002c492c7207 */ /* 0x000fe40006000000 */
[----:B------:R-:W-:Y:S01]  /*5bf70*/  SHF.R.S32.HI R47, RZ, 0x1f, R46 ;  /* 0x0000001fff2f7819 */ /* 0x000fe2000001142e */
[----:B------:R-:W-:Y:S01]  /*5bf80*/  STG.E desc[UR10][R18.64+0x44], R107 ;  /* 0x0000446b12007986 */ /* 0x000fe2000c10190a */
[----:B------:R-:W-:-:S02]  /*5bf90*/  ISETP.GE.AND P1, PT, R142, RZ, PT ;  /* 0x000000ff8e00720c */ /* 0x000fc40003f26270 */
[C---:B------:R-:W-:Y:S01]  /*5bfa0*/  FSEL R15, R140.reuse, R15, !P6 ;  /* 0x0000000f8c0f7208 */ /* 0x040fe20007000000 */
[----:B------:R-:W-:Y:S01]  /*5bfb0*/  STG.E.64 desc[UR10][R8.64+0x90], R54 ;  /* 0x0000903608007986 */ /* 0x000fe2000c101b0a */
[C---:B------:R-:W-:Y:S02]  /*5bfc0*/  SEL R72, R73.reuse, R43, !P3 ;  /* 0x0000002b49487207 */ /* 0x040fe40005800000 */
[----:B------:R-:W-:Y:S01]  /*5bfd0*/  SHF.R.S32.HI R41, RZ, 0x1f, R40 ;  /* 0x0000001fff297819 */ /* 0x000fe20000011428 */
[----:B------:R-:W-:Y:S01]  /*5bfe0*/  STG.E desc[UR10][R18.64+0x48], R109 ;  /* 0x0000486d12007986 */ /* 0x000fe2000c10190a */
[----:B------:R-:W-:Y:S02]  /*5bff0*/  FSEL R121, R140, R14, !P5 ;  /* 0x0000000e8c797208 */ /* 0x000fe40006800000 */
[----:B------:R-:W-:Y:S01]  /*5c000*/  SEL R42, R73, R42, !P2 ;  /* 0x0000002a492a7207 */ /* 0x000fe20005000000 */
[----:B------:R-:W-:Y:S01]  /*5c010*/  STG.E.64 desc[UR10][R8.64+0x98], R24 ;  /* 0x0000981808007986 */ /* 0x000fe2000c101b0a */
[----:B------:R-:W-:-:S02]  /*5c020*/  SHF.R.S32.HI R45, RZ, 0x1f, R44 ;  /* 0x0000001fff2d7819 */ /* 0x000fc4000001142c */
[----:B------:R-:W-:Y:S01]  /*5c030*/  SEL R142, R73, R142, !P1 ;  /* 0x0000008e498e7207 */ /* 0x000fe20004800000 */
[----:B------:R-:W-:Y:S01]  /*5c040*/  STG.E desc[UR10][R18.64+0x4c], R111 ;  /* 0x00004c6f12007986 */ /* 0x000fe2000c10190a */
[C---:B------:R-:W-:Y:S02]  /*5c050*/  FSEL R13, R140.reuse, R13, !P4 ;  /* 0x0000000d8c0d7208 */ /* 0x040fe40006000000 */
[----:B------:R-:W-:Y:S01]  /*5c060*/  SHF.R.S32.HI R73, RZ, 0x1f, R72 ;  /* 0x0000001fff497819 */ /* 0x000fe20000011448 */
[----:B------:R-:W-:Y:S01]  /*5c070*/  STG.E.64 desc[UR10][R8.64+0xa0], R52 ;  /* 0x0000a03408007986 */ /* 0x000fe2000c101b0a */
[C---:B------:R-:W-:Y:S02]  /*5c080*/  FSEL R123, R140.reuse, R12, !P3 ;  /* 0x0000000c8c7b7208 */ /* 0x040fe40005800000 */
[----:B------:R-:W-:Y:S01]  /*5c090*/  SHF.R.S32.HI R43, RZ, 0x1f, R42 ;  /* 0x0000001fff2b7819 */ /* 0x000fe2000001142a */
[----:B------:R-:W-:Y:S01]  /*5c0a0*/  STG.E desc[UR10][R18.64+0x50], R113 ;  /* 0x0000507112007986 */ /* 0x000fe2000c10190a */
[----:B------:R-:W-:-:S02]  /*5c0b0*/  FSEL R127, R140, R143, !P1 ;  /* 0x0000008f8c7f7208 */ /* 0x000fc40004800000 */
[----:B------:R-:W-:Y:S01]  /*5c0c0*/  SHF.R.S32.HI R143, RZ, 0x1f, R142 ;  /* 0x0000001fff8f7819 */ /* 0x000fe2000001148e */
        /* <DEDUP_REMOVED lines=23> */
        .weak           $__internal_4_$__cuda_sm20_div_u16
        .type           $__internal_4_$__cuda_sm20_div_u16,@function
        .size           $__internal_4_$__cuda_sm20_div_u16,(.L_x_835 - $__internal_4_$__cuda_sm20_div_u16)
$__internal_4_$__cuda_sm20_div_u16:
[----:B------:R-:W0:Y:S01]  /*5c240*/  I2F.U16 R2, R4 ;  /* 0x0000000400027306 */ /* 0x000e220000101000 */
[----:B------:R-:W-:Y:S01]  /*5c250*/  HFMA2 R3, -RZ, RZ, 15, 0 ;  /* 0x4b800000ff037431 */ /* 0x000fe200000001ff */
[----:B------:R-:W-:Y:S02]  /*5c260*/  I2FP.F32.U32.RZ R0, R0 ;  /* 0x0000000000007245 */ /* 0x000fe4000020d000 */
[C---:B0-----:R-:W-:Y:S02]  /*5c270*/  FSETP.GEU.AND P1, PT, |R2|.reuse, 1.175494350822287508e-38, PT ;  /* 0x008000000200780b */ /* 0x041fe40003f2e200 */
[----:B------:R-:W-:Y:S02]  /*5c280*/  FSETP.GT.AND P0, PT, |R2|, 8.50705917302346158658e+37, PT ;  /* 0x7e8000000200780b */ /* 0x000fe40003f04200 */
[----:B------:R-:W-:-:S04]  /*5c290*/  FSEL R3, R3, 1, !P1 ;  /* 0x3f80000003037808 */ /* 0x000fc80004800000 */
[----:B------:R-:W-:Y:S02]  /*5c2a0*/  FSEL R3, R3, 0.25, !P0 ;  /* 0x3e80000003037808 */ /* 0x000fe40004000000 */
[----:B------:R-:W-:-:S03]  /*5c2b0*/  ISETP.NE.U32.AND P0, PT, R4, RZ, PT ;  /* 0x000000ff0400720c */ /* 0x000fc60003f05070 */
        /* <DEDUP_REMOVED lines=10> */
[----:B------:R-:W-:Y:S06]  /*5c360*/  RET.REL.NODEC R2 `(_Z10knn_kernelILi32ELi64EEvPKfS1_S1_S1_PlPfiii) ;  /* 0xfffffa3c02247950 */ /* 0x000fec0003c3ffff */
.L_x_409:
        /* <DEDUP_REMOVED lines=9> */
.L_x_835:


//--------------------- .text._Z10knn_kernelILi32ELi32EEvPKfS1_S1_S1_PlPfiii --------------------------
	.section	.text._Z10knn_kernelILi32ELi32EEvPKfS1_S1_S1_PlPfiii,"ax",@progbits
	.align	128
        .global         _Z10knn_kernelILi32ELi32EEvPKfS1_S1_S1_PlPfiii
        .type           _Z10knn_kernelILi32ELi32EEvPKfS1_S1_S1_PlPfiii,@function
        .size           _Z10knn_kernelILi32ELi32EEvPKfS1_S1_S1_PlPfiii,(.L_x_836 - _Z10knn_kernelILi32ELi32EEvPKfS1_S1_S1_PlPfiii)
        .other          _Z10knn_kernelILi32ELi32EEvPKfS1_S1_S1_PlPfiii,@"STO_CUDA_ENTRY STV_DEFAULT"
_Z10knn_kernelILi32ELi32EEvPKfS1_S1_S1_PlPfiii:
.text._Z10knn_kernelILi32ELi32EEvPKfS1_S1_S1_PlPfiii:
        /* <DEDUP_REMOVED lines=82> */
[----:B------:R-:W-:-:S02]  /*0520*/  IMAD.MOV.U32 R46, RZ, RZ, 0x7f7fffff ;  /* 0x7f7fffffff2e7424 */ /* 0x000fc400078e00ff */
[----:B------:R-:W-:Y:S01]  /*0530*/  IMAD.SHL.U32 R44, R0, 0x20, RZ ;  /* 0x00000020002c7824 */ /* 0x000fe200078e00ff */
[----:B0-----:R-:W-:Y:S06]  /*0540*/  BRA.U !UP0, `(.L_x_410) ;  /* 0x000005a908087547 */ /* 0x001fec000b800000 */
[----:B------:R-:W0:Y:S01]  /*0550*/  LDC.64 R2, c[0x0][0x390] ;  /* 0x0000e400ff027b82 */ /* 0x000e220000000a00 */
[----:B------:R-:W5:Y:S04]  /*0560*/  LDG.E.CONSTANT R43, desc[UR12][R4.64] ;  /* 0x0000000c042b7981 */ /* 0x000f68000c1e9900 */
[----:B------:R-:W5:Y:S04]  /*0570*/  LDG.E.CONSTANT R42, desc[UR12][R4.64+0x4] ;  /* 0x0000040c042a7981 */ /* 0x000f68000c1e9900 */
[----:B------:R1:W5:Y:S01]  /*0580*/  LDG.E.CONSTANT R41, desc[UR12][R4.64+0x8] ;  /* 0x0000080c04297981 */ /* 0x000362000c1e9900 */
[----:B0-----:R-:W-:-:S05]  /*0590*/  IMAD.WIDE R2, R44, 0x4, R2 ;  /* 0x000000042c027825 */ /* 0x001fca00078e0202 */
        /* <DEDUP_REMOVED lines=31> */
[----:B------:R0:W5:Y:S01]  /*0790*/  LDG.E.CONSTANT R109, desc[UR12][R2.64+0x7c] ;  /* 0x00007c0c026d7981 */ /* 0x000162000c1e9900 */
[----:B------:R-:W-:-:S05]  /*07a0*/  IMAD.IADD R0, R6, 0x1, R7 ;  /* 0x0000000106007824 */ /* 0x000fca00078e0207 */
[----:B------:R-:W-:-:S04]  /*07b0*/  IADD3 R0, PT, PT, RZ, -R0, RZ ;  /* 0x80000000ff007210 */ /* 0x000fc80007ffe0ff */
[----:B------:R-:W-:-:S05]  /*07c0*/  PRMT R0, R0, 0x7710, RZ ;  /* 0x0000771000007816 */ /* 0x000fca00000000ff */
[----:B------:R-:W-:Y:S01]  /*07d0*/  VIADD R0, R0, 0x17ff ;  /* 0x000017ff00007836 */ /* 0x000fe20000000000 */
[----:B-1----:R-:W-:Y:S02]  /*07e0*/  LOP3.LUT R4, R6, 0xffff, RZ, 0xc0, !PT ;  /* 0x0000ffff06047812 */ /* 0x002fe400078ec0ff */
[----:B------:R-:W-:Y:S02]  /*07f0*/  MOV R6, 0x830 ;  /* 0x0000083000067802 */ /* 0x000fe40000000f00 */
[----:B------:R-:W-:Y:S01]  /*0800*/  LOP3.LUT R0, R0, 0xffff, RZ, 0xc0, !PT ;  /* 0x0000ffff00007812 */ /* 0x000fe200078ec0ff */
[----:B0-----:R-:W1:Y:S06]  /*0810*/  LDCU UR10, c[0x0][0x3b8] ;  /* 0x00007700ff0a77ac */ /* 0x001e6c0008000800 */
[----:B-1---5:R-:W-:Y:S05]  /*0820*/  CALL.REL.NOINC `($__internal_5_$__cuda_sm20_div_u16) ;  /* 0x000005b000647944 */ /* 0x022fea0003c00000 */
[----:B------:R-:W0:Y:S01]  /*0830*/  LDCU UR7, c[0x0][0x3b8] ;  /* 0x00007700ff0777ac */ /* 0x000e220008000800 */
[----:B------:R-:W-:Y:S01]  /*0840*/  LOP3.LUT R110, R110, 0x3, RZ, 0xc0, !PT ;  /* 0x000000036e6e7812 */ /* 0x000fe200078ec0ff */
[----:B------:R-:W-:Y:S01]  /*0850*/  IMAD.MOV.U32 R112, RZ, RZ, -0x1 ;  /* 0xffffffffff707424 */ /* 0x000fe200078e00ff */
[----:B------:R-:W-:Y:S01]  /*0860*/  MOV R111, 0x7f7fffff ;  /* 0x7f7fffff006f7802 */ /* 0x000fe20000000f00 */
[----:B------:R-:W-:Y:S01]  /*0870*/  UMOV UR4, URZ ;  /* 0x000000ff00047c82 */ /* 0x000fe20008000000 */
[----:B0-----:R-:W-:-:S12]  /*0880*/  UIMAD UR7, UR7, 0x3, URZ ;  /* 0x00000003070778a4 */ /* 0x001fd8000f8e02ff */
.L_x_481:
[----:B------:R-:W0:Y:S01]  /*0890*/  S2R R114, SR_TID.X ;  /* 0x0000000000727919 */ /* 0x000e220000002100 */
[----:B------:R-:W-:Y:S01]  /*08a0*/  ISETP.NE.AND P0, PT, R110, 0x2, PT ;  /* 0x000000026e00780c */ /* 0x000fe20003f05270 */
[----:B------:R-:W-:Y:S01]  /*08b0*/  BSSY.RECONVERGENT B0, `(.L_x_411) ;  /* 0x0000032000007945 */ /* 0x000fe20003800200 */
[----:B0-----:R-:W-:-:S11]  /*08c0*/  IMAD.MOV.U32 R0, RZ, RZ, R114 ;  /* 0x000000ffff007224 */ /* 0x001fd600078e0072 */
[----:B-1----:R-:W-:Y:S05]  /*08d0*/  @!P0 BRA `(.L_x_412) ;  /* 0x0000000000bc8947 */ /* 0x002fea0003800000 */
[----:B------:R-:W-:Y:S01]  /*08e0*/  IMAD.U32 R3, RZ, RZ, UR4 ;  /* 0x00000004ff037e24 */ /* 0x000fe2000f8e00ff */
[----:B------:R-:W0:Y:S01]  /*08f0*/  S2R R4, SR_CTAID.Y ;  /* 0x0000000000047919 */ /* 0x000e220000002600 */
[----:B------:R-:W-:Y:S02]  /*0900*/  IMAD.MOV.U32 R5, RZ, RZ, RZ ;  /* 0x000000ffff057224 */ /* 0x000fe400078e00ff */
[----:B------:R-:W-:-:S05]  /*0910*/  IMAD R8, R3, 0x3, R0 ;  /* 0x0000000303087824 */ /* 0x000fca00078e0200 */
[----:B------:R-:W-:-:S13]  /*0920*/  ISETP.GE.U32.AND P0, PT, R8, UR7, PT ;  /* 0x0000000708007c0c */ /* 0x000fda000bf06070 */
[----:B------:R-:W1:Y:S01]  /*0930*/  @!P0 LDC.64 R2, c[0x0][0x388] ;  /* 0x0000e200ff028b82 */ /* 0x000e620000000a00 */
[----:B0-----:R-:W-:-:S05]  /*0940*/  IMAD R4, R4, UR7, RZ ;  /* 0x0000000704047c24 */ /* 0x001fca000f8e02ff */
[----:B------:R-:W-:-:S05]  /*0950*/  @!P0 IADD3 R7, PT, PT, R4, R8, RZ ;  /* 0x0000000804078210 */ /* 0x000fca0007ffe0ff */
[----:B-1----:R-:W-:-:S05]  /*0960*/  @!P0 IMAD.WIDE R2, R7, 0x4, R2 ;  /* 0x0000000407028825 */ /* 0x002fca00078e0202 */
[----:B------:R-:W2:Y:S01]  /*0970*/  @!P0 LDG.E.CONSTANT R5, desc[UR12][R2.64] ;  /* 0x0000000c02058981 */ /* 0x000ea2000c1e9900 */
[----:B------:R-:W0:Y:S01]  /*0980*/  S2UR UR6, SR_CgaCtaId ;  /* 0x00000000000679c3 */ /* 0x000e220000008800 */
[----:B------:R-:W-:Y:S01]  /*0990*/  UMOV UR5, 0x400 ;  /* 0x0000040000057882 */ /* 0x000fe20000000000 */
[----:B------:R-:W-:-:S06]  /*09a0*/  ISETP.NE.AND P0, PT, R110, 0x3, PT ;  /* 0x000000036e00780c */ /* 0x000fcc0003f05270 */
[----:B------:R-:W1:Y:S01]  /*09b0*/  LDC R9, c[0x0][0x360] ;  /* 0x0000d800ff097b82 */ /* 0x000e620000000800 */
[----:B0-----:R-:W-:-:S06]  /*09c0*/  ULEA UR5, UR6, UR5, 0x18 ;  /* 0x0000000506057291 */ /* 0x001fcc000f8ec0ff */
[C---:B------:R-:W-:Y:S01]  /*09d0*/  LEA R6, R114.reuse, UR5, 0x2 ;  /* 0x0000000572067c11 */ /* 0x040fe2000f8e10ff */
[----:B-1----:R-:W-:-:S04]  /*09e0*/  IMAD.IADD R0, R114, 0x1, R9 ;  /* 0x0000000172007824 */ /* 0x002fc800078e0209 */
[----:B--2---:R0:W-:Y:S01]  /*09f0*/  STS [R6], R5 ;  /* 0x0000000506007388 */ /* 0x0041e20000000800 */
[----:B------:R-:W-:Y:S05]  /*0a00*/  @!P0 BRA `(.L_x_412) ;  /* 0x0000000000708947 */ /* 0x000fea0003800000 */
[----:B------:R-:W-:Y:S01]  /*0a10*/  IADD3 R8, PT, PT, R8, R9, RZ ;  /* 0x0000000908087210 */ /* 0x000fe20007ffe0ff */
[----:B------:R-:W-:Y:S01]  /*0a20*/  BSSY.RECONVERGENT B1, `(.L_x_413) ;  /* 0x0000009000017945 */ /* 0x000fe20003800200 */
[----:B------:R-:W-:Y:S02]  /*0a30*/  IMAD R7, R9, 0x4, R6 ;  /* 0x0000000409077824 */ /* 0x000fe400078e0206 */
[----:B------:R-:W-:Y:S01]  /*0a40*/  ISETP.GE.U32.AND P0, PT, R8, UR7, PT ;  /* 0x0000000708007c0c */ /* 0x000fe2000bf06070 */
[----:B------:R-:W-:-:S12]  /*0a50*/  IMAD.MOV.U32 R2, RZ, RZ, RZ ;  /* 0x000000ffff027224 */ /* 0x000fd800078e00ff */
[----:B------:R-:W-:Y:S05]  /*0a60*/  @P0 BRA `(.L_x_414) ;  /* 0x0000000000100947 */ /* 0x000fea0003800000 */
[----:B------:R-:W1:Y:S01]  /*0a70*/  LDC.64 R2, c[0x0][0x388] ;  /* 0x0000e200ff027b82 */ /* 0x000e620000000a00 */
[----:B0-----:R-:W-:-:S05]  /*0a80*/  IADD3 R5, PT, PT, R4, R8, RZ ;  /* 0x0000000804057210 */ /* 0x001fca0007ffe0ff */
[----:B-1----:R-:W-:-:S06]  /*0a90*/  IMAD.WIDE R2, R5, 0x4, R2 ;  /* 0x0000000405027825 */ /* 0x002fcc00078e0202 */
[----:B------:R1:W5:Y:S02]  /*0aa0*/  LDG.E.CONSTANT R2, desc[UR12][R2.64] ;  /* 0x0000000c02027981 */ /* 0x000364000c1e9900 */
.L_x_414:
[----:B------:R-:W-:Y:S05]  /*0ab0*/  BSYNC.RECONVERGENT B1 ;  /* 0x0000000000017941 */ /* 0x000fea0003800200 */
.L_x_413:
[----:B-----5:R2:W-:Y:S01]  /*0ac0*/  STS [R7], R2 ;  /* 0x0000000207007388 */ /* 0x0205e20000000800 */
[----:B------:R-:W-:Y:S02]  /*0ad0*/  ISETP.NE.AND P0, PT, R110, RZ, PT ;  /* 0x000000ff6e00720c */ /* 0x000fe40003f05270 */
[----:B------:R-:W-:-:S11]  /*0ae0*/  IADD3 R0, PT, PT, R9, R114, R9 ;  /* 0x0000007209007210 */ /* 0x000fd60007ffe009 */
[----:B--2---:R-:W-:Y:S05]  /*0af0*/  @!P0 BRA `(.L_x_412) ;  /* 0x0000000000348947 */ /* 0x004fea0003800000 */
[----:B0-----:R-:W-:Y:S01]  /*0b00*/  IMAD.IADD R5, R8, 0x1, R9 ;  /* 0x0000000108057824 */ /* 0x001fe200078e0209 */
[----:B------:R-:W-:Y:S01]  /*0b10*/  BSSY.RECONVERGENT B1, `(.L_x_415) ;  /* 0x0000009000017945 */ /* 0x000fe20003800200 */
[----:B------:R-:W-:Y:S02]  /*0b20*/  HFMA2 R2, -RZ, RZ, 0, 0 ;  /* 0x00000000ff027431 */ /* 0x000fe400000001ff */
[----:B------:R-:W-:Y:S01]  /*0b30*/  IMAD R7, R9, 0x4, R7 ;  /* 0x0000000409077824 */ /* 0x000fe200078e0207 */
[----:B------:R-:W-:-:S13]  /*0b40*/  ISETP.GE.U32.AND P0, PT, R5, UR7, PT ;  /* 0x0000000705007c0c */ /* 0x000fda000bf06070 */
[----:B------:R-:W-:Y:S05]  /*0b50*/  @P0 BRA `(.L_x_416) ;  /* 0x0000000000100947 */ /* 0x000fea0003800000 */
[----:B-1----:R-:W0:Y:S01]  /*0b60*/  LDC.64 R2, c[0x0][0x388] ;  /* 0x0000e200ff027b82 */ /* 0x002e220000000a00 */
[----:B------:R-:W-:-:S04]  /*0b70*/  IMAD.IADD R5, R4, 0x1, R5 ;  /* 0x0000000104057824 */ /* 0x000fc800078e0205 */
[----:B0-----:R-:W-:-:S06]  /*0b80*/  IMAD.WIDE R2, R5, 0x4, R2 ;  /* 0x0000000405027825 */ /* 0x001fcc00078e0202 */
[----:B------:R0:W5:Y:S02]  /*0b90*/  LDG.E.CONSTANT R2, desc[UR12][R2.64] ;  /* 0x0000000c02027981 */ /* 0x000164000c1e9900 */
.L_x_416:
[----:B------:R-:W-:Y:S05]  /*0ba0*/  BSYNC.RECONVERGENT B1 ;  /* 0x0000000000017941 */ /* 0x000fea0003800200 */
.L_x_415:
[----:B-----5:R2:W-:Y:S01]  /*0bb0*/  STS [R7], R2 ;  /* 0x0000000207007388 */ /* 0x0205e20000000800 */
[----:B------:R-:W-:-:S07]  /*0bc0*/  IMAD.IADD R0, R0, 0x1, R9 ;  /* 0x0000000100007824 */ /* 0x000fce00078e0209 */
.L_x_412:
[----:B------:R-:W-:Y:S05]  /*0bd0*/  BSYNC.RECONVERGENT B0 ;  /* 0x0000000000007941 */ /* 0x000fea0003800200 */
.L_x_411:
[----:B01----:R-:W0:Y:S01]  /*0be0*/  S2R R3, SR_CTAID.Y ;  /* 0x0000000000037919 */ /* 0x003e220000002600 */
[----:B------:R-:W1:Y:S01]  /*0bf0*/  LDC R116, c[0x0][0x360] ;  /* 0x0000d800ff747b82 */ /* 0x000e620000000800 */
[----:B------:R-:W-:Y:S01]  /*0c00*/  MOV R115, UR4 ;  /* 0x0000000400737c02 */ /* 0x000fe20008000f00 */
[----:B------:R-:W-:Y:S01]  /*0c10*/  UMOV UR5, 0x400 ;  /* 0x0000040000057882 */ /* 0x000fe20000000000 */
[----:B------:R-:W-:Y:S01]  /*0c20*/  IMAD.U32 R123, RZ, RZ, UR4 ;  /* 0x00000004ff7b7e24 */ /* 0x000fe2000f8e00ff */
[----:B------:R-:W-:Y:S02]  /*0c30*/  BSSY.RECONVERGENT B0, `(.L_x_417) ;  /* 0x000003b000007945 */ /* 0x000fe40003800200 */
[----:B------:R-:W-:Y:S02]  /*0c40*/  IMAD R115, R115, 0x3, R0 ;  /* 0x0000000373737824 */ /* 0x000fe400078e0200 */
[----:B------:R-:W3:Y:S03]  /*0c50*/  S2UR UR6, SR_CgaCtaId ;  /* 0x00000000000679c3 */ /* 0x000ee60000008800 */
[----:B-1----:R-:W-:Y:S01]  /*0c60*/  IADD3 R114, PT, PT, R116, R115, RZ ;  /* 0x0000007374727210 */ /* 0x002fe20007ffe0ff */
[C---:B0-----:R-:W-:Y:S01]  /*0c70*/  IMAD R5, R3.reuse, UR7, RZ ;  /* 0x0000000703057c24 */ /* 0x041fe2000f8e02ff */
[----:B---3--:R-:W-:Y:S01]  /*0c80*/  ULEA UR5, UR6, UR5, 0x18 ;  /* 0x0000000506057291 */ /* 0x008fe2000f8ec0ff */
[----:B--2---:R-:W-:-:S02]  /*0c90*/  IMAD R2, R3, UR7, R116 ;  /* 0x0000000703027c24 */ /* 0x004fc4000f8e0274 */
[----:B------:R-:W-:Y:S01]  /*0ca0*/  VIADD R3, R116, UR4 ;  /* 0x0000000474037c36 */ /* 0x000fe20008000000 */
[----:B------:R-:W-:Y:S01]  /*0cb0*/  IADD3 R4, PT, PT, R0, R5, RZ ;  /* 0x0000000500047210 */ /* 0x000fe20007ffe0ff */
[----:B------:R-:W-:Y:S01]  /*0cc0*/  IMAD.IADD R117, R2, 0x1, R115 ;  /* 0x0000000102757824 */ /* 0x000fe200078e0273 */
[----:B------:R-:W-:Y:S01]  /*0cd0*/  LEA R113, R0, UR5, 0x2 ;  /* 0x0000000500717c11 */ /* 0x000fe2000f8e10ff */
[C---:B------:R-:W-:Y:S02]  /*0ce0*/  IMAD R2, R116.reuse, 0x2, R5 ;  /* 0x0000000274027824 */ /* 0x040fe400078e0205 */
[----:B------:R-:W-:Y:S02]  /*0cf0*/  IMAD R116, R116, 0x2, R115 ;  /* 0x0000000274747824 */ /* 0x000fe400078e0273 */
[--C-:B------:R-:W-:Y:S02]  /*0d00*/  IMAD R123, R123, 0x3, R4.reuse ;  /* 0x000000037b7b7824 */ /* 0x100fe400078e0204 */
[----:B------:R-:W-:-:S02]  /*0d10*/  IMAD R121, R3, 0x3, R4 ;  /* 0x0000000303797824 */ /* 0x000fc400078e0204 */
[----:B------:R-:W-:Y:S02]  /*0d20*/  IMAD R118, R3, 0x3, R0 ;  /* 0x0000000303767824 */ /* 0x000fe400078e0200 */
[----:B------:R-:W-:-:S07]  /*0d30*/  IMAD.IADD R119, R2, 0x1, R115 ;  /* 0x0000000102777824 */ /* 0x000fce00078e0273 */
.L_x_418:
[----:B------:R-:W-:Y:S01]  /*0d40*/  ISETP.GE.U32.AND P0, PT, R115, UR7, PT ;  /* 0x0000000773007c0c */ /* 0x000fe2000bf06070 */
[----:B-1----:R-:W-:Y:S01]  /*0d50*/  HFMA2 R126, -RZ, RZ, 0, 0 ;  /* 0x00000000ff7e7431 */ /* 0x002fe200000001ff */
[----:B------:R-:W-:Y:S01]  /*0d60*/  ISETP.GE.U32.AND P1, PT, R114, UR7, PT ;  /* 0x0000000772007c0c */ /* 0x000fe2000bf26070 */
[----:B------:R-:W-:Y:S01]  /*0d70*/  IMAD.MOV.U32 R122, RZ, RZ, RZ ;  /* 0x000000ffff7a7224 */ /* 0x000fe200078e00ff */
[----:B------:R-:W-:Y:S01]  /*0d80*/  ISETP.GE.U32.AND P2, PT, R116, UR7, PT ;  /* 0x0000000774007c0c */ /* 0x000fe2000bf46070 */
[----:B------:R-:W-:Y:S01]  /*0d90*/  IMAD.MOV.U32 R124, RZ, RZ, RZ ;  /* 0x000000ffff7c7224 */ /* 0x000fe200078e00ff */
[----:B------:R-:W-:Y:S02]  /*0da0*/  ISETP.GE.U32.AND P3, PT, R118, UR7, PT ;  /* 0x0000000776007c0c */ /* 0x000fe4000bf66070 */
[----:B------:R-:W-:-:S05]  /*0db0*/  MOV R120, RZ ;  /* 0x000000ff00787202 */ /* 0x000fca0000000f00 */
        /* <DEDUP_REMOVED lines=15> */
[----:B0-----:R-:W-:-:S02]  /*0eb0*/  IMAD R125, R128, 0x4, R113 ;  /* 0x00000004807d7824 */ /* 0x001fc400078e0271 */
[--C-:B-1----:R-:W-:Y:S02]  /*0ec0*/  IMAD R127, R130, 0x8, R113.reuse ;  /* 0x00000008827f7824 */ /* 0x102fe400078e0271 */
[C---:B------:R-:W-:Y:S01]  /*0ed0*/  IMAD R129, R132.reuse, 0xc, R113 ;  /* 0x0000000c84817824 */ /* 0x040fe200078e0271 */
[----:B------:R-:W-:-:S04]  /*0ee0*/  LEA R0, R132, R0, 0x2 ;  /* 0x0000000084007211 */ /* 0x000fc800078e10ff */
        /* <DEDUP_REMOVED lines=16> */
.L_x_417:
[----:B------:R-:W0:Y:S02]  /*0ff0*/  LDCU UR5, c[0x0][0x3b8] ;  /* 0x00007700ff0577ac */ /* 0x000e240008000800 */
[----:B0-----:R-:W-:Y:S01]  /*1000*/  UISETP.GE.AND UP0, UPT, UR4, UR5, UPT ;  /* 0x000000050400728c */ /* 0x001fe2000bf06270 */
[----:B------:R-:W-:Y:S08]  /*1010*/  BAR.SYNC.DEFER_BLOCKING 0x0 ;  /* 0x0000000000007b1d */ /* 0x000ff00000010000 */
        /* <DEDUP_REMOVED lines=10> */
.L_x_480:
[----:B------:R-:W-:Y:S01]  /*10c0*/  UIMAD UR6, UR5, 0xc, UR9 ;  /* 0x0000000c050678a4 */ /* 0x000fe2000f8e0209 */
[----:B------:R-:W-:Y:S08]  /*10d0*/  BSSY.RECONVERGENT B0, `(.L_x_420) ;  /* 0x00059c2000007945 */ /* 0x000ff00003800200 */
[----:B------:R-:W0:Y:S04]  /*10e0*/  LDS R3, [UR6+0x4] ;  /* 0x00000406ff037984 */ /* 0x000e280008000800 */
[----:B------:R-:W2:Y:S04]  /*10f0*/  LDS R0, [UR6] ;  /* 0x00000006ff007984 */ /* 0x000ea80008000800 */
[----:B------:R-:W3:Y:S01]  /*1100*/  LDS R2, [UR6+0x8] ;  /* 0x00000806ff027984 */ /* 0x000ee20008000800 */
[----:B------:R-:W-:Y:S01]  /*1110*/  UMOV UR6, UR5 ;  /* 0x0000000500067c82 */ /* 0x000fe20008000000 */
[----:B------:R-:W-:-:S04]  /*1120*/  UIADD3 UR5, UPT, UPT, UR5, 0x1, URZ ;  /* 0x0000000105057890 */ /* 0x000fc8000fffe0ff */
[----:B------:R-:W-:Y:S01]  /*1130*/  UISETP.NE.AND UP0, UPT, UR5, UR8, UPT ;  /* 0x000000080500728c */ /* 0x000fe2000bf05270 */
        /* <DEDUP_REMOVED lines=9> */
[----:B------:R-:W-:-:S04]  /*11d0*/  IMAD.U32 R4, RZ, RZ, UR6 ;  /* 0x00000006ff047e24 */ /* 0x000fc8000f8e00ff */
[----:B------:R-:W-:-:S03]  /*11e0*/  VIADD R4, R4, UR4 ;  /* 0x0000000404047c36 */ /* 0x000fc60008000000 */
[----:B------:R-:W0:Y:S08]  /*11f0*/  LDC R7, c[0x0][0x3b8] ;  /* 0x0000ee00ff077b82 */ /* 0x000e300000000800 */
[----:B------:R-:W2:Y:S01]  /*1200*/  LDC.64 R2, c[0x0][0x398] ;  /* 0x0000e600ff027b82 */ /* 0x000ea20000000a00 */
[----:B0-----:R-:W-:-:S05]  /*1210*/  IMAD R0, R7, UR14, R4 ;  /* 0x0000000e07007c24 */ /* 0x001fca000f8e0204 */
[----:B------:R-:W-:-:S05]  /*1220*/  SHF.L.U32 R7, R0, 0x5, RZ ;  /* 0x0000000500077819 */ /* 0x000fca00000006ff */
[----:B--2---:R-:W-:-:S05]  /*1230*/  IMAD.WIDE.U32 R2, R7, 0x4, R2 ;  /* 0x0000000407027825 */ /* 0x004fca00078e0002 */
[----:B-1----:R-:W2:Y:S04]  /*1240*/  LDG.E.CONSTANT R127, desc[UR12][R2.64] ;  /* 0x0000000c027f7981 */ /* 0x002ea8000c1e9900 */
        /* <DEDUP_REMOVED lines=30> */
[----:B------:R0:W5:Y:S01]  /*1430*/  LDG.E.CONSTANT R126, desc[UR12][R2.64+0x7c] ;  /* 0x00007c0c027e7981 */ /* 0x000162000c1e9900 */
[----:B--2---:R-:W-:Y:S01]  /*1440*/  FADD R0, R40, -R127 ;  /* 0x8000007f28007221 */ /* 0x004fe20000000000 */
[----:B---3--:R-:W-:-:S03]  /*1450*/  FADD R127, R39, -R128 ;  /* 0x80000080277f7221 */ /* 0x008fc60000000000 */
[----:B------:R-:W-:Y:S01]  /*1460*/  FFMA R0, R0, R0, RZ ;  /* 0x0000000000007223 */ /* 0x000fe200000000ff */
[----:B----4-:R-:W-:-:S03]  /*1470*/  FADD R129, R38, -R129 ;  /* 0x8000008126817221 */ /* 0x010fc60000000000 */
[----:B------:R-:W-:Y:S01]  /*1480*/  FFMA R0, R127, R127, R0 ;  /* 0x0000007f7f007223 */ /* 0x000fe20000000000 */
[----:B-----5:R-:W-:-:S03]  /*1490*/  FADD R127, R37, -R130 ;  /* 0x80000082257f7221 */ /* 0x020fc60000000000 */
        /* <DEDUP_REMOVED lines=58> */
[C---:B------:R-:W-:Y:S02]  /*1840*/  FSETP.GEU.AND P0, PT, R0.reuse, R111, PT ;  /* 0x0000006f0000720b */ /* 0x040fe40003f0e000 */
[CC--:B------:R-:W-:Y:S02]  /*1850*/  FSETP.GEU.AND P1, PT, R0.reuse, R46.reuse, PT ;  /* 0x0000002e0000720b */ /* 0x0c0fe40003f2e000 */
[----:B------:R-:W-:Y:S02]  /*1860*/  FSETP.GTU.OR P0, PT, R5, UR11, P0 ;  /* 0x0000000b05007c0b */ /* 0x000fe4000870c400 */
[----:B------:R-:W-:Y:S02]  /*1870*/  FSEL R46, R0, R46, !P1 ;  /* 0x0000002e002e7208 */ /* 0x000fe40004800000 */
[----:B------:R-:W-:-:S09]  /*1880*/  SEL R45, R4, R45, !P1 ;  /* 0x0000002d042d7207 */ /* 0x000fd20004800000 */
        /* <DEDUP_REMOVED lines=22> */
.L_x_423:
[----:B------:R-:W-:Y:S05]  /*19f0*/  BSYNC.RECONVERGENT B1 ;  /* 0x0000000000017941 */ /* 0x000fea0003800200 */
.L_x_422:
        /* <DEDUP_REMOVED lines=30> */
.L_x_425:
[----:B------:R-:W-:Y:S05]  /*1be0*/  BSYNC.RECONVERGENT B1 ;  /* 0x0000000000017941 */ /* 0x000fea0003800200 */
.L_x_424:
        /* <DEDUP_REMOVED lines=42> */
.L_x_427:
[----:B------:R-:W-:Y:S05]  /*1e90*/  BSYNC.RECONVERGENT B1 ;  /* 0x0000000000017941 */ /* 0x000fea0003800200 */
.L_x_426:
        /* <DEDUP_REMOVED lines=64> */
.L_x_429:
[----:B------:R-:W-:Y:S05]  /*22a0*/  BSYNC.RECONVERGENT B1 ;  /* 0x0000000000017941 */ /* 0x000fea0003800200 */
.L_x_428:
        /* <DEDUP_REMOVED lines=88> */
.L_x_431:
[----:B------:R-:W-:Y:S05]  /*2830*/  BSYNC.RECONVERGENT B1 ;  /* 0x0000000000017941 */ /* 0x000fea0003800200 */
.L_x_430:
        /* <DEDUP_REMOVED lines=116> */
.L_x_433:
[----:B------:R-:W-:Y:S05]  /*2f80*/  BSYNC.RECONVERGENT B1 ;  /* 0x0000000000017941 */ /* 0x000fea0003800200 */
.L_x_432:
        /* <DEDUP_REMOVED lines=148> */
.L_x_435:
[----:B------:R-:W-:Y:S05]  /*38d0*/  BSYNC.RECONVERGENT B1 ;  /* 0x0000000000017941 */ /* 0x000fea0003800200 */
.L_x_434:
        /* <DEDUP_REMOVED lines=184> */
.L_x_437:
[----:B------:R-:W-:Y:S05]  /*4460*/  BSYNC.RECONVERGENT B1 ;  /* 0x0000000000017941 */ /* 0x000fea0003800200 */
.L_x_436:
        /* <DEDUP_REMOVED lines=243> */
.L_x_439:
[----:B------:R-:W-:Y:S05]  /*53a0*/  BSYNC.RECONVERGENT B1 ;  /* 0x0000000000017941 */ /* 0x000fea0003800200 */
.L_x_438:
        /* <DEDUP_REMOVED lines=289> */
.L_x_441:
[----:B------:R-:W-:Y:S05]  /*65c0*/  BSYNC.RECONVERGENT B1 ;  /* 0x0000000000017941 */ /* 0x000fea0003800200 */
.L_x_440:
        /* <DEDUP_REMOVED lines=338> */
[----:B------:R-:W-:-:S07]  /*7af0*/  IMAD.MOV.U32 R48, RZ, RZ, R72 ;  /* 0x000000ffff307224 */ /* 0x000fce00078e0048 */
.L_x_443:
[----:B------:R-:W-:Y:S05]  /*7b00*/  BSYNC.RECONVERGENT B1 ;  /* 0x0000000000017941 */ /* 0x000fea0003800200 */
.L_x_442:
        /* <DEDUP_REMOVED lines=393> */
.L_x_445:
[----:B------:R-:W-:Y:S05]  /*93a0*/  BSYNC.RECONVERGENT B1 ;  /* 0x0000000000017941 */ /* 0x000fea0003800200 */
.L_x_444:
        /* <DEDUP_REMOVED lines=451> */
.L_x_447:
[----:B------:R-:W-:Y:S05]  /*afe0*/  BSYNC.RECONVERGENT B1 ;  /* 0x0000000000017941 */ /* 0x000fea0003800200 */
.L_x_446:
        /* <DEDUP_REMOVED lines=513> */
.L_x_449:
[----:B------:R-:W-:Y:S05]  /*d000*/  BSYNC.RECONVERGENT B1 ;  /* 0x0000000000017941 */ /* 0x000fea0003800200 */
.L_x_448:
        /* <DEDUP_REMOVED lines=579> */
.L_x_451:
[----:B------:R-:W-:Y:S05]  /*f440*/  BSYNC.RECONVERGENT B1 ;  /* 0x0000000000017941 */ /* 0x000fea0003800200 */
.L_x_450:
        /* <DEDUP_REMOVED lines=649> */
.L_x_453:
[----:B------:R-:W-:Y:S05]  /*11ce0*/  BSYNC.RECONVERGENT B1 ;  /* 0x0000000000017941 */ /* 0x000fea0003800200 */
.L_x_452:
        /* <DEDUP_REMOVED lines=723> */
.L_x_455:
[----:B------:R-:W-:Y:S05]  /*14a20*/  BSYNC.RECONVERGENT B1 ;  /* 0x0000000000017941 */ /* 0x000fea0003800200 */
.L_x_454:
        /* <DEDUP_REMOVED lines=801> */
.L_x_457:
[----:B------:R-:W-:Y:S05]  /*17c40*/  BSYNC.RECONVERGENT B1 ;  /* 0x0000000000017941 */ /* 0x000fea0003800200 */
.L_x_456:
        /* <DEDUP_REMOVED lines=883> */
.L_x_459:
[----:B------:R-:W-:Y:S05]  /*1b380*/  BSYNC.RECONVERGENT B1 ;  /* 0x0000000000017941 */ /* 0x000fea0003800200 */
.L_x_458:
        /* <DEDUP_REMOVED lines=969> */
.L_x_461:
[----:B------:R-:W-:Y:S05]  /*1f020*/  BSYNC.RECONVERGENT B1 ;  /* 0x0000000000017941 */ /* 0x000fea0003800200 */
.L_x_460:
        /* <DEDUP_REMOVED lines=1059> */
.L_x_463:
[----:B------:R-:W-:Y:S05]  /*23260*/  BSYNC.RECONVERGENT B1 ;  /* 0x0000000000017941 */ /* 0x000fea0003800200 */
.L_x_462:
        /* <DEDUP_REMOVED lines=1153> */
.L_x_465:
[----:B------:R-:W-:Y:S05]  /*27a80*/  BSYNC.RECONVERGENT B1 ;  /* 0x0000000000017941 */ /* 0x000fea0003800200 */
.L_x_464:
        /* <DEDUP_REMOVED lines=1251> */
.L_x_467:
[----:B------:R-:W-:Y:S05]  /*2c8c0*/  BSYNC.RECONVERGENT B1 ;  /* 0x0000000000017941 */ /* 0x000fea0003800200 */
.L_x_466:
        /* <DEDUP_REMOVED lines=1353> */
.L_x_469:
[----:B------:R-:W-:Y:S05]  /*31d60*/  BSYNC.RECONVERGENT B1 ;  /* 0x0000000000017941 */ /* 0x000fea0003800200 */
.L_x_468:
        /* <DEDUP_REMOVED lines=1459> */
.L_x_471:
[----:B------:R-:W-:Y:S05]  /*378a0*/  BSYNC.RECONVERGENT B1 ;  /* 0x0000000000017941 */ /* 0x000fea0003800200 */
.L_x_470:
        /* <DEDUP_REMOVED lines=1569> */
.L_x_473:
[----:B------:R-:W-:Y:S05]  /*3dac0*/  BSYNC.RECONVERGENT B1 ;  /* 0x0000000000017941 */ /* 0x000fea0003800200 */
.L_x_472:
        /* <DEDUP_REMOVED lines=1683> */
.L_x_475:
[----:B------:R-:W-:Y:S05]  /*44400*/  BSYNC.RECONVERGENT B1 ;  /* 0x0000000000017941 */ /* 0x000fea0003800200 */
.L_x_474:
        /* <DEDUP_REMOVED lines=1801> */
.L_x_477:
[----:B------:R-:W-:Y:S05]  /*4b4a0*/  BSYNC.RECONVERGENT B1 ;  /* 0x0000000000017941 */ /* 0x000fea0003800200 */
.L_x_476:
        /* <DEDUP_REMOVED lines=1923> */
.L_x_479:
[----:B------:R-:W-:Y:S05]  /*52ce0*/  BSYNC.RECONVERGENT B1 ;  /* 0x0000000000017941 */ /* 0x000fea0003800200 */
.L_x_478:
        /* <DEDUP_REMOVED lines=2048> */
.L_x_421:
[----:B------:R-:W-:Y:S05]  /*5acf0*/  BSYNC.RECONVERGENT B0 ;  /* 0x0000000000007941 */ /* 0x000fea0003800200 */
.L_x_420:
[----:B------:R-:W-:Y:S05]  /*5ad00*/  BRA.U UP0, `(.L_x_480) ;  /* 0xfffffa6100ec7547 */ /* 0x000fea000b83ffff */
.L_x_419:
[----:B------:R-:W0:Y:S01]  /*5ad10*/  LDCU UR5, c[0x0][0x3b8] ;  /* 0x00007700ff0577ac */ /* 0x000e220008000800 */
[----:B------:R-:W-:Y:S02]  /*5ad20*/  UIADD3 UR4, UPT, UPT, UR4, 0x800, URZ ;  /* 0x0000080004047890 */ /* 0x000fe4000fffe0ff */
[----:B------:R-:W-:Y:S02]  /*5ad30*/  UIADD3 UR10, UPT, UPT, UR10, -0x800, URZ ;  /* 0xfffff8000a0a7890 */ /* 0x000fe4000fffe0ff */
[----:B0-----:R-:W-:Y:S01]  /*5ad40*/  UISETP.GE.AND UP0, UPT, UR4, UR5, UPT ;  /* 0x000000050400728c */ /* 0x001fe2000bf06270 */
[----:B------:R-:W-:Y:S08]  /*5ad50*/  BAR.SYNC.DEFER_BLOCKING 0x0 ;  /* 0x0000000000007b1d */ /* 0x000ff00000010000 */
[----:B------:R-:W-:Y:S05]  /*5ad60*/  BRA.U !UP0, `(.L_x_481) ;  /* 0xfffffa5908c87547 */ /* 0x000fea000b83ffff */
.L_x_410:
[----:B------:R-:W0:Y:S01]  /*5ad70*/  LDC.64 R6, c[0x0][0x3a0] ;  /* 0x0000e800ff067b82 */ /* 0x000e220000000a00 */
[----:B------:R-:W-:Y:S02]  /*5ad80*/  ISETP.GE.AND P4, PT, R48, RZ, PT ;  /* 0x000000ff3000720c */ /* 0x000fe40003f86270 */
[----:B------:R-:W-:Y:S02]  /*5ad90*/  ISETP.GE.AND P3, PT, R50, RZ, PT ;  /* 0x000000ff3200720c */ /* 0x000fe40003f66270 */
[----:B------:R-:W-:Y:S02]  /*5ada0*/  ISETP.GE.AND P2, PT, R52, RZ, PT ;  /* 0x000000ff3400720c */ /* 0x000fe40003f46270 */
[C---:B------:R-:W-:Y:S01]  /*5adb0*/  SEL R2, R45.reuse, R48, !P4 ;  /* 0x000000302d027207 */ /* 0x040fe20006000000 */
[----:B------:R-:W2:Y:S01]  /*5adc0*/  LDC.64 R4, c[0x0][0x3a8] ;  /* 0x0000ea00ff047b82 */ /* 0x000ea20000000a00 */
[----:B------:R-:W-:Y:S02]  /*5add0*/  ISETP.GE.AND P1, PT, R54, RZ, PT ;  /* 0x000000ff3600720c */ /* 0x000fe40003f26270 */
[----:B------:R-:W-:-:S02]  /*5ade0*/  SEL R50, R45, R50, !P3 ;  /* 0x000000322d327207 */ /* 0x000fc40005800000 */
[----:B------:R-:W-:Y:S02]  /*5adf0*/  ISETP.GE.AND P0, PT, R56, RZ, PT ;  /* 0x000000ff3800720c */ /* 0x000fe40003f06270 */
[C---:B------:R-:W-:Y:S02]  /*5ae00*/  SEL R52, R45.reuse, R52, !P2 ;  /* 0x000000342d347207 */ /* 0x040fe40005000000 */
[----:B------:R-:W-:Y:S02]  /*5ae10*/  SHF.R.S32.HI R3, RZ, 0x1f, R2 ;  /* 0x0000001fff037819 */ /* 0x000fe40000011402 */
[C---:B------:R-:W-:Y:S02]  /*5ae20*/  FSEL R0, R46.reuse, R47, !P4 ;  /* 0x0000002f2e007208 */ /* 0x040fe40006000000 */
[----:B------:R-:W-:Y:S02]  /*5ae30*/  FSEL R9, R46, R51, !P2 ;  /* 0x000000332e097208 */ /* 0x000fe40005000000 */
[----:B------:R-:W-:Y:S01]  /*5ae40*/  ISETP.GE.AND P6, PT, R58, RZ, PT ;  /* 0x000000ff3a00720c */ /* 0x000fe20003fc6270 */
[----:B0-----:R-:W-:Y:S01]  /*5ae50*/  IMAD.WIDE R6, R44, 0x8, R6 ;  /* 0x000000082c067825 */ /* 0x001fe200078e0206 */
[----:B------:R-:W-:-:S02]  /*5ae60*/  SEL R54, R45, R54, !P1 ;  /* 0x000000362d367207 */ /* 0x000fc40004800000 */
[----:B------:R-:W-:Y:S02]  /*5ae70*/  SHF.R.S32.HI R51, RZ, 0x1f, R50 ;  /* 0x0000001fff337819 */ /* 0x000fe40000011432 */
[C---:B------:R-:W-:Y:S01]  /*5ae80*/  FSEL R49, R46.reuse, R49, !P3 ;  /* 0x000000312e317208 */ /* 0x040fe20005800000 */
[----:B------:R-:W-:Y:S01]  /*5ae90*/  STG.E.64 desc[UR12][R6.64], R2 ;  /* 0x0000000206007986 */ /* 0x000fe2000c101b0c */
[----:B------:R-:W-:Y:S01]  /*5aea0*/  FSEL R11, R46, R53, !P1 ;  /* 0x000000352e0b7208 */ /* 0x000fe20004800000 */
[----:B--2---:R-:W-:Y:S01]  /*5aeb0*/  IMAD.WIDE R4, R44, 0x4, R4 ;  /* 0x000000042c047825 */ /* 0x004fe200078e0204 */
[----:B------:R-:W-:Y:S02]  /*5aec0*/  ISETP.GE.AND P5, PT, R60, RZ, PT ;  /* 0x000000ff3c00720c */ /* 0x000fe40003fa6270 */
[----:B------:R-:W-:Y:S02]  /*5aed0*/  SEL R56, R45, R56, !P0 ;  /* 0x000000382d387207 */ /* 0x000fe40004000000 */
[----:B------:R-:W-:Y:S01]  /*5aee0*/  SHF.R.S32.HI R53, RZ, 0x1f, R52 ;  /* 0x0000001fff357819 */ /* 0x000fe20000011434 */
[----:B------:R-:W-:Y:S01]  /*5aef0*/  STG.E desc[UR12][R4.64], R0 ;  /* 0x0000000004007986 */ /* 0x000fe2000c10190c */
[----:B------:R-:W-:-:S02]  /*5af00*/  FSEL R13, R46, R55, !P0 ;  /* 0x000000372e0d7208 */ /* 0x000fc40004000000 */
[----:B------:R-:W-:Y:S01]  /*5af10*/  ISETP.GE.AND P4, PT, R62, RZ, PT ;  /* 0x000000ff3e00720c */ /* 0x000fe20003f86270 */
[----:B------:R-:W-:Y:S01]  /*5af20*/  STG.E.64 desc[UR12][R6.64+0x8], R50 ;  /* 0x0000083206007986 */ /* 0x000fe2000c101b0c */
[C---:B------:R-:W-:Y:S02]  /*5af30*/  SEL R58, R45.reuse, R58, !P6 ;  /* 0x0000003a2d3a7207 */ /* 0x040fe40007000000 */
[----:B------:R-:W-:Y:S01]  /*5af40*/  SHF.R.S32.HI R55, RZ, 0x1f, R54 ;  /* 0x0000001fff377819 */ /* 0x000fe20000011436 */
[----:B------:R-:W-:Y:S01]  /*5af50*/  STG.E desc[UR12][R4.64+0x4], R49 ;  /* 0x0000043104007986 */ /* 0x000fe2000c10190c */
[----:B------:R-:W-:Y:S02]  /*5af60*/  FSEL R15, R46, R57, !P6 ;  /* 0x000000392e0f7208 */ /* 0x000fe40007000000 */
[----:B------:R-:W-:Y:S01]  /*5af70*/  ISETP.GE.AND P3, PT, R64, RZ, PT ;  /* 0x000000ff4000720c */ /* 0x000fe20003f66270 */
[----:B------:R-:W-:Y:S01]  /*5af80*/  STG.E.64 desc[UR12][R6.64+0x10], R52 ;  /* 0x0000103406007986 */ /* 0x000fe2000c101b0c */
[----:B------:R-:W-:-:S02]  /*5af90*/  SEL R60, R45, R60, !P5 ;  /* 0x0000003c2d3c7207 */ /* 0x000fc40006800000 */
[----:B------:R-:W-:Y:S01]  /*5afa0*/  SHF.R.S32.HI R57, RZ, 0x1f, R56 ;  /* 0x0000001fff397819 */ /* 0x000fe20000011438 */
[----:B------:R-:W-:Y:S01]  /*5afb0*/  STG.E desc[UR12][R4.64+0x8], R9 ;  /* 0x0000080904007986 */ /* 0x000fe2000c10190c */
[----:B------:R-:W-:Y:S02]  /*5afc0*/  FSEL R17, R46, R59, !P5 ;  /* 0x0000003b2e117208 */ /* 0x000fe40006800000 */
[----:B------:R-:W-:Y:S01]  /*5afd0*/  ISETP.GE.AND P2, PT, R66, RZ, PT ;  /* 0x000000ff4200720c */ /* 0x000fe20003f46270 */
[----:B------:R-:W-:Y:S01]  /*5afe0*/  STG.E.64 desc[UR12][R6.64+0x18], R54 ;  /* 0x0000183606007986 */ /* 0x000fe2000c101b0c */
        /* <DEDUP_REMOVED lines=78> */
[----:B------:R-:W-:Y:S02]  /*5b4d0*/  SEL R88, R45, R88, !P5 ;  /* 0x000000582d587207 */ /* 0x000fe40006800000 */
[----:B------:R-:W-:Y:S01]  /*5b4e0*/  SHF.R.S32.HI R85, RZ, 0x1f, R84 ;  /* 0x0000001fff557819 */ /* 0x000fe20000011454 */
[----:B------:R-:W-:Y:S01]  /*5b4f0*/  STG.E desc[UR12][R4.64+0x40], R37 ;  /* 0x0000402504007986 */ /* 0x000fe2000c10190c */
[----:B------:R-:W-:Y:S02]  /*5b500*/  ISETP.GE.AND P2, PT, R94, RZ, PT ;  /* 0x000000ff5e00720c */ /* 0x000fe40003f46270 */
[----:B------:R-:W-:Y:S01]  /*5b510*/  ISETP.GE.AND P1, PT, R96, RZ, PT ;  /* 0x000000ff6000720c */ /* 0x000fe20003f26270 */
[----:B------:R-:W-:Y:S01]  /*5b520*/  STG.E.64 desc[UR12][R6.64+0x88], R82 ;  /* 0x0000885206007986 */ /* 0x000fe2000c101b0c */
[----:B------:R-:W-:-:S02]  /*5b530*/  FSEL R47, R46, R87, !P5 ;  /* 0x000000572e2f7208 */ /* 0x000fc40006800000 */
[C---:B------:R-:W-:Y:S01]  /*5b540*/  SEL R90, R45.reuse, R90, !P4 ;  /* 0x0000005a2d5a7207 */ /* 0x040fe20006000000 */
[----:B------:R-:W-:Y:S01]  /*5b550*/  STG.E desc[UR12][R4.64+0x44], R39 ;  /* 0x0000442704007986 */ /* 0x000fe2000c10190c */
[----:B------:R-:W-:Y:S02]  /*5b560*/  SHF.R.S32.HI R87, RZ, 0x1f, R86 ;  /* 0x0000001fff577819 */ /* 0x000fe40000011456 */
[C---:B------:R-:W-:Y:S01]  /*5b570*/  FSEL R109, R46.reuse, R89, !P4 ;  /* 0x000000592e6d7208 */ /* 0x040fe20006000000 */
[----:B------:R-:W-:Y:S01]  /*5b580*/  STG.E.64 desc[UR12][R6.64+0x90], R84 ;  /* 0x0000905406007986 */ /* 0x000fe2000c101b0c */
[----:B------:R-:W-:Y:S02]  /*5b590*/  SEL R92, R45, R92, !P3 ;  /* 0x0000005c2d5c7207 */ /* 0x000fe40005800000 */
[----:B------:R-:W-:Y:S01]  /*5b5a0*/  SHF.R.S32.HI R89, RZ, 0x1f, R88 ;  /* 0x0000001fff597819 */ /* 0x000fe20000011458 */
[----:B------:R-:W-:Y:S01]  /*5b5b0*/  STG.E desc[UR12][R4.64+0x48], R41 ;  /* 0x0000482904007986 */ /* 0x000fe2000c10190c */
[----:B------:R-:W-:-:S02]  /*5b5c0*/  FSEL R113, R46, R91, !P3 ;  /* 0x0000005b2e717208 */ /* 0x000fc40005800000 */
[C---:B------:R-:W-:Y:S01]  /*5b5d0*/  SEL R94, R45.reuse, R94, !P2 ;  /* 0x0000005e2d5e7207 */ /* 0x040fe20005000000 */
[----:B------:R-:W-:Y:S01]  /*5b5e0*/  STG.E.64 desc[UR12][R6.64+0x98], R86 ;  /* 0x0000985606007986 */ /* 0x000fe2000c101b0c */
[C---:B------:R-:W-:Y:S02]  /*5b5f0*/  FSEL R115, R46.reuse, R93, !P2 ;  /* 0x0000005d2e737208 */ /* 0x040fe40005000000 */
[----:B------:R-:W-:Y:S01]  /*5b600*/  SEL R96, R45, R96, !P1 ;  /* 0x000000602d607207 */ /* 0x000fe20004800000 */
[----:B------:R-:W-:Y:S01]  /*5b610*/  STG.E desc[UR12][R4.64+0x4c], R43 ;  /* 0x00004c2b04007986 */ /* 0x000fe2000c10190c */
[----:B------:R-:W-:Y:S02]  /*5b620*/  FSEL R117, R46, R95, !P1 ;  /* 0x0000005f2e757208 */ /* 0x000fe40004800000 */
[----:B------:R-:W-:Y:S01]  /*5b630*/  ISETP.GE.AND P0, PT, R98, RZ, PT ;  /* 0x000000ff6200720c */ /* 0x000fe20003f06270 */
[----:B------:R-:W-:Y:S01]  /*5b640*/  STG.E.64 desc[UR12][R6.64+0xa0], R88 ;  /* 0x0000a05806007986 */ /* 0x000fe2000c101b0c */
[----:B------:R-:W-:-:S02]  /*5b650*/  ISETP.GE.AND P6, PT, R100, RZ, PT ;  /* 0x000000ff6400720c */ /* 0x000fc40003fc6270 */
[----:B------:R-:W-:Y:S01]  /*5b660*/  ISETP.GE.AND P5, PT, R102, RZ, PT ;  /* 0x000000ff6600720c */ /* 0x000fe20003fa6270 */
[----:B------:R-:W-:Y:S01]  /*5b670*/  STG.E desc[UR12][R4.64+0x50], R47 ;  /* 0x0000502f04007986 */ /* 0x000fe2000c10190c */
[----:B------:R-:W-:Y:S02]  /*5b680*/  ISETP.GE.AND P4, PT, R104, RZ, PT ;  /* 0x000000ff6800720c */ /* 0x000fe40003f86270 */
[----:B------:R-:W-:Y:S02]  /*5b690*/  ISETP.GE.AND P3, PT, R106, RZ, PT ;  /* 0x000000ff6a00720c */ /* 0x000fe40003f66270 */
[----:B------:R-:W-:Y:S02]  /*5b6a0*/  ISETP.GE.AND P2, PT, R108, RZ, PT ;  /* 0x000000ff6c00720c */ /* 0x000fe40003f46270 */
[----:B------:R-:W-:Y:S02]  /*5b6b0*/  ISETP.GE.AND P1, PT, R112, RZ, PT ;  /* 0x000000ff7000720c */ /* 0x000fe40003f26270 */
[----:B------:R-:W-:-:S02]  /*5b6c0*/  SHF.R.S32.HI R91, RZ, 0x1f, R90 ;  /* 0x0000001fff5b7819 */ /* 0x000fc4000001145a */
[----:B------:R-:W-:Y:S02]  /*5b6d0*/  SHF.R.S32.HI R93, RZ, 0x1f, R92 ;  /* 0x0000001fff5d7819 */ /* 0x000fe4000001145c */
[C---:B------:R-:W-:Y:S01]  /*5b6e0*/  SEL R98, R45.reuse, R98, !P0 ;  /* 0x000000622d627207 */ /* 0x040fe20004000000 */
[----:B------:R-:W-:Y:S01]  /*5b6f0*/  STG.E.64 desc[UR12][R6.64+0xa8], R90 ;  /* 0x0000a85a06007986 */ /* 0x000fe2000c101b0c */
[C---:B------:R-:W-:Y:S02]  /*5b700*/  SEL R100, R45.reuse, R100, !P6 ;  /* 0x000000642d647207 */ /* 0x040fe40007000000 */
[C---:B------:R-:W-:Y:S01]  /*5b710*/  SEL R102, R45.reuse, R102, !P5 ;  /* 0x000000662d667207 */ /* 0x040fe20006800000 */
[----:B------:R0:W-:Y:S01]  /*5b720*/  STG.E desc[UR12][R4.64+0x54], R109 ;  /* 0x0000546d04007986 */ /* 0x0001e2000c10190c */
[C---:B------:R-:W-:Y:S02]  /*5b730*/  SEL R104, R45.reuse, R104, !P4 ;  /* 0x000000682d687207 */ /* 0x040fe40006000000 */
[C---:B------:R-:W-:Y:S01]  /*5b740*/  SEL R106, R45.reuse, R106, !P3 ;  /* 0x0000006a2d6a7207 */ /* 0x040fe20005800000 */
[----:B------:R-:W-:Y:S01]  /*5b750*/  STG.E.64 desc[UR12][R6.64+0xb0], R92 ;  /* 0x0000b05c06007986 */ /* 0x000fe2000c101b0c */
[----:B------:R-:W-:-:S02]  /*5b760*/  SEL R108, R45, R108, !P2 ;  /* 0x0000006c2d6c7207 */ /* 0x000fc40005000000 */
[----:B------:R-:W-:Y:S01]  /*5b770*/  SEL R112, R45, R112, !P1 ;  /* 0x000000702d707207 */ /* 0x000fe20004800000 */
[----:B------:R2:W-:Y:S01]  /*5b780*/  STG.E desc[UR12][R4.64+0x58], R113 ;  /* 0x0000587104007986 */ /* 0x0005e2000c10190c */
[----:B------:R-:W-:Y:S02]  /*5b790*/  SHF.R.S32.HI R95, RZ, 0x1f, R94 ;  /* 0x0000001fff5f7819 */ /* 0x000fe4000001145e */
        /* <DEDUP_REMOVED lines=8> */
[----:B------:R-:W-:Y:S01]  /*5b820*/  STG.E.64 desc[UR12][R6.64+0xc0], R96 ;  /* 0x0000c06006007986 */ /* 0x000fe2000c101b0c */
[C---:B------:R-:W-:Y:S02]  /*5b830*/  FSEL R123, R46.reuse, R103, !P4 ;  /* 0x000000672e7b7208 */ /* 0x040fe40006000000 */
[----:B------:R-:W-:Y:S01]  /*5b840*/  SHF.R.S32.HI R103, RZ, 0x1f, R102 ;  /* 0x0000001fff677819 */ /* 0x000fe20000011466 */
[----:B------:R-:W-:Y:S01]  /*5b850*/  STG.E desc[UR12][R4.64+0x60], R117 ;  /* 0x0000607504007986 */ /* 0x000fe2000c10190c */
[C---:B-1----:R-:W-:Y:S02]  /*5b860*/  FSEL R125, R46.reuse, R105, !P3 ;  /* 0x000000692e7d7208 */ /* 0x042fe40005800000 */
[----:B------:R-:W-:Y:S01]  /*5b870*/  SHF.R.S32.HI R105, RZ, 0x1f, R104 ;  /* 0x0000001fff697819 */ /* 0x000fe20000011468 */
[----:B------:R-:W-:Y:S01]  /*5b880*/  STG.E.64 desc[UR12][R6.64+0xc8], R98 ;  /* 0x0000c86206007986 */ /* 0x000fe2000c101b0c */
[----:B------:R-:W-:-:S02]  /*5b890*/  FSEL R127, R46, R107, !P2 ;  /* 0x0000006b2e7f7208 */ /* 0x000fc40005000000 */
[----:B------:R-:W-:Y:S01]  /*5b8a0*/  SHF.R.S32.HI R107, RZ, 0x1f, R106 ;  /* 0x0000001fff6b7819 */ /* 0x000fe2000001146a */
[----:B------:R-:W-:Y:S01]  /*5b8b0*/  STG.E desc[UR12][R4.64+0x64], R45 ;  /* 0x0000642d04007986 */ /* 0x000fe2000c10190c */
[----:B0-----:R-:W-:Y:S02]  /*5b8c0*/  SHF.R.S32.HI R109, RZ, 0x1f, R108 ;  /* 0x0000001fff6d7819 */ /* 0x001fe4000001146c */
[----:B--2---:R-:W-:Y:S01]  /*5b8d0*/  SHF.R.S32.HI R113, RZ, 0x1f, R112 ;  /* 0x0000001fff717819 */ /* 0x004fe20000011470 */
[----:B------:R-:W-:Y:S01]  /*5b8e0*/  STG.E.64 desc[UR12][R6.64+0xd0], R100 ;  /* 0x0000d06406007986 */ /* 0x000fe2000c101b0c */
[----:B------:R-:W-:-:S03]  /*5b8f0*/  FSEL R111, R46, R111, !P1 ;  /* 0x0000006f2e6f7208 */ /* 0x000fc60004800000 */
        /* <DEDUP_REMOVED lines=12> */
        .weak           $__internal_5_$__cuda_sm20_div_u16
        .type           $__internal_5_$__cuda_sm20_div_u16,@function
        .size           $__internal_5_$__cuda_sm20_div_u16,(.L_x_836 - $__internal_5_$__cuda_sm20_div_u16)
$__internal_5_$__cuda_sm20_div_u16:
        /* <DEDUP_REMOVED lines=18> */
[----:B------:R-:W-:Y:S06]  /*5bae0*/  RET.REL.NODEC R2 `(_Z10knn_kernelILi32ELi32EEvPKfS1_S1_S1_PlPfiii) ;  /* 0xfffffa4402447950 */ /* 0x000fec0003c3ffff */
.L_x_482:
        /* <DEDUP_REMOVED lines=9> */
.L_x_836:


//--------------------- .text._Z10knn_kernelILi32ELi16EEvPKfS1_S1_S1_PlPfiii --------------------------
	.section	.text._Z10knn_kernelILi32ELi16EEvPKfS1_S1_S1_PlPfiii,"ax",@progbits
	.align	128
        .global         _Z10knn_kernelILi32ELi16EEvPKfS1_S1_S1_PlPfiii
        .type           _Z10knn_kernelILi32ELi16EEvPKfS1_S1_S1_PlPfiii,@function
        .size           _Z10knn_kernelILi32ELi16EEvPKfS1_S1_S1_PlPfiii,(.L_x_837 - _Z10knn_kernelILi32ELi16EEvPKfS1_S1_S1_PlPfiii)
        .other          _Z10knn_kernelILi32ELi16EEvPKfS1_S1_S1_PlPfiii,@"STO_CUDA_ENTRY STV_DEFAULT"
_Z10knn_kernelILi32ELi16EEvPKfS1_S1_S1_PlPfiii:
.text._Z10knn_kernelILi32ELi16EEvPKfS1_S1_S1_PlPfiii:
[----:B------:R-:W-:Y:S01]  /*0000*/  LDC R1, c[0x0][0x37c] ;  /* 0x0000df00ff017b82 */ /* 0x000fe20000000800 */
[----:B------:R-:W0:Y:S07]  /*0010*/  S2R R93, SR_TID.X ;  /* 0x00000000005d7919 */ /* 0x000e2e0000002100 */
[----:B------:R-:W1:Y:S01]  /*0020*/  LDC.64 R6, c[0x0][0x3b0] ;  /* 0x0000ec00ff067b82 */ /* 0x000e620000000a00 */
[----:B------:R-:W0:Y:S01]  /*0030*/  LDCU UR15, c[0x0][0x360] ;  /* 0x00006c00ff0f77ac */ /* 0x000e220008000800 */
[----:B------:R-:W0:Y:S06]  /*0040*/  S2R R92, SR_CTAID.X ;  /* 0x00000000005c7919 */ /* 0x000e2c0000002500 */
[----:B------:R-:W2:Y:S01]  /*0050*/  S2UR UR14, SR_CTAID.Y ;  /* 0x00000000000e79c3 */ /* 0x000ea20000002600 */
[----:B0-----:R-:W-:-:S05]  /*0060*/  IMAD R92, R92, UR15, R93 ;  /* 0x0000000f5c5c7c24 */ /* 0x001fca000f8e025d */
[----:B-1----:R-:W-:-:S04]  /*0070*/  ISETP.GE.AND P0, PT, R92, R7, PT ;  /* 0x000000075c00720c */ /* 0x002fc80003f06270 */
[----:B--2---:R-:W-:-:S13]  /*0080*/  ISETP.LE.OR P0, PT, R6, UR14, P0 ;  /* 0x0000000e06007c0c */ /* 0x004fda0008703670 */
[----:B------:R-:W-:Y:S05]  /*0090*/  @P0 EXIT ;  /* 0x000000000000094d */ /* 0x000fea0003800000 */
[----:B------:R-:W0:Y:S01]  /*00a0*/  LDCU UR6, c[0x0][0x3b8] ;  /* 0x00007700ff0677ac */ /* 0x000e220008000800 */
[----:B------:R-:W1:Y:S01]  /*00b0*/  LDC.64 R4, c[0x0][0x380] ;  /* 0x0000e000ff047b82 */ /* 0x000e620000000a00 */
[----:B------:R-:W-:Y:S01]  /*00c0*/  IMAD R92, R7, UR14, R92 ;  /* 0x0000000e075c7c24 */ /* 0x000fe2000f8e025c */
[----:B------:R-:W-:Y:S01]  /*00d0*/  MOV R96, 0x7f7fffff ;  /* 0x7f7fffff00607802 */ /* 0x000fe20000000f00 */
[----:B------:R-:W-:Y:S01]  /*00e0*/  IMAD.MOV.U32 R97, RZ, RZ, -0x1 ;  /* 0xffffffffff617424 */ /* 0x000fe200078e00ff */
[----:B------:R-:W-:Y:S01]  /*00f0*/  MOV R86, 0x7f7fffff ;  /* 0x7f7fffff00567802 */ /* 0x000fe20000000f00 */
[C---:B------:R-:W-:Y:S01]  /*0100*/  IMAD R7, R92.reuse, 0x3, RZ ;  /* 0x000000035c077824 */ /* 0x040fe200078e02ff */
[----:B------:R-:W-:Y:S01]  /*0110*/  MOV R80, 0x7f7fffff ;  /* 0x7f7fffff00507802 */ /* 0x000fe20000000f00 */
[----:B------:R-:W-:Y:S01]  /*0120*/  IMAD.SHL.U32 R9, R92, 0x10, RZ ;  /* 0x000000105c097824 */ /* 0x000fe200078e00ff */
        /* <DEDUP_REMOVED lines=44> */
[----:B------:R-:W-:Y:S02]  /*03f0*/  IMAD.MOV.U32 R30, RZ, RZ, 0x7f7fffff ;  /* 0x7f7fffffff1e7424 */ /* 0x000fe400078e00ff */
        /* <DEDUP_REMOVED lines=39> */
[----:B------:R-:W-:-:S03]  /*0670*/  VIADD R94, R93, UR15 ;  /* 0x0000000f5d5e7c36 */ /* 0x000fc60008000000 */
[----:B------:R-:W5:Y:S02]  /*0680*/  LDG.E.CONSTANT R27, desc[UR12][R4.64] ;  /* 0x0000000c041b7981 */ /* 0x000f64000c1e9900 */
[----:B------:R-:W-:Y:S02]  /*0690*/  IADD3 R0, PT, PT, RZ, -R94, RZ ;  /* 0x8000005eff007210 */ /* 0x000fe40007ffe0ff */
[----:B------:R-:W5:Y:S02]  /*06a0*/  LDG.E.CONSTANT R26, desc[UR12][R4.64+0x4] ;  /* 0x0000040c041a7981 */ /* 0x000f64000c1e9900 */
[----:B------:R-:W-:Y:S01]  /*06b0*/  PRMT R0, R0, 0x7710, RZ ;  /* 0x0000771000007816 */ /* 0x000fe200000000ff */
[----:B------:R-:W-:Y:S01]  /*06c0*/  UIMAD UR6, UR6, 0x3, URZ ;  /* 0x00000003060678a4 */ /* 0x000fe2000f8e02ff */
[----:B------:R0:W5:Y:S03]  /*06d0*/  LDG.E.CONSTANT R25, desc[UR12][R4.64+0x8] ;  /* 0x0000080c04197981 */ /* 0x000166000c1e9900 */
[----:B------:R-:W-:Y:S01]  /*06e0*/  VIADD R0, R0, 0x17ff ;  /* 0x000017ff00007836 */ /* 0x000fe20000000000 */
[----:B------:R-:W-:-:S04]  /*06f0*/  ULOP3.LUT UR4, UR15, 0xffff, URZ, 0xc0, !UPT ;  /* 0x0000ffff0f047892 */ /* 0x000fc8000f8ec0ff */
[----:B------:R-:W-:Y:S02]  /*0700*/  LOP3.LUT R0, R0, 0xffff, RZ, 0xc0, !PT ;  /* 0x0000ffff00007812 */ /* 0x000fe400078ec0ff */
[----:B0-----:R-:W-:Y:S01]  /*0710*/  MOV R5, 0x740 ;  /* 0x0000074000057802 */ /* 0x001fe20000000f00 */
[----:B------:R-:W-:-:S12]  /*0720*/  UIMAD UR10, UR6, UR14, URZ ;  /* 0x0000000e060a72a4 */ /* 0x000fd8000f8e02ff */
[----:B-----5:R-:W-:Y:S05]  /*0730*/  CALL.REL.NOINC `($__internal_6_$__cuda_sm20_div_u16) ;  /* 0x000005ac00b07944 */ /* 0x020fea0003c00000 */
[----:B------:R-:W0:Y:S01]  /*0740*/  S2UR UR5, SR_CgaCtaId ;  /* 0x00000000000579c3 */ /* 0x000e220000008800 */
[----:B------:R-:W-:Y:S01]  /*0750*/  UMOV UR4, 0x400 ;  /* 0x0000040000047882 */ /* 0x000fe20000000000 */
[----:B------:R-:W-:Y:S01]  /*0760*/  IMAD.U32 R3, RZ, RZ, UR15 ;  /* 0x0000000fff037e24 */ /* 0x000fe2000f8e00ff */
[----:B------:R-:W-:Y:S01]  /*0770*/  LOP3.LUT R101, R101, 0x3, RZ, 0xc0, !PT ;  /* 0x0000000365657812 */ /* 0x000fe200078ec0ff */
[----:B------:R-:W-:Y:S01]  /*0780*/  IMAD.MOV.U32 R97, RZ, RZ, -0x1 ;  /* 0xffffffffff617424 */ /* 0x000fe200078e00ff */
[----:B------:R-:W-:Y:S01]  /*0790*/  IADD3 R99, PT, PT, R94, UR15, RZ ;  /* 0x0000000f5e637c10 */ /* 0x000fe2000fffe0ff */
[----:B------:R-:W-:Y:S01]  /*07a0*/  IMAD.MOV.U32 R96, RZ, RZ, 0x7f7fffff ;  /* 0x7f7fffffff607424 */ /* 0x000fe200078e00ff */
[----:B------:R-:W1:Y:S01]  /*07b0*/  LDCU UR11, c[0x0][0x3b8] ;  /* 0x00007700ff0b77ac */ /* 0x000e620008000800 */
[----:B0-----:R-:W-:-:S06]  /*07c0*/  ULEA UR4, UR5, UR4, 0x18 ;  /* 0x0000000405047291 */ /* 0x001fcc000f8ec0ff */
[----:B------:R-:W-:Y:S01]  /*07d0*/  LEA R100, R93, UR4, 0x2 ;  /* 0x000000045d647c11 */ /* 0x000fe2000f8e10ff */
[----:B------:R-:W-:-:S03]  /*07e0*/  UMOV UR4, URZ ;  /* 0x000000ff00047c82 */ /* 0x000fc60008000000 */
[----:B-1----:R-:W-:-:S07]  /*07f0*/  LEA R98, R3, R100, 0x2 ;  /* 0x0000006403627211 */ /* 0x002fce00078e10ff */
.L_x_556:
[----:B------:R-:W-:Y:S01]  /*0800*/  ISETP.NE.AND P0, PT, R101, 0x2, PT ;  /* 0x000000026500780c */ /* 0x000fe20003f05270 */
[----:B------:R-:W-:Y:S01]  /*0810*/  BSSY.RECONVERGENT B0, `(.L_x_484) ;  /* 0x000002e000007945 */ /* 0x000fe20003800200 */
[----:B------:R-:W-:-:S11]  /*0820*/  IMAD.MOV.U32 R0, RZ, RZ, R93 ;  /* 0x000000ffff007224 */ /* 0x000fd600078e005d */
[----:B------:R-:W-:Y:S05]  /*0830*/  @!P0 BRA `(.L_x_485) ;  /* 0x0000000000ac8947 */ /* 0x000fea0003800000 */
[----:B------:R-:W-:Y:S01]  /*0840*/  IMAD.U32 R4, RZ, RZ, UR4 ;  /* 0x00000004ff047e24 */ /* 0x000fe2000f8e00ff */
[----:B------:R-:W-:Y:S01]  /*0850*/  BSSY.RECONVERGENT B1, `(.L_x_486) ;  /* 0x0000009000017945 */ /* 0x000fe20003800200 */
[----:B------:R-:W-:Y:S02]  /*0860*/  HFMA2 R3, -RZ, RZ, 0, 0 ;  /* 0x00000000ff037431 */ /* 0x000fe400000001ff */
[----:B------:R-:W-:-:S05]  /*0870*/  IMAD R4, R4, 0x3, R93 ;  /* 0x0000000304047824 */ /* 0x000fca00078e025d */
[----:B------:R-:W-:-:S13]  /*0880*/  ISETP.GE.U32.AND P0, PT, R4, UR6, PT ;  /* 0x0000000604007c0c */ /* 0x000fda000bf06070 */
[----:B------:R-:W-:Y:S05]  /*0890*/  @P0 BRA `(.L_x_487) ;  /* 0x0000000000100947 */ /* 0x000fea0003800000 */
[----:B------:R-:W0:Y:S01]  /*08a0*/  LDC.64 R2, c[0x0][0x388] ;  /* 0x0000e200ff027b82 */ /* 0x000e220000000a00 */
[----:B------:R-:W-:-:S04]  /*08b0*/  VIADD R5, R4, UR10 ;  /* 0x0000000a04057c36 */ /* 0x000fc80008000000 */
[----:B0-----:R-:W-:-:S06]  /*08c0*/  IMAD.WIDE R2, R5, 0x4, R2 ;  /* 0x0000000405027825 */ /* 0x001fcc00078e0202 */
[----:B------:R0:W5:Y:S02]  /*08d0*/  LDG.E.CONSTANT R3, desc[UR12][R2.64] ;  /* 0x0000000c02037981 */ /* 0x000164000c1e9900 */
.L_x_487:
[----:B------:R-:W-:Y:S05]  /*08e0*/  BSYNC.RECONVERGENT B1 ;  /* 0x0000000000017941 */ /* 0x000fea0003800200 */
.L_x_486:
[----:B-----5:R1:W-:Y:S01]  /*08f0*/  STS [R100], R3 ;  /* 0x0000000364007388 */ /* 0x0203e20000000800 */
[----:B------:R-:W-:Y:S01]  /*0900*/  ISETP.NE.AND P0, PT, R101, 0x3, PT ;  /* 0x000000036500780c */ /* 0x000fe20003f05270 */
[----:B------:R-:W-:-:S12]  /*0910*/  IMAD.MOV.U32 R0, RZ, RZ, R94 ;  /* 0x000000ffff007224 */ /* 0x000fd800078e005e */
[----:B-1----:R-:W-:Y:S05]  /*0920*/  @!P0 BRA `(.L_x_485) ;  /* 0x0000000000708947 */ /* 0x002fea0003800000 */
[----:B------:R-:W-:Y:S01]  /*0930*/  IADD3 R4, PT, PT, R4, UR15, RZ ;  /* 0x0000000f04047c10 */ /* 0x000fe2000fffe0ff */
[----:B------:R-:W-:Y:S01]  /*0940*/  BSSY.RECONVERGENT B1, `(.L_x_488) ;  /* 0x0000008000017945 */ /* 0x000fe20003800200 */
[----:B------:R-:W-:Y:S02]  /*0950*/  IMAD.MOV.U32 R3, RZ, RZ, RZ ;  /* 0x000000ffff037224 */ /* 0x000fe400078e00ff */
[----:B------:R-:W-:-:S13]  /*0960*/  ISETP.GE.U32.AND P0, PT, R4, UR6, PT ;  /* 0x0000000604007c0c */ /* 0x000fda000bf06070 */
[----:B------:R-:W-:Y:S05]  /*0970*/  @P0 BRA `(.L_x_489) ;  /* 0x0000000000100947 */ /* 0x000fea0003800000 */
[----:B0-----:R-:W0:Y:S01]  /*0980*/  LDC.64 R2, c[0x0][0x388] ;  /* 0x0000e200ff027b82 */ /* 0x001e220000000a00 */
[----:B------:R-:W-:-:S04]  /*0990*/  VIADD R5, R4, UR10 ;  /* 0x0000000a04057c36 */ /* 0x000fc80008000000 */
[----:B0-----:R-:W-:-:S06]  /*09a0*/  IMAD.WIDE R2, R5, 0x4, R2 ;  /* 0x0000000405027825 */ /* 0x001fcc00078e0202 */
[----:B------:R1:W5:Y:S02]  /*09b0*/  LDG.E.CONSTANT R3, desc[UR12][R2.64] ;  /* 0x0000000c02037981 */ /* 0x000364000c1e9900 */
.L_x_489:
[----:B------:R-:W-:Y:S05]  /*09c0*/  BSYNC.RECONVERGENT B1 ;  /* 0x0000000000017941 */ /* 0x000fea0003800200 */
.L_x_488:
[----:B-----5:R2:W-:Y:S01]  /*09d0*/  STS [R98], R3 ;  /* 0x0000000362007388 */ /* 0x0205e20000000800 */
[----:B------:R-:W-:Y:S02]  /*09e0*/  ISETP.NE.AND P0, PT, R101, RZ, PT ;  /* 0x000000ff6500720c */ /* 0x000fe40003f05270 */
[----:B------:R-:W-:-:S11]  /*09f0*/  MOV R0, R99 ;  /* 0x0000006300007202 */ /* 0x000fd60000000f00 */
[----:B--2---:R-:W-:Y:S05]  /*0a00*/  @!P0 BRA `(.L_x_485) ;  /* 0x0000000000388947 */ /* 0x004fea0003800000 */
[----:B------:R-:W-:Y:S01]  /*0a10*/  VIADD R4, R4, UR15 ;  /* 0x0000000f04047c36 */ /* 0x000fe20008000000 */
[----:B------:R-:W-:Y:S01]  /*0a20*/  BSSY.RECONVERGENT B1, `(.L_x_490) ;  /* 0x000000a000017945 */ /* 0x000fe20003800200 */
[----:B------:R-:W-:Y:S02]  /*0a30*/  IMAD.U32 R7, RZ, RZ, UR15 ;  /* 0x0000000fff077e24 */ /* 0x000fe4000f8e00ff */
[----:B01----:R-:W-:Y:S01]  /*0a40*/  IMAD.MOV.U32 R2, RZ, RZ, RZ ;  /* 0x000000ffff027224 */ /* 0x003fe200078e00ff */
[----:B------:R-:W-:Y:S02]  /*0a50*/  ISETP.GE.U32.AND P0, PT, R4, UR6, PT ;  /* 0x0000000604007c0c */ /* 0x000fe4000bf06070 */
[----:B------:R-:W-:-:S11]  /*0a60*/  LEA R7, R7, R98, 0x2 ;  /* 0x0000006207077211 */ /* 0x000fd600078e10ff */
[----:B------:R-:W-:Y:S05]  /*0a70*/  @P0 BRA `(.L_x_491) ;  /* 0x0000000000100947 */ /* 0x000fea0003800000 */
[----:B------:R-:W0:Y:S01]  /*0a80*/  LDC.64 R2, c[0x0][0x388] ;  /* 0x0000e200ff027b82 */ /* 0x000e220000000a00 */
[----:B------:R-:W-:-:S04]  /*0a90*/  VIADD R5, R4, UR10 ;  /* 0x0000000a04057c36 */ /* 0x000fc80008000000 */
[----:B0-----:R-:W-:-:S06]  /*0aa0*/  IMAD.WIDE R2, R5, 0x4, R2 ;  /* 0x0000000405027825 */ /* 0x001fcc00078e0202 */
[----:B------:R0:W5:Y:S02]  /*0ab0*/  LDG.E.CONSTANT R2, desc[UR12][R2.64] ;  /* 0x0000000c02027981 */ /* 0x000164000c1e9900 */
.L_x_491:
[----:B------:R-:W-:Y:S05]  /*0ac0*/  BSYNC.RECONVERGENT B1 ;  /* 0x0000000000017941 */ /* 0x000fea0003800200 */
.L_x_490:
[----:B-----5:R2:W-:Y:S01]  /*0ad0*/  STS [R7], R2 ;  /* 0x0000000207007388 */ /* 0x0205e20000000800 */
[----:B------:R-:W-:-:S07]  /*0ae0*/  IADD3 R0, PT, PT, R99, UR15, RZ ;  /* 0x0000000f63007c10 */ /* 0x000fce000fffe0ff */
.L_x_485:
[----:B------:R-:W-:Y:S05]  /*0af0*/  BSYNC.RECONVERGENT B0 ;  /* 0x0000000000007941 */ /* 0x000fea0003800200 */
.L_x_484:
[----:B------:R-:W3:Y:S01]  /*0b00*/  S2UR UR7, SR_CgaCtaId ;  /* 0x00000000000779c3 */ /* 0x000ee20000008800 */
[----:B------:R-:W-:Y:S02]  /*0b10*/  UIADD3 UR9, UPT, UPT, UR15, UR4, URZ ;  /* 0x000000040f097290 */ /* 0x000fe4000fffe0ff */
[----:B------:R-:W-:Y:S01]  /*0b20*/  IMAD.U32 R103, RZ, RZ, UR4 ;  /* 0x00000004ff677e24 */ /* 0x000fe2000f8e00ff */
[----:B------:R-:W-:Y:S01]  /*0b30*/  UMOV UR5, 0x400 ;  /* 0x0000040000057882 */ /* 0x000fe20000000000 */
[----:B------:R-:W-:Y:S01]  /*0b40*/  ULEA UR8, UR15, UR10, 0x1 ;  /* 0x0000000a0f087291 */ /* 0x000fe2000f8e08ff */
[----:B------:R-:W-:Y:S01]  /*0b50*/  MOV R111, UR4 ;  /* 0x00000004006f7c02 */ /* 0x000fe20008000f00 */
[----:B------:R-:W-:Y:S01]  /*0b60*/  IMAD.U32 R4, RZ, RZ, UR10 ;  /* 0x0000000aff047e24 */ /* 0x000fe2000f8e00ff */
[----:B------:R-:W-:Y:S01]  /*0b70*/  MOV R106, UR15 ;  /* 0x0000000f006a7c02 */ /* 0x000fe20008000f00 */
[----:B------:R-:W-:Y:S01]  /*0b80*/  IMAD R103, R103, 0x3, R0 ;  /* 0x0000000367677824 */ /* 0x000fe200078e0200 */
[----:B------:R-:W-:Y:S01]  /*0b90*/  BSSY.RECONVERGENT B0, `(.L_x_492) ;  /* 0x0000039000007945 */ /* 0x000fe20003800200 */
[----:B012---:R-:W-:-:S02]  /*0ba0*/  VIADD R2, R0, UR10 ;  /* 0x0000000a00027c36 */ /* 0x007fc40008000000 */
[----:B------:R-:W-:Y:S01]  /*0bb0*/  IMAD.U32 R3, RZ, RZ, UR9 ;  /* 0x00000009ff037e24 */ /* 0x000fe2000f8e00ff */
[----:B------:R-:W-:Y:S01]  /*0bc0*/  IADD3 R105, PT, PT, R103, UR15, R4 ;  /* 0x0000000f67697c10 */ /* 0x000fe2000fffe004 */
[--C-:B------:R-:W-:Y:S01]  /*0bd0*/  IMAD R111, R111, 0x3, R2.reuse ;  /* 0x000000036f6f7824 */ /* 0x100fe200078e0202 */
[----:B------:R-:W-:Y:S01]  /*0be0*/  IADD3 R107, PT, PT, R103, UR8, RZ ;  /* 0x00000008676b7c10 */ /* 0x000fe2000fffe0ff */
[C---:B------:R-:W-:Y:S02]  /*0bf0*/  IMAD R109, R3.reuse, 0x3, R2 ;  /* 0x00000003036d7824 */ /* 0x040fe400078e0202 */
[----:B------:R-:W-:Y:S02]  /*0c00*/  IMAD R108, R3, 0x3, R0 ;  /* 0x00000003036c7824 */ /* 0x000fe400078e0200 */
[----:B------:R-:W-:Y:S02]  /*0c10*/  IMAD R106, R106, 0x2, R103 ;  /* 0x000000026a6a7824 */ /* 0x000fe400078e0267 */
[----:B------:R-:W-:Y:S01]  /*0c20*/  VIADD R104, R103, UR15 ;  /* 0x0000000f67687c36 */ /* 0x000fe20008000000 */
[----:B---3--:R-:W-:-:S06]  /*0c30*/  ULEA UR5, UR7, UR5, 0x18 ;  /* 0x0000000507057291 */ /* 0x008fcc000f8ec0ff */
[----:B------:R-:W-:-:S07]  /*0c40*/  LEA R102, R0, UR5, 0x2 ;  /* 0x0000000500667c11 */ /* 0x000fce000f8e10ff */
.L_x_493:
[----:B------:R-:W0:Y:S01]  /*0c50*/  LDC.64 R8, c[0x0][0x388] ;  /* 0x0000e200ff087b82 */ /* 0x000e220000000a00 */
[----:B------:R-:W-:Y:S02]  /*0c60*/  ISETP.GE.U32.AND P0, PT, R103, UR6, PT ;  /* 0x0000000667007c0c */ /* 0x000fe4000bf06070 */
[----:B------:R-:W-:Y:S02]  /*0c70*/  CS2R R112, SRZ ;  /* 0x0000000000707805 */ /* 0x000fe4000001ff00 */
[----:B------:R-:W-:Y:S01]  /*0c80*/  ISETP.GE.U32.AND P1, PT, R104, UR6, PT ;  /* 0x0000000668007c0c */ /* 0x000fe2000bf26070 */
[----:B------:R-:W-:Y:S01]  /*0c90*/  IMAD.MOV.U32 R110, RZ, RZ, RZ ;  /* 0x000000ffff6e7224 */ /* 0x000fe200078e00ff */
[----:B------:R-:W-:Y:S01]  /*0ca0*/  ISETP.GE.U32.AND P2, PT, R106, UR6, PT ;  /* 0x000000066a007c0c */ /* 0x000fe2000bf46070 */
[----:B------:R-:W-:Y:S01]  /*0cb0*/  IMAD.MOV.U32 R114, RZ, RZ, RZ ;  /* 0x000000ffff727224 */ /* 0x000fe200078e00ff */
[----:B------:R-:W-:Y:S01]  /*0cc0*/  ISETP.GE.U32.AND P3, PT, R108, UR6, PT ;  /* 0x000000066c007c0c */ /* 0x000fe2000bf66070 */
[----:B0-----:R-:W-:-:S04]  /*0cd0*/  IMAD.WIDE R2, R111, 0x4, R8 ;  /* 0x000000046f027825 */ /* 0x001fc800078e0208 */
[--C-:B------:R-:W-:Y:S01]  /*0ce0*/  IMAD.WIDE R4, R105, 0x4, R8.reuse ;  /* 0x0000000469047825 */ /* 0x100fe200078e0208 */
[----:B------:R-:W2:Y:S03]  /*0cf0*/  @!P0 LDG.E.CONSTANT R113, desc[UR12][R2.64] ;  /* 0x0000000c02718981 */ /* 0x000ea6000c1e9900 */
[--C-:B------:R-:W-:Y:S01]  /*0d00*/  IMAD.WIDE R6, R107, 0x4, R8.reuse ;  /* 0x000000046b067825 */ /* 0x100fe200078e0208 */
[----:B------:R0:W3:Y:S03]  /*0d10*/  @!P1 LDG.E.CONSTANT R110, desc[UR12][R4.64] ;  /* 0x0000000c046e9981 */ /* 0x0000e6000c1e9900 */
[----:B------:R-:W-:Y:S01]  /*0d20*/  IMAD.WIDE R8, R109, 0x4, R8 ;  /* 0x000000046d087825 */ /* 0x000fe200078e0208 */
[----:B------:R1:W4:Y:S04]  /*0d30*/  @!P2 LDG.E.CONSTANT R112, desc[UR12][R6.64] ;  /* 0x0000000c0670a981 */ /* 0x000328000c1e9900 */
[----:B------:R5:W4:Y:S01]  /*0d40*/  @!P3 LDG.E.CONSTANT R114, desc[UR12][R8.64] ;  /* 0x0000000c0872b981 */ /* 0x000b22000c1e9900 */
[----:B------:R-:W-:Y:S01]  /*0d50*/  IMAD.U32 R115, RZ, RZ, UR15 ;  /* 0x0000000fff737e24 */ /* 0x000fe2000f8e00ff */
[----:B------:R-:W-:Y:S01]  /*0d60*/  MOV R119, UR15 ;  /* 0x0000000f00777c02 */ /* 0x000fe20008000f00 */
[----:B------:R-:W-:-:S02]  /*0d70*/  IMAD.U32 R117, RZ, RZ, UR15 ;  /* 0x0000000fff757e24 */ /* 0x000fc4000f8e00ff */
[--C-:B------:R-:W-:Y:S01]  /*0d80*/  IMAD R115, R115, 0x4, R102.reuse ;  /* 0x0000000473737824 */ /* 0x100fe200078e0266 */
[----:B------:R-:W-:Y:S01]  /*0d90*/  MOV R121, UR15 ;  /* 0x0000000f00797c02 */ /* 0x000fe20008000f00 */
[----:B0-----:R-:W-:Y:S01]  /*0da0*/  IMAD R5, R119, 0xc, R102 ;  /* 0x0000000c77057824 */ /* 0x001fe200078e0266 */
[----:B------:R-:W-:-:S03]  /*0db0*/  LEA R3, R117, R102, 0x3 ;  /* 0x0000006675037211 */ /* 0x000fc600078e18ff */
[----:B------:R-:W-:-:S05]  /*0dc0*/  IMAD R0, R121, 0x4, R0 ;  /* 0x0000000479007824 */ /* 0x000fca00078e0200 */
[----:B------:R-:W-:Y:S01]  /*0dd0*/  ISETP.GE.U32.AND P0, PT, R0, 0x1800, PT ;  /* 0x000018000000780c */ /* 0x000fe20003f06070 */
[----:B-1----:R-:W-:Y:S01]  /*0de0*/  IMAD.U32 R7, RZ, RZ, UR15 ;  /* 0x0000000fff077e24 */ /* 0x002fe2000f8e00ff */
[----:B-----5:R-:W-:Y:S01]  /*0df0*/  MOV R9, UR15 ;  /* 0x0000000f00097c02 */ /* 0x020fe20008000f00 */
[----:B------:R-:W-:Y:S02]  /*0e00*/  IMAD.U32 R2, RZ, RZ, UR15 ;  /* 0x0000000fff027e24 */ /* 0x000fe4000f8e00ff */
[----:B------:R-:W-:Y:S02]  /*0e10*/  IMAD.U32 R4, RZ, RZ, UR15 ;  /* 0x0000000fff047e24 */ /* 0x000fe4000f8e00ff */
[----:B------:R-:W-:Y:S01]  /*0e20*/  IMAD.U32 R6, RZ, RZ, UR15 ;  /* 0x0000000fff067e24 */ /* 0x000fe2000f8e00ff */
[----:B------:R-:W-:Y:S01]  /*0e30*/  LEA R106, R7, R106, 0x2 ;  /* 0x0000006a076a7211 */ /* 0x000fe200078e10ff */
[----:B------:R-:W-:Y:S01]  /*0e40*/  IMAD R104, R121, 0x4, R104 ;  /* 0x0000000479687824 */ /* 0x000fe200078e0268 */
[C---:B------:R-:W-:Y:S01]  /*0e50*/  LEA R105, R2.reuse, R105, 0x2 ;  /* 0x0000006902697211 */ /* 0x040fe200078e10ff */
[----:B------:R-:W-:Y:S01]  /*0e60*/  IMAD R108, R9, 0x4, R108 ;  /* 0x00000004096c7824 */ /* 0x000fe200078e026c */
[----:B------:R-:W-:Y:S01]  /*0e70*/  LEA R107, R2, R107, 0x2 ;  /* 0x0000006b026b7211 */ /* 0x000fe200078e10ff */
[----:B------:R-:W-:-:S02]  /*0e80*/  IMAD R103, R4, 0x4, R103 ;  /* 0x0000000404677824 */ /* 0x000fc400078e0267 */
[----:B------:R-:W-:Y:S02]  /*0e90*/  IMAD R109, R4, 0x4, R109 ;  /* 0x00000004046d7824 */ /* 0x000fe400078e026d */
[----:B------:R-:W-:Y:S01]  /*0ea0*/  IMAD R111, R6, 0x4, R111 ;  /* 0x00000004066f7824 */ /* 0x000fe200078e026f */
[----:B--2---:R-:W-:Y:S04]  /*0eb0*/  STS [R102], R113 ;  /* 0x0000007166007388 */ /* 0x004fe80000000800 */
[----:B---3--:R-:W-:Y:S04]  /*0ec0*/  STS [R115], R110 ;  /* 0x0000006e73007388 */ /* 0x008fe80000000800 */
[----:B----4-:R0:W-:Y:S04]  /*0ed0*/  STS [R3], R112 ;  /* 0x0000007003007388 */ /* 0x0101e80000000800 */
[----:B------:R1:W-:Y:S01]  /*0ee0*/  STS [R5], R114 ;  /* 0x0000007205007388 */ /* 0x0003e20000000800 */
[----:B0-----:R-:W-:-:S05]  /*0ef0*/  IMAD.U32 R3, RZ, RZ, UR15 ;  /* 0x0000000fff037e24 */ /* 0x001fca000f8e00ff */
[----:B------:R-:W-:Y:S01]  /*0f00*/  LEA R102, R3, R102, 0x4 ;  /* 0x0000006603667211 */ /* 0x000fe200078e20ff */
[----:B-1----:R-:W-:Y:S06]  /*0f10*/  @!P0 BRA `(.L_x_493) ;  /* 0xfffffffc004c8947 */ /* 0x002fec000383ffff */
[----:B------:R-:W-:Y:S05]  /*0f20*/  BSYNC.RECONVERGENT B0 ;  /* 0x0000000000007941 */ /* 0x000fea0003800200 */
.L_x_492:
[----:B------:R-:W0:Y:S02]  /*0f30*/  LDCU UR5, c[0x0][0x3b8] ;  /* 0x00007700ff0577ac */ /* 0x000e240008000800 */
[----:B0-----:R-:W-:Y:S01]  /*0f40*/  UISETP.GE.AND UP0, UPT, UR4, UR5, UPT ;  /* 0x000000050400728c */ /* 0x001fe2000bf06270 */
[----:B------:R-:W-:Y:S08]  /*0f50*/  BAR.SYNC.DEFER_BLOCKING 0x0 ;  /* 0x0000000000007b1d */ /* 0x000ff00000010000 */
[----:B------:R-:W-:Y:S05]  /*0f60*/  BRA.U UP0, `(.L_x_494) ;  /* 0x0000059900747547 */ /* 0x000fea000b800000 */
[----:B------:R-:W0:Y:S01]  /*0f70*/  S2UR UR8, SR_CgaCtaId ;  /* 0x00000000000879c3 */ /* 0x000e220000008800 */
[----:B------:R-:W-:Y:S01]  /*0f80*/  UISETP.LT.AND UP0, UPT, UR11, 0x800, UPT ;  /* 0x000008000b00788c */ /* 0x000fe2000bf01270 */
[----:B------:R-:W-:Y:S01]  /*0f90*/  UMOV UR7, 0x400 ;  /* 0x0000040000077882 */ /* 0x000fe20000000000 */
[----:B------:R-:W1:Y:S02]  /*0fa0*/  LDCU UR16, c[0x3][URZ] ;  /* 0x00c00000ff1077ac */ /* 0x000e640008000800 */
[----:B------:R-:W-:-:S04]  /*0fb0*/  USEL UR5, UR11, 0x800, UP0 ;  /* 0x000008000b057887 */ /* 0x000fc80008000000 */
[----:B------:R-:W-:Y:S02]  /*0fc0*/  UISETP.LT.AND UP0, UPT, UR5, 0x1, UPT ;  /* 0x000000010500788c */ /* 0x000fe4000bf01270 */
[----:B0-----:R-:W-:Y:S02]  /*0fd0*/  ULEA UR9, UR8, UR7, 0x18 ;  /* 0x0000000708097291 */ /* 0x001fe4000f8ec0ff */
[----:B------:R-:W-:-:S03]  /*0fe0*/  USEL UR8, UR5, 0x1, !UP0 ;  /* 0x0000000105087887 */ /* 0x000fc6000c000000 */
[----:B-1----:R-:W-:-:S09]  /*0ff0*/  UMOV UR5, URZ ;  /* 0x000000ff00057c82 */ /* 0x002fd20008000000 */
.L_x_555:
[----:B------:R-:W-:Y:S01]  /*1000*/  UIMAD UR7, UR5, 0xc, UR9 ;  /* 0x0000000c050778a4 */ /* 0x000fe2000f8e0209 */
[----:B------:R-:W-:Y:S08]  /*1010*/  BSSY.RECONVERGENT B0, `(.L_x_495) ;  /* 0x0005991000007945 */ /* 0x000ff00003800200 */
[----:B------:R-:W0:Y:S04]  /*1020*/  LDS R3, [UR7+0x4] ;  /* 0x00000407ff037984 */ /* 0x000e280008000800 */
[----:B------:R-:W1:Y:S04]  /*1030*/  LDS R0, [UR7] ;  /* 0x00000007ff007984 */ /* 0x000e680008000800 */
[----:B------:R-:W2:Y:S01]  /*1040*/  LDS R2, [UR7+0x8] ;  /* 0x00000807ff027984 */ /* 0x000ea20008000800 */
[----:B------:R-:W-:Y:S01]  /*1050*/  UMOV UR7, UR5 ;  /* 0x0000000500077c82 */ /* 0x000fe20008000000 */
[----:B------:R-:W-:-:S04]  /*1060*/  UIADD3 UR5, UPT, UPT, UR5, 0x1, URZ ;  /* 0x0000000105057890 */ /* 0x000fc8000fffe0ff */
[----:B------:R-:W-:Y:S01]  /*1070*/  UISETP.NE.AND UP0, UPT, UR5, UR8, UPT ;  /* 0x000000080500728c */ /* 0x000fe2000bf05270 */
[----:B0-----:R-:W-:Y:S01]  /*1080*/  FADD R3, -R26, R3 ;  /* 0x000000031a037221 */ /* 0x001fe20000000100 */
[----:B-1----:R-:W-:-:S03]  /*1090*/  FADD R0, -R27, R0 ;  /* 0x000000001b007221 */ /* 0x002fc60000000100 */
[----:B------:R-:W-:Y:S01]  /*10a0*/  FMUL R3, R3, R3 ;  /* 0x0000000303037220 */ /* 0x000fe20000400000 */
[----:B--2---:R-:W-:-:S03]  /*10b0*/  FADD R2, -R25, R2 ;  /* 0x0000000219027221 */ /* 0x004fc60000000100 */
[----:B------:R-:W-:-:S04]  /*10c0*/  FFMA R3, R0, R0, R3 ;  /* 0x0000000000037223 */ /* 0x000fc80000000003 */
[----:B------:R-:W-:-:S05]  /*10d0*/  FFMA R112, R2, R2, R3 ;  /* 0x0000000202707223 */ /* 0x000fca0000000003 */
[----:B------:R-:W-:-:S13]  /*10e0*/  FSETP.GT.AND P0, PT, R112, UR16, PT ;  /* 0x0000001070007c0b */ /* 0x000fda000bf04000 */
[----:B------:R-:W-:Y:S05]  /*10f0*/  @P0 BRA `(.L_x_496) ;  /* 0x0000059800080947 */ /* 0x000fea0003800000 */
[----:B------:R-:W0:Y:S01]  /*1100*/  LDC R0, c[0x0][0x3b8] ;  /* 0x0000ee00ff007b82 */ /* 0x000e220000000800 */
[----:B------:R-:W-:-:S04]  /*1110*/  IMAD.U32 R5, RZ, RZ, UR7 ;  /* 0x00000007ff057e24 */ /* 0x000fc8000f8e00ff */
[----:B------:R-:W-:-:S03]  /*1120*/  VIADD R5, R5, UR4 ;  /* 0x0000000405057c36 */ /* 0x000fc60008000000 */
[----:B------:R-:W1:Y:S01]  /*1130*/  LDC.64 R2, c[0x0][0x398] ;  /* 0x0000e600ff027b82 */ /* 0x000e620000000a00 */
[----:B0-----:R-:W-:-:S05]  /*1140*/  IMAD R0, R0, UR14, R5 ;  /* 0x0000000e00007c24 */ /* 0x001fca000f8e0205 */
[----:B------:R-:W-:-:S05]  /*1150*/  SHF.L.U32 R7, R0, 0x4, RZ ;  /* 0x0000000400077819 */ /* 0x000fca00000006ff */
        /* <DEDUP_REMOVED lines=50> */
[-C--:B------:R-:W-:Y:S02]  /*1480*/  FSETP.GEU.AND P1, PT, R0, R29.reuse, PT ;  /* 0x0000001d0000720b */ /* 0x080fe40003f2e000 */
        /* <DEDUP_REMOVED lines=25> */
.L_x_498:
[----:B------:R-:W-:Y:S05]  /*1620*/  BSYNC.RECONVERGENT B1 ;  /* 0x0000000000017941 */ /* 0x000fea0003800200 */
.L_x_497:
        /* <DEDUP_REMOVED lines=30> */
.L_x_500:
[----:B------:R-:W-:Y:S05]  /*1810*/  BSYNC.RECONVERGENT B1 ;  /* 0x0000000000017941 */ /* 0x000fea0003800200 */
.L_x_499:
        /* <DEDUP_REMOVED lines=42> */
.L_x_502:
[----:B------:R-:W-:Y:S05]  /*1ac0*/  BSYNC.RECONVERGENT B1 ;  /* 0x0000000000017941 */ /* 0x000fea0003800200 */
.L_x_501:
        /* <DEDUP_REMOVED lines=64> */
.L_x_504:
[----:B------:R-:W-:Y:S05]  /*1ed0*/  BSYNC.RECONVERGENT B1 ;  /* 0x0000000000017941 */ /* 0x000fea0003800200 */
.L_x_503:
        /* <DEDUP_REMOVED lines=88> */
.L_x_506:
[----:B------:R-:W-:Y:S05]  /*2460*/  BSYNC.RECONVERGENT B1 ;  /* 0x0000000000017941 */ /* 0x000fea0003800200 */
.L_x_505:
        /* <DEDUP_REMOVED lines=116> */
.L_x_508:
[----:B------:R-:W-:Y:S05]  /*2bb0*/  BSYNC.RECONVERGENT B1 ;  /* 0x0000000000017941 */ /* 0x000fea0003800200 */
.L_x_507:
        /* <DEDUP_REMOVED lines=148> */
.L_x_510:
[----:B------:R-:W-:Y:S05]  /*3500*/  BSYNC.RECONVERGENT B1 ;  /* 0x0000000000017941 */ /* 0x000fea0003800200 */
.L_x_509:
        /* <DEDUP_REMOVED lines=184> */
.L_x_512:
[----:B------:R-:W-:Y:S05]  /*4090*/  BSYNC.RECONVERGENT B1 ;  /* 0x0000000000017941 */ /* 0x000fea0003800200 */
.L_x_511:
        /* <DEDUP_REMOVED lines=243> */
.L_x_514:
[----:B------:R-:W-:Y:S05]  /*4fd0*/  BSYNC.RECONVERGENT B1 ;  /* 0x0000000000017941 */ /* 0x000fea0003800200 */
.L_x_513:
        /* <DEDUP_REMOVED lines=289> */
.L_x_516:
[----:B------:R-:W-:Y:S05]  /*61f0*/  BSYNC.RECONVERGENT B1 ;  /* 0x0000000000017941 */ /* 0x000fea0003800200 */
.L_x_515:
        /* <DEDUP_REMOVED lines=339> */
.L_x_518:
[----:B------:R-:W-:Y:S05]  /*7730*/  BSYNC.RECONVERGENT B1 ;  /* 0x0000000000017941 */ /* 0x000fea0003800200 */
.L_x_517:
        /* <DEDUP_REMOVED lines=393> */
.L_x_520:
[----:B------:R-:W-:Y:S05]  /*8fd0*/  BSYNC.RECONVERGENT B1 ;  /* 0x0000000000017941 */ /* 0x000fea0003800200 */
.L_x_519:
        /* <DEDUP_REMOVED lines=451> */
.L_x_522:
[----:B------:R-:W-:Y:S05]  /*ac10*/  BSYNC.RECONVERGENT B1 ;  /* 0x0000000000017941 */ /* 0x000fea0003800200 */
.L_x_521:
        /* <DEDUP_REMOVED lines=513> */
.L_x_524:
[----:B------:R-:W-:Y:S05]  /*cc30*/  BSYNC.RECONVERGENT B1 ;  /* 0x0000000000017941 */ /* 0x000fea0003800200 */
.L_x_523:
        /* <DEDUP_REMOVED lines=579> */
.L_x_526:
[----:B------:R-:W-:Y:S05]  /*f070*/  BSYNC.RECONVERGENT B1 ;  /* 0x0000000000017941 */ /* 0x000fea0003800200 */
.L_x_525:
        /* <DEDUP_REMOVED lines=649> */
.L_x_528:
[----:B------:R-:W-:Y:S05]  /*11910*/  BSYNC.RECONVERGENT B1 ;  /* 0x0000000000017941 */ /* 0x000fea0003800200 */
.L_x_527:
        /* <DEDUP_REMOVED lines=723> */
.L_x_530:
[----:B------:R-:W-:Y:S05]  /*14650*/  BSYNC.RECONVERGENT B1 ;  /* 0x0000000000017941 */ /* 0x000fea0003800200 */
.L_x_529:
        /* <DEDUP_REMOVED lines=801> */
.L_x_532:
[----:B------:R-:W-:Y:S05]  /*17870*/  BSYNC.RECONVERGENT B1 ;  /* 0x0000000000017941 */ /* 0x000fea0003800200 */
.L_x_531:
        /* <DEDUP_REMOVED lines=883> */
.L_x_534:
[----:B------:R-:W-:Y:S05]  /*1afb0*/  BSYNC.RECONVERGENT B1 ;  /* 0x0000000000017941 */ /* 0x000fea0003800200 */
.L_x_533:
        /* <DEDUP_REMOVED lines=969> */
.L_x_536:
[----:B------:R-:W-:Y:S05]  /*1ec50*/  BSYNC.RECONVERGENT B1 ;  /* 0x0000000000017941 */ /* 0x000fea0003800200 */
.L_x_535:
        /* <DEDUP_REMOVED lines=1059> */
.L_x_538:
[----:B------:R-:W-:Y:S05]  /*22e90*/  BSYNC.RECONVERGENT B1 ;  /* 0x0000000000017941 */ /* 0x000fea0003800200 */
.L_x_537:
        /* <DEDUP_REMOVED lines=1153> */
.L_x_540:
[----:B------:R-:W-:Y:S05]  /*276b0*/  BSYNC.RECONVERGENT B1 ;  /* 0x0000000000017941 */ /* 0x000fea0003800200 */
.L_x_539:
        /* <DEDUP_REMOVED lines=1251> */
.L_x_542:
[----:B------:R-:W-:Y:S05]  /*2c4f0*/  BSYNC.RECONVERGENT B1 ;  /* 0x0000000000017941 */ /* 0x000fea0003800200 */
.L_x_541:
        /* <DEDUP_REMOVED lines=1353> */
.L_x_544:
[----:B------:R-:W-:Y:S05]  /*31990*/  BSYNC.RECONVERGENT B1 ;  /* 0x0000000000017941 */ /* 0x000fea0003800200 */
.L_x_543:
        /* <DEDUP_REMOVED lines=1459> */
.L_x_546:
[----:B------:R-:W-:Y:S05]  /*374d0*/  BSYNC.RECONVERGENT B1 ;  /* 0x0000000000017941 */ /* 0x000fea0003800200 */
.L_x_545:
        /* <DEDUP_REMOVED lines=1569> */
.L_x_548:
[----:B------:R-:W-:Y:S05]  /*3d6f0*/  BSYNC.RECONVERGENT B1 ;  /* 0x0000000000017941 */ /* 0x000fea0003800200 */
.L_x_547:
        /* <DEDUP_REMOVED lines=1683> */
.L_x_550:
[----:B------:R-:W-:Y:S05]  /*44030*/  BSYNC.RECONVERGENT B1 ;  /* 0x0000000000017941 */ /* 0x000fea0003800200 */
.L_x_549:
        /* <DEDUP_REMOVED lines=1801> */
.L_x_552:
[----:B------:R-:W-:Y:S05]  /*4b0d0*/  BSYNC.RECONVERGENT B1 ;  /* 0x0000000000017941 */ /* 0x000fea0003800200 */
.L_x_551:
        /* <DEDUP_REMOVED lines=1923> */
.L_x_554:
[----:B------:R-:W-:Y:S05]  /*52910*/  BSYNC.RECONVERGENT B1 ;  /* 0x0000000000017941 */ /* 0x000fea0003800200 */
.L_x_553:
        /* <DEDUP_REMOVED lines=2048> */
.L_x_496:
[----:B------:R-:W-:Y:S05]  /*5a920*/  BSYNC.RECONVERGENT B0 ;  /* 0x0000000000007941 */ /* 0x000fea0003800200 */
.L_x_495:
[----:B------:R-:W-:Y:S05]  /*5a930*/  BRA.U UP0, `(.L_x_555) ;  /* 0xfffffa6500b07547 */ /* 0x000fea000b83ffff */
.L_x_494:
[----:B------:R-:W0:Y:S01]  /*5a940*/  LDCU UR5, c[0x0][0x3b8] ;  /* 0x00007700ff0577ac */ /* 0x000e220008000800 */
[----:B------:R-:W-:Y:S02]  /*5a950*/  UIADD3 UR4, UPT, UPT, UR4, 0x800, URZ ;  /* 0x0000080004047890 */ /* 0x000fe4000fffe0ff */
[----:B------:R-:W-:Y:S02]  /*5a960*/  UIADD3 UR11, UPT, UPT, UR11, -0x800, URZ ;  /* 0xfffff8000b0b7890 */ /* 0x000fe4000fffe0ff */
[----:B0-----:R-:W-:Y:S01]  /*5a970*/  UISETP.GE.AND UP0, UPT, UR4, UR5, UPT ;  /* 0x000000050400728c */ /* 0x001fe2000bf06270 */
[----:B------:R-:W-:Y:S08]  /*5a980*/  BAR.SYNC.DEFER_BLOCKING 0x0 ;  /* 0x0000000000007b1d */ /* 0x000ff00000010000 */
[----:B------:R-:W-:Y:S05]  /*5a990*/  BRA.U !UP0, `(.L_x_556) ;  /* 0xfffffa5d08987547 */ /* 0x000fea000b83ffff */
.L_x_483:
[----:B------:R-:W-:Y:S01]  /*5a9a0*/  ISETP.GE.AND P3, PT, R33, RZ, PT ;  /* 0x000000ff2100720c */ /* 0x000fe20003f66270 */
[----:B------:R-:W-:Y:S01]  /*5a9b0*/  IMAD.SHL.U32 R3, R92, 0x20, RZ ;  /* 0x000000205c037824 */ /* 0x000fe200078e00ff */
[----:B------:R-:W-:Y:S02]  /*5a9c0*/  ISETP.GE.AND P2, PT, R35, RZ, PT ;  /* 0x000000ff2300720c */ /* 0x000fe40003f46270 */
[C---:B------:R-:W-:Y:S02]  /*5a9d0*/  SEL R4, R28.reuse, R33, !P3 ;  /* 0x000000211c047207 */ /* 0x040fe40005800000 */
[C---:B------:R-:W-:Y:S02]  /*5a9e0*/  FSEL R17, R29.reuse, R32, !P3 ;  /* 0x000000201d117208 */ /* 0x040fe40005800000 */
[----:B------:R-:W-:Y:S02]  /*5a9f0*/  SEL R6, R28, R35, !P2 ;  /* 0x000000231c067207 */ /* 0x000fe40005000000 */
[----:B------:R-:W-:-:S02]  /*5aa00*/  FSEL R19, R29, R34, !P2 ;  /* 0x000000221d137208 */ /* 0x000fc40005000000 */
[----:B------:R-:W-:Y:S02]  /*5aa10*/  ISETP.GE.AND P3, PT, R47, RZ, PT ;  /* 0x000000ff2f00720c */ /* 0x000fe40003f66270 */
[----:B------:R-:W-:Y:S02]  /*5aa20*/  ISETP.GE.AND P2, PT, R49, RZ, PT ;  /* 0x000000ff3100720c */ /* 0x000fe40003f46270 */
[C---:B------:R-:W-:Y:S02]  /*5aa30*/  SEL R18, R28.reuse, R47, !P3 ;  /* 0x0000002f1c127207 */ /* 0x040fe40005800000 */
[C---:B------:R-:W-:Y:S02]  /*5aa40*/  FSEL R33, R29.reuse, R46, !P3 ;  /* 0x0000002e1d217208 */ /* 0x040fe40005800000 */
[----:B------:R-:W-:Y:S01]  /*5aa50*/  SEL R20, R28, R49, !P2 ;  /* 0x000000311c147207 */ /* 0x000fe20005000000 */
[----:B------:R-:W0:Y:S01]  /*5aa60*/  LDC.64 R46, c[0x0][0x3a8] ;  /* 0x0000ea00ff2e7b82 */ /* 0x000e220000000a00 */
[----:B------:R-:W-:-:S02]  /*5aa70*/  FSEL R35, R29, R48, !P2 ;  /* 0x000000301d237208 */ /* 0x000fc40005000000 */
[----:B------:R-:W-:Y:S02]  /*5aa80*/  ISETP.GE.AND P4, PT, R31, RZ, PT ;  /* 0x000000ff1f00720c */ /* 0x000fe40003f86270 */
[----:B------:R-:W-:Y:S02]  /*5aa90*/  ISETP.GE.AND P1, PT, R37, RZ, PT ;  /* 0x000000ff2500720c */ /* 0x000fe40003f26270 */
[----:B------:R-:W-:Y:S01]  /*5aaa0*/  SEL R2, R28, R31, !P4 ;  /* 0x0000001f1c027207 */ /* 0x000fe20006000000 */
[----:B------:R-:W1:Y:S01]  /*5aab0*/  LDC.64 R48, c[0x0][0x3a0] ;  /* 0x0000e800ff307b82 */ /* 0x000e620000000a00 */
[----:B------:R-:W-:Y:S02]  /*5aac0*/  ISETP.GE.AND P0, PT, R39, RZ, PT ;  /* 0x000000ff2700720c */ /* 0x000fe40003f06270 */
[----:B------:R-:W-:Y:S02]  /*5aad0*/  FSEL R0, R29, R30, !P4 ;  /* 0x0000001e1d007208 */ /* 0x000fe40006000000 */
[----:B------:R-:W-:-:S02]  /*5aae0*/  ISETP.GE.AND P6, PT, R41, RZ, PT ;  /* 0x000000ff2900720c */ /* 0x000fc40003fc6270 */
[C---:B------:R-:W-:Y:S02]  /*5aaf0*/  SEL R8, R28.reuse, R37, !P1 ;  /* 0x000000251c087207 */ /* 0x040fe40004800000 */
[----:B------:R-:W-:Y:S02]  /*5ab00*/  SHF.R.S32.HI R5, RZ, 0x1f, R4 ;  /* 0x0000001fff057819 */ /* 0x000fe40000011404 */
[----:B------:R-:W-:Y:S02]  /*5ab10*/  ISETP.GE.AND P5, PT, R43, RZ, PT ;  /* 0x000000ff2b00720c */ /* 0x000fe40003fa6270 */
[----:B------:R-:W-:Y:S02]  /*5ab20*/  SEL R10, R28, R39, !P0 ;  /* 0x000000271c0a7207 */ /* 0x000fe40004000000 */
[----:B------:R-:W-:Y:S01]  /*5ab30*/  SHF.R.S32.HI R7, RZ, 0x1f, R6 ;  /* 0x0000001fff077819 */ /* 0x000fe20000011406 */
[----:B0-----:R-:W-:Y:S01]  /*5ab40*/  IMAD.WIDE R46, R3, 0x4, R46 ;  /* 0x00000004032e7825 */ /* 0x001fe200078e022e */
[----:B------:R-:W-:-:S02]  /*5ab50*/  ISETP.GE.AND P4, PT, R45, RZ, PT ;  /* 0x000000ff2d00720c */ /* 0x000fc40003f86270 */
[C---:B------:R-:W-:Y:S02]  /*5ab60*/  SEL R12, R28.reuse, R41, !P6 ;  /* 0x000000291c0c7207 */ /* 0x040fe40007000000 */
[----:B------:R-:W-:Y:S02]  /*5ab70*/  SHF.R.S32.HI R9, RZ, 0x1f, R8 ;  /* 0x0000001fff097819 */ /* 0x000fe40000011408 */
[----:B------:R-:W-:Y:S01]  /*5ab80*/  FSEL R21, R29, R36, !P1 ;  /* 0x000000241d157208 */ /* 0x000fe20004800000 */
[----:B-1----:R-:W-:Y:S01]  /*5ab90*/  IMAD.WIDE R48, R3, 0x8, R48 ;  /* 0x0000000803307825 */ /* 0x002fe200078e0230 */
[----:B------:R-:W-:Y:S02]  /*5aba0*/  SHF.R.S32.HI R3, RZ, 0x1f, R2 ;  /* 0x0000001fff037819 */ /* 0x000fe40000011402 */
[----:B------:R-:W-:Y:S02]  /*5abb0*/  SEL R14, R28, R43, !P5 ;  /* 0x0000002b1c0e7207 */ /* 0x000fe40006800000 */
[----:B------:R-:W-:Y:S01]  /*5abc0*/  SHF.R.S32.HI R11, RZ, 0x1f, R10 ;  /* 0x0000001fff0b7819 */ /* 0x000fe2000001140a */
[----:B------:R-:W-:Y:S01]  /*5abd0*/  STG.E.64 desc[UR12][R48.64], R2 ;  /* 0x0000000230007986 */ /* 0x000fe2000c101b0c */
[----:B------:R-:W-:-:S02]  /*5abe0*/  FSEL R23, R29, R38, !P0 ;  /* 0x000000261d177208 */ /* 0x000fc40004000000 */
[----:B------:R-:W-:Y:S01]  /*5abf0*/  SEL R16, R28, R45, !P4 ;  /* 0x0000002d1c107207 */ /* 0x000fe20006000000 */
[----:B------:R-:W-:Y:S01]  /*5ac00*/  STG.E desc[UR12][R46.64], R0 ;  /* 0x000000002e007986 */ /* 0x000fe2000c10190c */
[----:B------:R-:W-:Y:S02]  /*5ac10*/  SHF.R.S32.HI R13, RZ, 0x1f, R12 ;  /* 0x0000001fff0d7819 */ /* 0x000fe4000001140c */
[----:B------:R-:W-:Y:S01]  /*5ac20*/  FSEL R25, R29, R40, !P6 ;  /* 0x000000281d197208 */ /* 0x000fe20007000000 */
[----:B------:R-:W-:Y:S01]  /*5ac30*/  STG.E.64 desc[UR12][R48.64+0x8], R4 ;  /* 0x0000080430007986 */ /* 0x000fe2000c101b0c */
[----:B------:R-:W-:Y:S02]  /*5ac40*/  ISETP.GE.AND P1, PT, R51, RZ, PT ;  /* 0x000000ff3300720c */ /* 0x000fe40003f26270 */
[----:B------:R-:W-:Y:S01]  /*5ac50*/  SHF.R.S32.HI R15, RZ, 0x1f, R14 ;  /* 0x0000001fff0f7819 */ /* 0x000fe2000001140e */
[----:B------:R0:W-:Y:S01]  /*5ac60*/  STG.E desc[UR12][R46.64+0x4], R17 ;  /* 0x000004112e007986 */ /* 0x0001e2000c10190c */
[----:B------:R-:W-:-:S02]  /*5ac70*/  FSEL R27, R29, R42, !P5 ;  /* 0x0000002a1d1b7208 */ /* 0x000fc40006800000 */
[----:B------:R-:W-:Y:S01]  /*5ac80*/  ISETP.GE.AND P0, PT, R53, RZ, PT ;  /* 0x000000ff3500720c */ /* 0x000fe20003f06270 */
[----:B------:R-:W-:Y:S01]  /*5ac90*/  STG.E.64 desc[UR12][R48.64+0x10], R6 ;  /* 0x0000100630007986 */ /* 0x000fe2000c101b0c */
[----:B------:R-:W-:Y:S02]  /*5aca0*/  FSEL R31, R29, R44, !P4 ;  /* 0x0000002c1d1f7208 */ /* 0x000fe40006000000 */
[----:B------:R-:W-:Y:S01]  /*5acb0*/  ISETP.GE.AND P6, PT, R55, RZ, PT ;  /* 0x000000ff3700720c */ /* 0x000fe20003fc6270 */
[----:B------:R1:W-:Y:S01]  /*5acc0*/  STG.E desc[UR12][R46.64+0x8], R19 ;  /* 0x000008132e007986 */ /* 0x0003e2000c10190c */
[----:B------:R-:W-:Y:S02]  /*5acd0*/  SEL R22, R28, R51, !P1 ;  /* 0x000000331c167207 */ /* 0x000fe40004800000 */
[----:B------:R-:W-:Y:S01]  /*5ace0*/  ISETP.GE.AND P5, PT, R57, RZ, PT ;  /* 0x000000ff3900720c */ /* 0x000fe20003fa6270 */
[----:B------:R-:W-:Y:S01]  /*5acf0*/  STG.E.64 desc[UR12][R48.64+0x18], R8 ;  /* 0x0000180830007986 */ /* 0x000fe2000c101b0c */
[----:B0-----:R-:W-:-:S02]  /*5ad00*/  SHF.R.S32.HI R17, RZ, 0x1f, R16 ;  /* 0x0000001fff117819 */ /* 0x001fc40000011410 */
[C---:B------:R-:W-:Y:S01]  /*5ad10*/  SEL R24, R28.reuse, R53, !P0 ;  /* 0x000000351c187207 */ /* 0x040fe20004000000 */
[----:B------:R0:W-:Y:S01]  /*5ad20*/  STG.E desc[UR12][R46.64+0xc], R21 ;  /* 0x00000c152e007986 */ /* 0x0001e2000c10190c */
[----:B------:R-:W-:Y:S02]  /*5ad30*/  ISETP.GE.AND P4, PT, R59, RZ, PT ;  /* 0x000000ff3b00720c */ /* 0x000fe40003f86270 */
[----:B------:R-:W-:Y:S01]  /*5ad40*/  SEL R26, R28, R55, !P6 ;  /* 0x000000371c1a7207 */ /* 0x000fe20007000000 */
[----:B------:R-:W-:Y:S01]  /*5ad50*/  STG.E.64 desc[UR12][R48.64+0x20], R10 ;  /* 0x0000200a30007986 */ /* 0x000fe2000c101b0c */
[----:B-1----:R-:W-:Y:S02]  /*5ad60*/  SHF.R.S32.HI R19, RZ, 0x1f, R18 ;  /* 0x0000001fff137819 */ /* 0x002fe40000011412 */
[----:B------:R-:W-:Y:S01]  /*5ad70*/  FSEL R37, R29, R50, !P1 ;  /* 0x000000321d257208 */ /* 0x000fe20004800000 */
[----:B------:R1:W-:Y:S01]  /*5ad80*/  STG.E desc[UR12][R46.64+0x10], R23 ;  /* 0x000010172e007986 */ /* 0x0003e2000c10190c */
[----:B------:R-:W-:-:S02]  /*5ad90*/  ISETP.GE.AND P3, PT, R61, RZ, PT ;  /* 0x000000ff3d00720c */ /* 0x000fc40003f66270 */
[C---:B------:R-:W-:Y:S01]  /*5ada0*/  SEL R30, R28.reuse, R57, !P5 ;  /* 0x000000391c1e7207 */ /* 0x040fe20006800000 */
[----:B------:R-:W-:Y:S01]  /*5adb0*/  STG.E.64 desc[UR12][R48.64+0x28], R12 ;  /* 0x0000280c30007986 */ /* 0x000fe2000c101b0c */
[----:B0-----:R-:W-:Y:S02]  /*5adc0*/  SHF.R.S32.HI R21, RZ, 0x1f, R20 ;  /* 0x0000001fff157819 */ /* 0x001fe40000011414 */
[----:B------:R-:W-:Y:S01]  /*5add0*/  FSEL R39, R29, R52, !P0 ;  /* 0x000000341d277208 */ /* 0x000fe20004000000 */
[----:B------:R0:W-:Y:S01]  /*5ade0*/  STG.E desc[UR12][R46.64+0x14], R25 ;  /* 0x000014192e007986 */ /* 0x0001e2000c10190c */
[----:B------:R-:W-:Y:S02]  /*5adf0*/  ISETP.GE.AND P2, PT, R63, RZ, PT ;  /* 0x000000ff3f00720c */ /* 0x000fe40003f46270 */
[----:B------:R-:W-:Y:S01]  /*5ae00*/  SEL R32, R28, R59, !P4 ;  /* 0x0000003b1c207207 */ /* 0x000fe20006000000 */
[----:B------:R-:W-:Y:S01]  /*5ae10*/  STG.E.64 desc[UR12][R48.64+0x30], R14 ;  /* 0x0000300e30007986 */ /* 0x000fe2000c101b0c */
[----:B-1----:R-:W-:-:S02]  /*5ae20*/  SHF.R.S32.HI R23, RZ, 0x1f, R22 ;  /* 0x0000001fff177819 */ /* 0x002fc40000011416 */
[----:B------:R-:W-:Y:S01]  /*5ae30*/  FSEL R41, R29, R54, !P6 ;  /* 0x000000361d297208 */ /* 0x000fe20007000000 */
[----:B------:R1:W-:Y:S01]  /*5ae40*/  STG.E desc[UR12][R46.64+0x18], R27 ;  /* 0x0000181b2e007986 */ /* 0x0003e2000c10190c */
[----:B------:R-:W-:Y:S02]  /*5ae50*/  ISETP.GE.AND P1, PT, R65, RZ, PT ;  /* 0x000000ff4100720c */ /* 0x000fe40003f26270 */
[----:B------:R-:W-:Y:S01]  /*5ae60*/  SEL R34, R28, R61, !P3 ;  /* 0x0000003d1c227207 */ /* 0x000fe20005800000 */
[----:B------:R-:W-:Y:S01]  /*5ae70*/  STG.E.64 desc[UR12][R48.64+0x38], R16 ;  /* 0x0000381030007986 */ /* 0x000fe2000c101b0c */
[----:B0-----:R-:W-:Y:S02]  /*5ae80*/  SHF.R.S32.HI R25, RZ, 0x1f, R24 ;  /* 0x0000001fff197819 */ /* 0x001fe40000011418 */
[----:B------:R-:W-:Y:S01]  /*5ae90*/  FSEL R43, R29, R56, !P5 ;  /* 0x000000381d2b7208 */ /* 0x000fe20006800000 */
[----:B------:R0:W-:Y:S01]  /*5aea0*/  STG.E desc[UR12][R46.64+0x1c], R31 ;  /* 0x00001c1f2e007986 */ /* 0x0001e2000c10190c */
[----:B------:R-:W-:-:S02]  /*5aeb0*/  ISETP.GE.AND P0, PT, R67, RZ, PT ;  /* 0x000000ff4300720c */ /* 0x000fc40003f06270 */
[C---:B------:R-:W-:Y:S01]  /*5aec0*/  SEL R36, R28.reuse, R63, !P2 ;  /* 0x0000003f1c247207 */ /* 0x040fe20005000000 */
[----:B------:R-:W-:Y:S01]  /*5aed0*/  STG.E.64 desc[UR12][R48.64+0x40], R18 ;  /* 0x0000401230007986 */ /* 0x000fe2000c101b0c */
[----:B-1----:R-:W-:Y:S02]  /*5aee0*/  SHF.R.S32.HI R27, RZ, 0x1f, R26 ;  /* 0x0000001fff1b7819 */ /* 0x002fe4000001141a */
[----:B------:R-:W-:Y:S01]  /*5aef0*/  FSEL R45, R29, R58, !P4 ;  /* 0x0000003a1d2d7208 */ /* 0x000fe20006000000 */
[----:B------:R1:W-:Y:S01]  /*5af00*/  STG.E desc[UR12][R46.64+0x20], R33 ;  /* 0x000020212e007986 */ /* 0x0003e2000c10190c */
[----:B------:R-:W-:Y:S02]  /*5af10*/  ISETP.GE.AND P6, PT, R69, RZ, PT ;  /* 0x000000ff4500720c */ /* 0x000fe40003fc6270 */
[----:B------:R-:W-:Y:S01]  /*5af20*/  SEL R38, R28, R65, !P1 ;  /* 0x000000411c267207 */ /* 0x000fe20004800000 */
[----:B------:R-:W-:Y:S01]  /*5af30*/  STG.E.64 desc[UR12][R48.64+0x48], R20 ;  /* 0x0000481430007986 */ /* 0x000fe2000c101b0c */
[----:B0-----:R-:W-:-:S02]  /*5af40*/  SHF.R.S32.HI R31, RZ, 0x1f, R30 ;  /* 0x0000001fff1f7819 */ /* 0x001fc4000001141e */
[----:B------:R-:W-:Y:S01]  /*5af50*/  FSEL R51, R29, R60, !P3 ;  /* 0x0000003c1d337208 */ /* 0x000fe20005800000 */
        /* <DEDUP_REMOVED lines=71> */
[C---:B------:R-:W-:Y:S01]  /*5b3d0*/  FSEL R75, R29.reuse, R84, !P5 ;  /* 0x000000541d4b7208 */ /* 0x040fe20006800000 */
[----:B------:R0:W-:Y:S01]  /*5b3e0*/  STG.E desc[UR12][R46.64+0x54], R63 ;  /* 0x0000543f2e007986 */ /* 0x0001e2000c10190c */
[C---:B------:R-:W-:Y:S02]  /*5b3f0*/  SEL R68, R28.reuse, R91, !P2 ;  /* 0x0000005b1c447207 */ /* 0x040fe40005000000 */
[C---:B------:R-:W-:Y:S01]  /*5b400*/  FSEL R77, R29.reuse, R86, !P4 ;  /* 0x000000561d4d7208 */ /* 0x040fe20006000000 */
[----:B------:R-:W-:Y:S01]  /*5b410*/  STG.E.64 desc[UR12][R48.64+0xb0], R52 ;  /* 0x0000b03430007986 */ /* 0x000fe2000c101b0c */
[----:B-1----:R-:W-:Y:S02]  /*5b420*/  SHF.R.S32.HI R61, RZ, 0x1f, R60 ;  /* 0x0000001fff3d7819 */ /* 0x002fe4000001143c */
[----:B------:R-:W-:Y:S01]  /*5b430*/  SEL R28, R28, R97, !P1 ;  /* 0x000000611c1c7207 */ /* 0x000fe20004800000 */
[----:B------:R1:W-:Y:S01]  /*5b440*/  STG.E desc[UR12][R46.64+0x58], R65 ;  /* 0x000058412e007986 */ /* 0x0003e2000c10190c */
[----:B------:R-:W-:-:S02]  /*5b450*/  FSEL R79, R29, R88, !P3 ;  /* 0x000000581d4f7208 */ /* 0x000fc40005800000 */
[C---:B------:R-:W-:Y:S01]  /*5b460*/  FSEL R81, R29.reuse, R90, !P2 ;  /* 0x0000005a1d517208 */ /* 0x040fe20005000000 */
[----:B------:R-:W-:Y:S01]  /*5b470*/  STG.E.64 desc[UR12][R48.64+0xb8], R54 ;  /* 0x0000b83630007986 */ /* 0x000fe2000c101b0c */
[----:B0-----:R-:W-:Y:S02]  /*5b480*/  SHF.R.S32.HI R63, RZ, 0x1f, R62 ;  /* 0x0000001fff3f7819 */ /* 0x001fe4000001143e */
[----:B------:R-:W-:Y:S01]  /*5b490*/  FSEL R83, R29, R96, !P1 ;  /* 0x000000601d537208 */ /* 0x000fe20004800000 */
[----:B------:R0:W-:Y:S01]  /*5b4a0*/  STG.E desc[UR12][R46.64+0x5c], R67 ;  /* 0x00005c432e007986 */ /* 0x0001e2000c10190c */
[----:B------:R-:W-:-:S03]  /*5b4b0*/  SHF.R.S32.HI R29, RZ, 0x1f, R28 ;  /* 0x0000001fff1d7819 */ /* 0x000fc6000001141c */
[----:B------:R-:W-:Y:S01]  /*5b4c0*/  STG.E.64 desc[UR12][R48.64+0xc0], R56 ;  /* 0x0000c03830007986 */ /* 0x000fe2000c101b0c */
[----:B-1----:R-:W-:-:S03]  /*5b4d0*/  SHF.R.S32.HI R65, RZ, 0x1f, R64 ;  /* 0x0000001fff417819 */ /* 0x002fc60000011440 */
[----:B------:R1:W-:Y:S04]  /*5b4e0*/  STG.E desc[UR12][R46.64+0x60], R69 ;  /* 0x000060452e007986 */ /* 0x0003e8000c10190c */
[----:B------:R-:W-:Y:S01]  /*5b4f0*/  STG.E.64 desc[UR12][R48.64+0xc8], R58 ;  /* 0x0000c83a30007986 */ /* 0x000fe2000c101b0c */
[----:B0-----:R-:W-:-:S03]  /*5b500*/  SHF.R.S32.HI R67, RZ, 0x1f, R66 ;  /* 0x0000001fff437819 */ /* 0x001fc60000011442 */
        /* <DEDUP_REMOVED lines=15> */
        .weak           $__internal_6_$__cuda_sm20_div_u16
        .type           $__internal_6_$__cuda_sm20_div_u16,@function
        .size           $__internal_6_$__cuda_sm20_div_u16,(.L_x_837 - $__internal_6_$__cuda_sm20_div_u16)
$__internal_6_$__cuda_sm20_div_u16:
        /* <DEDUP_REMOVED lines=8> */
[----:B------:R-:W-:Y:S01]  /*5b680*/  FMUL R4, R2, R3 ;  /* 0x0000000302047220 */ /* 0x000fe20000400000 */
[----:B------:R-:W-:-:S05]  /*5b690*/  IMAD.MOV.U32 R2, RZ, RZ, R5 ;  /* 0x000000ffff027224 */ /* 0x000fca00078e0005 */
[----:B------:R-:W0:Y:S02]  /*5b6a0*/  MUFU.RCP R4, R4 ;  /* 0x0000000400047308 */ /* 0x000e240000001000 */
[----:B0-----:R-:W-:-:S04]  /*5b6b0*/  FMUL R3, R3, R4 ;  /* 0x0000000403037220 */ /* 0x001fc80000400000 */
[----:B------:R-:W-:-:S04]  /*5b6c0*/  VIADD R3, R3, 0x2 ;  /* 0x0000000203037836 */ /* 0x000fc80000000000 */
[----:B------:R-:W-:Y:S01]  /*5b6d0*/  FMUL.RZ R0, R0, R3 ;  /* 0x0000000300007220 */ /* 0x000fe2000040c000 */
[----:B------:R-:W-:-:S05]  /*5b6e0*/  HFMA2 R3, -RZ, RZ, 0, 0 ;  /* 0x00000000ff037431 */ /* 0x000fca00000001ff */
[----:B------:R-:W0:Y:S02]  /*5b6f0*/  F2I.U32.TRUNC.NTZ R0, R0 ;  /* 0x0000000000007305 */ /* 0x000e24000020f000 */
[----:B0-----:R-:W-:Y:S02]  /*5b700*/  LOP3.LUT R101, R0, 0xffff, RZ, 0xc0, !PT ;  /* 0x0000ffff00657812 */ /* 0x001fe400078ec0ff */
[----:B------:R-:W-:Y:S01]  /*5b710*/  @!P0 MOV R101, 0xffffffff ;  /* 0xffffffff00658802 */ /* 0x000fe20000000f00 */
[----:B------:R-:W-:Y:S06]  /*5b720*/  RET.REL.NODEC R2 `(_Z10knn_kernelILi32ELi16EEvPKfS1_S1_S1_PlPfiii) ;  /* 0xfffffa4802347950 */ /* 0x000fec0003c3ffff */
.L_x_557:
        /* <DEDUP_REMOVED lines=13> */
.L_x_837:


//--------------------- .text._Z10knn_kernelILi16ELi1024EEvPKfS1_S1_S1_PlPfiii --------------------------
	.section	.text._Z10knn_kernelILi16ELi1024EEvPKfS1_S1_S1_PlPfiii,"ax",@progbits
	.align	128
        .global         _Z10knn_kernelILi16ELi1024EEvPKfS1_S1_S1_PlPfiii
        .type           _Z10knn_kernelILi16ELi1024EEvPKfS1_S1_S1_PlPfiii,@function
        .size           _Z10knn_kernelILi16ELi1024EEvPKfS1_S1_S1_PlPfiii,(.L_x_838 - _Z10knn_kernelILi16ELi1024EEvPKfS1_S1_S1_PlPfiii)
        .other          _Z10knn_kernelILi16ELi1024EEvPKfS1_S1_S1_PlPfiii,@"STO_CUDA_ENTRY STV_DEFAULT"
_Z10knn_kernelILi16ELi1024EEvPKfS1_S1_S1_PlPfiii:
.text._Z10knn_kernelILi16ELi1024EEvPKfS1_S1_S1_PlPfiii:
        /* <DEDUP_REMOVED lines=14> */
[----:B------:R-:W-:Y:S01]  /*00e0*/  MOV R230, 0xffffffff ;  /* 0xffffffff00e67802 */ /* 0x000fe20000000f00 */
[----:B------:R-:W-:Y:S01]  /*00f0*/  IMAD R5, R0, 0x3, RZ ;  /* 0x0000000300057824 */ /* 0x000fe200078e02ff */
[----:B------:R2:W-:Y:S01]  /*0100*/  STL [R1+0xd24], R0 ;  /* 0x000d240001007387 */ /* 0x0005e20000100800 */
        /* <DEDUP_REMOVED lines=11> */
[----:B------:R-:W3:Y:S01]  /*01c0*/  LDCU.64 UR10, c[0x0][0x358] ;  /* 0x00006b00ff0a77ac */ /* 0x000ee20008000a00 */
[----:B------:R-:W-:-:S02]  /*01d0*/  MOV R219, 0x7f7fffff ;  /* 0x7f7fffff00db7802 */ /* 0x000fc40000000f00 */
[----:B------:R-:W-:Y:S01]  /*01e0*/  MOV R218, 0x7f7fffff ;  /* 0x7f7fffff00da7802 */ /* 0x000fe20000000f00 */
[----:B0-----:R-:W-:Y:S01]  /*01f0*/  UISETP.GE.AND UP0, UPT, UR4, 0x1, UPT ;  /* 0x000000010400788c */ /* 0x001fe2000bf06270 */
[----:B------:R-:W-:Y:S02]  /*0200*/  MOV R216, 0x7f7fffff ;  /* 0x7f7fffff00d87802 */ /* 0x000fe40000000f00 */
[----:B------:R-:W-:Y:S01]  /*0210*/  MOV R215, 0x7f7fffff ;  /* 0x7f7fffff00d77802 */ /* 0x000fe20000000f00 */
[----:B-1----:R-:W-:Y:S01]  /*0220*/  IMAD.WIDE R2, R5, 0x4, R2 ;  /* 0x0000000405027825 */ /* 0x002fe200078e0202 */
[----:B------:R-:W-:Y:S02]  /*0230*/  MOV R214, 0x7f7fffff ;  /* 0x7f7fffff00d67802 */ /* 0x000fe40000000f00 */
[----:B------:R-:W-:Y:S02]  /*0240*/  MOV R213, 0x7f7fffff ;  /* 0x7f7fffff00d57802 */ /* 0x000fe40000000f00 */
[----:B------:R-:W-:-:S02]  /*0250*/  MOV R212, 0x7f7fffff ;  /* 0x7f7fffff00d47802 */ /* 0x000fc40000000f00 */
[----:B------:R-:W-:Y:S02]  /*0260*/  MOV R210, 0xffffffff ;  /* 0xffffffff00d27802 */ /* 0x000fe40000000f00 */
[----:B------:R-:W-:Y:S02]  /*0270*/  MOV R209, 0xffffffff ;  /* 0xffffffff00d17802 */ /* 0x000fe40000000f00 */
[----:B------:R-:W-:Y:S02]  /*0280*/  MOV R208, 0xffffffff ;  /* 0xffffffff00d07802 */ /* 0x000fe40000000f00 */
        /* <DEDUP_REMOVED lines=11> */
[----:B------:R-:W-:Y:S01]  /*0340*/  MOV R194, 0xffffffff ;  /* 0xffffffff00c27802 */ /* 0x000fe20000000f00 */
[----:B--23--:R-:W-:Y:S06]  /*0350*/  BRA.U !UP0, `(.L_x_558) ;  /* 0x0000022d08307547 */ /* 0x00cfec000b800000 */
[----:B------:R-:W2:Y:S01]  /*0360*/  LDG.E.CONSTANT R33, desc[UR10][R2.64] ;  /* 0x0000000a02217981 */ /* 0x000ea2000c1e9900 */
[----:B------:R-:W-:Y:S01]  /*0370*/  IMAD.SHL.U32 R5, R0, 0x400, RZ ;  /* 0x0000040000057824 */ /* 0x000fe200078e00ff */
[----:B------:R-:W0:Y:S02]  /*0380*/  LDC.64 R122, c[0x0][0x390] ;  /* 0x0000e400ff7a7b82 */ /* 0x000e240000000a00 */
        /* <DEDUP_REMOVED lines=71> */
[----:B--2---:R-:W-:Y:S04]  /*0800*/  STL [R1+0xd1c], R33 ;  /* 0x000d1c2101007387 */ /* 0x004fe80000100800 */
[----:B---3--:R-:W-:Y:S04]  /*0810*/  STL [R1+0xd18], R32 ;  /* 0x000d182001007387 */ /* 0x008fe80000100800 */
[----:B----4-:R1:W-:Y:S04]  /*0820*/  STL [R1+0xd14], R0 ;  /* 0x000d140001007387 */ /* 0x0103e80000100800 */
[----:B------:R0:W5:Y:S04]  /*0830*/  LDG.E.CONSTANT R155, desc[UR10][R122.64+0xdac] ;  /* 0x000dac0a7a9b7981 */ /* 0x000168000c1e9900 */
[----:B------:R0:W5:Y:S04]  /*0840*/  LDG.E.CONSTANT R154, desc[UR10][R122.64+0xdb0] ;  /* 0x000db00a7a9a7981 */ /* 0x000168000c1e9900 */
[----:B-1----:R-:W2:Y:S04]  /*0850*/  LDG.E.CONSTANT R0, desc[UR10][R122.64+0x78] ;  /* 0x0000780a7a007981 */ /* 0x002ea8000c1e9900 */
[----:B------:R0:W5:Y:S04]  /*0860*/  LDG.E.CONSTANT R153, desc[UR10][R122.64+0xdb4] ;  /* 0x000db40a7a997981 */ /* 0x000168000c1e9900 */
[----:B------:R1:W-:Y:S04]  /*0870*/  STL [R1+0xd10], R31 ;  /* 0x000d101f01007387 */ /* 0x0003e80000100800 */
[----:B------:R3:W-:Y:S04]  /*0880*/  STL [R1+0xd0c], R30 ;  /* 0x000d0c1e01007387 */ /* 0x0007e80000100800 */
[----:B------:R4:W-:Y:S04]  /*0890*/  STL [R1+0xd08], R29 ;  /* 0x000d081d01007387 */ /* 0x0009e80000100800 */
[----:B-1----:R-:W2:Y:S04]  /*08a0*/  LDG.E.CONSTANT R31, desc[UR10][R122.64+0x7c] ;  /* 0x00007c0a7a1f7981 */ /* 0x002ea8000c1e9900 */
[----:B---3--:R-:W3:Y:S04]  /*08b0*/  LDG.E.CONSTANT R30, desc[UR10][R122.64+0x80] ;  /* 0x0000800a7a1e7981 */ /* 0x008ee8000c1e9900 */
[----:B----4-:R-:W4:Y:S04]  /*08c0*/  LDG.E.CONSTANT R29, desc[UR10][R122.64+0x84] ;  /* 0x0000840a7a1d7981 */ /* 0x010f28000c1e9900 */
[----:B------:R1:W-:Y:S04]  /*08d0*/  STL [R1+0xd04], R28 ;  /* 0x000d041c01007387 */ /* 0x0003e80000100800 */
[----:B------:R0:W-:Y:S04]  /*08e0*/  STL [R1+0xd00], R27 ;  /* 0x000d001b01007387 */ /* 0x0001e80000100800 */
[----:B------:R0:W-:Y:S04]  /*08f0*/  STL [R1+0xcfc], R26 ;  /* 0x000cfc1a01007387 */ /* 0x0001e80000100800 */
[----:B-1----:R-:W4:Y:S04]  /*0900*/  LDG.E.CONSTANT R28, desc[UR10][R122.64+0x88] ;  /* 0x0000880a7a1c7981 */ /* 0x002f28000c1e9900 */
[----:B0-----:R-:W4:Y:S04]  /*0910*/  LDG.E.CONSTANT R27, desc[UR10][R122.64+0x8c] ;  /* 0x00008c0a7a1b7981 */ /* 0x001f28000c1e9900 */
        /* <DEDUP_REMOVED lines=63> */
[----:B------:R0:W5:Y:S04]  /*0d10*/  LDG.E.CONSTANT R139, desc[UR10][R122.64+0xdec] ;  /* 0x000dec0a7a8b7981 */ /* 0x000168000c1e9900 */
[----:B------:R0:W5:Y:S04]  /*0d20*/  LDG.E.CONSTANT R138, desc[UR10][R122.64+0xdf0] ;  /* 0x000df00a7a8a7981 */ /* 0x000168000c1e9900 */
[----:B-1----:R-:W2:Y:S04]  /*0d30*/  LDG.E.CONSTANT R0, desc[UR10][R122.64+0xf4] ;  /* 0x0000f40a7a007981 */ /* 0x002ea8000c1e9900 */
[----:B------:R0:W5:Y:S04]  /*0d40*/  LDG.E.CONSTANT R137, desc[UR10][R122.64+0xdf4] ;  /* 0x000df40a7a897981 */ /* 0x000168000c1e9900 */
[----:B------:R1:W-:Y:S04]  /*0d50*/  STL [R1+0xc94], R31 ;  /* 0x000c941f01007387 */ /* 0x0003e80000100800 */
[----:B---3--:R3:W-:Y:S04]  /*0d60*/  STL [R1+0xc90], R30 ;  /* 0x000c901e01007387 */ /* 0x0087e80000100800 */
[----:B----4-:R4:W-:Y:S04]  /*0d70*/  STL [R1+0xc8c], R29 ;  /* 0x000c8c1d01007387 */ /* 0x0109e80000100800 */
        /* <DEDUP_REMOVED lines=526> */
[----:B--2---:R1:W-:Y:S04]  /*2e60*/  STL [R1+0x934], R0 ;  /* 0x0009340001007387 */ /* 0x0043e80000100800 */
[----:B-1----:R-:W2:Y:S04]  /*2e70*/  LDG.E.CONSTANT R0, desc[UR10][R122.64+0x458] ;  /* 0x0004580a7a007981 */ /* 0x002ea8000c1e9900 */
        /* <DEDUP_REMOVED lines=60> */
[----:B--2---:R0:W-:Y:S04]  /*3240*/  STL [R1+0x8b8], R0 ;  /* 0x0008b80001007387 */ /* 0x0041e80000100800 */
[----:B0-----:R-:W2:Y:S04]  /*3250*/  LDG.E.CONSTANT R0, desc[UR10][R122.64+0x4d4] ;  /* 0x0004d40a7a007981 */ /* 0x001ea8000c1e9900 */
[----:B------:R0:W-:Y:S04]  /*3260*/  STL [R1+0x8b4], R31 ;  /* 0x0008b41f01007387 */ /* 0x0001e80000100800 */
[----:B---3--:R1:W-:Y:S04]  /*3270*/  STL [R1+0x8b0], R30 ;  /* 0x0008b01e01007387 */ /* 0x0083e80000100800 */
[----:B----4-:R3:W-:Y:S04]  /*3280*/  STL [R1+0x8ac], R29 ;  /* 0x0008ac1d01007387 */ /* 0x0107e80000100800 */
[----:B0-----:R-:W4:Y:S04]  /*3290*/  LDG.E.CONSTANT R31, desc[UR10][R122.64+0x4d8] ;  /* 0x0004d80a7a1f7981 */ /* 0x001f28000c1e9900 */
[----:B-1----:R-:W4:Y:S04]  /*32a0*/  LDG.E.CONSTANT R30, desc[UR10][R122.64+0x4dc] ;  /* 0x0004dc0a7a1e7981 */ /* 0x002f28000c1e9900 */
[----:B---3--:R-:W3:Y:S04]  /*32b0*/  LDG.E.CONSTANT R29, desc[UR10][R122.64+0x4e0] ;  /* 0x0004e00a7a1d7981 */ /* 0x008ee8000c1e9900 */
        /* <DEDUP_REMOVED lines=54> */
[----:B--2---:R0:W-:Y:S04]  /*3620*/  STL [R1+0x83c], R0 ;  /* 0x00083c0001007387 */ /* 0x0041e80000100800 */
[----:B0-----:R-:W2:Y:S04]  /*3630*/  LDG.E.CONSTANT R0, desc[UR10][R122.64+0x550] ;  /* 0x0005500a7a007981 */ /* 0x001ea8000c1e9900 */
[----:B----4-:R0:W-:Y:S04]  /*3640*/  STL [R1+0x838], R31 ;  /* 0x0008381f01007387 */ /* 0x0101e80000100800 */
[----:B------:R1:W-:Y:S04]  /*3650*/  STL [R1+0x834], R30 ;  /* 0x0008341e01007387 */ /* 0x0003e80000100800 */
[----:B---3--:R3:W-:Y:S04]  /*3660*/  STL [R1+0x830], R29 ;  /* 0x0008301d01007387 */ /* 0x0087e80000100800 */
        /* <DEDUP_REMOVED lines=992> */
[----:B0-----:R0:W5:Y:S04]  /*7470*/  LDG.E.CONSTANT R31, desc[UR10][R122.64+0xf7c] ;  /* 0x000f7c0a7a1f7981 */ /* 0x001168000c1e9900 */
[----:B-1----:R0:W5:Y:S04]  /*7480*/  LDG.E.CONSTANT R30, desc[UR10][R122.64+0xf80] ;  /* 0x000f800a7a1e7981 */ /* 0x002168000c1e9900 */
[----:B---3--:R0:W5:Y:S04]  /*7490*/  LDG.E.CONSTANT R29, desc[UR10][R122.64+0xf84] ;  /* 0x000f840a7a1d7981 */ /* 0x008168000c1e9900 */
[----:B------:R1:W-:Y:S04]  /*74a0*/  STL [R1+0x6c], R28 ;  /* 0x00006c1c01007387 */ /* 0x0003e80000100800 */
[----:B------:R3:W-:Y:S04]  /*74b0*/  STL [R1+0x68], R27 ;  /* 0x0000681b01007387 */ /* 0x0007e80000100800 */
[----:B------:R4:W-:Y:S04]  /*74c0*/  STL [R1+0x64], R26 ;  /* 0x0000641a01007387 */ /* 0x0009e80000100800 */
[----:B-1----:R0:W5:Y:S04]  /*74d0*/  LDG.E.CONSTANT R28, desc[UR10][R122.64+0xf88] ;  /* 0x000f880a7a1c7981 */ /* 0x002168000c1e9900 */
[----:B---3--:R0:W5:Y:S04]  /*74e0*/  LDG.E.CONSTANT R27, desc[UR10][R122.64+0xf8c] ;  /* 0x000f8c0a7a1b7981 */ /* 0x008168000c1e9900 */
[----:B----4-:R0:W5:Y:S04]  /*74f0*/  LDG.E.CONSTANT R26, desc[UR10][R122.64+0xf90] ;  /* 0x000f900a7a1a7981 */ /* 0x010168000c1e9900 */
        /* <DEDUP_REMOVED lines=48> */
[----:B--2---:R1:W-:Y:S04]  /*7800*/  STL [R1], R0 ;  /* 0x0000000001007387 */ /* 0x0043e80000100800 */
[----:B-1----:R0:W5:Y:S01]  /*7810*/  LDG.E.CONSTANT R0, desc[UR10][R122.64+0xff8] ;  /* 0x000ff80a7a007981 */ /* 0x002162000c1e9900 */
[----:B------:R-:W1:Y:S02]  /*7820*/  LDCU UR4, c[0x0][0x360] ;  /* 0x00006c00ff0477ac */ /* 0x000e640008000800 */
[----:B-1----:R-:W-:-:S04]  /*7830*/  IADD3 R124, PT, PT, R124, UR4, RZ ;  /* 0x000000047c7c7c10 */ /* 0x002fc8000fffe0ff */
[----:B------:R-:W-:-:S04]  /*7840*/  IADD3 R124, PT, PT, RZ, -R124, RZ ;  /* 0x8000007cff7c7210 */ /* 0x000fc80007ffe0ff */
[----:B------:R-:W-:-:S04]  /*7850*/  PRMT R124, R124, 0x7710, RZ ;  /* 0x000077107c7c7816 */ /* 0x000fc800000000ff */
[----:B------:R-:W-:Y:S01]  /*7860*/  IADD3 R124, PT, PT, R124, 0x17ff, RZ ;  /* 0x000017ff7c7c7810 */ /* 0x000fe20007ffe0ff */
[----:B------:R-:W1:Y:S03]  /*7870*/  LDCU UR7, c[0x0][0x3b8] ;  /* 0x00007700ff0777ac */ /* 0x000e660008000800 */
[----:B------:R-:W-:Y:S01]  /*7880*/  LOP3.LUT R125, R124, 0xffff, RZ, 0xc0, !PT ;  /* 0x0000ffff7c7d7812 */ /* 0x000fe200078ec0ff */
[----:B------:R-:W-:Y:S01]  /*7890*/  ULOP3.LUT UR4, UR4, 0xffff, URZ, 0xc0, !UPT ;  /* 0x0000ffff04047892 */ /* 0x000fe2000f8ec0ff */
[----:B0-----:R-:W-:-:S11]  /*78a0*/  MOV R127, 0x78c0 ;  /* 0x000078c0007f7802 */ /* 0x001fd60000000f00 */
[----:B-1---5:R-:W-:Y:S05]  /*78b0*/  CALL.REL.NOINC `($__internal_7_$__cuda_sm20_div_u16) ;  /* 0x000001bc00747944 */ /* 0x022fea0003c00000 */
[----:B------:R-:W5:Y:S04]  /*78c0*/  LDG.E.CONSTANT R226, desc[UR10][R122.64+0xf9c] ;  /* 0x000f9c0a7ae27981 */ /* 0x000f68000c1e9900 */
[----:B------:R0:W5:Y:S01]  /*78d0*/  LDG.E.CONSTANT R228, desc[UR10][R122.64+0xffc] ;  /* 0x000ffc0a7ae47981 */ /* 0x000162000c1e9900 */
[----:B------:R-:W-:Y:S01]  /*78e0*/  MOV R229, 0x7f7fffff ;  /* 0x7f7fffff00e57802 */ /* 0x000fe20000000f00 */
[----:B------:R-:W-:Y:S01]  /*78f0*/  IMAD.MOV.U32 R227, RZ, RZ, RZ ;  /* 0x000000ffffe37224 */ /* 0x000fe200078e00ff */
[----:B------:R-:W-:Y:S02]  /*7900*/  MOV R230, 0xffffffff ;  /* 0xffffffff00e67802 */ /* 0x000fe40000000f00 */
[----:B0-----:R-:W-:-:S05]  /*7910*/  LOP3.LUT R122, R126, 0x3, RZ, 0xc0, !PT ;  /* 0x000000037e7a7812 */ /* 0x001fca00078ec0ff */
[----:B------:R0:W-:Y:S02]  /*7920*/  STL [R1+0xd20], R122 ;  /* 0x000d207a01007387 */ /* 0x0001e40000100800 */
.L_x_593:
[----:B------:R-:W2:Y:S01]  /*7930*/  LDL R234, [R1+0xd20] ;  /* 0x000d200001ea7983 */ /* 0x000ea20000100800 */
[----:B------:R-:W1:Y:S01]  /*7940*/  LDCU UR6, c[0x0][0x3b8] ;  /* 0x00007700ff0677ac */ /* 0x000e620008000800 */
[----:B------:R-:W-:Y:S01]  /*7950*/  BSSY.RECONVERGENT B0, `(.L_x_559) ;  /* 0x000003d000007945 */ /* 0x000fe20003800200 */
[----:B------:R-:W3:Y:S01]  /*7960*/  S2R R233, SR_TID.X ;  /* 0x0000000000e97919 */ /* 0x000ee20000002100 */
[----:B-1----:R-:W-:-:S06]  /*7970*/  UIMAD UR4, UR6, 0x3, URZ ;  /* 0x00000003060478a4 */ /* 0x002fcc000f8e02ff */
[----:B------:R-:W-:Y:S02]  /*7980*/  MOV R232, UR4 ;  /* 0x0000000400e87c02 */ /* 0x000fe40008000f00 */
        /* <DEDUP_REMOVED lines=34> */
[----:B------:R-:W-:Y:S02]  /*7bb0*/  ISETP.NE.AND P0, PT, R234, RZ, PT ;  /* 0x000000ffea00720c */ /* 0x000fe40003f05270 */
[C---:B0-----:R-:W-:Y:S02]  /*7bc0*/  LEA R125, R231.reuse, R122, 0x2 ;  /* 0x0000007ae77d7211 */ /* 0x041fe400078e10ff */
[----:B------:R-:W-:-:S03]  /*7bd0*/  IADD3 R231, PT, PT, R231, R233, R231 ;  /* 0x000000e9e7e77210 */ /* 0x000fc60007ffe0e7 */
[----:B--2---:R2:W-:Y:S06]  /*7be0*/  STS [R125], R123 ;  /* 0x0000007b7d007388 */ /* 0x0045ec0000000800 */
        /* <DEDUP_REMOVED lines=14> */
[----:B0-----:R-:W-:-:S04]  /*7cd0*/  LEA R122, R231, R122, 0x2 ;  /* 0x0000007ae77a7211 */ /* 0x001fc800078e10ff */
[----:B------:R-:W-:-:S05]  /*7ce0*/  LEA R122, R231, R122, 0x2 ;  /* 0x0000007ae77a7211 */ /* 0x000fca00078e10ff */
[----:B--2---:R0:W-:Y:S02]  /*7cf0*/  STS [R122], R123 ;  /* 0x0000007b7a007388 */ /* 0x0041e40000000800 */
[----:B0-----:R-:W-:-:S05]  /*7d00*/  IADD3 R122, PT, PT, R231, R233, R231 ;  /* 0x000000e9e77a7210 */ /* 0x001fca0007ffe0e7 */
[----:B------:R-:W-:-:S07]  /*7d10*/  IMAD.IADD R231, R122, 0x1, R231 ;  /* 0x000000017ae77824 */ /* 0x000fce00078e02e7 */
.L_x_560:
[----:B------:R-:W-:Y:S05]  /*7d20*/  BSYNC.RECONVERGENT B0 ;  /* 0x0000000000007941 */ /* 0x000fea0003800200 */
.L_x_559:
        /* <DEDUP_REMOVED lines=11> */
[----:B-1----:R-:W-:Y:S02]  /*7de0*/  IADD3 R239, PT, PT, R235, R227, RZ ;  /* 0x000000e3ebef7210 */ /* 0x002fe40007ffe0ff */
[----:B------:R-:W-:Y:S01]  /*7df0*/  IADD3 R234, PT, PT, R233, R235, RZ ;  /* 0x000000ebe9ea7210 */ /* 0x000fe20007ffe0ff */
[C---:B------:R-:W-:Y:S02]  /*7e00*/  IMAD R122, R236.reuse, 0x3, RZ ;  /* 0x00000003ec7a7824 */ /* 0x040fe400078e02ff */
[----:B------:R-:W-:Y:S02]  /*7e10*/  IMAD R236, R236, 0x3, R235 ;  /* 0x00000003ecec7824 */ /* 0x000fe400078e02eb */
[----:B------:R-:W-:Y:S01]  /*7e20*/  IMAD R238, R239, 0x3, R231 ;  /* 0x00000003efee7824 */ /* 0x000fe200078e02e7 */
[-C--:B------:R-:W-:Y:S01]  /*7e30*/  LEA R237, R235, R122.reuse, 0x1 ;  /* 0x0000007aebed7211 */ /* 0x080fe200078e08ff */
[----:B------:R-:W-:Y:S01]  /*7e40*/  IMAD.IADD R236, R233, 0x1, R236 ;  /* 0x00000001e9ec7824 */ /* 0x000fe200078e02ec */
[----:B------:R-:W-:-:S02]  /*7e50*/  IADD3 R122, PT, PT, R231, R122, RZ ;  /* 0x0000007ae77a7210 */ /* 0x000fc40007ffe0ff */
[----:B------:R-:W-:Y:S02]  /*7e60*/  LEA R235, R235, R233, 0x1 ;  /* 0x000000e9ebeb7211 */ /* 0x000fe400078e08ff */
[----:B------:R-:W-:Y:S01]  /*7e70*/  IADD3 R237, PT, PT, R233, R237, RZ ;  /* 0x000000ede9ed7210 */ /* 0x000fe20007ffe0ff */
[--C-:B------:R-:W-:Y:S02]  /*7e80*/  IMAD R239, R239, 0x3, R122.reuse ;  /* 0x00000003efef7824 */ /* 0x100fe400078e027a */
[----:B------:R-:W-:-:S07]  /*7e90*/  IMAD R240, R227, 0x3, R122 ;  /* 0x00000003e3f07824 */ /* 0x000fce00078e027a */
.L_x_562:
[----:B------:R-:W-:Y:S01]  /*7ea0*/  ISETP.GE.U32.AND P0, PT, R233, R232, PT ;  /* 0x000000e8e900720c */ /* 0x000fe20003f06070 */
[----:B------:R-:W-:Y:S01]  /*7eb0*/  HFMA2 R242, -RZ, RZ, 0, 0 ;  /* 0x00000000fff27431 */ /* 0x000fe200000001ff */
[----:B------:R-:W-:-:S04]  /*7ec0*/  MOV R232, UR5 ;  /* 0x0000000500e87c02 */ /* 0x000fc80008000f00 */
        /* <DEDUP_REMOVED lines=9> */
[----:B-1----:R-:W-:Y:S01]  /*7f60*/  @!P1 IMAD.WIDE R122, R236, 0x4, R122 ;  /* 0x00000004ec7a9825 */ /* 0x002fe200078e027a */
[----:B0-----:R-:W-:-:S03]  /*7f70*/  MOV R126, RZ ;  /* 0x000000ff007e7202 */ /* 0x001fc60000000f00 */
[----:B--2---:R-:W-:-:S03]  /*7f80*/  @!P2 IMAD.WIDE R124, R237, 0x4, R124 ;  /* 0x00000004ed7ca825 */ /* 0x004fc600078e027c */
        /* <DEDUP_REMOVED lines=12> */
[----:B------:R-:W-:-:S02]  /*8050*/  LEA R234, R124, R234, 0x2 ;  /* 0x000000ea7cea7211 */ /* 0x000fc400078e10ff */
[----:B------:R-:W-:Y:S02]  /*8060*/  ISETP.GE.U32.AND P0, PT, R231, 0x1800, PT ;  /* 0x00001800e700780c */ /* 0x000fe40003f06070 */
[C---:B------:R-:W-:Y:S02]  /*8070*/  LEA R235, R124.reuse, R235, 0x2 ;  /* 0x000000eb7ceb7211 */ /* 0x040fe400078e10ff */
[C---:B------:R-:W-:Y:S02]  /*8080*/  LEA R238, R124.reuse, R238, 0x2 ;  /* 0x000000ee7cee7211 */ /* 0x040fe400078e10ff */
[C---:B------:R-:W-:Y:S02]  /*8090*/  LEA R233, R124.reuse, R233, 0x2 ;  /* 0x000000e97ce97211 */ /* 0x040fe400078e10ff */
[C---:B------:R-:W-:Y:S02]  /*80a0*/  LEA R236, R124.reuse, R236, 0x2 ;  /* 0x000000ec7cec7211 */ /* 0x040fe400078e10ff */
[----:B------:R-:W-:-:S02]  /*80b0*/  LEA R237, R124, R237, 0x2 ;  /* 0x000000ed7ced7211 */ /* 0x000fc400078e10ff */
[C---:B------:R-:W-:Y:S01]  /*80c0*/  LEA R239, R124.reuse, R239, 0x2 ;  /* 0x000000ef7cef7211 */ /* 0x040fe200078e10ff */
        /* <DEDUP_REMOVED lines=8> */
.L_x_561:
        /* <DEDUP_REMOVED lines=12> */
.L_x_592:
        /* <DEDUP_REMOVED lines=3940> */
[----:B------:R-:W-:Y:S02]  /*17850*/  MOV R123, R212 ;  /* 0x000000d4007b7202 */ /* 0x000fe40000000f00 */
[----:B------:R-:W-:Y:S02]  /*17860*/  MOV R124, R197 ;  /* 0x000000c5007c7202 */ /* 0x000fe40000000f00 */
[----:B------:R-:W-:Y:S02]  /*17870*/  MOV R126, R213 ;  /* 0x000000d5007e7202 */ /* 0x000fe40000000f00 */
[----:B------:R-:W-:-:S05]  /*17880*/  MOV R127, R198 ;  /* 0x000000c6007f7202 */ /* 0x000fca0000000f00 */
[----:B------:R-:W-:Y:S02]  /*17890*/  @P0 MOV R123, R211 ;  /* 0x000000d3007b0202 */ /* 0x000fe40000000f00 */
[----:B------:R-:W-:Y:S01]  /*178a0*/  @P0 MOV R124, R196 ;  /* 0x000000c4007c0202 */ /* 0x000fe20000000f00 */
[----:B------:R-:W-:Y:S01]  /*178b0*/  @P0 IMAD.MOV.U32 R196, RZ, RZ, R197 ;  /* 0x000000ffffc40224 */ /* 0x000fe200078e00c5 */
[----:B------:R-:W-:Y:S02]  /*178c0*/  FSETP.GT.AND P1, PT, R123, R213, PT ;  /* 0x000000d57b00720b */ /* 0x000fe40003f24000 */
[----:B------:R-:W-:-:S11]  /*178d0*/  @P0 MOV R211, R212 ;  /* 0x000000d400d30202 */ /* 0x000fd60000000f00 */
[----:B------:R-:W-:Y:S05]  /*178e0*/  @!P1 BRA `(.L_x_567) ;  /* 0x0000000000249947 */ /* 0x000fea0003800000 */
[----:B------:R-:W-:Y:S02]  /*178f0*/  FSETP.GT.AND P0, PT, R211, R213, PT ;  /* 0x000000d5d300720b */ /* 0x000fe40003f04000 */
[----:B------:R-:W-:Y:S02]  /*17900*/  MOV R126, R123 ;  /* 0x0000007b007e7202 */ /* 0x000fe40000000f00 */
[----:B------:R-:W-:Y:S02]  /*17910*/  MOV R127, R124 ;  /* 0x0000007c007f7202 */ /* 0x000fe40000000f00 */
[----:B------:R-:W-:Y:S02]  /*17920*/  MOV R123, R213 ;  /* 0x000000d5007b7202 */ /* 0x000fe40000000f00 */
[----:B------:R-:W-:-:S05]  /*17930*/  MOV R124, R198 ;  /* 0x000000c6007c7202 */ /* 0x000fca0000000f00 */
[----:B------:R-:W-:Y:S01]  /*17940*/  @P0 MOV R123, R211 ;  /* 0x000000d3007b0202 */ /* 0x000fe20000000f00 */
[----:B------:R-:W-:Y:S01]  /*17950*/  @P0 IMAD.MOV.U32 R211, RZ, RZ, R213 ;  /* 0x000000ffffd30224 */ /* 0x000fe200078e00d5 */
[----:B------:R-:W-:Y:S02]  /*17960*/  @P0 MOV R124, R196 ;  /* 0x000000c4007c0202 */ /* 0x000fe40000000f00 */
[----:B------:R-:W-:-:S07]  /*17970*/  @P0 MOV R196, R198 ;  /* 0x000000c600c40202 */ /* 0x000fce0000000f00 */
.L_x_567:
[----:B------:R-:W-:Y:S05]  /*17980*/  BSYNC.RECONVERGENT B1 ;  /* 0x0000000000017941 */ /* 0x000fea0003800200 */
.L_x_566:
[-C--:B------:R-:W-:Y:S01]  /*17990*/  FSETP.GT.AND P0, PT, R126, R214.reuse, PT ;  /* 0x000000d67e00720b */ /* 0x080fe20003f04000 */
[----:B------:R-:W-:Y:S01]  /*179a0*/  BSSY.RECONVERGENT B1, `(.L_x_568) ;  /* 0x000001b000017945 */ /* 0x000fe20003800200 */
[----:B------:R-:W-:Y:S01]  /*179b0*/  MOV R197, R214 ;  /* 0x000000d600c57202 */ /* 0x000fe20000000f00 */
[----:B------:R-:W-:Y:S01]  /*179c0*/  IMAD.MOV.U32 R198, RZ, RZ, R199 ;  /* 0x000000ffffc67224 */ /* 0x000fe200078e00c7 */
[----:B------:R-:W-:Y:S02]  /*179d0*/  MOV R212, R126 ;  /* 0x0000007e00d47202 */ /* 0x000fe40000000f00 */
[----:B------:R-:W-:Y:S02]  /*179e0*/  MOV R213, R123 ;  /* 0x0000007b00d57202 */ /* 0x000fe40000000f00 */
[----:B------:R-:W-:Y:S02]  /*179f0*/  MOV R229, R127 ;  /* 0x0000007f00e57202 */ /* 0x000fe40000000f00 */
[----:B------:R-:W-:-:S03]  /*17a00*/  MOV R230, R124 ;  /* 0x0000007c00e67202 */ /* 0x000fc60000000f00 */
[----:B------:R-:W-:Y:S05]  /*17a10*/  @!P0 BRA `(.L_x_569) ;  /* 0x00000000004c8947 */ /* 0x000fea0003800000 */
[----:B------:R-:W-:Y:S01]  /*17a20*/  FSETP.GT.AND P0, PT, R123, R214, PT ;  /* 0x000000d67b00720b */ /* 0x000fe20003f04000 */
[----:B------:R-:W-:Y:S01]  /*17a30*/  IMAD.MOV.U32 R212, RZ, RZ, R214 ;  /* 0x000000ffffd47224 */ /* 0x000fe200078e00d6 */
[----:B------:R-:W-:Y:S02]  /*17a40*/  MOV R197, R126 ;  /* 0x0000007e00c57202 */ /* 0x000fe40000000f00 */
[----:B------:R-:W-:Y:S02]  /*17a50*/  MOV R213, R123 ;  /* 0x0000007b00d57202 */ /* 0x000fe40000000f00 */
[----:B------:R-:W-:Y:S02]  /*17a60*/  MOV R198, R127 ;  /* 0x0000007f00c67202 */ /* 0x000fe40000000f00 */
[----:B------:R-:W-:Y:S02]  /*17a70*/  MOV R229, R199 ;  /* 0x000000c700e57202 */ /* 0x000fe40000000f00 */
[----:B------:R-:W-:-:S03]  /*17a80*/  MOV R230, R124 ;  /* 0x0000007c00e67202 */ /* 0x000fc60000000f00 */
[----:B------:R-:W-:Y:S05]  /*17a90*/  @!P0 BRA `(.L_x_569) ;  /* 0x00000000002c8947 */ /* 0x000fea0003800000 */
[-C--:B------:R-:W-:Y:S01]  /*17aa0*/  FSETP.GT.AND P0, PT, R211, R214.reuse, PT ;  /* 0x000000d6d300720b */ /* 0x080fe20003f04000 */
[----:B------:R-:W-:Y:S01]  /*17ab0*/  IMAD.MOV.U32 R212, RZ, RZ, R123 ;  /* 0x000000ffffd47224 */ /* 0x000fe200078e007b */
[----:B------:R-:W-:Y:S02]  /*17ac0*/  MOV R213, R214 ;  /* 0x000000d600d57202 */ /* 0x000fe40000000f00 */
[----:B------:R-:W-:Y:S02]  /*17ad0*/  MOV R230, R199 ;  /* 0x000000c700e67202 */ /* 0x000fe40000000f00 */
[----:B------:R-:W-:Y:S02]  /*17ae0*/  MOV R197, R126 ;  /* 0x0000007e00c57202 */ /* 0x000fe40000000f00 */
[----:B------:R-:W-:Y:S02]  /*17af0*/  MOV R198, R127 ;  /* 0x0000007f00c67202 */ /* 0x000fe40000000f00 */
[----:B------:R-:W-:-:S03]  /*17b00*/  MOV R229, R124 ;  /* 0x0000007c00e57202 */ /* 0x000fc60000000f00 */
[----:B------:R-:W-:Y:S01]  /*17b10*/  @P0 IMAD.MOV.U32 R213, RZ, RZ, R211 ;  /* 0x000000ffffd50224 */ /* 0x000fe200078e00d3 */
[----:B------:R-:W-:Y:S02]  /*17b20*/  @P0 MOV R230, R196 ;  /* 0x000000c400e60202 */ /* 0x000fe40000000f00 */
[----:B------:R-:W-:Y:S02]  /*17b30*/  @P0 MOV R211, R214 ;  /* 0x000000d600d30202 */ /* 0x000fe40000000f00 */
[----:B------:R-:W-:-:S07]  /*17b40*/  @P0 MOV R196, R199 ;  /* 0x000000c700c40202 */ /* 0x000fce0000000f00 */
.L_x_569:
[----:B------:R-:W-:Y:S05]  /*17b50*/  BSYNC.RECONVERGENT B1 ;  /* 0x0000000000017941 */ /* 0x000fea0003800200 */
.L_x_568:
[-C--:B------:R-:W-:Y:S01]  /*17b60*/  FSETP.GT.AND P0, PT, R197, R215.reuse, PT ;  /* 0x000000d7c500720b */ /* 0x080fe20003f04000 */
[----:B------:R-:W-:Y:S01]  /*17b70*/  BSSY.RECONVERGENT B1, `(.L_x_570) ;  /* 0x000002b000017945 */ /* 0x000fe20003800200 */
[----:B------:R-:W-:Y:S01]  /*17b80*/  MOV R123, R215 ;  /* 0x000000d7007b7202 */ /* 0x000fe20000000f00 */
[----:B------:R-:W-:Y:S01]  /*17b90*/  IMAD.MOV.U32 R127, RZ, RZ, R212 ;  /* 0x000000ffff7f7224 */ /* 0x000fe200078e00d4 */
        /* <DEDUP_REMOVED lines=11> */
[----:B------:R-:W-:Y:S02]  /*17c50*/  MOV R127, R212 ;  /* 0x000000d4007f7202 */ /* 0x000fe40000000f00 */
[----:B------:R-:W-:Y:S02]  /*17c60*/  MOV R128, R213 ;  /* 0x000000d500807202 */ /* 0x000fe40000000f00 */
[----:B------:R-:W-:Y:S02]  /*17c70*/  MOV R124, R198 ;  /* 0x000000c6007c7202 */ /* 0x000fe40000000f00 */
[----:B------:R-:W-:-:S02]  /*17c80*/  MOV R129, R200 ;  /* 0x000000c800817202 */ /* 0x000fc40000000f00 */
[----:B------:R-:W-:Y:S01]  /*17c90*/  MOV R231, R229 ;  /* 0x000000e500e77202 */ /* 0x000fe20000000f00 */
[----:B------:R-:W-:Y:S06]  /*17ca0*/  @!P0 BRA `(.L_x_571) ;  /* 0x00000000005c8947 */ /* 0x000fec0003800000 */
[----:B------:R-:W-:Y:S01]  /*17cb0*/  FSETP.GT.AND P0, PT, R213, R215, PT ;  /* 0x000000d7d500720b */ /* 0x000fe20003f04000 */
[----:B------:R-:W-:Y:S01]  /*17cc0*/  IMAD.MOV.U32 R129, RZ, RZ, R229 ;  /* 0x000000ffff817224 */ /* 0x000fe200078e00e5 */
        /* <DEDUP_REMOVED lines=12> */
[----:B------:R-:W-:Y:S02]  /*17d90*/  MOV R123, R197 ;  /* 0x000000c5007b7202 */ /* 0x000fe40000000f00 */
[----:B------:R-:W-:Y:S02]  /*17da0*/  MOV R126, R212 ;  /* 0x000000d4007e7202 */ /* 0x000fe40000000f00 */
[----:B------:R-:W-:Y:S02]  /*17db0*/  MOV R127, R213 ;  /* 0x000000d5007f7202 */ /* 0x000fe40000000f00 */
[----:B------:R-:W-:-:S02]  /*17dc0*/  MOV R129, R229 ;  /* 0x000000e500817202 */ /* 0x000fc40000000f00 */
[----:B------:R-:W-:Y:S02]  /*17dd0*/  MOV R231, R230 ;  /* 0x000000e600e77202 */ /* 0x000fe40000000f00 */
[----:B------:R-:W-:Y:S02]  /*17de0*/  @P0 MOV R128, R211 ;  /* 0x000000d300800202 */ /* 0x000fe40000000f00 */
[----:B------:R-:W-:Y:S02]  /*17df0*/  @P0 MOV R232, R196 ;  /* 0x000000c400e80202 */ /* 0x000fe40000000f00 */
[----:B------:R-:W-:Y:S02]  /*17e00*/  @P0 MOV R211, R215 ;  /* 0x000000d700d30202 */ /* 0x000fe40000000f00 */
[----:B------:R-:W-:-:S07]  /*17e10*/  @P0 MOV R196, R200 ;  /* 0x000000c800c40202 */ /* 0x000fce0000000f00 */
.L_x_571:
[----:B------:R-:W-:Y:S05]  /*17e20*/  BSYNC.RECONVERGENT B1 ;  /* 0x0000000000017941 */ /* 0x000fea0003800200 */
.L_x_570:
[-C--:B------:R-:W-:Y:S01]  /*17e30*/  FSETP.GT.AND P0, PT, R123, R216.reuse, PT ;  /* 0x000000d87b00720b */ /* 0x080fe20003f04000 */
[----:B------:R-:W-:Y:S01]  /*17e40*/  BSSY.RECONVERGENT B1, `(.L_x_572) ;  /* 0x000003f000017945 */ /* 0x000fe20003800200 */
[----:B------:R-:W-:Y:S01]  /*17e50*/  MOV R197, R216 ;  /* 0x000000d800c57202 */ /* 0x000fe20000000f00 */
[----:B------:R-:W-:Y:S01]  /*17e60*/  IMAD.MOV.U32 R200, RZ, RZ, R127 ;  /* 0x000000ffffc87224 */ /* 0x000fe200078e007f */
[----:B------:R-:W-:Y:S01]  /*17e70*/  MOV R198, R123 ;  /* 0x0000007b00c67202 */ /* 0x000fe20000000f00 */
[----:B------:R-:W-:Y:S01]  /*17e80*/  IMAD.MOV.U32 R230, RZ, RZ, R232 ;  /* 0x000000ffffe67224 */ /* 0x000fe200078e00e8 */
[----:B------:R-:W-:Y:S02]  /*17e90*/  MOV R199, R126 ;  /* 0x0000007e00c77202 */ /* 0x000fe40000000f00 */
[----:B------:R-:W-:Y:S02]  /*17ea0*/  MOV R212, R128 ;  /* 0x0000008000d47202 */ /* 0x000fe40000000f00 */
[----:B------:R-:W-:-:S02]  /*17eb0*/  MOV R213, R201 ;  /* 0x000000c900d57202 */ /* 0x000fc40000000f00 */
[----:B------:R-:W-:Y:S02]  /*17ec0*/  MOV R214, R124 ;  /* 0x0000007c00d67202 */ /* 0x000fe40000000f00 */
[----:B------:R-:W-:Y:S02]  /*17ed0*/  MOV R215, R129 ;  /* 0x0000008100d77202 */ /* 0x000fe40000000f00 */
[----:B------:R-:W-:Y:S01]  /*17ee0*/  MOV R229, R231 ;  /* 0x000000e700e57202 */ /* 0x000fe20000000f00 */
[----:B------:R-:W-:Y:S06]  /*17ef0*/  @!P0 BRA `(.L_x_573) ;  /* 0x0000000000cc8947 */ /* 0x000fec0003800000 */
[-C--:B------:R-:W-:Y:S01]  /*17f00*/  FSETP.GT.AND P0, PT, R126, R216.reuse, PT ;  /* 0x000000d87e00720b */ /* 0x080fe20003f04000 */
[----:B------:R-:W-:Y:S01]  /*17f10*/  IMAD.MOV.U32 R213, RZ, RZ, R124 ;  /* 0x000000ffffd57224 */ /* 0x000fe200078e007c */
        /* <DEDUP_REMOVED lines=42> */
[----:B------:R-:W-:Y:S02]  /*181c0*/  @P0 MOV R212, R211 ;  /* 0x000000d300d40202 */ /* 0x000fe40000000f00 */
[----:B------:R-:W-:Y:S01]  /*181d0*/  @P0 MOV R230, R196 ;  /* 0x000000c400e60202 */ /* 0x000fe20000000f00 */
[----:B------:R-:W-:Y:S01]  /*181e0*/  @P0 IMAD.MOV.U32 R196, RZ, RZ, R201 ;  /* 0x000000ffffc40224 */ /* 0x000fe200078e00c9 */
[----:B------:R-:W-:Y:S02]  /*181f0*/  @P0 MOV R211, R216 ;  /* 0x000000d800d30202 */ /* 0x000fe40000000f00 */
[----:B------:R-:W-:Y:S02]  /*18200*/  MOV R213, R124 ;  /* 0x0000007c00d57202 */ /* 0x000fe40000000f00 */
[----:B------:R-:W-:-:S02]  /*18210*/  MOV R215, R231 ;  /* 0x000000e700d77202 */ /* 0x000fc40000000f00 */
[----:B------:R-:W-:-:S07]  /*18220*/  MOV R229, R232 ;  /* 0x000000e800e57202 */ /* 0x000fce0000000f00 */
.L_x_573:
[----:B------:R-:W-:Y:S05]  /*18230*/  BSYNC.RECONVERGENT B1 ;  /* 0x0000000000017941 */ /* 0x000fea0003800200 */
.L_x_572:
        /* <DEDUP_REMOVED lines=81> */
[----:B------:R-:W-:Y:S02]  /*18750*/  @P0 MOV R129, R211 ;  /* 0x000000d300810202 */ /* 0x000fe40000000f00 */
[----:B------:R-:W-:Y:S02]  /*18760*/  @P0 MOV R236, R196 ;  /* 0x000000c400ec0202 */ /* 0x000fe40000000f00 */
[----:B------:R-:W-:Y:S02]  /*18770*/  @P0 MOV R211, R217 ;  /* 0x000000d900d30202 */ /* 0x000fe40000000f00 */
[----:B------:R-:W-:Y:S02]  /*18780*/  @P0 MOV R196, R202 ;  /* 0x000000ca00c40202 */ /* 0x000fe40000000f00 */
[----:B------:R-:W-:-:S02]  /*18790*/  MOV R232, R214 ;  /* 0x000000d600e87202 */ /* 0x000fc40000000f00 */
[----:B------:R-:W-:Y:S02]  /*187a0*/  MOV R233, R215 ;  /* 0x000000d700e97202 */ /* 0x000fe40000000f00 */
[----:B------:R-:W-:-:S07]  /*187b0*/  MOV R234, R229 ;  /* 0x000000e500ea7202 */ /* 0x000fce0000000f00 */
.L_x_575:
[----:B------:R-:W-:Y:S05]  /*187c0*/  BSYNC.RECONVERGENT B1 ;  /* 0x0000000000017941 */ /* 0x000fea0003800200 */
.L_x_574:
        /* <DEDUP_REMOVED lines=112> */
[----:B------:R-:W-:Y:S02]  /*18ed0*/  MOV R214, R232 ;  /* 0x000000e800d67202 */ /* 0x000fe40000000f00 */
[----:B------:R-:W-:Y:S02]  /*18ee0*/  MOV R215, R233 ;  /* 0x000000e900d77202 */ /* 0x000fe40000000f00 */
[----:B------:R-:W-:Y:S02]  /*18ef0*/  MOV R216, R234 ;  /* 0x000000ea00d87202 */ /* 0x000fe40000000f00 */
[----:B------:R-:W-:-:S07]  /*18f00*/  MOV R217, R235 ;  /* 0x000000eb00d97202 */ /* 0x000fce0000000f00 */
.L_x_577:
[----:B------:R-:W-:Y:S05]  /*18f10*/  BSYNC.RECONVERGENT B1 ;  /* 0x0000000000017941 */ /* 0x000fea0003800200 */
.L_x_576:
        /* <DEDUP_REMOVED lines=136> */
[----:B------:R-:W-:Y:S01]  /*197a0*/  MOV R233, R201 ;  /* 0x000000c900e97202 */ /* 0x000fe20000000f00 */
[----:B------:R-:W-:Y:S01]  /*197b0*/  @P0 IMAD.MOV.U32 R239, RZ, RZ, R211 ;  /* 0x000000ffffef0224 */ /* 0x000fe200078e00d3 */
[----:B------:R-:W-:Y:S02]  /*197c0*/  @P0 MOV R240, R196 ;  /* 0x000000c400f00202 */ /* 0x000fe40000000f00 */
[----:B------:R-:W-:Y:S02]  /*197d0*/  @P0 MOV R211, R219 ;  /* 0x000000db00d30202 */ /* 0x000fe40000000f00 */
[----:B------:R-:W-:Y:S02]  /*197e0*/  @P0 MOV R196, R204 ;  /* 0x000000cc00c40202 */ /* 0x000fe40000000f00 */
[----:B------:R-:W-:Y:S02]  /*197f0*/  MOV R235, R202 ;  /* 0x000000ca00eb7202 */ /* 0x000fe40000000f00 */
[----:B------:R-:W-:-:S02]  /*19800*/  MOV R237, R212 ;  /* 0x000000d400ed7202 */ /* 0x000fc40000000f00 */
[----:B------:R-:W-:Y:S02]  /*19810*/  MOV R126, R214 ;  /* 0x000000d6007e7202 */ /* 0x000fe40000000f00 */
[----:B------:R-:W-:Y:S02]  /*19820*/  MOV R128, R215 ;  /* 0x000000d700807202 */ /* 0x000fe40000000f00 */
[----:B------:R-:W-:Y:S02]  /*19830*/  MOV R232, R216 ;  /* 0x000000d800e87202 */ /* 0x000fe40000000f00 */
[----:B------:R-:W-:Y:S02]  /*19840*/  MOV R234, R217 ;  /* 0x000000d900ea7202 */ /* 0x000fe40000000f00 */
[----:B------:R-:W-:-:S07]  /*19850*/  MOV R236, R229 ;  /* 0x000000e500ec7202 */ /* 0x000fce0000000f00 */
.L_x_579:
[----:B------:R-:W-:Y:S05]  /*19860*/  BSYNC.RECONVERGENT B1 ;  /* 0x0000000000017941 */ /* 0x000fea0003800200 */
.L_x_578:
        /* <DEDUP_REMOVED lines=183> */
[----:B------:R-:W-:-:S07]  /*1a3e0*/  MOV R219, R240 ;  /* 0x000000f000db7202 */ /* 0x000fce0000000f00 */
.L_x_581:
[----:B------:R-:W-:Y:S05]  /*1a3f0*/  BSYNC.RECONVERGENT B1 ;  /* 0x0000000000017941 */ /* 0x000fea0003800200 */
.L_x_580:
        /* <DEDUP_REMOVED lines=243> */
.L_x_583:
[----:B------:R-:W-:Y:S05]  /*1b330*/  BSYNC.RECONVERGENT B1 ;  /* 0x0000000000017941 */ /* 0x000fea0003800200 */
.L_x_582:
        /* <DEDUP_REMOVED lines=289> */
.L_x_585:
[----:B------:R-:W-:Y:S05]  /*1c550*/  BSYNC.RECONVERGENT B1 ;  /* 0x0000000000017941 */ /* 0x000fea0003800200 */
.L_x_584:
        /* <DEDUP_REMOVED lines=338> */
[----:B------:R-:W-:-:S07]  /*1da80*/  MOV R196, R208 ;  /* 0x000000d000c47202 */ /* 0x000fce0000000f00 */
.L_x_587:
[----:B------:R-:W-:Y:S05]  /*1da90*/  BSYNC.RECONVERGENT B1 ;  /* 0x0000000000017941 */ /* 0x000fea0003800200 */
.L_x_586:
        /* <DEDUP_REMOVED lines=392> */
[----:B------:R-:W-:-:S07]  /*1f320*/  MOV R196, R209 ;  /* 0x000000d100c47202 */ /* 0x000fce0000000f00 */
.L_x_589:
[----:B------:R-:W-:Y:S05]  /*1f330*/  BSYNC.RECONVERGENT B1 ;  /* 0x0000000000017941 */ /* 0x000fea0003800200 */
.L_x_588:
        /* <DEDUP_REMOVED lines=451> */
.L_x_591:
[----:B------:R-:W-:Y:S05]  /*20f70*/  BSYNC.RECONVERGENT B1 ;  /* 0x0000000000017941 */ /* 0x000fea0003800200 */
.L_x_590:
        /* <DEDUP_REMOVED lines=512> */
.L_x_565:
[----:B------:R-:W-:Y:S05]  /*22f80*/  BSYNC.RECONVERGENT B0 ;  /* 0x0000000000007941 */ /* 0x000fea0003800200 */
.L_x_564:
[----:B------:R-:W-:-:S04]  /*22f90*/  UIADD3 UR4, UPT, UPT, UR4, 0x1, URZ ;  /* 0x0000000104047890 */ /* 0x000fc8000fffe0ff */
[----:B------:R-:W-:-:S09]  /*22fa0*/  UISETP.NE.AND UP0, UPT, UR4, UR5, UPT ;  /* 0x000000050400728c */ /* 0x000fd2000bf05270 */
[----:B------:R-:W-:Y:S05]  /*22fb0*/  BRA.U UP0, `(.L_x_592) ;  /* 0xfffffe5100947547 */ /* 0x000fea000b83ffff */
.L_x_563:
[----:B------:R-:W1:Y:S01]  /*22fc0*/  LDCU UR4, c[0x0][0x3b8] ;  /* 0x00007700ff0477ac */ /* 0x000e620008000800 */
[----:B------:R-:W-:Y:S01]  /*22fd0*/  VIADD R227, R227, 0x800 ;  /* 0x00000800e3e37836 */ /* 0x000fe20000000000 */
[----:B------:R-:W-:Y:S01]  /*22fe0*/  UIADD3 UR7, UPT, UPT, UR7, -0x800, URZ ;  /* 0xfffff80007077890 */ /* 0x000fe2000fffe0ff */
[----:B------:R-:W-:Y:S03]  /*22ff0*/  BAR.SYNC.DEFER_BLOCKING 0x0 ;  /* 0x0000000000007b1d */ /* 0x000fe60000010000 */
[----:B-1----:R-:W-:-:S13]  /*23000*/  ISETP.GE.AND P0, PT, R227, UR4, PT ;  /* 0x00000004e3007c0c */ /* 0x002fda000bf06270 */
[----:B------:R-:W-:Y:S05]  /*23010*/  @!P0 BRA `(.L_x_593) ;  /* 0xfffffe4800448947 */ /* 0x000fea000383ffff */
.L_x_558:
        /* <DEDUP_REMOVED lines=51> */
[C---:B------:R-:W-:Y:S02]  /*23350*/  SEL R20, R194.reuse, R209, !P3 ;  /* 0x000000d1c2147207 */ /* 0x040fe40005800000 */
[C---:B------:R-:W-:Y:S02]  /*23360*/  FSEL R27, R195.reuse, R222, !P6 ;  /* 0x000000dec31b7208 */ /* 0x040fe40007000000 */
[----:B------:R-:W-:Y:S02]  /*23370*/  SEL R210, R194, R210, !P2 ;  /* 0x000000d2c2d27207 */ /* 0x000fe40005000000 */
[----:B------:R-:W-:Y:S02]  /*23380*/  SHF.R.S32.HI R209, RZ, 0x1f, R208 ;  /* 0x0000001fffd17819 */ /* 0x000fe400000114d0 */
[----:B------:R-:W-:-:S02]  /*23390*/  FSEL R223, R195, R223, !P5 ;  /* 0x000000dfc3df7208 */ /* 0x000fc40006800000 */
[----:B------:R-:W-:Y:S02]  /*233a0*/  SEL R194, R194, R230, !P1 ;  /* 0x000000e6c2c27207 */ /* 0x000fe40004800000 */
[C---:B------:R-:W-:Y:S02]  /*233b0*/  FSEL R29, R195.reuse, R224, !P3 ;  /* 0x000000e0c31d7208 */ /* 0x040fe40005800000 */
[----:B------:R-:W-:Y:S02]  /*233c0*/  SHF.R.S32.HI R211, RZ, 0x1f, R210 ;  /* 0x0000001fffd37819 */ /* 0x000fe400000114d2 */
[C---:B------:R-:W-:Y:S02]  /*233d0*/  FSEL R225, R195.reuse, R225, !P2 ;  /* 0x000000e1c3e17208 */ /* 0x040fe40005000000 */
[----:B------:R-:W-:Y:S02]  /*233e0*/  FSEL R229, R195, R229, !P1 ;  /* 0x000000e5c3e57208 */ /* 0x000fe40004800000 */
[----:B------:R-:W-:-:S02]  /*233f0*/  SHF.R.S32.HI R195, RZ, 0x1f, R194 ;  /* 0x0000001fffc37819 */ /* 0x000fc400000114c2 */
[----:B--2---:R-:W-:-:S05]  /*23400*/  SHF.L.U32 R3, R122, 0x4, RZ ;  /* 0x000000047a037819 */ /* 0x004fca00000006ff */
        /* <DEDUP_REMOVED lines=40> */
        .weak           $__internal_7_$__cuda_sm20_div_u16
        .type           $__internal_7_$__cuda_sm20_div_u16,@function
        .size           $__internal_7_$__cuda_sm20_div_u16,(.L_x_838 - $__internal_7_$__cuda_sm20_div_u16)
$__internal_7_$__cuda_sm20_div_u16:
        /* <DEDUP_REMOVED lines=16> */
[----:B0-----:R-:W-:Y:S02]  /*23790*/  LOP3.LUT R126, R126, 0xffff, RZ, 0xc0, !PT ;  /* 0x0000ffff7e7e7812 */ /* 0x001fe400078ec0ff */
[----:B------:R-:W-:Y:S01]  /*237a0*/  @!P0 MOV R126, 0xffffffff ;  /* 0xffffffff007e8802 */ /* 0x000fe20000000f00 */
[----:B------:R-:W-:Y:S06]  /*237b0*/  RET.REL.NODEC R124 `(_Z10knn_kernelILi16ELi1024EEvPKfS1_S1_S1_PlPfiii) ;  /* 0xfffffdc87c107950 */ /* 0x000fec0003c3ffff */
.L_x_594:
        /* <DEDUP_REMOVED lines=12> */
.L_x_838:


//--------------------- .text._Z10knn_kernelILi16ELi512EEvPKfS1_S1_S1_PlPfiii --------------------------
	.section	.text._Z10knn_kernelILi16ELi512EEvPKfS1_S1_S1_PlPfiii,"ax",@progbits
	.align	128
        .global         _Z10knn_kernelILi16ELi512EEvPKfS1_S1_S1_PlPfiii
        .type           _Z10knn_kernelILi16ELi512EEvPKfS1_S1_S1_PlPfiii,@function
        .size           _Z10knn_kernelILi16ELi512EEvPKfS1_S1_S1_PlPfiii,(.L_x_839 - _Z10knn_kernelILi16ELi512EEvPKfS1_S1_S1_PlPfiii)
        .other          _Z10knn_kernelILi16ELi512EEvPKfS1_S1_S1_PlPfiii,@"STO_CUDA_ENTRY STV_DEFAULT"
_Z10knn_kernelILi16ELi512EEvPKfS1_S1_S1_PlPfiii:
.text._Z10knn_kernelILi16ELi512EEvPKfS1_S1_S1_PlPfiii:
        /* <DEDUP_REMOVED lines=35> */
[----:B------:R-:W-:Y:S01]  /*0230*/  IMAD.MOV.U32 R204, RZ, RZ, -0x1 ;  /* 0xffffffffffcc7424 */ /* 0x000fe200078e00ff */
[----:B------:R-:W-:Y:S01]  /*0240*/  MOV R203, 0xffffffff ;  /* 0xffffffff00cb7802 */ /* 0x000fe20000000f00 */
[----:B-1----:R-:W-:Y:S01]  /*0250*/  IMAD.WIDE R2, R5, 0x4, R2 ;  /* 0x0000000405027825 */ /* 0x002fe200078e0202 */
[----:B------:R-:W-:Y:S01]  /*0260*/  MOV R201, 0xffffffff ;  /* 0xffffffff00c97802 */ /* 0x000fe20000000f00 */
[----:B------:R-:W0:Y:S01]  /*0270*/  LDCU.64 UR10, c[0x0][0x358] ;  /* 0x00006b00ff0a77ac */ /* 0x000e220008000a00 */
        /* <DEDUP_REMOVED lines=13> */
[----:B--2---:R-:W-:Y:S06]  /*0350*/  BRA.U !UP0, `(.L_x_595) ;  /* 0x0000016d08307547 */ /* 0x004fec000b800000 */
[----:B------:R-:W1:Y:S01]  /*0360*/  LDC.64 R126, c[0x0][0x390] ;  /* 0x0000e400ff7e7b82 */ /* 0x000e620000000a00 */
[----:B------:R-:W-:Y:S01]  /*0370*/  IMAD.SHL.U32 R5, R0, 0x200, RZ ;  /* 0x0000020000057824 */ /* 0x000fe200078e00ff */
[----:B0-----:R-:W2:Y:S04]  /*0380*/  LDG.E.CONSTANT R18, desc[UR10][R2.64] ;  /* 0x0000000a02127981 */ /* 0x001ea8000c1e9900 */
[----:B------:R-:W3:Y:S04]  /*0390*/  LDG.E.CONSTANT R17, desc[UR10][R2.64+0x4] ;  /* 0x0000040a02117981 */ /* 0x000ee8000c1e9900 */
[----:B------:R-:W4:Y:S01]  /*03a0*/  LDG.E.CONSTANT R16, desc[UR10][R2.64+0x8] ;  /* 0x0000080a02107981 */ /* 0x000f22000c1e9900 */
[----:B-1----:R-:W-:-:S05]  /*03b0*/  IMAD.WIDE R126, R5, 0x4, R126 ;  /* 0x00000004057e7825 */ /* 0x002fca00078e027e */
        /* <DEDUP_REMOVED lines=131> */
[----:B------:R-:W5:Y:S04]  /*0bf0*/  LDG.E.CONSTANT R147, desc[UR10][R126.64+0x5b4] ;  /* 0x0005b40a7e937981 */ /* 0x000f68000c1e9900 */
[----:B------:R-:W5:Y:S04]  /*0c00*/  LDG.E.CONSTANT R146, desc[UR10][R126.64+0x5b8] ;  /* 0x0005b80a7e927981 */ /* 0x000f68000c1e9900 */
[----:B0-----:R-:W3:Y:S04]  /*0c10*/  LDG.E.CONSTANT R19, desc[UR10][R126.64+0xe8] ;  /* 0x0000e80a7e137981 */ /* 0x001ee8000c1e9900 */
        /* <DEDUP_REMOVED lines=75> */
[----:B------:R-:W5:Y:S04]  /*10d0*/  LDG.E.CONSTANT R131, desc[UR10][R126.64+0x5f4] ;  /* 0x0005f40a7e837981 */ /* 0x000f68000c1e9900 */
[----:B------:R-:W5:Y:S04]  /*10e0*/  LDG.E.CONSTANT R130, desc[UR10][R126.64+0x5f8] ;  /* 0x0005f80a7e827981 */ /* 0x000f68000c1e9900 */
[----:B0-----:R-:W2:Y:S04]  /*10f0*/  LDG.E.CONSTANT R19, desc[UR10][R126.64+0x164] ;  /* 0x0001640a7e137981 */ /* 0x001ea8000c1e9900 */
        /* <DEDUP_REMOVED lines=530> */
[----:B0-----:R-:W2:Y:S04]  /*3220*/  LDG.E.CONSTANT R19, desc[UR10][R126.64+0x4c8] ;  /* 0x0004c80a7e137981 */ /* 0x001ea8000c1e9900 */
        /* <DEDUP_REMOVED lines=61> */
[----:B0-----:R-:W5:Y:S01]  /*3600*/  LDG.E.CONSTANT R19, desc[UR10][R126.64+0x7ac] ;  /* 0x0007ac0a7e137981 */ /* 0x001f62000c1e9900 */
        /* <DEDUP_REMOVED lines=33> */
[----:B------:R3:W-:Y:S04]  /*3820*/  STL [R1], R0 ;  /* 0x0000000001007387 */ /* 0x0007e80000100800 */
[----:B-1----:R-:W5:Y:S04]  /*3830*/  LDG.E.CONSTANT R3, desc[UR10][R126.64+0x7ec] ;  /* 0x0007ec0a7e037981 */ /* 0x002f68000c1e9900 */
[----:B--2---:R-:W5:Y:S04]  /*3840*/  LDG.E.CONSTANT R2, desc[UR10][R126.64+0x7f0] ;  /* 0x0007f00a7e027981 */ /* 0x004f68000c1e9900 */
[----:B---3--:R1:W5:Y:S02]  /*3850*/  LDG.E.CONSTANT R0, desc[UR10][R126.64+0x7f4] ;  /* 0x0007f40a7e007981 */ /* 0x008364000c1e9900 */
[----:B-1----:R-:W-:-:S05]  /*3860*/  IADD3 R126, PT, PT, R222, UR4, RZ ;  /* 0x00000004de7e7c10 */ /* 0x002fca000fffe0ff */
[----:B------:R-:W-:-:S05]  /*3870*/  IMAD.MOV R126, RZ, RZ, -R126 ;  /* 0x000000ffff7e7224 */ /* 0x000fca00078e0a7e */
[----:B------:R-:W-:-:S04]  /*3880*/  PRMT R126, R126, 0x7710, RZ ;  /* 0x000077107e7e7816 */ /* 0x000fc800000000ff */
[----:B------:R-:W-:Y:S01]  /*3890*/  IADD3 R126, PT, PT, R126, 0x17ff, RZ ;  /* 0x000017ff7e7e7810 */ /* 0x000fe20007ffe0ff */
[----:B------:R-:W-:-:S03]  /*38a0*/  ULOP3.LUT UR4, UR4, 0xffff, URZ, 0xc0, !UPT ;  /* 0x0000ffff04047892 */ /* 0x000fc6000f8ec0ff */
[----:B------:R-:W-:Y:S02]  /*38b0*/  LOP3.LUT R127, R126, 0xffff, RZ, 0xc0, !PT ;  /* 0x0000ffff7e7f7812 */ /* 0x000fe400078ec0ff */
[----:B0-----:R-:W-:-:S07]  /*38c0*/  MOV R223, 0x38e0 ;  /* 0x000038e000df7802 */ /* 0x001fce0000000f00 */
[----:B-----5:R-:W-:Y:S05]  /*38d0*/  CALL.REL.NOINC `($__internal_8_$__cuda_sm20_div_u16) ;  /* 0x0000013c006c7944 */ /* 0x020fea0003c00000 */
[----:B------:R-:W-:Y:S01]  /*38e0*/  LOP3.LUT R126, R222, 0x3, RZ, 0xc0, !PT ;  /* 0x00000003de7e7812 */ /* 0x000fe200078ec0ff */
[----:B------:R-:W-:Y:S01]  /*38f0*/  IMAD.MOV.U32 R222, RZ, RZ, RZ ;  /* 0x000000ffffde7224 */ /* 0x000fe200078e00ff */
[----:B------:R-:W-:Y:S01]  /*3900*/  MOV R224, 0xffffffff ;  /* 0xffffffff00e07802 */ /* 0x000fe20000000f00 */
[----:B------:R-:W-:Y:S02]  /*3910*/  IMAD.MOV.U32 R223, RZ, RZ, 0x7f7fffff ;  /* 0x7f7fffffffdf7424 */ /* 0x000fe400078e00ff */
[----:B------:R0:W-:Y:S05]  /*3920*/  STL [R1+0x520], R126 ;  /* 0x0005207e01007387 */ /* 0x0001ea0000100800 */
.L_x_630:
        /* <DEDUP_REMOVED lines=63> */
.L_x_597:
[----:B------:R-:W-:Y:S05]  /*3d20*/  BSYNC.RECONVERGENT B0 ;  /* 0x0000000000007941 */ /* 0x000fea0003800200 */
.L_x_596:
        /* <DEDUP_REMOVED lines=23> */
.L_x_599:
[----:B------:R-:W-:Y:S02]  /*3ea0*/  ISETP.GE.U32.AND P0, PT, R227, R226, PT ;  /* 0x000000e2e300720c */ /* 0x000fe40003f06070 */
[----:B0-----:R-:W-:Y:S01]  /*3eb0*/  CS2R R236, SRZ ;  /* 0x0000000000ec7805 */ /* 0x001fe2000001ff00 */
[----:B------:R-:W-:-:S05]  /*3ec0*/  IMAD.U32 R226, RZ, RZ, UR5 ;  /* 0x00000005ffe27e24 */ /* 0x000fca000f8e00ff */
[----:B------:R-:W-:-:S05]  /*3ed0*/  ISETP.GE.U32.AND P1, PT, R228, R226, PT ;  /* 0x000000e2e400720c */ /* 0x000fca0003f26070 */
[----:B------:R-:W0:Y:S02]  /*3ee0*/  @!P0 LDC.64 R126, c[0x0][0x388] ;  /* 0x0000e200ff7e8b82 */ /* 0x000e240000000a00 */
        /* <DEDUP_REMOVED lines=8> */
[----:B-1----:R-:W-:Y:S01]  /*3f70*/  LEA R238, R238, R235, 0x2 ;  /* 0x000000ebeeee7211 */ /* 0x002fe200078e10ff */
        /* <DEDUP_REMOVED lines=14> */
[C---:B0-----:R-:W-:Y:S01]  /*4060*/  IMAD R127, R126.reuse, 0xc, R235 ;  /* 0x0000000c7e7f7824 */ /* 0x041fe200078e02eb */
        /* <DEDUP_REMOVED lines=8> */
[C---:B------:R-:W-:Y:S01]  /*40f0*/  IMAD R230, R126.reuse, 0x4, R230 ;  /* 0x000000047ee67824 */ /* 0x040fe200078e02e6 */
[C---:B------:R-:W-:Y:S01]  /*4100*/  LEA R231, R126.reuse, R231, 0x2 ;  /* 0x000000e77ee77211 */ /* 0x040fe200078e10ff */
[----:B------:R-:W-:Y:S01]  /*4110*/  IMAD R233, R126, 0x4, R233 ;  /* 0x000000047ee97824 */ /* 0x000fe200078e02e9 */
[----:B--2---:R0:W-:Y:S03]  /*4120*/  STS [R127], R236 ;  /* 0x000000ec7f007388 */ /* 0x0041e60000000800 */
[----:B------:R-:W-:Y:S05]  /*4130*/  @!P0 BRA `(.L_x_599) ;  /* 0xfffffffc00588947 */ /* 0x000fea000383ffff */
[----:B------:R-:W-:Y:S05]  /*4140*/  BSYNC.RECONVERGENT B0 ;  /* 0x0000000000007941 */ /* 0x000fea0003800200 */
.L_x_598:
        /* <DEDUP_REMOVED lines=12> */
.L_x_629:
        /* <DEDUP_REMOVED lines=1911> */
.L_x_604:
[----:B------:R-:W-:Y:S05]  /*b980*/  BSYNC.RECONVERGENT B1 ;  /* 0x0000000000017941 */ /* 0x000fea0003800200 */
.L_x_603:
        /* <DEDUP_REMOVED lines=28> */
.L_x_606:
[----:B------:R-:W-:Y:S05]  /*bb50*/  BSYNC.RECONVERGENT B1 ;  /* 0x0000000000017941 */ /* 0x000fea0003800200 */
.L_x_605:
        /* <DEDUP_REMOVED lines=44> */
.L_x_608:
[----:B------:R-:W-:Y:S05]  /*be20*/  BSYNC.RECONVERGENT B1 ;  /* 0x0000000000017941 */ /* 0x000fea0003800200 */
.L_x_607:
        /* <DEDUP_REMOVED lines=64> */
.L_x_610:
[----:B------:R-:W-:Y:S05]  /*c230*/  BSYNC.RECONVERGENT B1 ;  /* 0x0000000000017941 */ /* 0x000fea0003800200 */
.L_x_609:
        /* <DEDUP_REMOVED lines=81> */
[----:B------:R-:W-:Y:S01]  /*c750*/  @P0 MOV R230, R206 ;  /* 0x000000ce00e60202 */ /* 0x000fe20000000f00 */
[----:B------:R-:W-:Y:S01]  /*c760*/  @P0 IMAD.MOV.U32 R206, RZ, RZ, R212 ;  /* 0x000000ffffce0224 */ /* 0x000fe200078e00d4 */
[----:B------:R-:W-:Y:S01]  /*c770*/  @P0 MOV R236, R191 ;  /* 0x000000bf00ec0202 */ /* 0x000fe20000000f00 */
[----:B------:R-:W-:Y:S01]  /*c780*/  @P0 IMAD.MOV.U32 R191, RZ, RZ, R197 ;  /* 0x000000ffffbf0224 */ /* 0x000fe200078e00c5 */
[----:B------:R-:W-:Y:S02]  /*c790*/  MOV R232, R209 ;  /* 0x000000d100e87202 */ /* 0x000fe40000000f00 */
[----:B------:R-:W-:Y:S02]  /*c7a0*/  MOV R233, R210 ;  /* 0x000000d200e97202 */ /* 0x000fe40000000f00 */
[----:B------:R-:W-:-:S07]  /*c7b0*/  MOV R235, R224 ;  /* 0x000000e000eb7202 */ /* 0x000fce0000000f00 */
.L_x_612:
[----:B------:R-:W-:Y:S05]  /*c7c0*/  BSYNC.RECONVERGENT B1 ;  /* 0x0000000000017941 */ /* 0x000fea0003800200 */
.L_x_611:
        /* <DEDUP_REMOVED lines=107> */
[----:B------:R-:W-:Y:S01]  /*ce80*/  MOV R197, R230 ;  /* 0x000000e600c57202 */ /* 0x000fe20000000f00 */
[----:B------:R-:W-:Y:S01]  /*ce90*/  @P0 IMAD.MOV.U32 R207, RZ, RZ, R206 ;  /* 0x000000ffffcf0224 */ /* 0x000fe200078e00ce */
[----:B------:R-:W-:Y:S01]  /*cea0*/  @P0 MOV R206, R213 ;  /* 0x000000d500ce0202 */ /* 0x000fe20000000f00 */
[----:B------:R-:W-:Y:S01]  /*ceb0*/  @P0 IMAD.MOV.U32 R224, RZ, RZ, R191 ;  /* 0x000000ffffe00224 */ /* 0x000fe200078e00bf */
[----:B------:R-:W-:Y:S02]  /*cec0*/  @P0 MOV R191, R198 ;  /* 0x000000c600bf0202 */ /* 0x000fe40000000f00 */
[----:B------:R-:W-:Y:S02]  /*ced0*/  MOV R208, R231 ;  /* 0x000000e700d07202 */ /* 0x000fe40000000f00 */
[----:B------:R-:W-:Y:S02]  /*cee0*/  MOV R210, R233 ;  /* 0x000000e900d27202 */ /* 0x000fe40000000f00 */
[----:B------:R-:W-:-:S02]  /*cef0*/  MOV R211, R234 ;  /* 0x000000ea00d37202 */ /* 0x000fc40000000f00 */
[----:B------:R-:W-:-:S07]  /*cf00*/  MOV R223, R236 ;  /* 0x000000ec00df7202 */ /* 0x000fce0000000f00 */
.L_x_614:
[----:B------:R-:W-:Y:S05]  /*cf10*/  BSYNC.RECONVERGENT B1 ;  /* 0x0000000000017941 */ /* 0x000fea0003800200 */
.L_x_613:
        /* <DEDUP_REMOVED lines=141> */
[----:B------:R-:W-:-:S02]  /*d7f0*/  @P0 MOV R240, R206 ;  /* 0x000000ce00f00202 */ /* 0x000fc40000000f00 */
[----:B------:R-:W-:Y:S02]  /*d800*/  @P0 MOV R239, R191 ;  /* 0x000000bf00ef0202 */ /* 0x000fe40000000f00 */
[----:B------:R-:W-:Y:S02]  /*d810*/  @P0 MOV R206, R214 ;  /* 0x000000d600ce0202 */ /* 0x000fe40000000f00 */
[----:B------:R-:W-:Y:S02]  /*d820*/  @P0 MOV R191, R199 ;  /* 0x000000c700bf0202 */ /* 0x000fe40000000f00 */
[----:B------:R-:W-:Y:S02]  /*d830*/  MOV R231, R211 ;  /* 0x000000d300e77202 */ /* 0x000fe40000000f00 */
[----:B------:R-:W-:Y:S02]  /*d840*/  MOV R233, R212 ;  /* 0x000000d400e97202 */ /* 0x000fe40000000f00 */
[----:B------:R-:W-:-:S07]  /*d850*/  MOV R237, R224 ;  /* 0x000000e000ed7202 */ /* 0x000fce0000000f00 */
.L_x_616:
[----:B------:R-:W-:Y:S05]  /*d860*/  BSYNC.RECONVERGENT B1 ;  /* 0x0000000000017941 */ /* 0x000fea0003800200 */
.L_x_615:
        /* <DEDUP_REMOVED lines=180> */
[----:B------:R-:W-:Y:S02]  /*e3b0*/  MOV R198, R231 ;  /* 0x000000e700c67202 */ /* 0x000fe40000000f00 */
[----:B------:R-:W-:Y:S02]  /*e3c0*/  MOV R208, R233 ;  /* 0x000000e900d07202 */ /* 0x000fe40000000f00 */
[----:B------:R-:W-:Y:S02]  /*e3d0*/  MOV R212, R237 ;  /* 0x000000ed00d47202 */ /* 0x000fe40000000f00 */
[----:B------:R-:W-:-:S07]  /*e3e0*/  MOV R214, R239 ;  /* 0x000000ef00d67202 */ /* 0x000fce0000000f00 */
.L_x_618:
[----:B------:R-:W-:Y:S05]  /*e3f0*/  BSYNC.RECONVERGENT B1 ;  /* 0x0000000000017941 */ /* 0x000fea0003800200 */
.L_x_617:
        /* <DEDUP_REMOVED lines=243> */
.L_x_620:
[----:B------:R-:W-:Y:S05]  /*f330*/  BSYNC.RECONVERGENT B1 ;  /* 0x0000000000017941 */ /* 0x000fea0003800200 */
.L_x_619:
        /* <DEDUP_REMOVED lines=289> */
.L_x_622:
[----:B------:R-:W-:Y:S05]  /*10550*/  BSYNC.RECONVERGENT B1 ;  /* 0x0000000000017941 */ /* 0x000fea0003800200 */
.L_x_621:
        /* <DEDUP_REMOVED lines=339> */
.L_x_624:
[----:B------:R-:W-:Y:S05]  /*11a90*/  BSYNC.RECONVERGENT B1 ;  /* 0x0000000000017941 */ /* 0x000fea0003800200 */
.L_x_623:
        /* <DEDUP_REMOVED lines=393> */
.L_x_626:
[----:B------:R-:W-:Y:S05]  /*13330*/  BSYNC.RECONVERGENT B1 ;  /* 0x0000000000017941 */ /* 0x000fea0003800200 */
.L_x_625:
        /* <DEDUP_REMOVED lines=451> */
.L_x_628:
[----:B------:R-:W-:Y:S05]  /*14f70*/  BSYNC.RECONVERGENT B1 ;  /* 0x0000000000017941 */ /* 0x000fea0003800200 */
.L_x_627:
        /* <DEDUP_REMOVED lines=512> */
.L_x_602:
[----:B------:R-:W-:Y:S05]  /*16f80*/  BSYNC.RECONVERGENT B0 ;  /* 0x0000000000007941 */ /* 0x000fea0003800200 */
.L_x_601:
[----:B------:R-:W-:-:S04]  /*16f90*/  UIADD3 UR4, UPT, UPT, UR4, 0x1, URZ ;  /* 0x0000000104047890 */ /* 0x000fc8000fffe0ff */
[----:B------:R-:W-:-:S09]  /*16fa0*/  UISETP.NE.AND UP0, UPT, UR4, UR5, UPT ;  /* 0x000000050400728c */ /* 0x000fd2000bf05270 */
[----:B------:R-:W-:Y:S05]  /*16fb0*/  BRA.U UP0, `(.L_x_629) ;  /* 0xfffffed100947547 */ /* 0x000fea000b83ffff */
.L_x_600:
[----:B------:R-:W1:Y:S01]  /*16fc0*/  LDCU UR4, c[0x0][0x3b8] ;  /* 0x00007700ff0477ac */ /* 0x000e620008000800 */
[----:B------:R-:W-:Y:S01]  /*16fd0*/  IADD3 R222, PT, PT, R222, 0x800, RZ ;  /* 0x00000800dede7810 */ /* 0x000fe20007ffe0ff */
[----:B------:R-:W-:Y:S01]  /*16fe0*/  UIADD3 UR7, UPT, UPT, UR7, -0x800, URZ ;  /* 0xfffff80007077890 */ /* 0x000fe2000fffe0ff */
[----:B------:R-:W-:Y:S02]  /*16ff0*/  BAR.SYNC.DEFER_BLOCKING 0x0 ;  /* 0x0000000000007b1d */ /* 0x000fe40000010000 */
[----:B-1----:R-:W-:-:S13]  /*17000*/  ISETP.GE.AND P0, PT, R222, UR4, PT ;  /* 0x00000004de007c0c */ /* 0x002fda000bf06270 */
[----:B------:R-:W-:Y:S05]  /*17010*/  @!P0 BRA `(.L_x_630) ;  /* 0xfffffec800448947 */ /* 0x000fea000383ffff */
.L_x_595:
        /* <DEDUP_REMOVED lines=50> */
[C---:B------:R-:W-:Y:S02]  /*17340*/  SEL R204, R189.reuse, R204, !P3 ;  /* 0x000000ccbdcc7207 */ /* 0x040fe40005800000 */
[----:B------:R-:W-:Y:S02]  /*17350*/  SHF.R.S32.HI R203, RZ, 0x1f, R202 ;  /* 0x0000001fffcb7819 */ /* 0x000fe400000114ca */
[C---:B------:R-:W-:Y:S02]  /*17360*/  FSEL R217, R190.reuse, R217, !P6 ;  /* 0x000000d9bed97208 */ /* 0x040fe40007000000 */
[C---:B------:R-:W-:Y:S02]  /*17370*/  SEL R20, R189.reuse, R205, !P2 ;  /* 0x000000cdbd147207 */ /* 0x040fe40005000000 */
[----:B------:R-:W-:Y:S02]  /*17380*/  FSEL R25, R190, R218, !P5 ;  /* 0x000000dabe197208 */ /* 0x000fe40006800000 */
[----:B------:R-:W-:-:S02]  /*17390*/  SEL R224, R189, R224, !P1 ;  /* 0x000000e0bde07207 */ /* 0x000fc40004800000 */
[----:B------:R-:W-:Y:S02]  /*173a0*/  SHF.R.S32.HI R205, RZ, 0x1f, R204 ;  /* 0x0000001fffcd7819 */ /* 0x000fe400000114cc */
[C---:B------:R-:W-:Y:S02]  /*173b0*/  FSEL R219, R190.reuse, R219, !P3 ;  /* 0x000000dbbedb7208 */ /* 0x040fe40005800000 */
[C---:B------:R-:W-:Y:S02]  /*173c0*/  FSEL R27, R190.reuse, R220, !P2 ;  /* 0x000000dcbe1b7208 */ /* 0x040fe40005000000 */
[----:B------:R-:W-:Y:S02]  /*173d0*/  SHF.R.S32.HI R225, RZ, 0x1f, R224 ;  /* 0x0000001fffe17819 */ /* 0x000fe400000114e0 */
[----:B------:R-:W-:Y:S01]  /*173e0*/  FSEL R223, R190, R223, !P1 ;  /* 0x000000dfbedf7208 */ /* 0x000fe20004800000 */
[----:B--2---:R-:W-:-:S04]  /*173f0*/  IMAD.SHL.U32 R3, R126, 0x10, RZ ;  /* 0x000000107e037824 */ /* 0x004fc800078e00ff */
[----:B-1----:R-:W-:-:S04]  /*17400*/  IMAD.WIDE R4, R3, 0x8, R4 ;  /* 0x0000000803047825 */ /* 0x002fc800078e0204 */
[----:B---3--:R-:W-:Y:S01]  /*17410*/  IMAD.WIDE R6, R3, 0x4, R6 ;  /* 0x0000000403067825 */ /* 0x008fe200078e0206 */
[----:B------:R-:W-:-:S05]  /*17420*/  SHF.R.S32.HI R3, RZ, 0x1f, R2 ;  /* 0x0000001fff037819 */ /* 0x000fca0000011402 */
[----:B0-----:R-:W-:Y:S04]  /*17430*/  STG.E.64 desc[UR10][R4.64], R2 ;  /* 0x0000000204007986 */ /* 0x001fe8000c101b0a */
        /* <DEDUP_REMOVED lines=37> */
        .weak           $__internal_8_$__cuda_sm20_div_u16
        .type           $__internal_8_$__cuda_sm20_div_u16,@function
        .size           $__internal_8_$__cuda_sm20_div_u16,(.L_x_839 - $__internal_8_$__cuda_sm20_div_u16)
$__internal_8_$__cuda_sm20_div_u16:
        /* <DEDUP_REMOVED lines=18> */
[----:B------:R-:W-:Y:S06]  /*177b0*/  RET.REL.NODEC R126 `(_Z10knn_kernelILi16ELi512EEvPKfS1_S1_S1_PlPfiii) ;  /* 0xfffffe887e107950 */ /* 0x000fec0003c3ffff */
.L_x_631:
        /* <DEDUP_REMOVED lines=12> */
.L_x_839:


//--------------------- .text._Z10knn_kernelILi16ELi256EEvPKfS1_S1_S1_PlPfiii --------------------------
	.section	.text._Z10knn_kernelILi16ELi256EEvPKfS1_S1_S1_PlPfiii,"ax",@progbits
	.align	128
        .global         _Z10knn_kernelILi16ELi256EEvPKfS1_S1_S1_PlPfiii
        .type           _Z10knn_kernelILi16ELi256EEvPKfS1_S1_S1_PlPfiii,@function
        .size           _Z10knn_kernelILi16ELi256EEvPKfS1_S1_S1_PlPfiii,(.L_x_840 - _Z10knn_kernelILi16ELi256EEvPKfS1_S1_S1_PlPfiii)
        .other          _Z10knn_kernelILi16ELi256EEvPKfS1_S1_S1_PlPfiii,@"STO_CUDA_ENTRY STV_DEFAULT"
_Z10knn_kernelILi16ELi256EEvPKfS1_S1_S1_PlPfiii:
.text._Z10knn_kernelILi16ELi256EEvPKfS1_S1_S1_PlPfiii:
        /* <DEDUP_REMOVED lines=230> */
[----:B------:R0:W-:Y:S04]  /*0e60*/  STL [R1+0x78], R31 ;  /* 0x0000781f01007387 */ /* 0x0001e80000100800 */
[----:B------:R1:W-:Y:S04]  /*0e70*/  STL [R1+0x74], R30 ;  /* 0x0000741e01007387 */ /* 0x0003e80000100800 */
[----:B------:R1:W-:Y:S04]  /*0e80*/  STL [R1+0x70], R29 ;  /* 0x0000701d01007387 */ /* 0x0003e80000100800 */
[----:B------:R-:W5:Y:S04]  /*0e90*/  LDG.E.CONSTANT R129, desc[UR10][R126.64+0x1fc] ;  /* 0x0001fc0a7e817981 */ /* 0x000f68000c1e9900 */
[----:B------:R-:W5:Y:S04]  /*0ea0*/  LDG.E.CONSTANT R128, desc[UR10][R126.64+0x200] ;  /* 0x0002000a7e807981 */ /* 0x000f68000c1e9900 */
[----:B------:R-:W5:Y:S04]  /*0eb0*/  LDG.E.CONSTANT R125, desc[UR10][R126.64+0x204] ;  /* 0x0002040a7e7d7981 */ /* 0x000f68000c1e9900 */
        /* <DEDUP_REMOVED lines=68> */
[----:B------:R2:W-:Y:S04]  /*1300*/  STL [R1], R0 ;  /* 0x0000000001007387 */ /* 0x0005e80000100800 */
        /* <DEDUP_REMOVED lines=52> */
[----:B0-----:R-:W5:Y:S04]  /*1650*/  LDG.E.CONSTANT R31, desc[UR10][R126.64+0x37c] ;  /* 0x00037c0a7e1f7981 */ /* 0x001f68000c1e9900 */
        /* <DEDUP_REMOVED lines=20> */
[----:B---3--:R-:W5:Y:S04]  /*17a0*/  LDG.E.CONSTANT R10, desc[UR10][R126.64+0x3d0] ;  /* 0x0003d00a7e0a7981 */ /* 0x008f68000c1e9900 */
[----:B----4-:R-:W5:Y:S04]  /*17b0*/  LDG.E.CONSTANT R9, desc[UR10][R126.64+0x3d4] ;  /* 0x0003d40a7e097981 */ /* 0x010f68000c1e9900 */
[----:B--2---:R-:W5:Y:S04]  /*17c0*/  LDG.E.CONSTANT R8, desc[UR10][R126.64+0x3d8] ;  /* 0x0003d80a7e087981 */ /* 0x004f68000c1e9900 */
[----:B------:R-:W5:Y:S04]  /*17d0*/  LDG.E.CONSTANT R7, desc[UR10][R126.64+0x3dc] ;  /* 0x0003dc0a7e077981 */ /* 0x000f68000c1e9900 */
[----:B------:R-:W5:Y:S04]  /*17e0*/  LDG.E.CONSTANT R6, desc[UR10][R126.64+0x3e0] ;  /* 0x0003e00a7e067981 */ /* 0x000f68000c1e9900 */
[----:B------:R-:W5:Y:S04]  /*17f0*/  LDG.E.CONSTANT R5, desc[UR10][R126.64+0x3e4] ;  /* 0x0003e40a7e057981 */ /* 0x000f68000c1e9900 */
[----:B------:R-:W5:Y:S04]  /*1800*/  LDG.E.CONSTANT R4, desc[UR10][R126.64+0x3e8] ;  /* 0x0003e80a7e047981 */ /* 0x000f68000c1e9900 */
[----:B------:R-:W5:Y:S04]  /*1810*/  LDG.E.CONSTANT R3, desc[UR10][R126.64+0x3ec] ;  /* 0x0003ec0a7e037981 */ /* 0x000f68000c1e9900 */
[----:B------:R-:W5:Y:S04]  /*1820*/  LDG.E.CONSTANT R2, desc[UR10][R126.64+0x3f0] ;  /* 0x0003f00a7e027981 */ /* 0x000f68000c1e9900 */
[----:B------:R-:W5:Y:S04]  /*1830*/  LDG.E.CONSTANT R0, desc[UR10][R126.64+0x3f4] ;  /* 0x0003f40a7e007981 */ /* 0x000f68000c1e9900 */
[----:B------:R0:W5:Y:S02]  /*1840*/  LDG.E.CONSTANT R221, desc[UR10][R126.64+0x3f8] ;  /* 0x0003f80a7edd7981 */ /* 0x000164000c1e9900 */
[----:B0-----:R-:W-:-:S05]  /*1850*/  IADD3 R126, PT, PT, R222, UR4, RZ ;  /* 0x00000004de7e7c10 */ /* 0x001fca000fffe0ff */
[----:B------:R-:W-:-:S05]  /*1860*/  IMAD.MOV R126, RZ, RZ, -R126 ;  /* 0x000000ffff7e7224 */ /* 0x000fca00078e0a7e */
[----:B------:R-:W-:-:S04]  /*1870*/  PRMT R126, R126, 0x7710, RZ ;  /* 0x000077107e7e7816 */ /* 0x000fc800000000ff */
[----:B------:R-:W-:Y:S01]  /*1880*/  IADD3 R126, PT, PT, R126, 0x17ff, RZ ;  /* 0x000017ff7e7e7810 */ /* 0x000fe20007ffe0ff */
[----:B------:R-:W0:Y:S03]  /*1890*/  LDCU UR7, c[0x0][0x3b8] ;  /* 0x00007700ff0777ac */ /* 0x000e260008000800 */
[----:B------:R-:W-:Y:S01]  /*18a0*/  LOP3.LUT R127, R126, 0xffff, RZ, 0xc0, !PT ;  /* 0x0000ffff7e7f7812 */ /* 0x000fe200078ec0ff */
[----:B------:R-:W-:Y:S01]  /*18b0*/  ULOP3.LUT UR4, UR4, 0xffff, URZ, 0xc0, !UPT ;  /* 0x0000ffff04047892 */ /* 0x000fe2000f8ec0ff */
[----:B------:R-:W-:-:S11]  /*18c0*/  MOV R223, 0x18e0 ;  /* 0x000018e000df7802 */ /* 0x000fd60000000f00 */
[----:B0----5:R-:W-:Y:S05]  /*18d0*/  CALL.REL.NOINC `($__internal_9_$__cuda_sm20_div_u16) ;  /* 0x000000fc006c7944 */ /* 0x021fea0003c00000 */
[----:B------:R-:W-:Y:S01]  /*18e0*/  LOP3.LUT R126, R222, 0x3, RZ, 0xc0, !PT ;  /* 0x00000003de7e7812 */ /* 0x000fe200078ec0ff */
[----:B------:R-:W-:Y:S01]  /*18f0*/  IMAD.MOV.U32 R222, RZ, RZ, RZ ;  /* 0x000000ffffde7224 */ /* 0x000fe200078e00ff */
[----:B------:R-:W-:Y:S01]  /*1900*/  MOV R224, 0xffffffff ;  /* 0xffffffff00e07802 */ /* 0x000fe20000000f00 */
[----:B------:R-:W-:Y:S02]  /*1910*/  IMAD.MOV.U32 R223, RZ, RZ, 0x7f7fffff ;  /* 0x7f7fffffffdf7424 */ /* 0x000fe400078e00ff */
[----:B------:R0:W-:Y:S05]  /*1920*/  STL [R1+0x120], R126 ;  /* 0x0001207e01007387 */ /* 0x0001ea0000100800 */
.L_x_667:
        /* <DEDUP_REMOVED lines=31> */
[----:B------:R-:W1:Y:S02]  /*1b20*/  @!P0 LDC R127, c[0x0][0x360] ;  /* 0x0000d800ff7f8b82 */ /* 0x000e640000000800 */
[----:B-1----:R-:W-:Y:S02]  /*1b30*/  @!P0 IMAD.IADD R225, R227, 0x1, R127 ;  /* 0x00000001e3e18824 */ /* 0x002fe400078e027f */
[----:B0-----:R-:W-:-:S04]  /*1b40*/  @!P0 IMAD R127, R228, UR6, RZ ;  /* 0x00000006e47f8c24 */ /* 0x001fc8000f8e02ff */
[----:B------:R-:W0:Y:S01]  /*1b50*/  @!P0 LDC.64 R228, c[0x0][0x388] ;  /* 0x0000e200ffe48b82 */ /* 0x000e220000000a00 */
[----:B------:R-:W-:-:S04]  /*1b60*/  @!P0 IMAD R127, R127, 0x3, R225 ;  /* 0x000000037f7f8824 */ /* 0x000fc800078e02e1 */
[----:B0-----:R-:W-:Y:S01]  /*1b70*/  @!P0 IMAD.WIDE R228, R127, 0x4, R228 ;  /* 0x000000047fe48825 */ /* 0x001fe200078e02e4 */
        /* <DEDUP_REMOVED lines=11> */
[----:B------:R-:W0:Y:S08]  /*1c30*/  @!P0 LDC R127, c[0x0][0x360] ;  /* 0x0000d800ff7f8b82 */ /* 0x000e300000000800 */
[----:B------:R-:W1:Y:S01]  /*1c40*/  @!P0 LDC.64 R228, c[0x0][0x388] ;  /* 0x0000e200ffe48b82 */ /* 0x000e620000000a00 */
[----:B0-----:R-:W-:Y:S02]  /*1c50*/  @!P0 IADD3 R227, PT, PT, R127, R227, R127 ;  /* 0x000000e37fe38210 */ /* 0x001fe40007ffe07f */
[----:B------:R-:W0:Y:S02]  /*1c60*/  @!P0 S2R R127, SR_CTAID.Y ;  /* 0x00000000007f8919 */ /* 0x000e240000002600 */
[----:B0-----:R-:W-:-:S04]  /*1c70*/  @!P0 IMAD R127, R127, UR6, RZ ;  /* 0x000000067f7f8c24 */ /* 0x001fc8000f8e02ff */
[----:B------:R-:W-:Y:S01]  /*1c80*/  @!P0 IMAD R127, R127, 0x3, R227 ;  /* 0x000000037f7f8824 */ /* 0x000fe200078e02e3 */
[----:B------:R-:W-:-:S03]  /*1c90*/  MOV R227, RZ ;  /* 0x000000ff00e37202 */ /* 0x000fc60000000f00 */
[----:B-1----:R-:W-:-:S05]  /*1ca0*/  @!P0 IMAD.WIDE R228, R127, 0x4, R228 ;  /* 0x000000047fe48825 */ /* 0x002fca00078e02e4 */
[----:B------:R-:W2:Y:S01]  /*1cb0*/  @!P0 LDG.E.CONSTANT R227, desc[UR10][R228.64] ;  /* 0x0000000ae4e38981 */ /* 0x000ea2000c1e9900 */
[----:B------:R-:W0:Y:S02]  /*1cc0*/  LDC R127, c[0x0][0x360] ;  /* 0x0000d800ff7f7b82 */ /* 0x000e240000000800 */
[C---:B0-----:R-:W-:Y:S01]  /*1cd0*/  IADD3 R225, PT, PT, R127.reuse, R230, R127 ;  /* 0x000000e67fe17210 */ /* 0x041fe20007ffe07f */
[----:B------:R-:W-:-:S03]  /*1ce0*/  IMAD R126, R127, 0x4, R126 ;  /* 0x000000047f7e7824 */ /* 0x000fc600078e027e */
[----:B------:R-:W-:Y:S01]  /*1cf0*/  IADD3 R225, PT, PT, R225, R127, RZ ;  /* 0x0000007fe1e17210 */ /* 0x000fe20007ffe0ff */
[----:B------:R-:W-:-:S05]  /*1d00*/  IMAD R127, R127, 0x4, R126 ;  /* 0x000000047f7f7824 */ /* 0x000fca00078e027e */
[----:B--2---:R3:W-:Y:S02]  /*1d10*/  STS [R127], R227 ;  /* 0x000000e37f007388 */ /* 0x0047e40000000800 */
.L_x_634:
[----:B------:R-:W-:Y:S05]  /*1d20*/  BSYNC.RECONVERGENT B0 ;  /* 0x0000000000007941 */ /* 0x000fea0003800200 */
.L_x_633:
[----:B------:R-:W4:Y:S01]  /*1d30*/  S2R R230, SR_CTAID.Y ;  /* 0x0000000000e67919 */ /* 0x000f220000002600 */
[----:B------:R-:W5:Y:S01]  /*1d40*/  S2UR UR5, SR_CgaCtaId ;  /* 0x00000000000579c3 */ /* 0x000f620000008800 */
[----:B------:R-:W0:Y:S01]  /*1d50*/  LDCU UR8, c[0x0][0x3b8] ;  /* 0x00007700ff0877ac */ /* 0x000e220008000800 */
[----:B---3--:R-:W-:Y:S01]  /*1d60*/  IMAD R227, R222, 0x3, R225 ;  /* 0x00000003dee37824 */ /* 0x008fe200078e02e1 */
[----:B------:R-:W-:Y:S01]  /*1d70*/  BSSY.RECONVERGENT B0, `(.L_x_635) ;  /* 0x000003d000007945 */ /* 0x000fe20003800200 */
[----:B------:R-:W-:-:S04]  /*1d80*/  UMOV UR4, 0x400 ;  /* 0x0000040000047882 */ /* 0x000fc80000000000 */
[----:B------:R-:W3:Y:S01]  /*1d90*/  LDC R229, c[0x0][0x360] ;  /* 0x0000d800ffe57b82 */ /* 0x000ee20000000800 */
[----:B-----5:R-:W-:Y:S02]  /*1da0*/  ULEA UR4, UR5, UR4, 0x18 ;  /* 0x0000000405047291 */ /* 0x020fe4000f8ec0ff */
[----:B0-----:R-:W-:-:S04]  /*1db0*/  UIMAD UR5, UR8, 0x3, URZ ;  /* 0x00000003080578a4 */ /* 0x001fc8000f8e02ff */
[----:B------:R-:W-:Y:S01]  /*1dc0*/  LEA R235, R225, UR4, 0x2 ;  /* 0x00000004e1eb7c11 */ /* 0x000fe2000f8e10ff */
[----:B----4-:R-:W-:Y:S01]  /*1dd0*/  IMAD R230, R230, UR6, RZ ;  /* 0x00000006e6e67c24 */ /* 0x010fe2000f8e02ff */
[----:B---3--:R-:W-:Y:S01]  /*1de0*/  IADD3 R233, PT, PT, R229, R222, RZ ;  /* 0x000000dee5e97210 */ /* 0x008fe20007ffe0ff */
        /* <DEDUP_REMOVED lines=11> */
.L_x_636:
        /* <DEDUP_REMOVED lines=43> */
.L_x_635:
        /* <DEDUP_REMOVED lines=12> */
.L_x_666:
[----:B------:R-:W2:Y:S04]  /*2210*/  LDL R227, [R1+0x118] ;  /* 0x0001180001e37983 */ /* 0x000ea80000100800 */
[----:B------:R-:W3:Y:S04]  /*2220*/  LDL R226, [R1+0x11c] ;  /* 0x00011c0001e27983 */ /* 0x000ee80000100800 */
[----:B------:R-:W4:Y:S01]  /*2230*/  LDL R225, [R1+0x114] ;  /* 0x0001140001e17983 */ /* 0x000f220000100800 */
[----:B------:R-:W-:Y:S01]  /*2240*/  UIMAD UR8, UR4, 0xc, UR6 ;  /* 0x0000000c040878a4 */ /* 0x000fe2000f8e0206 */
[----:B------:R-:W-:Y:S08]  /*2250*/  BSSY.RECONVERGENT B0, `(.L_x_638) ;  /* 0x0000ed3000007945 */ /* 0x000ff00003800200 */
[----:B------:R-:W2:Y:S04]  /*2260*/  LDS R126, [UR8+0x4] ;  /* 0x00000408ff7e7984 */ /* 0x000ea80008000800 */
[----:B0-----:R-:W3:Y:S01]  /*2270*/  LDS R127, [UR8] ;  /* 0x00000008ff7f7984 */ /* 0x001ee20008000800 */
        /* <DEDUP_REMOVED lines=880> */
.L_x_641:
[----:B------:R-:W-:Y:S05]  /*5980*/  BSYNC.RECONVERGENT B1 ;  /* 0x0000000000017941 */ /* 0x000fea0003800200 */
.L_x_640:
        /* <DEDUP_REMOVED lines=28> */
.L_x_643:
[----:B------:R-:W-:Y:S05]  /*5b50*/  BSYNC.RECONVERGENT B1 ;  /* 0x0000000000017941 */ /* 0x000fea0003800200 */
.L_x_642:
        /* <DEDUP_REMOVED lines=44> */
.L_x_645:
[----:B------:R-:W-:Y:S05]  /*5e20*/  BSYNC.RECONVERGENT B1 ;  /* 0x0000000000017941 */ /* 0x000fea0003800200 */
.L_x_644:
        /* <DEDUP_REMOVED lines=64> */
.L_x_647:
[----:B------:R-:W-:Y:S05]  /*6230*/  BSYNC.RECONVERGENT B1 ;  /* 0x0000000000017941 */ /* 0x000fea0003800200 */
.L_x_646:
        /* <DEDUP_REMOVED lines=88> */
.L_x_649:
[----:B------:R-:W-:Y:S05]  /*67c0*/  BSYNC.RECONVERGENT B1 ;  /* 0x0000000000017941 */ /* 0x000fea0003800200 */
.L_x_648:
        /* <DEDUP_REMOVED lines=116> */
.L_x_651:
[----:B------:R-:W-:Y:S05]  /*6f10*/  BSYNC.RECONVERGENT B1 ;  /* 0x0000000000017941 */ /* 0x000fea0003800200 */
.L_x_650:
        /* <DEDUP_REMOVED lines=148> */
.L_x_653:
[----:B------:R-:W-:Y:S05]  /*7860*/  BSYNC.RECONVERGENT B1 ;  /* 0x0000000000017941 */ /* 0x000fea0003800200 */
.L_x_652:
        /* <DEDUP_REMOVED lines=184> */
.L_x_655:
[----:B------:R-:W-:Y:S05]  /*83f0*/  BSYNC.RECONVERGENT B1 ;  /* 0x0000000000017941 */ /* 0x000fea0003800200 */
.L_x_654:
        /* <DEDUP_REMOVED lines=243> */
.L_x_657:
[----:B------:R-:W-:Y:S05]  /*9330*/  BSYNC.RECONVERGENT B1 ;  /* 0x0000000000017941 */ /* 0x000fea0003800200 */
.L_x_656:
        /* <DEDUP_REMOVED lines=289> */
.L_x_659:
[----:B------:R-:W-:Y:S05]  /*a550*/  BSYNC.RECONVERGENT B1 ;  /* 0x0000000000017941 */ /* 0x000fea0003800200 */
.L_x_658:
        /* <DEDUP_REMOVED lines=339> */
.L_x_661:
[----:B------:R-:W-:Y:S05]  /*ba90*/  BSYNC.RECONVERGENT B1 ;  /* 0x0000000000017941 */ /* 0x000fea0003800200 */
.L_x_660:
        /* <DEDUP_REMOVED lines=393> */
.L_x_663:
[----:B------:R-:W-:Y:S05]  /*d330*/  BSYNC.RECONVERGENT B1 ;  /* 0x0000000000017941 */ /* 0x000fea0003800200 */
.L_x_662:
        /* <DEDUP_REMOVED lines=451> */
.L_x_665:
[----:B------:R-:W-:Y:S05]  /*ef70*/  BSYNC.RECONVERGENT B1 ;  /* 0x0000000000017941 */ /* 0x000fea0003800200 */
.L_x_664:
        /* <DEDUP_REMOVED lines=512> */
.L_x_639:
[----:B------:R-:W-:Y:S05]  /*10f80*/  BSYNC.RECONVERGENT B0 ;  /* 0x0000000000007941 */ /* 0x000fea0003800200 */
.L_x_638:
[----:B------:R-:W-:-:S04]  /*10f90*/  UIADD3 UR4, UPT, UPT, UR4, 0x1, URZ ;  /* 0x0000000104047890 */ /* 0x000fc8000fffe0ff */
[----:B------:R-:W-:-:S09]  /*10fa0*/  UISETP.NE.AND UP0, UPT, UR4, UR5, UPT ;  /* 0x000000050400728c */ /* 0x000fd2000bf05270 */
[----:B------:R-:W-:Y:S05]  /*10fb0*/  BRA.U UP0, `(.L_x_666) ;  /* 0xffffff1100947547 */ /* 0x000fea000b83ffff */
.L_x_637:
[----:B------:R-:W1:Y:S01]  /*10fc0*/  LDCU UR4, c[0x0][0x3b8] ;  /* 0x00007700ff0477ac */ /* 0x000e620008000800 */
[----:B------:R-:W-:Y:S01]  /*10fd0*/  IADD3 R222, PT, PT, R222, 0x800, RZ ;  /* 0x00000800dede7810 */ /* 0x000fe20007ffe0ff */
[----:B------:R-:W-:Y:S01]  /*10fe0*/  UIADD3 UR7, UPT, UPT, UR7, -0x800, URZ ;  /* 0xfffff80007077890 */ /* 0x000fe2000fffe0ff */
[----:B------:R-:W-:Y:S02]  /*10ff0*/  BAR.SYNC.DEFER_BLOCKING 0x0 ;  /* 0x0000000000007b1d */ /* 0x000fe40000010000 */
[----:B-1----:R-:W-:-:S13]  /*11000*/  ISETP.GE.AND P0, PT, R222, UR4, PT ;  /* 0x00000004de007c0c */ /* 0x002fda000bf06270 */
[----:B------:R-:W-:Y:S05]  /*11010*/  @!P0 BRA `(.L_x_667) ;  /* 0xffffff0800448947 */ /* 0x000fea000383ffff */
.L_x_632:
        /* <DEDUP_REMOVED lines=103> */
        .weak           $__internal_9_$__cuda_sm20_div_u16
        .type           $__internal_9_$__cuda_sm20_div_u16,@function
        .size           $__internal_9_$__cuda_sm20_div_u16,(.L_x_840 - $__internal_9_$__cuda_sm20_div_u16)
$__internal_9_$__cuda_sm20_div_u16:
        /* <DEDUP_REMOVED lines=18> */
[----:B------:R-:W-:Y:S06]  /*117b0*/  RET.REL.NODEC R126 `(_Z10knn_kernelILi16ELi256EEvPKfS1_S1_S1_PlPfiii) ;  /* 0xfffffee87e107950 */ /* 0x000fec0003c3ffff */
.L_x_668:
        /* <DEDUP_REMOVED lines=12> */
.L_x_840:


//--------------------- .text._Z10knn_kernelILi16ELi128EEvPKfS1_S1_S1_PlPfiii --------------------------
	.section	.text._Z10knn_kernelILi16ELi128EEvPKfS1_S1_S1_PlPfiii,"ax",@progbits
	.align	128
        .global         _Z10knn_kernelILi16ELi128EEvPKfS1_S1_S1_PlPfiii
        .type           _Z10knn_kernelILi16ELi128EEvPKfS1_S1_S1_PlPfiii,@function
        .size           _Z10knn_kernelILi16ELi128EEvPKfS1_S1_S1_PlPfiii,(.L_x_841 - _Z10knn_kernelILi16ELi128EEvPKfS1_S1_S1_PlPfiii)
        .other          _Z10knn_kernelILi16ELi128EEvPKfS1_S1_S1_PlPfiii,@"STO_CUDA_ENTRY STV_DEFAULT"
_Z10knn_kernelILi16ELi128EEvPKfS1_S1_S1_PlPfiii:
.text._Z10knn_kernelILi16ELi128EEvPKfS1_S1_S1_PlPfiii:
        /* <DEDUP_REMOVED lines=32> */
[----:B------:R-:W-:Y:S01]  /*0200*/  IMAD.MOV.U32 R26, RZ, RZ, -0x1 ;  /* 0xffffffffff1a7424 */ /* 0x000fe200078e00ff */
        /* <DEDUP_REMOVED lines=16> */
[----:B------:R-:W-:Y:S02]  /*0310*/  IMAD.MOV.U32 R40, RZ, RZ, -0x1 ;  /* 0xffffffffff287424 */ /* 0x000fe400078e00ff */
[----:B------:R-:W-:Y:S01]  /*0320*/  IMAD.MOV.U32 R41, RZ, RZ, -0x1 ;  /* 0xffffffffff297424 */ /* 0x000fe200078e00ff */
[----:B------:R-:W-:Y:S06]  /*0330*/  BRA.U !UP0, `(.L_x_669) ;  /* 0x000000e108ec7547 */ /* 0x000fec000b800000 */
[----:B------:R-:W1:Y:S01]  /*0340*/  LDC.64 R2, c[0x0][0x390] ;  /* 0x0000e400ff027b82 */ /* 0x000e620000000a00 */
[----:B------:R-:W-:Y:S01]  /*0350*/  SHF.L.U32 R7, R10, 0x7, RZ ;  /* 0x000000070a077819 */ /* 0x000fe200000006ff */
[----:B0-----:R-:W5:Y:S04]  /*0360*/  LDG.E.CONSTANT R42, desc[UR10][R4.64] ;  /* 0x0000000a042a7981 */ /* 0x001f68000c1e9900 */
[----:B------:R-:W5:Y:S04]  /*0370*/  LDG.E.CONSTANT R43, desc[UR10][R4.64+0x4] ;  /* 0x0000040a042b7981 */ /* 0x000f68000c1e9900 */
[----:B------:R0:W5:Y:S01]  /*0380*/  LDG.E.CONSTANT R44, desc[UR10][R4.64+0x8] ;  /* 0x0000080a042c7981 */ /* 0x000162000c1e9900 */
[----:B-1----:R-:W-:-:S05]  /*0390*/  IMAD.WIDE R2, R7, 0x4, R2 ;  /* 0x0000000407027825 */ /* 0x002fca00078e0202 */
        /* <DEDUP_REMOVED lines=128> */
[----:B------:R-:W2:Y:S02]  /*0ba0*/  LDCU UR4, c[0x0][0x360] ;  /* 0x00006c00ff0477ac */ /* 0x000ea40008000800 */
[----:B--2---:R-:W-:-:S05]  /*0bb0*/  VIADD R0, R9, UR4 ;  /* 0x0000000409007c36 */ /* 0x004fca0008000000 */
[----:B------:R-:W-:-:S04]  /*0bc0*/  IADD3 R0, PT, PT, RZ, -R0, RZ ;  /* 0x80000000ff007210 */ /* 0x000fc80007ffe0ff */
[----:B------:R-:W-:-:S05]  /*0bd0*/  PRMT R0, R0, 0x7710, RZ ;  /* 0x0000771000007816 */ /* 0x000fca00000000ff */
[----:B------:R-:W-:Y:S01]  /*0be0*/  VIADD R0, R0, 0x17ff ;  /* 0x000017ff00007836 */ /* 0x000fe20000000000 */
[----:B------:R-:W2:Y:S04]  /*0bf0*/  LDCU UR7, c[0x0][0x3b8] ;  /* 0x00007700ff0777ac */ /* 0x000ea80008000800 */
[----:B------:R-:W-:Y:S01]  /*0c00*/  LOP3.LUT R0, R0, 0xffff, RZ, 0xc0, !PT ;  /* 0x0000ffff00007812 */ /* 0x000fe200078ec0ff */
[----:B------:R-:W-:Y:S01]  /*0c10*/  ULOP3.LUT UR4, UR4, 0xffff, URZ, 0xc0, !UPT ;  /* 0x0000ffff04047892 */ /* 0x000fe2000f8ec0ff */
[----:B01----:R-:W-:-:S11]  /*0c20*/  MOV R5, 0xc40 ;  /* 0x00000c4000057802 */ /* 0x003fd60000000f00 */
[----:B--2--5:R-:W-:Y:S05]  /*0c30*/  CALL.REL.NOINC `($__internal_10_$__cuda_sm20_div_u16) ;  /* 0x000000e000447944 */ /* 0x024fea0003c00000 */
[----:B------:R-:W-:Y:S01]  /*0c40*/  HFMA2 R177, -RZ, RZ, 0, 0 ;  /* 0x00000000ffb17431 */ /* 0x000fe200000001ff */
[----:B------:R-:W-:Y:S01]  /*0c50*/  LOP3.LUT R176, R176, 0x3, RZ, 0xc0, !PT ;  /* 0x00000003b0b07812 */ /* 0x000fe200078ec0ff */
[----:B------:R-:W-:Y:S01]  /*0c60*/  IMAD.MOV.U32 R174, RZ, RZ, -0x1 ;  /* 0xffffffffffae7424 */ /* 0x000fe200078e00ff */
[----:B------:R-:W-:-:S07]  /*0c70*/  MOV R175, 0x7f7fffff ;  /* 0x7f7fffff00af7802 */ /* 0x000fce0000000f00 */
.L_x_704:
        /* <DEDUP_REMOVED lines=27> */
[----:B-1----:R-:W-:-:S05]  /*0e30*/  VIADD R3, R9, UR4 ;  /* 0x0000000409037c36 */ /* 0x002fca0008000000 */
[----:B------:R-:W-:-:S13]  /*0e40*/  ISETP.GE.U32.AND P0, PT, R3, R0, PT ;  /* 0x000000000300720c */ /* 0x000fda0003f06070 */
[----:B------:R-:W1:Y:S01]  /*0e50*/  @!P0 S2R R6, SR_CTAID.Y ;  /* 0x0000000000068919 */ /* 0x000e620000002600 */
[----:B0-----:R-:W0:Y:S08]  /*0e60*/  @!P0 LDC R4, c[0x0][0x360] ;  /* 0x0000d800ff048b82 */ /* 0x001e300000000800 */
[----:B------:R-:W2:Y:S01]  /*0e70*/  @!P0 LDC.64 R2, c[0x0][0x388] ;  /* 0x0000e200ff028b82 */ /* 0x000ea20000000a00 */
[----:B0-----:R-:W-:Y:S01]  /*0e80*/  @!P0 IADD3 R4, PT, PT, R9, R4, RZ ;  /* 0x0000000409048210 */ /* 0x001fe20007ffe0ff */
[----:B-1----:R-:W-:-:S04]  /*0e90*/  @!P0 IMAD R7, R6, UR6, RZ ;  /* 0x0000000606078c24 */ /* 0x002fc8000f8e02ff */
[----:B------:R-:W-:Y:S02]  /*0ea0*/  @!P0 IMAD R7, R7, 0x3, R4 ;  /* 0x0000000307078824 */ /* 0x000fe400078e0204 */
[----:B------:R-:W-:Y:S02]  /*0eb0*/  IMAD.MOV.U32 R4, RZ, RZ, RZ ;  /* 0x000000ffff047224 */ /* 0x000fe400078e00ff */
        /* <DEDUP_REMOVED lines=11> */
[----:B------:R-:W0:Y:S01]  /*0f70*/  @!P0 S2R R6, SR_CTAID.Y ;  /* 0x0000000000068919 */ /* 0x000e220000002600 */
[----:B-1----:R-:W1:Y:S08]  /*0f80*/  @!P0 LDC R4, c[0x0][0x360] ;  /* 0x0000d800ff048b82 */ /* 0x002e700000000800 */
        /* <DEDUP_REMOVED lines=10> */
[----:B------:R-:W-:Y:S01]  /*1030*/  IMAD R5, R6, 0x4, R5 ;  /* 0x0000000406057824 */ /* 0x000fe200078e0205 */
[----:B------:R-:W-:-:S04]  /*1040*/  IADD3 R178, PT, PT, R178, R6, RZ ;  /* 0x00000006b2b27210 */ /* 0x000fc80007ffe0ff */
[----:B--2---:R2:W-:Y:S03]  /*1050*/  STS [R5], R4 ;  /* 0x0000000405007388 */ /* 0x0045e60000000800 */
.L_x_671:
[----:B------:R-:W-:Y:S05]  /*1060*/  BSYNC.RECONVERGENT B0 ;  /* 0x0000000000007941 */ /* 0x000fea0003800200 */
.L_x_670:
        /* <DEDUP_REMOVED lines=14> */
[C---:B------:R-:W-:Y:S02]  /*1150*/  IMAD R187, R4.reuse, 0x2, R181 ;  /* 0x0000000204bb7824 */ /* 0x040fe400078e02b5 */
[----:B------:R-:W-:Y:S01]  /*1160*/  IMAD R2, R7, 0x3, R4 ;  /* 0x0000000307027824 */ /* 0x000fe200078e0204 */
[----:B------:R-:W-:Y:S01]  /*1170*/  LEA R4, R4, R3, 0x1 ;  /* 0x0000000304047211 */ /* 0x000fe200078e08ff */
[----:B------:R-:W-:-:S02]  /*1180*/  IMAD.IADD R6, R178, 0x1, R3 ;  /* 0x00000001b2067824 */ /* 0x000fc400078e0203 */
[----:B------:R-:W-:Y:S01]  /*1190*/  IMAD R191, R5, 0x3, R178 ;  /* 0x0000000305bf7824 */ /* 0x000fe200078e02b2 */
[C---:B------:R-:W-:Y:S01]  /*11a0*/  IADD3 R185, PT, PT, R181.reuse, R2, RZ ;  /* 0x00000002b5b97210 */ /* 0x040fe20007ffe0ff */
[----:B------:R-:W-:Y:S02]  /*11b0*/  IMAD.IADD R189, R181, 0x1, R4 ;  /* 0x00000001b5bd7824 */ /* 0x000fe400078e0204 */
[--C-:B------:R-:W-:Y:S02]  /*11c0*/  IMAD R193, R5, 0x3, R6.reuse ;  /* 0x0000000305c17824 */ /* 0x100fe400078e0206 */
[----:B------:R-:W-:-:S07]  /*11d0*/  IMAD R195, R177, 0x3, R6 ;  /* 0x00000003b1c37824 */ /* 0x000fce00078e0206 */
.L_x_673:
[----:B------:R-:W-:Y:S01]  /*11e0*/  ISETP.GE.U32.AND P0, PT, R181, R0, PT ;  /* 0x00000000b500720c */ /* 0x000fe20003f06070 */
[----:B-1----:R-:W-:Y:S01]  /*11f0*/  HFMA2 R182, -RZ, RZ, 0, 0 ;  /* 0x00000000ffb67431 */ /* 0x002fe200000001ff */
[----:B------:R-:W-:Y:S01]  /*1200*/  MOV R0, UR5 ;  /* 0x0000000500007c02 */ /* 0x000fe20008000f00 */
[----:B------:R-:W-:Y:S01]  /*1210*/  IMAD.MOV.U32 R180, RZ, RZ, RZ ;  /* 0x000000ffffb47224 */ /* 0x000fe200078e00ff */
[----:B------:R-:W-:Y:S01]  /*1220*/  MOV R186, RZ ;  /* 0x000000ff00ba7202 */ /* 0x000fe20000000f00 */
[----:B------:R-:W-:Y:S01]  /*1230*/  IMAD.MOV.U32 R184, RZ, RZ, RZ ;  /* 0x000000ffffb87224 */ /* 0x000fe200078e00ff */
[-C--:B------:R-:W-:Y:S02]  /*1240*/  ISETP.GE.U32.AND P1, PT, R183, R0.reuse, PT ;  /* 0x00000000b700720c */ /* 0x080fe40003f26070 */
        /* <DEDUP_REMOVED lines=27> */
[C---:B------:R-:W-:Y:S02]  /*1400*/  LEA R195, R192.reuse, R195, 0x2 ;  /* 0x000000c3c0c37211 */ /* 0x040fe400078e10ff */
[C---:B------:R-:W-:Y:S02]  /*1410*/  LEA R185, R192.reuse, R185, 0x2 ;  /* 0x000000b9c0b97211 */ /* 0x040fe400078e10ff */
[C---:B------:R-:W-:Y:S01]  /*1420*/  LEA R193, R192.reuse, R193, 0x2 ;  /* 0x000000c1c0c17211 */ /* 0x040fe200078e10ff */
[----:B----4-:R0:W-:Y:S04]  /*1430*/  STS [R179], R180 ;  /* 0x000000b4b3007388 */ /* 0x0101e80000000800 */
[----:B-----5:R1:W-:Y:S04]  /*1440*/  STS [R197], R182 ;  /* 0x000000b6c5007388 */ /* 0x0203e80000000800 */
[----:B--2---:R1:W-:Y:S04]  /*1450*/  STS [R199], R184 ;  /* 0x000000b8c7007388 */ /* 0x0043e80000000800 */
[----:B---3--:R1:W-:Y:S01]  /*1460*/  STS [R201], R186 ;  /* 0x000000bac9007388 */ /* 0x0083e20000000800 */
[----:B0-----:R-:W-:Y:S01]  /*1470*/  IMAD R179, R192, 0x10, R179 ;  /* 0x00000010c0b37824 */ /* 0x001fe200078e02b3 */
[----:B------:R-:W-:Y:S06]  /*1480*/  @!P0 BRA `(.L_x_673) ;  /* 0xfffffffc00548947 */ /* 0x000fec000383ffff */
[----:B------:R-:W-:Y:S05]  /*1490*/  BSYNC.RECONVERGENT B0 ;  /* 0x0000000000007941 */ /* 0x000fea0003800200 */
.L_x_672:
        /* <DEDUP_REMOVED lines=12> */
.L_x_703:
        /* <DEDUP_REMOVED lines=85> */
[----:B------:R-:W2:Y:S01]  /*1ab0*/  LDG.E.CONSTANT R0, desc[UR10][R2.64+0xf4] ;  /* 0x0000f40a02007981 */ /* 0x000ea2000c1e9900 */
[----:B----4-:R-:W-:Y:S02]  /*1ac0*/  FADD R191, R48, -R191 ;  /* 0x800000bf30bf7221 */ /* 0x010fe40000000000 */
[----:B------:R-:W-:Y:S02]  /*1ad0*/  FFMA R190, R190, R190, R189 ;  /* 0x000000bebebe7223 */ /* 0x000fe400000000bd */
[----:B------:R-:W3:Y:S01]  /*1ae0*/  LDG.E.CONSTANT R189, desc[UR10][R2.64+0xf8] ;  /* 0x0000f80a02bd7981 */ /* 0x000ee2000c1e9900 */
[----:B-----5:R-:W-:Y:S01]  /*1af0*/  FADD R192, R49, -R192 ;  /* 0x800000c031c07221 */ /* 0x020fe20000000000 */
[----:B------:R-:W-:Y:S02]  /*1b00*/  FFMA R191, R191, R191, R190 ;  /* 0x000000bfbfbf7223 */ /* 0x000fe400000000be */
[----:B------:R-:W4:Y:S01]  /*1b10*/  LDG.E.CONSTANT R190, desc[UR10][R2.64+0xfc] ;  /* 0x0000fc0a02be7981 */ /* 0x000f22000c1e9900 */
[----:B------:R-:W-:Y:S01]  /*1b20*/  FADD R193, R50, -R193 ;  /* 0x800000c132c17221 */ /* 0x000fe20000000000 */
[----:B------:R-:W-:-:S02]  /*1b30*/  FFMA R192, R192, R192, R191 ;  /* 0x000000c0c0c07223 */ /* 0x000fc400000000bf */
[----:B------:R-:W5:Y:S01]  /*1b40*/  LDG.E.CONSTANT R191, desc[UR10][R2.64+0x100] ;  /* 0x0001000a02bf7981 */ /* 0x000f62000c1e9900 */
[----:B------:R-:W-:Y:S01]  /*1b50*/  FADD R234, R51, -R234 ;  /* 0x800000ea33ea7221 */ /* 0x000fe20000000000 */
[----:B------:R-:W-:Y:S02]  /*1b60*/  FFMA R193, R193, R193, R192 ;  /* 0x000000c1c1c17223 */ /* 0x000fe400000000c0 */
[----:B------:R-:W5:Y:S01]  /*1b70*/  LDG.E.CONSTANT R192, desc[UR10][R2.64+0x104] ;  /* 0x0001040a02c07981 */ /* 0x000f62000c1e9900 */
[----:B------:R-:W-:Y:S01]  /*1b80*/  FADD R233, R52, -R233 ;  /* 0x800000e934e97221 */ /* 0x000fe20000000000 */
[----:B------:R-:W-:Y:S02]  /*1b90*/  FFMA R234, R234, R234, R193 ;  /* 0x000000eaeaea7223 */ /* 0x000fe400000000c1 */
[----:B------:R-:W5:Y:S02]  /*1ba0*/  LDG.E.CONSTANT R193, desc[UR10][R2.64+0x108] ;  /* 0x0001080a02c17981 */ /* 0x000f64000c1e9900 */
[----:B------:R-:W-:Y:S01]  /*1bb0*/  FFMA R234, R233, R233, R234 ;  /* 0x000000e9e9ea7223 */ /* 0x000fe200000000ea */
[----:B------:R-:W-:-:S02]  /*1bc0*/  FADD R233, R53, -R194 ;  /* 0x800000c235e97221 */ /* 0x000fc40000000000 */
[----:B------:R-:W5:Y:S02]  /*1bd0*/  LDG.E.CONSTANT R194, desc[UR10][R2.64+0x10c] ;  /* 0x00010c0a02c27981 */ /* 0x000f64000c1e9900 */
[----:B------:R-:W-:Y:S01]  /*1be0*/  FFMA R234, R233, R233, R234 ;  /* 0x000000e9e9ea7223 */ /* 0x000fe200000000ea */
[----:B------:R-:W-:Y:S02]  /*1bf0*/  FADD R233, R54, -R195 ;  /* 0x800000c336e97221 */ /* 0x000fe40000000000 */
[----:B------:R-:W5:Y:S02]  /*1c00*/  LDG.E.CONSTANT R195, desc[UR10][R2.64+0x110] ;  /* 0x0001100a02c37981 */ /* 0x000f64000c1e9900 */
[----:B------:R-:W-:Y:S01]  /*1c10*/  FFMA R234, R233, R233, R234 ;  /* 0x000000e9e9ea7223 */ /* 0x000fe200000000ea */
[----:B------:R-:W-:Y:S02]  /*1c20*/  FADD R233, R55, -R196 ;  /* 0x800000c437e97221 */ /* 0x000fe40000000000 */
        /* <DEDUP_REMOVED lines=155> */
[----:B--2---:R-:W-:-:S02]  /*25e0*/  FADD R233, R107, -R0 ;  /* 0x800000006be97221 */ /* 0x004fc40000000000 */
[----:B------:R-:W2:Y:S02]  /*25f0*/  LDG.E.CONSTANT R0, desc[UR10][R2.64+0x1e4] ;  /* 0x0001e40a02007981 */ /* 0x000ea4000c1e9900 */
[----:B------:R-:W-:Y:S01]  /*2600*/  FFMA R234, R233, R233, R234 ;  /* 0x000000e9e9ea7223 */ /* 0x000fe200000000ea */
[----:B---3--:R-:W-:Y:S02]  /*2610*/  FADD R233, R108, -R189 ;  /* 0x800000bd6ce97221 */ /* 0x008fe40000000000 */
[----:B------:R-:W3:Y:S02]  /*2620*/  LDG.E.CONSTANT R189, desc[UR10][R2.64+0x1e8] ;  /* 0x0001e80a02bd7981 */ /* 0x000ee4000c1e9900 */
[----:B------:R-:W-:Y:S01]  /*2630*/  FFMA R234, R233, R233, R234 ;  /* 0x000000e9e9ea7223 */ /* 0x000fe200000000ea */
[----:B----4-:R-:W-:Y:S02]  /*2640*/  FADD R233, R109, -R190 ;  /* 0x800000be6de97221 */ /* 0x010fe40000000000 */
[----:B------:R-:W4:Y:S02]  /*2650*/  LDG.E.CONSTANT R190, desc[UR10][R2.64+0x1ec] ;  /* 0x0001ec0a02be7981 */ /* 0x000f24000c1e9900 */
[----:B------:R-:W-:Y:S01]  /*2660*/  FFMA R234, R233, R233, R234 ;  /* 0x000000e9e9ea7223 */ /* 0x000fe200000000ea */
[----:B-----5:R-:W-:-:S02]  /*2670*/  FADD R233, R110, -R191 ;  /* 0x800000bf6ee97221 */ /* 0x020fc40000000000 */
[----:B------:R-:W5:Y:S02]  /*2680*/  LDG.E.CONSTANT R191, desc[UR10][R2.64+0x1f0] ;  /* 0x0001f00a02bf7981 */ /* 0x000f64000c1e9900 */
[----:B------:R-:W-:Y:S01]  /*2690*/  FFMA R234, R233, R233, R234 ;  /* 0x000000e9e9ea7223 */ /* 0x000fe200000000ea */
[----:B------:R-:W-:Y:S02]  /*26a0*/  FADD R233, R111, -R192 ;  /* 0x800000c06fe97221 */ /* 0x000fe40000000000 */
[----:B------:R-:W5:Y:S02]  /*26b0*/  LDG.E.CONSTANT R192, desc[UR10][R2.64+0x1f4] ;  /* 0x0001f40a02c07981 */ /* 0x000f64000c1e9900 */
[----:B------:R-:W-:Y:S02]  /*26c0*/  FFMA R233, R233, R233, R234 ;  /* 0x000000e9e9e97223 */ /* 0x000fe400000000ea */
[----:B------:R0:W5:Y:S01]  /*26d0*/  LDG.E.CONSTANT R234, desc[UR10][R2.64+0x1f8] ;  /* 0x0001f80a02ea7981 */ /* 0x000162000c1e9900 */
[----:B------:R-:W-:Y:S01]  /*26e0*/  FADD R238, R112, -R193 ;  /* 0x800000c170ee7221 */ /* 0x000fe20000000000 */
[----:B------:R-:W-:-:S03]  /*26f0*/  FADD R194, R113, -R194 ;  /* 0x800000c271c27221 */ /* 0x000fc60000000000 */
        /* <DEDUP_REMOVED lines=9> */
[----:B0-----:R-:W-:-:S03]  /*2790*/  FADD R2, R118, -R199 ;  /* 0x800000c776027221 */ /* 0x001fc60000000000 */
[----:B------:R-:W-:-:S04]  /*27a0*/  FFMA R233, R198, R198, R233 ;  /* 0x000000c6c6e97223 */ /* 0x000fc800000000e9 */
[----:B------:R-:W-:Y:S01]  /*27b0*/  FFMA R233, R2, R2, R233 ;  /* 0x0000000202e97223 */ /* 0x000fe200000000e9 */
[----:B------:R-:W-:-:S04]  /*27c0*/  FADD R200, R119, -R200 ;  /* 0x800000c877c87221 */ /* 0x000fc80000000000 */
        /* <DEDUP_REMOVED lines=95> */
[----:B--2---:R-:W-:-:S04]  /*2dc0*/  FADD R0, R167, -R0 ;  /* 0x80000000a7007221 */ /* 0x004fc80000000000 */
[----:B------:R-:W-:Y:S01]  /*2dd0*/  FFMA R233, R0, R0, R233 ;  /* 0x0000000000e97223 */ /* 0x000fe200000000e9 */
[----:B---3--:R-:W-:-:S04]  /*2de0*/  FADD R0, R168, -R189 ;  /* 0x800000bda8007221 */ /* 0x008fc80000000000 */
[----:B------:R-:W-:Y:S01]  /*2df0*/  FFMA R233, R0, R0, R233 ;  /* 0x0000000000e97223 */ /* 0x000fe200000000e9 */
[----:B----4-:R-:W-:-:S04]  /*2e00*/  FADD R190, R169, -R190 ;  /* 0x800000bea9be7221 */ /* 0x010fc80000000000 */
[----:B------:R-:W-:Y:S01]  /*2e10*/  FFMA R233, R190, R190, R233 ;  /* 0x000000bebee97223 */ /* 0x000fe200000000e9 */
[----:B-----5:R-:W-:-:S04]  /*2e20*/  FADD R0, R170, -R191 ;  /* 0x800000bfaa007221 */ /* 0x020fc80000000000 */
[----:B------:R-:W-:Y:S01]  /*2e30*/  FFMA R233, R0, R0, R233 ;  /* 0x0000000000e97223 */ /* 0x000fe200000000e9 */
[----:B------:R-:W-:Y:S01]  /*2e40*/  FADD R192, R171, -R192 ;  /* 0x800000c0abc07221 */ /* 0x000fe20000000000 */
        /* <DEDUP_REMOVED lines=14> */
[----:B------:R-:W-:Y:S01]  /*2f30*/  IMAD.MOV.U32 R3, RZ, RZ, R39 ;  /* 0x000000ffff037224 */ /* 0x000fe200078e0027 */
[----:B------:R-:W-:Y:S01]  /*2f40*/  MOV R4, R38 ;  /* 0x0000002600047202 */ /* 0x000fe20000000f00 */
[----:B------:R-:W-:-:S08]  /*2f50*/  IMAD.MOV.U32 R5, RZ, RZ, R23 ;  /* 0x000000ffff057224 */ /* 0x000fd000078e0017 */
[----:B------:R-:W-:Y:S01]  /*2f60*/  @P0 MOV R2, R25 ;  /* 0x0000001900020202 */ /* 0x000fe20000000f00 */
[----:B------:R-:W-:Y:S01]  /*2f70*/  @P0 IMAD.MOV.U32 R25, RZ, RZ, R24 ;  /* 0x000000ffff190224 */ /* 0x000fe200078e0018 */
[----:B------:R-:W-:Y:S02]  /*2f80*/  @P0 MOV R3, R40 ;  /* 0x0000002800030202 */ /* 0x000fe40000000f00 */
[----:B------:R-:W-:Y:S02]  /*2f90*/  FSETP.GT.AND P1, PT, R2, R23, PT ;  /* 0x000000170200720b */ /* 0x000fe40003f24000 */
[----:B------:R-:W-:-:S11]  /*2fa0*/  @P0 MOV R40, R39 ;  /* 0x0000002700280202 */ /* 0x000fd60000000f00 */
        /* <DEDUP_REMOVED lines=8> */
[----:B------:R-:W-:Y:S01]  /*3030*/  @P0 IMAD.MOV.U32 R25, RZ, RZ, R23 ;  /* 0x000000ffff190224 */ /* 0x000fe200078e0017 */
[----:B------:R-:W-:-:S07]  /*3040*/  @P0 MOV R40, R38 ;  /* 0x0000002600280202 */ /* 0x000fce0000000f00 */
.L_x_678:
[----:B------:R-:W-:Y:S05]  /*3050*/  BSYNC.RECONVERGENT B1 ;  /* 0x0000000000017941 */ /* 0x000fea0003800200 */
.L_x_677:
        /* <DEDUP_REMOVED lines=9> */
[----:B------:R-:W-:-:S04]  /*30f0*/  MOV R23, R3 ;  /* 0x0000000300177202 */ /* 0x000fc80000000f00 */
        /* <DEDUP_REMOVED lines=16> */
[----:B------:R-:W-:Y:S01]  /*3200*/  @P0 MOV R38, R25 ;  /* 0x0000001900260202 */ /* 0x000fe20000000f00 */
[----:B------:R-:W-:Y:S01]  /*3210*/  @P0 IMAD.MOV.U32 R23, RZ, RZ, R40 ;  /* 0x000000ffff170224 */ /* 0x000fe200078e0028 */
[----:B------:R-:W-:Y:S01]  /*3220*/  @P0 MOV R25, R22 ;  /* 0x0000001600190202 */ /* 0x000fe20000000f00 */
[----:B------:R-:W-:-:S07]  /*3230*/  @P0 IMAD.MOV.U32 R40, RZ, RZ, R37 ;  /* 0x000000ffff280224 */ /* 0x000fce00078e0025 */
.L_x_680:
[----:B------:R-:W-:Y:S05]  /*3240*/  BSYNC.RECONVERGENT B1 ;  /* 0x0000000000017941 */ /* 0x000fea0003800200 */
.L_x_679:
[----:B------:R-:W-:Y:S01]  /*3250*/  FSETP.GT.AND P0, PT, R8, R21, PT ;  /* 0x000000150800720b */ /* 0x000fe20003f04000 */
[----:B------:R-:W-:Y:S01]  /*3260*/  BSSY.RECONVERGENT B1, `(.L_x_681) ;  /* 0x0000029000017945 */ /* 0x000fe20003800200 */
[----:B------:R-:W-:Y:S01]  /*3270*/  IMAD.MOV.U32 R3, RZ, RZ, R8 ;  /* 0x000000ffff037224 */ /* 0x000fe200078e0008 */
[----:B------:R-:W-:Y:S01]  /*3280*/  MOV R5, R24 ;  /* 0x0000001800057202 */ /* 0x000fe20000000f00 */
[----:B------:R-:W-:Y:S01]  /*3290*/  IMAD.MOV.U32 R37, RZ, RZ, R38 ;  /* 0x000000ffff257224 */ /* 0x000fe200078e0026 */
[----:B------:R-:W-:Y:S01]  /*32a0*/  MOV R2, R7 ;  /* 0x0000000700027202 */ /* 0x000fe20000000f00 */
[----:B------:R-:W-:Y:S01]  /*32b0*/  IMAD.MOV.U32 R4, RZ, RZ, R9 ;  /* 0x000000ffff047224 */ /* 0x000fe200078e0009 */
[----:B------:R-:W-:-:S06]  /*32c0*/  MOV R22, R23 ;  /* 0x0000001700167202 */ /* 0x000fcc0000000f00 */
        /* <DEDUP_REMOVED lines=30> */
[----:B------:R-:W-:Y:S01]  /*34b0*/  @P0 MOV R37, R25 ;  /* 0x0000001900250202 */ /* 0x000fe20000000f00 */
[----:B------:R-:W-:Y:S01]  /*34c0*/  @P0 IMAD.MOV.U32 R22, RZ, RZ, R40 ;  /* 0x000000ffff160224 */ /* 0x000fe200078e0028 */
[----:B------:R-:W-:Y:S01]  /*34d0*/  @P0 MOV R25, R21 ;  /* 0x0000001500190202 */ /* 0x000fe20000000f00 */
[----:B------:R-:W-:-:S07]  /*34e0*/  @P0 IMAD.MOV.U32 R40, RZ, RZ, R36 ;  /* 0x000000ffff280224 */ /* 0x000fce00078e0024 */
.L_x_682:
[----:B------:R-:W-:Y:S05]  /*34f0*/  BSYNC.RECONVERGENT B1 ;  /* 0x0000000000017941 */ /* 0x000fea0003800200 */
.L_x_681:
        /* <DEDUP_REMOVED lines=60> */
[----:B------:R-:W-:Y:S01]  /*38c0*/  @P0 MOV R178, R25 ;  /* 0x0000001900b20202 */ /* 0x000fe20000000f00 */
[----:B------:R-:W-:Y:S01]  /*38d0*/  @P0 IMAD.MOV.U32 R175, RZ, RZ, R40 ;  /* 0x000000ffffaf0224 */ /* 0x000fe200078e0028 */
[----:B------:R-:W-:Y:S01]  /*38e0*/  @P0 MOV R25, R20 ;  /* 0x0000001400190202 */ /* 0x000fe20000000f00 */
[----:B------:R-:W-:-:S07]  /*38f0*/  @P0 IMAD.MOV.U32 R40, RZ, RZ, R35 ;  /* 0x000000ffff280224 */ /* 0x000fce00078e0023 */
.L_x_684:
[----:B------:R-:W-:Y:S05]  /*3900*/  BSYNC.RECONVERGENT B1 ;  /* 0x0000000000017941 */ /* 0x000fea0003800200 */
.L_x_683:
        /* <DEDUP_REMOVED lines=88> */
.L_x_686:
[----:B------:R-:W-:Y:S05]  /*3e90*/  BSYNC.RECONVERGENT B1 ;  /* 0x0000000000017941 */ /* 0x000fea0003800200 */
.L_x_685:
        /* <DEDUP_REMOVED lines=116> */
.L_x_688:
[----:B------:R-:W-:Y:S05]  /*45e0*/  BSYNC.RECONVERGENT B1 ;  /* 0x0000000000017941 */ /* 0x000fea0003800200 */
.L_x_687:
        /* <DEDUP_REMOVED lines=148> */
.L_x_690:
[----:B------:R-:W-:Y:S05]  /*4f30*/  BSYNC.RECONVERGENT B1 ;  /* 0x0000000000017941 */ /* 0x000fea0003800200 */
.L_x_689:
        /* <DEDUP_REMOVED lines=184> */
.L_x_692:
[----:B------:R-:W-:Y:S05]  /*5ac0*/  BSYNC.RECONVERGENT B1 ;  /* 0x0000000000017941 */ /* 0x000fea0003800200 */
.L_x_691:
        /* <DEDUP_REMOVED lines=243> */
.L_x_694:
[----:B------:R-:W-:Y:S05]  /*6a00*/  BSYNC.RECONVERGENT B1 ;  /* 0x0000000000017941 */ /* 0x000fea0003800200 */
.L_x_693:
        /* <DEDUP_REMOVED lines=289> */
.L_x_696:
[----:B------:R-:W-:Y:S05]  /*7c20*/  BSYNC.RECONVERGENT B1 ;  /* 0x0000000000017941 */ /* 0x000fea0003800200 */
.L_x_695:
        /* <DEDUP_REMOVED lines=339> */
.L_x_698:
[----:B------:R-:W-:Y:S05]  /*9160*/  BSYNC.RECONVERGENT B1 ;  /* 0x0000000000017941 */ /* 0x000fea0003800200 */
.L_x_697:
        /* <DEDUP_REMOVED lines=393> */
.L_x_700:
[----:B------:R-:W-:Y:S05]  /*aa00*/  BSYNC.RECONVERGENT B1 ;  /* 0x0000000000017941 */ /* 0x000fea0003800200 */
.L_x_699:
        /* <DEDUP_REMOVED lines=451> */
.L_x_702:
[----:B------:R-:W-:Y:S05]  /*c640*/  BSYNC.RECONVERGENT B1 ;  /* 0x0000000000017941 */ /* 0x000fea0003800200 */
.L_x_701:
        /* <DEDUP_REMOVED lines=512> */
.L_x_676:
[----:B------:R-:W-:Y:S05]  /*e650*/  BSYNC.RECONVERGENT B0 ;  /* 0x0000000000007941 */ /* 0x000fea0003800200 */
.L_x_675:
[----:B------:R-:W-:-:S04]  /*e660*/  UIADD3 UR4, UPT, UPT, UR4, 0x1, URZ ;  /* 0x0000000104047890 */ /* 0x000fc8000fffe0ff */
[----:B------:R-:W-:-:S09]  /*e670*/  UISETP.NE.AND UP0, UPT, UR4, UR5, UPT ;  /* 0x000000050400728c */ /* 0x000fd2000bf05270 */
[----:B------:R-:W-:Y:S05]  /*e680*/  BRA.U UP0, `(.L_x_703) ;  /* 0xffffff2d00b47547 */ /* 0x000fea000b83ffff */
.L_x_674:
[----:B------:R-:W0:Y:S01]  /*e690*/  LDCU UR4, c[0x0][0x3b8] ;  /* 0x00007700ff0477ac */ /* 0x000e220008000800 */
[----:B------:R-:W-:Y:S01]  /*e6a0*/  IADD3 R177, PT, PT, R177, 0x800, RZ ;  /* 0x00000800b1b17810 */ /* 0x000fe20007ffe0ff */
[----:B------:R-:W-:Y:S01]  /*e6b0*/  UIADD3 UR7, UPT, UPT, UR7, -0x800, URZ ;  /* 0xfffff80007077890 */ /* 0x000fe2000fffe0ff */
[----:B------:R-:W-:Y:S02]  /*e6c0*/  BAR.SYNC.DEFER_BLOCKING 0x0 ;  /* 0x0000000000007b1d */ /* 0x000fe40000010000 */
[----:B0-----:R-:W-:-:S13]  /*e6d0*/  ISETP.GE.AND P0, PT, R177, UR4, PT ;  /* 0x00000004b1007c0c */ /* 0x001fda000bf06270 */
[----:B------:R-:W-:Y:S05]  /*e6e0*/  @!P0 BRA `(.L_x_704) ;  /* 0xffffff2400648947 */ /* 0x000fea000383ffff */
.L_x_669:
[----:B------:R-:W2:Y:S01]  /*e6f0*/  LDC.64 R4, c[0x0][0x3a0] ;  /* 0x0000e800ff047b82 */ /* 0x000ea20000000a00 */
[----:B------:R-:W-:Y:S01]  /*e700*/  ISETP.GE.AND P2, PT, R40, RZ, PT ;  /* 0x000000ff2800720c */ /* 0x000fe20003f46270 */
[----:B------:R-:W-:Y:S01]  /*e710*/  IMAD.SHL.U32 R3, R10, 0x10, RZ ;  /* 0x000000100a037824 */ /* 0x000fe200078e00ff */
[----:B------:R-:W-:Y:S02]  /*e720*/  ISETP.GE.AND P1, PT, R39, RZ, PT ;  /* 0x000000ff2700720c */ /* 0x000fe40003f26270 */
[----:B------:R-:W-:Y:S02]  /*e730*/  ISETP.GE.AND P5, PT, R35, RZ, PT ;  /* 0x000000ff2300720c */ /* 0x000fe40003fa6270 */
[----:B------:R-:W-:Y:S01]  /*e740*/  SEL R2, R41, R40, !P2 ;  /* 0x0000002829027207 */ /* 0x000fe20005000000 */
[----:B------:R-:W3:Y:S01]  /*e750*/  LDC.64 R6, c[0x0][0x3a8] ;  /* 0x0000ea00ff067b82 */ /* 0x000ee20000000a00 */
[----:B------:R-:W-:Y:S02]  /*e760*/  FSEL R25, R172, R25, !P2 ;  /* 0x00000019ac197208 */ /* 0x000fe40005000000 */
[----:B------:R-:W-:-:S02]  /*e770*/  ISETP.GE.AND P0, PT, R38, RZ, PT ;  /* 0x000000ff2600720c */ /* 0x000fc40003f06270 */
[----:B------:R-:W-:Y:S02]  /*e780*/  ISETP.GE.AND P2, PT, R33, RZ, PT ;  /* 0x000000ff2100720c */ /* 0x000fe40003f46270 */
[----:B------:R-:W-:Y:S02]  /*e790*/  ISETP.GE.AND P4, PT, R37, RZ, PT ;  /* 0x000000ff2500720c */ /* 0x000fe40003f86270 */
[C---:B------:R-:W-:Y:S02]  /*e7a0*/  SEL R8, R41.reuse, R39, !P1 ;  /* 0x0000002729087207 */ /* 0x040fe40004800000 */
[----:B------:R-:W-:Y:S02]  /*e7b0*/  FSEL R51, R172, R20, !P5 ;  /* 0x00000014ac337208 */ /* 0x000fe40006800000 */
[----:B------:R-:W-:Y:S02]  /*e7c0*/  ISETP.GE.AND P6, PT, R36, RZ, PT ;  /* 0x000000ff2400720c */ /* 0x000fe40003fc6270 */
[----:B------:R-:W-:Y:S01]  /*e7d0*/  SEL R38, R41, R38, !P0 ;  /* 0x0000002629267207 */ /* 0x000fe20004000000 */
[----:B--2---:R-:W-:Y:S01]  /*e7e0*/  IMAD.WIDE R4, R3, 0x8, R4 ;  /* 0x0000000803047825 */ /* 0x004fe200078e0204 */
[----:B------:R-:W-:-:S02]  /*e7f0*/  SEL R20, R41, R33, !P2 ;  /* 0x0000002129147207 */ /* 0x000fc40005000000 */
[----:B------:R-:W-:Y:S02]  /*e800*/  FSEL R55, R172, R18, !P2 ;  /* 0x00000012ac377208 */ /* 0x000fe40005000000 */
[----:B------:R-:W-:Y:S02]  /*e810*/  ISETP.GE.AND P2, PT, R26, RZ, PT ;  /* 0x000000ff1a00720c */ /* 0x000fe40003f46270 */
[----:B------:R-:W-:Y:S01]  /*e820*/  SEL R10, R41, R37, !P4 ;  /* 0x00000025290a7207 */ /* 0x000fe20006000000 */
[----:B---3--:R-:W-:Y:S01]  /*e830*/  IMAD.WIDE R6, R3, 0x4, R6 ;  /* 0x0000000403067825 */ /* 0x008fe200078e0206 */
[----:B------:R-:W-:Y:S02]  /*e840*/  SHF.R.S32.HI R3, RZ, 0x1f, R2 ;  /* 0x0000001fff037819 */ /* 0x000fe40000011402 */
[----:B------:R-:W-:Y:S02]  /*e850*/  SHF.R.S32.HI R9, RZ, 0x1f, R8 ;  /* 0x0000001fff097819 */ /* 0x000fe40000011408 */
[----:B------:R-:W-:Y:S01]  /*e860*/  FSEL R43, R172, R24, !P1 ;  /* 0x00000018ac2b7208 */ /* 0x000fe20004800000 */
[----:B0-----:R-:W-:Y:S01]  /*e870*/  STG.E.64 desc[UR10][R4.64], R2 ;  /* 0x0000000204007986 */ /* 0x001fe2000c101b0a */
[----:B------:R-:W-:-:S02]  /*e880*/  ISETP.GE.AND P3, PT, R34, RZ, PT ;  /* 0x000000ff2200720c */ /* 0x000fc40003f66270 */
[C---:B------:R-:W-:Y:S01]  /*e890*/  SEL R36, R41.reuse, R36, !P6 ;  /* 0x0000002429247207 */ /* 0x040fe20007000000 */
[----:B------:R0:W-:Y:S01]  /*e8a0*/  STG.E desc[UR10][R6.64], R25 ;  /* 0x0000001906007986 */ /* 0x0001e2000c10190a */
[----:B------:R-:W-:Y:S02]  /*e8b0*/  SHF.R.S32.HI R39, RZ, 0x1f, R38 ;  /* 0x0000001fff277819 */ /* 0x000fe40000011426 */
[C---:B------:R-:W-:Y:S01]  /*e8c0*/  FSEL R45, R172.reuse, R23, !P0 ;  /* 0x00000017ac2d7208 */ /* 0x040fe20004000000 */
        /* <DEDUP_REMOVED lines=20> */
[----:B------:R-:W-:Y:S01]  /*ea10*/  FSEL R53, R172, R19, !P3 ;  /* 0x00000013ac357208 */ /* 0x000fe20005800000 */
[----:B------:R-:W-:Y:S01]  /*ea20*/  STG.E desc[UR10][R6.64+0x10], R49 ;  /* 0x0000103106007986 */ /* 0x000fe2000c10190a */
[----:B------:R-:W-:-:S02]  /*ea30*/  ISETP.GE.AND P6, PT, R29, RZ, PT ;  /* 0x000000ff1d00720c */ /* 0x000fc40003fc6270 */
[C---:B------:R-:W-:Y:S01]  /*ea40*/  SEL R18, R41.reuse, R31, !P0 ;  /* 0x0000001f29127207 */ /* 0x040fe20004000000 */
[----:B------:R-:W-:Y:S01]  /*ea50*/  STG.E.64 desc[UR10][R4.64+0x28], R22 ;  /* 0x0000281604007986 */ /* 0x000fe2000c101b0a */
[----:B------:R-:W-:Y:S02]  /*ea60*/  SHF.R.S32.HI R21, RZ, 0x1f, R20 ;  /* 0x0000001fff157819 */ /* 0x000fe40000011414 */
[----:B------:R-:W-:Y:S01]  /*ea70*/  ISETP.GE.AND P5, PT, R28, RZ, PT ;  /* 0x000000ff1c00720c */ /* 0x000fe20003fa6270 */
[----:B------:R-:W-:Y:S01]  /*ea80*/  STG.E desc[UR10][R6.64+0x14], R51 ;  /* 0x0000143306007986 */ /* 0x000fe2000c10190a */
[----:B------:R-:W-:Y:S02]  /*ea90*/  SEL R30, R41, R30, !P4 ;  /* 0x0000001e291e7207 */ /* 0x000fe40006000000 */
[----:B------:R-:W-:Y:S01]  /*eaa0*/  SHF.R.S32.HI R33, RZ, 0x1f, R32 ;  /* 0x0000001fff217819 */ /* 0x000fe20000011420 */
[----:B------:R-:W-:Y:S01]  /*eab0*/  STG.E.64 desc[UR10][R4.64+0x30], R34 ;  /* 0x0000302204007986 */ /* 0x000fe2000c101b0a */
[----:B------:R-:W-:-:S02]  /*eac0*/  FSEL R17, R172, R17, !P1 ;  /* 0x00000011ac117208 */ /* 0x000fc40004800000 */
[----:B------:R-:W-:Y:S01]  /*ead0*/  ISETP.GE.AND P3, PT, R27, RZ, PT ;  /* 0x000000ff1b00720c */ /* 0x000fe20003f66270 */
[----:B------:R-:W-:Y:S01]  /*eae0*/  STG.E desc[UR10][R6.64+0x18], R53 ;  /* 0x0000183506007986 */ /* 0x000fe2000c10190a */
[C---:B------:R-:W-:Y:S02]  /*eaf0*/  SEL R24, R41.reuse, R29, !P6 ;  /* 0x0000001d29187207 */ /* 0x040fe40007000000 */
[----:B------:R-:W-:Y:S01]  /*eb00*/  SHF.R.S32.HI R19, RZ, 0x1f, R18 ;  /* 0x0000001fff137819 */ /* 0x000fe20000011412 */
[----:B------:R-:W-:Y:S01]  /*eb10*/  STG.E.64 desc[UR10][R4.64+0x38], R20 ;  /* 0x0000381404007986 */ /* 0x000fe2000c101b0a */
[----:B------:R-:W-:Y:S02]  /*eb20*/  FSEL R57, R172, R16, !P0 ;  /* 0x00000010ac397208 */ /* 0x000fe40004000000 */
[----:B------:R-:W-:Y:S01]  /*eb30*/  SEL R28, R41, R28, !P5 ;  /* 0x0000001c291c7207 */ /* 0x000fe20006800000 */
[----:B------:R-:W-:Y:S01]  /*eb40*/  STG.E desc[UR10][R6.64+0x1c], R55 ;  /* 0x00001c3706007986 */ /* 0x000fe2000c10190a */
[----:B------:R-:W-:-:S02]  /*eb50*/  SHF.R.S32.HI R31, RZ, 0x1f, R30 ;  /* 0x0000001fff1f7819 */ /* 0x000fc4000001141e */
[----:B------:R-:W-:Y:S01]  /*eb60*/  ISETP.GE.AND P1, PT, R174, RZ, PT ;  /* 0x000000ffae00720c */ /* 0x000fe20003f26270 */
[----:B------:R-:W-:Y:S01]  /*eb70*/  STG.E.64 desc[UR10][R4.64+0x40], R32 ;  /* 0x0000402004007986 */ /* 0x000fe2000c101b0a */
[C---:B------:R-:W-:Y:S02]  /*eb80*/  FSEL R15, R172.reuse, R15, !P4 ;  /* 0x0000000fac0f7208 */ /* 0x040fe40006000000 */
[C---:B------:R-:W-:Y:S01]  /*eb90*/  SEL R40, R41.reuse, R27, !P3 ;  /* 0x0000001b29287207 */ /* 0x040fe20005800000 */
[----:B------:R-:W-:Y:S01]  /*eba0*/  STG.E desc[UR10][R6.64+0x20], R17 ;  /* 0x0000201106007986 */ /* 0x000fe2000c10190a */
[----:B0-----:R-:W-:Y:S02]  /*ebb0*/  SHF.R.S32.HI R25, RZ, 0x1f, R24 ;  /* 0x0000001fff197819 */ /* 0x001fe40000011418 */
[----:B------:R-:W-:Y:S01]  /*ebc0*/  FSEL R59, R172, R14, !P6 ;  /* 0x0000000eac3b7208 */ /* 0x000fe20007000000 */
[----:B------:R-:W-:Y:S01]  /*ebd0*/  STG.E.64 desc[UR10][R4.64+0x48], R18 ;  /* 0x0000481204007986 */ /* 0x000fe2000c101b0a */
[----:B------:R-:W-:-:S02]  /*ebe0*/  SEL R26, R41, R26, !P2 ;  /* 0x0000001a291a7207 */ /* 0x000fc40005000000 */
[----:B------:R-:W-:Y:S01]  /*ebf0*/  SHF.R.S32.HI R29, RZ, 0x1f, R28 ;  /* 0x0000001fff1d7819 */ /* 0x000fe2000001141c */
[----:B------:R-:W-:Y:S01]  /*ec00*/  STG.E desc[UR10][R6.64+0x24], R57 ;  /* 0x0000243906007986 */ /* 0x000fe2000c10190a */
[----:B------:R-:W-:Y:S02]  /*ec10*/  SEL R174, R41, R174, !P1 ;  /* 0x000000ae29ae7207 */ /* 0x000fe40004800000 */
[C---:B------:R-:W-:Y:S01]  /*ec20*/  FSEL R13, R172.reuse, R13, !P5 ;  /* 0x0000000dac0d7208 */ /* 0x040fe20006800000 */
[----:B------:R-:W-:Y:S01]  /*ec30*/  STG.E.64 desc[UR10][R4.64+0x50], R30 ;  /* 0x0000501e04007986 */ /* 0x000fe2000c101b0a */
[----:B------:R-:W-:Y:S02]  /*ec40*/  SHF.R.S32.HI R41, RZ, 0x1f, R40 ;  /* 0x0000001fff297819 */ /* 0x000fe40000011428 */
[----:B------:R-:W-:Y:S01]  /*ec50*/  FSEL R61, R172, R12, !P3 ;  /* 0x0000000cac3d7208 */ /* 0x000fe20005800000 */
[----:B------:R-:W-:Y:S01]  /*ec60*/  STG.E desc[UR10][R6.64+0x28], R15 ;  /* 0x0000280f06007986 */ /* 0x000fe2000c10190a */
[----:B------:R-:W-:-:S02]  /*ec70*/  SHF.R.S32.HI R27, RZ, 0x1f, R26 ;  /* 0x0000001fff1b7819 */ /* 0x000fc4000001141a */
[----:B------:R-:W-:Y:S01]  /*ec80*/  FSEL R65, R172, R175, !P1 ;  /* 0x000000afac417208 */ /* 0x000fe20004800000 */
[----:B------:R-:W-:Y:S01]  /*ec90*/  STG.E.64 desc[UR10][R4.64+0x58], R24 ;  /* 0x0000581804007986 */ /* 0x000fe2000c101b0a */
[----:B------:R-:W-:-:S03]  /*eca0*/  SHF.R.S32.HI R175, RZ, 0x1f, R174 ;  /* 0x0000001fffaf7819 */ /* 0x000fc600000114ae */
        /* <DEDUP_REMOVED lines=10> */
        .weak           $__internal_10_$__cuda_sm20_div_u16
        .type           $__internal_10_$__cuda_sm20_div_u16,@function
        .size           $__internal_10_$__cuda_sm20_div_u16,(.L_x_841 - $__internal_10_$__cuda_sm20_div_u16)
$__internal_10_$__cuda_sm20_div_u16:
        /* <DEDUP_REMOVED lines=9> */
[----:B------:R-:W-:-:S05]  /*ede0*/  MOV R2, R5 ;  /* 0x0000000500027202 */ /* 0x000fca0000000f00 */
[----:B------:R-:W0:Y:S02]  /*edf0*/  MUFU.RCP R4, R4 ;  /* 0x0000000400047308 */ /* 0x000e240000001000 */
[----:B0-----:R-:W-:-:S05]  /*ee00*/  FMUL R3, R3, R4 ;  /* 0x0000000403037220 */ /* 0x001fca0000400000 */
[----:B------:R-:W-:-:S05]  /*ee10*/  IADD3 R3, PT, PT, R3, 0x2, RZ ;  /* 0x0000000203037810 */ /* 0x000fca0007ffe0ff */
[----:B------:R-:W-:Y:S01]  /*ee20*/  FMUL.RZ R0, R0, R3 ;  /* 0x0000000300007220 */ /* 0x000fe2000040c000 */
[----:B------:R-:W-:-:S05]  /*ee30*/  HFMA2 R3, -RZ, RZ, 0, 0 ;  /* 0x00000000ff037431 */ /* 0x000fca00000001ff */
[----:B------:R-:W0:Y:S02]  /*ee40*/  F2I.U32.TRUNC.NTZ R0, R0 ;  /* 0x0000000000007305 */ /* 0x000e24000020f000 */
[----:B0-----:R-:W-:Y:S01]  /*ee50*/  LOP3.LUT R176, R0, 0xffff, RZ, 0xc0, !PT ;  /* 0x0000ffff00b07812 */ /* 0x001fe200078ec0ff */
[----:B------:R-:W-:Y:S01]  /*ee60*/  @!P0 IMAD.MOV.U32 R176, RZ, RZ, -0x1 ;  /* 0xffffffffffb08424 */ /* 0x000fe200078e00ff */
[----:B------:R-:W-:Y:S06]  /*ee70*/  RET.REL.NODEC R2 `(_Z10knn_kernelILi16ELi128EEvPKfS1_S1_S1_PlPfiii) ;  /* 0xffffff1002607950 */ /* 0x000fec0003c3ffff */
.L_x_705:
        /* <DEDUP_REMOVED lines=16> */
.L_x_841:


//--------------------- .text._Z10knn_kernelILi16ELi64EEvPKfS1_S1_S1_PlPfiii --------------------------
	.section	.text._Z10knn_kernelILi16ELi64EEvPKfS1_S1_S1_PlPfiii,"ax",@progbits
	.align	128
        .global         _Z10knn_kernelILi16ELi64EEvPKfS1_S1_S1_PlPfiii
        .type           _Z10knn_kernelILi16ELi64EEvPKfS1_S1_S1_PlPfiii,@function
        .size           _Z10knn_kernelILi16ELi64EEvPKfS1_S1_S1_PlPfiii,(.L_x_842 - _Z10knn_kernelILi16ELi64EEvPKfS1_S1_S1_PlPfiii)
        .other          _Z10knn_kernelILi16ELi64EEvPKfS1_S1_S1_PlPfiii,@"STO_CUDA_ENTRY STV_DEFAULT"
_Z10knn_kernelILi16ELi64EEvPKfS1_S1_S1_PlPfiii:
.text._Z10knn_kernelILi16ELi64EEvPKfS1_S1_S1_PlPfiii:
        /* <DEDUP_REMOVED lines=10> */
[----:B------:R-:W0:Y:S01]  /*00a0*/  LDC R6, c[0x0][0x3b8] ;  /* 0x0000ee00ff067b82 */ /* 0x000e220000000800 */
[----:B------:R-:W-:Y:S01]  /*00b0*/  IMAD R11, R7, UR9, R0 ;  /* 0x00000009070b7c24 */ /* 0x000fe2000f8e0200 */
[----:B------:R-:W1:Y:S01]  /*00c0*/  LDCU.64 UR10, c[0x0][0x358] ;  /* 0x00006b00ff0a77ac */ /* 0x000e620008000a00 */
        /* <DEDUP_REMOVED lines=13> */
[----:B------:R-:W3:Y:S01]  /*01a0*/  LDC.64 R2, c[0x0][0x390] ;  /* 0x0000e400ff027b82 */ /* 0x000ee20000000a00 */
[----:B------:R-:W-:Y:S01]  /*01b0*/  IMAD.MOV.U32 R18, RZ, RZ, 0x7f7fffff ;  /* 0x7f7fffffff127424 */ /* 0x000fe200078e00ff */
[----:B------:R-:W-:Y:S01]  /*01c0*/  MOV R26, 0x7f7fffff ;  /* 0x7f7fffff001a7802 */ /* 0x000fe20000000f00 */
[----:B------:R-:W-:Y:S01]  /*01d0*/  IMAD.MOV.U32 R19, RZ, RZ, 0x7f7fffff ;  /* 0x7f7fffffff137424 */ /* 0x000fe200078e00ff */
[----:B------:R-:W-:Y:S01]  /*01e0*/  MOV R29, 0xffffffff ;  /* 0xffffffff001d7802 */ /* 0x000fe20000000f00 */
[----:B------:R-:W-:Y:S01]  /*01f0*/  IMAD.MOV.U32 R21, RZ, RZ, 0x7f7fffff ;  /* 0x7f7fffffff157424 */ /* 0x000fe200078e00ff */
[----:B------:R-:W-:Y:S01]  /*0200*/  MOV R32, 0xffffffff ;  /* 0xffffffff00207802 */ /* 0x000fe20000000f00 */
[----:B------:R-:W-:Y:S01]  /*0210*/  IMAD.MOV.U32 R22, RZ, RZ, 0x7f7fffff ;  /* 0x7f7fffffff167424 */ /* 0x000fe200078e00ff */
[----:B0-----:R-:W-:Y:S01]  /*0220*/  ISETP.GE.AND P0, PT, R6, 0x1, PT ;  /* 0x000000010600780c */ /* 0x001fe20003f06270 */
[----:B------:R-:W-:Y:S01]  /*0230*/  IMAD.MOV.U32 R24, RZ, RZ, 0x7f7fffff ;  /* 0x7f7fffffff187424 */ /* 0x000fe200078e00ff */
[----:B------:R-:W-:Y:S01]  /*0240*/  MOV R35, 0xffffffff ;  /* 0xffffffff00237802 */ /* 0x000fe20000000f00 */
[----:B------:R-:W-:Y:S01]  /*0250*/  IMAD.MOV.U32 R25, RZ, RZ, 0x7f7fffff ;  /* 0x7f7fffffff197424 */ /* 0x000fe200078e00ff */
[----:B------:R-:W-:Y:S01]  /*0260*/  MOV R38, 0xffffffff ;  /* 0xffffffff00267802 */ /* 0x000fe20000000f00 */
[----:B------:R-:W-:Y:S01]  /*0270*/  IMAD.MOV.U32 R27, RZ, RZ, -0x1 ;  /* 0xffffffffff1b7424 */ /* 0x000fe200078e00ff */
[----:B------:R-:W-:Y:S01]  /*0280*/  MOV R41, 0xffffffff ;  /* 0xffffffff00297802 */ /* 0x000fe20000000f00 */
[----:B------:R-:W-:-:S02]  /*0290*/  IMAD.MOV.U32 R28, RZ, RZ, -0x1 ;  /* 0xffffffffff1c7424 */ /* 0x000fc400078e00ff */
[----:B--2---:R-:W-:-:S04]  /*02a0*/  IMAD.WIDE R4, R7, 0x4, R4 ;  /* 0x0000000407047825 */ /* 0x004fc800078e0204 */
[----:B------:R-:W-:Y:S02]  /*02b0*/  IMAD.MOV.U32 R30, RZ, RZ, -0x1 ;  /* 0xffffffffff1e7424 */ /* 0x000fe400078e00ff */
[----:B------:R-:W-:Y:S02]  /*02c0*/  IMAD.MOV.U32 R31, RZ, RZ, -0x1 ;  /* 0xffffffffff1f7424 */ /* 0x000fe400078e00ff */
[----:B---3--:R-:W-:-:S04]  /*02d0*/  IMAD.WIDE R2, R9, 0x4, R2 ;  /* 0x0000000409027825 */ /* 0x008fc800078e0202 */
[----:B------:R-:W-:Y:S02]  /*02e0*/  IMAD.MOV.U32 R33, RZ, RZ, -0x1 ;  /* 0xffffffffff217424 */ /* 0x000fe400078e00ff */
[----:B------:R-:W-:Y:S02]  /*02f0*/  IMAD.MOV.U32 R34, RZ, RZ, -0x1 ;  /* 0xffffffffff227424 */ /* 0x000fe400078e00ff */
[----:B------:R-:W-:Y:S02]  /*0300*/  IMAD.MOV.U32 R36, RZ, RZ, -0x1 ;  /* 0xffffffffff247424 */ /* 0x000fe400078e00ff */
[----:B------:R-:W-:Y:S02]  /*0310*/  IMAD.MOV.U32 R37, RZ, RZ, -0x1 ;  /* 0xffffffffff257424 */ /* 0x000fe400078e00ff */
[----:B------:R-:W-:Y:S02]  /*0320*/  IMAD.MOV.U32 R39, RZ, RZ, -0x1 ;  /* 0xffffffffff277424 */ /* 0x000fe400078e00ff */
[----:B------:R-:W-:-:S02]  /*0330*/  IMAD.MOV.U32 R40, RZ, RZ, -0x1 ;  /* 0xffffffffff287424 */ /* 0x000fc400078e00ff */
[----:B------:R-:W-:Y:S02]  /*0340*/  IMAD.MOV.U32 R109, RZ, RZ, 0x7f7fffff ;  /* 0x7f7fffffff6d7424 */ /* 0x000fe400078e00ff */
[----:B------:R-:W-:Y:S01]  /*0350*/  IMAD.MOV.U32 R42, RZ, RZ, -0x1 ;  /* 0xffffffffff2a7424 */ /* 0x000fe200078e00ff */
[----:B-1----:R-:W-:Y:S06]  /*0360*/  @!P0 BRA `(.L_x_706) ;  /* 0x000000d000888947 */ /* 0x002fec0003800000 */
        /* <DEDUP_REMOVED lines=64> */
[----:B------:R-:W-:-:S03]  /*0770*/  IADD3 R0, PT, PT, R10, R113, RZ ;  /* 0x000000710a007210 */ /* 0x000fc60007ffe0ff */
[----:B------:R-:W5:Y:S02]  /*0780*/  LDG.E.CONSTANT R43, desc[UR10][R4.64] ;  /* 0x0000000a042b7981 */ /* 0x000f64000c1e9900 */
[----:B------:R-:W-:Y:S02]  /*0790*/  IMAD.MOV R0, RZ, RZ, -R0 ;  /* 0x000000ffff007224 */ /* 0x000fe400078e0a00 */
[----:B------:R-:W5:Y:S03]  /*07a0*/  LDG.E.CONSTANT R44, desc[UR10][R4.64+0x4] ;  /* 0x0000040a042c7981 */ /* 0x000f66000c1e9900 */
[----:B------:R-:W-:Y:S01]  /*07b0*/  PRMT R0, R0, 0x7710, RZ ;  /* 0x0000771000007816 */ /* 0x000fe200000000ff */
[----:B------:R-:W-:Y:S01]  /*07c0*/  IMAD R113, R6, 0x3, RZ ;  /* 0x0000000306717824 */ /* 0x000fe200078e02ff */
[----:B------:R0:W5:Y:S03]  /*07d0*/  LDG.E.CONSTANT R45, desc[UR10][R4.64+0x8] ;  /* 0x0000080a042d7981 */ /* 0x000166000c1e9900 */
[----:B------:R-:W-:Y:S01]  /*07e0*/  VIADD R0, R0, 0x17ff ;  /* 0x000017ff00007836 */ /* 0x000fe20000000000 */
[----:B------:R-:W-:Y:S01]  /*07f0*/  MOV R6, 0x850 ;  /* 0x0000085000067802 */ /* 0x000fe20000000f00 */
[----:B------:R-:W-:-:S03]  /*0800*/  IMAD R115, R113, UR9, RZ ;  /* 0x0000000971737c24 */ /* 0x000fc6000f8e02ff */
[----:B------:R-:W-:Y:S02]  /*0810*/  LOP3.LUT R0, R0, 0xffff, RZ, 0xc0, !PT ;  /* 0x0000ffff00007812 */ /* 0x000fe400078ec0ff */
[----:B0-----:R-:W-:Y:S01]  /*0820*/  LOP3.LUT R4, R10, 0xffff, RZ, 0xc0, !PT ;  /* 0x0000ffff0a047812 */ /* 0x001fe200078ec0ff */
[----:B------:R-:W0:Y:S06]  /*0830*/  LDCU UR8, c[0x0][0x3b8] ;  /* 0x00007700ff0877ac */ /* 0x000e2c0008000800 */
[----:B0----5:R-:W-:Y:S05]  /*0840*/  CALL.REL.NOINC `($__internal_11_$__cuda_sm20_div_u16) ;  /* 0x000000d000e87944 */ /* 0x021fea0003c00000 */
[----:B------:R-:W-:Y:S01]  /*0850*/  HFMA2 R117, -RZ, RZ, 0, 0 ;  /* 0x00000000ff757431 */ /* 0x000fe200000001ff */
[----:B------:R-:W-:Y:S01]  /*0860*/  LOP3.LUT R114, R114, 0x3, RZ, 0xc0, !PT ;  /* 0x0000000372727812 */ /* 0x000fe200078ec0ff */
[----:B------:R-:W-:Y:S02]  /*0870*/  IMAD.MOV.U32 R111, RZ, RZ, -0x1 ;  /* 0xffffffffff6f7424 */ /* 0x000fe400078e00ff */
[----:B------:R-:W-:-:S07]  /*0880*/  IMAD.MOV.U32 R110, RZ, RZ, 0x7f7fffff ;  /* 0x7f7fffffff6e7424 */ /* 0x000fce00078e00ff */
.L_x_745:
[----:B------:R-:W0:Y:S01]  /*0890*/  S2R R9, SR_TID.X ;  /* 0x0000000000097919 */ /* 0x000e220000002100 */
[----:B------:R-:W-:Y:S01]  /*08a0*/  ISETP.NE.AND P0, PT, R114, 0x2, PT ;  /* 0x000000027200780c */ /* 0x000fe20003f05270 */
[----:B------:R-:W-:Y:S01]  /*08b0*/  BSSY.RECONVERGENT B0, `(.L_x_707) ;  /* 0x000002e000007945 */ /* 0x000fe20003800200 */
[----:B0-----:R-:W-:-:S11]  /*08c0*/  MOV R0, R9 ;  /* 0x0000000900007202 */ /* 0x001fd60000000f00 */
[----:B-1----:R-:W-:Y:S05]  /*08d0*/  @!P0 BRA `(.L_x_708) ;  /* 0x0000000000ac8947 */ /* 0x002fea0003800000 */
[----:B------:R-:W-:Y:S02]  /*08e0*/  IMAD R6, R117, 0x3, R0 ;  /* 0x0000000375067824 */ /* 0x000fe400078e0200 */
[----:B------:R-:W-:-:S03]  /*08f0*/  IMAD.MOV.U32 R4, RZ, RZ, RZ ;  /* 0x000000ffff047224 */ /* 0x000fc600078e00ff */
[----:B------:R-:W-:-:S13]  /*0900*/  ISETP.GE.U32.AND P0, PT, R6, R113, PT ;  /* 0x000000710600720c */ /* 0x000fda0003f06070 */
[----:B------:R-:W0:Y:S01]  /*0910*/  @!P0 LDC.64 R2, c[0x0][0x388] ;  /* 0x0000e200ff028b82 */ /* 0x000e220000000a00 */
[----:B------:R-:W-:-:S04]  /*0920*/  @!P0 IMAD.IADD R5, R115, 0x1, R6 ;  /* 0x0000000173058824 */ /* 0x000fc800078e0206 */
[----:B0-----:R-:W-:-:S05]  /*0930*/  @!P0 IMAD.WIDE R2, R5, 0x4, R2 ;  /* 0x0000000405028825 */ /* 0x001fca00078e0202 */
[----:B------:R-:W2:Y:S01]  /*0940*/  @!P0 LDG.E.CONSTANT R4, desc[UR10][R2.64] ;  /* 0x0000000a02048981 */ /* 0x000ea2000c1e9900 */
[----:B------:R-:W0:Y:S01]  /*0950*/  S2UR UR5, SR_CgaCtaId ;  /* 0x00000000000579c3 */ /* 0x000e220000008800 */
[----:B------:R-:W-:Y:S01]  /*0960*/  UMOV UR4, 0x400 ;  /* 0x0000040000047882 */ /* 0x000fe20000000000 */
[----:B------:R-:W-:Y:S02]  /*0970*/  ISETP.NE.AND P0, PT, R114, 0x3, PT ;  /* 0x000000037200780c */ /* 0x000fe40003f05270 */
[----:B------:R-:W-:Y:S01]  /*0980*/  IADD3 R0, PT, PT, R10, R9, RZ ;  /* 0x000000090a007210 */ /* 0x000fe20007ffe0ff */
[----:B0-----:R-:W-:-:S06]  /*0990*/  ULEA UR4, UR5, UR4, 0x18 ;  /* 0x0000000405047291 */ /* 0x001fcc000f8ec0ff */
[----:B------:R-:W-:-:S05]  /*09a0*/  LEA R5, R9, UR4, 0x2 ;  /* 0x0000000409057c11 */ /* 0x000fca000f8e10ff */
[----:B--2---:R0:W-:Y:S01]  /*09b0*/  STS [R5], R4 ;  /* 0x0000000405007388 */ /* 0x0041e20000000800 */
[----:B------:R-:W-:Y:S05]  /*09c0*/  @!P0 BRA `(.L_x_708) ;  /* 0x0000000000708947 */ /* 0x000fea0003800000 */
[----:B------:R-:W-:Y:S01]  /*09d0*/  IMAD.IADD R6, R6, 0x1, R10 ;  /* 0x0000000106067824 */ /* 0x000fe200078e020a */
[----:B------:R-:W-:Y:S01]  /*09e0*/  BSSY.RECONVERGENT B1, `(.L_x_709) ;  /* 0x0000009000017945 */ /* 0x000fe20003800200 */
[----:B------:R-:W-:Y:S01]  /*09f0*/  IMAD R7, R10, 0x4, R5 ;  /* 0x000000040a077824 */ /* 0x000fe200078e0205 */
[----:B------:R-:W-:Y:S02]  /*0a00*/  MOV R2, RZ ;  /* 0x000000ff00027202 */ /* 0x000fe40000000f00 */
[----:B------:R-:W-:-:S13]  /*0a10*/  ISETP.GE.U32.AND P0, PT, R6, R113, PT ;  /* 0x000000710600720c */ /* 0x000fda0003f06070 */
[----:B------:R-:W-:Y:S05]  /*0a20*/  @P0 BRA `(.L_x_710) ;  /* 0x0000000000100947 */ /* 0x000fea0003800000 */
[----:B------:R-:W1:Y:S01]  /*0a30*/  LDC.64 R2, c[0x0][0x388] ;  /* 0x0000e200ff027b82 */ /* 0x000e620000000a00 */
[----:B0-----:R-:W-:-:S04]  /*0a40*/  IMAD.IADD R5, R115, 0x1, R6 ;  /* 0x0000000173057824 */ /* 0x001fc800078e0206 */
[----:B-1----:R-:W-:-:S06]  /*0a50*/  IMAD.WIDE R2, R5, 0x4, R2 ;  /* 0x0000000405027825 */ /* 0x002fcc00078e0202 */
[----:B------:R1:W5:Y:S02]  /*0a60*/  LDG.E.CONSTANT R2, desc[UR10][R2.64] ;  /* 0x0000000a02027981 */ /* 0x000364000c1e9900 */
.L_x_710:
[----:B------:R-:W-:Y:S05]  /*0a70*/  BSYNC.RECONVERGENT B1 ;  /* 0x0000000000017941 */ /* 0x000fea0003800200 */
.L_x_709:
[----:B-----5:R2:W-:Y:S01]  /*0a80*/  STS [R7], R2 ;  /* 0x0000000207007388 */ /* 0x0205e20000000800 */
[----:B------:R-:W-:Y:S02]  /*0a90*/  ISETP.NE.AND P0, PT, R114, RZ, PT ;  /* 0x000000ff7200720c */ /* 0x000fe40003f05270 */
[----:B------:R-:W-:-:S11]  /*0aa0*/  IADD3 R0, PT, PT, R10, R9, R10 ;  /* 0x000000090a007210 */ /* 0x000fd60007ffe00a */
[----:B--2---:R-:W-:Y:S05]  /*0ab0*/  @!P0 BRA `(.L_x_708) ;  /* 0x0000000000348947 */ /* 0x004fea0003800000 */
[----:B------:R-:W-:Y:S01]  /*0ac0*/  IMAD.IADD R6, R6, 0x1, R10 ;  /* 0x0000000106067824 */ /* 0x000fe200078e020a */
[----:B------:R-:W-:Y:S01]  /*0ad0*/  BSSY.RECONVERGENT B1, `(.L_x_711) ;  /* 0x0000009000017945 */ /* 0x000fe20003800200 */
[----:B------:R-:W-:Y:S01]  /*0ae0*/  LEA R7, R10, R7, 0x2 ;  /* 0x000000070a077211 */ /* 0x000fe200078e10ff */
[----:B------:R-:W-:Y:S02]  /*0af0*/  IMAD.MOV.U32 R2, RZ, RZ, RZ ;  /* 0x000000ffff027224 */ /* 0x000fe400078e00ff */
[----:B------:R-:W-:-:S13]  /*0b00*/  ISETP.GE.U32.AND P0, PT, R6, R113, PT ;  /* 0x000000710600720c */ /* 0x000fda0003f06070 */
[----:B------:R-:W-:Y:S05]  /*0b10*/  @P0 BRA `(.L_x_712) ;  /* 0x0000000000100947 */ /* 0x000fea0003800000 */
[----:B-1----:R-:W1:Y:S01]  /*0b20*/  LDC.64 R2, c[0x0][0x388] ;  /* 0x0000e200ff027b82 */ /* 0x002e620000000a00 */
[----:B0-----:R-:W-:-:S04]  /*0b30*/  IMAD.IADD R5, R115, 0x1, R6 ;  /* 0x0000000173057824 */ /* 0x001fc800078e0206 */
[----:B-1----:R-:W-:-:S06]  /*0b40*/  IMAD.WIDE R2, R5, 0x4, R2 ;  /* 0x0000000405027825 */ /* 0x002fcc00078e0202 */
[----:B------:R2:W5:Y:S02]  /*0b50*/  LDG.E.CONSTANT R2, desc[UR10][R2.64] ;  /* 0x0000000a02027981 */ /* 0x000564000c1e9900 */
.L_x_712:
[----:B------:R-:W-:Y:S05]  /*0b60*/  BSYNC.RECONVERGENT B1 ;  /* 0x0000000000017941 */ /* 0x000fea0003800200 */
.L_x_711:
[----:B-----5:R3:W-:Y:S01]  /*0b70*/  STS [R7], R2 ;  /* 0x0000000207007388 */ /* 0x0207e20000000800 */
[----:B------:R-:W-:-:S07]  /*0b80*/  IADD3 R0, PT, PT, R0, R10, RZ ;  /* 0x0000000a00007210 */ /* 0x000fce0007ffe0ff */
.L_x_708:
[----:B------:R-:W-:Y:S05]  /*0b90*/  BSYNC.RECONVERGENT B0 ;  /* 0x0000000000007941 */ /* 0x000fea0003800200 */
.L_x_707:
[----:B------:R-:W4:Y:S01]  /*0ba0*/  S2UR UR5, SR_CgaCtaId ;  /* 0x00000000000579c3 */ /* 0x000f220000008800 */
[----:B------:R-:W-:Y:S01]  /*0bb0*/  UMOV UR4, 0x400 ;  /* 0x0000040000047882 */ /* 0x000fe20000000000 */
[--C-:B------:R-:W-:Y:S01]  /*0bc0*/  IMAD R121, R117, 0x3, R0.reuse ;  /* 0x0000000375797824 */ /* 0x100fe200078e0200 */
[C---:B---3--:R-:W-:Y:S01]  /*0bd0*/  LEA R2, R10.reuse, R115, 0x1 ;  /* 0x000000730a027211 */ /* 0x048fe200078e08ff */
[C---:B-12---:R-:W-:Y:S01]  /*0be0*/  IMAD.IADD R3, R10.reuse, 0x1, R117 ;  /* 0x000000010a037824 */ /* 0x046fe200078e0275 */
[----:B------:R-:W-:Y:S01]  /*0bf0*/  BSSY.RECONVERGENT B0, `(.L_x_713) ;  /* 0x0000032000007945 */ /* 0x000fe20003800200 */
[--C-:B0-----:R-:W-:Y:S01]  /*0c00*/  IMAD.IADD R4, R115, 0x1, R0.reuse ;  /* 0x0000000173047824 */ /* 0x101fe200078e0200 */
[----:B------:R-:W-:Y:S01]  /*0c10*/  IADD3 R123, PT, PT, R121, R10, R115 ;  /* 0x0000000a797b7210 */ /* 0x000fe20007ffe073 */
[C---:B------:R-:W-:Y:S01]  /*0c20*/  IMAD R120, R3.reuse, 0x3, R0 ;  /* 0x0000000303787824 */ /* 0x040fe200078e0200 */
[----:B------:R-:W-:Y:S01]  /*0c30*/  LEA R118, R10, R121, 0x1 ;  /* 0x000000790a767211 */ /* 0x000fe200078e08ff */
[----:B------:R-:W-:-:S02]  /*0c40*/  IMAD R127, R3, 0x3, R4 ;  /* 0x00000003037f7824 */ /* 0x000fc400078e0204 */
[----:B------:R-:W-:Y:S02]  /*0c50*/  IMAD R129, R117, 0x3, R4 ;  /* 0x0000000375817824 */ /* 0x000fe400078e0204 */
[--C-:B------:R-:W-:Y:S02]  /*0c60*/  IMAD.IADD R125, R2, 0x1, R121.reuse ;  /* 0x00000001027d7824 */ /* 0x100fe400078e0279 */
[----:B------:R-:W-:Y:S01]  /*0c70*/  IMAD.IADD R116, R10, 0x1, R121 ;  /* 0x000000010a747824 */ /* 0x000fe200078e0279 */
[----:B----4-:R-:W-:-:S06]  /*0c80*/  ULEA UR4, UR5, UR4, 0x18 ;  /* 0x0000000405047291 */ /* 0x010fcc000f8ec0ff */
[----:B------:R-:W-:-:S07]  /*0c90*/  LEA R119, R0, UR4, 0x2 ;  /* 0x0000000400777c11 */ /* 0x000fce000f8e10ff */
.L_x_714:
[-C--:B------:R-:W-:Y:S01]  /*0ca0*/  ISETP.GE.U32.AND P0, PT, R121, R113.reuse, PT ;  /* 0x000000717900720c */ /* 0x080fe20003f06070 */
[----:B-1----:R-:W-:Y:S01]  /*0cb0*/  HFMA2 R126, -RZ, RZ, 0, 0 ;  /* 0x00000000ff7e7431 */ /* 0x002fe200000001ff */
[-C--:B------:R-:W-:Y:S01]  /*0cc0*/  ISETP.GE.U32.AND P1, PT, R116, R113.reuse, PT ;  /* 0x000000717400720c */ /* 0x080fe20003f26070 */
[----:B------:R-:W-:Y:S01]  /*0cd0*/  IMAD.MOV.U32 R122, RZ, RZ, RZ ;  /* 0x000000ffff7a7224 */ /* 0x000fe200078e00ff */
[-C--:B------:R-:W-:Y:S01]  /*0ce0*/  ISETP.GE.U32.AND P2, PT, R118, R113.reuse, PT ;  /* 0x000000717600720c */ /* 0x080fe20003f46070 */
[----:B------:R-:W-:Y:S01]  /*0cf0*/  IMAD.MOV.U32 R124, RZ, RZ, RZ ;  /* 0x000000ffff7c7224 */ /* 0x000fe200078e00ff */
[----:B------:R-:W-:Y:S01]  /*0d00*/  ISETP.GE.U32.AND P3, PT, R120, R113, PT ;  /* 0x000000717800720c */ /* 0x000fe20003f66070 */
[----:B------:R-:W-:-:S06]  /*0d10*/  IMAD.MOV.U32 R128, RZ, RZ, RZ ;  /* 0x000000ffff807224 */ /* 0x000fcc00078e00ff */
        /* <DEDUP_REMOVED lines=12> */
[C-C-:B------:R-:W-:Y:S01]  /*0de0*/  IMAD R131, R10.reuse, 0x4, R119.reuse ;  /* 0x000000040a837824 */ /* 0x140fe200078e0277 */
[C---:B------:R-:W-:Y:S01]  /*0df0*/  LEA R133, R10.reuse, R119, 0x3 ;  /* 0x000000770a857211 */ /* 0x040fe200078e18ff */
        /* <DEDUP_REMOVED lines=18> */
.L_x_713:
[----:B------:R-:W0:Y:S01]  /*0f20*/  LDCU UR4, c[0x0][0x3b8] ;  /* 0x00007700ff0477ac */ /* 0x000e220008000800 */
[----:B------:R-:W-:Y:S01]  /*0f30*/  BAR.SYNC.DEFER_BLOCKING 0x0 ;  /* 0x0000000000007b1d */ /* 0x000fe20000010000 */
[----:B0-----:R-:W-:-:S13]  /*0f40*/  ISETP.GE.AND P0, PT, R117, UR4, PT ;  /* 0x0000000475007c0c */ /* 0x001fda000bf06270 */
        /* <DEDUP_REMOVED lines=10> */
.L_x_744:
        /* <DEDUP_REMOVED lines=71> */
[----:B--2---:R-:W-:Y:S01]  /*1460*/  FADD R0, R46, -R137 ;  /* 0x800000892e007221 */ /* 0x004fe20000000000 */
[----:B---3--:R-:W-:-:S03]  /*1470*/  FADD R137, R47, -R136 ;  /* 0x800000882f897221 */ /* 0x008fc60000000000 */
[----:B------:R-:W-:Y:S01]  /*1480*/  FFMA R0, R0, R0, RZ ;  /* 0x0000000000007223 */ /* 0x000fe200000000ff */
[----:B------:R-:W2:Y:S01]  /*1490*/  LDG.E.CONSTANT R136, desc[UR10][R2.64+0x9c] ;  /* 0x00009c0a02887981 */ /* 0x000ea2000c1e9900 */
[----:B----4-:R-:W-:Y:S02]  /*14a0*/  FADD R139, R48, -R139 ;  /* 0x8000008b308b7221 */ /* 0x010fe40000000000 */
[----:B------:R-:W-:Y:S01]  /*14b0*/  FFMA R0, R137, R137, R0 ;  /* 0x0000008989007223 */ /* 0x000fe20000000000 */
[----:B-----5:R-:W-:-:S03]  /*14c0*/  FADD R137, R49, -R138 ;  /* 0x8000008a31897221 */ /* 0x020fc60000000000 */
[----:B------:R-:W-:Y:S02]  /*14d0*/  FFMA R0, R139, R139, R0 ;  /* 0x0000008b8b007223 */ /* 0x000fe40000000000 */
[----:B------:R-:W3:Y:S01]  /*14e0*/  LDG.E.CONSTANT R139, desc[UR10][R2.64+0xa0] ;  /* 0x0000a00a028b7981 */ /* 0x000ee2000c1e9900 */
[----:B------:R-:W-:Y:S01]  /*14f0*/  FADD R138, R50, -R153 ;  /* 0x80000099328a7221 */ /* 0x000fe20000000000 */
[----:B------:R-:W-:Y:S02]  /*1500*/  FFMA R137, R137, R137, R0 ;  /* 0x0000008989897223 */ /* 0x000fe40000000000 */
[----:B------:R-:W4:Y:S01]  /*1510*/  LDG.E.CONSTANT R0, desc[UR10][R2.64+0xa4] ;  /* 0x0000a40a02007981 */ /* 0x000f22000c1e9900 */
[----:B------:R-:W-:Y:S01]  /*1520*/  FADD R153, R51, -R148 ;  /* 0x8000009433997221 */ /* 0x000fe20000000000 */
[----:B------:R-:W-:Y:S02]  /*1530*/  FFMA R138, R138, R138, R137 ;  /* 0x0000008a8a8a7223 */ /* 0x000fe40000000089 */
[----:B------:R-:W5:Y:S01]  /*1540*/  LDG.E.CONSTANT R137, desc[UR10][R2.64+0xa8] ;  /* 0x0000a80a02897981 */ /* 0x000f62000c1e9900 */
        /* <DEDUP_REMOVED lines=23> */
[----:B------:R-:W5:Y:S02]  /*16c0*/  LDG.E.CONSTANT R147, desc[UR10][R2.64+0xc8] ;  /* 0x0000c80a02937981 */ /* 0x000f64000c1e9900 */
[----:B------:R-:W-:Y:S02]  /*16d0*/  FFMA R153, R142, R142, R153 ;  /* 0x0000008e8e997223 */ /* 0x000fe40000000099 */
[----:B------:R-:W5:Y:S01]  /*16e0*/  LDG.E.CONSTANT R142, desc[UR10][R2.64+0xcc] ;  /* 0x0000cc0a028e7981 */ /* 0x000f62000c1e9900 */
[----:B------:R-:W-:-:S03]  /*16f0*/  FADD R148, R60, -R145 ;  /* 0x800000913c947221 */ /* 0x000fc60000000000 */
[----:B------:R-:W5:Y:S01]  /*1700*/  LDG.E.CONSTANT R145, desc[UR10][R2.64+0xd0] ;  /* 0x0000d00a02917981 */ /* 0x000f62000c1e9900 */
[----:B------:R-:W-:-:S03]  /*1710*/  FFMA R158, R148, R148, R153 ;  /* 0x00000094949e7223 */ /* 0x000fc60000000099 */
[----:B------:R-:W5:Y:S04]  /*1720*/  LDG.E.CONSTANT R148, desc[UR10][R2.64+0xf4] ;  /* 0x0000f40a02947981 */ /* 0x000f68000c1e9900 */
        /* <DEDUP_REMOVED lines=49> */
[----:B------:R-:W-:Y:S01]  /*1a40*/  FADD R161, R100, -R161 ;  /* 0x800000a164a17221 */ /* 0x000fe20000000000 */
[----:B------:R-:W-:Y:S01]  /*1a50*/  FADD R159, R102, -R159 ;  /* 0x8000009f669f7221 */ /* 0x000fe20000000000 */
[----:B------:R-:W-:Y:S01]  /*1a60*/  FADD R157, R104, -R157 ;  /* 0x8000009d689d7221 */ /* 0x000fe20000000000 */
[----:B------:R-:W-:Y:S01]  /*1a70*/  FADD R155, R106, -R155 ;  /* 0x8000009b6a9b7221 */ /* 0x000fe20000000000 */
[----:B------:R-:W-:Y:S01]  /*1a80*/  FADD R163, R112, -R163 ;  /* 0x800000a370a37221 */ /* 0x000fe20000000000 */
[----:B--2---:R-:W-:-:S04]  /*1a90*/  FADD R3, R85, -R136 ;  /* 0x8000008855037221 */ /* 0x004fc80000000000 */
[----:B------:R-:W-:Y:S01]  /*1aa0*/  FFMA R158, R3, R3, R158 ;  /* 0x00000003039e7223 */ /* 0x000fe2000000009e */
[----:B---3--:R-:W-:-:S04]  /*1ab0*/  FADD R139, R86, -R139 ;  /* 0x8000008b568b7221 */ /* 0x008fc80000000000 */
[----:B------:R-:W-:Y:S01]  /*1ac0*/  FFMA R158, R139, R139, R158 ;  /* 0x0000008b8b9e7223 */ /* 0x000fe2000000009e */
[----:B----4-:R-:W-:Y:S01]  /*1ad0*/  FADD R3, R87, -R0 ;  /* 0x8000000057037221 */ /* 0x010fe20000000000 */
[----:B-----5:R-:W-:-:S03]  /*1ae0*/  FADD R137, R88, -R137 ;  /* 0x8000008958897221 */ /* 0x020fc60000000000 */
        /* <DEDUP_REMOVED lines=34> */
[----:B------:R-:W-:Y:S01]  /*1d10*/  FFMA R158, R155, R155, R158 ;  /* 0x0000009b9b9e7223 */ /* 0x000fe2000000009e */
[----:B------:R-:W-:-:S03]  /*1d20*/  FADD R153, R108, -R153 ;  /* 0x800000996c997221 */ /* 0x000fc60000000000 */
[----:B------:R-:W-:-:S04]  /*1d30*/  FFMA R158, R3, R3, R158 ;  /* 0x00000003039e7223 */ /* 0x000fc8000000009e */
        /* <DEDUP_REMOVED lines=29> */
.L_x_719:
[----:B------:R-:W-:Y:S05]  /*1f10*/  BSYNC.RECONVERGENT B1 ;  /* 0x0000000000017941 */ /* 0x000fea0003800200 */
.L_x_718:
        /* <DEDUP_REMOVED lines=30> */
.L_x_721:
[----:B------:R-:W-:Y:S05]  /*2100*/  BSYNC.RECONVERGENT B1 ;  /* 0x0000000000017941 */ /* 0x000fea0003800200 */
.L_x_720:
        /* <DEDUP_REMOVED lines=42> */
.L_x_723:
[----:B------:R-:W-:Y:S05]  /*23b0*/  BSYNC.RECONVERGENT B1 ;  /* 0x0000000000017941 */ /* 0x000fea0003800200 */
.L_x_722:
        /* <DEDUP_REMOVED lines=64> */
.L_x_725:
[----:B------:R-:W-:Y:S05]  /*27c0*/  BSYNC.RECONVERGENT B1 ;  /* 0x0000000000017941 */ /* 0x000fea0003800200 */
.L_x_724:
        /* <DEDUP_REMOVED lines=88> */
.L_x_727:
[----:B------:R-:W-:Y:S05]  /*2d50*/  BSYNC.RECONVERGENT B1 ;  /* 0x0000000000017941 */ /* 0x000fea0003800200 */
.L_x_726:
        /* <DEDUP_REMOVED lines=116> */
.L_x_729:
[----:B------:R-:W-:Y:S05]  /*34a0*/  BSYNC.RECONVERGENT B1 ;  /* 0x0000000000017941 */ /* 0x000fea0003800200 */
.L_x_728:
        /* <DEDUP_REMOVED lines=148> */
.L_x_731:
[----:B------:R-:W-:Y:S05]  /*3df0*/  BSYNC.RECONVERGENT B1 ;  /* 0x0000000000017941 */ /* 0x000fea0003800200 */
.L_x_730:
        /* <DEDUP_REMOVED lines=184> */
.L_x_733:
[----:B------:R-:W-:Y:S05]  /*4980*/  BSYNC.RECONVERGENT B1 ;  /* 0x0000000000017941 */ /* 0x000fea0003800200 */
.L_x_732:
        /* <DEDUP_REMOVED lines=243> */
.L_x_735:
[----:B------:R-:W-:Y:S05]  /*58c0*/  BSYNC.RECONVERGENT B1 ;  /* 0x0000000000017941 */ /* 0x000fea0003800200 */
.L_x_734:
        /* <DEDUP_REMOVED lines=289> */
.L_x_737:
[----:B------:R-:W-:Y:S05]  /*6ae0*/  BSYNC.RECONVERGENT B1 ;  /* 0x0000000000017941 */ /* 0x000fea0003800200 */
.L_x_736:
        /* <DEDUP_REMOVED lines=339> */
.L_x_739:
[----:B------:R-:W-:Y:S05]  /*8020*/  BSYNC.RECONVERGENT B1 ;  /* 0x0000000000017941 */ /* 0x000fea0003800200 */
.L_x_738:
        /* <DEDUP_REMOVED lines=393> */
.L_x_741:
[----:B------:R-:W-:Y:S05]  /*98c0*/  BSYNC.RECONVERGENT B1 ;  /* 0x0000000000017941 */ /* 0x000fea0003800200 */
.L_x_740:
        /* <DEDUP_REMOVED lines=451> */
.L_x_743:
[----:B------:R-:W-:Y:S05]  /*b500*/  BSYNC.RECONVERGENT B1 ;  /* 0x0000000000017941 */ /* 0x000fea0003800200 */
.L_x_742:
        /* <DEDUP_REMOVED lines=512> */
.L_x_717:
[----:B------:R-:W-:Y:S05]  /*d510*/  BSYNC.RECONVERGENT B0 ;  /* 0x0000000000007941 */ /* 0x000fea0003800200 */
.L_x_716:
[----:B------:R-:W-:Y:S05]  /*d520*/  BRA.U UP0, `(.L_x_744) ;  /* 0xffffff3900b07547 */ /* 0x000fea000b83ffff */
.L_x_715:
[----:B------:R-:W0:Y:S01]  /*d530*/  LDCU UR4, c[0x0][0x3b8] ;  /* 0x00007700ff0477ac */ /* 0x000e220008000800 */
[----:B------:R-:W-:Y:S01]  /*d540*/  IADD3 R117, PT, PT, R117, 0x800, RZ ;  /* 0x0000080075757810 */ /* 0x000fe20007ffe0ff */
[----:B------:R-:W-:Y:S01]  /*d550*/  UIADD3 UR8, UPT, UPT, UR8, -0x800, URZ ;  /* 0xfffff80008087890 */ /* 0x000fe2000fffe0ff */
[----:B------:R-:W-:Y:S02]  /*d560*/  BAR.SYNC.DEFER_BLOCKING 0x0 ;  /* 0x0000000000007b1d */ /* 0x000fe40000010000 */
[----:B0-----:R-:W-:-:S13]  /*d570*/  ISETP.GE.AND P0, PT, R117, UR4, PT ;  /* 0x0000000475007c0c */ /* 0x001fda000bf06270 */
[----:B------:R-:W-:Y:S05]  /*d580*/  @!P0 BRA `(.L_x_745) ;  /* 0xffffff3000c08947 */ /* 0x000fea000383ffff */
.L_x_706:
[----:B------:R-:W0:Y:S01]  /*d590*/  LDC.64 R4, c[0x0][0x3a0] ;  /* 0x0000e800ff047b82 */ /* 0x000e220000000a00 */
[----:B------:R-:W-:Y:S01]  /*d5a0*/  ISETP.GE.AND P2, PT, R41, RZ, PT ;  /* 0x000000ff2900720c */ /* 0x000fe20003f46270 */
[----:B------:R-:W-:Y:S01]  /*d5b0*/  IMAD.SHL.U32 R11, R11, 0x10, RZ ;  /* 0x000000100b0b7824 */ /* 0x000fe200078e00ff */
[----:B------:R-:W-:Y:S02]  /*d5c0*/  ISETP.GE.AND P1, PT, R40, RZ, PT ;  /* 0x000000ff2800720c */ /* 0x000fe40003f26270 */
[----:B------:R-:W-:Y:S02]  /*d5d0*/  ISETP.GE.AND P0, PT, R39, RZ, PT ;  /* 0x000000ff2700720c */ /* 0x000fe40003f06270 */
[----:B------:R-:W-:Y:S01]  /*d5e0*/  SEL R2, R42, R41, !P2 ;  /* 0x000000292a027207 */ /* 0x000fe20005000000 */
[----:B------:R-:W2:Y:S01]  /*d5f0*/  LDC.64 R6, c[0x0][0x3a8] ;  /* 0x0000ea00ff067b82 */ /* 0x000ea20000000a00 */
[----:B------:R-:W-:Y:S02]  /*d600*/  ISETP.GE.AND P4, PT, R38, RZ, PT ;  /* 0x000000ff2600720c */ /* 0x000fe40003f86270 */
[----:B------:R-:W-:-:S02]  /*d610*/  SEL R40, R42, R40, !P1 ;  /* 0x000000282a287207 */ /* 0x000fc40004800000 */
[----:B------:R-:W-:Y:S02]  /*d620*/  ISETP.GE.AND P6, PT, R37, RZ, PT ;  /* 0x000000ff2500720c */ /* 0x000fe40003fc6270 */
[----:B------:R-:W-:Y:S02]  /*d630*/  SEL R8, R42, R39, !P0 ;  /* 0x000000272a087207 */ /* 0x000fe40004000000 */
[----:B------:R-:W-:Y:S02]  /*d640*/  SHF.R.S32.HI R3, RZ, 0x1f, R2 ;  /* 0x0000001fff037819 */ /* 0x000fe40000011402 */
[----:B------:R-:W-:Y:S02]  /*d650*/  FSEL R43, R109, R26, !P2 ;  /* 0x0000001a6d2b7208 */ /* 0x000fe40005000000 */
[----:B------:R-:W-:Y:S02]  /*d660*/  ISETP.GE.AND P5, PT, R36, RZ, PT ;  /* 0x000000ff2400720c */ /* 0x000fe40003fa6270 */
[----:B------:R-:W-:Y:S01]  /*d670*/  SEL R38, R42, R38, !P4 ;  /* 0x000000262a267207 */ /* 0x000fe20006000000 */
[----:B0-----:R-:W-:Y:S01]  /*d680*/  IMAD.WIDE R4, R11, 0x8, R4 ;  /* 0x000000080b047825 */ /* 0x001fe200078e0204 */
[----:B------:R-:W-:-:S02]  /*d690*/  SHF.R.S32.HI R41, RZ, 0x1f, R40 ;  /* 0x0000001fff297819 */ /* 0x000fc40000011428 */
[----:B------:R-:W-:Y:S02]  /*d6a0*/  FSEL R25, R109, R25, !P1 ;  /* 0x000000196d197208 */ /* 0x000fe40004800000 */
[----:B------:R-:W-:Y:S01]  /*d6b0*/  ISETP.GE.AND P3, PT, R35, RZ, PT ;  /* 0x000000ff2300720c */ /* 0x000fe20003f66270 */
[----:B------:R-:W-:Y:S01]  /*d6c0*/  STG.E.64 desc[UR10][R4.64], R2 ;  /* 0x0000000204007986 */ /* 0x000fe2000c101b0a */
[----:B------:R-:W-:Y:S01]  /*d6d0*/  SEL R10, R42, R37, !P6 ;  /* 0x000000252a0a7207 */ /* 0x000fe20007000000 */
[----:B--2---:R-:W-:Y:S01]  /*d6e0*/  IMAD.WIDE R6, R11, 0x4, R6 ;  /* 0x000000040b067825 */ /* 0x004fe200078e0206 */
[----:B------:R-:W-:Y:S02]  /*d6f0*/  SHF.R.S32.HI R9, RZ, 0x1f, R8 ;  /* 0x0000001fff097819 */ /* 0x000fe40000011408 */
[----:B------:R-:W-:Y:S02]  /*d700*/  FSEL R45, R109, R24, !P0 ;  /* 0x000000186d2d7208 */ /* 0x000fe40004000000 */
[----:B------:R-:W-:Y:S01]  /*d710*/  ISETP.GE.AND P2, PT, R34, RZ, PT ;  /* 0x000000ff2200720c */ /* 0x000fe20003f46270 */
[----:B------:R-:W-:Y:S01]  /*d720*/  STG.E desc[UR10][R6.64], R43 ;  /* 0x0000002b06007986 */ /* 0x000fe2000c10190a */
[----:B------:R-:W-:-:S02]  /*d730*/  SEL R36, R42, R36, !P5 ;  /* 0x000000242a247207 */ /* 0x000fc40006800000 */
[----:B------:R-:W-:Y:S01]  /*d740*/  SHF.R.S32.HI R39, RZ, 0x1f, R38 ;  /* 0x0000001fff277819 */ /* 0x000fe20000011426 */
[----:B------:R-:W-:Y:S01]  /*d750*/  STG.E.64 desc[UR10][R4.64+0x8], R40 ;  /* 0x0000082804007986 */ /* 0x000fe2000c101b0a */
[C---:B------:R-:W-:Y:S02]  /*d760*/  FSEL R47, R109.reuse, R23, !P4 ;  /* 0x000000176d2f7208 */ /* 0x040fe40006000000 */
[----:B------:R-:W-:Y:S01]  /*d770*/  FSEL R49, R109, R22, !P6 ;  /* 0x000000166d317208 */ /* 0x000fe20007000000 */
[----:B------:R0:W-:Y:S01]  /*d780*/  STG.E desc[UR10][R6.64+0x4], R25 ;  /* 0x0000041906007986 */ /* 0x0001e2000c10190a */
[----:B------:R-:W-:Y:S02]  /*d790*/  ISETP.GE.AND P1, PT, R33, RZ, PT ;  /* 0x000000ff2100720c */ /* 0x000fe40003f26270 */
[----:B------:R-:W-:Y:S01]  /*d7a0*/  SEL R22, R42, R35, !P3 ;  /* 0x000000232a167207 */ /* 0x000fe20005800000 */
[----:B------:R-:W-:Y:S01]  /*d7b0*/  STG.E.64 desc[UR10][R4.64+0x10], R8 ;  /* 0x0000100804007986 */ /* 0x000fe2000c101b0a */
[----:B------:R-:W-:-:S02]  /*d7c0*/  SHF.R.S32.HI R11, RZ, 0x1f, R10 ;  /* 0x0000001fff0b7819 */ /* 0x000fc4000001140a */
[----:B------:R-:W-:Y:S01]  /*d7d0*/  ISETP.GE.AND P0, PT, R32, RZ, PT ;  /* 0x000000ff2000720c */ /* 0x000fe20003f06270 */
[----:B------:R-:W-:Y:S01]  /*d7e0*/  STG.E desc[UR10][R6.64+0x8], R45 ;  /* 0x0000082d06007986 */ /* 0x000fe2000c10190a */
[----:B------:R-:W-:Y:S02]  /*d7f0*/  SEL R34, R42, R34, !P2 ;  /* 0x000000222a227207 */ /* 0x000fe40005000000 */
[----:B------:R-:W-:Y:S01]  /*d800*/  SHF.R.S32.HI R37, RZ, 0x1f, R36 ;  /* 0x0000001fff257819 */ /* 0x000fe20000011424 */
[----:B------:R-:W-:Y:S01]  /*d810*/  STG.E.64 desc[UR10][R4.64+0x18], R38 ;  /* 0x0000182604007986 */ /* 0x000fe2000c101b0a */
[C---:B------:R-:W-:Y:S02]  /*d820*/  FSEL R51, R109.reuse, R21, !P5 ;  /* 0x000000156d337208 */ /* 0x040fe40006800000 */
[----:B------:R-:W-:Y:S01]  /*d830*/  FSEL R53, R109, R20, !P3 ;  /* 0x000000146d357208 */ /* 0x000fe20005800000 */
[----:B------:R-:W-:Y:S01]  /*d840*/  STG.E desc[UR10][R6.64+0xc], R47 ;  /* 0x00000c2f06007986 */ /* 0x000fe2000c10190a */
[----:B------:R-:W-:-:S02]  /*d850*/  ISETP.GE.AND P4, PT, R31, RZ, PT ;  /* 0x000000ff1f00720c */ /* 0x000fc40003f86270 */
[----:B------:R-:W-:Y:S01]  /*d860*/  SEL R20, R42, R33, !P1 ;  /* 0x000000212a147207 */ /* 0x000fe20004800000 */
        /* <DEDUP_REMOVED lines=8> */
[----:B------:R-:W-:Y:S01]  /*d8f0*/  FSEL R57, R109, R18, !P1 ;  /* 0x000000126d397208 */ /* 0x000fe20004800000 */
        /* <DEDUP_REMOVED lines=10> */
[----:B------:R-:W-:Y:S02]  /*d9a0*/  FSEL R17, R109, R17, !P0 ;  /* 0x000000116d117208 */ /* 0x000fe40004000000 */
        /* <DEDUP_REMOVED lines=14> */
[----:B0-----:R-:W-:-:S02]  /*da90*/  SHF.R.S32.HI R25, RZ, 0x1f, R24 ;  /* 0x0000001fff197819 */ /* 0x001fc40000011418 */
[C---:B------:R-:W-:Y:S01]  /*daa0*/  FSEL R61, R109.reuse, R14, !P5 ;  /* 0x0000000e6d3d7208 */ /* 0x040fe20006800000 */
[----:B------:R-:W-:Y:S01]  /*dab0*/  STG.E.64 desc[UR10][R4.64+0x50], R18 ;  /* 0x0000501204007986 */ /* 0x000fe2000c101b0a */
[----:B------:R-:W-:Y:S02]  /*dac0*/  SEL R42, R42, R111, !P1 ;  /* 0x0000006f2a2a7207 */ /* 0x000fe40004800000 */
[----:B------:R-:W-:Y:S01]  /*dad0*/  SHF.R.S32.HI R29, RZ, 0x1f, R28 ;  /* 0x0000001fff1d7819 */ /* 0x000fe2000001141c */
[----:B------:R-:W-:Y:S01]  /*dae0*/  STG.E desc[UR10][R6.64+0x28], R59 ;  /* 0x0000283b06007986 */ /* 0x000fe2000c10190a */
[C---:B------:R-:W-:Y:S02]  /*daf0*/  FSEL R13, R109.reuse, R13, !P3 ;  /* 0x0000000d6d0d7208 */ /* 0x040fe40005800000 */
[----:B------:R-:W-:Y:S01]  /*db00*/  SHF.R.S32.HI R27, RZ, 0x1f, R26 ;  /* 0x0000001fff1b7819 */ /* 0x000fe2000001141a */
[----:B------:R-:W-:Y:S01]  /*db10*/  STG.E.64 desc[UR10][R4.64+0x58], R30 ;  /* 0x0000581e04007986 */ /* 0x000fe2000c101b0a */
[----:B------:R-:W-:-:S02]  /*db20*/  FSEL R63, R109, R12, !P2 ;  /* 0x0000000c6d3f7208 */ /* 0x000fc40005000000 */
[----:B------:R-:W-:Y:S01]  /*db30*/  SHF.R.S32.HI R43, RZ, 0x1f, R42 ;  /* 0x0000001fff2b7819 */ /* 0x000fe2000001142a */
[----:B------:R-:W-:Y:S01]  /*db40*/  STG.E desc[UR10][R6.64+0x2c], R15 ;  /* 0x00002c0f06007986 */ /* 0x000fe2000c10190a */
[----:B------:R-:W-:-:S03]  /*db50*/  FSEL R109, R109, R110, !P1 ;  /* 0x0000006e6d6d7208 */ /* 0x000fc60004800000 */
        /* <DEDUP_REMOVED lines=9> */
        .weak           $__internal_11_$__cuda_sm20_div_u16
        .type           $__internal_11_$__cuda_sm20_div_u16,@function
        .size           $__internal_11_$__cuda_sm20_div_u16,(.L_x_842 - $__internal_11_$__cuda_sm20_div_u16)
$__internal_11_$__cuda_sm20_div_u16:
        /* <DEDUP_REMOVED lines=18> */
[----:B------:R-:W-:Y:S06]  /*dd10*/  RET.REL.NODEC R2 `(_Z10knn_kernelILi16ELi64EEvPKfS1_S1_S1_PlPfiii) ;  /* 0xffffff2002b87950 */ /* 0x000fec0003c3ffff */
.L_x_746:
        /* <DEDUP_REMOVED lines=14> */
.L_x_842:


//--------------------- .text._Z10knn_kernelILi16ELi32EEvPKfS1_S1_S1_PlPfiii --------------------------
	.section	.text._Z10knn_kernelILi16ELi32EEvPKfS1_S1_S1_PlPfiii,"ax",@progbits
	.align	128
        .global         _Z10knn_kernelILi16ELi32EEvPKfS1_S1_S1_PlPfiii
        .type           _Z10knn_kernelILi16ELi32EEvPKfS1_S1_S1_PlPfiii,@function
        .size           _Z10knn_kernelILi16ELi32EEvPKfS1_S1_S1_PlPfiii,(.L_x_843 - _Z10knn_kernelILi16ELi32EEvPKfS1_S1_S1_PlPfiii)
        .other          _Z10knn_kernelILi16ELi32EEvPKfS1_S1_S1_PlPfiii,@"STO_CUDA_ENTRY STV_DEFAULT"
_Z10knn_kernelILi16ELi32EEvPKfS1_S1_S1_PlPfiii:
.text._Z10knn_kernelILi16ELi32EEvPKfS1_S1_S1_PlPfiii:
        /* <DEDUP_REMOVED lines=38> */
[----:B------:R-:W0:Y:S02]  /*0260*/  LDCU.64 UR10, c[0x0][0x358] ;  /* 0x00006b00ff0a77ac */ /* 0x000e240008000a00 */
[----:B------:R-:W-:-:S02]  /*0270*/  IMAD.MOV.U32 R50, RZ, RZ, 0x7f7fffff ;  /* 0x7f7fffffff327424 */ /* 0x000fc400078e00ff */
[----:B------:R-:W-:Y:S02]  /*0280*/  IMAD.MOV.U32 R48, RZ, RZ, 0x7f7fffff ;  /* 0x7f7fffffff307424 */ /* 0x000fe400078e00ff */
[----:B--2---:R-:W-:-:S04]  /*0290*/  IMAD.WIDE R2, R9, 0x4, R2 ;  /* 0x0000000409027825 */ /* 0x004fc800078e0202 */
        /* <DEDUP_REMOVED lines=10> */
[----:B------:R-:W-:Y:S02]  /*0340*/  IMAD.MOV.U32 R45, RZ, RZ, 0x7f7fffff ;  /* 0x7f7fffffff2d7424 */ /* 0x000fe400078e00ff */
        /* <DEDUP_REMOVED lines=39> */
[----:B------:R0:W5:Y:S04]  /*05c0*/  LDG.E.CONSTANT R41, desc[UR10][R4.64+0x8] ;  /* 0x0000080a04297981 */ /* 0x000168000c1e9900 */
[----:B------:R-:W-:Y:S01]  /*05d0*/  VIADD R0, R0, 0x17ff ;  /* 0x000017ff00007836 */ /* 0x000fe20000000000 */
[----:B------:R-:W1:Y:S04]  /*05e0*/  LDCU UR7, c[0x0][0x3b8] ;  /* 0x00007700ff0777ac */ /* 0x000e680008000800 */
[----:B------:R-:W-:-:S02]  /*05f0*/  LOP3.LUT R0, R0, 0xffff, RZ, 0xc0, !PT ;  /* 0x0000ffff00007812 */ /* 0x000fc400078ec0ff */
[----:B0-----:R-:W-:Y:S02]  /*0600*/  LOP3.LUT R4, R6, 0xffff, RZ, 0xc0, !PT ;  /* 0x0000ffff06047812 */ /* 0x001fe400078ec0ff */
[----:B------:R-:W-:-:S07]  /*0610*/  MOV R6, 0x630 ;  /* 0x0000063000067802 */ /* 0x000fce0000000f00 */
[----:B-1---5:R-:W-:Y:S05]  /*0620*/  CALL.REL.NOINC `($__internal_12_$__cuda_sm20_div_u16) ;  /* 0x000000cc00bc7944 */ /* 0x022fea0003c00000 */
[----:B------:R-:W-:Y:S01]  /*0630*/  HFMA2 R80, -RZ, RZ, 0, 0 ;  /* 0x00000000ff507431 */ /* 0x000fe200000001ff */
[----:B------:R-:W-:Y:S01]  /*0640*/  LOP3.LUT R81, R81, 0x3, RZ, 0xc0, !PT ;  /* 0x0000000351517812 */ /* 0x000fe200078ec0ff */
[----:B------:R-:W-:Y:S02]  /*0650*/  IMAD.MOV.U32 R79, RZ, RZ, -0x1 ;  /* 0xffffffffff4f7424 */ /* 0x000fe400078e00ff */
[----:B------:R-:W-:-:S07]  /*0660*/  IMAD.MOV.U32 R78, RZ, RZ, 0x7f7fffff ;  /* 0x7f7fffffff4e7424 */ /* 0x000fce00078e00ff */
.L_x_782:
[----:B------:R-:W0:Y:S01]  /*0670*/  S2R R85, SR_TID.X ;  /* 0x0000000000557919 */ /* 0x000e220000002100 */
[----:B-1----:R-:W1:Y:S01]  /*0680*/  LDCU UR6, c[0x0][0x3b8] ;  /* 0x00007700ff0677ac */ /* 0x002e620008000800 */
[----:B------:R-:W-:Y:S01]  /*0690*/  ISETP.NE.AND P0, PT, R81, 0x2, PT ;  /* 0x000000025100780c */ /* 0x000fe20003f05270 */
[----:B------:R-:W-:Y:S01]  /*06a0*/  BSSY.RECONVERGENT B0, `(.L_x_748) ;  /* 0x0000039000007945 */ /* 0x000fe20003800200 */
[----:B-1----:R-:W-:-:S06]  /*06b0*/  UIMAD UR4, UR6, 0x3, URZ ;  /* 0x00000003060478a4 */ /* 0x002fcc000f8e02ff */
[----:B------:R-:W-:Y:S01]  /*06c0*/  IMAD.U32 R0, RZ, RZ, UR4 ;  /* 0x00000004ff007e24 */ /* 0x000fe2000f8e00ff */
[----:B0-----:R-:W-:-:S04]  /*06d0*/  MOV R83, R85 ;  /* 0x0000005500537202 */ /* 0x001fc80000000f00 */
        /* <DEDUP_REMOVED lines=12> */
[----:B------:R-:W-:-:S06]  /*07a0*/  ISETP.NE.AND P0, PT, R81, 0x3, PT ;  /* 0x000000035100780c */ /* 0x000fcc0003f05270 */
[----:B------:R-:W1:Y:S01]  /*07b0*/  LDC R6, c[0x0][0x360] ;  /* 0x0000d800ff067b82 */ /* 0x000e620000000800 */
[----:B0-----:R-:W-:-:S06]  /*07c0*/  ULEA UR4, UR5, UR4, 0x18 ;  /* 0x0000000405047291 */ /* 0x001fcc000f8ec0ff */
[C---:B------:R-:W-:Y:S02]  /*07d0*/  LEA R5, R85.reuse, UR4, 0x2 ;  /* 0x0000000455057c11 */ /* 0x040fe4000f8e10ff */
[----:B-1----:R-:W-:-:S03]  /*07e0*/  IADD3 R83, PT, PT, R85, R6, RZ ;  /* 0x0000000655537210 */ /* 0x002fc60007ffe0ff */
[----:B--2---:R0:W-:Y:S01]  /*07f0*/  STS [R5], R4 ;  /* 0x0000000405007388 */ /* 0x0041e20000000800 */
[----:B------:R-:W-:Y:S05]  /*0800*/  @!P0 BRA `(.L_x_749) ;  /* 0x0000000000888947 */ /* 0x000fea0003800000 */
[----:B------:R-:W-:-:S05]  /*0810*/  IMAD.IADD R3, R9, 0x1, R6 ;  /* 0x0000000109037824 */ /* 0x000fca00078e0206 */
[----:B------:R-:W-:-:S13]  /*0820*/  ISETP.GE.U32.AND P0, PT, R3, R0, PT ;  /* 0x000000000300720c */ /* 0x000fda0003f06070 */
[----:B------:R-:W1:Y:S01]  /*0830*/  @!P0 S2R R6, SR_CTAID.Y ;  /* 0x0000000000068919 */ /* 0x000e620000002600 */
[----:B0-----:R-:W0:Y:S08]  /*0840*/  @!P0 LDC R4, c[0x0][0x360] ;  /* 0x0000d800ff048b82 */ /* 0x001e300000000800 */
[----:B------:R-:W2:Y:S01]  /*0850*/  @!P0 LDC.64 R2, c[0x0][0x388] ;  /* 0x0000e200ff028b82 */ /* 0x000ea20000000a00 */
[----:B0-----:R-:W-:-:S02]  /*0860*/  @!P0 IMAD.IADD R4, R9, 0x1, R4 ;  /* 0x0000000109048824 */ /* 0x001fc400078e0204 */
[----:B-1----:R-:W-:-:S04]  /*0870*/  @!P0 IMAD R7, R6, UR6, RZ ;  /* 0x0000000606078c24 */ /* 0x002fc8000f8e02ff */
[----:B------:R-:W-:Y:S01]  /*0880*/  @!P0 IMAD R7, R7, 0x3, R4 ;  /* 0x0000000307078824 */ /* 0x000fe200078e0204 */
[----:B------:R-:W-:-:S03]  /*0890*/  MOV R4, RZ ;  /* 0x000000ff00047202 */ /* 0x000fc60000000f00 */
        /* <DEDUP_REMOVED lines=8> */
[----:B------:R-:W-:-:S04]  /*0920*/  IADD3 R3, PT, PT, R6, R9, R6 ;  /* 0x0000000906037210 */ /* 0x000fc80007ffe006 */
        /* <DEDUP_REMOVED lines=16> */
.L_x_749:
[----:B------:R-:W-:Y:S05]  /*0a30*/  BSYNC.RECONVERGENT B0 ;  /* 0x0000000000007941 */ /* 0x000fea0003800200 */
.L_x_748:
        /* <DEDUP_REMOVED lines=11> */
[----:B0-----:R-:W-:Y:S01]  /*0af0*/  IADD3 R87, PT, PT, R85, R4, RZ ;  /* 0x0000000455577210 */ /* 0x001fe20007ffe0ff */
[C---:B------:R-:W-:Y:S02]  /*0b00*/  IMAD.IADD R6, R4.reuse, 0x1, R80 ;  /* 0x0000000104067824 */ /* 0x040fe400078e0250 */
[C---:B------:R-:W-:Y:S02]  /*0b10*/  IMAD R2, R3.reuse, 0x3, RZ ;  /* 0x0000000303027824 */ /* 0x040fe400078e02ff */
[C---:B------:R-:W-:Y:S02]  /*0b20*/  IMAD R91, R4.reuse, 0x2, R85 ;  /* 0x00000002045b7824 */ /* 0x040fe400078e0255 */
[----:B------:R-:W-:Y:S01]  /*0b30*/  IMAD R3, R3, 0x3, R4 ;  /* 0x0000000303037824 */ /* 0x000fe200078e0204 */
[----:B------:R-:W-:Y:S01]  /*0b40*/  LEA R4, R4, R2, 0x1 ;  /* 0x0000000204047211 */ /* 0x000fe200078e08ff */
[----:B------:R-:W-:-:S02]  /*0b50*/  IMAD.IADD R5, R83, 0x1, R2 ;  /* 0x0000000153057824 */ /* 0x000fc400078e0202 */
[C---:B------:R-:W-:Y:S01]  /*0b60*/  IMAD R95, R6.reuse, 0x3, R83 ;  /* 0x00000003065f7824 */ /* 0x040fe200078e0253 */
[C---:B------:R-:W-:Y:S01]  /*0b70*/  IADD3 R93, PT, PT, R85.reuse, R4, RZ ;  /* 0x00000004555d7210 */ /* 0x040fe20007ffe0ff */
[----:B------:R-:W-:Y:S02]  /*0b80*/  IMAD.IADD R89, R85, 0x1, R3 ;  /* 0x0000000155597824 */ /* 0x000fe400078e0203 */
[--C-:B------:R-:W-:Y:S02]  /*0b90*/  IMAD R97, R6, 0x3, R5.reuse ;  /* 0x0000000306617824 */ /* 0x100fe400078e0205 */
[----:B------:R-:W-:-:S07]  /*0ba0*/  IMAD R99, R80, 0x3, R5 ;  /* 0x0000000350637824 */ /* 0x000fce00078e0205 */
.L_x_751:
[----:B------:R-:W-:Y:S01]  /*0bb0*/  ISETP.GE.U32.AND P0, PT, R85, R0, PT ;  /* 0x000000005500720c */ /* 0x000fe20003f06070 */
[----:B------:R-:W-:Y:S02]  /*0bc0*/  IMAD.U32 R0, RZ, RZ, UR5 ;  /* 0x00000005ff007e24 */ /* 0x000fe4000f8e00ff */
[----:B-1----:R-:W-:Y:S02]  /*0bd0*/  HFMA2 R84, -RZ, RZ, 0, 0 ;  /* 0x00000000ff547431 */ /* 0x002fe400000001ff */
[----:B------:R-:W-:Y:S02]  /*0be0*/  IMAD.MOV.U32 R101, RZ, RZ, RZ ;  /* 0x000000ffff657224 */ /* 0x000fe400078e00ff */
[----:B------:R-:W-:Y:S01]  /*0bf0*/  IMAD.MOV.U32 R86, RZ, RZ, RZ ;  /* 0x000000ffff567224 */ /* 0x000fe200078e00ff */
[-C--:B------:R-:W-:Y:S01]  /*0c00*/  ISETP.GE.U32.AND P1, PT, R87, R0.reuse, PT ;  /* 0x000000005700720c */ /* 0x080fe20003f26070 */
[----:B------:R-:W-:Y:S01]  /*0c10*/  IMAD.MOV.U32 R88, RZ, RZ, RZ ;  /* 0x000000ffff587224 */ /* 0x000fe200078e00ff */
        /* <DEDUP_REMOVED lines=37> */
.L_x_750:
        /* <DEDUP_REMOVED lines=12> */
.L_x_781:
        /* <DEDUP_REMOVED lines=14> */
[----:B------:R-:W-:-:S07]  /*1010*/  IADD3 R5, PT, PT, R80, UR4, RZ ;  /* 0x0000000450057c10 */ /* 0x000fce000fffe0ff */
[----:B------:R-:W0:Y:S08]  /*1020*/  LDC R0, c[0x0][0x3b8] ;  /* 0x0000ee00ff007b82 */ /* 0x000e300000000800 */
[----:B------:R-:W2:Y:S01]  /*1030*/  LDC.64 R2, c[0x0][0x398] ;  /* 0x0000e600ff027b82 */ /* 0x000ea20000000a00 */
[----:B0-----:R-:W-:-:S04]  /*1040*/  IMAD R0, R0, UR8, R5 ;  /* 0x0000000800007c24 */ /* 0x001fc8000f8e0205 */
[----:B------:R-:W-:-:S04]  /*1050*/  IMAD.SHL.U32 R7, R0, 0x20, RZ ;  /* 0x0000002000077824 */ /* 0x000fc800078e00ff */
[----:B--2---:R-:W-:-:S05]  /*1060*/  IMAD.WIDE.U32 R2, R7, 0x4, R2 ;  /* 0x0000000407027825 */ /* 0x004fca00078e0002 */
[----:B------:R-:W2:Y:S04]  /*1070*/  LDG.E.CONSTANT R101, desc[UR10][R2.64] ;  /* 0x0000000a02657981 */ /* 0x000ea8000c1e9900 */
[----:B------:R-:W3:Y:S04]  /*1080*/  LDG.E.CONSTANT R102, desc[UR10][R2.64+0x4] ;  /* 0x0000040a02667981 */ /* 0x000ee8000c1e9900 */
[----:B-1----:R-:W4:Y:S04]  /*1090*/  LDG.E.CONSTANT R103, desc[UR10][R2.64+0x8] ;  /* 0x0000080a02677981 */ /* 0x002f28000c1e9900 */
        /* <DEDUP_REMOVED lines=107> */
[----:B------:R-:W-:Y:S01]  /*1750*/  @P0 MOV R46, R48 ;  /* 0x00000030002e0202 */ /* 0x000fe20000000f00 */
[----:B------:R-:W-:Y:S01]  /*1760*/  @P0 IMAD.MOV.U32 R47, RZ, RZ, R49 ;  /* 0x000000ffff2f0224 */ /* 0x000fe200078e0031 */
[----:B------:R-:W-:-:S13]  /*1770*/  FSETP.GT.AND P1, PT, R3, R50, PT ;  /* 0x000000320300720b */ /* 0x000fda0003f24000 */
[----:B------:R-:W-:Y:S05]  /*1780*/  @!P1 BRA `(.L_x_756) ;  /* 0x0000000000249947 */ /* 0x000fea0003800000 */
[-C--:B------:R-:W-:Y:S01]  /*1790*/  FSETP.GT.AND P0, PT, R46, R50.reuse, PT ;  /* 0x000000322e00720b */ /* 0x080fe20003f04000 */
[----:B------:R-:W-:Y:S01]  /*17a0*/  IMAD.MOV.U32 R7, RZ, RZ, R3 ;  /* 0x000000ffff077224 */ /* 0x000fe200078e0003 */
[----:B------:R-:W-:Y:S01]  /*17b0*/  MOV R3, R50 ;  /* 0x0000003200037202 */ /* 0x000fe20000000f00 */
[----:B------:R-:W-:Y:S02]  /*17c0*/  IMAD.MOV.U32 R4, RZ, RZ, R2 ;  /* 0x000000ffff047224 */ /* 0x000fe400078e0002 */
[----:B------:R-:W-:-:S08]  /*17d0*/  IMAD.MOV.U32 R2, RZ, RZ, R51 ;  /* 0x000000ffff027224 */ /* 0x000fd000078e0033 */
[----:B------:R-:W-:Y:S01]  /*17e0*/  @P0 IMAD.MOV.U32 R3, RZ, RZ, R46 ;  /* 0x000000ffff030224 */ /* 0x000fe200078e002e */
[----:B------:R-:W-:Y:S01]  /*17f0*/  @P0 MOV R2, R47 ;  /* 0x0000002f00020202 */ /* 0x000fe20000000f00 */
[----:B------:R-:W-:Y:S02]  /*1800*/  @P0 IMAD.MOV.U32 R46, RZ, RZ, R50 ;  /* 0x000000ffff2e0224 */ /* 0x000fe400078e0032 */
[----:B------:R-:W-:-:S07]  /*1810*/  @P0 IMAD.MOV.U32 R47, RZ, RZ, R51 ;  /* 0x000000ffff2f0224 */ /* 0x000fce00078e0033 */
.L_x_756:
[----:B------:R-:W-:Y:S05]  /*1820*/  BSYNC.RECONVERGENT B1 ;  /* 0x0000000000017941 */ /* 0x000fea0003800200 */
.L_x_755:
[-C--:B------:R-:W-:Y:S01]  /*1830*/  FSETP.GT.AND P0, PT, R7, R52.reuse, PT ;  /* 0x000000340700720b */ /* 0x080fe20003f04000 */
[----:B------:R-:W-:Y:S01]  /*1840*/  BSSY.RECONVERGENT B1, `(.L_x_757) ;  /* 0x000001d000017945 */ /* 0x000fe20003800200 */
        /* <DEDUP_REMOVED lines=28> */
.L_x_758:
[----:B------:R-:W-:Y:S05]  /*1a10*/  BSYNC.RECONVERGENT B1 ;  /* 0x0000000000017941 */ /* 0x000fea0003800200 */
.L_x_757:
[----:B------:R-:W-:Y:S01]  /*1a20*/  FSETP.GT.AND P0, PT, R9, R54, PT ;  /* 0x000000360900720b */ /* 0x000fe20003f04000 */
[----:B------:R-:W-:Y:S01]  /*1a30*/  BSSY.RECONVERGENT B1, `(.L_x_759) ;  /* 0x0000029000017945 */ /* 0x000fe20003800200 */
[----:B------:R-:W-:Y:S01]  /*1a40*/  MOV R3, R9 ;  /* 0x0000000900037202 */ /* 0x000fe20000000f00 */
[----:B------:R-:W-:Y:S01]  /*1a50*/  IMAD.MOV.U32 R7, RZ, RZ, R49 ;  /* 0x000000ffff077224 */ /* 0x000fe200078e0031 */
[----:B------:R-:W-:Y:S01]  /*1a60*/  MOV R2, R6 ;  /* 0x0000000600027202 */ /* 0x000fe20000000f00 */
[----:B------:R-:W-:Y:S02]  /*1a70*/  IMAD.MOV.U32 R53, RZ, RZ, R51 ;  /* 0x000000ffff357224 */ /* 0x000fe400078e0033 */
        /* <DEDUP_REMOVED lines=36> */
.L_x_760:
[----:B------:R-:W-:Y:S05]  /*1cc0*/  BSYNC.RECONVERGENT B1 ;  /* 0x0000000000017941 */ /* 0x000fea0003800200 */
.L_x_759:
        /* <DEDUP_REMOVED lines=63> */
[----:B------:R-:W-:-:S07]  /*20c0*/  @P0 IMAD.MOV.U32 R47, RZ, RZ, R57 ;  /* 0x000000ffff2f0224 */ /* 0x000fce00078e0039 */
.L_x_762:
[----:B------:R-:W-:Y:S05]  /*20d0*/  BSYNC.RECONVERGENT B1 ;  /* 0x0000000000017941 */ /* 0x000fea0003800200 */
.L_x_761:
        /* <DEDUP_REMOVED lines=88> */
.L_x_764:
[----:B------:R-:W-:Y:S05]  /*2660*/  BSYNC.RECONVERGENT B1 ;  /* 0x0000000000017941 */ /* 0x000fea0003800200 */
.L_x_763:
        /* <DEDUP_REMOVED lines=116> */
.L_x_766:
[----:B------:R-:W-:Y:S05]  /*2db0*/  BSYNC.RECONVERGENT B1 ;  /* 0x0000000000017941 */ /* 0x000fea0003800200 */
.L_x_765:
        /* <DEDUP_REMOVED lines=148> */
.L_x_768:
[----:B------:R-:W-:Y:S05]  /*3700*/  BSYNC.RECONVERGENT B1 ;  /* 0x0000000000017941 */ /* 0x000fea0003800200 */
.L_x_767:
        /* <DEDUP_REMOVED lines=184> */
.L_x_770:
[----:B------:R-:W-:Y:S05]  /*4290*/  BSYNC.RECONVERGENT B1 ;  /* 0x0000000000017941 */ /* 0x000fea0003800200 */
.L_x_769:
        /* <DEDUP_REMOVED lines=243> */
.L_x_772:
[----:B------:R-:W-:Y:S05]  /*51d0*/  BSYNC.RECONVERGENT B1 ;  /* 0x0000000000017941 */ /* 0x000fea0003800200 */
.L_x_771:
        /* <DEDUP_REMOVED lines=289> */
.L_x_774:
[----:B------:R-:W-:Y:S05]  /*63f0*/  BSYNC.RECONVERGENT B1 ;  /* 0x0000000000017941 */ /* 0x000fea0003800200 */
.L_x_773:
        /* <DEDUP_REMOVED lines=339> */
.L_x_776:
[----:B------:R-:W-:Y:S05]  /*7930*/  BSYNC.RECONVERGENT B1 ;  /* 0x0000000000017941 */ /* 0x000fea0003800200 */
.L_x_775:
        /* <DEDUP_REMOVED lines=393> */
.L_x_778:
[----:B------:R-:W-:Y:S05]  /*91d0*/  BSYNC.RECONVERGENT B1 ;  /* 0x0000000000017941 */ /* 0x000fea0003800200 */
.L_x_777:
        /* <DEDUP_REMOVED lines=451> */
.L_x_780:
[----:B------:R-:W-:Y:S05]  /*ae10*/  BSYNC.RECONVERGENT B1 ;  /* 0x0000000000017941 */ /* 0x000fea0003800200 */
.L_x_779:
        /* <DEDUP_REMOVED lines=512> */
.L_x_754:
[----:B------:R-:W-:Y:S05]  /*ce20*/  BSYNC.RECONVERGENT B0 ;  /* 0x0000000000007941 */ /* 0x000fea0003800200 */
.L_x_753:
[----:B------:R-:W-:-:S04]  /*ce30*/  UIADD3 UR4, UPT, UPT, UR4, 0x1, URZ ;  /* 0x0000000104047890 */ /* 0x000fc8000fffe0ff */
[----:B------:R-:W-:-:S09]  /*ce40*/  UISETP.NE.AND UP0, UPT, UR4, UR5, UPT ;  /* 0x000000050400728c */ /* 0x000fd2000bf05270 */
[----:B------:R-:W-:Y:S05]  /*ce50*/  BRA.U UP0, `(.L_x_781) ;  /* 0xffffff4100347547 */ /* 0x000fea000b83ffff */
.L_x_752:
[----:B------:R-:W0:Y:S01]  /*ce60*/  LDCU UR4, c[0x0][0x3b8] ;  /* 0x00007700ff0477ac */ /* 0x000e220008000800 */
[----:B------:R-:W-:Y:S01]  /*ce70*/  IADD3 R80, PT, PT, R80, 0x800, RZ ;  /* 0x0000080050507810 */ /* 0x000fe20007ffe0ff */
[----:B------:R-:W-:Y:S01]  /*ce80*/  UIADD3 UR7, UPT, UPT, UR7, -0x800, URZ ;  /* 0xfffff80007077890 */ /* 0x000fe2000fffe0ff */
[----:B------:R-:W-:Y:S02]  /*ce90*/  BAR.SYNC.DEFER_BLOCKING 0x0 ;  /* 0x0000000000007b1d */ /* 0x000fe40000010000 */
[----:B0-----:R-:W-:-:S13]  /*cea0*/  ISETP.GE.AND P0, PT, R80, UR4, PT ;  /* 0x0000000450007c0c */ /* 0x001fda000bf06270 */
[----:B------:R-:W-:Y:S05]  /*ceb0*/  @!P0 BRA `(.L_x_782) ;  /* 0xffffff3400ec8947 */ /* 0x000fea000383ffff */
.L_x_747:
[----:B------:R-:W0:Y:S01]  /*cec0*/  LDC.64 R10, c[0x0][0x3a0] ;  /* 0x0000e800ff0a7b82 */ /* 0x000e220000000a00 */
[----:B------:R-:W-:Y:S01]  /*ced0*/  ISETP.GE.AND P2, PT, R47, RZ, PT ;  /* 0x000000ff2f00720c */ /* 0x000fe20003f46270 */
[----:B------:R-:W-:Y:S01]  /*cee0*/  IMAD.SHL.U32 R3, R76, 0x10, RZ ;  /* 0x000000104c037824 */ /* 0x000fe200078e00ff */
        /* <DEDUP_REMOVED lines=8> */
[----:B------:R-:W-:Y:S02]  /*cf70*/  FSEL R19, R45, R46, !P2 ;  /* 0x0000002e2d137208 */ /* 0x000fe40005000000 */
[----:B------:R-:W-:Y:S02]  /*cf80*/  ISETP.GE.AND P5, PT, R57, RZ, PT ;  /* 0x000000ff3900720c */ /* 0x000fe40003fa6270 */
[----:B------:R-:W-:Y:S02]  /*cf90*/  SEL R8, R44, R53, !P4 ;  /* 0x000000352c087207 */ /* 0x000fe40006000000 */
[----:B------:R-:W-:Y:S01]  /*cfa0*/  SHF.R.S32.HI R5, RZ, 0x1f, R4 ;  /* 0x0000001fff057819 */ /* 0x000fe20000011404 */
[----:B0-----:R-:W-:Y:S01]  /*cfb0*/  IMAD.WIDE R10, R3, 0x8, R10 ;  /* 0x00000008030a7825 */ /* 0x001fe200078e020a */
[----:B------:R-:W-:-:S02]  /*cfc0*/  FSEL R21, R45, R48, !P1 ;  /* 0x000000302d157208 */ /* 0x000fc40004800000 */
[----:B------:R-:W-:Y:S02]  /*cfd0*/  ISETP.GE.AND P3, PT, R59, RZ, PT ;  /* 0x000000ff3b00720c */ /* 0x000fe40003f66270 */
[C---:B------:R-:W-:Y:S02]  /*cfe0*/  SEL R14, R44.reuse, R55, !P6 ;  /* 0x000000372c0e7207 */ /* 0x040fe40007000000 */
[----:B------:R-:W-:Y:S01]  /*cff0*/  SHF.R.S32.HI R7, RZ, 0x1f, R6 ;  /* 0x0000001fff077819 */ /* 0x000fe20000011406 */
[----:B--2---:R-:W-:Y:S01]  /*d000*/  IMAD.WIDE R12, R3, 0x4, R12 ;  /* 0x00000004030c7825 */ /* 0x004fe200078e020c */
[----:B------:R-:W-:Y:S02]  /*d010*/  SHF.R.S32.HI R3, RZ, 0x1f, R2 ;  /* 0x0000001fff037819 */ /* 0x000fe40000011402 */
[----:B------:R-:W-:Y:S02]  /*d020*/  FSEL R23, R45, R50, !P0 ;  /* 0x000000322d177208 */ /* 0x000fe40004000000 */
[----:B------:R-:W-:Y:S01]  /*d030*/  ISETP.GE.AND P2, PT, R61, RZ, PT ;  /* 0x000000ff3d00720c */ /* 0x000fe20003f46270 */
[----:B------:R-:W-:Y:S01]  /*d040*/  STG.E.64 desc[UR10][R10.64], R2 ;  /* 0x000000020a007986 */ /* 0x000fe2000c101b0a */
[----:B------:R-:W-:-:S02]  /*d050*/  SEL R16, R44, R57, !P5 ;  /* 0x000000392c107207 */ /* 0x000fc40006800000 */
[----:B------:R-:W-:Y:S01]  /*d060*/  SHF.R.S32.HI R9, RZ, 0x1f, R8 ;  /* 0x0000001fff097819 */ /* 0x000fe20000011408 */
[----:B------:R0:W-:Y:S01]  /*d070*/  STG.E desc[UR10][R12.64], R19 ;  /* 0x000000130c007986 */ /* 0x0001e2000c10190a */
[----:B------:R-:W-:Y:S02]  /*d080*/  FSEL R25, R45, R52, !P4 ;  /* 0x000000342d197208 */ /* 0x000fe40006000000 */
[----:B------:R-:W-:Y:S01]  /*d090*/  ISETP.GE.AND P1, PT, R63, RZ, PT ;  /* 0x000000ff3f00720c */ /* 0x000fe20003f26270 */
[----:B------:R-:W-:Y:S01]  /*d0a0*/  STG.E.64 desc[UR10][R10.64+0x8], R4 ;  /* 0x000008040a007986 */ /* 0x000fe2000c101b0a */
[----:B------:R-:W-:Y:S02]  /*d0b0*/  SEL R18, R44, R59, !P3 ;  /* 0x0000003b2c127207 */ /* 0x000fe40005800000 */
[----:B------:R-:W-:Y:S01]  /*d0c0*/  SHF.R.S32.HI R15, RZ, 0x1f, R14 ;  /* 0x0000001fff0f7819 */ /* 0x000fe2000001140e */
[----:B------:R2:W-:Y:S01]  /*d0d0*/  STG.E desc[UR10][R12.64+0x4], R21 ;  /* 0x000004150c007986 */ /* 0x0005e2000c10190a */
[----:B------:R-:W-:-:S02]  /*d0e0*/  FSEL R27, R45, R54, !P6 ;  /* 0x000000362d1b7208 */ /* 0x000fc40007000000 */
[----:B------:R-:W-:Y:S01]  /*d0f0*/  ISETP.GE.AND P0, PT, R65, RZ, PT ;  /* 0x000000ff4100720c */ /* 0x000fe20003f06270 */
[----:B------:R-:W-:Y:S01]  /*d100*/  STG.E.64 desc[UR10][R10.64+0x10], R6 ;  /* 0x000010060a007986 */ /* 0x000fe2000c101b0a */
[C---:B------:R-:W-:Y:S02]  /*d110*/  SEL R20, R44.reuse, R61, !P2 ;  /* 0x0000003d2c147207 */ /* 0x040fe40005000000 */
[----:B------:R-:W-:Y:S01]  /*d120*/  SHF.R.S32.HI R17, RZ, 0x1f, R16 ;  /* 0x0000001fff117819 */ /* 0x000fe20000011410 */
[----:B------:R3:W-:Y:S01]  /*d130*/  STG.E desc[UR10][R12.64+0x8], R23 ;  /* 0x000008170c007986 */ /* 0x0007e2000c10190a */
[----:B------:R-:W-:Y:S02]  /*d140*/  FSEL R29, R45, R56, !P5 ;  /* 0x000000382d1d7208 */ /* 0x000fe40006800000 */
[----:B------:R-:W-:Y:S01]  /*d150*/  ISETP.GE.AND P4, PT, R67, RZ, PT ;  /* 0x000000ff4300720c */ /* 0x000fe20003f86270 */
[----:B------:R-:W-:Y:S01]  /*d160*/  STG.E.64 desc[UR10][R10.64+0x18], R8 ;  /* 0x000018080a007986 */ /* 0x000fe2000c101b0a */
[----:B------:R-:W-:-:S02]  /*d170*/  SEL R22, R44, R63, !P1 ;  /* 0x0000003f2c167207 */ /* 0x000fc40004800000 */
[----:B0-----:R-:W-:Y:S01]  /*d180*/  SHF.R.S32.HI R19, RZ, 0x1f, R18 ;  /* 0x0000001fff137819 */ /* 0x001fe20000011412 */
[----:B------:R0:W-:Y:S01]  /*d190*/  STG.E desc[UR10][R12.64+0xc], R25 ;  /* 0x00000c190c007986 */ /* 0x0001e2000c10190a */
[----:B------:R-:W-:Y:S02]  /*d1a0*/  FSEL R31, R45, R58, !P3 ;  /* 0x0000003a2d1f7208 */ /* 0x000fe40005800000 */
[----:B------:R-:W-:Y:S01]  /*d1b0*/  ISETP.GE.AND P6, PT, R69, RZ, PT ;  /* 0x000000ff4500720c */ /* 0x000fe20003fc6270 */
[----:B------:R-:W-:Y:S01]  /*d1c0*/  STG.E.64 desc[UR10][R10.64+0x20], R14 ;  /* 0x0000200e0a007986 */ /* 0x000fe2000c101b0a */
[----:B------:R-:W-:Y:S02]  /*d1d0*/  SEL R24, R44, R65, !P0 ;  /* 0x000000412c187207 */ /* 0x000fe40004000000 */
[----:B--2---:R-:W-:Y:S01]  /*d1e0*/  SHF.R.S32.HI R21, RZ, 0x1f, R20 ;  /* 0x0000001fff157819 */ /* 0x004fe20000011414 */
[----:B------:R2:W-:Y:S01]  /*d1f0*/  STG.E desc[UR10][R12.64+0x10], R27 ;  /* 0x0000101b0c007986 */ /* 0x0005e2000c10190a */
[----:B------:R-:W-:-:S02]  /*d200*/  FSEL R33, R45, R60, !P2 ;  /* 0x0000003c2d217208 */ /* 0x000fc40005000000 */
[----:B------:R-:W-:Y:S01]  /*d210*/  ISETP.GE.AND P5, PT, R71, RZ, PT ;  /* 0x000000ff4700720c */ /* 0x000fe20003fa6270 */
[----:B------:R-:W-:Y:S01]  /*d220*/  STG.E.64 desc[UR10][R10.64+0x28], R16 ;  /* 0x000028100a007986 */ /* 0x000fe2000c101b0a */
[C---:B------:R-:W-:Y:S02]  /*d230*/  SEL R26, R44.reuse, R67, !P4 ;  /* 0x000000432c1a7207 */ /* 0x040fe40006000000 */
[----:B---3--:R-:W-:Y:S01]  /*d240*/  SHF.R.S32.HI R23, RZ, 0x1f, R22 ;  /* 0x0000001fff177819 */ /* 0x008fe20000011416 */
        /* <DEDUP_REMOVED lines=20> */
[----:B------:R-:W-:Y:S01]  /*d390*/  SEL R34, R44, R75, !P2 ;  /* 0x0000004b2c227207 */ /* 0x000fe20005000000 */
[----:B------:R-:W-:Y:S01]  /*d3a0*/  STG.E.64 desc[UR10][R10.64+0x48], R24 ;  /* 0x000048180a007986 */ /* 0x000fe2000c101b0a */
[----:B0-----:R-:W-:-:S02]  /*d3b0*/  SHF.R.S32.HI R31, RZ, 0x1f, R30 ;  /* 0x0000001fff1f7819 */ /* 0x001fc4000001141e */
[C---:B------:R-:W-:Y:S01]  /*d3c0*/  FSEL R43, R45.reuse, R70, !P5 ;  /* 0x000000462d2b7208 */ /* 0x040fe20006800000 */
[----:B------:R-:W-:Y:S01]  /*d3d0*/  STG.E desc[UR10][R12.64+0x24], R37 ;  /* 0x000024250c007986 */ /* 0x000fe2000c10190a */
[----:B------:R-:W-:Y:S02]  /*d3e0*/  SEL R44, R44, R79, !P1 ;  /* 0x0000004f2c2c7207 */ /* 0x000fe40004800000 */
[----:B--2---:R-:W-:Y:S01]  /*d3f0*/  SHF.R.S32.HI R33, RZ, 0x1f, R32 ;  /* 0x0000001fff217819 */ /* 0x004fe20000011420 */
[----:B------:R-:W-:Y:S01]  /*d400*/  STG.E.64 desc[UR10][R10.64+0x50], R26 ;  /* 0x0000501a0a007986 */ /* 0x000fe2000c101b0a */
[C---:B------:R-:W-:Y:S02]  /*d410*/  FSEL R47, R45.reuse, R72, !P3 ;  /* 0x000000482d2f7208 */ /* 0x040fe40005800000 */
[----:B---3--:R-:W-:Y:S01]  /*d420*/  SHF.R.S32.HI R35, RZ, 0x1f, R34 ;  /* 0x0000001fff237819 */ /* 0x008fe20000011422 */
[----:B------:R-:W-:Y:S01]  /*d430*/  STG.E desc[UR10][R12.64+0x28], R39 ;  /* 0x000028270c007986 */ /* 0x000fe2000c10190a */
[----:B------:R-:W-:-:S02]  /*d440*/  FSEL R49, R45, R74, !P2 ;  /* 0x0000004a2d317208 */ /* 0x000fc40005000000 */
        /* <DEDUP_REMOVED lines=13> */
        .weak           $__internal_12_$__cuda_sm20_div_u16
        .type           $__internal_12_$__cuda_sm20_div_u16,@function
        .size           $__internal_12_$__cuda_sm20_div_u16,(.L_x_843 - $__internal_12_$__cuda_sm20_div_u16)
$__internal_12_$__cuda_sm20_div_u16:
        /* <DEDUP_REMOVED lines=18> */
[----:B------:R-:W-:Y:S06]  /*d640*/  RET.REL.NODEC R2 `(_Z10knn_kernelILi16ELi32EEvPKfS1_S1_S1_PlPfiii) ;  /* 0xffffff28026c7950 */ /* 0x000fec0003c3ffff */
.L_x_783:
        /* <DEDUP_REMOVED lines=11> */
.L_x_843:


//--------------------- .text._Z10knn_kernelILi16ELi16EEvPKfS1_S1_S1_PlPfiii --------------------------
	.section	.text._Z10knn_kernelILi16ELi16EEvPKfS1_S1_S1_PlPfiii,"ax",@progbits
	.align	128
        .global         _Z10knn_kernelILi16ELi16EEvPKfS1_S1_S1_PlPfiii
        .type           _Z10knn_kernelILi16ELi16EEvPKfS1_S1_S1_PlPfiii,@function
        .size           _Z10knn_kernelILi16ELi16EEvPKfS1_S1_S1_PlPfiii,(.L_x_844 - _Z10knn_kernelILi16ELi16EEvPKfS1_S1_S1_PlPfiii)
        .other          _Z10knn_kernelILi16ELi16EEvPKfS1_S1_S1_PlPfiii,@"STO_CUDA_ENTRY STV_DEFAULT"
_Z10knn_kernelILi16ELi16EEvPKfS1_S1_S1_PlPfiii:
.text._Z10knn_kernelILi16ELi16EEvPKfS1_S1_S1_PlPfiii:
        /* <DEDUP_REMOVED lines=15> */
[----:B------:R-:W-:Y:S01]  /*00f0*/  IMAD R3, R0, 0x3, RZ ;  /* 0x0000000300037824 */ /* 0x000fe200078e02ff */
        /* <DEDUP_REMOVED lines=23> */
[----:B------:R-:W-:-:S02]  /*0270*/  IMAD.MOV.U32 R27, RZ, RZ, -0x1 ;  /* 0xffffffffff1b7424 */ /* 0x000fc400078e00ff */
[----:B------:R-:W-:Y:S02]  /*0280*/  IMAD.MOV.U32 R28, RZ, RZ, -0x1 ;  /* 0xffffffffff1c7424 */ /* 0x000fe400078e00ff */
        /* <DEDUP_REMOVED lines=10> */
[----:B------:R-:W-:Y:S01]  /*0330*/  IMAD.SHL.U32 R43, R0, 0x10, RZ ;  /* 0x00000010002b7824 */ /* 0x000fe200078e00ff */
[----:B-1----:R-:W-:Y:S06]  /*0340*/  @!P0 BRA `(.L_x_784) ;  /* 0x000000c400a08947 */ /* 0x002fec0003800000 */
        /* <DEDUP_REMOVED lines=21> */
[----:B------:R-:W-:-:S05]  /*04a0*/  IADD3 R0, PT, PT, R10, R7, RZ ;  /* 0x000000070a007210 */ /* 0x000fca0007ffe0ff */
[----:B------:R-:W-:-:S05]  /*04b0*/  IMAD.MOV R0, RZ, RZ, -R0 ;  /* 0x000000ffff007224 */ /* 0x000fca00078e0a00 */
[----:B------:R-:W-:Y:S01]  /*04c0*/  PRMT R0, R0, 0x7710, RZ ;  /* 0x0000771000007816 */ /* 0x000fe200000000ff */
[----:B------:R-:W-:-:S04]  /*04d0*/  IMAD R62, R62, 0x3, RZ ;  /* 0x000000033e3e7824 */ /* 0x000fc800078e02ff */
[----:B------:R-:W-:Y:S01]  /*04e0*/  VIADD R0, R0, 0x17ff ;  /* 0x000017ff00007836 */ /* 0x000fe20000000000 */
[----:B-1----:R-:W-:Y:S01]  /*04f0*/  LOP3.LUT R4, R10, 0xffff, RZ, 0xc0, !PT ;  /* 0x0000ffff0a047812 */ /* 0x002fe200078ec0ff */
[----:B------:R-:W-:Y:S01]  /*0500*/  IMAD R63, R62, UR12, RZ ;  /* 0x0000000c3e3f7c24 */ /* 0x000fe2000f8e02ff */
[----:B------:R-:W-:Y:S02]  /*0510*/  MOV R6, 0x550 ;  /* 0x0000055000067802 */ /* 0x000fe40000000f00 */
[----:B------:R-:W-:Y:S01]  /*0520*/  LOP3.LUT R0, R0, 0xffff, RZ, 0xc0, !PT ;  /* 0x0000ffff00007812 */ /* 0x000fe200078ec0ff */
[----:B0-----:R-:W1:Y:S06]  /*0530*/  LDCU UR9, c[0x0][0x3b8] ;  /* 0x00007700ff0977ac */ /* 0x001e6c0008000800 */
[----:B-1---5:R-:W-:Y:S05]  /*0540*/  CALL.REL.NOINC `($__internal_13_$__cuda_sm20_div_u16) ;  /* 0x000000c800b47944 */ /* 0x022fea0003c00000 */
[----:B------:R-:W-:Y:S01]  /*0550*/  LOP3.LUT R65, R65, 0x3, RZ, 0xc0, !PT ;  /* 0x0000000341417812 */ /* 0x000fe200078ec0ff */
[----:B------:R-:W-:Y:S01]  /*0560*/  IMAD.MOV.U32 R67, RZ, RZ, 0x7f7fffff ;  /* 0x7f7fffffff437424 */ /* 0x000fe200078e00ff */
[----:B------:R-:W-:Y:S01]  /*0570*/  MOV R66, 0xffffffff ;  /* 0xffffffff00427802 */ /* 0x000fe20000000f00 */
[----:B------:R-:W-:-:S06]  /*0580*/  UMOV UR4, URZ ;  /* 0x000000ff00047c82 */ /* 0x000fcc0008000000 */
.L_x_823:
[----:B------:R-:W0:Y:S01]  /*0590*/  S2R R69, SR_TID.X ;  /* 0x0000000000457919 */ /* 0x000e220000002100 */
[----:B------:R-:W-:Y:S01]  /*05a0*/  ISETP.NE.AND P0, PT, R65, 0x2, PT ;  /* 0x000000024100780c */ /* 0x000fe20003f05270 */
[----:B------:R-:W-:Y:S01]  /*05b0*/  BSSY.RECONVERGENT B0, `(.L_x_785) ;  /* 0x000002f000007945 */ /* 0x000fe20003800200 */
[----:B0-----:R-:W-:-:S11]  /*05c0*/  IMAD.MOV.U32 R0, RZ, RZ, R69 ;  /* 0x000000ffff007224 */ /* 0x001fd600078e0045 */
[----:B-1----:R-:W-:Y:S05]  /*05d0*/  @!P0 BRA `(.L_x_786) ;  /* 0x0000000000b08947 */ /* 0x002fea0003800000 */
[----:B------:R-:W-:Y:S01]  /*05e0*/  MOV R0, UR4 ;  /* 0x0000000400007c02 */ /* 0x000fe20008000f00 */
[----:B------:R-:W-:-:S04]  /*05f0*/  IMAD.MOV.U32 R4, RZ, RZ, RZ ;  /* 0x000000ffff047224 */ /* 0x000fc800078e00ff */
[----:B------:R-:W-:-:S05]  /*0600*/  IMAD R7, R0, 0x3, R69 ;  /* 0x0000000300077824 */ /* 0x000fca00078e0245 */
        /* <DEDUP_REMOVED lines=15> */
[----:B------:R-:W-:Y:S02]  /*0700*/  HFMA2 R2, -RZ, RZ, 0, 0 ;  /* 0x00000000ff027431 */ /* 0x000fe400000001ff */
[----:B------:R-:W-:Y:S01]  /*0710*/  IMAD R7, R10, 0x4, R5 ;  /* 0x000000040a077824 */ /* 0x000fe200078e0205 */
[----:B------:R-:W-:-:S13]  /*0720*/  ISETP.GE.U32.AND P0, PT, R9, R62, PT ;  /* 0x0000003e0900720c */ /* 0x000fda0003f06070 */
[----:B------:R-:W-:Y:S05]  /*0730*/  @P0 BRA `(.L_x_788) ;  /* 0x0000000000100947 */ /* 0x000fea0003800000 */
[----:B------:R-:W1:Y:S01]  /*0740*/  LDC.64 R2, c[0x0][0x388] ;  /* 0x0000e200ff027b82 */ /* 0x000e620000000a00 */
[----:B0-----:R-:W-:-:S04]  /*0750*/  IMAD.IADD R5, R63, 0x1, R9 ;  /* 0x000000013f057824 */ /* 0x001fc800078e0209 */
[----:B-1----:R-:W-:-:S06]  /*0760*/  IMAD.WIDE R2, R5, 0x4, R2 ;  /* 0x0000000405027825 */ /* 0x002fcc00078e0202 */
[----:B------:R1:W5:Y:S02]  /*0770*/  LDG.E.CONSTANT R2, desc[UR10][R2.64] ;  /* 0x0000000a02027981 */ /* 0x000364000c1e9900 */
.L_x_788:
[----:B------:R-:W-:Y:S05]  /*0780*/  BSYNC.RECONVERGENT B1 ;  /* 0x0000000000017941 */ /* 0x000fea0003800200 */
.L_x_787:
[----:B-----5:R2:W-:Y:S01]  /*0790*/  STS [R7], R2 ;  /* 0x0000000207007388 */ /* 0x0205e20000000800 */
[----:B------:R-:W-:Y:S02]  /*07a0*/  ISETP.NE.AND P0, PT, R65, RZ, PT ;  /* 0x000000ff4100720c */ /* 0x000fe40003f05270 */
[----:B------:R-:W-:-:S11]  /*07b0*/  IADD3 R0, PT, PT, R10, R69, R10 ;  /* 0x000000450a007210 */ /* 0x000fd60007ffe00a */
[----:B--2---:R-:W-:Y:S05]  /*07c0*/  @!P0 BRA `(.L_x_786) ;  /* 0x0000000000348947 */ /* 0x004fea0003800000 */
[----:B0-----:R-:W-:Y:S01]  /*07d0*/  IMAD.IADD R5, R9, 0x1, R10 ;  /* 0x0000000109057824 */ /* 0x001fe200078e020a */
[----:B------:R-:W-:Y:S01]  /*07e0*/  BSSY.RECONVERGENT B1, `(.L_x_789) ;  /* 0x0000009000017945 */ /* 0x000fe20003800200 */
[----:B------:R-:W-:Y:S01]  /*07f0*/  LEA R7, R10, R7, 0x2 ;  /* 0x000000070a077211 */ /* 0x000fe200078e10ff */
[----:B------:R-:W-:Y:S02]  /*0800*/  IMAD.MOV.U32 R2, RZ, RZ, RZ ;  /* 0x000000ffff027224 */ /* 0x000fe400078e00ff */
[----:B------:R-:W-:-:S13]  /*0810*/  ISETP.GE.U32.AND P0, PT, R5, R62, PT ;  /* 0x0000003e0500720c */ /* 0x000fda0003f06070 */
[----:B------:R-:W-:Y:S05]  /*0820*/  @P0 BRA `(.L_x_790) ;  /* 0x0000000000100947 */ /* 0x000fea0003800000 */
[----:B-1----:R-:W0:Y:S01]  /*0830*/  LDC.64 R2, c[0x0][0x388] ;  /* 0x0000e200ff027b82 */ /* 0x002e220000000a00 */
[----:B------:R-:W-:-:S04]  /*0840*/  IMAD.IADD R5, R63, 0x1, R5 ;  /* 0x000000013f057824 */ /* 0x000fc800078e0205 */
[----:B0-----:R-:W-:-:S06]  /*0850*/  IMAD.WIDE R2, R5, 0x4, R2 ;  /* 0x0000000405027825 */ /* 0x001fcc00078e0202 */
[----:B------:R0:W5:Y:S02]  /*0860*/  LDG.E.CONSTANT R2, desc[UR10][R2.64] ;  /* 0x0000000a02027981 */ /* 0x000164000c1e9900 */
.L_x_790:
[----:B------:R-:W-:Y:S05]  /*0870*/  BSYNC.RECONVERGENT B1 ;  /* 0x0000000000017941 */ /* 0x000fea0003800200 */
.L_x_789:
[----:B-----5:R2:W-:Y:S01]  /*0880*/  STS [R7], R2 ;  /* 0x0000000207007388 */ /* 0x0205e20000000800 */
[----:B------:R-:W-:-:S07]  /*0890*/  IADD3 R0, PT, PT, R0, R10, RZ ;  /* 0x0000000a00007210 */ /* 0x000fce0007ffe0ff */
.L_x_786:
[----:B------:R-:W-:Y:S05]  /*08a0*/  BSYNC.RECONVERGENT B0 ;  /* 0x0000000000007941 */ /* 0x000fea0003800200 */
.L_x_785:
[----:B------:R-:W3:Y:S01]  /*08b0*/  S2UR UR6, SR_CgaCtaId ;  /* 0x00000000000679c3 */ /* 0x000ee20000008800 */
[----:B------:R-:W-:Y:S01]  /*08c0*/  IMAD.U32 R71, RZ, RZ, UR4 ;  /* 0x00000004ff477e24 */ /* 0x000fe2000f8e00ff */
[----:B------:R-:W-:Y:S01]  /*08d0*/  UMOV UR5, 0x400 ;  /* 0x0000040000057882 */ /* 0x000fe20000000000 */
[----:B------:R-:W-:Y:S01]  /*08e0*/  MOV R69, UR4 ;  /* 0x0000000400457c02 */ /* 0x000fe20008000f00 */
[C-C-:B--2---:R-:W-:Y:S01]  /*08f0*/  IMAD R2, R10.reuse, 0x2, R63.reuse ;  /* 0x000000020a027824 */ /* 0x144fe200078e023f */
[----:B------:R-:W-:Y:S01]  /*0900*/  BSSY.RECONVERGENT B0, `(.L_x_791) ;  /* 0x0000034000007945 */ /* 0x000fe20003800200 */
[--C-:B------:R-:W-:Y:S02]  /*0910*/  IMAD R71, R71, 0x3, R0.reuse ;  /* 0x0000000347477824 */ /* 0x100fe400078e0200 */
[----:B0-----:R-:W-:Y:S02]  /*0920*/  IMAD.IADD R4, R63, 0x1, R0 ;  /* 0x000000013f047824 */ /* 0x001fe400078e0200 */
[----:B-1----:R-:W-:Y:S01]  /*0930*/  VIADD R3, R10, UR4 ;  /* 0x000000040a037c36 */ /* 0x002fe20008000000 */
[----:B------:R-:W-:Y:S01]  /*0940*/  IADD3 R81, PT, PT, R71, R2, RZ ;  /* 0x0000000247517210 */ /* 0x000fe20007ffe0ff */
[--C-:B------:R-:W-:Y:S01]  /*0950*/  IMAD R69, R69, 0x3, R4.reuse ;  /* 0x0000000345457824 */ /* 0x100fe200078e0204 */
[----:B------:R-:W-:Y:S01]  /*0960*/  IADD3 R77, PT, PT, R71, R10, R63 ;  /* 0x0000000a474d7210 */ /* 0x000fe20007ffe03f */
[----:B------:R-:W-:-:S02]  /*0970*/  IMAD R85, R3, 0x3, R4 ;  /* 0x0000000303557824 */ /* 0x000fc400078e0204 */
[----:B------:R-:W-:Y:S02]  /*0980*/  IMAD R83, R3, 0x3, R0 ;  /* 0x0000000303537824 */ /* 0x000fe400078e0200 */
[----:B------:R-:W-:Y:S02]  /*0990*/  IMAD.IADD R75, R71, 0x1, R10 ;  /* 0x00000001474b7824 */ /* 0x000fe400078e020a */
[----:B------:R-:W-:Y:S01]  /*09a0*/  IMAD R79, R10, 0x2, R71 ;  /* 0x000000020a4f7824 */ /* 0x000fe200078e0247 */
[----:B---3--:R-:W-:-:S06]  /*09b0*/  ULEA UR5, UR6, UR5, 0x18 ;  /* 0x0000000506057291 */ /* 0x008fcc000f8ec0ff */
[----:B------:R-:W-:-:S07]  /*09c0*/  LEA R73, R0, UR5, 0x2 ;  /* 0x0000000500497c11 */ /* 0x000fce000f8e10ff */
.L_x_792:
[-C--:B------:R-:W-:Y:S01]  /*09d0*/  ISETP.GE.U32.AND P0, PT, R71, R62.reuse, PT ;  /* 0x0000003e4700720c */ /* 0x080fe20003f06070 */
[----:B-1----:R-:W-:Y:S01]  /*09e0*/  HFMA2 R74, -RZ, RZ, 0, 0 ;  /* 0x00000000ff4a7431 */ /* 0x002fe200000001ff */
[-C--:B------:R-:W-:Y:S01]  /*09f0*/  ISETP.GE.U32.AND P1, PT, R75, R62.reuse, PT ;  /* 0x0000003e4b00720c */ /* 0x080fe20003f26070 */
[----:B------:R-:W-:Y:S01]  /*0a00*/  IMAD.MOV.U32 R70, RZ, RZ, RZ ;  /* 0x000000ffff467224 */ /* 0x000fe200078e00ff */
[-C--:B------:R-:W-:Y:S01]  /*0a10*/  ISETP.GE.U32.AND P2, PT, R79, R62.reuse, PT ;  /* 0x0000003e4f00720c */ /* 0x080fe20003f46070 */
[----:B------:R-:W-:Y:S01]  /*0a20*/  IMAD.MOV.U32 R72, RZ, RZ, RZ ;  /* 0x000000ffff487224 */ /* 0x000fe200078e00ff */
[----:B------:R-:W-:Y:S02]  /*0a30*/  ISETP.GE.U32.AND P3, PT, R83, R62, PT ;  /* 0x0000003e5300720c */ /* 0x000fe40003f66070 */
        /* <DEDUP_REMOVED lines=13> */
[C-C-:B------:R-:W-:Y:S02]  /*0b10*/  IMAD R87, R10.reuse, 0x4, R73.reuse ;  /* 0x000000040a577824 */ /* 0x140fe400078e0249 */
[C-C-:B------:R-:W-:Y:S02]  /*0b20*/  IMAD R89, R10.reuse, 0x8, R73.reuse ;  /* 0x000000080a597824 */ /* 0x140fe400078e0249 */
[C---:B------:R-:W-:Y:S01]  /*0b30*/  IMAD R91, R10.reuse, 0xc, R73 ;  /* 0x0000000c0a5b7824 */ /* 0x040fe200078e0249 */
[----:B------:R-:W-:-:S04]  /*0b40*/  LEA R0, R10, R0, 0x2 ;  /* 0x000000000a007211 */ /* 0x000fc800078e10ff */
[----:B------:R-:W-:Y:S01]  /*0b50*/  ISETP.GE.U32.AND P0, PT, R0, 0x1800, PT ;  /* 0x000018000000780c */ /* 0x000fe20003f06070 */
[C---:B------:R-:W-:Y:S01]  /*0b60*/  IMAD R75, R10.reuse, 0x4, R75 ;  /* 0x000000040a4b7824 */ /* 0x040fe200078e024b */
[C---:B------:R-:W-:Y:S01]  /*0b70*/  LEA R83, R10.reuse, R83, 0x2 ;  /* 0x000000530a537211 */ /* 0x040fe200078e10ff */
[C---:B------:R-:W-:Y:S01]  /*0b80*/  IMAD R79, R10.reuse, 0x4, R79 ;  /* 0x000000040a4f7824 */ /* 0x040fe200078e024f */
[C---:B------:R-:W-:Y:S01]  /*0b90*/  LEA R77, R10.reuse, R77, 0x2 ;  /* 0x0000004d0a4d7211 */ /* 0x040fe200078e10ff */
[C---:B------:R-:W-:Y:S02]  /*0ba0*/  IMAD R71, R10.reuse, 0x4, R71 ;  /* 0x000000040a477824 */ /* 0x040fe400078e0247 */
[C---:B------:R-:W-:Y:S02]  /*0bb0*/  IMAD R69, R10.reuse, 0x4, R69 ;  /* 0x000000040a457824 */ /* 0x040fe400078e0245 */
[C---:B------:R-:W-:Y:S02]  /*0bc0*/  IMAD R81, R10.reuse, 0x4, R81 ;  /* 0x000000040a517824 */ /* 0x040fe400078e0251 */
[C---:B------:R-:W-:Y:S01]  /*0bd0*/  IMAD R85, R10.reuse, 0x4, R85 ;  /* 0x000000040a557824 */ /* 0x040fe200078e0255 */
[----:B----4-:R0:W-:Y:S04]  /*0be0*/  STS [R73], R68 ;  /* 0x0000004449007388 */ /* 0x0101e80000000800 */
[----:B-----5:R1:W-:Y:S04]  /*0bf0*/  STS [R87], R70 ;  /* 0x0000004657007388 */ /* 0x0203e80000000800 */
[----:B--2---:R1:W-:Y:S04]  /*0c00*/  STS [R89], R72 ;  /* 0x0000004859007388 */ /* 0x0043e80000000800 */
[----:B---3--:R1:W-:Y:S01]  /*0c10*/  STS [R91], R74 ;  /* 0x0000004a5b007388 */ /* 0x0083e20000000800 */
[----:B0-----:R-:W-:Y:S01]  /*0c20*/  LEA R73, R10, R73, 0x4 ;  /* 0x000000490a497211 */ /* 0x001fe200078e20ff */
[----:B------:R-:W-:Y:S06]  /*0c30*/  @!P0 BRA `(.L_x_792) ;  /* 0xfffffffc00648947 */ /* 0x000fec000383ffff */
[----:B------:R-:W-:Y:S05]  /*0c40*/  BSYNC.RECONVERGENT B0 ;  /* 0x0000000000007941 */ /* 0x000fea0003800200 */
.L_x_791:
        /* <DEDUP_REMOVED lines=13> */
.L_x_822:
        /* <DEDUP_REMOVED lines=42> */
[----:B------:R-:W-:-:S04]  /*0fc0*/  FFMA R0, R0, R0, RZ ;  /* 0x0000000000007223 */ /* 0x000fc800000000ff */
        /* <DEDUP_REMOVED lines=56> */
.L_x_797:
[----:B------:R-:W-:Y:S05]  /*1350*/  BSYNC.RECONVERGENT B1 ;  /* 0x0000000000017941 */ /* 0x000fea0003800200 */
.L_x_796:
        /* <DEDUP_REMOVED lines=30> */
.L_x_799:
[----:B------:R-:W-:Y:S05]  /*1540*/  BSYNC.RECONVERGENT B1 ;  /* 0x0000000000017941 */ /* 0x000fea0003800200 */
.L_x_798:
        /* <DEDUP_REMOVED lines=42> */
.L_x_801:
[----:B------:R-:W-:Y:S05]  /*17f0*/  BSYNC.RECONVERGENT B1 ;  /* 0x0000000000017941 */ /* 0x000fea0003800200 */
.L_x_800:
        /* <DEDUP_REMOVED lines=64> */
.L_x_803:
[----:B------:R-:W-:Y:S05]  /*1c00*/  BSYNC.RECONVERGENT B1 ;  /* 0x0000000000017941 */ /* 0x000fea0003800200 */
.L_x_802:
        /* <DEDUP_REMOVED lines=88> */
.L_x_805:
[----:B------:R-:W-:Y:S05]  /*2190*/  BSYNC.RECONVERGENT B1 ;  /* 0x0000000000017941 */ /* 0x000fea0003800200 */
.L_x_804:
        /* <DEDUP_REMOVED lines=116> */
.L_x_807:
[----:B------:R-:W-:Y:S05]  /*28e0*/  BSYNC.RECONVERGENT B1 ;  /* 0x0000000000017941 */ /* 0x000fea0003800200 */
.L_x_806:
        /* <DEDUP_REMOVED lines=148> */
.L_x_809:
[----:B------:R-:W-:Y:S05]  /*3230*/  BSYNC.RECONVERGENT B1 ;  /* 0x0000000000017941 */ /* 0x000fea0003800200 */
.L_x_808:
        /* <DEDUP_REMOVED lines=184> */
.L_x_811:
[----:B------:R-:W-:Y:S05]  /*3dc0*/  BSYNC.RECONVERGENT B1 ;  /* 0x0000000000017941 */ /* 0x000fea0003800200 */
.L_x_810:
        /* <DEDUP_REMOVED lines=243> */
.L_x_813:
[----:B------:R-:W-:Y:S05]  /*4d00*/  BSYNC.RECONVERGENT B1 ;  /* 0x0000000000017941 */ /* 0x000fea0003800200 */
.L_x_812:
        /* <DEDUP_REMOVED lines=289> */
.L_x_815:
[----:B------:R-:W-:Y:S05]  /*5f20*/  BSYNC.RECONVERGENT B1 ;  /* 0x0000000000017941 */ /* 0x000fea0003800200 */
.L_x_814:
        /* <DEDUP_REMOVED lines=339> */
.L_x_817:
[----:B------:R-:W-:Y:S05]  /*7460*/  BSYNC.RECONVERGENT B1 ;  /* 0x0000000000017941 */ /* 0x000fea0003800200 */
.L_x_816:
        /* <DEDUP_REMOVED lines=393> */
.L_x_819:
[----:B------:R-:W-:Y:S05]  /*8d00*/  BSYNC.RECONVERGENT B1 ;  /* 0x0000000000017941 */ /* 0x000fea0003800200 */
.L_x_818:
        /* <DEDUP_REMOVED lines=451> */
.L_x_821:
[----:B------:R-:W-:Y:S05]  /*a940*/  BSYNC.RECONVERGENT B1 ;  /* 0x0000000000017941 */ /* 0x000fea0003800200 */
.L_x_820:
        /* <DEDUP_REMOVED lines=512> */
.L_x_795:
[----:B------:R-:W-:Y:S05]  /*c950*/  BSYNC.RECONVERGENT B0 ;  /* 0x0000000000007941 */ /* 0x000fea0003800200 */
.L_x_794:
[----:B------:R-:W-:Y:S05]  /*c960*/  BRA.U UP0, `(.L_x_822) ;  /* 0xffffff4100ec7547 */ /* 0x000fea000b83ffff */
.L_x_793:
[----:B------:R-:W0:Y:S01]  /*c970*/  LDCU UR5, c[0x0][0x3b8] ;  /* 0x00007700ff0577ac */ /* 0x000e220008000800 */
[----:B------:R-:W-:Y:S02]  /*c980*/  UIADD3 UR4, UPT, UPT, UR4, 0x800, URZ ;  /* 0x0000080004047890 */ /* 0x000fe4000fffe0ff */
[----:B------:R-:W-:Y:S02]  /*c990*/  UIADD3 UR9, UPT, UPT, UR9, -0x800, URZ ;  /* 0xfffff80009097890 */ /* 0x000fe4000fffe0ff */
[----:B0-----:R-:W-:Y:S01]  /*c9a0*/  UISETP.GE.AND UP0, UPT, UR4, UR5, UPT ;  /* 0x000000050400728c */ /* 0x001fe2000bf06270 */
[----:B------:R-:W-:Y:S08]  /*c9b0*/  BAR.SYNC.DEFER_BLOCKING 0x0 ;  /* 0x0000000000007b1d */ /* 0x000ff00000010000 */
[----:B------:R-:W-:Y:S05]  /*c9c0*/  BRA.U !UP0, `(.L_x_823) ;  /* 0xffffff3908f07547 */ /* 0x000fea000b83ffff */
.L_x_784:
[----:B------:R-:W-:Y:S01]  /*c9d0*/  ISETP.GE.AND P0, PT, R38, RZ, PT ;  /* 0x000000ff2600720c */ /* 0x000fe20003f06270 */
[----:B------:R-:W0:Y:S01]  /*c9e0*/  LDC.64 R8, c[0x0][0x3a8] ;  /* 0x0000ea00ff087b82 */ /* 0x000e220000000a00 */
[----:B------:R-:W-:Y:S02]  /*c9f0*/  ISETP.GE.AND P4, PT, R37, RZ, PT ;  /* 0x000000ff2500720c */ /* 0x000fe40003f86270 */
[C---:B------:R-:W-:Y:S02]  /*ca00*/  FSEL R47, R42.reuse, R23, !P0 ;  /* 0x000000172a2f7208 */ /* 0x040fe40004000000 */
[----:B------:R-:W-:Y:S02]  /*ca10*/  FSEL R49, R42, R22, !P4 ;  /* 0x000000162a317208 */ /* 0x000fe40006000000 */
[----:B------:R-:W-:Y:S01]  /*ca20*/  ISETP.GE.AND P2, PT, R40, RZ, PT ;  /* 0x000000ff2800720c */ /* 0x000fe20003f46270 */
[----:B------:R-:W2:Y:S01]  /*ca30*/  LDC.64 R22, c[0x0][0x3a0] ;  /* 0x0000e800ff167b82 */ /* 0x000ea20000000a00 */
[----:B------:R-:W-:-:S02]  /*ca40*/  ISETP.GE.AND P1, PT, R39, RZ, PT ;  /* 0x000000ff2700720c */ /* 0x000fc40003f26270 */
[C---:B------:R-:W-:Y:S02]  /*ca50*/  SEL R2, R41.reuse, R40, !P2 ;  /* 0x0000002829027207 */ /* 0x040fe40005000000 */
[----:B------:R-:W-:Y:S02]  /*ca60*/  SEL R4, R41, R39, !P1 ;  /* 0x0000002729047207 */ /* 0x000fe40004800000 */
[----:B------:R-:W-:Y:S02]  /*ca70*/  ISETP.GE.AND P5, PT, R35, RZ, PT ;  /* 0x000000ff2300720c */ /* 0x000fe40003fa6270 */
[----:B------:R-:W-:Y:S02]  /*ca80*/  FSEL R25, R42, R25, !P2 ;  /* 0x000000192a197208 */ /* 0x000fe40005000000 */
[----:B------:R-:W-:Y:S02]  /*ca90*/  ISETP.GE.AND P6, PT, R36, RZ, PT ;  /* 0x000000ff2400720c */ /* 0x000fe40003fc6270 */
[----:B------:R-:W-:-:S02]  /*caa0*/  ISETP.GE.AND P2, PT, R33, RZ, PT ;  /* 0x000000ff2100720c */ /* 0x000fc40003f46270 */
[----:B------:R-:W-:Y:S01]  /*cab0*/  SEL R38, R41, R38, !P0 ;  /* 0x0000002629267207 */ /* 0x000fe20004000000 */
[----:B0-----:R-:W-:Y:S01]  /*cac0*/  IMAD.WIDE R8, R43, 0x4, R8 ;  /* 0x000000042b087825 */ /* 0x001fe200078e0208 */
[----:B------:R-:W-:Y:S02]  /*cad0*/  SHF.R.S32.HI R3, RZ, 0x1f, R2 ;  /* 0x0000001fff037819 */ /* 0x000fe40000011402 */
[----:B------:R-:W-:Y:S02]  /*cae0*/  SEL R6, R41, R37, !P4 ;  /* 0x0000002529067207 */ /* 0x000fe40006000000 */
[----:B------:R-:W-:Y:S02]  /*caf0*/  SHF.R.S32.HI R5, RZ, 0x1f, R4 ;  /* 0x0000001fff057819 */ /* 0x000fe40000011404 */
[C---:B------:R-:W-:Y:S01]  /*cb00*/  FSEL R45, R42.reuse, R24, !P1 ;  /* 0x000000182a2d7208 */ /* 0x040fe20004800000 */
[----:B--2---:R-:W-:Y:S01]  /*cb10*/  IMAD.WIDE R22, R43, 0x8, R22 ;  /* 0x000000082b167825 */ /* 0x004fe200078e0216 */
[----:B------:R-:W-:-:S02]  /*cb20*/  FSEL R53, R42, R20, !P5 ;  /* 0x000000142a357208 */ /* 0x000fc40006800000 */
[----:B------:R-:W-:Y:S02]  /*cb30*/  ISETP.GE.AND P3, PT, R34, RZ, PT ;  /* 0x000000ff2200720c */ /* 0x000fe40003f66270 */
[C---:B------:R-:W-:Y:S01]  /*cb40*/  SEL R36, R41.reuse, R36, !P6 ;  /* 0x0000002429247207 */ /* 0x040fe20007000000 */
[----:B------:R-:W-:Y:S01]  /*cb50*/  STG.E.64 desc[UR10][R22.64], R2 ;  /* 0x0000000216007986 */ /* 0x000fe2000c101b0a */
[C---:B------:R-:W-:Y:S02]  /*cb60*/  SEL R20, R41.reuse, R33, !P2 ;  /* 0x0000002129147207 */ /* 0x040fe40005000000 */
[----:B------:R-:W-:Y:S01]  /*cb70*/  FSEL R57, R42, R18, !P2 ;  /* 0x000000122a397208 */ /* 0x000fe20005000000 */
[----:B------:R0:W-:Y:S01]  /*cb80*/  STG.E desc[UR10][R8.64], R25 ;  /* 0x0000001908007986 */ /* 0x0001e2000c10190a */
[----:B------:R-:W-:Y:S02]  /*cb90*/  SHF.R.S32.HI R39, RZ, 0x1f, R38 ;  /* 0x0000001fff277819 */ /* 0x000fe40000011426 */
[----:B------:R-:W-:Y:S01]  /*cba0*/  ISETP.GE.AND P2, PT, R26, RZ, PT ;  /* 0x000000ff1a00720c */ /* 0x000fe20003f46270 */
[----:B------:R-:W-:Y:S01]  /*cbb0*/  STG.E.64 desc[UR10][R22.64+0x8], R4 ;  /* 0x0000080416007986 */ /* 0x000fe2000c101b0a */
[----:B------:R-:W-:-:S02]  /*cbc0*/  SEL R10, R41, R35, !P5 ;  /* 0x00000023290a7207 */ /* 0x000fc40006800000 */
[----:B------:R-:W-:Y:S01]  /*cbd0*/  SHF.R.S32.HI R7, RZ, 0x1f, R6 ;  /* 0x0000001fff077819 */ /* 0x000fe20000011406 */
[----:B------:R-:W-:Y:S01]  /*cbe0*/  STG.E desc[UR10][R8.64+0x4], R45 ;  /* 0x0000042d08007986 */ /* 0x000fe2000c10190a */
[----:B------:R-:W-:Y:S02]  /*cbf0*/  ISETP.GE.AND P1, PT, R32, RZ, PT ;  /* 0x000000ff2000720c */ /* 0x000fe40003f26270 */
[----:B------:R-:W-:Y:S01]  /*cc00*/  SEL R34, R41, R34, !P3 ;  /* 0x0000002229227207 */ /* 0x000fe20005800000 */
[----:B------:R-:W-:Y:S01]  /*cc10*/  STG.E.64 desc[UR10][R22.64+0x10], R38 ;  /* 0x0000102616007986 */ /* 0x000fe2000c101b0a */
[----:B------:R-:W-:Y:S02]  /*cc20*/  SHF.R.S32.HI R37, RZ, 0x1f, R36 ;  /* 0x0000001fff257819 */ /* 0x000fe40000011424 */
[C---:B------:R-:W-:Y:S01]  /*cc30*/  FSEL R51, R42.reuse, R21, !P6 ;  /* 0x000000152a337208 */ /* 0x040fe20007000000 */
[----:B------:R-:W-:Y:S01]  /*cc40*/  STG.E desc[UR10][R8.64+0x8], R47 ;  /* 0x0000082f08007986 */ /* 0x000fe2000c10190a */
[----:B------:R-:W-:-:S02]  /*cc50*/  FSEL R63, R42, R11, !P2 ;  /* 0x0000000b2a3f7208 */ /* 0x000fc40005000000 */
[----:B------:R-:W-:Y:S01]  /*cc60*/  ISETP.GE.AND P0, PT, R31, RZ, PT ;  /* 0x000000ff1f00720c */ /* 0x000fe20003f06270 */
        /* <DEDUP_REMOVED lines=13> */
[----:B------:R-:W-:Y:S02]  /*cd40*/  ISETP.GE.AND P5, PT, R28, RZ, PT ;  /* 0x000000ff1c00720c */ /* 0x000fe40003fa6270 */
[----:B------:R-:W-:Y:S01]  /*cd50*/  SEL R30, R41, R30, !P4 ;  /* 0x0000001e291e7207 */ /* 0x000fe20006000000 */
[----:B------:R-:W-:Y:S01]  /*cd60*/  STG.E desc[UR10][R8.64+0x14], R53 ;  /* 0x0000143508007986 */ /* 0x000fe2000c10190a */
[----:B------:R-:W-:-:S02]  /*cd70*/  SHF.R.S32.HI R33, RZ, 0x1f, R32 ;  /* 0x0000001fff217819 */ /* 0x000fc40000011420 */
[C---:B------:R-:W-:Y:S01]  /*cd80*/  FSEL R17, R42.reuse, R17, !P1 ;  /* 0x000000112a117208 */ /* 0x040fe20004800000 */
        /* <DEDUP_REMOVED lines=10> */
[----:B------:R-:W-:Y:S02]  /*ce30*/  ISETP.GE.AND P1, PT, R66, RZ, PT ;  /* 0x000000ff4200720c */ /* 0x000fe40003f26270 */
[C---:B------:R-:W-:Y:S01]  /*ce40*/  FSEL R15, R42.reuse, R15, !P4 ;  /* 0x0000000f2a0f7208 */ /* 0x040fe20006000000 */
[----:B------:R-:W-:Y:S01]  /*ce50*/  STG.E.64 desc[UR10][R22.64+0x40], R32 ;  /* 0x0000402016007986 */ /* 0x000fe2000c101b0a */
[----:B------:R-:W-:Y:S02]  /*ce60*/  SEL R40, R41, R27, !P3 ;  /* 0x0000001b29287207 */ /* 0x000fe40005800000 */
[----:B0-----:R-:W-:Y:S01]  /*ce70*/  SHF.R.S32.HI R25, RZ, 0x1f, R24 ;  /* 0x0000001fff197819 */ /* 0x001fe20000011418 */
[----:B------:R-:W-:Y:S01]  /*ce80*/  STG.E desc[UR10][R8.64+0x20], R17 ;  /* 0x0000201108007986 */ /* 0x000fe2000c10190a */
[----:B------:R-:W-:-:S02]  /*ce90*/  FSEL R59, R42, R14, !P6 ;  /* 0x0000000e2a3b7208 */ /* 0x000fc40007000000 */
[C---:B------:R-:W-:Y:S01]  /*cea0*/  SEL R26, R41.reuse, R26, !P2 ;  /* 0x0000001a291a7207 */ /* 0x040fe20005000000 */
[----:B------:R-:W-:Y:S01]  /*ceb0*/  STG.E.64 desc[UR10][R22.64+0x48], R18 ;  /* 0x0000481216007986 */ /* 0x000fe2000c101b0a */
[----:B------:R-:W-:Y:S02]  /*cec0*/  SHF.R.S32.HI R29, RZ, 0x1f, R28 ;  /* 0x0000001fff1d7819 */ /* 0x000fe4000001141c */
[----:B------:R-:W-:Y:S01]  /*ced0*/  SEL R66, R41, R66, !P1 ;  /* 0x0000004229427207 */ /* 0x000fe20004800000 */
[----:B------:R-:W-:Y:S01]  /*cee0*/  STG.E desc[UR10][R8.64+0x24], R43 ;  /* 0x0000242b08007986 */ /* 0x000fe2000c10190a */
[C---:B------:R-:W-:Y:S02]  /*cef0*/  FSEL R13, R42.reuse, R13, !P5 ;  /* 0x0000000d2a0d7208 */ /* 0x040fe40006800000 */
[----:B------:R-:W-:Y:S01]  /*cf00*/  SHF.R.S32.HI R41, RZ, 0x1f, R40 ;  /* 0x0000001fff297819 */ /* 0x000fe20000011428 */
[----:B------:R-:W-:Y:S01]  /*cf10*/  STG.E.64 desc[UR10][R22.64+0x50], R30 ;  /* 0x0000501e16007986 */ /* 0x000fe2000c101b0a */
[----:B------:R-:W-:-:S02]  /*cf20*/  FSEL R61, R42, R12, !P3 ;  /* 0x0000000c2a3d7208 */ /* 0x000fc40005800000 */
[----:B------:R-:W-:Y:S01]  /*cf30*/  SHF.R.S32.HI R27, RZ, 0x1f, R26 ;  /* 0x0000001fff1b7819 */ /* 0x000fe2000001141a */
[----:B------:R-:W-:Y:S01]  /*cf40*/  STG.E desc[UR10][R8.64+0x28], R15 ;  /* 0x0000280f08007986 */ /* 0x000fe2000c10190a */
[----:B------:R-:W-:Y:S02]  /*cf50*/  FSEL R65, R42, R67, !P1 ;  /* 0x000000432a417208 */ /* 0x000fe40004800000 */
        /* <DEDUP_REMOVED lines=12> */
        .weak           $__internal_13_$__cuda_sm20_div_u16
        .type           $__internal_13_$__cuda_sm20_div_u16,@function
        .size           $__internal_13_$__cuda_sm20_div_u16,(.L_x_844 - $__internal_13_$__cuda_sm20_div_u16)
$__internal_13_$__cuda_sm20_div_u16:
        /* <DEDUP_REMOVED lines=18> */
[----:B------:R-:W-:Y:S06]  /*d140*/  RET.REL.NODEC R2 `(_Z10knn_kernelILi16ELi16EEvPKfS1_S1_S1_PlPfiii) ;  /* 0xffffff2c02ac7950 */ /* 0x000fec0003c3ffff */
.L_x_824:
        /* <DEDUP_REMOVED lines=11> */
.L_x_844:


//--------------------- .text._Z16ball_dist_kernelPKfS0_S0_S0_Pfiiii --------------------------
	.section	.text._Z16ball_dist_kernelPKfS0_S0_S0_Pfiiii,"ax",@progbits
	.align	128
        .global         _Z16ball_dist_kernelPKfS0_S0_S0_Pfiiii
        .type           _Z16ball_dist_kernelPKfS0_S0_S0_Pfiiii,@function
        .size           _Z16ball_dist_kernelPKfS0_S0_S0_Pfiiii,(.L_x_860 - _Z16ball_dist_kernelPKfS0_S0_S0_Pfiiii)
        .other          _Z16ball_dist_kernelPKfS0_S0_S0_Pfiiii,@"STO_CUDA_ENTRY STV_DEFAULT"
_Z16ball_dist_kernelPKfS0_S0_S0_Pfiiii:
.text._Z16ball_dist_kernelPKfS0_S0_S0_Pfiiii:
[----:B------:R-:W-:Y:S08]  /*0000*/  LDC R1, c[0x0][0x37c] ;  /* 0x0000df00ff017b82 */ /* 0x000ff00000000800 */
[----:B------:R-:W0:Y:S01]  /*0010*/  S2UR UR5, SR_CTAID.Y ;  /* 0x00000000000579c3 */ /* 0x000e220000002600 */
[----:B------:R-:W1:Y:S07]  /*0020*/  S2R R0, SR_TID.X ;  /* 0x0000000000007919 */ /* 0x000e6e0000002100 */
[----:B------:R-:W0:Y:S08]  /*0030*/  LDC R8, c[0x0][0x364] ;  /* 0x0000d900ff087b82 */ /* 0x000e300000000800 */
[----:B------:R-:W2:Y:S08]  /*0040*/  LDC.64 R10, c[0x0][0x3a8] ;  /* 0x0000ea00ff0a7b82 */ /* 0x000eb00000000a00 */
[----:B------:R-:W1:Y:S08]  /*0050*/  S2UR UR6, SR_CTAID.X ;  /* 0x00000000000679c3 */ /* 0x000e700000002500 */
[----:B------:R-:W1:Y:S01]  /*0060*/  LDC R7, c[0x0][0x360] ;  /* 0x0000d800ff077b82 */ /* 0x000e620000000800 */
[----:B0-----:R-:W-:-:S07]  /*0070*/  IMAD R8, R8, UR5, RZ ;  /* 0x0000000508087c24 */ /* 0x001fce000f8e02ff */
[----:B------:R-:W0:Y:S01]  /*0080*/  S2UR UR4, SR_CTAID.Z ;  /* 0x00000000000479c3 */ /* 0x000e220000002700 */
[----:B--2---:R-:W-:-:S07]  /*0090*/  ISETP.GE.AND P0, PT, R8, R11, PT ;  /* 0x0000000b0800720c */ /* 0x004fce0003f06270 */
[----:B------:R-:W2:Y:S01]  /*00a0*/  LDC R6, c[0x0][0x3b0] ;  /* 0x0000ec00ff067b82 */ /* 0x000ea20000000800 */
[----:B-1----:R-:W-:Y:S01]  /*00b0*/  IMAD R7, R7, UR6, R0 ;  /* 0x0000000607077c24 */ /* 0x002fe2000f8e0200 */
[----:B0-----:R-:W-:-:S04]  /*00c0*/  ISETP.LE.OR P0, PT, R10, UR4, P0 ;  /* 0x000000040a007c0c */ /* 0x001fc80008703670 */
[----:B--2---:R-:W-:-:S13]  /*00d0*/  ISETP.GE.OR P0, PT, R7, R6, P0 ;  /* 0x000000060700720c */ /* 0x004fda0000706670 */
[----:B------:R-:W-:Y:S05]  /*00e0*/  @P0 EXIT ;  /* 0x000000000000094d */ /* 0x000fea0003800000 */
[----:B------:R-:W0:Y:S01]  /*00f0*/  LDC.64 R2, c[0x0][0x390] ;  /* 0x0000e400ff027b82 */ /* 0x000e220000000a00 */
[----:B------:R-:W1:Y:S01]  /*0100*/  LDCU.64 UR12, c[0x0][0x358] ;  /* 0x00006b00ff0c77ac */ /* 0x000e620008000a00 */
[----:B------:R-:W-:Y:S02]  /*0110*/  IMAD R8, R11, UR4, R8 ;  /* 0x000000040b087c24 */ /* 0x000fe4000f8e0208 */
[----:B------:R-:W-:Y:S01]  /*0120*/  IMAD R12, R6, UR4, R7 ;  /* 0x00000004060c7c24 */ /* 0x000fe2000f8e0207 */
[----:B------:R-:W2:Y:S02]  /*0130*/  LDCU UR4, c[0x3][URZ] ;  /* 0x00c00000ff0477ac */ /* 0x000ea40008000800 */
[----:B------:R-:W-:Y:S01]  /*0140*/  LEA R9, R8, R8, 0x1 ;  /* 0x0000000808097211 */ /* 0x000fe200078e08ff */
[----:B------:R-:W3:Y:S01]  /*0150*/  LDC.64 R4, c[0x0][0x398] ;  /* 0x0000e600ff047b82 */ /* 0x000ee20000000a00 */
[----:B------:R-:W-:-:S03]  /*0160*/  LEA R11, R12, R12, 0x1 ;  /* 0x0000000c0c0b7211 */ /* 0x000fc600078e08ff */
[----:B0-----:R-:W-:-:S05]  /*0170*/  IMAD.WIDE.U32 R2, R9, 0x4, R2 ;  /* 0x0000000409027825 */ /* 0x001fca00078e0002 */
[----:B-1----:R-:W4:Y:S01]  /*0180*/  LDG.E.CONSTANT R9, desc[UR12][R2.64+0x4] ;  /* 0x0000040c02097981 */ /* 0x002f22000c1e9900 */
[----:B---3--:R-:W-:-:S03]  /*0190*/  IMAD.WIDE R4, R11, 0x4, R4 ;  /* 0x000000040b047825 */ /* 0x008fc600078e0204 */
[----:B------:R-:W3:Y:S04]  /*01a0*/  LDG.E.CONSTANT R0, desc[UR12][R2.64] ;  /* 0x0000000c02007981 */ /* 0x000ee8000c1e9900 */
[----:B------:R-:W4:Y:S04]  /*01b0*/  LDG.E.CONSTANT R14, desc[UR12][R4.64+0x4] ;  /* 0x0000040c040e7981 */ /* 0x000f28000c1e9900 */
[----:B------:R-:W3:Y:S04]  /*01c0*/  LDG.E.CONSTANT R11, desc[UR12][R4.64] ;  /* 0x0000000c040b7981 */ /* 0x000ee8000c1e9900 */
[----:B------:R-:W5:Y:S04]  /*01d0*/  LDG.E.CONSTANT R10, desc[UR12][R2.64+0x8] ;  /* 0x0000080c020a7981 */ /* 0x000f68000c1e9900 */
[----:B------:R-:W5:Y:S01]  /*01e0*/  LDG.E.CONSTANT R13, desc[UR12][R4.64+0x8] ;  /* 0x0000080c040d7981 */ /* 0x000f62000c1e9900 */
[----:B----4-:R-:W-:Y:S01]  /*01f0*/  FADD R9, R9, -R14 ;  /* 0x8000000e09097221 */ /* 0x010fe20000000000 */
[----:B---3--:R-:W-:-:S03]  /*0200*/  FADD R0, R0, -R11 ;  /* 0x8000000b00007221 */ /* 0x008fc60000000000 */
[----:B------:R-:W-:-:S04]  /*0210*/  FMUL R9, R9, R9 ;  /* 0x0000000909097220 */ /* 0x000fc80000400000 */
[----:B------:R-:W-:Y:S01]  /*0220*/  FFMA R9, R0, R0, R9 ;  /* 0x0000000000097223 */ /* 0x000fe20000000009 */
[----:B-----5:R-:W-:-:S04]  /*0230*/  FADD R10, R10, -R13 ;  /* 0x8000000d0a0a7221 */ /* 0x020fc80000000000 */
[----:B------:R-:W-:-:S05]  /*0240*/  FFMA R9, R10, R10, R9 ;  /* 0x0000000a0a097223 */ /* 0x000fca0000000009 */
[----:B--2---:R-:W-:-:S13]  /*0250*/  FSETP.GT.AND P0, PT, R9, UR4, PT ;  /* 0x0000000409007c0b */ /* 0x004fda000bf04000 */
[----:B------:R-:W-:Y:S05]  /*0260*/  @P0 BRA `(.L_x_825) ;  /* 0x0000000400fc0947 */ /* 0x000fea0003800000 */
[----:B------:R-:W0:Y:S01]  /*0270*/  LDC R9, c[0x0][0x3b4] ;  /* 0x0000ed00ff097b82 */ /* 0x000e220000000800 */
[----:B------:R-:W-:Y:S01]  /*0280*/  HFMA2 R15, -RZ, RZ, 0, 0 ;  /* 0x00000000ff0f7431 */ /* 0x000fe200000001ff */
[----:B0-----:R-:W-:-:S13]  /*0290*/  ISETP.GE.AND P0, PT, R9, 0x1, PT ;  /* 0x000000010900780c */ /* 0x001fda0003f06270 */
[----:B------:R-:W-:Y:S05]  /*02a0*/  @!P0 BRA `(.L_x_826) ;  /* 0x0000000400d88947 */ /* 0x000fea0003800000 */
[C---:B------:R-:W-:Y:S01]  /*02b0*/  ISETP.GE.U32.AND P1, PT, R9.reuse, 0x8, PT ;  /* 0x000000080900780c */ /* 0x040fe20003f26070 */
[-C--:B------:R-:W-:Y:S01]  /*02c0*/  IMAD R11, R12, R9.reuse, RZ ;  /* 0x000000090c0b7224 */ /* 0x080fe200078e02ff */
[----:B------:R-:W-:Y:S01]  /*02d0*/  LOP3.LUT R25, R9, 0x7, RZ, 0xc0, !PT ;  /* 0x0000000709197812 */ /* 0x000fe200078ec0ff */
[----:B------:R-:W-:Y:S01]  /*02e0*/  IMAD R12, R8, R9, RZ ;  /* 0x00000009080c7224 */ /* 0x000fe200078e02ff */
[----:B------:R-:W-:Y:S02]  /*02f0*/  MOV R15, RZ ;  /* 0x000000ff000f7202 */ /* 0x000fe40000000f00 */
[----:B------:R-:W-:Y:S02]  /*0300*/  ISETP.NE.AND P0, PT, R25, RZ, PT ;  /* 0x000000ff1900720c */ /* 0x000fe40003f05270 */
[----:B------:R-:W-:-:S05]  /*0310*/  MOV R13, RZ ;  /* 0x000000ff000d7202 */ /* 0x000fca0000000f00 */
[----:B------:R-:W-:Y:S06]  /*0320*/  @!P1 BRA `(.L_x_827) ;  /* 0x0000000000d49947 */ /* 0x000fec0003800000 */
[----:B------:R-:W0:Y:S01]  /*0330*/  LDCU.128 UR8, c[0x0][0x380] ;  /* 0x00007000ff0877ac */ /* 0x000e220008000c00 */
[----:B------:R-:W-:Y:S02]  /*0340*/  LOP3.LUT R13, R9, 0x7ffffff8, RZ, 0xc0, !PT ;  /* 0x7ffffff8090d7812 */ /* 0x000fe400078ec0ff */
[----:B------:R-:W-:Y:S02]  /*0350*/  MOV R15, RZ ;  /* 0x000000ff000f7202 */ /* 0x000fe40000000f00 */
[----:B------:R-:W-:Y:S02]  /*0360*/  MOV R10, R11 ;  /* 0x0000000b000a7202 */ /* 0x000fe40000000f00 */
[----:B------:R-:W-:Y:S02]  /*0370*/  MOV R14, R12 ;  /* 0x0000000c000e7202 */ /* 0x000fe40000000f00 */
[----:B------:R-:W-:Y:S01]  /*0380*/  IADD3 R0, PT, PT, -R13, RZ, RZ ;  /* 0x000000ff0d007210 */ /* 0x000fe20007ffe1ff */
[----:B0-----:R-:W-:-:S02]  /*0390*/  UIADD3 UR6, UP0, UPT, UR8, 0x10, URZ ;  /* 0x0000001008067890 */ /* 0x001fc4000ff1e0ff */
[----:B------:R-:W-:Y:S02]  /*03a0*/  UIADD3 UR4, UP1, UPT, UR10, 0x10, URZ ;  /* 0x000000100a047890 */ /* 0x000fe4000ff3e0ff */
[----:B------:R-:W-:Y:S02]  /*03b0*/  UIADD3.X UR7, UPT, UPT, URZ, UR9, URZ, UP0, !UPT ;  /* 0x00000009ff077290 */ /* 0x000fe400087fe4ff */
[----:B------:R-:W-:-:S12]  /*03c0*/  UIADD3.X UR5, UPT, UPT, URZ, UR11, URZ, UP1, !UPT ;  /* 0x0000000bff057290 */ /* 0x000fd80008ffe4ff */
.L_x_828:
[----:B------:R-:W-:Y:S02]  /*03d0*/  MOV R2, UR6 ;  /* 0x0000000600027c02 */ /* 0x000fe40008000f00 */
[----:B------:R-:W-:Y:S02]  /*03e0*/  MOV R3, UR7 ;  /* 0x0000000700037c02 */ /* 0x000fe40008000f00 */
[----:B------:R-:W-:Y:S02]  /*03f0*/  MOV R4, UR4 ;  /* 0x0000000400047c02 */ /* 0x000fe40008000f00 */
[----:B------:R-:W-:Y:S01]  /*0400*/  MOV R5, UR5 ;  /* 0x0000000500057c02 */ /* 0x000fe20008000f00 */
[----:B------:R-:W-:-:S04]  /*0410*/  IMAD.WIDE R2, R14, 0x4, R2 ;  /* 0x000000040e027825 */ /* 0x000fc800078e0202 */
[----:B------:R-:W-:Y:S01]  /*0420*/  IMAD.WIDE R4, R10, 0x4, R4 ;  /* 0x000000040a047825 */ /* 0x000fe200078e0204 */
[----:B------:R-:W2:Y:S04]  /*0430*/  LDG.E.CONSTANT R20, desc[UR12][R2.64+-0x10] ;  /* 0xfffff00c02147981 */ /* 0x000ea8000c1e9900 */
[----:B------:R-:W2:Y:S04]  /*0440*/  LDG.E.CONSTANT R21, desc[UR12][R4.64+-0x10] ;  /* 0xfffff00c04157981 */ /* 0x000ea8000c1e9900 */
[----:B------:R-:W3:Y:S04]  /*0450*/  LDG.E.CONSTANT R23, desc[UR12][R2.64+-0xc] ;  /* 0xfffff40c02177981 */ /* 0x000ee8000c1e9900 */
[----:B------:R-:W3:Y:S04]  /*0460*/  LDG.E.CONSTANT R24, desc[UR12][R4.64+-0xc] ;  /* 0xfffff40c04187981 */ /* 0x000ee8000c1e9900 */
[----:B------:R-:W4:Y:S04]  /*0470*/  LDG.E.CONSTANT R16, desc[UR12][R2.64+-0x8] ;  /* 0xfffff80c02107981 */ /* 0x000f28000c1e9900 */
[----:B------:R-:W4:Y:S04]  /*0480*/  LDG.E.CONSTANT R17, desc[UR12][R4.64+-0x8] ;  /* 0xfffff80c04117981 */ /* 0x000f28000c1e9900 */
[----:B------:R-:W5:Y:S04]  /*0490*/  LDG.E.CONSTANT R18, desc[UR12][R2.64+-0x4] ;  /* 0xfffffc0c02127981 */ /* 0x000f68000c1e9900 */
[----:B------:R-:W5:Y:S01]  /*04a0*/  LDG.E.CONSTANT R19, desc[UR12][R4.64+-0x4] ;  /* 0xfffffc0c04137981 */ /* 0x000f62000c1e9900 */
[----:B--2---:R-:W-:-:S03]  /*04b0*/  FADD R22, R20, -R21 ;  /* 0x8000001514167221 */ /* 0x004fc60000000000 */
[----:B------:R-:W2:Y:S01]  /*04c0*/  LDG.E.CONSTANT R21, desc[UR12][R2.64] ;  /* 0x0000000c02157981 */ /* 0x000ea2000c1e9900 */
[----:B------:R-:W-:-:S03]  /*04d0*/  FFMA R26, R22, R22, R15 ;  /* 0x00000016161a7223 */ /* 0x000fc6000000000f */
[----:B------:R-:W2:Y:S01]  /*04e0*/  LDG.E.CONSTANT R20, desc[UR12][R4.64] ;  /* 0x0000000c04147981 */ /* 0x000ea2000c1e9900 */
[----:B---3--:R-:W-:-:S03]  /*04f0*/  FADD R27, R23, -R24 ;  /* 0x80000018171b7221 */ /* 0x008fc60000000000 */
[----:B------:R-:W3:Y:S04]  /*0500*/  LDG.E.CONSTANT R23, desc[UR12][R2.64+0x4] ;  /* 0x0000040c02177981 */ /* 0x000ee8000c1e9900 */
[----:B------:R-:W3:Y:S01]  /*0510*/  LDG.E.CONSTANT R22, desc[UR12][R4.64+0x4] ;  /* 0x0000040c04167981 */ /* 0x000ee2000c1e9900 */
[----:B------:R-:W-:-:S03]  /*0520*/  FFMA R28, R27, R27, R26 ;  /* 0x0000001b1b1c7223 */ /* 0x000fc6000000001a */
[----:B------:R-:W3:Y:S04]  /*0530*/  LDG.E.CONSTANT R15, desc[UR12][R2.64+0x8] ;  /* 0x0000080c020f7981 */ /* 0x000ee8000c1e9900 */
[----:B------:R-:W3:Y:S04]  /*0540*/  LDG.E.CONSTANT R26, desc[UR12][R4.64+0x8] ;  /* 0x0000080c041a7981 */ /* 0x000ee8000c1e9900 */
[----:B------:R-:W3:Y:S04]  /*0550*/  LDG.E.CONSTANT R24, desc[UR12][R2.64+0xc] ;  /* 0x00000c0c02187981 */ /* 0x000ee8000c1e9900 */
[----:B------:R-:W3:Y:S01]  /*0560*/  LDG.E.CONSTANT R27, desc[UR12][R4.64+0xc] ;  /* 0x00000c0c041b7981 */ /* 0x000ee2000c1e9900 */
[----:B----4-:R-:W-:Y:S01]  /*0570*/  FADD R17, R16, -R17 ;  /* 0x8000001110117221 */ /* 0x010fe20000000000 */
[----:B-----5:R-:W-:Y:S01]  /*0580*/  FADD R19, R18, -R19 ;  /* 0x8000001312137221 */ /* 0x020fe20000000000 */
[----:B------:R-:W-:-:S02]  /*0590*/  IADD3 R0, PT, PT, R0, 0x8, RZ ;  /* 0x0000000800007810 */ /* 0x000fc40007ffe0ff */
[----:B------:R-:W-:Y:S02]  /*05a0*/  FFMA R28, R17, R17, R28 ;  /* 0x00000011111c7223 */ /* 0x000fe4000000001c */
[----:B------:R-:W-:Y:S02]  /*05b0*/  ISETP.NE.AND P1, PT, R0, RZ, PT ;  /* 0x000000ff0000720c */ /* 0x000fe40003f25270 */
[----:B------:R-:W-:Y:S01]  /*05c0*/  FFMA R28, R19, R19, R28 ;  /* 0x00000013131c7223 */ /* 0x000fe2000000001c */
[----:B------:R-:W-:Y:S02]  /*05d0*/  IADD3 R14, PT, PT, R14, 0x8, RZ ;  /* 0x000000080e0e7810 */ /* 0x000fe40007ffe0ff */
[----:B------:R-:W-:Y:S01]  /*05e0*/  IADD3 R10, PT, PT, R10, 0x8, RZ ;  /* 0x000000080a0a7810 */ /* 0x000fe20007ffe0ff */
[----:B--2---:R-:W-:-:S04]  /*05f0*/  FADD R21, R21, -R20 ;  /* 0x8000001415157221 */ /* 0x004fc80000000000 */
[----:B------:R-:W-:Y:S01]  /*0600*/  FFMA R28, R21, R21, R28 ;  /* 0x00000015151c7223 */ /* 0x000fe2000000001c */
[----:B---3--:R-:W-:-:S04]  /*0610*/  FADD R23, R23, -R22 ;  /* 0x8000001617177221 */ /* 0x008fc80000000000 */
[----:B------:R-:W-:Y:S01]  /*0620*/  FFMA R28, R23, R23, R28 ;  /* 0x00000017171c7223 */ /* 0x000fe2000000001c */
[----:B------:R-:W-:-:S04]  /*0630*/  FADD R15, R15, -R26 ;  /* 0x8000001a0f0f7221 */ /* 0x000fc80000000000 */
[----:B------:R-:W-:Y:S01]  /*0640*/  FFMA R15, R15, R15, R28 ;  /* 0x0000000f0f0f7223 */ /* 0x000fe2000000001c */
[----:B------:R-:W-:-:S04]  /*0650*/  FADD R24, R24, -R27 ;  /* 0x8000001b18187221 */ /* 0x000fc80000000000 */
[----:B------:R-:W-:Y:S01]  /*0660*/  FFMA R15, R24, R24, R15 ;  /* 0x00000018180f7223 */ /* 0x000fe2000000000f */
[----:B------:R-:W-:Y:S06]  /*0670*/  @P1 BRA `(.L_x_828) ;  /* 0xfffffffc00541947 */ /* 0x000fec000383ffff */
.L_x_827:
[----:B------:R-:W-:Y:S05]  /*0680*/  @!P0 BRA `(.L_x_826) ;  /* 0x0000000000e08947 */ /* 0x000fea0003800000 */
[----:B------:R-:W-:Y:S02]  /*0690*/  ISETP.GE.U32.AND P0, PT, R25, 0x4, PT ;  /* 0x000000041900780c */ /* 0x000fe40003f06070 */
[----:B------:R-:W-:-:S04]  /*06a0*/  LOP3.LUT R14, R9, 0x3, RZ, 0xc0, !PT ;  /* 0x00000003090e7812 */ /* 0x000fc800078ec0ff */
[----:B------:R-:W-:-:S07]  /*06b0*/  ISETP.NE.AND P1, PT, R14, RZ, PT ;  /* 0x000000ff0e00720c */ /* 0x000fce0003f25270 */
[----:B------:R-:W-:Y:S06]  /*06c0*/  @!P0 BRA `(.L_x_829) ;  /* 0x00000000005c8947 */ /* 0x000fec0003800000 */
[----:B------:R-:W0:Y:S01]  /*06d0*/  LDC.64 R2, c[0x0][0x380] ;  /* 0x0000e000ff027b82 */ /* 0x000e220000000a00 */
[-C--:B------:R-:W-:Y:S02]  /*06e0*/  IADD3 R17, PT, PT, R12, R13.reuse, RZ ;  /* 0x0000000d0c117210 */ /* 0x080fe40007ffe0ff */
[----:B------:R-:W-:-:S05]  /*06f0*/  IADD3 R19, PT, PT, R11, R13, RZ ;  /* 0x0000000d0b137210 */ /* 0x000fca0007ffe0ff */
[----:B------:R-:W1:Y:S01]  /*0700*/  LDC.64 R4, c[0x0][0x388] ;  /* 0x0000e200ff047b82 */ /* 0x000e620000000a00 */
[----:B0-----:R-:W-:-:S05]  /*0710*/  IMAD.WIDE R2, R17, 0x4, R2 ;  /* 0x0000000411027825 */ /* 0x001fca00078e0202 */
[----:B------:R-:W2:Y:S01]  /*0720*/  LDG.E.CONSTANT R0, desc[UR12][R2.64] ;  /* 0x0000000c02007981 */ /* 0x000ea2000c1e9900 */
[----:B-1----:R-:W-:-:S03]  /*0730*/  IMAD.WIDE R4, R19, 0x4, R4 ;  /* 0x0000000413047825 */ /* 0x002fc600078e0204 */
[----:B------:R-:W3:Y:S04]  /*0740*/  LDG.E.CONSTANT R10, desc[UR12][R2.64+0x4] ;  /* 0x0000040c020a7981 */ /* 0x000ee8000c1e9900 */
[----:B------:R-:W2:Y:S04]  /*0750*/  LDG.E.CONSTANT R17, desc[UR12][R4.64] ;  /* 0x0000000c04117981 */ /* 0x000ea8000c1e9900 */
[----:B------:R-:W3:Y:S04]  /*0760*/  LDG.E.CONSTANT R19, desc[UR12][R4.64+0x4] ;  /* 0x0000040c04137981 */ /* 0x000ee8000c1e9900 */
[----:B------:R-:W4:Y:S04]  /*0770*/  LDG.E.CONSTANT R16, desc[UR12][R2.64+0x8] ;  /* 0x0000080c02107981 */ /* 0x000f28000c1e9900 */
[----:B------:R-:W4:Y:S04]  /*0780*/  LDG.E.CONSTANT R21, desc[UR12][R4.64+0x8] ;  /* 0x0000080c04157981 */ /* 0x000f28000c1e9900 */
[----:B------:R-:W5:Y:S04]  /*0790*/  LDG.E.CONSTANT R18, desc[UR12][R2.64+0xc] ;  /* 0x00000c0c02127981 */ /* 0x000f68000c1e9900 */
[----:B------:R-:W5:Y:S01]  /*07a0*/  LDG.E.CONSTANT R23, desc[UR12][R4.64+0xc] ;  /* 0x00000c0c04177981 */ /* 0x000f62000c1e9900 */
[----:B------:R-:W-:Y:S01]  /*07b0*/  IADD3 R13, PT, PT, R13, 0x4, RZ ;  /* 0x000000040d0d7810 */ /* 0x000fe20007ffe0ff */
[----:B--2---:R-:W-:-:S04]  /*07c0*/  FADD R0, R0, -R17 ;  /* 0x8000001100007221 */ /* 0x004fc80000000000 */
[----:B------:R-:W-:Y:S01]  /*07d0*/  FFMA R0, R0, R0, R15 ;  /* 0x0000000000007223 */ /* 0x000fe2000000000f */
[----:B---3--:R-:W-:-:S04]  /*07e0*/  FADD R19, R10, -R19 ;  /* 0x800000130a137221 */ /* 0x008fc80000000000 */
[----:B------:R-:W-:Y:S01]  /*07f0*/  FFMA R0, R19, R19, R0 ;  /* 0x0000001313007223 */ /* 0x000fe20000000000 */
[----:B----4-:R-:W-:-:S04]  /*0800*/  FADD R21, R16, -R21 ;  /* 0x8000001510157221 */ /* 0x010fc80000000000 */
[----:B------:R-:W-:Y:S01]  /*0810*/  FFMA R0, R21, R21, R0 ;  /* 0x0000001515007223 */ /* 0x000fe20000000000 */
[----:B-----5:R-:W-:-:S04]  /*0820*/  FADD R23, R18, -R23 ;  /* 0x8000001712177221 */ /* 0x020fc80000000000 */
[----:B------:R-:W-:-:S07]  /*0830*/  FFMA R15, R23, R23, R0 ;  /* 0x00000017170f7223 */ /* 0x000fce0000000000 */
.L_x_829:
[----:B------:R-:W-:Y:S05]  /*0840*/  @!P1 BRA `(.L_x_826) ;  /* 0x0000000000709947 */ /* 0x000fea0003800000 */
[----:B------:R-:W0:Y:S01]  /*0850*/  LDC.64 R18, c[0x0][0x380] ;  /* 0x0000e000ff127b82 */ /* 0x000e220000000a00 */
[----:B------:R-:W-:Y:S02]  /*0860*/  ISETP.NE.AND P0, PT, R14, 0x1, PT ;  /* 0x000000010e00780c */ /* 0x000fe40003f05270 */
[----:B------:R-:W-:-:S04]  /*0870*/  LOP3.LUT R9, R9, 0x1, RZ, 0xc0, !PT ;  /* 0x0000000109097812 */ /* 0x000fc800078ec0ff */
[----:B------:R-:W-:Y:S01]  /*0880*/  ISETP.NE.U32.AND P1, PT, R9, 0x1, PT ;  /* 0x000000010900780c */ /* 0x000fe20003f25070 */
[----:B------:R-:W1:Y:S06]  /*0890*/  LDC.64 R2, c[0x0][0x388] ;  /* 0x0000e200ff027b82 */ /* 0x000e6c0000000a00 */
[-C--:B------:R-:W-:Y:S02]  /*08a0*/  @P0 IADD3 R9, PT, PT, R12, R13.reuse, RZ ;  /* 0x0000000d0c090210 */ /* 0x080fe40007ffe0ff */
[----:B------:R-:W2:Y:S01]  /*08b0*/  LDC.64 R16, c[0x0][0x380] ;  /* 0x0000e000ff107b82 */ /* 0x000ea20000000a00 */
[----:B------:R-:W-:-:S02]  /*08c0*/  @P0 IADD3 R21, PT, PT, R11, R13, RZ ;  /* 0x0000000d0b150210 */ /* 0x000fc40007ffe0ff */
[----:B------:R-:W-:-:S04]  /*08d0*/  @P0 IADD3 R13, PT, PT, R13, 0x2, RZ ;  /* 0x000000020d0d0810 */ /* 0x000fc80007ffe0ff */
[-C--:B------:R-:W-:Y:S01]  /*08e0*/  @!P1 IADD3 R11, PT, PT, R11, R13.reuse, RZ ;  /* 0x0000000d0b0b9210 */ /* 0x080fe20007ffe0ff */
[----:B------:R-:W3:Y:S01]  /*08f0*/  LDC.64 R4, c[0x0][0x388] ;  /* 0x0000e200ff047b82 */ /* 0x000ee20000000a00 */
[----:B0-----:R-:W-:Y:S01]  /*0900*/  @P0 IMAD.WIDE R18, R9, 0x4, R18 ;  /* 0x0000000409120825 */ /* 0x001fe200078e0212 */
[----:B------:R-:W-:-:S04]  /*0910*/  @!P1 IADD3 R9, PT, PT, R12, R13, RZ ;  /* 0x0000000d0c099210 */ /* 0x000fc80007ffe0ff */
[----:B------:R-:W4:Y:S01]  /*0920*/  @P0 LDG.E.CONSTANT R0, desc[UR12][R18.64] ;  /* 0x0000000c12000981 */ /* 0x000f22000c1e9900 */
[----:B-1----:R-:W-:-:S03]  /*0930*/  @P0 IMAD.WIDE R2, R21, 0x4, R2 ;  /* 0x0000000415020825 */ /* 0x002fc600078e0202 */
[----:B------:R-:W5:Y:S04]  /*0940*/  @P0 LDG.E.CONSTANT R10, desc[UR12][R18.64+0x4] ;  /* 0x0000040c120a0981 */ /* 0x000f68000c1e9900 */
[----:B------:R-:W4:Y:S01]  /*0950*/  @P0 LDG.E.CONSTANT R13, desc[UR12][R2.64] ;  /* 0x0000000c020d0981 */ /* 0x000f22000c1e9900 */
[----:B--2---:R-:W-:-:S03]  /*0960*/  @!P1 IMAD.WIDE R16, R9, 0x4, R16 ;  /* 0x0000000409109825 */ /* 0x004fc600078e0210 */
[----:B------:R-:W5:Y:S04]  /*0970*/  @P0 LDG.E.CONSTANT R21, desc[UR12][R2.64+0x4] ;  /* 0x0000040c02150981 */ /* 0x000f68000c1e9900 */
[----:B------:R-:W2:Y:S01]  /*0980*/  @!P1 LDG.E.CONSTANT R16, desc[UR12][R16.64] ;  /* 0x0000000c10109981 */ /* 0x000ea2000c1e9900 */
[----:B---3--:R-:W-:-:S06]  /*0990*/  @!P1 IMAD.WIDE R4, R11, 0x4, R4 ;  /* 0x000000040b049825 */ /* 0x008fcc00078e0204 */
[----:B------:R-:W2:Y:S01]  /*09a0*/  @!P1 LDG.E.CONSTANT R5, desc[UR12][R4.64] ;  /* 0x0000000c04059981 */ /* 0x000ea2000c1e9900 */
[----:B----4-:R-:W-:Y:S01]  /*09b0*/  @P0 FADD R0, R0, -R13 ;  /* 0x8000000d00000221 */ /* 0x010fe20000000000 */
[----:B-----5:R-:W-:-:S03]  /*09c0*/  @P0 FADD R21, R10, -R21 ;  /* 0x800000150a150221 */ /* 0x020fc60000000000 */
[----:B------:R-:W-:-:S04]  /*09d0*/  @P0 FFMA R0, R0, R0, R15 ;  /* 0x0000000000000223 */ /* 0x000fc8000000000f */
[----:B------:R-:W-:Y:S01]  /*09e0*/  @P0 FFMA R15, R21, R21, R0 ;  /* 0x00000015150f0223 */ /* 0x000fe20000000000 */
[----:B--2---:R-:W-:-:S04]  /*09f0*/  @!P1 FADD R0, R16, -R5 ;  /* 0x8000000510009221 */ /* 0x004fc80000000000 */
[----:B------:R-:W-:-:S07]  /*0a00*/  @!P1 FFMA R15, R0, R0, R15 ;  /* 0x00000000000f9223 */ /* 0x000fce000000000f */
.L_x_826:
[----:B------:R-:W0:Y:S01]  /*0a10*/  LDC.64 R2, c[0x0][0x3a0] ;  /* 0x0000e800ff027b82 */ /* 0x000e220000000a00 */
[----:B------:R-:W-:-:S04]  /*0a20*/  IMAD R7, R8, R6, R7 ;  /* 0x0000000608077224 */ /* 0x000fc800078e0207 */
[----:B0-----:R-:W-:-:S05]  /*0a30*/  IMAD.WIDE R2, R7, 0x4, R2 ;  /* 0x0000000407027825 */ /* 0x001fca00078e0202 */
[----:B------:R-:W-:Y:S01]  /*0a40*/  STG.E desc[UR12][R2.64], R15 ;  /* 0x0000000f02007986 */ /* 0x000fe2000c10190c */
[----:B------:R-:W-:Y:S05]  /*0a50*/  EXIT ;  /* 0x000000000000794d */ /* 0x000fea0003800000 */
.L_x_825:
[----:B------:R-:W0:Y:S01]  /*0a60*/  LDC.64 R2, c[0x0][0x3a0] ;  /* 0x0000e800ff027b82 */ /* 0x000e220000000a00 */
[----:B------:R-:W-:Y:S02]  /*0a70*/  IMAD R7, R8, R6, R7 ;  /* 0x0000000608077224 */ /* 0x000fe400078e0207 */
[----:B------:R-:W-:Y:S02]  /*0a80*/  HFMA2 R5, -RZ, RZ, -1.875, 0 ;  /* 0xbf800000ff057431 */ /* 0x000fe400000001ff */
[----:B0-----:R-:W-:-:S05]  /*0a90*/  IMAD.WIDE R2, R7, 0x4, R2 ;  /* 0x0000000407027825 */ /* 0x001fca00078e0202 */
[----:B------:R-:W-:Y:S01]  /*0aa0*/  STG.E desc[UR12][R2.64], R5 ;  /* 0x0000000502007986 */ /* 0x000fe2000c10190c */
[----:B------:R-:W-:Y:S05]  /*0ab0*/  EXIT ;  /* 0x000000000000794d */ /* 0x000fea0003800000 */
.L_x_830:
        /* <DEDUP_REMOVED lines=12> */
.L_x_860:


//--------------------- .nv.shared._Z25dynamic_graph_topk_kernelILi32EEviiiPKfPKlPlPf --------------------------
	.section	.nv.shared._Z25dynamic_graph_topk_kernelILi32EEviiiPKfPKlPlPf,"aw",@nobits
	.sectionflags	@""
	.align	16
	.zero		1024


//--------------------- .nv.shared.reserved.0     --------------------------
	.section	.nv.shared.reserved.0,"aw",@nobits
	.weak		__nv_reservedSMEM_offset_0_alias
	.size		__nv_reservedSMEM_offset_0_alias, 0, 64
	.other		__nv_reservedSMEM_offset_0_alias,@"STO_CUDA_RESERVED_SHARED STV_DEFAULT"
__nv_reservedSMEM_offset_0_alias:
	.zero		0
	.zero		64


//--------------------- .nv.shared._Z10knn_kernelILi32ELi1024EEvPKfS1_S1_S1_PlPfiii --------------------------
	.section	.nv.shared._Z10knn_kernelILi32ELi1024EEvPKfS1_S1_S1_PlPfiii,"aw",@nobits
	.sectionflags	@""
	.align	16
	.zero		1024


//--------------------- .nv.shared._Z10knn_kernelILi32ELi512EEvPKfS1_S1_S1_PlPfiii --------------------------
	.section	.nv.shared._Z10knn_kernelILi32ELi512EEvPKfS1_S1_S1_PlPfiii,"aw",@nobits
	.sectionflags	@""
	.align	16
	.zero		1024


//--------------------- .nv.shared._Z10knn_kernelILi32ELi256EEvPKfS1_S1_S1_PlPfiii --------------------------
	.section	.nv.shared._Z10knn_kernelILi32ELi256EEvPKfS1_S1_S1_PlPfiii,"aw",@nobits
	.sectionflags	@""
	.align	16
	.zero		1024


//--------------------- .nv.shared._Z10knn_kernelILi32ELi128EEvPKfS1_S1_S1_PlPfiii --------------------------
	.section	.nv.shared._Z10knn_kernelILi32ELi128EEvPKfS1_S1_S1_PlPfiii,"aw",@nobits
	.sectionflags	@""
	.align	16
	.zero		1024


//--------------------- .nv.shared._Z10knn_kernelILi32ELi64EEvPKfS1_S1_S1_PlPfiii --------------------------
	.section	.nv.shared._Z10knn_kernelILi32ELi64EEvPKfS1_S1_S1_PlPfiii,"aw",@nobits
	.sectionflags	@""
	.align	16
	.zero		1024


//--------------------- .nv.shared._Z10knn_kernelILi32ELi32EEvPKfS1_S1_S1_PlPfiii --------------------------
	.section	.nv.shared._Z10knn_kernelILi32ELi32EEvPKfS1_S1_S1_PlPfiii,"aw",@nobits
	.sectionflags	@""
	.align	16
	.zero		1024


//--------------------- .nv.shared._Z10knn_kernelILi32ELi16EEvPKfS1_S1_S1_PlPfiii --------------------------
	.section	.nv.shared._Z10knn_kernelILi32ELi16EEvPKfS1_S1_S1_PlPfiii,"aw",@nobits
	.sectionflags	@""
	.align	16
	.zero		1024


//--------------------- .nv.shared._Z10knn_kernelILi16ELi1024EEvPKfS1_S1_S1_PlPfiii --------------------------
	.section	.nv.shared._Z10knn_kernelILi16ELi1024EEvPKfS1_S1_S1_PlPfiii,"aw",@nobits
	.sectionflags	@""
	.align	16
	.zero		1024


//--------------------- .nv.shared._Z10knn_kernelILi16ELi512EEvPKfS1_S1_S1_PlPfiii --------------------------
	.section	.nv.shared._Z10knn_kernelILi16ELi512EEvPKfS1_S1_S1_PlPfiii,"aw",@nobits
	.sectionflags	@""
	.align	16
	.zero		1024


//--------------------- .nv.shared._Z10knn_kernelILi16ELi256EEvPKfS1_S1_S1_PlPfiii --------------------------
	.section	.nv.shared._Z10knn_kernelILi16ELi256EEvPKfS1_S1_S1_PlPfiii,"aw",@nobits
	.sectionflags	@""
	.align	16
	.zero		1024


//--------------------- .nv.shared._Z10knn_kernelILi16ELi128EEvPKfS1_S1_S1_PlPfiii --------------------------
	.section	.nv.shared._Z10knn_kernelILi16ELi128EEvPKfS1_S1_S1_PlPfiii,"aw",@nobits
	.sectionflags	@""
	.align	16
	.zero		1024


//--------------------- .nv.shared._Z10knn_kernelILi16ELi64EEvPKfS1_S1_S1_PlPfiii --------------------------
	.section	.nv.shared._Z10knn_kernelILi16ELi64EEvPKfS1_S1_S1_PlPfiii,"aw",@nobits
	.sectionflags	@""
	.align	16
	.zero		1024


//--------------------- .nv.shared._Z10knn_kernelILi16ELi32EEvPKfS1_S1_S1_PlPfiii --------------------------
	.section	.nv.shared._Z10knn_kernelILi16ELi32EEvPKfS1_S1_S1_PlPfiii,"aw",@nobits
	.sectionflags	@""
	.align	16
	.zero		1024


//--------------------- .nv.shared._Z10knn_kernelILi16ELi16EEvPKfS1_S1_S1_PlPfiii --------------------------
	.section	.nv.shared._Z10knn_kernelILi16ELi16EEvPKfS1_S1_S1_PlPfiii,"aw",@nobits
	.sectionflags	@""
	.align	16
	.zero		1024


//--------------------- .nv.shared._Z16ball_dist_kernelPKfS0_S0_S0_Pfiiii --------------------------
	.section	.nv.shared._Z16ball_dist_kernelPKfS0_S0_S0_Pfiiii,"aw",@nobits
	.sectionflags	@""
	.align	16
	.zero		1024


//--------------------- .nv.constant0._Z25dynamic_graph_topk_kernelILi32EEviiiPKfPKlPlPf --------------------------
	.section	.nv.constant0._Z25dynamic_graph_topk_kernelILi32EEviiiPKfPKlPlPf,"a",@progbits
	.sectionflags	@""
	.align	4
.nv.constant0._Z25dynamic_graph_topk_kernelILi32EEviiiPKfPKlPlPf:
	.zero		944


//--------------------- .nv.constant0._Z10knn_kernelILi32ELi1024EEvPKfS1_S1_S1_PlPfiii --------------------------
	.section	.nv.constant0._Z10knn_kernelILi32ELi1024EEvPKfS1_S1_S1_PlPfiii,"a",@progbits
	.sectionflags	@""
	.align	4
.nv.constant0._Z10knn_kernelILi32ELi1024EEvPKfS1_S1_S1_PlPfiii:
	.zero		956


//--------------------- .nv.constant0._Z10knn_kernelILi32ELi512EEvPKfS1_S1_S1_PlPfiii --------------------------
	.section	.nv.constant0._Z10knn_kernelILi32ELi512EEvPKfS1_S1_S1_PlPfiii,"a",@progbits
	.sectionflags	@""
	.align	4
.nv.constant0._Z10knn_kernelILi32ELi512EEvPKfS1_S1_S1_PlPfiii:
	.zero		956


//--------------------- .nv.constant0._Z10knn_kernelILi32ELi256EEvPKfS1_S1_S1_PlPfiii --------------------------
	.section	.nv.constant0._Z10knn_kernelILi32ELi256EEvPKfS1_S1_S1_PlPfiii,"a",@progbits
	.sectionflags	@""
	.align	4
.nv.constant0._Z10knn_kernelILi32ELi256EEvPKfS1_S1_S1_PlPfiii:
	.zero		956


//--------------------- .nv.constant0._Z10knn_kernelILi32ELi128EEvPKfS1_S1_S1_PlPfiii --------------------------
	.section	.nv.constant0._Z10knn_kernelILi32ELi128EEvPKfS1_S1_S1_PlPfiii,"a",@progbits
	.sectionflags	@""
	.align	4
.nv.constant0._Z10knn_kernelILi32ELi128EEvPKfS1_S1_S1_PlPfiii:
	.zero		956


//--------------------- .nv.constant0._Z10knn_kernelILi32ELi64EEvPKfS1_S1_S1_PlPfiii --------------------------
	.section	.nv.constant0._Z10knn_kernelILi32ELi64EEvPKfS1_S1_S1_PlPfiii,"a",@progbits
	.sectionflags	@""
	.align	4
.nv.constant0._Z10knn_kernelILi32ELi64EEvPKfS1_S1_S1_PlPfiii:
	.zero		956


//--------------------- .nv.constant0._Z10knn_kernelILi32ELi32EEvPKfS1_S1_S1_PlPfiii --------------------------
	.section	.nv.constant0._Z10knn_kernelILi32ELi32EEvPKfS1_S1_S1_PlPfiii,"a",@progbits
	.sectionflags	@""
	.align	4
.nv.constant0._Z10knn_kernelILi32ELi32EEvPKfS1_S1_S1_PlPfiii:
	.zero		956


//--------------------- .nv.constant0._Z10knn_kernelILi32ELi16EEvPKfS1_S1_S1_PlPfiii --------------------------
	.section	.nv.constant0._Z10knn_kernelILi32ELi16EEvPKfS1_S1_S1_PlPfiii,"a",@progbits
	.sectionflags	@""
	.align	4
.nv.constant0._Z10knn_kernelILi32ELi16EEvPKfS1_S1_S1_PlPfiii:
	.zero		956


//--------------------- .nv.constant0._Z10knn_kernelILi16ELi1024EEvPKfS1_S1_S1_PlPfiii --------------------------
	.section	.nv.constant0._Z10knn_kernelILi16ELi1024EEvPKfS1_S1_S1_PlPfiii,"a",@progbits
	.sectionflags	@""
	.align	4
.nv.constant0._Z10knn_kernelILi16ELi1024EEvPKfS1_S1_S1_PlPfiii:
	.zero		956


//--------------------- .nv.constant0._Z10knn_kernelILi16ELi512EEvPKfS1_S1_S1_PlPfiii --------------------------
	.section	.nv.constant0._Z10knn_kernelILi16ELi512EEvPKfS1_S1_S1_PlPfiii,"a",@progbits
	.sectionflags	@""
	.align	4
.nv.constant0._Z10knn_kernelILi16ELi512EEvPKfS1_S1_S1_PlPfiii:
	.zero		956


//--------------------- .nv.constant0._Z10knn_kernelILi16ELi256EEvPKfS1_S1_S1_PlPfiii --------------------------
	.section	.nv.constant0._Z10knn_kernelILi16ELi256EEvPKfS1_S1_S1_PlPfiii,"a",@progbits
	.sectionflags	@""
	.align	4
.nv.constant0._Z10knn_kernelILi16ELi256EEvPKfS1_S1_S1_PlPfiii:
	.zero		956


//--------------------- .nv.constant0._Z10knn_kernelILi16ELi128EEvPKfS1_S1_S1_PlPfiii --------------------------
	.section	.nv.constant0._Z10knn_kernelILi16ELi128EEvPKfS1_S1_S1_PlPfiii,"a",@progbits
	.sectionflags	@""
	.align	4
.nv.constant0._Z10knn_kernelILi16ELi128EEvPKfS1_S1_S1_PlPfiii:
	.zero		956


//--------------------- .nv.constant0._Z10knn_kernelILi16ELi64EEvPKfS1_S1_S1_PlPfiii --------------------------
	.section	.nv.constant0._Z10knn_kernelILi16ELi64EEvPKfS1_S1_S1_PlPfiii,"a",@progbits
	.sectionflags	@""
	.align	4
.nv.constant0._Z10knn_kernelILi16ELi64EEvPKfS1_S1_S1_PlPfiii:
	.zero		956


//--------------------- .nv.constant0._Z10knn_kernelILi16ELi32EEvPKfS1_S1_S1_PlPfiii --------------------------
	.section	.nv.constant0._Z10knn_kernelILi16ELi32EEvPKfS1_S1_S1_PlPfiii,"a",@progbits
	.sectionflags	@""
	.align	4
.nv.constant0._Z10knn_kernelILi16ELi32EEvPKfS1_S1_S1_PlPfiii:
	.zero		956


//--------------------- .nv.constant0._Z10knn_kernelILi16ELi16EEvPKfS1_S1_S1_PlPfiii --------------------------
	.section	.nv.constant0._Z10knn_kernelILi16ELi16EEvPKfS1_S1_S1_PlPfiii,"a",@progbits
	.sectionflags	@""
	.align	4
.nv.constant0._Z10knn_kernelILi16ELi16EEvPKfS1_S1_S1_PlPfiii:
	.zero		956


//--------------------- .nv.constant0._Z16ball_dist_kernelPKfS0_S0_S0_Pfiiii --------------------------
	.section	.nv.constant0._Z16ball_dist_kernelPKfS0_S0_S0_Pfiiii,"a",@progbits
	.sectionflags	@""
	.align	4
.nv.constant0._Z16ball_dist_kernelPKfS0_S0_S0_Pfiiii:
	.zero		952


//--------------------- SYMBOLS --------------------------

	.type		.nv.reservedSmem.offset0,@object
	.size		.nv.reservedSmem.offset0,0x4
	.type		.nv.reservedSmem.cap,@object
	.size		.nv.reservedSmem.cap,0x4
